	.target	sm_90a

	.elftype	@"ET_EXEC"


//--------------------- .note.nv.tkinfo           --------------------------
	.section	.note.nv.tkinfo,"",@"SHT_NOTE"
	.sectionflags	@"SHF_NOTE_NV_TKINFO"
	.tkinfo
        /*0018*/ 	.word	0x00000002
        /*0030*/ 	.string	""
        /*0030*/ 	.string	"ptxas"
        /*0030*/ 	.string	"Cuda compilation tools, release 13.0, V13.0.88"
        /*0030*/ 	.string	"Build cuda_13.0.r13.0/compiler.36424714_0"
        /*0030*/ 	.string	"-arch sm_90a -m 64 "



//--------------------- .note.nv.cuinfo           --------------------------
	.section	.note.nv.cuinfo,"",@"SHT_NOTE"
	.sectionflags	@"SHF_NOTE_NV_CUINFO"
        /*0018*/ 	.short	0x0002
        /*001a*/ 	.short	0x005a
        /*001c*/ 	.short	0x0082
	.zero		2


//--------------------- .nv.info                  --------------------------
	.section	.nv.info,"",@"SHT_CUDA_INFO"
	.align	4


	//----- nvinfo : EIATTR_REGCOUNT
	.align		4
        /*0000*/ 	.byte	0x04, 0x2f
        /*0002*/ 	.short	(.L_49 - .L_48)
	.align		4
.L_48:
        /*0004*/ 	.word	index@(_ZN2at6native29vectorized_elementwise_kernelILi8ENS0_13AUnaryFunctorIhhhZZZNS0_15binary_internal21div_floor_kernel_cudaERNS_18TensorIteratorBaseEENKUlvE_clEvENKUlvE_clEvEUlhhE_EESt5arrayIPcLm2EEEEviT0_T1_)
        /*0008*/ 	.word	0x00000020


	//----- nvinfo : EIATTR_FRAME_SIZE
	.align		4
.L_49:
        /*000c*/ 	.byte	0x04, 0x11
        /*000e*/ 	.short	(.L_51 - .L_50)
	.align		4
.L_50:
        /*0010*/ 	.word	index@($__internal_83_$__cuda_sm20_div_u16)
        /*0014*/ 	.word	0x00000000


	//----- nvinfo : EIATTR_FRAME_SIZE
	.align		4
.L_51:
        /*0018*/ 	.byte	0x04, 0x11
        /*001a*/ 	.short	(.L_53 - .L_52)
	.align		4
.L_52:
        /*001c*/ 	.word	index@(_ZN2at6native29vectorized_elementwise_kernelILi8ENS0_13AUnaryFunctorIhhhZZZNS0_15binary_internal21div_floor_kernel_cudaERNS_18TensorIteratorBaseEENKUlvE_clEvENKUlvE_clEvEUlhhE_EESt5arrayIPcLm2EEEEviT0_T1_)
        /*0020*/ 	.word	0x00000000


	//----- nvinfo : EIATTR_REGCOUNT
	.align		4
.L_53:
        /*0024*/ 	.byte	0x04, 0x2f
        /*0026*/ 	.short	(.L_55 - .L_54)
	.align		4
.L_54:
        /*0028*/ 	.word	index@(_ZN2at6native29vectorized_elementwise_kernelILi4ENS0_13AUnaryFunctorIhhhZZZNS0_15binary_internal21div_floor_kernel_cudaERNS_18TensorIteratorBaseEENKUlvE_clEvENKUlvE_clEvEUlhhE_EESt5arrayIPcLm2EEEEviT0_T1_)
        /*002c*/ 	.word	0x0000001e


	//----- nvinfo : EIATTR_FRAME_SIZE
	.align		4
.L_55:
        /*0030*/ 	.byte	0x04, 0x11
        /*0032*/ 	.short	(.L_57 - .L_56)
	.align		4
.L_56:
        /*0034*/ 	.word	index@($__internal_82_$__cuda_sm20_div_u16)
        /*0038*/ 	.word	0x00000000


	//----- nvinfo : EIATTR_FRAME_SIZE
	.align		4
.L_57:
        /*003c*/ 	.byte	0x04, 0x11
        /*003e*/ 	.short	(.L_59 - .L_58)
	.align		4
.L_58:
        /*0040*/ 	.word	index@(_ZN2at6native29vectorized_elementwise_kernelILi4ENS0_13AUnaryFunctorIhhhZZZNS0_15binary_internal21div_floor_kernel_cudaERNS_18TensorIteratorBaseEENKUlvE_clEvENKUlvE_clEvEUlhhE_EESt5arrayIPcLm2EEEEviT0_T1_)
        /*0044*/ 	.word	0x00000000


	//----- nvinfo : EIATTR_REGCOUNT
	.align		4
.L_59:
        /*0048*/ 	.byte	0x04, 0x2f
        /*004a*/ 	.short	(.L_61 - .L_60)
	.align		4
.L_60:
        /*004c*/ 	.word	index@(_ZN2at6native29vectorized_elementwise_kernelILi2ENS0_13AUnaryFunctorIhhhZZZNS0_15binary_internal21div_floor_kernel_cudaERNS_18TensorIteratorBaseEENKUlvE_clEvENKUlvE_clEvEUlhhE_EESt5arrayIPcLm2EEEEviT0_T1_)
        /*0050*/ 	.word	0x0000001e


	//----- nvinfo : EIATTR_FRAME_SIZE
	.align		4
.L_61:
        /*0054*/ 	.byte	0x04, 0x11
        /*0056*/ 	.short	(.L_63 - .L_62)
	.align		4
.L_62:
        /*0058*/ 	.word	index@($__internal_81_$__cuda_sm20_div_u16)
        /*005c*/ 	.word	0x00000000


	//----- nvinfo : EIATTR_FRAME_SIZE
	.align		4
.L_63:
        /*0060*/ 	.byte	0x04, 0x11
        /*0062*/ 	.short	(.L_65 - .L_64)
	.align		4
.L_64:
        /*0064*/ 	.word	index@(_ZN2at6native29vectorized_elementwise_kernelILi2ENS0_13AUnaryFunctorIhhhZZZNS0_15binary_internal21div_floor_kernel_cudaERNS_18TensorIteratorBaseEENKUlvE_clEvENKUlvE_clEvEUlhhE_EESt5arrayIPcLm2EEEEviT0_T1_)
        /*0068*/ 	.word	0x00000000


	//----- nvinfo : EIATTR_REGCOUNT
	.align		4
.L_65:
        /*006c*/ 	.byte	0x04, 0x2f
        /*006e*/ 	.short	(.L_67 - .L_66)
	.align		4
.L_66:
        /*0070*/ 	.word	index@(_ZN2at6native27unrolled_elementwise_kernelINS0_13AUnaryFunctorIhhhZZZNS0_15binary_internal21div_floor_kernel_cudaERNS_18TensorIteratorBaseEENKUlvE_clEvENKUlvE_clEvEUlhhE_EESt5arrayIPcLm2EELi4E23TrivialOffsetCalculatorILi1EjESE_NS0_6memory15LoadWithoutCastENSF_16StoreWithoutCastEEEviT_T0_T2_T3_T4_T5_)
        /*0074*/ 	.word	0x00000016


	//----- nvinfo : EIATTR_FRAME_SIZE
	.align		4
.L_67:
        /*0078*/ 	.byte	0x04, 0x11
        /*007a*/ 	.short	(.L_69 - .L_68)
	.align		4
.L_68:
        /*007c*/ 	.word	index@($__internal_80_$__cuda_sm20_div_u16)
        /*0080*/ 	.word	0x00000000


	//----- nvinfo : EIATTR_FRAME_SIZE
	.align		4
.L_69:
        /*0084*/ 	.byte	0x04, 0x11
        /*0086*/ 	.short	(.L_71 - .L_70)
	.align		4
.L_70:
        /*0088*/ 	.word	index@(_ZN2at6native27unrolled_elementwise_kernelINS0_13AUnaryFunctorIhhhZZZNS0_15binary_internal21div_floor_kernel_cudaERNS_18TensorIteratorBaseEENKUlvE_clEvENKUlvE_clEvEUlhhE_EESt5arrayIPcLm2EELi4E23TrivialOffsetCalculatorILi1EjESE_NS0_6memory15LoadWithoutCastENSF_16StoreWithoutCastEEEviT_T0_T2_T3_T4_T5_)
        /*008c*/ 	.word	0x00000000


	//----- nvinfo : EIATTR_REGCOUNT
	.align		4
.L_71:
        /*0090*/ 	.byte	0x04, 0x2f
        /*0092*/ 	.short	(.L_73 - .L_72)
	.align		4
.L_72:
        /*0094*/ 	.word	index@(_ZN2at6native18elementwise_kernelILi128ELi4EZNS0_22gpu_kernel_impl_nocastINS0_13AUnaryFunctorIhhhZZZNS0_15binary_internal21div_floor_kernel_cudaERNS_18TensorIteratorBaseEENKUlvE_clEvENKUlvE_clEvEUlhhE_EEEEvS6_RKT_EUliE_EEviT1_)
        /*0098*/ 	.word	0x00000012


	//----- nvinfo : EIATTR_FRAME_SIZE
	.align		4
.L_73:
        /*009c*/ 	.byte	0x04, 0x11
        /*009e*/ 	.short	(.L_75 - .L_74)
	.align		4
.L_74:
        /*00a0*/ 	.word	index@($__internal_79_$__cuda_sm20_div_u16)
        /*00a4*/ 	.word	0x00000000


	//----- nvinfo : EIATTR_FRAME_SIZE
	.align		4
.L_75:
        /*00a8*/ 	.byte	0x04, 0x11
        /*00aa*/ 	.short	(.L_77 - .L_76)
	.align		4
.L_76:
        /*00ac*/ 	.word	index@(_ZN2at6native18elementwise_kernelILi128ELi4EZNS0_22gpu_kernel_impl_nocastINS0_13AUnaryFunctorIhhhZZZNS0_15binary_internal21div_floor_kernel_cudaERNS_18TensorIteratorBaseEENKUlvE_clEvENKUlvE_clEvEUlhhE_EEEEvS6_RKT_EUliE_EEviT1_)
        /*00b0*/ 	.word	0x00000000


	//----- nvinfo : EIATTR_REGCOUNT
	.align		4
.L_77:
        /*00b4*/ 	.byte	0x04, 0x2f
        /*00b6*/ 	.short	(.L_79 - .L_78)
	.align		4
.L_78:
        /*00b8*/ 	.word	index@(_ZN2at6native27unrolled_elementwise_kernelINS0_13AUnaryFunctorIhhhZZZNS0_15binary_internal21div_floor_kernel_cudaERNS_18TensorIteratorBaseEENKUlvE_clEvENKUlvE_clEvEUlhhE_EESt5arrayIPcLm2EELi4E23TrivialOffsetCalculatorILi1EjESE_NS0_6memory12LoadWithCastILi1EEENSF_13StoreWithCastILi1EEEEEviT_T0_T2_T3_T4_T5_)
        /*00bc*/ 	.word	0x0000001c


	//----- nvinfo : EIATTR_FRAME_SIZE
	.align		4
.L_79:
        /*00c0*/ 	.byte	0x04, 0x11
        /*00c2*/ 	.short	(.L_81 - .L_80)
	.align		4
.L_80:
        /*00c4*/ 	.word	index@($__internal_78_$__cuda_sm20_div_u16)
        /*00c8*/ 	.word	0x00000000


	//----- nvinfo : EIATTR_FRAME_SIZE
	.align		4
.L_81:
        /*00cc*/ 	.byte	0x04, 0x11
        /*00ce*/ 	.short	(.L_83 - .L_82)
	.align		4
.L_82:
        /*00d0*/ 	.word	index@(_ZN2at6native27unrolled_elementwise_kernelINS0_13AUnaryFunctorIhhhZZZNS0_15binary_internal21div_floor_kernel_cudaERNS_18TensorIteratorBaseEENKUlvE_clEvENKUlvE_clEvEUlhhE_EESt5arrayIPcLm2EELi4E23TrivialOffsetCalculatorILi1EjESE_NS0_6memory12LoadWithCastILi1EEENSF_13StoreWithCastILi1EEEEEviT_T0_T2_T3_T4_T5_)
        /*00d4*/ 	.word	0x00000000


	//----- nvinfo : EIATTR_REGCOUNT
	.align		4
.L_83:
        /*00d8*/ 	.byte	0x04, 0x2f
        /*00da*/ 	.short	(.L_85 - .L_84)
	.align		4
.L_84:
        /*00dc*/ 	.word	index@(_ZN2at6native18elementwise_kernelILi128ELi4EZNS0_15gpu_kernel_implINS0_13AUnaryFunctorIhhhZZZNS0_15binary_internal21div_floor_kernel_cudaERNS_18TensorIteratorBaseEENKUlvE_clEvENKUlvE_clEvEUlhhE_EEEEvS6_RKT_EUliE_EEviT1_)
        /*00e0*/ 	.word	0x0000001a


	//----- nvinfo : EIATTR_FRAME_SIZE
	.align		4
.L_85:
        /*00e4*/ 	.byte	0x04, 0x11
        /*00e6*/ 	.short	(.L_87 - .L_86)
	.align		4
.L_86:
        /*00e8*/ 	.word	index@($__internal_77_$__cuda_sm20_div_u16)
        /*00ec*/ 	.word	0x00000000


	//----- nvinfo : EIATTR_FRAME_SIZE
	.align		4
.L_87:
        /*00f0*/ 	.byte	0x04, 0x11
        /*00f2*/ 	.short	(.L_89 - .L_88)
	.align		4
.L_88:
        /*00f4*/ 	.word	index@(_ZN2at6native18elementwise_kernelILi128ELi4EZNS0_15gpu_kernel_implINS0_13AUnaryFunctorIhhhZZZNS0_15binary_internal21div_floor_kernel_cudaERNS_18TensorIteratorBaseEENKUlvE_clEvENKUlvE_clEvEUlhhE_EEEEvS6_RKT_EUliE_EEviT1_)
        /*00f8*/ 	.word	0x00000000


	//----- nvinfo : EIATTR_REGCOUNT
	.align		4
.L_89:
        /*00fc*/ 	.byte	0x04, 0x2f
        /*00fe*/ 	.short	(.L_91 - .L_90)
	.align		4
.L_90:
        /*0100*/ 	.word	index@(_ZN2at6native29vectorized_elementwise_kernelILi8ENS0_13BUnaryFunctorIhhhZZZNS0_15binary_internal21div_floor_kernel_cudaERNS_18TensorIteratorBaseEENKUlvE_clEvENKUlvE_clEvEUlhhE_EESt5arrayIPcLm2EEEEviT0_T1_)
        /*0104*/ 	.word	0x00000020


	//----- nvinfo : EIATTR_FRAME_SIZE
	.align		4
.L_91:
        /*0108*/ 	.byte	0x04, 0x11
        /*010a*/ 	.short	(.L_93 - .L_92)
	.align		4
.L_92:
        /*010c*/ 	.word	index@($__internal_76_$__cuda_sm20_div_u16)
        /*0110*/ 	.word	0x00000000


	//----- nvinfo : EIATTR_FRAME_SIZE
	.align		4
.L_93:
        /*0114*/ 	.byte	0x04, 0x11
        /*0116*/ 	.short	(.L_95 - .L_94)
	.align		4
.L_94:
        /*0118*/ 	.word	index@(_ZN2at6native29vectorized_elementwise_kernelILi8ENS0_13BUnaryFunctorIhhhZZZNS0_15binary_internal21div_floor_kernel_cudaERNS_18TensorIteratorBaseEENKUlvE_clEvENKUlvE_clEvEUlhhE_EESt5arrayIPcLm2EEEEviT0_T1_)
        /*011c*/ 	.word	0x00000000


	//----- nvinfo : EIATTR_REGCOUNT
	.align		4
.L_95:
        /*0120*/ 	.byte	0x04, 0x2f
        /*0122*/ 	.short	(.L_97 - .L_96)
	.align		4
.L_96:
        /*0124*/ 	.word	index@(_ZN2at6native29vectorized_elementwise_kernelILi4ENS0_13BUnaryFunctorIhhhZZZNS0_15binary_internal21div_floor_kernel_cudaERNS_18TensorIteratorBaseEENKUlvE_clEvENKUlvE_clEvEUlhhE_EESt5arrayIPcLm2EEEEviT0_T1_)
        /*0128*/ 	.word	0x0000001e


	//----- nvinfo : EIATTR_FRAME_SIZE
	.align		4
.L_97:
        /*012c*/ 	.byte	0x04, 0x11
        /*012e*/ 	.short	(.L_99 - .L_98)
	.align		4
.L_98:
        /*0130*/ 	.word	index@($__internal_75_$__cuda_sm20_div_u16)
        /*0134*/ 	.word	0x00000000


	//----- nvinfo : EIATTR_FRAME_SIZE
	.align		4
.L_99:
        /*0138*/ 	.byte	0x04, 0x11
        /*013a*/ 	.short	(.L_101 - .L_100)
	.align		4
.L_100:
        /*013c*/ 	.word	index@(_ZN2at6native29vectorized_elementwise_kernelILi4ENS0_13BUnaryFunctorIhhhZZZNS0_15binary_internal21div_floor_kernel_cudaERNS_18TensorIteratorBaseEENKUlvE_clEvENKUlvE_clEvEUlhhE_EESt5arrayIPcLm2EEEEviT0_T1_)
        /*0140*/ 	.word	0x00000000


	//----- nvinfo : EIATTR_REGCOUNT
	.align		4
.L_101:
        /*0144*/ 	.byte	0x04, 0x2f
        /*0146*/ 	.short	(.L_103 - .L_102)
	.align		4
.L_102:
        /*0148*/ 	.word	index@(_ZN2at6native29vectorized_elementwise_kernelILi2ENS0_13BUnaryFunctorIhhhZZZNS0_15binary_internal21div_floor_kernel_cudaERNS_18TensorIteratorBaseEENKUlvE_clEvENKUlvE_clEvEUlhhE_EESt5arrayIPcLm2EEEEviT0_T1_)
        /*014c*/ 	.word	0x0000001e


	//----- nvinfo : EIATTR_FRAME_SIZE
	.align		4
.L_103:
        /*0150*/ 	.byte	0x04, 0x11
        /*0152*/ 	.short	(.L_105 - .L_104)
	.align		4
.L_104:
        /*0154*/ 	.word	index@($__internal_74_$__cuda_sm20_div_u16)
        /*0158*/ 	.word	0x00000000


	//----- nvinfo : EIATTR_FRAME_SIZE
	.align		4
.L_105:
        /*015c*/ 	.byte	0x04, 0x11
        /*015e*/ 	.short	(.L_107 - .L_106)
	.align		4
.L_106:
        /*0160*/ 	.word	index@(_ZN2at6native29vectorized_elementwise_kernelILi2ENS0_13BUnaryFunctorIhhhZZZNS0_15binary_internal21div_floor_kernel_cudaERNS_18TensorIteratorBaseEENKUlvE_clEvENKUlvE_clEvEUlhhE_EESt5arrayIPcLm2EEEEviT0_T1_)
        /*0164*/ 	.word	0x00000000


	//----- nvinfo : EIATTR_REGCOUNT
	.align		4
.L_107:
        /*0168*/ 	.byte	0x04, 0x2f
        /*016a*/ 	.short	(.L_109 - .L_108)
	.align		4
.L_108:
        /*016c*/ 	.word	index@(_ZN2at6native27unrolled_elementwise_kernelINS0_13BUnaryFunctorIhhhZZZNS0_15binary_internal21div_floor_kernel_cudaERNS_18TensorIteratorBaseEENKUlvE_clEvENKUlvE_clEvEUlhhE_EESt5arrayIPcLm2EELi4E23TrivialOffsetCalculatorILi1EjESE_NS0_6memory15LoadWithoutCastENSF_16StoreWithoutCastEEEviT_T0_T2_T3_T4_T5_)
        /*0170*/ 	.word	0x00000016


	//----- nvinfo : EIATTR_FRAME_SIZE
	.align		4
.L_109:
        /*0174*/ 	.byte	0x04, 0x11
        /*0176*/ 	.short	(.L_111 - .L_110)
	.align		4
.L_110:
        /*0178*/ 	.word	index@($__internal_73_$__cuda_sm20_div_u16)
        /*017c*/ 	.word	0x00000000


	//----- nvinfo : EIATTR_FRAME_SIZE
	.align		4
.L_111:
        /*0180*/ 	.byte	0x04, 0x11
        /*0182*/ 	.short	(.L_113 - .L_112)
	.align		4
.L_112:
        /*0184*/ 	.word	index@(_ZN2at6native27unrolled_elementwise_kernelINS0_13BUnaryFunctorIhhhZZZNS0_15binary_internal21div_floor_kernel_cudaERNS_18TensorIteratorBaseEENKUlvE_clEvENKUlvE_clEvEUlhhE_EESt5arrayIPcLm2EELi4E23TrivialOffsetCalculatorILi1EjESE_NS0_6memory15LoadWithoutCastENSF_16StoreWithoutCastEEEviT_T0_T2_T3_T4_T5_)
        /*0188*/ 	.word	0x00000000


	//----- nvinfo : EIATTR_REGCOUNT
	.align		4
.L_113:
        /*018c*/ 	.byte	0x04, 0x2f
        /*018e*/ 	.short	(.L_115 - .L_114)
	.align		4
.L_114:
        /*0190*/ 	.word	index@(_ZN2at6native18elementwise_kernelILi128ELi4EZNS0_22gpu_kernel_impl_nocastINS0_13BUnaryFunctorIhhhZZZNS0_15binary_internal21div_floor_kernel_cudaERNS_18TensorIteratorBaseEENKUlvE_clEvENKUlvE_clEvEUlhhE_EEEEvS6_RKT_EUliE_EEviT1_)
        /*0194*/ 	.word	0x00000012


	//----- nvinfo : EIATTR_FRAME_SIZE
	.align		4
.L_115:
        /*0198*/ 	.byte	0x04, 0x11
        /*019a*/ 	.short	(.L_117 - .L_116)
	.align		4
.L_116:
        /*019c*/ 	.word	index@($__internal_72_$__cuda_sm20_div_u16)
        /*01a0*/ 	.word	0x00000000


	//----- nvinfo : EIATTR_FRAME_SIZE
	.align		4
.L_117:
        /*01a4*/ 	.byte	0x04, 0x11
        /*01a6*/ 	.short	(.L_119 - .L_118)
	.align		4
.L_118:
        /*01a8*/ 	.word	index@(_ZN2at6native18elementwise_kernelILi128ELi4EZNS0_22gpu_kernel_impl_nocastINS0_13BUnaryFunctorIhhhZZZNS0_15binary_internal21div_floor_kernel_cudaERNS_18TensorIteratorBaseEENKUlvE_clEvENKUlvE_clEvEUlhhE_EEEEvS6_RKT_EUliE_EEviT1_)
        /*01ac*/ 	.word	0x00000000


	//----- nvinfo : EIATTR_REGCOUNT
	.align		4
.L_119:
        /*01b0*/ 	.byte	0x04, 0x2f
        /*01b2*/ 	.short	(.L_121 - .L_120)
	.align		4
.L_120:
        /*01b4*/ 	.word	index@(_ZN2at6native27unrolled_elementwise_kernelINS0_13BUnaryFunctorIhhhZZZNS0_15binary_internal21div_floor_kernel_cudaERNS_18TensorIteratorBaseEENKUlvE_clEvENKUlvE_clEvEUlhhE_EESt5arrayIPcLm2EELi4E23TrivialOffsetCalculatorILi1EjESE_NS0_6memory12LoadWithCastILi1EEENSF_13StoreWithCastILi1EEEEEviT_T0_T2_T3_T4_T5_)
        /*01b8*/ 	.word	0x0000001c


	//----- nvinfo : EIATTR_FRAME_SIZE
	.align		4
.L_121:
        /*01bc*/ 	.byte	0x04, 0x11
        /*01be*/ 	.short	(.L_123 - .L_122)
	.align		4
.L_122:
        /*01c0*/ 	.word	index@($__internal_71_$__cuda_sm20_div_u16)
        /*01c4*/ 	.word	0x00000000


	//----- nvinfo : EIATTR_FRAME_SIZE
	.align		4
.L_123:
        /*01c8*/ 	.byte	0x04, 0x11
        /*01ca*/ 	.short	(.L_125 - .L_124)
	.align		4
.L_124:
        /*01cc*/ 	.word	index@(_ZN2at6native27unrolled_elementwise_kernelINS0_13BUnaryFunctorIhhhZZZNS0_15binary_internal21div_floor_kernel_cudaERNS_18TensorIteratorBaseEENKUlvE_clEvENKUlvE_clEvEUlhhE_EESt5arrayIPcLm2EELi4E23TrivialOffsetCalculatorILi1EjESE_NS0_6memory12LoadWithCastILi1EEENSF_13StoreWithCastILi1EEEEEviT_T0_T2_T3_T4_T5_)
        /*01d0*/ 	.word	0x00000000


	//----- nvinfo : EIATTR_REGCOUNT
	.align		4
.L_125:
        /*01d4*/ 	.byte	0x04, 0x2f
        /*01d6*/ 	.short	(.L_127 - .L_126)
	.align		4
.L_126:
        /*01d8*/ 	.word	index@(_ZN2at6native18elementwise_kernelILi128ELi4EZNS0_15gpu_kernel_implINS0_13BUnaryFunctorIhhhZZZNS0_15binary_internal21div_floor_kernel_cudaERNS_18TensorIteratorBaseEENKUlvE_clEvENKUlvE_clEvEUlhhE_EEEEvS6_RKT_EUliE_EEviT1_)
        /*01dc*/ 	.word	0x0000001a


	//----- nvinfo : EIATTR_FRAME_SIZE
	.align		4
.L_127:
        /*01e0*/ 	.byte	0x04, 0x11
        /*01e2*/ 	.short	(.L_129 - .L_128)
	.align		4
.L_128:
        /*01e4*/ 	.word	index@($__internal_70_$__cuda_sm20_div_u16)
        /*01e8*/ 	.word	0x00000000


	//----- nvinfo : EIATTR_FRAME_SIZE
	.align		4
.L_129:
        /*01ec*/ 	.byte	0x04, 0x11
        /*01ee*/ 	.short	(.L_131 - .L_130)
	.align		4
.L_130:
        /*01f0*/ 	.word	index@(_ZN2at6native18elementwise_kernelILi128ELi4EZNS0_15gpu_kernel_implINS0_13BUnaryFunctorIhhhZZZNS0_15binary_internal21div_floor_kernel_cudaERNS_18TensorIteratorBaseEENKUlvE_clEvENKUlvE_clEvEUlhhE_EEEEvS6_RKT_EUliE_EEviT1_)
        /*01f4*/ 	.word	0x00000000


	//----- nvinfo : EIATTR_REGCOUNT
	.align		4
.L_131:
        /*01f8*/ 	.byte	0x04, 0x2f
        /*01fa*/ 	.short	(.L_133 - .L_132)
	.align		4
.L_132:
        /*01fc*/ 	.word	index@(_ZN2at6native29vectorized_elementwise_kernelILi8ENS0_13BinaryFunctorIhhhZZZNS0_15binary_internal21div_floor_kernel_cudaERNS_18TensorIteratorBaseEENKUlvE_clEvENKUlvE_clEvEUlhhE_EESt5arrayIPcLm3EEEEviT0_T1_)
        /*0200*/ 	.word	0x00000022


	//----- nvinfo : EIATTR_FRAME_SIZE
	.align		4
.L_133:
        /*0204*/ 	.byte	0x04, 0x11
        /*0206*/ 	.short	(.L_135 - .L_134)
	.align		4
.L_134:
        /*0208*/ 	.word	index@($__internal_69_$__cuda_sm20_div_u16)
        /*020c*/ 	.word	0x00000000


	//----- nvinfo : EIATTR_FRAME_SIZE
	.align		4
.L_135:
        /*0210*/ 	.byte	0x04, 0x11
        /*0212*/ 	.short	(.L_137 - .L_136)
	.align		4
.L_136:
        /*0214*/ 	.word	index@(_ZN2at6native29vectorized_elementwise_kernelILi8ENS0_13BinaryFunctorIhhhZZZNS0_15binary_internal21div_floor_kernel_cudaERNS_18TensorIteratorBaseEENKUlvE_clEvENKUlvE_clEvEUlhhE_EESt5arrayIPcLm3EEEEviT0_T1_)
        /*0218*/ 	.word	0x00000000


	//----- nvinfo : EIATTR_REGCOUNT
	.align		4
.L_137:
        /*021c*/ 	.byte	0x04, 0x2f
        /*021e*/ 	.short	(.L_139 - .L_138)
	.align		4
.L_138:
        /*0220*/ 	.word	index@(_ZN2at6native29vectorized_elementwise_kernelILi4ENS0_13BinaryFunctorIhhhZZZNS0_15binary_internal21div_floor_kernel_cudaERNS_18TensorIteratorBaseEENKUlvE_clEvENKUlvE_clEvEUlhhE_EESt5arrayIPcLm3EEEEviT0_T1_)
        /*0224*/ 	.word	0x00000022


	//----- nvinfo : EIATTR_FRAME_SIZE
	.align		4
.L_139:
        /*0228*/ 	.byte	0x04, 0x11
        /*022a*/ 	.short	(.L_141 - .L_140)
	.align		4
.L_140:
        /*022c*/ 	.word	index@($__internal_68_$__cuda_sm20_div_u16)
        /*0230*/ 	.word	0x00000000


	//----- nvinfo : EIATTR_FRAME_SIZE
	.align		4
.L_141:
        /*0234*/ 	.byte	0x04, 0x11
        /*0236*/ 	.short	(.L_143 - .L_142)
	.align		4
.L_142:
        /*0238*/ 	.word	index@(_ZN2at6native29vectorized_elementwise_kernelILi4ENS0_13BinaryFunctorIhhhZZZNS0_15binary_internal21div_floor_kernel_cudaERNS_18TensorIteratorBaseEENKUlvE_clEvENKUlvE_clEvEUlhhE_EESt5arrayIPcLm3EEEEviT0_T1_)
        /*023c*/ 	.word	0x00000000


	//----- nvinfo : EIATTR_REGCOUNT
	.align		4
.L_143:
        /*0240*/ 	.byte	0x04, 0x2f
        /*0242*/ 	.short	(.L_145 - .L_144)
	.align		4
.L_144:
        /*0244*/ 	.word	index@(_ZN2at6native29vectorized_elementwise_kernelILi2ENS0_13BinaryFunctorIhhhZZZNS0_15binary_internal21div_floor_kernel_cudaERNS_18TensorIteratorBaseEENKUlvE_clEvENKUlvE_clEvEUlhhE_EESt5arrayIPcLm3EEEEviT0_T1_)
        /*0248*/ 	.word	0x00000022


	//----- nvinfo : EIATTR_FRAME_SIZE
	.align		4
.L_145:
        /*024c*/ 	.byte	0x04, 0x11
        /*024e*/ 	.short	(.L_147 - .L_146)
	.align		4
.L_146:
        /*0250*/ 	.word	index@($__internal_67_$__cuda_sm20_div_u16)
        /*0254*/ 	.word	0x00000000


	//----- nvinfo : EIATTR_FRAME_SIZE
	.align		4
.L_147:
        /*0258*/ 	.byte	0x04, 0x11
        /*025a*/ 	.short	(.L_149 - .L_148)
	.align		4
.L_148:
        /*025c*/ 	.word	index@(_ZN2at6native29vectorized_elementwise_kernelILi2ENS0_13BinaryFunctorIhhhZZZNS0_15binary_internal21div_floor_kernel_cudaERNS_18TensorIteratorBaseEENKUlvE_clEvENKUlvE_clEvEUlhhE_EESt5arrayIPcLm3EEEEviT0_T1_)
        /*0260*/ 	.word	0x00000000


	//----- nvinfo : EIATTR_REGCOUNT
	.align		4
.L_149:
        /*0264*/ 	.byte	0x04, 0x2f
        /*0266*/ 	.short	(.L_151 - .L_150)
	.align		4
.L_150:
        /*0268*/ 	.word	index@(_ZN2at6native27unrolled_elementwise_kernelINS0_13BinaryFunctorIhhhZZZNS0_15binary_internal21div_floor_kernel_cudaERNS_18TensorIteratorBaseEENKUlvE_clEvENKUlvE_clEvEUlhhE_EESt5arrayIPcLm3EELi4E23TrivialOffsetCalculatorILi2EjESD_ILi1EjENS0_6memory15LoadWithoutCastENSG_16StoreWithoutCastEEEviT_T0_T2_T3_T4_T5_)
        /*026c*/ 	.word	0x0000001c


	//----- nvinfo : EIATTR_FRAME_SIZE
	.align		4
.L_151:
        /*0270*/ 	.byte	0x04, 0x11
        /*0272*/ 	.short	(.L_153 - .L_152)
	.align		4
.L_152:
        /*0274*/ 	.word	index@($__internal_66_$__cuda_sm20_div_u16)
        /*0278*/ 	.word	0x00000000


	//----- nvinfo : EIATTR_FRAME_SIZE
	.align		4
.L_153:
        /*027c*/ 	.byte	0x04, 0x11
        /*027e*/ 	.short	(.L_155 - .L_154)
	.align		4
.L_154:
        /*0280*/ 	.word	index@(_ZN2at6native27unrolled_elementwise_kernelINS0_13BinaryFunctorIhhhZZZNS0_15binary_internal21div_floor_kernel_cudaERNS_18TensorIteratorBaseEENKUlvE_clEvENKUlvE_clEvEUlhhE_EESt5arrayIPcLm3EELi4E23TrivialOffsetCalculatorILi2EjESD_ILi1EjENS0_6memory15LoadWithoutCastENSG_16StoreWithoutCastEEEviT_T0_T2_T3_T4_T5_)
        /*0284*/ 	.word	0x00000000


	//----- nvinfo : EIATTR_REGCOUNT
	.align		4
.L_155:
        /*0288*/ 	.byte	0x04, 0x2f
        /*028a*/ 	.short	(.L_157 - .L_156)
	.align		4
.L_156:
        /*028c*/ 	.word	index@(_ZN2at6native18elementwise_kernelILi128ELi4EZNS0_22gpu_kernel_impl_nocastINS0_13BinaryFunctorIhhhZZZNS0_15binary_internal21div_floor_kernel_cudaERNS_18TensorIteratorBaseEENKUlvE_clEvENKUlvE_clEvEUlhhE_EEEEvS6_RKT_EUliE_EEviT1_)
        /*0290*/ 	.word	0x00000014


	//----- nvinfo : EIATTR_FRAME_SIZE
	.align		4
.L_157:
        /*0294*/ 	.byte	0x04, 0x11
        /*0296*/ 	.short	(.L_159 - .L_158)
	.align		4
.L_158:
        /*0298*/ 	.word	index@($__internal_65_$__cuda_sm20_div_u16)
        /*029c*/ 	.word	0x00000000


	//----- nvinfo : EIATTR_FRAME_SIZE
	.align		4
.L_159:
        /*02a0*/ 	.byte	0x04, 0x11
        /*02a2*/ 	.short	(.L_161 - .L_160)
	.align		4
.L_160:
        /*02a4*/ 	.word	index@(_ZN2at6native18elementwise_kernelILi128ELi4EZNS0_22gpu_kernel_impl_nocastINS0_13BinaryFunctorIhhhZZZNS0_15binary_internal21div_floor_kernel_cudaERNS_18TensorIteratorBaseEENKUlvE_clEvENKUlvE_clEvEUlhhE_EEEEvS6_RKT_EUliE_EEviT1_)
        /*02a8*/ 	.word	0x00000000


	//----- nvinfo : EIATTR_REGCOUNT
	.align		4
.L_161:
        /*02ac*/ 	.byte	0x04, 0x2f
        /*02ae*/ 	.short	(.L_163 - .L_162)
	.align		4
.L_162:
        /*02b0*/ 	.word	index@(_ZN2at6native27unrolled_elementwise_kernelINS0_13BinaryFunctorIhhhZZZNS0_15binary_internal21div_floor_kernel_cudaERNS_18TensorIteratorBaseEENKUlvE_clEvENKUlvE_clEvEUlhhE_EESt5arrayIPcLm3EELi4E23TrivialOffsetCalculatorILi2EjESD_ILi1EjENS0_6memory12LoadWithCastILi2EEENSG_13StoreWithCastILi1EEEEEviT_T0_T2_T3_T4_T5_)
        /*02b4*/ 	.word	0x0000001f


	//----- nvinfo : EIATTR_FRAME_SIZE
	.align		4
.L_163:
        /*02b8*/ 	.byte	0x04, 0x11
        /*02ba*/ 	.short	(.L_165 - .L_164)
	.align		4
.L_164:
        /*02bc*/ 	.word	index@($__internal_64_$__cuda_sm20_div_u16)
        /*02c0*/ 	.word	0x00000000


	//----- nvinfo : EIATTR_FRAME_SIZE
	.align		4
.L_165:
        /*02c4*/ 	.byte	0x04, 0x11
        /*02c6*/ 	.short	(.L_167 - .L_166)
	.align		4
.L_166:
        /*02c8*/ 	.word	index@(_ZN2at6native27unrolled_elementwise_kernelINS0_13BinaryFunctorIhhhZZZNS0_15binary_internal21div_floor_kernel_cudaERNS_18TensorIteratorBaseEENKUlvE_clEvENKUlvE_clEvEUlhhE_EESt5arrayIPcLm3EELi4E23TrivialOffsetCalculatorILi2EjESD_ILi1EjENS0_6memory12LoadWithCastILi2EEENSG_13StoreWithCastILi1EEEEEviT_T0_T2_T3_T4_T5_)
        /*02cc*/ 	.word	0x00000000


	//----- nvinfo : EIATTR_REGCOUNT
	.align		4
.L_167:
        /*02d0*/ 	.byte	0x04, 0x2f
        /*02d2*/ 	.short	(.L_169 - .L_168)
	.align		4
.L_168:
        /*02d4*/ 	.word	index@(_ZN2at6native18elementwise_kernelILi128ELi4EZNS0_15gpu_kernel_implINS0_13BinaryFunctorIhhhZZZNS0_15binary_internal21div_floor_kernel_cudaERNS_18TensorIteratorBaseEENKUlvE_clEvENKUlvE_clEvEUlhhE_EEEEvS6_RKT_EUliE_EEviT1_)
        /*02d8*/ 	.word	0x0000001a


	//----- nvinfo : EIATTR_FRAME_SIZE
	.align		4
.L_169:
        /*02dc*/ 	.byte	0x04, 0x11
        /*02de*/ 	.short	(.L_171 - .L_170)
	.align		4
.L_170:
        /*02e0*/ 	.word	index@($__internal_63_$__cuda_sm20_div_u16)
        /*02e4*/ 	.word	0x00000000


	//----- nvinfo : EIATTR_FRAME_SIZE
	.align		4
.L_171:
        /*02e8*/ 	.byte	0x04, 0x11
        /*02ea*/ 	.short	(.L_173 - .L_172)
	.align		4
.L_172:
        /*02ec*/ 	.word	index@(_ZN2at6native18elementwise_kernelILi128ELi4EZNS0_15gpu_kernel_implINS0_13BinaryFunctorIhhhZZZNS0_15binary_internal21div_floor_kernel_cudaERNS_18TensorIteratorBaseEENKUlvE_clEvENKUlvE_clEvEUlhhE_EEEEvS6_RKT_EUliE_EEviT1_)
        /*02f0*/ 	.word	0x00000000


	//----- nvinfo : EIATTR_REGCOUNT
	.align		4
.L_173:
        /*02f4*/ 	.byte	0x04, 0x2f
        /*02f6*/ 	.short	(.L_175 - .L_174)
	.align		4
.L_174:
        /*02f8*/ 	.word	index@(_ZN2at6native29vectorized_elementwise_kernelILi8ENS0_13AUnaryFunctorIaaaZZZNS0_15binary_internal21div_floor_kernel_cudaERNS_18TensorIteratorBaseEENKUlvE_clEvENKUlvE0_clEvEUlaaE_EESt5arrayIPcLm2EEEEviT0_T1_)
        /*02fc*/ 	.word	0x00000020


	//----- nvinfo : EIATTR_FRAME_SIZE
	.align		4
.L_175:
        /*0300*/ 	.byte	0x04, 0x11
        /*0302*/ 	.short	(.L_177 - .L_176)
	.align		4
.L_176:
        /*0304*/ 	.word	index@(_ZN2at6native29vectorized_elementwise_kernelILi8ENS0_13AUnaryFunctorIaaaZZZNS0_15binary_internal21div_floor_kernel_cudaERNS_18TensorIteratorBaseEENKUlvE_clEvENKUlvE0_clEvEUlaaE_EESt5arrayIPcLm2EEEEviT0_T1_)
        /*0308*/ 	.word	0x00000000


	//----- nvinfo : EIATTR_REGCOUNT
	.align		4
.L_177:
        /*030c*/ 	.byte	0x04, 0x2f
        /*030e*/ 	.short	(.L_179 - .L_178)
	.align		4
.L_178:
        /*0310*/ 	.word	index@(_ZN2at6native29vectorized_elementwise_kernelILi4ENS0_13AUnaryFunctorIaaaZZZNS0_15binary_internal21div_floor_kernel_cudaERNS_18TensorIteratorBaseEENKUlvE_clEvENKUlvE0_clEvEUlaaE_EESt5arrayIPcLm2EEEEviT0_T1_)
        /*0314*/ 	.word	0x00000020


	//----- nvinfo : EIATTR_FRAME_SIZE
	.align		4
.L_179:
        /*0318*/ 	.byte	0x04, 0x11
        /*031a*/ 	.short	(.L_181 - .L_180)
	.align		4
.L_180:
        /*031c*/ 	.word	index@(_ZN2at6native29vectorized_elementwise_kernelILi4ENS0_13AUnaryFunctorIaaaZZZNS0_15binary_internal21div_floor_kernel_cudaERNS_18TensorIteratorBaseEENKUlvE_clEvENKUlvE0_clEvEUlaaE_EESt5arrayIPcLm2EEEEviT0_T1_)
        /*0320*/ 	.word	0x00000000


	//----- nvinfo : EIATTR_REGCOUNT
	.align		4
.L_181:
        /*0324*/ 	.byte	0x04, 0x2f
        /*0326*/ 	.short	(.L_183 - .L_182)
	.align		4
.L_182:
        /*0328*/ 	.word	index@(_ZN2at6native29vectorized_elementwise_kernelILi2ENS0_13AUnaryFunctorIaaaZZZNS0_15binary_internal21div_floor_kernel_cudaERNS_18TensorIteratorBaseEENKUlvE_clEvENKUlvE0_clEvEUlaaE_EESt5arrayIPcLm2EEEEviT0_T1_)
        /*032c*/ 	.word	0x00000020


	//----- nvinfo : EIATTR_FRAME_SIZE
	.align		4
.L_183:
        /*0330*/ 	.byte	0x04, 0x11
        /*0332*/ 	.short	(.L_185 - .L_184)
	.align		4
.L_184:
        /*0334*/ 	.word	index@(_ZN2at6native29vectorized_elementwise_kernelILi2ENS0_13AUnaryFunctorIaaaZZZNS0_15binary_internal21div_floor_kernel_cudaERNS_18TensorIteratorBaseEENKUlvE_clEvENKUlvE0_clEvEUlaaE_EESt5arrayIPcLm2EEEEviT0_T1_)
        /*0338*/ 	.word	0x00000000


	//----- nvinfo : EIATTR_REGCOUNT
	.align		4
.L_185:
        /*033c*/ 	.byte	0x04, 0x2f
        /*033e*/ 	.short	(.L_187 - .L_186)
	.align		4
.L_186:
        /*0340*/ 	.word	index@(_ZN2at6native27unrolled_elementwise_kernelINS0_13AUnaryFunctorIaaaZZZNS0_15binary_internal21div_floor_kernel_cudaERNS_18TensorIteratorBaseEENKUlvE_clEvENKUlvE0_clEvEUlaaE_EESt5arrayIPcLm2EELi4E23TrivialOffsetCalculatorILi1EjESE_NS0_6memory15LoadWithoutCastENSF_16StoreWithoutCastEEEviT_T0_T2_T3_T4_T5_)
        /*0344*/ 	.word	0x0000001a


	//----- nvinfo : EIATTR_FRAME_SIZE
	.align		4
.L_187:
        /*0348*/ 	.byte	0x04, 0x11
        /*034a*/ 	.short	(.L_189 - .L_188)
	.align		4
.L_188:
        /*034c*/ 	.word	index@(_ZN2at6native27unrolled_elementwise_kernelINS0_13AUnaryFunctorIaaaZZZNS0_15binary_internal21div_floor_kernel_cudaERNS_18TensorIteratorBaseEENKUlvE_clEvENKUlvE0_clEvEUlaaE_EESt5arrayIPcLm2EELi4E23TrivialOffsetCalculatorILi1EjESE_NS0_6memory15LoadWithoutCastENSF_16StoreWithoutCastEEEviT_T0_T2_T3_T4_T5_)
        /*0350*/ 	.word	0x00000000


	//----- nvinfo : EIATTR_REGCOUNT
	.align		4
.L_189:
        /*0354*/ 	.byte	0x04, 0x2f
        /*0356*/ 	.short	(.L_191 - .L_190)
	.align		4
.L_190:
        /*0358*/ 	.word	index@(_ZN2at6native18elementwise_kernelILi128ELi4EZNS0_22gpu_kernel_impl_nocastINS0_13AUnaryFunctorIaaaZZZNS0_15binary_internal21div_floor_kernel_cudaERNS_18TensorIteratorBaseEENKUlvE_clEvENKUlvE0_clEvEUlaaE_EEEEvS6_RKT_EUliE_EEviT1_)
        /*035c*/ 	.word	0x00000012


	//----- nvinfo : EIATTR_FRAME_SIZE
	.align		4
.L_191:
        /*0360*/ 	.byte	0x04, 0x11
        /*0362*/ 	.short	(.L_193 - .L_192)
	.align		4
.L_192:
        /*0364*/ 	.word	index@(_ZN2at6native18elementwise_kernelILi128ELi4EZNS0_22gpu_kernel_impl_nocastINS0_13AUnaryFunctorIaaaZZZNS0_15binary_internal21div_floor_kernel_cudaERNS_18TensorIteratorBaseEENKUlvE_clEvENKUlvE0_clEvEUlaaE_EEEEvS6_RKT_EUliE_EEviT1_)
        /*0368*/ 	.word	0x00000000


	//----- nvinfo : EIATTR_REGCOUNT
	.align		4
.L_193:
        /*036c*/ 	.byte	0x04, 0x2f
        /*036e*/ 	.short	(.L_195 - .L_194)
	.align		4
.L_194:
        /*0370*/ 	.word	index@(_ZN2at6native27unrolled_elementwise_kernelINS0_13AUnaryFunctorIaaaZZZNS0_15binary_internal21div_floor_kernel_cudaERNS_18TensorIteratorBaseEENKUlvE_clEvENKUlvE0_clEvEUlaaE_EESt5arrayIPcLm2EELi4E23TrivialOffsetCalculatorILi1EjESE_NS0_6memory12LoadWithCastILi1EEENSF_13StoreWithCastILi1EEEEEviT_T0_T2_T3_T4_T5_)
        /*0374*/ 	.word	0x00000020


	//----- nvinfo : EIATTR_FRAME_SIZE
	.align		4
.L_195:
        /*0378*/ 	.byte	0x04, 0x11
        /*037a*/ 	.short	(.L_197 - .L_196)
	.align		4
.L_196:
        /*037c*/ 	.word	index@(_ZN2at6native27unrolled_elementwise_kernelINS0_13AUnaryFunctorIaaaZZZNS0_15binary_internal21div_floor_kernel_cudaERNS_18TensorIteratorBaseEENKUlvE_clEvENKUlvE0_clEvEUlaaE_EESt5arrayIPcLm2EELi4E23TrivialOffsetCalculatorILi1EjESE_NS0_6memory12LoadWithCastILi1EEENSF_13StoreWithCastILi1EEEEEviT_T0_T2_T3_T4_T5_)
        /*0380*/ 	.word	0x00000000


	//----- nvinfo : EIATTR_REGCOUNT
	.align		4
.L_197:
        /*0384*/ 	.byte	0x04, 0x2f
        /*0386*/ 	.short	(.L_199 - .L_198)
	.align		4
.L_198:
        /*0388*/ 	.word	index@(_ZN2at6native18elementwise_kernelILi128ELi4EZNS0_15gpu_kernel_implINS0_13AUnaryFunctorIaaaZZZNS0_15binary_internal21div_floor_kernel_cudaERNS_18TensorIteratorBaseEENKUlvE_clEvENKUlvE0_clEvEUlaaE_EEEEvS6_RKT_EUliE_EEviT1_)
        /*038c*/ 	.word	0x0000001a


	//----- nvinfo : EIATTR_FRAME_SIZE
	.align		4
.L_199:
        /*0390*/ 	.byte	0x04, 0x11
        /*0392*/ 	.short	(.L_201 - .L_200)
	.align		4
.L_200:
        /*0394*/ 	.word	index@(_ZN2at6native18elementwise_kernelILi128ELi4EZNS0_15gpu_kernel_implINS0_13AUnaryFunctorIaaaZZZNS0_15binary_internal21div_floor_kernel_cudaERNS_18TensorIteratorBaseEENKUlvE_clEvENKUlvE0_clEvEUlaaE_EEEEvS6_RKT_EUliE_EEviT1_)
        /*0398*/ 	.word	0x00000000


	//----- nvinfo : EIATTR_REGCOUNT
	.align		4
.L_201:
        /*039c*/ 	.byte	0x04, 0x2f
        /*039e*/ 	.short	(.L_203 - .L_202)
	.align		4
.L_202:
        /*03a0*/ 	.word	index@(_ZN2at6native29vectorized_elementwise_kernelILi8ENS0_13BUnaryFunctorIaaaZZZNS0_15binary_internal21div_floor_kernel_cudaERNS_18TensorIteratorBaseEENKUlvE_clEvENKUlvE0_clEvEUlaaE_EESt5arrayIPcLm2EEEEviT0_T1_)
        /*03a4*/ 	.word	0x00000020


	//----- nvinfo : EIATTR_FRAME_SIZE
	.align		4
.L_203:
        /*03a8*/ 	.byte	0x04, 0x11
        /*03aa*/ 	.short	(.L_205 - .L_204)
	.align		4
.L_204:
        /*03ac*/ 	.word	index@(_ZN2at6native29vectorized_elementwise_kernelILi8ENS0_13BUnaryFunctorIaaaZZZNS0_15binary_internal21div_floor_kernel_cudaERNS_18TensorIteratorBaseEENKUlvE_clEvENKUlvE0_clEvEUlaaE_EESt5arrayIPcLm2EEEEviT0_T1_)
        /*03b0*/ 	.word	0x00000000


	//----- nvinfo : EIATTR_REGCOUNT
	.align		4
.L_205:
        /*03b4*/ 	.byte	0x04, 0x2f
        /*03b6*/ 	.short	(.L_207 - .L_206)
	.align		4
.L_206:
        /*03b8*/ 	.word	index@(_ZN2at6native29vectorized_elementwise_kernelILi4ENS0_13BUnaryFunctorIaaaZZZNS0_15binary_internal21div_floor_kernel_cudaERNS_18TensorIteratorBaseEENKUlvE_clEvENKUlvE0_clEvEUlaaE_EESt5arrayIPcLm2EEEEviT0_T1_)
        /*03bc*/ 	.word	0x00000020


	//----- nvinfo : EIATTR_FRAME_SIZE
	.align		4
.L_207:
        /*03c0*/ 	.byte	0x04, 0x11
        /*03c2*/ 	.short	(.L_209 - .L_208)
	.align		4
.L_208:
        /*03c4*/ 	.word	index@(_ZN2at6native29vectorized_elementwise_kernelILi4ENS0_13BUnaryFunctorIaaaZZZNS0_15binary_internal21div_floor_kernel_cudaERNS_18TensorIteratorBaseEENKUlvE_clEvENKUlvE0_clEvEUlaaE_EESt5arrayIPcLm2EEEEviT0_T1_)
        /*03c8*/ 	.word	0x00000000


	//----- nvinfo : EIATTR_REGCOUNT
	.align		4
.L_209:
        /*03cc*/ 	.byte	0x04, 0x2f
        /*03ce*/ 	.short	(.L_211 - .L_210)
	.align		4
.L_210:
        /*03d0*/ 	.word	index@(_ZN2at6native29vectorized_elementwise_kernelILi2ENS0_13BUnaryFunctorIaaaZZZNS0_15binary_internal21div_floor_kernel_cudaERNS_18TensorIteratorBaseEENKUlvE_clEvENKUlvE0_clEvEUlaaE_EESt5arrayIPcLm2EEEEviT0_T1_)
        /*03d4*/ 	.word	0x00000020


	//----- nvinfo : EIATTR_FRAME_SIZE
	.align		4
.L_211:
        /*03d8*/ 	.byte	0x04, 0x11
        /*03da*/ 	.short	(.L_213 - .L_212)
	.align		4
.L_212:
        /*03dc*/ 	.word	index@(_ZN2at6native29vectorized_elementwise_kernelILi2ENS0_13BUnaryFunctorIaaaZZZNS0_15binary_internal21div_floor_kernel_cudaERNS_18TensorIteratorBaseEENKUlvE_clEvENKUlvE0_clEvEUlaaE_EESt5arrayIPcLm2EEEEviT0_T1_)
        /*03e0*/ 	.word	0x00000000


	//----- nvinfo : EIATTR_REGCOUNT
	.align		4
.L_213:
        /*03e4*/ 	.byte	0x04, 0x2f
        /*03e6*/ 	.short	(.L_215 - .L_214)
	.align		4
.L_214:
        /*03e8*/ 	.word	index@(_ZN2at6native27unrolled_elementwise_kernelINS0_13BUnaryFunctorIaaaZZZNS0_15binary_internal21div_floor_kernel_cudaERNS_18TensorIteratorBaseEENKUlvE_clEvENKUlvE0_clEvEUlaaE_EESt5arrayIPcLm2EELi4E23TrivialOffsetCalculatorILi1EjESE_NS0_6memory15LoadWithoutCastENSF_16StoreWithoutCastEEEviT_T0_T2_T3_T4_T5_)
        /*03ec*/ 	.word	0x0000001a


	//----- nvinfo : EIATTR_FRAME_SIZE
	.align		4
.L_215:
        /*03f0*/ 	.byte	0x04, 0x11
        /*03f2*/ 	.short	(.L_217 - .L_216)
	.align		4
.L_216:
        /*03f4*/ 	.word	index@(_ZN2at6native27unrolled_elementwise_kernelINS0_13BUnaryFunctorIaaaZZZNS0_15binary_internal21div_floor_kernel_cudaERNS_18TensorIteratorBaseEENKUlvE_clEvENKUlvE0_clEvEUlaaE_EESt5arrayIPcLm2EELi4E23TrivialOffsetCalculatorILi1EjESE_NS0_6memory15LoadWithoutCastENSF_16StoreWithoutCastEEEviT_T0_T2_T3_T4_T5_)
        /*03f8*/ 	.word	0x00000000


	//----- nvinfo : EIATTR_REGCOUNT
	.align		4
.L_217:
        /*03fc*/ 	.byte	0x04, 0x2f
        /*03fe*/ 	.short	(.L_219 - .L_218)
	.align		4
.L_218:
        /*0400*/ 	.word	index@(_ZN2at6native18elementwise_kernelILi128ELi4EZNS0_22gpu_kernel_impl_nocastINS0_13BUnaryFunctorIaaaZZZNS0_15binary_internal21div_floor_kernel_cudaERNS_18TensorIteratorBaseEENKUlvE_clEvENKUlvE0_clEvEUlaaE_EEEEvS6_RKT_EUliE_EEviT1_)
        /*0404*/ 	.word	0x00000012


	//----- nvinfo : EIATTR_FRAME_SIZE
	.align		4
.L_219:
        /*0408*/ 	.byte	0x04, 0x11
        /*040a*/ 	.short	(.L_221 - .L_220)
	.align		4
.L_220:
        /*040c*/ 	.word	index@(_ZN2at6native18elementwise_kernelILi128ELi4EZNS0_22gpu_kernel_impl_nocastINS0_13BUnaryFunctorIaaaZZZNS0_15binary_internal21div_floor_kernel_cudaERNS_18TensorIteratorBaseEENKUlvE_clEvENKUlvE0_clEvEUlaaE_EEEEvS6_RKT_EUliE_EEviT1_)
        /*0410*/ 	.word	0x00000000


	//----- nvinfo : EIATTR_REGCOUNT
	.align		4
.L_221:
        /*0414*/ 	.byte	0x04, 0x2f
        /*0416*/ 	.short	(.L_223 - .L_222)
	.align		4
.L_222:
        /*0418*/ 	.word	index@(_ZN2at6native27unrolled_elementwise_kernelINS0_13BUnaryFunctorIaaaZZZNS0_15binary_internal21div_floor_kernel_cudaERNS_18TensorIteratorBaseEENKUlvE_clEvENKUlvE0_clEvEUlaaE_EESt5arrayIPcLm2EELi4E23TrivialOffsetCalculatorILi1EjESE_NS0_6memory12LoadWithCastILi1EEENSF_13StoreWithCastILi1EEEEEviT_T0_T2_T3_T4_T5_)
        /*041c*/ 	.word	0x00000020


	//----- nvinfo : EIATTR_FRAME_SIZE
	.align		4
.L_223:
        /*0420*/ 	.byte	0x04, 0x11
        /*0422*/ 	.short	(.L_225 - .L_224)
	.align		4
.L_224:
        /*0424*/ 	.word	index@(_ZN2at6native27unrolled_elementwise_kernelINS0_13BUnaryFunctorIaaaZZZNS0_15binary_internal21div_floor_kernel_cudaERNS_18TensorIteratorBaseEENKUlvE_clEvENKUlvE0_clEvEUlaaE_EESt5arrayIPcLm2EELi4E23TrivialOffsetCalculatorILi1EjESE_NS0_6memory12LoadWithCastILi1EEENSF_13StoreWithCastILi1EEEEEviT_T0_T2_T3_T4_T5_)
        /*0428*/ 	.word	0x00000000


	//----- nvinfo : EIATTR_REGCOUNT
	.align		4
.L_225:
        /*042c*/ 	.byte	0x04, 0x2f
        /*042e*/ 	.short	(.L_227 - .L_226)
	.align		4
.L_226:
        /*0430*/ 	.word	index@(_ZN2at6native18elementwise_kernelILi128ELi4EZNS0_15gpu_kernel_implINS0_13BUnaryFunctorIaaaZZZNS0_15binary_internal21div_floor_kernel_cudaERNS_18TensorIteratorBaseEENKUlvE_clEvENKUlvE0_clEvEUlaaE_EEEEvS6_RKT_EUliE_EEviT1_)
        /*0434*/ 	.word	0x0000001a


	//----- nvinfo : EIATTR_FRAME_SIZE
	.align		4
.L_227:
        /*0438*/ 	.byte	0x04, 0x11
        /*043a*/ 	.short	(.L_229 - .L_228)
	.align		4
.L_228:
        /*043c*/ 	.word	index@(_ZN2at6native18elementwise_kernelILi128ELi4EZNS0_15gpu_kernel_implINS0_13BUnaryFunctorIaaaZZZNS0_15binary_internal21div_floor_kernel_cudaERNS_18TensorIteratorBaseEENKUlvE_clEvENKUlvE0_clEvEUlaaE_EEEEvS6_RKT_EUliE_EEviT1_)
        /*0440*/ 	.word	0x00000000


	//----- nvinfo : EIATTR_REGCOUNT
	.align		4
.L_229:
        /*0444*/ 	.byte	0x04, 0x2f
        /*0446*/ 	.short	(.L_231 - .L_230)
	.align		4
.L_230:
        /*0448*/ 	.word	index@(_ZN2at6native29vectorized_elementwise_kernelILi8ENS0_13BinaryFunctorIaaaZZZNS0_15binary_internal21div_floor_kernel_cudaERNS_18TensorIteratorBaseEENKUlvE_clEvENKUlvE0_clEvEUlaaE_EESt5arrayIPcLm3EEEEviT0_T1_)
        /*044c*/ 	.word	0x00000020


	//----- nvinfo : EIATTR_FRAME_SIZE
	.align		4
.L_231:
        /*0450*/ 	.byte	0x04, 0x11
        /*0452*/ 	.short	(.L_233 - .L_232)
	.align		4
.L_232:
        /*0454*/ 	.word	index@(_ZN2at6native29vectorized_elementwise_kernelILi8ENS0_13BinaryFunctorIaaaZZZNS0_15binary_internal21div_floor_kernel_cudaERNS_18TensorIteratorBaseEENKUlvE_clEvENKUlvE0_clEvEUlaaE_EESt5arrayIPcLm3EEEEviT0_T1_)
        /*0458*/ 	.word	0x00000000


	//----- nvinfo : EIATTR_REGCOUNT
	.align		4
.L_233:
        /*045c*/ 	.byte	0x04, 0x2f
        /*045e*/ 	.short	(.L_235 - .L_234)
	.align		4
.L_234:
        /*0460*/ 	.word	index@(_ZN2at6native29vectorized_elementwise_kernelILi4ENS0_13BinaryFunctorIaaaZZZNS0_15binary_internal21div_floor_kernel_cudaERNS_18TensorIteratorBaseEENKUlvE_clEvENKUlvE0_clEvEUlaaE_EESt5arrayIPcLm3EEEEviT0_T1_)
        /*0464*/ 	.word	0x0000001f


	//----- nvinfo : EIATTR_FRAME_SIZE
	.align		4
.L_235:
        /*0468*/ 	.byte	0x04, 0x11
        /*046a*/ 	.short	(.L_237 - .L_236)
	.align		4
.L_236:
        /*046c*/ 	.word	index@(_ZN2at6native29vectorized_elementwise_kernelILi4ENS0_13BinaryFunctorIaaaZZZNS0_15binary_internal21div_floor_kernel_cudaERNS_18TensorIteratorBaseEENKUlvE_clEvENKUlvE0_clEvEUlaaE_EESt5arrayIPcLm3EEEEviT0_T1_)
        /*0470*/ 	.word	0x00000000


	//----- nvinfo : EIATTR_REGCOUNT
	.align		4
.L_237:
        /*0474*/ 	.byte	0x04, 0x2f
        /*0476*/ 	.short	(.L_239 - .L_238)
	.align		4
.L_238:
        /*0478*/ 	.word	index@(_ZN2at6native29vectorized_elementwise_kernelILi2ENS0_13BinaryFunctorIaaaZZZNS0_15binary_internal21div_floor_kernel_cudaERNS_18TensorIteratorBaseEENKUlvE_clEvENKUlvE0_clEvEUlaaE_EESt5arrayIPcLm3EEEEviT0_T1_)
        /*047c*/ 	.word	0x00000020


	//----- nvinfo : EIATTR_FRAME_SIZE
	.align		4
.L_239:
        /*0480*/ 	.byte	0x04, 0x11
        /*0482*/ 	.short	(.L_241 - .L_240)
	.align		4
.L_240:
        /*0484*/ 	.word	index@(_ZN2at6native29vectorized_elementwise_kernelILi2ENS0_13BinaryFunctorIaaaZZZNS0_15binary_internal21div_floor_kernel_cudaERNS_18TensorIteratorBaseEENKUlvE_clEvENKUlvE0_clEvEUlaaE_EESt5arrayIPcLm3EEEEviT0_T1_)
        /*0488*/ 	.word	0x00000000


	//----- nvinfo : EIATTR_REGCOUNT
	.align		4
.L_241:
        /*048c*/ 	.byte	0x04, 0x2f
        /*048e*/ 	.short	(.L_243 - .L_242)
	.align		4
.L_242:
        /*0490*/ 	.word	index@(_ZN2at6native27unrolled_elementwise_kernelINS0_13BinaryFunctorIaaaZZZNS0_15binary_internal21div_floor_kernel_cudaERNS_18TensorIteratorBaseEENKUlvE_clEvENKUlvE0_clEvEUlaaE_EESt5arrayIPcLm3EELi4E23TrivialOffsetCalculatorILi2EjESD_ILi1EjENS0_6memory15LoadWithoutCastENSG_16StoreWithoutCastEEEviT_T0_T2_T3_T4_T5_)
        /*0494*/ 	.word	0x0000001a


	//----- nvinfo : EIATTR_FRAME_SIZE
	.align		4
.L_243:
        /*0498*/ 	.byte	0x04, 0x11
        /*049a*/ 	.short	(.L_245 - .L_244)
	.align		4
.L_244:
        /*049c*/ 	.word	index@(_ZN2at6native27unrolled_elementwise_kernelINS0_13BinaryFunctorIaaaZZZNS0_15binary_internal21div_floor_kernel_cudaERNS_18TensorIteratorBaseEENKUlvE_clEvENKUlvE0_clEvEUlaaE_EESt5arrayIPcLm3EELi4E23TrivialOffsetCalculatorILi2EjESD_ILi1EjENS0_6memory15LoadWithoutCastENSG_16StoreWithoutCastEEEviT_T0_T2_T3_T4_T5_)
        /*04a0*/ 	.word	0x00000000


	//----- nvinfo : EIATTR_REGCOUNT
	.align		4
.L_245:
        /*04a4*/ 	.byte	0x04, 0x2f
        /*04a6*/ 	.short	(.L_247 - .L_246)
	.align		4
.L_246:
        /*04a8*/ 	.word	index@(_ZN2at6native18elementwise_kernelILi128ELi4EZNS0_22gpu_kernel_impl_nocastINS0_13BinaryFunctorIaaaZZZNS0_15binary_internal21div_floor_kernel_cudaERNS_18TensorIteratorBaseEENKUlvE_clEvENKUlvE0_clEvEUlaaE_EEEEvS6_RKT_EUliE_EEviT1_)
        /*04ac*/ 	.word	0x00000012


	//----- nvinfo : EIATTR_FRAME_SIZE
	.align		4
.L_247:
        /*04b0*/ 	.byte	0x04, 0x11
        /*04b2*/ 	.short	(.L_249 - .L_248)
	.align		4
.L_248:
        /*04b4*/ 	.word	index@(_ZN2at6native18elementwise_kernelILi128ELi4EZNS0_22gpu_kernel_impl_nocastINS0_13BinaryFunctorIaaaZZZNS0_15binary_internal21div_floor_kernel_cudaERNS_18TensorIteratorBaseEENKUlvE_clEvENKUlvE0_clEvEUlaaE_EEEEvS6_RKT_EUliE_EEviT1_)
        /*04b8*/ 	.word	0x00000000


	//----- nvinfo : EIATTR_REGCOUNT
	.align		4
.L_249:
        /*04bc*/ 	.byte	0x04, 0x2f
        /*04be*/ 	.short	(.L_251 - .L_250)
	.align		4
.L_250:
        /*04c0*/ 	.word	index@(_ZN2at6native27unrolled_elementwise_kernelINS0_13BinaryFunctorIaaaZZZNS0_15binary_internal21div_floor_kernel_cudaERNS_18TensorIteratorBaseEENKUlvE_clEvENKUlvE0_clEvEUlaaE_EESt5arrayIPcLm3EELi4E23TrivialOffsetCalculatorILi2EjESD_ILi1EjENS0_6memory12LoadWithCastILi2EEENSG_13StoreWithCastILi1EEEEEviT_T0_T2_T3_T4_T5_)
        /*04c4*/ 	.word	0x00000020


	//----- nvinfo : EIATTR_FRAME_SIZE
	.align		4
.L_251:
        /*04c8*/ 	.byte	0x04, 0x11
        /*04ca*/ 	.short	(.L_253 - .L_252)
	.align		4
.L_252:
        /*04cc*/ 	.word	index@(_ZN2at6native27unrolled_elementwise_kernelINS0_13BinaryFunctorIaaaZZZNS0_15binary_internal21div_floor_kernel_cudaERNS_18TensorIteratorBaseEENKUlvE_clEvENKUlvE0_clEvEUlaaE_EESt5arrayIPcLm3EELi4E23TrivialOffsetCalculatorILi2EjESD_ILi1EjENS0_6memory12LoadWithCastILi2EEENSG_13StoreWithCastILi1EEEEEviT_T0_T2_T3_T4_T5_)
        /*04d0*/ 	.word	0x00000000


	//----- nvinfo : EIATTR_REGCOUNT
	.align		4
.L_253:
        /*04d4*/ 	.byte	0x04, 0x2f
        /*04d6*/ 	.short	(.L_255 - .L_254)
	.align		4
.L_254:
        /*04d8*/ 	.word	index@(_ZN2at6native18elementwise_kernelILi128ELi4EZNS0_15gpu_kernel_implINS0_13BinaryFunctorIaaaZZZNS0_15binary_internal21div_floor_kernel_cudaERNS_18TensorIteratorBaseEENKUlvE_clEvENKUlvE0_clEvEUlaaE_EEEEvS6_RKT_EUliE_EEviT1_)
        /*04dc*/ 	.word	0x0000001a


	//----- nvinfo : EIATTR_FRAME_SIZE
	.align		4
.L_255:
        /*04e0*/ 	.byte	0x04, 0x11
        /*04e2*/ 	.short	(.L_257 - .L_256)
	.align		4
.L_256:
        /*04e4*/ 	.word	index@(_ZN2at6native18elementwise_kernelILi128ELi4EZNS0_15gpu_kernel_implINS0_13BinaryFunctorIaaaZZZNS0_15binary_internal21div_floor_kernel_cudaERNS_18TensorIteratorBaseEENKUlvE_clEvENKUlvE0_clEvEUlaaE_EEEEvS6_RKT_EUliE_EEviT1_)
        /*04e8*/ 	.word	0x00000000


	//----- nvinfo : EIATTR_REGCOUNT
	.align		4
.L_257:
        /*04ec*/ 	.byte	0x04, 0x2f
        /*04ee*/ 	.short	(.L_259 - .L_258)
	.align		4
.L_258:
        /*04f0*/ 	.word	index@(_ZN2at6native29vectorized_elementwise_kernelILi8ENS0_13AUnaryFunctorIiiiZZZNS0_15binary_internal21div_floor_kernel_cudaERNS_18TensorIteratorBaseEENKUlvE_clEvENKUlvE1_clEvEUliiE_EESt5arrayIPcLm2EEEEviT0_T1_)
        /*04f4*/ 	.word	0x00000020


	//----- nvinfo : EIATTR_FRAME_SIZE
	.align		4
.L_259:
        /*04f8*/ 	.byte	0x04, 0x11
        /*04fa*/ 	.short	(.L_261 - .L_260)
	.align		4
.L_260:
        /*04fc*/ 	.word	index@(_ZN2at6native29vectorized_elementwise_kernelILi8ENS0_13AUnaryFunctorIiiiZZZNS0_15binary_internal21div_floor_kernel_cudaERNS_18TensorIteratorBaseEENKUlvE_clEvENKUlvE1_clEvEUliiE_EESt5arrayIPcLm2EEEEviT0_T1_)
        /*0500*/ 	.word	0x00000000


	//----- nvinfo : EIATTR_REGCOUNT
	.align		4
.L_261:
        /*0504*/ 	.byte	0x04, 0x2f
        /*0506*/ 	.short	(.L_263 - .L_262)
	.align		4
.L_262:
        /*0508*/ 	.word	index@(_ZN2at6native29vectorized_elementwise_kernelILi4ENS0_13AUnaryFunctorIiiiZZZNS0_15binary_internal21div_floor_kernel_cudaERNS_18TensorIteratorBaseEENKUlvE_clEvENKUlvE1_clEvEUliiE_EESt5arrayIPcLm2EEEEviT0_T1_)
        /*050c*/ 	.word	0x00000020


	//----- nvinfo : EIATTR_FRAME_SIZE
	.align		4
.L_263:
        /*0510*/ 	.byte	0x04, 0x11
        /*0512*/ 	.short	(.L_265 - .L_264)
	.align		4
.L_264:
        /*0514*/ 	.word	index@(_ZN2at6native29vectorized_elementwise_kernelILi4ENS0_13AUnaryFunctorIiiiZZZNS0_15binary_internal21div_floor_kernel_cudaERNS_18TensorIteratorBaseEENKUlvE_clEvENKUlvE1_clEvEUliiE_EESt5arrayIPcLm2EEEEviT0_T1_)
        /*0518*/ 	.word	0x00000000


	//----- nvinfo : EIATTR_REGCOUNT
	.align		4
.L_265:
        /*051c*/ 	.byte	0x04, 0x2f
        /*051e*/ 	.short	(.L_267 - .L_266)
	.align		4
.L_266:
        /*0520*/ 	.word	index@(_ZN2at6native29vectorized_elementwise_kernelILi2ENS0_13AUnaryFunctorIiiiZZZNS0_15binary_internal21div_floor_kernel_cudaERNS_18TensorIteratorBaseEENKUlvE_clEvENKUlvE1_clEvEUliiE_EESt5arrayIPcLm2EEEEviT0_T1_)
        /*0524*/ 	.word	0x0000001f


	//----- nvinfo : EIATTR_FRAME_SIZE
	.align		4
.L_267:
        /*0528*/ 	.byte	0x04, 0x11
        /*052a*/ 	.short	(.L_269 - .L_268)
	.align		4
.L_268:
        /*052c*/ 	.word	index@(_ZN2at6native29vectorized_elementwise_kernelILi2ENS0_13AUnaryFunctorIiiiZZZNS0_15binary_internal21div_floor_kernel_cudaERNS_18TensorIteratorBaseEENKUlvE_clEvENKUlvE1_clEvEUliiE_EESt5arrayIPcLm2EEEEviT0_T1_)
        /*0530*/ 	.word	0x00000000


	//----- nvinfo : EIATTR_REGCOUNT
	.align		4
.L_269:
        /*0534*/ 	.byte	0x04, 0x2f
        /*0536*/ 	.short	(.L_271 - .L_270)
	.align		4
.L_270:
        /*0538*/ 	.word	index@(_ZN2at6native27unrolled_elementwise_kernelINS0_13AUnaryFunctorIiiiZZZNS0_15binary_internal21div_floor_kernel_cudaERNS_18TensorIteratorBaseEENKUlvE_clEvENKUlvE1_clEvEUliiE_EESt5arrayIPcLm2EELi4E23TrivialOffsetCalculatorILi1EjESE_NS0_6memory15LoadWithoutCastENSF_16StoreWithoutCastEEEviT_T0_T2_T3_T4_T5_)
        /*053c*/ 	.word	0x00000016


	//----- nvinfo : EIATTR_FRAME_SIZE
	.align		4
.L_271:
        /*0540*/ 	.byte	0x04, 0x11
        /*0542*/ 	.short	(.L_273 - .L_272)
	.align		4
.L_272:
        /*0544*/ 	.word	index@(_ZN2at6native27unrolled_elementwise_kernelINS0_13AUnaryFunctorIiiiZZZNS0_15binary_internal21div_floor_kernel_cudaERNS_18TensorIteratorBaseEENKUlvE_clEvENKUlvE1_clEvEUliiE_EESt5arrayIPcLm2EELi4E23TrivialOffsetCalculatorILi1EjESE_NS0_6memory15LoadWithoutCastENSF_16StoreWithoutCastEEEviT_T0_T2_T3_T4_T5_)
        /*0548*/ 	.word	0x00000000


	//----- nvinfo : EIATTR_REGCOUNT
	.align		4
.L_273:
        /*054c*/ 	.byte	0x04, 0x2f
        /*054e*/ 	.short	(.L_275 - .L_274)
	.align		4
.L_274:
        /*0550*/ 	.word	index@(_ZN2at6native18elementwise_kernelILi128ELi2EZNS0_22gpu_kernel_impl_nocastINS0_13AUnaryFunctorIiiiZZZNS0_15binary_internal21div_floor_kernel_cudaERNS_18TensorIteratorBaseEENKUlvE_clEvENKUlvE1_clEvEUliiE_EEEEvS6_RKT_EUliE_EEviT1_)
        /*0554*/ 	.word	0x00000012


	//----- nvinfo : EIATTR_FRAME_SIZE
	.align		4
.L_275:
        /*0558*/ 	.byte	0x04, 0x11
        /*055a*/ 	.short	(.L_277 - .L_276)
	.align		4
.L_276:
        /*055c*/ 	.word	index@(_ZN2at6native18elementwise_kernelILi128ELi2EZNS0_22gpu_kernel_impl_nocastINS0_13AUnaryFunctorIiiiZZZNS0_15binary_internal21div_floor_kernel_cudaERNS_18TensorIteratorBaseEENKUlvE_clEvENKUlvE1_clEvEUliiE_EEEEvS6_RKT_EUliE_EEviT1_)
        /*0560*/ 	.word	0x00000000


	//----- nvinfo : EIATTR_REGCOUNT
	.align		4
.L_277:
        /*0564*/ 	.byte	0x04, 0x2f
        /*0566*/ 	.short	(.L_279 - .L_278)
	.align		4
.L_278:
        /*0568*/ 	.word	index@(_ZN2at6native27unrolled_elementwise_kernelINS0_13AUnaryFunctorIiiiZZZNS0_15binary_internal21div_floor_kernel_cudaERNS_18TensorIteratorBaseEENKUlvE_clEvENKUlvE1_clEvEUliiE_EESt5arrayIPcLm2EELi4E23TrivialOffsetCalculatorILi1EjESE_NS0_6memory12LoadWithCastILi1EEENSF_13StoreWithCastILi1EEEEEviT_T0_T2_T3_T4_T5_)
        /*056c*/ 	.word	0x0000001e


	//----- nvinfo : EIATTR_FRAME_SIZE
	.align		4
.L_279:
        /*0570*/ 	.byte	0x04, 0x11
        /*0572*/ 	.short	(.L_281 - .L_280)
	.align		4
.L_280:
        /*0574*/ 	.word	index@(_ZN2at6native27unrolled_elementwise_kernelINS0_13AUnaryFunctorIiiiZZZNS0_15binary_internal21div_floor_kernel_cudaERNS_18TensorIteratorBaseEENKUlvE_clEvENKUlvE1_clEvEUliiE_EESt5arrayIPcLm2EELi4E23TrivialOffsetCalculatorILi1EjESE_NS0_6memory12LoadWithCastILi1EEENSF_13StoreWithCastILi1EEEEEviT_T0_T2_T3_T4_T5_)
        /*0578*/ 	.word	0x00000000


	//----- nvinfo : EIATTR_REGCOUNT
	.align		4
.L_281:
        /*057c*/ 	.byte	0x04, 0x2f
        /*057e*/ 	.short	(.L_283 - .L_282)
	.align		4
.L_282:
        /*0580*/ 	.word	index@(_ZN2at6native18elementwise_kernelILi128ELi4EZNS0_15gpu_kernel_implINS0_13AUnaryFunctorIiiiZZZNS0_15binary_internal21div_floor_kernel_cudaERNS_18TensorIteratorBaseEENKUlvE_clEvENKUlvE1_clEvEUliiE_EEEEvS6_RKT_EUliE_EEviT1_)
        /*0584*/ 	.word	0x0000001a


	//----- nvinfo : EIATTR_FRAME_SIZE
	.align		4
.L_283:
        /*0588*/ 	.byte	0x04, 0x11
        /*058a*/ 	.short	(.L_285 - .L_284)
	.align		4
.L_284:
        /*058c*/ 	.word	index@(_ZN2at6native18elementwise_kernelILi128ELi4EZNS0_15gpu_kernel_implINS0_13AUnaryFunctorIiiiZZZNS0_15binary_internal21div_floor_kernel_cudaERNS_18TensorIteratorBaseEENKUlvE_clEvENKUlvE1_clEvEUliiE_EEEEvS6_RKT_EUliE_EEviT1_)
        /*0590*/ 	.word	0x00000000


	//----- nvinfo : EIATTR_REGCOUNT
	.align		4
.L_285:
        /*0594*/ 	.byte	0x04, 0x2f
        /*0596*/ 	.short	(.L_287 - .L_286)
	.align		4
.L_286:
        /*0598*/ 	.word	index@(_ZN2at6native29vectorized_elementwise_kernelILi8ENS0_13BUnaryFunctorIiiiZZZNS0_15binary_internal21div_floor_kernel_cudaERNS_18TensorIteratorBaseEENKUlvE_clEvENKUlvE1_clEvEUliiE_EESt5arrayIPcLm2EEEEviT0_T1_)
        /*059c*/ 	.word	0x0000001d


	//----- nvinfo : EIATTR_FRAME_SIZE
	.align		4
.L_287:
        /*05a0*/ 	.byte	0x04, 0x11
        /*05a2*/ 	.short	(.L_289 - .L_288)
	.align		4
.L_288:
        /*05a4*/ 	.word	index@(_ZN2at6native29vectorized_elementwise_kernelILi8ENS0_13BUnaryFunctorIiiiZZZNS0_15binary_internal21div_floor_kernel_cudaERNS_18TensorIteratorBaseEENKUlvE_clEvENKUlvE1_clEvEUliiE_EESt5arrayIPcLm2EEEEviT0_T1_)
        /*05a8*/ 	.word	0x00000000


	//----- nvinfo : EIATTR_REGCOUNT
	.align		4
.L_289:
        /*05ac*/ 	.byte	0x04, 0x2f
        /*05ae*/ 	.short	(.L_291 - .L_290)
	.align		4
.L_290:
        /*05b0*/ 	.word	index@(_ZN2at6native29vectorized_elementwise_kernelILi4ENS0_13BUnaryFunctorIiiiZZZNS0_15binary_internal21div_floor_kernel_cudaERNS_18TensorIteratorBaseEENKUlvE_clEvENKUlvE1_clEvEUliiE_EESt5arrayIPcLm2EEEEviT0_T1_)
        /*05b4*/ 	.word	0x0000001d


	//----- nvinfo : EIATTR_FRAME_SIZE
	.align		4
.L_291:
        /*05b8*/ 	.byte	0x04, 0x11
        /*05ba*/ 	.short	(.L_293 - .L_292)
	.align		4
.L_292:
        /*05bc*/ 	.word	index@(_ZN2at6native29vectorized_elementwise_kernelILi4ENS0_13BUnaryFunctorIiiiZZZNS0_15binary_internal21div_floor_kernel_cudaERNS_18TensorIteratorBaseEENKUlvE_clEvENKUlvE1_clEvEUliiE_EESt5arrayIPcLm2EEEEviT0_T1_)
        /*05c0*/ 	.word	0x00000000


	//----- nvinfo : EIATTR_REGCOUNT
	.align		4
.L_293:
        /*05c4*/ 	.byte	0x04, 0x2f
        /*05c6*/ 	.short	(.L_295 - .L_294)
	.align		4
.L_294:
        /*05c8*/ 	.word	index@(_ZN2at6native29vectorized_elementwise_kernelILi2ENS0_13BUnaryFunctorIiiiZZZNS0_15binary_internal21div_floor_kernel_cudaERNS_18TensorIteratorBaseEENKUlvE_clEvENKUlvE1_clEvEUliiE_EESt5arrayIPcLm2EEEEviT0_T1_)
        /*05cc*/ 	.word	0x0000001e


	//----- nvinfo : EIATTR_FRAME_SIZE
	.align		4
.L_295:
        /*05d0*/ 	.byte	0x04, 0x11
        /*05d2*/ 	.short	(.L_297 - .L_296)
	.align		4
.L_296:
        /*05d4*/ 	.word	index@(_ZN2at6native29vectorized_elementwise_kernelILi2ENS0_13BUnaryFunctorIiiiZZZNS0_15binary_internal21div_floor_kernel_cudaERNS_18TensorIteratorBaseEENKUlvE_clEvENKUlvE1_clEvEUliiE_EESt5arrayIPcLm2EEEEviT0_T1_)
        /*05d8*/ 	.word	0x00000000


	//----- nvinfo : EIATTR_REGCOUNT
	.align		4
.L_297:
        /*05dc*/ 	.byte	0x04, 0x2f
        /*05de*/ 	.short	(.L_299 - .L_298)
	.align		4
.L_298:
        /*05e0*/ 	.word	index@(_ZN2at6native27unrolled_elementwise_kernelINS0_13BUnaryFunctorIiiiZZZNS0_15binary_internal21div_floor_kernel_cudaERNS_18TensorIteratorBaseEENKUlvE_clEvENKUlvE1_clEvEUliiE_EESt5arrayIPcLm2EELi4E23TrivialOffsetCalculatorILi1EjESE_NS0_6memory15LoadWithoutCastENSF_16StoreWithoutCastEEEviT_T0_T2_T3_T4_T5_)
        /*05e4*/ 	.word	0x00000016


	//----- nvinfo : EIATTR_FRAME_SIZE
	.align		4
.L_299:
        /*05e8*/ 	.byte	0x04, 0x11
        /*05ea*/ 	.short	(.L_301 - .L_300)
	.align		4
.L_300:
        /*05ec*/ 	.word	index@(_ZN2at6native27unrolled_elementwise_kernelINS0_13BUnaryFunctorIiiiZZZNS0_15binary_internal21div_floor_kernel_cudaERNS_18TensorIteratorBaseEENKUlvE_clEvENKUlvE1_clEvEUliiE_EESt5arrayIPcLm2EELi4E23TrivialOffsetCalculatorILi1EjESE_NS0_6memory15LoadWithoutCastENSF_16StoreWithoutCastEEEviT_T0_T2_T3_T4_T5_)
        /*05f0*/ 	.word	0x00000000


	//----- nvinfo : EIATTR_REGCOUNT
	.align		4
.L_301:
        /*05f4*/ 	.byte	0x04, 0x2f
        /*05f6*/ 	.short	(.L_303 - .L_302)
	.align		4
.L_302:
        /*05f8*/ 	.word	index@(_ZN2at6native18elementwise_kernelILi128ELi2EZNS0_22gpu_kernel_impl_nocastINS0_13BUnaryFunctorIiiiZZZNS0_15binary_internal21div_floor_kernel_cudaERNS_18TensorIteratorBaseEENKUlvE_clEvENKUlvE1_clEvEUliiE_EEEEvS6_RKT_EUliE_EEviT1_)
        /*05fc*/ 	.word	0x00000012


	//----- nvinfo : EIATTR_FRAME_SIZE
	.align		4
.L_303:
        /*0600*/ 	.byte	0x04, 0x11
        /*0602*/ 	.short	(.L_305 - .L_304)
	.align		4
.L_304:
        /*0604*/ 	.word	index@(_ZN2at6native18elementwise_kernelILi128ELi2EZNS0_22gpu_kernel_impl_nocastINS0_13BUnaryFunctorIiiiZZZNS0_15binary_internal21div_floor_kernel_cudaERNS_18TensorIteratorBaseEENKUlvE_clEvENKUlvE1_clEvEUliiE_EEEEvS6_RKT_EUliE_EEviT1_)
        /*0608*/ 	.word	0x00000000


	//----- nvinfo : EIATTR_REGCOUNT
	.align		4
.L_305:
        /*060c*/ 	.byte	0x04, 0x2f
        /*060e*/ 	.short	(.L_307 - .L_306)
	.align		4
.L_306:
        /*0610*/ 	.word	index@(_ZN2at6native27unrolled_elementwise_kernelINS0_13BUnaryFunctorIiiiZZZNS0_15binary_internal21div_floor_kernel_cudaERNS_18TensorIteratorBaseEENKUlvE_clEvENKUlvE1_clEvEUliiE_EESt5arrayIPcLm2EELi4E23TrivialOffsetCalculatorILi1EjESE_NS0_6memory12LoadWithCastILi1EEENSF_13StoreWithCastILi1EEEEEviT_T0_T2_T3_T4_T5_)
        /*0614*/ 	.word	0x0000001e


	//----- nvinfo : EIATTR_FRAME_SIZE
	.align		4
.L_307:
        /*0618*/ 	.byte	0x04, 0x11
        /*061a*/ 	.short	(.L_309 - .L_308)
	.align		4
.L_308:
        /*061c*/ 	.word	index@(_ZN2at6native27unrolled_elementwise_kernelINS0_13BUnaryFunctorIiiiZZZNS0_15binary_internal21div_floor_kernel_cudaERNS_18TensorIteratorBaseEENKUlvE_clEvENKUlvE1_clEvEUliiE_EESt5arrayIPcLm2EELi4E23TrivialOffsetCalculatorILi1EjESE_NS0_6memory12LoadWithCastILi1EEENSF_13StoreWithCastILi1EEEEEviT_T0_T2_T3_T4_T5_)
        /*0620*/ 	.word	0x00000000


	//----- nvinfo : EIATTR_REGCOUNT
	.align		4
.L_309:
        /*0624*/ 	.byte	0x04, 0x2f
        /*0626*/ 	.short	(.L_311 - .L_310)
	.align		4
.L_310:
        /*0628*/ 	.word	index@(_ZN2at6native18elementwise_kernelILi128ELi4EZNS0_15gpu_kernel_implINS0_13BUnaryFunctorIiiiZZZNS0_15binary_internal21div_floor_kernel_cudaERNS_18TensorIteratorBaseEENKUlvE_clEvENKUlvE1_clEvEUliiE_EEEEvS6_RKT_EUliE_EEviT1_)
        /*062c*/ 	.word	0x0000001a


	//----- nvinfo : EIATTR_FRAME_SIZE
	.align		4
.L_311:
        /*0630*/ 	.byte	0x04, 0x11
        /*0632*/ 	.short	(.L_313 - .L_312)
	.align		4
.L_312:
        /*0634*/ 	.word	index@(_ZN2at6native18elementwise_kernelILi128ELi4EZNS0_15gpu_kernel_implINS0_13BUnaryFunctorIiiiZZZNS0_15binary_internal21div_floor_kernel_cudaERNS_18TensorIteratorBaseEENKUlvE_clEvENKUlvE1_clEvEUliiE_EEEEvS6_RKT_EUliE_EEviT1_)
        /*0638*/ 	.word	0x00000000


	//----- nvinfo : EIATTR_REGCOUNT
	.align		4
.L_313:
        /*063c*/ 	.byte	0x04, 0x2f
        /*063e*/ 	.short	(.L_315 - .L_314)
	.align		4
.L_314:
        /*0640*/ 	.word	index@(_ZN2at6native29vectorized_elementwise_kernelILi8ENS0_13BinaryFunctorIiiiZZZNS0_15binary_internal21div_floor_kernel_cudaERNS_18TensorIteratorBaseEENKUlvE_clEvENKUlvE1_clEvEUliiE_EESt5arrayIPcLm3EEEEviT0_T1_)
        /*0644*/ 	.word	0x00000020


	//----- nvinfo : EIATTR_FRAME_SIZE
	.align		4
.L_315:
        /*0648*/ 	.byte	0x04, 0x11
        /*064a*/ 	.short	(.L_317 - .L_316)
	.align		4
.L_316:
        /*064c*/ 	.word	index@(_ZN2at6native29vectorized_elementwise_kernelILi8ENS0_13BinaryFunctorIiiiZZZNS0_15binary_internal21div_floor_kernel_cudaERNS_18TensorIteratorBaseEENKUlvE_clEvENKUlvE1_clEvEUliiE_EESt5arrayIPcLm3EEEEviT0_T1_)
        /*0650*/ 	.word	0x00000000


	//----- nvinfo : EIATTR_REGCOUNT
	.align		4
.L_317:
        /*0654*/ 	.byte	0x04, 0x2f
        /*0656*/ 	.short	(.L_319 - .L_318)
	.align		4
.L_318:
        /*0658*/ 	.word	index@(_ZN2at6native29vectorized_elementwise_kernelILi4ENS0_13BinaryFunctorIiiiZZZNS0_15binary_internal21div_floor_kernel_cudaERNS_18TensorIteratorBaseEENKUlvE_clEvENKUlvE1_clEvEUliiE_EESt5arrayIPcLm3EEEEviT0_T1_)
        /*065c*/ 	.word	0x00000020


	//----- nvinfo : EIATTR_FRAME_SIZE
	.align		4
.L_319:
        /*0660*/ 	.byte	0x04, 0x11
        /*0662*/ 	.short	(.L_321 - .L_320)
	.align		4
.L_320:
        /*0664*/ 	.word	index@(_ZN2at6native29vectorized_elementwise_kernelILi4ENS0_13BinaryFunctorIiiiZZZNS0_15binary_internal21div_floor_kernel_cudaERNS_18TensorIteratorBaseEENKUlvE_clEvENKUlvE1_clEvEUliiE_EESt5arrayIPcLm3EEEEviT0_T1_)
        /*0668*/ 	.word	0x00000000


	//----- nvinfo : EIATTR_REGCOUNT
	.align		4
.L_321:
        /*066c*/ 	.byte	0x04, 0x2f
        /*066e*/ 	.short	(.L_323 - .L_322)
	.align		4
.L_322:
        /*0670*/ 	.word	index@(_ZN2at6native29vectorized_elementwise_kernelILi2ENS0_13BinaryFunctorIiiiZZZNS0_15binary_internal21div_floor_kernel_cudaERNS_18TensorIteratorBaseEENKUlvE_clEvENKUlvE1_clEvEUliiE_EESt5arrayIPcLm3EEEEviT0_T1_)
        /*0674*/ 	.word	0x00000020


	//----- nvinfo : EIATTR_FRAME_SIZE
	.align		4
.L_323:
        /*0678*/ 	.byte	0x04, 0x11
        /*067a*/ 	.short	(.L_325 - .L_324)
	.align		4
.L_324:
        /*067c*/ 	.word	index@(_ZN2at6native29vectorized_elementwise_kernelILi2ENS0_13BinaryFunctorIiiiZZZNS0_15binary_internal21div_floor_kernel_cudaERNS_18TensorIteratorBaseEENKUlvE_clEvENKUlvE1_clEvEUliiE_EESt5arrayIPcLm3EEEEviT0_T1_)
        /*0680*/ 	.word	0x00000000


	//----- nvinfo : EIATTR_REGCOUNT
	.align		4
.L_325:
        /*0684*/ 	.byte	0x04, 0x2f
        /*0686*/ 	.short	(.L_327 - .L_326)
	.align		4
.L_326:
        /*0688*/ 	.word	index@(_ZN2at6native27unrolled_elementwise_kernelINS0_13BinaryFunctorIiiiZZZNS0_15binary_internal21div_floor_kernel_cudaERNS_18TensorIteratorBaseEENKUlvE_clEvENKUlvE1_clEvEUliiE_EESt5arrayIPcLm3EELi4E23TrivialOffsetCalculatorILi2EjESD_ILi1EjENS0_6memory15LoadWithoutCastENSG_16StoreWithoutCastEEEviT_T0_T2_T3_T4_T5_)
        /*068c*/ 	.word	0x0000001c


	//----- nvinfo : EIATTR_FRAME_SIZE
	.align		4
.L_327:
        /*0690*/ 	.byte	0x04, 0x11
        /*0692*/ 	.short	(.L_329 - .L_328)
	.align		4
.L_328:
        /*0694*/ 	.word	index@(_ZN2at6native27unrolled_elementwise_kernelINS0_13BinaryFunctorIiiiZZZNS0_15binary_internal21div_floor_kernel_cudaERNS_18TensorIteratorBaseEENKUlvE_clEvENKUlvE1_clEvEUliiE_EESt5arrayIPcLm3EELi4E23TrivialOffsetCalculatorILi2EjESD_ILi1EjENS0_6memory15LoadWithoutCastENSG_16StoreWithoutCastEEEviT_T0_T2_T3_T4_T5_)
        /*0698*/ 	.word	0x00000000


	//----- nvinfo : EIATTR_REGCOUNT
	.align		4
.L_329:
        /*069c*/ 	.byte	0x04, 0x2f
        /*069e*/ 	.short	(.L_331 - .L_330)
	.align		4
.L_330:
        /*06a0*/ 	.word	index@(_ZN2at6native18elementwise_kernelILi128ELi2EZNS0_22gpu_kernel_impl_nocastINS0_13BinaryFunctorIiiiZZZNS0_15binary_internal21div_floor_kernel_cudaERNS_18TensorIteratorBaseEENKUlvE_clEvENKUlvE1_clEvEUliiE_EEEEvS6_RKT_EUliE_EEviT1_)
        /*06a4*/ 	.word	0x00000012


	//----- nvinfo : EIATTR_FRAME_SIZE
	.align		4
.L_331:
        /*06a8*/ 	.byte	0x04, 0x11
        /*06aa*/ 	.short	(.L_333 - .L_332)
	.align		4
.L_332:
        /*06ac*/ 	.word	index@(_ZN2at6native18elementwise_kernelILi128ELi2EZNS0_22gpu_kernel_impl_nocastINS0_13BinaryFunctorIiiiZZZNS0_15binary_internal21div_floor_kernel_cudaERNS_18TensorIteratorBaseEENKUlvE_clEvENKUlvE1_clEvEUliiE_EEEEvS6_RKT_EUliE_EEviT1_)
        /*06b0*/ 	.word	0x00000000


	//----- nvinfo : EIATTR_REGCOUNT
	.align		4
.L_333:
        /*06b4*/ 	.byte	0x04, 0x2f
        /*06b6*/ 	.short	(.L_335 - .L_334)
	.align		4
.L_334:
        /*06b8*/ 	.word	index@(_ZN2at6native27unrolled_elementwise_kernelINS0_13BinaryFunctorIiiiZZZNS0_15binary_internal21div_floor_kernel_cudaERNS_18TensorIteratorBaseEENKUlvE_clEvENKUlvE1_clEvEUliiE_EESt5arrayIPcLm3EELi4E23TrivialOffsetCalculatorILi2EjESD_ILi1EjENS0_6memory12LoadWithCastILi2EEENSG_13StoreWithCastILi1EEEEEviT_T0_T2_T3_T4_T5_)
        /*06bc*/ 	.word	0x00000020


	//----- nvinfo : EIATTR_FRAME_SIZE
	.align		4
.L_335:
        /*06c0*/ 	.byte	0x04, 0x11
        /*06c2*/ 	.short	(.L_337 - .L_336)
	.align		4
.L_336:
        /*06c4*/ 	.word	index@(_ZN2at6native27unrolled_elementwise_kernelINS0_13BinaryFunctorIiiiZZZNS0_15binary_internal21div_floor_kernel_cudaERNS_18TensorIteratorBaseEENKUlvE_clEvENKUlvE1_clEvEUliiE_EESt5arrayIPcLm3EELi4E23TrivialOffsetCalculatorILi2EjESD_ILi1EjENS0_6memory12LoadWithCastILi2EEENSG_13StoreWithCastILi1EEEEEviT_T0_T2_T3_T4_T5_)
        /*06c8*/ 	.word	0x00000000


	//----- nvinfo : EIATTR_REGCOUNT
	.align		4
.L_337:
        /*06cc*/ 	.byte	0x04, 0x2f
        /*06ce*/ 	.short	(.L_339 - .L_338)
	.align		4
.L_338:
        /*06d0*/ 	.word	index@(_ZN2at6native18elementwise_kernelILi128ELi4EZNS0_15gpu_kernel_implINS0_13BinaryFunctorIiiiZZZNS0_15binary_internal21div_floor_kernel_cudaERNS_18TensorIteratorBaseEENKUlvE_clEvENKUlvE1_clEvEUliiE_EEEEvS6_RKT_EUliE_EEviT1_)
        /*06d4*/ 	.word	0x0000001a


	//----- nvinfo : EIATTR_FRAME_SIZE
	.align		4
.L_339:
        /*06d8*/ 	.byte	0x04, 0x11
        /*06da*/ 	.short	(.L_341 - .L_340)
	.align		4
.L_340:
        /*06dc*/ 	.word	index@(_ZN2at6native18elementwise_kernelILi128ELi4EZNS0_15gpu_kernel_implINS0_13BinaryFunctorIiiiZZZNS0_15binary_internal21div_floor_kernel_cudaERNS_18TensorIteratorBaseEENKUlvE_clEvENKUlvE1_clEvEUliiE_EEEEvS6_RKT_EUliE_EEviT1_)
        /*06e0*/ 	.word	0x00000000


	//----- nvinfo : EIATTR_REGCOUNT
	.align		4
.L_341:
        /*06e4*/ 	.byte	0x04, 0x2f
        /*06e6*/ 	.short	(.L_343 - .L_342)
	.align		4
.L_342:
        /*06e8*/ 	.word	index@(_ZN2at6native29vectorized_elementwise_kernelILi8ENS0_13AUnaryFunctorIlllZZZNS0_15binary_internal21div_floor_kernel_cudaERNS_18TensorIteratorBaseEENKUlvE_clEvENKUlvE2_clEvEUlllE_EESt5arrayIPcLm2EEEEviT0_T1_)
        /*06ec*/ 	.word	0x0000002a


	//----- nvinfo : EIATTR_FRAME_SIZE
	.align		4
.L_343:
        /*06f0*/ 	.byte	0x04, 0x11
        /*06f2*/ 	.short	(.L_345 - .L_344)
	.align		4
.L_344:
        /*06f4*/ 	.word	index@($__internal_62_$__cuda_sm20_rem_s64)
        /*06f8*/ 	.word	0x00000000


	//----- nvinfo : EIATTR_FRAME_SIZE
	.align		4
.L_345:
        /*06fc*/ 	.byte	0x04, 0x11
        /*06fe*/ 	.short	(.L_347 - .L_346)
	.align		4
.L_346:
        /*0700*/ 	.word	index@($__internal_61_$__cuda_sm20_div_s64)
        /*0704*/ 	.word	0x00000000


	//----- nvinfo : EIATTR_FRAME_SIZE
	.align		4
.L_347:
        /*0708*/ 	.byte	0x04, 0x11
        /*070a*/ 	.short	(.L_349 - .L_348)
	.align		4
.L_348:
        /*070c*/ 	.word	index@(_ZN2at6native29vectorized_elementwise_kernelILi8ENS0_13AUnaryFunctorIlllZZZNS0_15binary_internal21div_floor_kernel_cudaERNS_18TensorIteratorBaseEENKUlvE_clEvENKUlvE2_clEvEUlllE_EESt5arrayIPcLm2EEEEviT0_T1_)
        /*0710*/ 	.word	0x00000000


	//----- nvinfo : EIATTR_REGCOUNT
	.align		4
.L_349:
        /*0714*/ 	.byte	0x04, 0x2f
        /*0716*/ 	.short	(.L_351 - .L_350)
	.align		4
.L_350:
        /*0718*/ 	.word	index@(_ZN2at6native29vectorized_elementwise_kernelILi4ENS0_13AUnaryFunctorIlllZZZNS0_15binary_internal21div_floor_kernel_cudaERNS_18TensorIteratorBaseEENKUlvE_clEvENKUlvE2_clEvEUlllE_EESt5arrayIPcLm2EEEEviT0_T1_)
        /*071c*/ 	.word	0x0000002a


	//----- nvinfo : EIATTR_FRAME_SIZE
	.align		4
.L_351:
        /*0720*/ 	.byte	0x04, 0x11
        /*0722*/ 	.short	(.L_353 - .L_352)
	.align		4
.L_352:
        /*0724*/ 	.word	index@($__internal_60_$__cuda_sm20_rem_s64)
        /*0728*/ 	.word	0x00000000


	//----- nvinfo : EIATTR_FRAME_SIZE
	.align		4
.L_353:
        /*072c*/ 	.byte	0x04, 0x11
        /*072e*/ 	.short	(.L_355 - .L_354)
	.align		4
.L_354:
        /*0730*/ 	.word	index@($__internal_59_$__cuda_sm20_div_s64)
        /*0734*/ 	.word	0x00000000


	//----- nvinfo : EIATTR_FRAME_SIZE
	.align		4
.L_355:
        /*0738*/ 	.byte	0x04, 0x11
        /*073a*/ 	.short	(.L_357 - .L_356)
	.align		4
.L_356:
        /*073c*/ 	.word	index@(_ZN2at6native29vectorized_elementwise_kernelILi4ENS0_13AUnaryFunctorIlllZZZNS0_15binary_internal21div_floor_kernel_cudaERNS_18TensorIteratorBaseEENKUlvE_clEvENKUlvE2_clEvEUlllE_EESt5arrayIPcLm2EEEEviT0_T1_)
        /*0740*/ 	.word	0x00000000


	//----- nvinfo : EIATTR_REGCOUNT
	.align		4
.L_357:
        /*0744*/ 	.byte	0x04, 0x2f
        /*0746*/ 	.short	(.L_359 - .L_358)
	.align		4
.L_358:
        /*0748*/ 	.word	index@(_ZN2at6native29vectorized_elementwise_kernelILi2ENS0_13AUnaryFunctorIlllZZZNS0_15binary_internal21div_floor_kernel_cudaERNS_18TensorIteratorBaseEENKUlvE_clEvENKUlvE2_clEvEUlllE_EESt5arrayIPcLm2EEEEviT0_T1_)
        /*074c*/ 	.word	0x0000002a


	//----- nvinfo : EIATTR_FRAME_SIZE
	.align		4
.L_359:
        /*0750*/ 	.byte	0x04, 0x11
        /*0752*/ 	.short	(.L_361 - .L_360)
	.align		4
.L_360:
        /*0754*/ 	.word	index@($__internal_58_$__cuda_sm20_rem_s64)
        /*0758*/ 	.word	0x00000000


	//----- nvinfo : EIATTR_FRAME_SIZE
	.align		4
.L_361:
        /*075c*/ 	.byte	0x04, 0x11
        /*075e*/ 	.short	(.L_363 - .L_362)
	.align		4
.L_362:
        /*0760*/ 	.word	index@($__internal_57_$__cuda_sm20_div_s64)
        /*0764*/ 	.word	0x00000000


	//----- nvinfo : EIATTR_FRAME_SIZE
	.align		4
.L_363:
        /*0768*/ 	.byte	0x04, 0x11
        /*076a*/ 	.short	(.L_365 - .L_364)
	.align		4
.L_364:
        /*076c*/ 	.word	index@(_ZN2at6native29vectorized_elementwise_kernelILi2ENS0_13AUnaryFunctorIlllZZZNS0_15binary_internal21div_floor_kernel_cudaERNS_18TensorIteratorBaseEENKUlvE_clEvENKUlvE2_clEvEUlllE_EESt5arrayIPcLm2EEEEviT0_T1_)
        /*0770*/ 	.word	0x00000000


	//----- nvinfo : EIATTR_REGCOUNT
	.align		4
.L_365:
        /*0774*/ 	.byte	0x04, 0x2f
        /*0776*/ 	.short	(.L_367 - .L_366)
	.align		4
.L_366:
        /*0778*/ 	.word	index@(_ZN2at6native27unrolled_elementwise_kernelINS0_13AUnaryFunctorIlllZZZNS0_15binary_internal21div_floor_kernel_cudaERNS_18TensorIteratorBaseEENKUlvE_clEvENKUlvE2_clEvEUlllE_EESt5arrayIPcLm2EELi4E23TrivialOffsetCalculatorILi1EjESE_NS0_6memory15LoadWithoutCastENSF_16StoreWithoutCastEEEviT_T0_T2_T3_T4_T5_)
        /*077c*/ 	.word	0x00000020


	//----- nvinfo : EIATTR_FRAME_SIZE
	.align		4
.L_367:
        /*0780*/ 	.byte	0x04, 0x11
        /*0782*/ 	.short	(.L_369 - .L_368)
	.align		4
.L_368:
        /*0784*/ 	.word	index@($__internal_56_$__cuda_sm20_rem_s64)
        /*0788*/ 	.word	0x00000000


	//----- nvinfo : EIATTR_FRAME_SIZE
	.align		4
.L_369:
        /*078c*/ 	.byte	0x04, 0x11
        /*078e*/ 	.short	(.L_371 - .L_370)
	.align		4
.L_370:
        /*0790*/ 	.word	index@($__internal_55_$__cuda_sm20_div_s64)
        /*0794*/ 	.word	0x00000000


	//----- nvinfo : EIATTR_FRAME_SIZE
	.align		4
.L_371:
        /*0798*/ 	.byte	0x04, 0x11
        /*079a*/ 	.short	(.L_373 - .L_372)
	.align		4
.L_372:
        /*079c*/ 	.word	index@(_ZN2at6native27unrolled_elementwise_kernelINS0_13AUnaryFunctorIlllZZZNS0_15binary_internal21div_floor_kernel_cudaERNS_18TensorIteratorBaseEENKUlvE_clEvENKUlvE2_clEvEUlllE_EESt5arrayIPcLm2EELi4E23TrivialOffsetCalculatorILi1EjESE_NS0_6memory15LoadWithoutCastENSF_16StoreWithoutCastEEEviT_T0_T2_T3_T4_T5_)
        /*07a0*/ 	.word	0x00000000


	//----- nvinfo : EIATTR_REGCOUNT
	.align		4
.L_373:
        /*07a4*/ 	.byte	0x04, 0x2f
        /*07a6*/ 	.short	(.L_375 - .L_374)
	.align		4
.L_374:
        /*07a8*/ 	.word	index@(_ZN2at6native18elementwise_kernelILi128ELi2EZNS0_22gpu_kernel_impl_nocastINS0_13AUnaryFunctorIlllZZZNS0_15binary_internal21div_floor_kernel_cudaERNS_18TensorIteratorBaseEENKUlvE_clEvENKUlvE2_clEvEUlllE_EEEEvS6_RKT_EUliE_EEviT1_)
        /*07ac*/ 	.word	0x0000001c


	//----- nvinfo : EIATTR_FRAME_SIZE
	.align		4
.L_375:
        /*07b0*/ 	.byte	0x04, 0x11
        /*07b2*/ 	.short	(.L_377 - .L_376)
	.align		4
.L_376:
        /*07b4*/ 	.word	index@($__internal_54_$__cuda_sm20_rem_s64)
        /*07b8*/ 	.word	0x00000000


	//----- nvinfo : EIATTR_FRAME_SIZE
	.align		4
.L_377:
        /*07bc*/ 	.byte	0x04, 0x11
        /*07be*/ 	.short	(.L_379 - .L_378)
	.align		4
.L_378:
        /*07c0*/ 	.word	index@($__internal_53_$__cuda_sm20_div_s64)
        /*07c4*/ 	.word	0x00000000


	//----- nvinfo : EIATTR_FRAME_SIZE
	.align		4
.L_379:
        /*07c8*/ 	.byte	0x04, 0x11
        /*07ca*/ 	.short	(.L_381 - .L_380)
	.align		4
.L_380:
        /*07cc*/ 	.word	index@(_ZN2at6native18elementwise_kernelILi128ELi2EZNS0_22gpu_kernel_impl_nocastINS0_13AUnaryFunctorIlllZZZNS0_15binary_internal21div_floor_kernel_cudaERNS_18TensorIteratorBaseEENKUlvE_clEvENKUlvE2_clEvEUlllE_EEEEvS6_RKT_EUliE_EEviT1_)
        /*07d0*/ 	.word	0x00000000


	//----- nvinfo : EIATTR_REGCOUNT
	.align		4
.L_381:
        /*07d4*/ 	.byte	0x04, 0x2f
        /*07d6*/ 	.short	(.L_383 - .L_382)
	.align		4
.L_382:
        /*07d8*/ 	.word	index@(_ZN2at6native27unrolled_elementwise_kernelINS0_13AUnaryFunctorIlllZZZNS0_15binary_internal21div_floor_kernel_cudaERNS_18TensorIteratorBaseEENKUlvE_clEvENKUlvE2_clEvEUlllE_EESt5arrayIPcLm2EELi4E23TrivialOffsetCalculatorILi1EjESE_NS0_6memory12LoadWithCastILi1EEENSF_13StoreWithCastILi1EEEEEviT_T0_T2_T3_T4_T5_)
        /*07dc*/ 	.word	0x00000020


	//----- nvinfo : EIATTR_FRAME_SIZE
	.align		4
.L_383:
        /*07e0*/ 	.byte	0x04, 0x11
        /*07e2*/ 	.short	(.L_385 - .L_384)
	.align		4
.L_384:
        /*07e4*/ 	.word	index@($__internal_52_$__cuda_sm20_rem_s64)
        /*07e8*/ 	.word	0x00000000


	//----- nvinfo : EIATTR_FRAME_SIZE
	.align		4
.L_385:
        /*07ec*/ 	.byte	0x04, 0x11
        /*07ee*/ 	.short	(.L_387 - .L_386)
	.align		4
.L_386:
        /*07f0*/ 	.word	index@($__internal_51_$__cuda_sm20_div_s64)
        /*07f4*/ 	.word	0x00000000


	//----- nvinfo : EIATTR_FRAME_SIZE
	.align		4
.L_387:
        /*07f8*/ 	.byte	0x04, 0x11
        /*07fa*/ 	.short	(.L_389 - .L_388)
	.align		4
.L_388:
        /*07fc*/ 	.word	index@(_ZN2at6native27unrolled_elementwise_kernelINS0_13AUnaryFunctorIlllZZZNS0_15binary_internal21div_floor_kernel_cudaERNS_18TensorIteratorBaseEENKUlvE_clEvENKUlvE2_clEvEUlllE_EESt5arrayIPcLm2EELi4E23TrivialOffsetCalculatorILi1EjESE_NS0_6memory12LoadWithCastILi1EEENSF_13StoreWithCastILi1EEEEEviT_T0_T2_T3_T4_T5_)
        /*0800*/ 	.word	0x00000000


	//----- nvinfo : EIATTR_REGCOUNT
	.align		4
.L_389:
        /*0804*/ 	.byte	0x04, 0x2f
        /*0806*/ 	.short	(.L_391 - .L_390)
	.align		4
.L_390:
        /*0808*/ 	.word	index@(_ZN2at6native18elementwise_kernelILi128ELi4EZNS0_15gpu_kernel_implINS0_13AUnaryFunctorIlllZZZNS0_15binary_internal21div_floor_kernel_cudaERNS_18TensorIteratorBaseEENKUlvE_clEvENKUlvE2_clEvEUlllE_EEEEvS6_RKT_EUliE_EEviT1_)
        /*080c*/ 	.word	0x0000001a


	//----- nvinfo : EIATTR_FRAME_SIZE
	.align		4
.L_391:
        /*0810*/ 	.byte	0x04, 0x11
        /*0812*/ 	.short	(.L_393 - .L_392)
	.align		4
.L_392:
        /*0814*/ 	.word	index@($__internal_50_$__cuda_sm20_rem_s64)
        /*0818*/ 	.word	0x00000000


	//----- nvinfo : EIATTR_FRAME_SIZE
	.align		4
.L_393:
        /*081c*/ 	.byte	0x04, 0x11
        /*081e*/ 	.short	(.L_395 - .L_394)
	.align		4
.L_394:
        /*0820*/ 	.word	index@($__internal_49_$__cuda_sm20_div_s64)
        /*0824*/ 	.word	0x00000000


	//----- nvinfo : EIATTR_FRAME_SIZE
	.align		4
.L_395:
        /*0828*/ 	.byte	0x04, 0x11
        /*082a*/ 	.short	(.L_397 - .L_396)
	.align		4
.L_396:
        /*082c*/ 	.word	index@(_ZN2at6native18elementwise_kernelILi128ELi4EZNS0_15gpu_kernel_implINS0_13AUnaryFunctorIlllZZZNS0_15binary_internal21div_floor_kernel_cudaERNS_18TensorIteratorBaseEENKUlvE_clEvENKUlvE2_clEvEUlllE_EEEEvS6_RKT_EUliE_EEviT1_)
        /*0830*/ 	.word	0x00000000


	//----- nvinfo : EIATTR_REGCOUNT
	.align		4
.L_397:
        /*0834*/ 	.byte	0x04, 0x2f
        /*0836*/ 	.short	(.L_399 - .L_398)
	.align		4
.L_398:
        /*0838*/ 	.word	index@(_ZN2at6native29vectorized_elementwise_kernelILi8ENS0_13BUnaryFunctorIlllZZZNS0_15binary_internal21div_floor_kernel_cudaERNS_18TensorIteratorBaseEENKUlvE_clEvENKUlvE2_clEvEUlllE_EESt5arrayIPcLm2EEEEviT0_T1_)
        /*083c*/ 	.word	0x00000024


	//----- nvinfo : EIATTR_FRAME_SIZE
	.align		4
.L_399:
        /*0840*/ 	.byte	0x04, 0x11
        /*0842*/ 	.short	(.L_401 - .L_400)
	.align		4
.L_400:
        /*0844*/ 	.word	index@($__internal_48_$__cuda_sm20_rem_s64)
        /*0848*/ 	.word	0x00000000


	//----- nvinfo : EIATTR_FRAME_SIZE
	.align		4
.L_401:
        /*084c*/ 	.byte	0x04, 0x11
        /*084e*/ 	.short	(.L_403 - .L_402)
	.align		4
.L_402:
        /*0850*/ 	.word	index@($__internal_47_$__cuda_sm20_div_s64)
        /*0854*/ 	.word	0x00000000


	//----- nvinfo : EIATTR_FRAME_SIZE
	.align		4
.L_403:
        /*0858*/ 	.byte	0x04, 0x11
        /*085a*/ 	.short	(.L_405 - .L_404)
	.align		4
.L_404:
        /*085c*/ 	.word	index@(_ZN2at6native29vectorized_elementwise_kernelILi8ENS0_13BUnaryFunctorIlllZZZNS0_15binary_internal21div_floor_kernel_cudaERNS_18TensorIteratorBaseEENKUlvE_clEvENKUlvE2_clEvEUlllE_EESt5arrayIPcLm2EEEEviT0_T1_)
        /*0860*/ 	.word	0x00000000


	//----- nvinfo : EIATTR_REGCOUNT
	.align		4
.L_405:
        /*0864*/ 	.byte	0x04, 0x2f
        /*0866*/ 	.short	(.L_407 - .L_406)
	.align		4
.L_406:
        /*0868*/ 	.word	index@(_ZN2at6native29vectorized_elementwise_kernelILi4ENS0_13BUnaryFunctorIlllZZZNS0_15binary_internal21div_floor_kernel_cudaERNS_18TensorIteratorBaseEENKUlvE_clEvENKUlvE2_clEvEUlllE_EESt5arrayIPcLm2EEEEviT0_T1_)
        /*086c*/ 	.word	0x00000024


	//----- nvinfo : EIATTR_FRAME_SIZE
	.align		4
.L_407:
        /*0870*/ 	.byte	0x04, 0x11
        /*0872*/ 	.short	(.L_409 - .L_408)
	.align		4
.L_408:
        /*0874*/ 	.word	index@($__internal_46_$__cuda_sm20_rem_s64)
        /*0878*/ 	.word	0x00000000


	//----- nvinfo : EIATTR_FRAME_SIZE
	.align		4
.L_409:
        /*087c*/ 	.byte	0x04, 0x11
        /*087e*/ 	.short	(.L_411 - .L_410)
	.align		4
.L_410:
        /*0880*/ 	.word	index@($__internal_45_$__cuda_sm20_div_s64)
        /*0884*/ 	.word	0x00000000


	//----- nvinfo : EIATTR_FRAME_SIZE
	.align		4
.L_411:
        /*0888*/ 	.byte	0x04, 0x11
        /*088a*/ 	.short	(.L_413 - .L_412)
	.align		4
.L_412:
        /*088c*/ 	.word	index@(_ZN2at6native29vectorized_elementwise_kernelILi4ENS0_13BUnaryFunctorIlllZZZNS0_15binary_internal21div_floor_kernel_cudaERNS_18TensorIteratorBaseEENKUlvE_clEvENKUlvE2_clEvEUlllE_EESt5arrayIPcLm2EEEEviT0_T1_)
        /*0890*/ 	.word	0x00000000


	//----- nvinfo : EIATTR_REGCOUNT
	.align		4
.L_413:
        /*0894*/ 	.byte	0x04, 0x2f
        /*0896*/ 	.short	(.L_415 - .L_414)
	.align		4
.L_414:
        /*0898*/ 	.word	index@(_ZN2at6native29vectorized_elementwise_kernelILi2ENS0_13BUnaryFunctorIlllZZZNS0_15binary_internal21div_floor_kernel_cudaERNS_18TensorIteratorBaseEENKUlvE_clEvENKUlvE2_clEvEUlllE_EESt5arrayIPcLm2EEEEviT0_T1_)
        /*089c*/ 	.word	0x00000024


	//----- nvinfo : EIATTR_FRAME_SIZE
	.align		4
.L_415:
        /*08a0*/ 	.byte	0x04, 0x11
        /*08a2*/ 	.short	(.L_417 - .L_416)
	.align		4
.L_416:
        /*08a4*/ 	.word	index@($__internal_44_$__cuda_sm20_rem_s64)
        /*08a8*/ 	.word	0x00000000


	//----- nvinfo : EIATTR_FRAME_SIZE
	.align		4
.L_417:
        /*08ac*/ 	.byte	0x04, 0x11
        /*08ae*/ 	.short	(.L_419 - .L_418)
	.align		4
.L_418:
        /*08b0*/ 	.word	index@($__internal_43_$__cuda_sm20_div_s64)
        /*08b4*/ 	.word	0x00000000


	//----- nvinfo : EIATTR_FRAME_SIZE
	.align		4
.L_419:
        /*08b8*/ 	.byte	0x04, 0x11
        /*08ba*/ 	.short	(.L_421 - .L_420)
	.align		4
.L_420:
        /*08bc*/ 	.word	index@(_ZN2at6native29vectorized_elementwise_kernelILi2ENS0_13BUnaryFunctorIlllZZZNS0_15binary_internal21div_floor_kernel_cudaERNS_18TensorIteratorBaseEENKUlvE_clEvENKUlvE2_clEvEUlllE_EESt5arrayIPcLm2EEEEviT0_T1_)
        /*08c0*/ 	.word	0x00000000


	//----- nvinfo : EIATTR_REGCOUNT
	.align		4
.L_421:
        /*08c4*/ 	.byte	0x04, 0x2f
        /*08c6*/ 	.short	(.L_423 - .L_422)
	.align		4
.L_422:
        /*08c8*/ 	.word	index@(_ZN2at6native27unrolled_elementwise_kernelINS0_13BUnaryFunctorIlllZZZNS0_15binary_internal21div_floor_kernel_cudaERNS_18TensorIteratorBaseEENKUlvE_clEvENKUlvE2_clEvEUlllE_EESt5arrayIPcLm2EELi4E23TrivialOffsetCalculatorILi1EjESE_NS0_6memory15LoadWithoutCastENSF_16StoreWithoutCastEEEviT_T0_T2_T3_T4_T5_)
        /*08cc*/ 	.word	0x0000001e


	//----- nvinfo : EIATTR_FRAME_SIZE
	.align		4
.L_423:
        /*08d0*/ 	.byte	0x04, 0x11
        /*08d2*/ 	.short	(.L_425 - .L_424)
	.align		4
.L_424:
        /*08d4*/ 	.word	index@($__internal_42_$__cuda_sm20_rem_s64)
        /*08d8*/ 	.word	0x00000000


	//----- nvinfo : EIATTR_FRAME_SIZE
	.align		4
.L_425:
        /*08dc*/ 	.byte	0x04, 0x11
        /*08de*/ 	.short	(.L_427 - .L_426)
	.align		4
.L_426:
        /*08e0*/ 	.word	index@($__internal_41_$__cuda_sm20_div_s64)
        /*08e4*/ 	.word	0x00000000


	//----- nvinfo : EIATTR_FRAME_SIZE
	.align		4
.L_427:
        /*08e8*/ 	.byte	0x04, 0x11
        /*08ea*/ 	.short	(.L_429 - .L_428)
	.align		4
.L_428:
        /*08ec*/ 	.word	index@(_ZN2at6native27unrolled_elementwise_kernelINS0_13BUnaryFunctorIlllZZZNS0_15binary_internal21div_floor_kernel_cudaERNS_18TensorIteratorBaseEENKUlvE_clEvENKUlvE2_clEvEUlllE_EESt5arrayIPcLm2EELi4E23TrivialOffsetCalculatorILi1EjESE_NS0_6memory15LoadWithoutCastENSF_16StoreWithoutCastEEEviT_T0_T2_T3_T4_T5_)
        /*08f0*/ 	.word	0x00000000


	//----- nvinfo : EIATTR_REGCOUNT
	.align		4
.L_429:
        /*08f4*/ 	.byte	0x04, 0x2f
        /*08f6*/ 	.short	(.L_431 - .L_430)
	.align		4
.L_430:
        /*08f8*/ 	.word	index@(_ZN2at6native18elementwise_kernelILi128ELi2EZNS0_22gpu_kernel_impl_nocastINS0_13BUnaryFunctorIlllZZZNS0_15binary_internal21div_floor_kernel_cudaERNS_18TensorIteratorBaseEENKUlvE_clEvENKUlvE2_clEvEUlllE_EEEEvS6_RKT_EUliE_EEviT1_)
        /*08fc*/ 	.word	0x00000018


	//----- nvinfo : EIATTR_FRAME_SIZE
	.align		4
.L_431:
        /*0900*/ 	.byte	0x04, 0x11
        /*0902*/ 	.short	(.L_433 - .L_432)
	.align		4
.L_432:
        /*0904*/ 	.word	index@($__internal_40_$__cuda_sm20_rem_s64)
        /*0908*/ 	.word	0x00000000


	//----- nvinfo : EIATTR_FRAME_SIZE
	.align		4
.L_433:
        /*090c*/ 	.byte	0x04, 0x11
        /*090e*/ 	.short	(.L_435 - .L_434)
	.align		4
.L_434:
        /*0910*/ 	.word	index@($__internal_39_$__cuda_sm20_div_s64)
        /*0914*/ 	.word	0x00000000


	//----- nvinfo : EIATTR_FRAME_SIZE
	.align		4
.L_435:
        /*0918*/ 	.byte	0x04, 0x11
        /*091a*/ 	.short	(.L_437 - .L_436)
	.align		4
.L_436:
        /*091c*/ 	.word	index@(_ZN2at6native18elementwise_kernelILi128ELi2EZNS0_22gpu_kernel_impl_nocastINS0_13BUnaryFunctorIlllZZZNS0_15binary_internal21div_floor_kernel_cudaERNS_18TensorIteratorBaseEENKUlvE_clEvENKUlvE2_clEvEUlllE_EEEEvS6_RKT_EUliE_EEviT1_)
        /*0920*/ 	.word	0x00000000


	//----- nvinfo : EIATTR_REGCOUNT
	.align		4
.L_437:
        /*0924*/ 	.byte	0x04, 0x2f
        /*0926*/ 	.short	(.L_439 - .L_438)
	.align		4
.L_438:
        /*0928*/ 	.word	index@(_ZN2at6native27unrolled_elementwise_kernelINS0_13BUnaryFunctorIlllZZZNS0_15binary_internal21div_floor_kernel_cudaERNS_18TensorIteratorBaseEENKUlvE_clEvENKUlvE2_clEvEUlllE_EESt5arrayIPcLm2EELi4E23TrivialOffsetCalculatorILi1EjESE_NS0_6memory12LoadWithCastILi1EEENSF_13StoreWithCastILi1EEEEEviT_T0_T2_T3_T4_T5_)
        /*092c*/ 	.word	0x00000020


	//----- nvinfo : EIATTR_FRAME_SIZE
	.align		4
.L_439:
        /*0930*/ 	.byte	0x04, 0x11
        /*0932*/ 	.short	(.L_441 - .L_440)
	.align		4
.L_440:
        /*0934*/ 	.word	index@($__internal_38_$__cuda_sm20_rem_s64)
        /*0938*/ 	.word	0x00000000


	//----- nvinfo : EIATTR_FRAME_SIZE
	.align		4
.L_441:
        /*093c*/ 	.byte	0x04, 0x11
        /*093e*/ 	.short	(.L_443 - .L_442)
	.align		4
.L_442:
        /*0940*/ 	.word	index@($__internal_37_$__cuda_sm20_div_s64)
        /*0944*/ 	.word	0x00000000


	//----- nvinfo : EIATTR_FRAME_SIZE
	.align		4
.L_443:
        /*0948*/ 	.byte	0x04, 0x11
        /*094a*/ 	.short	(.L_445 - .L_444)
	.align		4
.L_444:
        /*094c*/ 	.word	index@(_ZN2at6native27unrolled_elementwise_kernelINS0_13BUnaryFunctorIlllZZZNS0_15binary_internal21div_floor_kernel_cudaERNS_18TensorIteratorBaseEENKUlvE_clEvENKUlvE2_clEvEUlllE_EESt5arrayIPcLm2EELi4E23TrivialOffsetCalculatorILi1EjESE_NS0_6memory12LoadWithCastILi1EEENSF_13StoreWithCastILi1EEEEEviT_T0_T2_T3_T4_T5_)
        /*0950*/ 	.word	0x00000000


	//----- nvinfo : EIATTR_REGCOUNT
	.align		4
.L_445:
        /*0954*/ 	.byte	0x04, 0x2f
        /*0956*/ 	.short	(.L_447 - .L_446)
	.align		4
.L_446:
        /*0958*/ 	.word	index@(_ZN2at6native18elementwise_kernelILi128ELi4EZNS0_15gpu_kernel_implINS0_13BUnaryFunctorIlllZZZNS0_15binary_internal21div_floor_kernel_cudaERNS_18TensorIteratorBaseEENKUlvE_clEvENKUlvE2_clEvEUlllE_EEEEvS6_RKT_EUliE_EEviT1_)
        /*095c*/ 	.word	0x0000001a


	//----- nvinfo : EIATTR_FRAME_SIZE
	.align		4
.L_447:
        /*0960*/ 	.byte	0x04, 0x11
        /*0962*/ 	.short	(.L_449 - .L_448)
	.align		4
.L_448:
        /*0964*/ 	.word	index@($__internal_36_$__cuda_sm20_rem_s64)
        /*0968*/ 	.word	0x00000000


	//----- nvinfo : EIATTR_FRAME_SIZE
	.align		4
.L_449:
        /*096c*/ 	.byte	0x04, 0x11
        /*096e*/ 	.short	(.L_451 - .L_450)
	.align		4
.L_450:
        /*0970*/ 	.word	index@($__internal_35_$__cuda_sm20_div_s64)
        /*0974*/ 	.word	0x00000000


	//----- nvinfo : EIATTR_FRAME_SIZE
	.align		4
.L_451:
        /*0978*/ 	.byte	0x04, 0x11
        /*097a*/ 	.short	(.L_453 - .L_452)
	.align		4
.L_452:
        /*097c*/ 	.word	index@(_ZN2at6native18elementwise_kernelILi128ELi4EZNS0_15gpu_kernel_implINS0_13BUnaryFunctorIlllZZZNS0_15binary_internal21div_floor_kernel_cudaERNS_18TensorIteratorBaseEENKUlvE_clEvENKUlvE2_clEvEUlllE_EEEEvS6_RKT_EUliE_EEviT1_)
        /*0980*/ 	.word	0x00000000


	//----- nvinfo : EIATTR_REGCOUNT
	.align		4
.L_453:
        /*0984*/ 	.byte	0x04, 0x2f
        /*0986*/ 	.short	(.L_455 - .L_454)
	.align		4
.L_454:
        /*0988*/ 	.word	index@(_ZN2at6native29vectorized_elementwise_kernelILi8ENS0_13BinaryFunctorIlllZZZNS0_15binary_internal21div_floor_kernel_cudaERNS_18TensorIteratorBaseEENKUlvE_clEvENKUlvE2_clEvEUlllE_EESt5arrayIPcLm3EEEEviT0_T1_)
        /*098c*/ 	.word	0x00000040


	//----- nvinfo : EIATTR_FRAME_SIZE
	.align		4
.L_455:
        /*0990*/ 	.byte	0x04, 0x11
        /*0992*/ 	.short	(.L_457 - .L_456)
	.align		4
.L_456:
        /*0994*/ 	.word	index@($__internal_34_$__cuda_sm20_rem_s64)
        /*0998*/ 	.word	0x00000000


	//----- nvinfo : EIATTR_FRAME_SIZE
	.align		4
.L_457:
        /*099c*/ 	.byte	0x04, 0x11
        /*099e*/ 	.short	(.L_459 - .L_458)
	.align		4
.L_458:
        /*09a0*/ 	.word	index@($__internal_33_$__cuda_sm20_div_s64)
        /*09a4*/ 	.word	0x00000000


	//----- nvinfo : EIATTR_FRAME_SIZE
	.align		4
.L_459:
        /*09a8*/ 	.byte	0x04, 0x11
        /*09aa*/ 	.short	(.L_461 - .L_460)
	.align		4
.L_460:
        /*09ac*/ 	.word	index@(_ZN2at6native29vectorized_elementwise_kernelILi8ENS0_13BinaryFunctorIlllZZZNS0_15binary_internal21div_floor_kernel_cudaERNS_18TensorIteratorBaseEENKUlvE_clEvENKUlvE2_clEvEUlllE_EESt5arrayIPcLm3EEEEviT0_T1_)
        /*09b0*/ 	.word	0x00000000


	//----- nvinfo : EIATTR_REGCOUNT
	.align		4
.L_461:
        /*09b4*/ 	.byte	0x04, 0x2f
        /*09b6*/ 	.short	(.L_463 - .L_462)
	.align		4
.L_462:
        /*09b8*/ 	.word	index@(_ZN2at6native29vectorized_elementwise_kernelILi4ENS0_13BinaryFunctorIlllZZZNS0_15binary_internal21div_floor_kernel_cudaERNS_18TensorIteratorBaseEENKUlvE_clEvENKUlvE2_clEvEUlllE_EESt5arrayIPcLm3EEEEviT0_T1_)
        /*09bc*/ 	.word	0x00000040


	//----- nvinfo : EIATTR_FRAME_SIZE
	.align		4
.L_463:
        /*09c0*/ 	.byte	0x04, 0x11
        /*09c2*/ 	.short	(.L_465 - .L_464)
	.align		4
.L_464:
        /*09c4*/ 	.word	index@($__internal_32_$__cuda_sm20_rem_s64)
        /*09c8*/ 	.word	0x00000000


	//----- nvinfo : EIATTR_FRAME_SIZE
	.align		4
.L_465:
        /*09cc*/ 	.byte	0x04, 0x11
        /*09ce*/ 	.short	(.L_467 - .L_466)
	.align		4
.L_466:
        /*09d0*/ 	.word	index@($__internal_31_$__cuda_sm20_div_s64)
        /*09d4*/ 	.word	0x00000000


	//----- nvinfo : EIATTR_FRAME_SIZE
	.align		4
.L_467:
        /*09d8*/ 	.byte	0x04, 0x11
        /*09da*/ 	.short	(.L_469 - .L_468)
	.align		4
.L_468:
        /*09dc*/ 	.word	index@(_ZN2at6native29vectorized_elementwise_kernelILi4ENS0_13BinaryFunctorIlllZZZNS0_15binary_internal21div_floor_kernel_cudaERNS_18TensorIteratorBaseEENKUlvE_clEvENKUlvE2_clEvEUlllE_EESt5arrayIPcLm3EEEEviT0_T1_)
        /*09e0*/ 	.word	0x00000000


	//----- nvinfo : EIATTR_REGCOUNT
	.align		4
.L_469:
        /*09e4*/ 	.byte	0x04, 0x2f
        /*09e6*/ 	.short	(.L_471 - .L_470)
	.align		4
.L_470:
        /*09e8*/ 	.word	index@(_ZN2at6native29vectorized_elementwise_kernelILi2ENS0_13BinaryFunctorIlllZZZNS0_15binary_internal21div_floor_kernel_cudaERNS_18TensorIteratorBaseEENKUlvE_clEvENKUlvE2_clEvEUlllE_EESt5arrayIPcLm3EEEEviT0_T1_)
        /*09ec*/ 	.word	0x00000040


	//----- nvinfo : EIATTR_FRAME_SIZE
	.align		4
.L_471:
        /*09f0*/ 	.byte	0x04, 0x11
        /*09f2*/ 	.short	(.L_473 - .L_472)
	.align		4
.L_472:
        /*09f4*/ 	.word	index@($__internal_30_$__cuda_sm20_rem_s64)
        /*09f8*/ 	.word	0x00000000


	//----- nvinfo : EIATTR_FRAME_SIZE
	.align		4
.L_473:
        /*09fc*/ 	.byte	0x04, 0x11
        /*09fe*/ 	.short	(.L_475 - .L_474)
	.align		4
.L_474:
        /*0a00*/ 	.word	index@($__internal_29_$__cuda_sm20_div_s64)
        /*0a04*/ 	.word	0x00000000


	//----- nvinfo : EIATTR_FRAME_SIZE
	.align		4
.L_475:
        /*0a08*/ 	.byte	0x04, 0x11
        /*0a0a*/ 	.short	(.L_477 - .L_476)
	.align		4
.L_476:
        /*0a0c*/ 	.word	index@(_ZN2at6native29vectorized_elementwise_kernelILi2ENS0_13BinaryFunctorIlllZZZNS0_15binary_internal21div_floor_kernel_cudaERNS_18TensorIteratorBaseEENKUlvE_clEvENKUlvE2_clEvEUlllE_EESt5arrayIPcLm3EEEEviT0_T1_)
        /*0a10*/ 	.word	0x00000000


	//----- nvinfo : EIATTR_REGCOUNT
	.align		4
.L_477:
        /*0a14*/ 	.byte	0x04, 0x2f
        /*0a16*/ 	.short	(.L_479 - .L_478)
	.align		4
.L_478:
        /*0a18*/ 	.word	index@(_ZN2at6native27unrolled_elementwise_kernelINS0_13BinaryFunctorIlllZZZNS0_15binary_internal21div_floor_kernel_cudaERNS_18TensorIteratorBaseEENKUlvE_clEvENKUlvE2_clEvEUlllE_EESt5arrayIPcLm3EELi4E23TrivialOffsetCalculatorILi2EjESD_ILi1EjENS0_6memory15LoadWithoutCastENSG_16StoreWithoutCastEEEviT_T0_T2_T3_T4_T5_)
        /*0a1c*/ 	.word	0x00000028


	//----- nvinfo : EIATTR_FRAME_SIZE
	.align		4
.L_479:
        /*0a20*/ 	.byte	0x04, 0x11
        /*0a22*/ 	.short	(.L_481 - .L_480)
	.align		4
.L_480:
        /*0a24*/ 	.word	index@($__internal_28_$__cuda_sm20_rem_s64)
        /*0a28*/ 	.word	0x00000000


	//----- nvinfo : EIATTR_FRAME_SIZE
	.align		4
.L_481:
        /*0a2c*/ 	.byte	0x04, 0x11
        /*0a2e*/ 	.short	(.L_483 - .L_482)
	.align		4
.L_482:
        /*0a30*/ 	.word	index@($__internal_27_$__cuda_sm20_div_s64)
        /*0a34*/ 	.word	0x00000000


	//----- nvinfo : EIATTR_FRAME_SIZE
	.align		4
.L_483:
        /*0a38*/ 	.byte	0x04, 0x11
        /*0a3a*/ 	.short	(.L_485 - .L_484)
	.align		4
.L_484:
        /*0a3c*/ 	.word	index@(_ZN2at6native27unrolled_elementwise_kernelINS0_13BinaryFunctorIlllZZZNS0_15binary_internal21div_floor_kernel_cudaERNS_18TensorIteratorBaseEENKUlvE_clEvENKUlvE2_clEvEUlllE_EESt5arrayIPcLm3EELi4E23TrivialOffsetCalculatorILi2EjESD_ILi1EjENS0_6memory15LoadWithoutCastENSG_16StoreWithoutCastEEEviT_T0_T2_T3_T4_T5_)
        /*0a40*/ 	.word	0x00000000


	//----- nvinfo : EIATTR_REGCOUNT
	.align		4
.L_485:
        /*0a44*/ 	.byte	0x04, 0x2f
        /*0a46*/ 	.short	(.L_487 - .L_486)
	.align		4
.L_486:
        /*0a48*/ 	.word	index@(_ZN2at6native18elementwise_kernelILi128ELi2EZNS0_22gpu_kernel_impl_nocastINS0_13BinaryFunctorIlllZZZNS0_15binary_internal21div_floor_kernel_cudaERNS_18TensorIteratorBaseEENKUlvE_clEvENKUlvE2_clEvEUlllE_EEEEvS6_RKT_EUliE_EEviT1_)
        /*0a4c*/ 	.word	0x0000001a


	//----- nvinfo : EIATTR_FRAME_SIZE
	.align		4
.L_487:
        /*0a50*/ 	.byte	0x04, 0x11
        /*0a52*/ 	.short	(.L_489 - .L_488)
	.align		4
.L_488:
        /*0a54*/ 	.word	index@($__internal_26_$__cuda_sm20_rem_s64)
        /*0a58*/ 	.word	0x00000000


	//----- nvinfo : EIATTR_FRAME_SIZE
	.align		4
.L_489:
        /*0a5c*/ 	.byte	0x04, 0x11
        /*0a5e*/ 	.short	(.L_491 - .L_490)
	.align		4
.L_490:
        /*0a60*/ 	.word	index@($__internal_25_$__cuda_sm20_div_s64)
        /*0a64*/ 	.word	0x00000000


	//----- nvinfo : EIATTR_FRAME_SIZE
	.align		4
.L_491:
        /*0a68*/ 	.byte	0x04, 0x11
        /*0a6a*/ 	.short	(.L_493 - .L_492)
	.align		4
.L_492:
        /*0a6c*/ 	.word	index@(_ZN2at6native18elementwise_kernelILi128ELi2EZNS0_22gpu_kernel_impl_nocastINS0_13BinaryFunctorIlllZZZNS0_15binary_internal21div_floor_kernel_cudaERNS_18TensorIteratorBaseEENKUlvE_clEvENKUlvE2_clEvEUlllE_EEEEvS6_RKT_EUliE_EEviT1_)
        /*0a70*/ 	.word	0x00000000


	//----- nvinfo : EIATTR_REGCOUNT
	.align		4
.L_493:
        /*0a74*/ 	.byte	0x04, 0x2f
        /*0a76*/ 	.short	(.L_495 - .L_494)
	.align		4
.L_494:
        /*0a78*/ 	.word	index@(_ZN2at6native27unrolled_elementwise_kernelINS0_13BinaryFunctorIlllZZZNS0_15binary_internal21div_floor_kernel_cudaERNS_18TensorIteratorBaseEENKUlvE_clEvENKUlvE2_clEvEUlllE_EESt5arrayIPcLm3EELi4E23TrivialOffsetCalculatorILi2EjESD_ILi1EjENS0_6memory12LoadWithCastILi2EEENSG_13StoreWithCastILi1EEEEEviT_T0_T2_T3_T4_T5_)
        /*0a7c*/ 	.word	0x00000028


	//----- nvinfo : EIATTR_FRAME_SIZE
	.align		4
.L_495:
        /*0a80*/ 	.byte	0x04, 0x11
        /*0a82*/ 	.short	(.L_497 - .L_496)
	.align		4
.L_496:
        /*0a84*/ 	.word	index@($__internal_24_$__cuda_sm20_rem_s64)
        /*0a88*/ 	.word	0x00000000


	//----- nvinfo : EIATTR_FRAME_SIZE
	.align		4
.L_497:
        /*0a8c*/ 	.byte	0x04, 0x11
        /*0a8e*/ 	.short	(.L_499 - .L_498)
	.align		4
.L_498:
        /*0a90*/ 	.word	index@($__internal_23_$__cuda_sm20_div_s64)
        /*0a94*/ 	.word	0x00000000


	//----- nvinfo : EIATTR_FRAME_SIZE
	.align		4
.L_499:
        /*0a98*/ 	.byte	0x04, 0x11
        /*0a9a*/ 	.short	(.L_501 - .L_500)
	.align		4
.L_500:
        /*0a9c*/ 	.word	index@(_ZN2at6native27unrolled_elementwise_kernelINS0_13BinaryFunctorIlllZZZNS0_15binary_internal21div_floor_kernel_cudaERNS_18TensorIteratorBaseEENKUlvE_clEvENKUlvE2_clEvEUlllE_EESt5arrayIPcLm3EELi4E23TrivialOffsetCalculatorILi2EjESD_ILi1EjENS0_6memory12LoadWithCastILi2EEENSG_13StoreWithCastILi1EEEEEviT_T0_T2_T3_T4_T5_)
        /*0aa0*/ 	.word	0x00000000


	//----- nvinfo : EIATTR_REGCOUNT
	.align		4
.L_501:
        /*0aa4*/ 	.byte	0x04, 0x2f
        /*0aa6*/ 	.short	(.L_503 - .L_502)
	.align		4
.L_502:
        /*0aa8*/ 	.word	index@(_ZN2at6native18elementwise_kernelILi128ELi4EZNS0_15gpu_kernel_implINS0_13BinaryFunctorIlllZZZNS0_15binary_internal21div_floor_kernel_cudaERNS_18TensorIteratorBaseEENKUlvE_clEvENKUlvE2_clEvEUlllE_EEEEvS6_RKT_EUliE_EEviT1_)
        /*0aac*/ 	.word	0x0000001e


	//----- nvinfo : EIATTR_FRAME_SIZE
	.align		4
.L_503:
        /*0ab0*/ 	.byte	0x04, 0x11
        /*0ab2*/ 	.short	(.L_505 - .L_504)
	.align		4
.L_504:
        /*0ab4*/ 	.word	index@($__internal_22_$__cuda_sm20_rem_s64)
        /*0ab8*/ 	.word	0x00000000


	//----- nvinfo : EIATTR_FRAME_SIZE
	.align		4
.L_505:
        /*0abc*/ 	.byte	0x04, 0x11
        /*0abe*/ 	.short	(.L_507 - .L_506)
	.align		4
.L_506:
        /*0ac0*/ 	.word	index@($__internal_21_$__cuda_sm20_div_s64)
        /*0ac4*/ 	.word	0x00000000


	//----- nvinfo : EIATTR_FRAME_SIZE
	.align		4
.L_507:
        /*0ac8*/ 	.byte	0x04, 0x11
        /*0aca*/ 	.short	(.L_509 - .L_508)
	.align		4
.L_508:
        /*0acc*/ 	.word	index@(_ZN2at6native18elementwise_kernelILi128ELi4EZNS0_15gpu_kernel_implINS0_13BinaryFunctorIlllZZZNS0_15binary_internal21div_floor_kernel_cudaERNS_18TensorIteratorBaseEENKUlvE_clEvENKUlvE2_clEvEUlllE_EEEEvS6_RKT_EUliE_EEviT1_)
        /*0ad0*/ 	.word	0x00000000


	//----- nvinfo : EIATTR_REGCOUNT
	.align		4
.L_509:
        /*0ad4*/ 	.byte	0x04, 0x2f
        /*0ad6*/ 	.short	(.L_511 - .L_510)
	.align		4
.L_510:
        /*0ad8*/ 	.word	index@(_ZN2at6native29vectorized_elementwise_kernelILi8ENS0_13AUnaryFunctorIsssZZZNS0_15binary_internal21div_floor_kernel_cudaERNS_18TensorIteratorBaseEENKUlvE_clEvENKUlvE3_clEvEUlssE_EESt5arrayIPcLm2EEEEviT0_T1_)
        /*0adc*/ 	.word	0x00000020


	//----- nvinfo : EIATTR_FRAME_SIZE
	.align		4
.L_511:
        /*0ae0*/ 	.byte	0x04, 0x11
        /*0ae2*/ 	.short	(.L_513 - .L_512)
	.align		4
.L_512:
        /*0ae4*/ 	.word	index@(_ZN2at6native29vectorized_elementwise_kernelILi8ENS0_13AUnaryFunctorIsssZZZNS0_15binary_internal21div_floor_kernel_cudaERNS_18TensorIteratorBaseEENKUlvE_clEvENKUlvE3_clEvEUlssE_EESt5arrayIPcLm2EEEEviT0_T1_)
        /*0ae8*/ 	.word	0x00000000


	//----- nvinfo : EIATTR_REGCOUNT
	.align		4
.L_513:
        /*0aec*/ 	.byte	0x04, 0x2f
        /*0aee*/ 	.short	(.L_515 - .L_514)
	.align		4
.L_514:
        /*0af0*/ 	.word	index@(_ZN2at6native29vectorized_elementwise_kernelILi4ENS0_13AUnaryFunctorIsssZZZNS0_15binary_internal21div_floor_kernel_cudaERNS_18TensorIteratorBaseEENKUlvE_clEvENKUlvE3_clEvEUlssE_EESt5arrayIPcLm2EEEEviT0_T1_)
        /*0af4*/ 	.word	0x0000001f


	//----- nvinfo : EIATTR_FRAME_SIZE
	.align		4
.L_515:
        /*0af8*/ 	.byte	0x04, 0x11
        /*0afa*/ 	.short	(.L_517 - .L_516)
	.align		4
.L_516:
        /*0afc*/ 	.word	index@(_ZN2at6native29vectorized_elementwise_kernelILi4ENS0_13AUnaryFunctorIsssZZZNS0_15binary_internal21div_floor_kernel_cudaERNS_18TensorIteratorBaseEENKUlvE_clEvENKUlvE3_clEvEUlssE_EESt5arrayIPcLm2EEEEviT0_T1_)
        /*0b00*/ 	.word	0x00000000


	//----- nvinfo : EIATTR_REGCOUNT
	.align		4
.L_517:
        /*0b04*/ 	.byte	0x04, 0x2f
        /*0b06*/ 	.short	(.L_519 - .L_518)
	.align		4
.L_518:
        /*0b08*/ 	.word	index@(_ZN2at6native29vectorized_elementwise_kernelILi2ENS0_13AUnaryFunctorIsssZZZNS0_15binary_internal21div_floor_kernel_cudaERNS_18TensorIteratorBaseEENKUlvE_clEvENKUlvE3_clEvEUlssE_EESt5arrayIPcLm2EEEEviT0_T1_)
        /*0b0c*/ 	.word	0x0000001f


	//----- nvinfo : EIATTR_FRAME_SIZE
	.align		4
.L_519:
        /*0b10*/ 	.byte	0x04, 0x11
        /*0b12*/ 	.short	(.L_521 - .L_520)
	.align		4
.L_520:
        /*0b14*/ 	.word	index@(_ZN2at6native29vectorized_elementwise_kernelILi2ENS0_13AUnaryFunctorIsssZZZNS0_15binary_internal21div_floor_kernel_cudaERNS_18TensorIteratorBaseEENKUlvE_clEvENKUlvE3_clEvEUlssE_EESt5arrayIPcLm2EEEEviT0_T1_)
        /*0b18*/ 	.word	0x00000000


	//----- nvinfo : EIATTR_REGCOUNT
	.align		4
.L_521:
        /*0b1c*/ 	.byte	0x04, 0x2f
        /*0b1e*/ 	.short	(.L_523 - .L_522)
	.align		4
.L_522:
        /*0b20*/ 	.word	index@(_ZN2at6native27unrolled_elementwise_kernelINS0_13AUnaryFunctorIsssZZZNS0_15binary_internal21div_floor_kernel_cudaERNS_18TensorIteratorBaseEENKUlvE_clEvENKUlvE3_clEvEUlssE_EESt5arrayIPcLm2EELi4E23TrivialOffsetCalculatorILi1EjESE_NS0_6memory15LoadWithoutCastENSF_16StoreWithoutCastEEEviT_T0_T2_T3_T4_T5_)
        /*0b24*/ 	.word	0x0000001a


	//----- nvinfo : EIATTR_FRAME_SIZE
	.align		4
.L_523:
        /*0b28*/ 	.byte	0x04, 0x11
        /*0b2a*/ 	.short	(.L_525 - .L_524)
	.align		4
.L_524:
        /*0b2c*/ 	.word	index@(_ZN2at6native27unrolled_elementwise_kernelINS0_13AUnaryFunctorIsssZZZNS0_15binary_internal21div_floor_kernel_cudaERNS_18TensorIteratorBaseEENKUlvE_clEvENKUlvE3_clEvEUlssE_EESt5arrayIPcLm2EELi4E23TrivialOffsetCalculatorILi1EjESE_NS0_6memory15LoadWithoutCastENSF_16StoreWithoutCastEEEviT_T0_T2_T3_T4_T5_)
        /*0b30*/ 	.word	0x00000000


	//----- nvinfo : EIATTR_REGCOUNT
	.align		4
.L_525:
        /*0b34*/ 	.byte	0x04, 0x2f
        /*0b36*/ 	.short	(.L_527 - .L_526)
	.align		4
.L_526:
        /*0b38*/ 	.word	index@(_ZN2at6native18elementwise_kernelILi128ELi4EZNS0_22gpu_kernel_impl_nocastINS0_13AUnaryFunctorIsssZZZNS0_15binary_internal21div_floor_kernel_cudaERNS_18TensorIteratorBaseEENKUlvE_clEvENKUlvE3_clEvEUlssE_EEEEvS6_RKT_EUliE_EEviT1_)
        /*0b3c*/ 	.word	0x00000012


	//----- nvinfo : EIATTR_FRAME_SIZE
	.align		4
.L_527:
        /*0b40*/ 	.byte	0x04, 0x11
        /*0b42*/ 	.short	(.L_529 - .L_528)
	.align		4
.L_528:
        /*0b44*/ 	.word	index@(_ZN2at6native18elementwise_kernelILi128ELi4EZNS0_22gpu_kernel_impl_nocastINS0_13AUnaryFunctorIsssZZZNS0_15binary_internal21div_floor_kernel_cudaERNS_18TensorIteratorBaseEENKUlvE_clEvENKUlvE3_clEvEUlssE_EEEEvS6_RKT_EUliE_EEviT1_)
        /*0b48*/ 	.word	0x00000000


	//----- nvinfo : EIATTR_REGCOUNT
	.align		4
.L_529:
        /*0b4c*/ 	.byte	0x04, 0x2f
        /*0b4e*/ 	.short	(.L_531 - .L_530)
	.align		4
.L_530:
        /*0b50*/ 	.word	index@(_ZN2at6native27unrolled_elementwise_kernelINS0_13AUnaryFunctorIsssZZZNS0_15binary_internal21div_floor_kernel_cudaERNS_18TensorIteratorBaseEENKUlvE_clEvENKUlvE3_clEvEUlssE_EESt5arrayIPcLm2EELi4E23TrivialOffsetCalculatorILi1EjESE_NS0_6memory12LoadWithCastILi1EEENSF_13StoreWithCastILi1EEEEEviT_T0_T2_T3_T4_T5_)
        /*0b54*/ 	.word	0x0000001c


	//----- nvinfo : EIATTR_FRAME_SIZE
	.align		4
.L_531:
        /*0b58*/ 	.byte	0x04, 0x11
        /*0b5a*/ 	.short	(.L_533 - .L_532)
	.align		4
.L_532:
        /*0b5c*/ 	.word	index@(_ZN2at6native27unrolled_elementwise_kernelINS0_13AUnaryFunctorIsssZZZNS0_15binary_internal21div_floor_kernel_cudaERNS_18TensorIteratorBaseEENKUlvE_clEvENKUlvE3_clEvEUlssE_EESt5arrayIPcLm2EELi4E23TrivialOffsetCalculatorILi1EjESE_NS0_6memory12LoadWithCastILi1EEENSF_13StoreWithCastILi1EEEEEviT_T0_T2_T3_T4_T5_)
        /*0b60*/ 	.word	0x00000000


	//----- nvinfo : EIATTR_REGCOUNT
	.align		4
.L_533:
        /*0b64*/ 	.byte	0x04, 0x2f
        /*0b66*/ 	.short	(.L_535 - .L_534)
	.align		4
.L_534:
        /*0b68*/ 	.word	index@(_ZN2at6native18elementwise_kernelILi128ELi4EZNS0_15gpu_kernel_implINS0_13AUnaryFunctorIsssZZZNS0_15binary_internal21div_floor_kernel_cudaERNS_18TensorIteratorBaseEENKUlvE_clEvENKUlvE3_clEvEUlssE_EEEEvS6_RKT_EUliE_EEviT1_)
        /*0b6c*/ 	.word	0x0000001a


	//----- nvinfo : EIATTR_FRAME_SIZE
	.align		4
.L_535:
        /*0b70*/ 	.byte	0x04, 0x11
        /*0b72*/ 	.short	(.L_537 - .L_536)
	.align		4
.L_536:
        /*0b74*/ 	.word	index@(_ZN2at6native18elementwise_kernelILi128ELi4EZNS0_15gpu_kernel_implINS0_13AUnaryFunctorIsssZZZNS0_15binary_internal21div_floor_kernel_cudaERNS_18TensorIteratorBaseEENKUlvE_clEvENKUlvE3_clEvEUlssE_EEEEvS6_RKT_EUliE_EEviT1_)
        /*0b78*/ 	.word	0x00000000


	//----- nvinfo : EIATTR_REGCOUNT
	.align		4
.L_537:
        /*0b7c*/ 	.byte	0x04, 0x2f
        /*0b7e*/ 	.short	(.L_539 - .L_538)
	.align		4
.L_538:
        /*0b80*/ 	.word	index@(_ZN2at6native29vectorized_elementwise_kernelILi8ENS0_13BUnaryFunctorIsssZZZNS0_15binary_internal21div_floor_kernel_cudaERNS_18TensorIteratorBaseEENKUlvE_clEvENKUlvE3_clEvEUlssE_EESt5arrayIPcLm2EEEEviT0_T1_)
        /*0b84*/ 	.word	0x00000020


	//----- nvinfo : EIATTR_FRAME_SIZE
	.align		4
.L_539:
        /*0b88*/ 	.byte	0x04, 0x11
        /*0b8a*/ 	.short	(.L_541 - .L_540)
	.align		4
.L_540:
        /*0b8c*/ 	.word	index@(_ZN2at6native29vectorized_elementwise_kernelILi8ENS0_13BUnaryFunctorIsssZZZNS0_15binary_internal21div_floor_kernel_cudaERNS_18TensorIteratorBaseEENKUlvE_clEvENKUlvE3_clEvEUlssE_EESt5arrayIPcLm2EEEEviT0_T1_)
        /*0b90*/ 	.word	0x00000000


	//----- nvinfo : EIATTR_REGCOUNT
	.align		4
.L_541:
        /*0b94*/ 	.byte	0x04, 0x2f
        /*0b96*/ 	.short	(.L_543 - .L_542)
	.align		4
.L_542:
        /*0b98*/ 	.word	index@(_ZN2at6native29vectorized_elementwise_kernelILi4ENS0_13BUnaryFunctorIsssZZZNS0_15binary_internal21div_floor_kernel_cudaERNS_18TensorIteratorBaseEENKUlvE_clEvENKUlvE3_clEvEUlssE_EESt5arrayIPcLm2EEEEviT0_T1_)
        /*0b9c*/ 	.word	0x0000001f


	//----- nvinfo : EIATTR_FRAME_SIZE
	.align		4
.L_543:
        /*0ba0*/ 	.byte	0x04, 0x11
        /*0ba2*/ 	.short	(.L_545 - .L_544)
	.align		4
.L_544:
        /*0ba4*/ 	.word	index@(_ZN2at6native29vectorized_elementwise_kernelILi4ENS0_13BUnaryFunctorIsssZZZNS0_15binary_internal21div_floor_kernel_cudaERNS_18TensorIteratorBaseEENKUlvE_clEvENKUlvE3_clEvEUlssE_EESt5arrayIPcLm2EEEEviT0_T1_)
        /*0ba8*/ 	.word	0x00000000


	//----- nvinfo : EIATTR_REGCOUNT
	.align		4
.L_545:
        /*0bac*/ 	.byte	0x04, 0x2f
        /*0bae*/ 	.short	(.L_547 - .L_546)
	.align		4
.L_546:
        /*0bb0*/ 	.word	index@(_ZN2at6native29vectorized_elementwise_kernelILi2ENS0_13BUnaryFunctorIsssZZZNS0_15binary_internal21div_floor_kernel_cudaERNS_18TensorIteratorBaseEENKUlvE_clEvENKUlvE3_clEvEUlssE_EESt5arrayIPcLm2EEEEviT0_T1_)
        /*0bb4*/ 	.word	0x00000020


	//----- nvinfo : EIATTR_FRAME_SIZE
	.align		4
.L_547:
        /*0bb8*/ 	.byte	0x04, 0x11
        /*0bba*/ 	.short	(.L_549 - .L_548)
	.align		4
.L_548:
        /*0bbc*/ 	.word	index@(_ZN2at6native29vectorized_elementwise_kernelILi2ENS0_13BUnaryFunctorIsssZZZNS0_15binary_internal21div_floor_kernel_cudaERNS_18TensorIteratorBaseEENKUlvE_clEvENKUlvE3_clEvEUlssE_EESt5arrayIPcLm2EEEEviT0_T1_)
        /*0bc0*/ 	.word	0x00000000


	//----- nvinfo : EIATTR_REGCOUNT
	.align		4
.L_549:
        /*0bc4*/ 	.byte	0x04, 0x2f
        /*0bc6*/ 	.short	(.L_551 - .L_550)
	.align		4
.L_550:
        /*0bc8*/ 	.word	index@(_ZN2at6native27unrolled_elementwise_kernelINS0_13BUnaryFunctorIsssZZZNS0_15binary_internal21div_floor_kernel_cudaERNS_18TensorIteratorBaseEENKUlvE_clEvENKUlvE3_clEvEUlssE_EESt5arrayIPcLm2EELi4E23TrivialOffsetCalculatorILi1EjESE_NS0_6memory15LoadWithoutCastENSF_16StoreWithoutCastEEEviT_T0_T2_T3_T4_T5_)
        /*0bcc*/ 	.word	0x0000001a


	//----- nvinfo : EIATTR_FRAME_SIZE
	.align		4
.L_551:
        /*0bd0*/ 	.byte	0x04, 0x11
        /*0bd2*/ 	.short	(.L_553 - .L_552)
	.align		4
.L_552:
        /*0bd4*/ 	.word	index@(_ZN2at6native27unrolled_elementwise_kernelINS0_13BUnaryFunctorIsssZZZNS0_15binary_internal21div_floor_kernel_cudaERNS_18TensorIteratorBaseEENKUlvE_clEvENKUlvE3_clEvEUlssE_EESt5arrayIPcLm2EELi4E23TrivialOffsetCalculatorILi1EjESE_NS0_6memory15LoadWithoutCastENSF_16StoreWithoutCastEEEviT_T0_T2_T3_T4_T5_)
        /*0bd8*/ 	.word	0x00000000


	//----- nvinfo : EIATTR_REGCOUNT
	.align		4
.L_553:
        /*0bdc*/ 	.byte	0x04, 0x2f
        /*0bde*/ 	.short	(.L_555 - .L_554)
	.align		4
.L_554:
        /*0be0*/ 	.word	index@(_ZN2at6native18elementwise_kernelILi128ELi4EZNS0_22gpu_kernel_impl_nocastINS0_13BUnaryFunctorIsssZZZNS0_15binary_internal21div_floor_kernel_cudaERNS_18TensorIteratorBaseEENKUlvE_clEvENKUlvE3_clEvEUlssE_EEEEvS6_RKT_EUliE_EEviT1_)
        /*0be4*/ 	.word	0x00000012


	//----- nvinfo : EIATTR_FRAME_SIZE
	.align		4
.L_555:
        /*0be8*/ 	.byte	0x04, 0x11
        /*0bea*/ 	.short	(.L_557 - .L_556)
	.align		4
.L_556:
        /*0bec*/ 	.word	index@(_ZN2at6native18elementwise_kernelILi128ELi4EZNS0_22gpu_kernel_impl_nocastINS0_13BUnaryFunctorIsssZZZNS0_15binary_internal21div_floor_kernel_cudaERNS_18TensorIteratorBaseEENKUlvE_clEvENKUlvE3_clEvEUlssE_EEEEvS6_RKT_EUliE_EEviT1_)
        /*0bf0*/ 	.word	0x00000000


	//----- nvinfo : EIATTR_REGCOUNT
	.align		4
.L_557:
        /*0bf4*/ 	.byte	0x04, 0x2f
        /*0bf6*/ 	.short	(.L_559 - .L_558)
	.align		4
.L_558:
        /*0bf8*/ 	.word	index@(_ZN2at6native27unrolled_elementwise_kernelINS0_13BUnaryFunctorIsssZZZNS0_15binary_internal21div_floor_kernel_cudaERNS_18TensorIteratorBaseEENKUlvE_clEvENKUlvE3_clEvEUlssE_EESt5arrayIPcLm2EELi4E23TrivialOffsetCalculatorILi1EjESE_NS0_6memory12LoadWithCastILi1EEENSF_13StoreWithCastILi1EEEEEviT_T0_T2_T3_T4_T5_)
        /*0bfc*/ 	.word	0x0000001c


	//----- nvinfo : EIATTR_FRAME_SIZE
	.align		4
.L_559:
        /*0c00*/ 	.byte	0x04, 0x11
        /*0c02*/ 	.short	(.L_561 - .L_560)
	.align		4
.L_560:
        /*0c04*/ 	.word	index@(_ZN2at6native27unrolled_elementwise_kernelINS0_13BUnaryFunctorIsssZZZNS0_15binary_internal21div_floor_kernel_cudaERNS_18TensorIteratorBaseEENKUlvE_clEvENKUlvE3_clEvEUlssE_EESt5arrayIPcLm2EELi4E23TrivialOffsetCalculatorILi1EjESE_NS0_6memory12LoadWithCastILi1EEENSF_13StoreWithCastILi1EEEEEviT_T0_T2_T3_T4_T5_)
        /*0c08*/ 	.word	0x00000000


	//----- nvinfo : EIATTR_REGCOUNT
	.align		4
.L_561:
        /*0c0c*/ 	.byte	0x04, 0x2f
        /*0c0e*/ 	.short	(.L_563 - .L_562)
	.align		4
.L_562:
        /*0c10*/ 	.word	index@(_ZN2at6native18elementwise_kernelILi128ELi4EZNS0_15gpu_kernel_implINS0_13BUnaryFunctorIsssZZZNS0_15binary_internal21div_floor_kernel_cudaERNS_18TensorIteratorBaseEENKUlvE_clEvENKUlvE3_clEvEUlssE_EEEEvS6_RKT_EUliE_EEviT1_)
        /*0c14*/ 	.word	0x0000001a


	//----- nvinfo : EIATTR_FRAME_SIZE
	.align		4
.L_563:
        /*0c18*/ 	.byte	0x04, 0x11
        /*0c1a*/ 	.short	(.L_565 - .L_564)
	.align		4
.L_564:
        /*0c1c*/ 	.word	index@(_ZN2at6native18elementwise_kernelILi128ELi4EZNS0_15gpu_kernel_implINS0_13BUnaryFunctorIsssZZZNS0_15binary_internal21div_floor_kernel_cudaERNS_18TensorIteratorBaseEENKUlvE_clEvENKUlvE3_clEvEUlssE_EEEEvS6_RKT_EUliE_EEviT1_)
        /*0c20*/ 	.word	0x00000000


	//----- nvinfo : EIATTR_REGCOUNT
	.align		4
.L_565:
        /*0c24*/ 	.byte	0x04, 0x2f
        /*0c26*/ 	.short	(.L_567 - .L_566)
	.align		4
.L_566:
        /*0c28*/ 	.word	index@(_ZN2at6native29vectorized_elementwise_kernelILi8ENS0_13BinaryFunctorIsssZZZNS0_15binary_internal21div_floor_kernel_cudaERNS_18TensorIteratorBaseEENKUlvE_clEvENKUlvE3_clEvEUlssE_EESt5arrayIPcLm3EEEEviT0_T1_)
        /*0c2c*/ 	.word	0x00000020


	//----- nvinfo : EIATTR_FRAME_SIZE
	.align		4
.L_567:
        /*0c30*/ 	.byte	0x04, 0x11
        /*0c32*/ 	.short	(.L_569 - .L_568)
	.align		4
.L_568:
        /*0c34*/ 	.word	index@(_ZN2at6native29vectorized_elementwise_kernelILi8ENS0_13BinaryFunctorIsssZZZNS0_15binary_internal21div_floor_kernel_cudaERNS_18TensorIteratorBaseEENKUlvE_clEvENKUlvE3_clEvEUlssE_EESt5arrayIPcLm3EEEEviT0_T1_)
        /*0c38*/ 	.word	0x00000000


	//----- nvinfo : EIATTR_REGCOUNT
	.align		4
.L_569:
        /*0c3c*/ 	.byte	0x04, 0x2f
        /*0c3e*/ 	.short	(.L_571 - .L_570)
	.align		4
.L_570:
        /*0c40*/ 	.word	index@(_ZN2at6native29vectorized_elementwise_kernelILi4ENS0_13BinaryFunctorIsssZZZNS0_15binary_internal21div_floor_kernel_cudaERNS_18TensorIteratorBaseEENKUlvE_clEvENKUlvE3_clEvEUlssE_EESt5arrayIPcLm3EEEEviT0_T1_)
        /*0c44*/ 	.word	0x00000020


	//----- nvinfo : EIATTR_FRAME_SIZE
	.align		4
.L_571:
        /*0c48*/ 	.byte	0x04, 0x11
        /*0c4a*/ 	.short	(.L_573 - .L_572)
	.align		4
.L_572:
        /*0c4c*/ 	.word	index@(_ZN2at6native29vectorized_elementwise_kernelILi4ENS0_13BinaryFunctorIsssZZZNS0_15binary_internal21div_floor_kernel_cudaERNS_18TensorIteratorBaseEENKUlvE_clEvENKUlvE3_clEvEUlssE_EESt5arrayIPcLm3EEEEviT0_T1_)
        /*0c50*/ 	.word	0x00000000


	//----- nvinfo : EIATTR_REGCOUNT
	.align		4
.L_573:
        /*0c54*/ 	.byte	0x04, 0x2f
        /*0c56*/ 	.short	(.L_575 - .L_574)
	.align		4
.L_574:
        /*0c58*/ 	.word	index@(_ZN2at6native29vectorized_elementwise_kernelILi2ENS0_13BinaryFunctorIsssZZZNS0_15binary_internal21div_floor_kernel_cudaERNS_18TensorIteratorBaseEENKUlvE_clEvENKUlvE3_clEvEUlssE_EESt5arrayIPcLm3EEEEviT0_T1_)
        /*0c5c*/ 	.word	0x00000020


	//----- nvinfo : EIATTR_FRAME_SIZE
	.align		4
.L_575:
        /*0c60*/ 	.byte	0x04, 0x11
        /*0c62*/ 	.short	(.L_577 - .L_576)
	.align		4
.L_576:
        /*0c64*/ 	.word	index@(_ZN2at6native29vectorized_elementwise_kernelILi2ENS0_13BinaryFunctorIsssZZZNS0_15binary_internal21div_floor_kernel_cudaERNS_18TensorIteratorBaseEENKUlvE_clEvENKUlvE3_clEvEUlssE_EESt5arrayIPcLm3EEEEviT0_T1_)
        /*0c68*/ 	.word	0x00000000


	//----- nvinfo : EIATTR_REGCOUNT
	.align		4
.L_577:
        /*0c6c*/ 	.byte	0x04, 0x2f
        /*0c6e*/ 	.short	(.L_579 - .L_578)
	.align		4
.L_578:
        /*0c70*/ 	.word	index@(_ZN2at6native27unrolled_elementwise_kernelINS0_13BinaryFunctorIsssZZZNS0_15binary_internal21div_floor_kernel_cudaERNS_18TensorIteratorBaseEENKUlvE_clEvENKUlvE3_clEvEUlssE_EESt5arrayIPcLm3EELi4E23TrivialOffsetCalculatorILi2EjESD_ILi1EjENS0_6memory15LoadWithoutCastENSG_16StoreWithoutCastEEEviT_T0_T2_T3_T4_T5_)
        /*0c74*/ 	.word	0x0000001c


	//----- nvinfo : EIATTR_FRAME_SIZE
	.align		4
.L_579:
        /*0c78*/ 	.byte	0x04, 0x11
        /*0c7a*/ 	.short	(.L_581 - .L_580)
	.align		4
.L_580:
        /*0c7c*/ 	.word	index@(_ZN2at6native27unrolled_elementwise_kernelINS0_13BinaryFunctorIsssZZZNS0_15binary_internal21div_floor_kernel_cudaERNS_18TensorIteratorBaseEENKUlvE_clEvENKUlvE3_clEvEUlssE_EESt5arrayIPcLm3EELi4E23TrivialOffsetCalculatorILi2EjESD_ILi1EjENS0_6memory15LoadWithoutCastENSG_16StoreWithoutCastEEEviT_T0_T2_T3_T4_T5_)
        /*0c80*/ 	.word	0x00000000


	//----- nvinfo : EIATTR_REGCOUNT
	.align		4
.L_581:
        /*0c84*/ 	.byte	0x04, 0x2f
        /*0c86*/ 	.short	(.L_583 - .L_582)
	.align		4
.L_582:
        /*0c88*/ 	.word	index@(_ZN2at6native18elementwise_kernelILi128ELi4EZNS0_22gpu_kernel_impl_nocastINS0_13BinaryFunctorIsssZZZNS0_15binary_internal21div_floor_kernel_cudaERNS_18TensorIteratorBaseEENKUlvE_clEvENKUlvE3_clEvEUlssE_EEEEvS6_RKT_EUliE_EEviT1_)
        /*0c8c*/ 	.word	0x00000012


	//----- nvinfo : EIATTR_FRAME_SIZE
	.align		4
.L_583:
        /*0c90*/ 	.byte	0x04, 0x11
        /*0c92*/ 	.short	(.L_585 - .L_584)
	.align		4
.L_584:
        /*0c94*/ 	.word	index@(_ZN2at6native18elementwise_kernelILi128ELi4EZNS0_22gpu_kernel_impl_nocastINS0_13BinaryFunctorIsssZZZNS0_15binary_internal21div_floor_kernel_cudaERNS_18TensorIteratorBaseEENKUlvE_clEvENKUlvE3_clEvEUlssE_EEEEvS6_RKT_EUliE_EEviT1_)
        /*0c98*/ 	.word	0x00000000


	//----- nvinfo : EIATTR_REGCOUNT
	.align		4
.L_585:
        /*0c9c*/ 	.byte	0x04, 0x2f
        /*0c9e*/ 	.short	(.L_587 - .L_586)
	.align		4
.L_586:
        /*0ca0*/ 	.word	index@(_ZN2at6native27unrolled_elementwise_kernelINS0_13BinaryFunctorIsssZZZNS0_15binary_internal21div_floor_kernel_cudaERNS_18TensorIteratorBaseEENKUlvE_clEvENKUlvE3_clEvEUlssE_EESt5arrayIPcLm3EELi4E23TrivialOffsetCalculatorILi2EjESD_ILi1EjENS0_6memory12LoadWithCastILi2EEENSG_13StoreWithCastILi1EEEEEviT_T0_T2_T3_T4_T5_)
        /*0ca4*/ 	.word	0x00000020


	//----- nvinfo : EIATTR_FRAME_SIZE
	.align		4
.L_587:
        /*0ca8*/ 	.byte	0x04, 0x11
        /*0caa*/ 	.short	(.L_589 - .L_588)
	.align		4
.L_588:
        /*0cac*/ 	.word	index@(_ZN2at6native27unrolled_elementwise_kernelINS0_13BinaryFunctorIsssZZZNS0_15binary_internal21div_floor_kernel_cudaERNS_18TensorIteratorBaseEENKUlvE_clEvENKUlvE3_clEvEUlssE_EESt5arrayIPcLm3EELi4E23TrivialOffsetCalculatorILi2EjESD_ILi1EjENS0_6memory12LoadWithCastILi2EEENSG_13StoreWithCastILi1EEEEEviT_T0_T2_T3_T4_T5_)
        /*0cb0*/ 	.word	0x00000000


	//----- nvinfo : EIATTR_REGCOUNT
	.align		4
.L_589:
        /*0cb4*/ 	.byte	0x04, 0x2f
        /*0cb6*/ 	.short	(.L_591 - .L_590)
	.align		4
.L_590:
        /*0cb8*/ 	.word	index@(_ZN2at6native18elementwise_kernelILi128ELi4EZNS0_15gpu_kernel_implINS0_13BinaryFunctorIsssZZZNS0_15binary_internal21div_floor_kernel_cudaERNS_18TensorIteratorBaseEENKUlvE_clEvENKUlvE3_clEvEUlssE_EEEEvS6_RKT_EUliE_EEviT1_)
        /*0cbc*/ 	.word	0x0000001a


	//----- nvinfo : EIATTR_FRAME_SIZE
	.align		4
.L_591:
        /*0cc0*/ 	.byte	0x04, 0x11
        /*0cc2*/ 	.short	(.L_593 - .L_592)
	.align		4
.L_592:
        /*0cc4*/ 	.word	index@(_ZN2at6native18elementwise_kernelILi128ELi4EZNS0_15gpu_kernel_implINS0_13BinaryFunctorIsssZZZNS0_15binary_internal21div_floor_kernel_cudaERNS_18TensorIteratorBaseEENKUlvE_clEvENKUlvE3_clEvEUlssE_EEEEvS6_RKT_EUliE_EEviT1_)
        /*0cc8*/ 	.word	0x00000000


	//----- nvinfo : EIATTR_REGCOUNT
	.align		4
.L_593:
        /*0ccc*/ 	.byte	0x04, 0x2f
        /*0cce*/ 	.short	(.L_595 - .L_594)
	.align		4
.L_594:
        /*0cd0*/ 	.word	index@(_ZN2at6native29vectorized_elementwise_kernelILi8EZZZNS0_15binary_internal21div_floor_kernel_cudaERNS_18TensorIteratorBaseEENKUlvE0_clEvENKUlvE_clEvEUldE_St5arrayIPcLm2EEEEviT0_T1_)
        /*0cd4*/ 	.word	0x00000020


	//----- nvinfo : EIATTR_FRAME_SIZE
	.align		4
.L_595:
        /*0cd8*/ 	.byte	0x04, 0x11
        /*0cda*/ 	.short	(.L_597 - .L_596)
	.align		4
.L_596:
        /*0cdc*/ 	.word	index@(_ZN2at6native29vectorized_elementwise_kernelILi8EZZZNS0_15binary_internal21div_floor_kernel_cudaERNS_18TensorIteratorBaseEENKUlvE0_clEvENKUlvE_clEvEUldE_St5arrayIPcLm2EEEEviT0_T1_)
        /*0ce0*/ 	.word	0x00000000


	//----- nvinfo : EIATTR_REGCOUNT
	.align		4
.L_597:
        /*0ce4*/ 	.byte	0x04, 0x2f
        /*0ce6*/ 	.short	(.L_599 - .L_598)
	.align		4
.L_598:
        /*0ce8*/ 	.word	index@(_ZN2at6native29vectorized_elementwise_kernelILi4EZZZNS0_15binary_internal21div_floor_kernel_cudaERNS_18TensorIteratorBaseEENKUlvE0_clEvENKUlvE_clEvEUldE_St5arrayIPcLm2EEEEviT0_T1_)
        /*0cec*/ 	.word	0x00000020


	//----- nvinfo : EIATTR_FRAME_SIZE
	.align		4
.L_599:
        /*0cf0*/ 	.byte	0x04, 0x11
        /*0cf2*/ 	.short	(.L_601 - .L_600)
	.align		4
.L_600:
        /*0cf4*/ 	.word	index@(_ZN2at6native29vectorized_elementwise_kernelILi4EZZZNS0_15binary_internal21div_floor_kernel_cudaERNS_18TensorIteratorBaseEENKUlvE0_clEvENKUlvE_clEvEUldE_St5arrayIPcLm2EEEEviT0_T1_)
        /*0cf8*/ 	.word	0x00000000


	//----- nvinfo : EIATTR_REGCOUNT
	.align		4
.L_601:
        /*0cfc*/ 	.byte	0x04, 0x2f
        /*0cfe*/ 	.short	(.L_603 - .L_602)
	.align		4
.L_602:
        /*0d00*/ 	.word	index@(_ZN2at6native29vectorized_elementwise_kernelILi2EZZZNS0_15binary_internal21div_floor_kernel_cudaERNS_18TensorIteratorBaseEENKUlvE0_clEvENKUlvE_clEvEUldE_St5arrayIPcLm2EEEEviT0_T1_)
        /*0d04*/ 	.word	0x00000020


	//----- nvinfo : EIATTR_FRAME_SIZE
	.align		4
.L_603:
        /*0d08*/ 	.byte	0x04, 0x11
        /*0d0a*/ 	.short	(.L_605 - .L_604)
	.align		4
.L_604:
        /*0d0c*/ 	.word	index@(_ZN2at6native29vectorized_elementwise_kernelILi2EZZZNS0_15binary_internal21div_floor_kernel_cudaERNS_18TensorIteratorBaseEENKUlvE0_clEvENKUlvE_clEvEUldE_St5arrayIPcLm2EEEEviT0_T1_)
        /*0d10*/ 	.word	0x00000000


	//----- nvinfo : EIATTR_REGCOUNT
	.align		4
.L_605:
        /*0d14*/ 	.byte	0x04, 0x2f
        /*0d16*/ 	.short	(.L_607 - .L_606)
	.align		4
.L_606:
        /*0d18*/ 	.word	index@(_ZN2at6native27unrolled_elementwise_kernelIZZZNS0_15binary_internal21div_floor_kernel_cudaERNS_18TensorIteratorBaseEENKUlvE0_clEvENKUlvE_clEvEUldE_St5arrayIPcLm2EELi4E23TrivialOffsetCalculatorILi1EjESC_NS0_6memory15LoadWithoutCastENSD_16StoreWithoutCastEEEviT_T0_T2_T3_T4_T5_)
        /*0d1c*/ 	.word	0x0000001b


	//----- nvinfo : EIATTR_FRAME_SIZE
	.align		4
.L_607:
        /*0d20*/ 	.byte	0x04, 0x11
        /*0d22*/ 	.short	(.L_609 - .L_608)
	.align		4
.L_608:
        /*0d24*/ 	.word	index@(_ZN2at6native27unrolled_elementwise_kernelIZZZNS0_15binary_internal21div_floor_kernel_cudaERNS_18TensorIteratorBaseEENKUlvE0_clEvENKUlvE_clEvEUldE_St5arrayIPcLm2EELi4E23TrivialOffsetCalculatorILi1EjESC_NS0_6memory15LoadWithoutCastENSD_16StoreWithoutCastEEEviT_T0_T2_T3_T4_T5_)
        /*0d28*/ 	.word	0x00000000


	//----- nvinfo : EIATTR_REGCOUNT
	.align		4
.L_609:
        /*0d2c*/ 	.byte	0x04, 0x2f
        /*0d2e*/ 	.short	(.L_611 - .L_610)
	.align		4
.L_610:
        /*0d30*/ 	.word	index@(_ZN2at6native18elementwise_kernelILi128ELi2EZNS0_22gpu_kernel_impl_nocastIZZZNS0_15binary_internal21div_floor_kernel_cudaERNS_18TensorIteratorBaseEENKUlvE0_clEvENKUlvE_clEvEUldE_EEvS5_RKT_EUliE_EEviT1_)
        /*0d34*/ 	.word	0x00000016


	//----- nvinfo : EIATTR_FRAME_SIZE
	.align		4
.L_611:
        /*0d38*/ 	.byte	0x04, 0x11
        /*0d3a*/ 	.short	(.L_613 - .L_612)
	.align		4
.L_612:
        /*0d3c*/ 	.word	index@(_ZN2at6native18elementwise_kernelILi128ELi2EZNS0_22gpu_kernel_impl_nocastIZZZNS0_15binary_internal21div_floor_kernel_cudaERNS_18TensorIteratorBaseEENKUlvE0_clEvENKUlvE_clEvEUldE_EEvS5_RKT_EUliE_EEviT1_)
        /*0d40*/ 	.word	0x00000000


	//----- nvinfo : EIATTR_REGCOUNT
	.align		4
.L_613:
        /*0d44*/ 	.byte	0x04, 0x2f
        /*0d46*/ 	.short	(.L_615 - .L_614)
	.align		4
.L_614:
        /*0d48*/ 	.word	index@(_ZN2at6native27unrolled_elementwise_kernelIZZZNS0_15binary_internal21div_floor_kernel_cudaERNS_18TensorIteratorBaseEENKUlvE0_clEvENKUlvE_clEvEUldE_St5arrayIPcLm2EELi4E23TrivialOffsetCalculatorILi1EjESC_NS0_6memory12LoadWithCastILi1EEENSD_13StoreWithCastILi1EEEEEviT_T0_T2_T3_T4_T5_)
        /*0d4c*/ 	.word	0x00000022


	//----- nvinfo : EIATTR_FRAME_SIZE
	.align		4
.L_615:
        /*0d50*/ 	.byte	0x04, 0x11
        /*0d52*/ 	.short	(.L_617 - .L_616)
	.align		4
.L_616:
        /*0d54*/ 	.word	index@(_ZN2at6native27unrolled_elementwise_kernelIZZZNS0_15binary_internal21div_floor_kernel_cudaERNS_18TensorIteratorBaseEENKUlvE0_clEvENKUlvE_clEvEUldE_St5arrayIPcLm2EELi4E23TrivialOffsetCalculatorILi1EjESC_NS0_6memory12LoadWithCastILi1EEENSD_13StoreWithCastILi1EEEEEviT_T0_T2_T3_T4_T5_)
        /*0d58*/ 	.word	0x00000000


	//----- nvinfo : EIATTR_REGCOUNT
	.align		4
.L_617:
        /*0d5c*/ 	.byte	0x04, 0x2f
        /*0d5e*/ 	.short	(.L_619 - .L_618)
	.align		4
.L_618:
        /*0d60*/ 	.word	index@(_ZN2at6native18elementwise_kernelILi128ELi4EZNS0_15gpu_kernel_implIZZZNS0_15binary_internal21div_floor_kernel_cudaERNS_18TensorIteratorBaseEENKUlvE0_clEvENKUlvE_clEvEUldE_EEvS5_RKT_EUliE_EEviT1_)
        /*0d64*/ 	.word	0x00000018


	//----- nvinfo : EIATTR_FRAME_SIZE
	.align		4
.L_619:
        /*0d68*/ 	.byte	0x04, 0x11
        /*0d6a*/ 	.short	(.L_621 - .L_620)
	.align		4
.L_620:
        /*0d6c*/ 	.word	index@(_ZN2at6native18elementwise_kernelILi128ELi4EZNS0_15gpu_kernel_implIZZZNS0_15binary_internal21div_floor_kernel_cudaERNS_18TensorIteratorBaseEENKUlvE0_clEvENKUlvE_clEvEUldE_EEvS5_RKT_EUliE_EEviT1_)
        /*0d70*/ 	.word	0x00000000


	//----- nvinfo : EIATTR_REGCOUNT
	.align		4
.L_621:
        /*0d74*/ 	.byte	0x04, 0x2f
        /*0d76*/ 	.short	(.L_623 - .L_622)
	.align		4
.L_622:
        /*0d78*/ 	.word	index@(_ZN2at6native29vectorized_elementwise_kernelILi8EZZZNS0_15binary_internal21div_floor_kernel_cudaERNS_18TensorIteratorBaseEENKUlvE0_clEvENKUlvE0_clEvEUlfE_St5arrayIPcLm2EEEEviT0_T1_)
        /*0d7c*/ 	.word	0x00000020


	//----- nvinfo : EIATTR_FRAME_SIZE
	.align		4
.L_623:
        /*0d80*/ 	.byte	0x04, 0x11
        /*0d82*/ 	.short	(.L_625 - .L_624)
	.align		4
.L_624:
        /*0d84*/ 	.word	index@(_ZN2at6native29vectorized_elementwise_kernelILi8EZZZNS0_15binary_internal21div_floor_kernel_cudaERNS_18TensorIteratorBaseEENKUlvE0_clEvENKUlvE0_clEvEUlfE_St5arrayIPcLm2EEEEviT0_T1_)
        /*0d88*/ 	.word	0x00000000


	//----- nvinfo : EIATTR_REGCOUNT
	.align		4
.L_625:
        /*0d8c*/ 	.byte	0x04, 0x2f
        /*0d8e*/ 	.short	(.L_627 - .L_626)
	.align		4
.L_626:
        /*0d90*/ 	.word	index@(_ZN2at6native29vectorized_elementwise_kernelILi4EZZZNS0_15binary_internal21div_floor_kernel_cudaERNS_18TensorIteratorBaseEENKUlvE0_clEvENKUlvE0_clEvEUlfE_St5arrayIPcLm2EEEEviT0_T1_)
        /*0d94*/ 	.word	0x00000020


	//----- nvinfo : EIATTR_FRAME_SIZE
	.align		4
.L_627:
        /*0d98*/ 	.byte	0x04, 0x11
        /*0d9a*/ 	.short	(.L_629 - .L_628)
	.align		4
.L_628:
        /*0d9c*/ 	.word	index@(_ZN2at6native29vectorized_elementwise_kernelILi4EZZZNS0_15binary_internal21div_floor_kernel_cudaERNS_18TensorIteratorBaseEENKUlvE0_clEvENKUlvE0_clEvEUlfE_St5arrayIPcLm2EEEEviT0_T1_)
        /*0da0*/ 	.word	0x00000000


	//----- nvinfo : EIATTR_REGCOUNT
	.align		4
.L_629:
        /*0da4*/ 	.byte	0x04, 0x2f
        /*0da6*/ 	.short	(.L_631 - .L_630)
	.align		4
.L_630:
        /*0da8*/ 	.word	index@(_ZN2at6native29vectorized_elementwise_kernelILi2EZZZNS0_15binary_internal21div_floor_kernel_cudaERNS_18TensorIteratorBaseEENKUlvE0_clEvENKUlvE0_clEvEUlfE_St5arrayIPcLm2EEEEviT0_T1_)
        /*0dac*/ 	.word	0x00000020


	//----- nvinfo : EIATTR_FRAME_SIZE
	.align		4
.L_631:
        /*0db0*/ 	.byte	0x04, 0x11
        /*0db2*/ 	.short	(.L_633 - .L_632)
	.align		4
.L_632:
        /*0db4*/ 	.word	index@(_ZN2at6native29vectorized_elementwise_kernelILi2EZZZNS0_15binary_internal21div_floor_kernel_cudaERNS_18TensorIteratorBaseEENKUlvE0_clEvENKUlvE0_clEvEUlfE_St5arrayIPcLm2EEEEviT0_T1_)
        /*0db8*/ 	.word	0x00000000


	//----- nvinfo : EIATTR_REGCOUNT
	.align		4
.L_633:
        /*0dbc*/ 	.byte	0x04, 0x2f
        /*0dbe*/ 	.short	(.L_635 - .L_634)
	.align		4
.L_634:
        /*0dc0*/ 	.word	index@(_ZN2at6native27unrolled_elementwise_kernelIZZZNS0_15binary_internal21div_floor_kernel_cudaERNS_18TensorIteratorBaseEENKUlvE0_clEvENKUlvE0_clEvEUlfE_St5arrayIPcLm2EELi4E23TrivialOffsetCalculatorILi1EjESC_NS0_6memory15LoadWithoutCastENSD_16StoreWithoutCastEEEviT_T0_T2_T3_T4_T5_)
        /*0dc4*/ 	.word	0x00000016


	//----- nvinfo : EIATTR_FRAME_SIZE
	.align		4
.L_635:
        /*0dc8*/ 	.byte	0x04, 0x11
        /*0dca*/ 	.short	(.L_637 - .L_636)
	.align		4
.L_636:
        /*0dcc*/ 	.word	index@(_ZN2at6native27unrolled_elementwise_kernelIZZZNS0_15binary_internal21div_floor_kernel_cudaERNS_18TensorIteratorBaseEENKUlvE0_clEvENKUlvE0_clEvEUlfE_St5arrayIPcLm2EELi4E23TrivialOffsetCalculatorILi1EjESC_NS0_6memory15LoadWithoutCastENSD_16StoreWithoutCastEEEviT_T0_T2_T3_T4_T5_)
        /*0dd0*/ 	.word	0x00000000


	//----- nvinfo : EIATTR_REGCOUNT
	.align		4
.L_637:
        /*0dd4*/ 	.byte	0x04, 0x2f
        /*0dd6*/ 	.short	(.L_639 - .L_638)
	.align		4
.L_638:
        /*0dd8*/ 	.word	index@(_ZN2at6native18elementwise_kernelILi128ELi2EZNS0_22gpu_kernel_impl_nocastIZZZNS0_15binary_internal21div_floor_kernel_cudaERNS_18TensorIteratorBaseEENKUlvE0_clEvENKUlvE0_clEvEUlfE_EEvS5_RKT_EUliE_EEviT1_)
        /*0ddc*/ 	.word	0x00000012


	//----- nvinfo : EIATTR_FRAME_SIZE
	.align		4
.L_639:
        /*0de0*/ 	.byte	0x04, 0x11
        /*0de2*/ 	.short	(.L_641 - .L_640)
	.align		4
.L_640:
        /*0de4*/ 	.word	index@(_ZN2at6native18elementwise_kernelILi128ELi2EZNS0_22gpu_kernel_impl_nocastIZZZNS0_15binary_internal21div_floor_kernel_cudaERNS_18TensorIteratorBaseEENKUlvE0_clEvENKUlvE0_clEvEUlfE_EEvS5_RKT_EUliE_EEviT1_)
        /*0de8*/ 	.word	0x00000000


	//----- nvinfo : EIATTR_REGCOUNT
	.align		4
.L_641:
        /*0dec*/ 	.byte	0x04, 0x2f
        /*0dee*/ 	.short	(.L_643 - .L_642)
	.align		4
.L_642:
        /*0df0*/ 	.word	index@(_ZN2at6native27unrolled_elementwise_kernelIZZZNS0_15binary_internal21div_floor_kernel_cudaERNS_18TensorIteratorBaseEENKUlvE0_clEvENKUlvE0_clEvEUlfE_St5arrayIPcLm2EELi4E23TrivialOffsetCalculatorILi1EjESC_NS0_6memory12LoadWithCastILi1EEENSD_13StoreWithCastILi1EEEEEviT_T0_T2_T3_T4_T5_)
        /*0df4*/ 	.word	0x0000001c


	//----- nvinfo : EIATTR_FRAME_SIZE
	.align		4
.L_643:
        /*0df8*/ 	.byte	0x04, 0x11
        /*0dfa*/ 	.short	(.L_645 - .L_644)
	.align		4
.L_644:
        /*0dfc*/ 	.word	index@(_ZN2at6native27unrolled_elementwise_kernelIZZZNS0_15binary_internal21div_floor_kernel_cudaERNS_18TensorIteratorBaseEENKUlvE0_clEvENKUlvE0_clEvEUlfE_St5arrayIPcLm2EELi4E23TrivialOffsetCalculatorILi1EjESC_NS0_6memory12LoadWithCastILi1EEENSD_13StoreWithCastILi1EEEEEviT_T0_T2_T3_T4_T5_)
        /*0e00*/ 	.word	0x00000000


	//----- nvinfo : EIATTR_REGCOUNT
	.align		4
.L_645:
        /*0e04*/ 	.byte	0x04, 0x2f
        /*0e06*/ 	.short	(.L_647 - .L_646)
	.align		4
.L_646:
        /*0e08*/ 	.word	index@(_ZN2at6native18elementwise_kernelILi128ELi4EZNS0_15gpu_kernel_implIZZZNS0_15binary_internal21div_floor_kernel_cudaERNS_18TensorIteratorBaseEENKUlvE0_clEvENKUlvE0_clEvEUlfE_EEvS5_RKT_EUliE_EEviT1_)
        /*0e0c*/ 	.word	0x0000001a


	//----- nvinfo : EIATTR_FRAME_SIZE
	.align		4
.L_647:
        /*0e10*/ 	.byte	0x04, 0x11
        /*0e12*/ 	.short	(.L_649 - .L_648)
	.align		4
.L_648:
        /*0e14*/ 	.word	index@(_ZN2at6native18elementwise_kernelILi128ELi4EZNS0_15gpu_kernel_implIZZZNS0_15binary_internal21div_floor_kernel_cudaERNS_18TensorIteratorBaseEENKUlvE0_clEvENKUlvE0_clEvEUlfE_EEvS5_RKT_EUliE_EEviT1_)
        /*0e18*/ 	.word	0x00000000


	//----- nvinfo : EIATTR_REGCOUNT
	.align		4
.L_649:
        /*0e1c*/ 	.byte	0x04, 0x2f
        /*0e1e*/ 	.short	(.L_651 - .L_650)
	.align		4
.L_650:
        /*0e20*/ 	.word	index@(_ZN2at6native29vectorized_elementwise_kernelILi8EZZZNS0_15binary_internal21div_floor_kernel_cudaERNS_18TensorIteratorBaseEENKUlvE0_clEvENKUlvE1_clEvEUlN3c104HalfEE_St5arrayIPcLm2EEEEviT0_T1_)
        /*0e24*/ 	.word	0x00000020


	//----- nvinfo : EIATTR_FRAME_SIZE
	.align		4
.L_651:
        /*0e28*/ 	.byte	0x04, 0x11
        /*0e2a*/ 	.short	(.L_653 - .L_652)
	.align		4
.L_652:
        /*0e2c*/ 	.word	index@(_ZN2at6native29vectorized_elementwise_kernelILi8EZZZNS0_15binary_internal21div_floor_kernel_cudaERNS_18TensorIteratorBaseEENKUlvE0_clEvENKUlvE1_clEvEUlN3c104HalfEE_St5arrayIPcLm2EEEEviT0_T1_)
        /*0e30*/ 	.word	0x00000000


	//----- nvinfo : EIATTR_REGCOUNT
	.align		4
.L_653:
        /*0e34*/ 	.byte	0x04, 0x2f
        /*0e36*/ 	.short	(.L_655 - .L_654)
	.align		4
.L_654:
        /*0e38*/ 	.word	index@(_ZN2at6native29vectorized_elementwise_kernelILi4EZZZNS0_15binary_internal21div_floor_kernel_cudaERNS_18TensorIteratorBaseEENKUlvE0_clEvENKUlvE1_clEvEUlN3c104HalfEE_St5arrayIPcLm2EEEEviT0_T1_)
        /*0e3c*/ 	.word	0x00000020


	//----- nvinfo : EIATTR_FRAME_SIZE
	.align		4
.L_655:
        /*0e40*/ 	.byte	0x04, 0x11
        /*0e42*/ 	.short	(.L_657 - .L_656)
	.align		4
.L_656:
        /*0e44*/ 	.word	index@(_ZN2at6native29vectorized_elementwise_kernelILi4EZZZNS0_15binary_internal21div_floor_kernel_cudaERNS_18TensorIteratorBaseEENKUlvE0_clEvENKUlvE1_clEvEUlN3c104HalfEE_St5arrayIPcLm2EEEEviT0_T1_)
        /*0e48*/ 	.word	0x00000000


	//----- nvinfo : EIATTR_REGCOUNT
	.align		4
.L_657:
        /*0e4c*/ 	.byte	0x04, 0x2f
        /*0e4e*/ 	.short	(.L_659 - .L_658)
	.align		4
.L_658:
        /*0e50*/ 	.word	index@(_ZN2at6native29vectorized_elementwise_kernelILi2EZZZNS0_15binary_internal21div_floor_kernel_cudaERNS_18TensorIteratorBaseEENKUlvE0_clEvENKUlvE1_clEvEUlN3c104HalfEE_St5arrayIPcLm2EEEEviT0_T1_)
        /*0e54*/ 	.word	0x00000020


	//----- nvinfo : EIATTR_FRAME_SIZE
	.align		4
.L_659:
        /*0e58*/ 	.byte	0x04, 0x11
        /*0e5a*/ 	.short	(.L_661 - .L_660)
	.align		4
.L_660:
        /*0e5c*/ 	.word	index@(_ZN2at6native29vectorized_elementwise_kernelILi2EZZZNS0_15binary_internal21div_floor_kernel_cudaERNS_18TensorIteratorBaseEENKUlvE0_clEvENKUlvE1_clEvEUlN3c104HalfEE_St5arrayIPcLm2EEEEviT0_T1_)
        /*0e60*/ 	.word	0x00000000


	//----- nvinfo : EIATTR_REGCOUNT
	.align		4
.L_661:
        /*0e64*/ 	.byte	0x04, 0x2f
        /*0e66*/ 	.short	(.L_663 - .L_662)
	.align		4
.L_662:
        /*0e68*/ 	.word	index@(_ZN2at6native27unrolled_elementwise_kernelIZZZNS0_15binary_internal21div_floor_kernel_cudaERNS_18TensorIteratorBaseEENKUlvE0_clEvENKUlvE1_clEvEUlN3c104HalfEE_St5arrayIPcLm2EELi4E23TrivialOffsetCalculatorILi1EjESE_NS0_6memory15LoadWithoutCastENSF_16StoreWithoutCastEEEviT_T0_T2_T3_T4_T5_)
        /*0e6c*/ 	.word	0x00000016


	//----- nvinfo : EIATTR_FRAME_SIZE
	.align		4
.L_663:
        /*0e70*/ 	.byte	0x04, 0x11
        /*0e72*/ 	.short	(.L_665 - .L_664)
	.align		4
.L_664:
        /*0e74*/ 	.word	index@(_ZN2at6native27unrolled_elementwise_kernelIZZZNS0_15binary_internal21div_floor_kernel_cudaERNS_18TensorIteratorBaseEENKUlvE0_clEvENKUlvE1_clEvEUlN3c104HalfEE_St5arrayIPcLm2EELi4E23TrivialOffsetCalculatorILi1EjESE_NS0_6memory15LoadWithoutCastENSF_16StoreWithoutCastEEEviT_T0_T2_T3_T4_T5_)
        /*0e78*/ 	.word	0x00000000


	//----- nvinfo : EIATTR_REGCOUNT
	.align		4
.L_665:
        /*0e7c*/ 	.byte	0x04, 0x2f
        /*0e7e*/ 	.short	(.L_667 - .L_666)
	.align		4
.L_666:
        /*0e80*/ 	.word	index@(_ZN2at6native18elementwise_kernelILi128ELi4EZNS0_22gpu_kernel_impl_nocastIZZZNS0_15binary_internal21div_floor_kernel_cudaERNS_18TensorIteratorBaseEENKUlvE0_clEvENKUlvE1_clEvEUlN3c104HalfEE_EEvS5_RKT_EUliE_EEviT1_)
        /*0e84*/ 	.word	0x00000012


	//----- nvinfo : EIATTR_FRAME_SIZE
	.align		4
.L_667:
        /*0e88*/ 	.byte	0x04, 0x11
        /*0e8a*/ 	.short	(.L_669 - .L_668)
	.align		4
.L_668:
        /*0e8c*/ 	.word	index@(_ZN2at6native18elementwise_kernelILi128ELi4EZNS0_22gpu_kernel_impl_nocastIZZZNS0_15binary_internal21div_floor_kernel_cudaERNS_18TensorIteratorBaseEENKUlvE0_clEvENKUlvE1_clEvEUlN3c104HalfEE_EEvS5_RKT_EUliE_EEviT1_)
        /*0e90*/ 	.word	0x00000000


	//----- nvinfo : EIATTR_REGCOUNT
	.align		4
.L_669:
        /*0e94*/ 	.byte	0x04, 0x2f
        /*0e96*/ 	.short	(.L_671 - .L_670)
	.align		4
.L_670:
        /*0e98*/ 	.word	index@(_ZN2at6native27unrolled_elementwise_kernelIZZZNS0_15binary_internal21div_floor_kernel_cudaERNS_18TensorIteratorBaseEENKUlvE0_clEvENKUlvE1_clEvEUlN3c104HalfEE_St5arrayIPcLm2EELi4E23TrivialOffsetCalculatorILi1EjESE_NS0_6memory12LoadWithCastILi1EEENSF_13StoreWithCastILi1EEEEEviT_T0_T2_T3_T4_T5_)
        /*0e9c*/ 	.word	0x0000001d


	//----- nvinfo : EIATTR_FRAME_SIZE
	.align		4
.L_671:
        /*0ea0*/ 	.byte	0x04, 0x11
        /*0ea2*/ 	.short	(.L_673 - .L_672)
	.align		4
.L_672:
        /*0ea4*/ 	.word	index@(_ZN2at6native27unrolled_elementwise_kernelIZZZNS0_15binary_internal21div_floor_kernel_cudaERNS_18TensorIteratorBaseEENKUlvE0_clEvENKUlvE1_clEvEUlN3c104HalfEE_St5arrayIPcLm2EELi4E23TrivialOffsetCalculatorILi1EjESE_NS0_6memory12LoadWithCastILi1EEENSF_13StoreWithCastILi1EEEEEviT_T0_T2_T3_T4_T5_)
        /*0ea8*/ 	.word	0x00000000


	//----- nvinfo : EIATTR_REGCOUNT
	.align		4
.L_673:
        /*0eac*/ 	.byte	0x04, 0x2f
        /*0eae*/ 	.short	(.L_675 - .L_674)
	.align		4
.L_674:
        /*0eb0*/ 	.word	index@(_ZN2at6native18elementwise_kernelILi128ELi4EZNS0_15gpu_kernel_implIZZZNS0_15binary_internal21div_floor_kernel_cudaERNS_18TensorIteratorBaseEENKUlvE0_clEvENKUlvE1_clEvEUlN3c104HalfEE_EEvS5_RKT_EUliE_EEviT1_)
        /*0eb4*/ 	.word	0x00000018


	//----- nvinfo : EIATTR_FRAME_SIZE
	.align		4
.L_675:
        /*0eb8*/ 	.byte	0x04, 0x11
        /*0eba*/ 	.short	(.L_677 - .L_676)
	.align		4
.L_676:
        /*0ebc*/ 	.word	index@(_ZN2at6native18elementwise_kernelILi128ELi4EZNS0_15gpu_kernel_implIZZZNS0_15binary_internal21div_floor_kernel_cudaERNS_18TensorIteratorBaseEENKUlvE0_clEvENKUlvE1_clEvEUlN3c104HalfEE_EEvS5_RKT_EUliE_EEviT1_)
        /*0ec0*/ 	.word	0x00000000


	//----- nvinfo : EIATTR_REGCOUNT
	.align		4
.L_677:
        /*0ec4*/ 	.byte	0x04, 0x2f
        /*0ec6*/ 	.short	(.L_679 - .L_678)
	.align		4
.L_678:
        /*0ec8*/ 	.word	index@(_ZN2at6native29vectorized_elementwise_kernelILi8EZZZNS0_15binary_internal21div_floor_kernel_cudaERNS_18TensorIteratorBaseEENKUlvE0_clEvENKUlvE2_clEvEUlN3c108BFloat16EE_St5arrayIPcLm2EEEEviT0_T1_)
        /*0ecc*/ 	.word	0x00000020


	//----- nvinfo : EIATTR_FRAME_SIZE
	.align		4
.L_679:
        /*0ed0*/ 	.byte	0x04, 0x11
        /*0ed2*/ 	.short	(.L_681 - .L_680)
	.align		4
.L_680:
        /*0ed4*/ 	.word	index@(_ZN2at6native29vectorized_elementwise_kernelILi8EZZZNS0_15binary_internal21div_floor_kernel_cudaERNS_18TensorIteratorBaseEENKUlvE0_clEvENKUlvE2_clEvEUlN3c108BFloat16EE_St5arrayIPcLm2EEEEviT0_T1_)
        /*0ed8*/ 	.word	0x00000000


	//----- nvinfo : EIATTR_REGCOUNT
	.align		4
.L_681:
        /*0edc*/ 	.byte	0x04, 0x2f
        /*0ede*/ 	.short	(.L_683 - .L_682)
	.align		4
.L_682:
        /*0ee0*/ 	.word	index@(_ZN2at6native29vectorized_elementwise_kernelILi4EZZZNS0_15binary_internal21div_floor_kernel_cudaERNS_18TensorIteratorBaseEENKUlvE0_clEvENKUlvE2_clEvEUlN3c108BFloat16EE_St5arrayIPcLm2EEEEviT0_T1_)
        /*0ee4*/ 	.word	0x00000020


	//----- nvinfo : EIATTR_FRAME_SIZE
	.align		4
.L_683:
        /*0ee8*/ 	.byte	0x04, 0x11
        /*0eea*/ 	.short	(.L_685 - .L_684)
	.align		4
.L_684:
        /*0eec*/ 	.word	index@(_ZN2at6native29vectorized_elementwise_kernelILi4EZZZNS0_15binary_internal21div_floor_kernel_cudaERNS_18TensorIteratorBaseEENKUlvE0_clEvENKUlvE2_clEvEUlN3c108BFloat16EE_St5arrayIPcLm2EEEEviT0_T1_)
        /*0ef0*/ 	.word	0x00000000


	//----- nvinfo : EIATTR_REGCOUNT
	.align		4
.L_685:
        /*0ef4*/ 	.byte	0x04, 0x2f
        /*0ef6*/ 	.short	(.L_687 - .L_686)
	.align		4
.L_686:
        /*0ef8*/ 	.word	index@(_ZN2at6native29vectorized_elementwise_kernelILi2EZZZNS0_15binary_internal21div_floor_kernel_cudaERNS_18TensorIteratorBaseEENKUlvE0_clEvENKUlvE2_clEvEUlN3c108BFloat16EE_St5arrayIPcLm2EEEEviT0_T1_)
        /*0efc*/ 	.word	0x00000020


	//----- nvinfo : EIATTR_FRAME_SIZE
	.align		4
.L_687:
        /*0f00*/ 	.byte	0x04, 0x11
        /*0f02*/ 	.short	(.L_689 - .L_688)
	.align		4
.L_688:
        /*0f04*/ 	.word	index@(_ZN2at6native29vectorized_elementwise_kernelILi2EZZZNS0_15binary_internal21div_floor_kernel_cudaERNS_18TensorIteratorBaseEENKUlvE0_clEvENKUlvE2_clEvEUlN3c108BFloat16EE_St5arrayIPcLm2EEEEviT0_T1_)
        /*0f08*/ 	.word	0x00000000


	//----- nvinfo : EIATTR_REGCOUNT
	.align		4
.L_689:
        /*0f0c*/ 	.byte	0x04, 0x2f
        /*0f0e*/ 	.short	(.L_691 - .L_690)
	.align		4
.L_690:
        /*0f10*/ 	.word	index@(_ZN2at6native27unrolled_elementwise_kernelIZZZNS0_15binary_internal21div_floor_kernel_cudaERNS_18TensorIteratorBaseEENKUlvE0_clEvENKUlvE2_clEvEUlN3c108BFloat16EE_St5arrayIPcLm2EELi4E23TrivialOffsetCalculatorILi1EjESE_NS0_6memory15LoadWithoutCastENSF_16StoreWithoutCastEEEviT_T0_T2_T3_T4_T5_)
        /*0f14*/ 	.word	0x00000016


	//----- nvinfo : EIATTR_FRAME_SIZE
	.align		4
.L_691:
        /*0f18*/ 	.byte	0x04, 0x11
        /*0f1a*/ 	.short	(.L_693 - .L_692)
	.align		4
.L_692:
        /*0f1c*/ 	.word	index@(_ZN2at6native27unrolled_elementwise_kernelIZZZNS0_15binary_internal21div_floor_kernel_cudaERNS_18TensorIteratorBaseEENKUlvE0_clEvENKUlvE2_clEvEUlN3c108BFloat16EE_St5arrayIPcLm2EELi4E23TrivialOffsetCalculatorILi1EjESE_NS0_6memory15LoadWithoutCastENSF_16StoreWithoutCastEEEviT_T0_T2_T3_T4_T5_)
        /*0f20*/ 	.word	0x00000000


	//----- nvinfo : EIATTR_REGCOUNT
	.align		4
.L_693:
        /*0f24*/ 	.byte	0x04, 0x2f
        /*0f26*/ 	.short	(.L_695 - .L_694)
	.align		4
.L_694:
        /*0f28*/ 	.word	index@(_ZN2at6native18elementwise_kernelILi128ELi4EZNS0_22gpu_kernel_impl_nocastIZZZNS0_15binary_internal21div_floor_kernel_cudaERNS_18TensorIteratorBaseEENKUlvE0_clEvENKUlvE2_clEvEUlN3c108BFloat16EE_EEvS5_RKT_EUliE_EEviT1_)
        /*0f2c*/ 	.word	0x00000012


	//----- nvinfo : EIATTR_FRAME_SIZE
	.align		4
.L_695:
        /*0f30*/ 	.byte	0x04, 0x11
        /*0f32*/ 	.short	(.L_697 - .L_696)
	.align		4
.L_696:
        /*0f34*/ 	.word	index@(_ZN2at6native18elementwise_kernelILi128ELi4EZNS0_22gpu_kernel_impl_nocastIZZZNS0_15binary_internal21div_floor_kernel_cudaERNS_18TensorIteratorBaseEENKUlvE0_clEvENKUlvE2_clEvEUlN3c108BFloat16EE_EEvS5_RKT_EUliE_EEviT1_)
        /*0f38*/ 	.word	0x00000000


	//----- nvinfo : EIATTR_REGCOUNT
	.align		4
.L_697:
        /*0f3c*/ 	.byte	0x04, 0x2f
        /*0f3e*/ 	.short	(.L_699 - .L_698)
	.align		4
.L_698:
        /*0f40*/ 	.word	index@(_ZN2at6native27unrolled_elementwise_kernelIZZZNS0_15binary_internal21div_floor_kernel_cudaERNS_18TensorIteratorBaseEENKUlvE0_clEvENKUlvE2_clEvEUlN3c108BFloat16EE_St5arrayIPcLm2EELi4E23TrivialOffsetCalculatorILi1EjESE_NS0_6memory12LoadWithCastILi1EEENSF_13StoreWithCastILi1EEEEEviT_T0_T2_T3_T4_T5_)
        /*0f44*/ 	.word	0x0000001c


	//----- nvinfo : EIATTR_FRAME_SIZE
	.align		4
.L_699:
        /*0f48*/ 	.byte	0x04, 0x11
        /*0f4a*/ 	.short	(.L_701 - .L_700)
	.align		4
.L_700:
        /*0f4c*/ 	.word	index@(_ZN2at6native27unrolled_elementwise_kernelIZZZNS0_15binary_internal21div_floor_kernel_cudaERNS_18TensorIteratorBaseEENKUlvE0_clEvENKUlvE2_clEvEUlN3c108BFloat16EE_St5arrayIPcLm2EELi4E23TrivialOffsetCalculatorILi1EjESE_NS0_6memory12LoadWithCastILi1EEENSF_13StoreWithCastILi1EEEEEviT_T0_T2_T3_T4_T5_)
        /*0f50*/ 	.word	0x00000000


	//----- nvinfo : EIATTR_REGCOUNT
	.align		4
.L_701:
        /*0f54*/ 	.byte	0x04, 0x2f
        /*0f56*/ 	.short	(.L_703 - .L_702)
	.align		4
.L_702:
        /*0f58*/ 	.word	index@(_ZN2at6native18elementwise_kernelILi128ELi4EZNS0_15gpu_kernel_implIZZZNS0_15binary_internal21div_floor_kernel_cudaERNS_18TensorIteratorBaseEENKUlvE0_clEvENKUlvE2_clEvEUlN3c108BFloat16EE_EEvS5_RKT_EUliE_EEviT1_)
        /*0f5c*/ 	.word	0x00000018


	//----- nvinfo : EIATTR_FRAME_SIZE
	.align		4
.L_703:
        /*0f60*/ 	.byte	0x04, 0x11
        /*0f62*/ 	.short	(.L_705 - .L_704)
	.align		4
.L_704:
        /*0f64*/ 	.word	index@(_ZN2at6native18elementwise_kernelILi128ELi4EZNS0_15gpu_kernel_implIZZZNS0_15binary_internal21div_floor_kernel_cudaERNS_18TensorIteratorBaseEENKUlvE0_clEvENKUlvE2_clEvEUlN3c108BFloat16EE_EEvS5_RKT_EUliE_EEviT1_)
        /*0f68*/ 	.word	0x00000000


	//----- nvinfo : EIATTR_REGCOUNT
	.align		4
.L_705:
        /*0f6c*/ 	.byte	0x04, 0x2f
        /*0f6e*/ 	.short	(.L_707 - .L_706)
	.align		4
.L_706:
        /*0f70*/ 	.word	index@(_ZN2at6native29vectorized_elementwise_kernelILi8ENS0_13AUnaryFunctorIdddZZZNS0_15binary_internal21div_floor_kernel_cudaERNS_18TensorIteratorBaseEENKUlvE1_clEvENKUlvE_clEvEUlddE_EESt5arrayIPcLm2EEEEviT0_T1_)
        /*0f74*/ 	.word	0x0000002c


	//----- nvinfo : EIATTR_FRAME_SIZE
	.align		4
.L_707:
        /*0f78*/ 	.byte	0x04, 0x11
        /*0f7a*/ 	.short	(.L_709 - .L_708)
	.align		4
.L_708:
        /*0f7c*/ 	.word	index@($__internal_20_$__cuda_sm20_div_rn_f64_full)
        /*0f80*/ 	.word	0x00000000


	//----- nvinfo : EIATTR_FRAME_SIZE
	.align		4
.L_709:
        /*0f84*/ 	.byte	0x04, 0x11
        /*0f86*/ 	.short	(.L_711 - .L_710)
	.align		4
.L_710:
        /*0f88*/ 	.word	index@(_ZN2at6native29vectorized_elementwise_kernelILi8ENS0_13AUnaryFunctorIdddZZZNS0_15binary_internal21div_floor_kernel_cudaERNS_18TensorIteratorBaseEENKUlvE1_clEvENKUlvE_clEvEUlddE_EESt5arrayIPcLm2EEEEviT0_T1_)
        /*0f8c*/ 	.word	0x00000000


	//----- nvinfo : EIATTR_REGCOUNT
	.align		4
.L_711:
        /*0f90*/ 	.byte	0x04, 0x2f
        /*0f92*/ 	.short	(.L_713 - .L_712)
	.align		4
.L_712:
        /*0f94*/ 	.word	index@(_ZN2at6native29vectorized_elementwise_kernelILi4ENS0_13AUnaryFunctorIdddZZZNS0_15binary_internal21div_floor_kernel_cudaERNS_18TensorIteratorBaseEENKUlvE1_clEvENKUlvE_clEvEUlddE_EESt5arrayIPcLm2EEEEviT0_T1_)
        /*0f98*/ 	.word	0x0000002c


	//----- nvinfo : EIATTR_FRAME_SIZE
	.align		4
.L_713:
        /*0f9c*/ 	.byte	0x04, 0x11
        /*0f9e*/ 	.short	(.L_715 - .L_714)
	.align		4
.L_714:
        /*0fa0*/ 	.word	index@($__internal_19_$__cuda_sm20_div_rn_f64_full)
        /*0fa4*/ 	.word	0x00000000


	//----- nvinfo : EIATTR_FRAME_SIZE
	.align		4
.L_715:
        /*0fa8*/ 	.byte	0x04, 0x11
        /*0faa*/ 	.short	(.L_717 - .L_716)
	.align		4
.L_716:
        /*0fac*/ 	.word	index@(_ZN2at6native29vectorized_elementwise_kernelILi4ENS0_13AUnaryFunctorIdddZZZNS0_15binary_internal21div_floor_kernel_cudaERNS_18TensorIteratorBaseEENKUlvE1_clEvENKUlvE_clEvEUlddE_EESt5arrayIPcLm2EEEEviT0_T1_)
        /*0fb0*/ 	.word	0x00000000


	//----- nvinfo : EIATTR_REGCOUNT
	.align		4
.L_717:
        /*0fb4*/ 	.byte	0x04, 0x2f
        /*0fb6*/ 	.short	(.L_719 - .L_718)
	.align		4
.L_718:
        /*0fb8*/ 	.word	index@(_ZN2at6native29vectorized_elementwise_kernelILi2ENS0_13AUnaryFunctorIdddZZZNS0_15binary_internal21div_floor_kernel_cudaERNS_18TensorIteratorBaseEENKUlvE1_clEvENKUlvE_clEvEUlddE_EESt5arrayIPcLm2EEEEviT0_T1_)
        /*0fbc*/ 	.word	0x0000002c


	//----- nvinfo : EIATTR_FRAME_SIZE
	.align		4
.L_719:
        /*0fc0*/ 	.byte	0x04, 0x11
        /*0fc2*/ 	.short	(.L_721 - .L_720)
	.align		4
.L_720:
        /*0fc4*/ 	.word	index@($__internal_18_$__cuda_sm20_div_rn_f64_full)
        /*0fc8*/ 	.word	0x00000000


	//----- nvinfo : EIATTR_FRAME_SIZE
	.align		4
.L_721:
        /*0fcc*/ 	.byte	0x04, 0x11
        /*0fce*/ 	.short	(.L_723 - .L_722)
	.align		4
.L_722:
        /*0fd0*/ 	.word	index@(_ZN2at6native29vectorized_elementwise_kernelILi2ENS0_13AUnaryFunctorIdddZZZNS0_15binary_internal21div_floor_kernel_cudaERNS_18TensorIteratorBaseEENKUlvE1_clEvENKUlvE_clEvEUlddE_EESt5arrayIPcLm2EEEEviT0_T1_)
        /*0fd4*/ 	.word	0x00000000


	//----- nvinfo : EIATTR_REGCOUNT
	.align		4
.L_723:
        /*0fd8*/ 	.byte	0x04, 0x2f
        /*0fda*/ 	.short	(.L_725 - .L_724)
	.align		4
.L_724:
        /*0fdc*/ 	.word	index@(_ZN2at6native27unrolled_elementwise_kernelINS0_13AUnaryFunctorIdddZZZNS0_15binary_internal21div_floor_kernel_cudaERNS_18TensorIteratorBaseEENKUlvE1_clEvENKUlvE_clEvEUlddE_EESt5arrayIPcLm2EELi4E23TrivialOffsetCalculatorILi1EjESE_NS0_6memory15LoadWithoutCastENSF_16StoreWithoutCastEEEviT_T0_T2_T3_T4_T5_)
        /*0fe0*/ 	.word	0x00000022


	//----- nvinfo : EIATTR_FRAME_SIZE
	.align		4
.L_725:
        /*0fe4*/ 	.byte	0x04, 0x11
        /*0fe6*/ 	.short	(.L_727 - .L_726)
	.align		4
.L_726:
        /*0fe8*/ 	.word	index@($__internal_17_$__cuda_sm20_div_rn_f64_full)
        /*0fec*/ 	.word	0x00000000


	//----- nvinfo : EIATTR_FRAME_SIZE
	.align		4
.L_727:
        /*0ff0*/ 	.byte	0x04, 0x11
        /*0ff2*/ 	.short	(.L_729 - .L_728)
	.align		4
.L_728:
        /*0ff4*/ 	.word	index@(_ZN2at6native27unrolled_elementwise_kernelINS0_13AUnaryFunctorIdddZZZNS0_15binary_internal21div_floor_kernel_cudaERNS_18TensorIteratorBaseEENKUlvE1_clEvENKUlvE_clEvEUlddE_EESt5arrayIPcLm2EELi4E23TrivialOffsetCalculatorILi1EjESE_NS0_6memory15LoadWithoutCastENSF_16StoreWithoutCastEEEviT_T0_T2_T3_T4_T5_)
        /*0ff8*/ 	.word	0x00000000


	//----- nvinfo : EIATTR_REGCOUNT
	.align		4
.L_729:
        /*0ffc*/ 	.byte	0x04, 0x2f
        /*0ffe*/ 	.short	(.L_731 - .L_730)
	.align		4
.L_730:
        /*1000*/ 	.word	index@(_ZN2at6native18elementwise_kernelILi128ELi2EZNS0_22gpu_kernel_impl_nocastINS0_13AUnaryFunctorIdddZZZNS0_15binary_internal21div_floor_kernel_cudaERNS_18TensorIteratorBaseEENKUlvE1_clEvENKUlvE_clEvEUlddE_EEEEvS6_RKT_EUliE_EEviT1_)
        /*1004*/ 	.word	0x0000001e


	//----- nvinfo : EIATTR_FRAME_SIZE
	.align		4
.L_731:
        /*1008*/ 	.byte	0x04, 0x11
        /*100a*/ 	.short	(.L_733 - .L_732)
	.align		4
.L_732:
        /*100c*/ 	.word	index@($__internal_16_$__cuda_sm20_div_rn_f64_full)
        /*1010*/ 	.word	0x00000000


	//----- nvinfo : EIATTR_FRAME_SIZE
	.align		4
.L_733:
        /*1014*/ 	.byte	0x04, 0x11
        /*1016*/ 	.short	(.L_735 - .L_734)
	.align		4
.L_734:
        /*1018*/ 	.word	index@(_ZN2at6native18elementwise_kernelILi128ELi2EZNS0_22gpu_kernel_impl_nocastINS0_13AUnaryFunctorIdddZZZNS0_15binary_internal21div_floor_kernel_cudaERNS_18TensorIteratorBaseEENKUlvE1_clEvENKUlvE_clEvEUlddE_EEEEvS6_RKT_EUliE_EEviT1_)
        /*101c*/ 	.word	0x00000000


	//----- nvinfo : EIATTR_REGCOUNT
	.align		4
.L_735:
        /*1020*/ 	.byte	0x04, 0x2f
        /*1022*/ 	.short	(.L_737 - .L_736)
	.align		4
.L_736:
        /*1024*/ 	.word	index@(_ZN2at6native27unrolled_elementwise_kernelINS0_13AUnaryFunctorIdddZZZNS0_15binary_internal21div_floor_kernel_cudaERNS_18TensorIteratorBaseEENKUlvE1_clEvENKUlvE_clEvEUlddE_EESt5arrayIPcLm2EELi4E23TrivialOffsetCalculatorILi1EjESE_NS0_6memory12LoadWithCastILi1EEENSF_13StoreWithCastILi1EEEEEviT_T0_T2_T3_T4_T5_)
        /*1028*/ 	.word	0x00000026


	//----- nvinfo : EIATTR_FRAME_SIZE
	.align		4
.L_737:
        /*102c*/ 	.byte	0x04, 0x11
        /*102e*/ 	.short	(.L_739 - .L_738)
	.align		4
.L_738:
        /*1030*/ 	.word	index@($__internal_15_$__cuda_sm20_div_rn_f64_full)
        /*1034*/ 	.word	0x00000000


	//----- nvinfo : EIATTR_FRAME_SIZE
	.align		4
.L_739:
        /*1038*/ 	.byte	0x04, 0x11
        /*103a*/ 	.short	(.L_741 - .L_740)
	.align		4
.L_740:
        /*103c*/ 	.word	index@(_ZN2at6native27unrolled_elementwise_kernelINS0_13AUnaryFunctorIdddZZZNS0_15binary_internal21div_floor_kernel_cudaERNS_18TensorIteratorBaseEENKUlvE1_clEvENKUlvE_clEvEUlddE_EESt5arrayIPcLm2EELi4E23TrivialOffsetCalculatorILi1EjESE_NS0_6memory12LoadWithCastILi1EEENSF_13StoreWithCastILi1EEEEEviT_T0_T2_T3_T4_T5_)
        /*1040*/ 	.word	0x00000000


	//----- nvinfo : EIATTR_REGCOUNT
	.align		4
.L_741:
        /*1044*/ 	.byte	0x04, 0x2f
        /*1046*/ 	.short	(.L_743 - .L_742)
	.align		4
.L_742:
        /*1048*/ 	.word	index@(_ZN2at6native18elementwise_kernelILi128ELi4EZNS0_15gpu_kernel_implINS0_13AUnaryFunctorIdddZZZNS0_15binary_internal21div_floor_kernel_cudaERNS_18TensorIteratorBaseEENKUlvE1_clEvENKUlvE_clEvEUlddE_EEEEvS6_RKT_EUliE_EEviT1_)
        /*104c*/ 	.word	0x00000020


	//----- nvinfo : EIATTR_FRAME_SIZE
	.align		4
.L_743:
        /*1050*/ 	.byte	0x04, 0x11
        /*1052*/ 	.short	(.L_745 - .L_744)
	.align		4
.L_744:
        /*1054*/ 	.word	index@($__internal_14_$__cuda_sm20_div_rn_f64_full)
        /*1058*/ 	.word	0x00000000


	//----- nvinfo : EIATTR_FRAME_SIZE
	.align		4
.L_745:
        /*105c*/ 	.byte	0x04, 0x11
        /*105e*/ 	.short	(.L_747 - .L_746)
	.align		4
.L_746:
        /*1060*/ 	.word	index@(_ZN2at6native18elementwise_kernelILi128ELi4EZNS0_15gpu_kernel_implINS0_13AUnaryFunctorIdddZZZNS0_15binary_internal21div_floor_kernel_cudaERNS_18TensorIteratorBaseEENKUlvE1_clEvENKUlvE_clEvEUlddE_EEEEvS6_RKT_EUliE_EEviT1_)
        /*1064*/ 	.word	0x00000000


	//----- nvinfo : EIATTR_REGCOUNT
	.align		4
.L_747:
        /*1068*/ 	.byte	0x04, 0x2f
        /*106a*/ 	.short	(.L_749 - .L_748)
	.align		4
.L_748:
        /*106c*/ 	.word	index@(_ZN2at6native29vectorized_elementwise_kernelILi8ENS0_13BUnaryFunctorIdddZZZNS0_15binary_internal21div_floor_kernel_cudaERNS_18TensorIteratorBaseEENKUlvE1_clEvENKUlvE_clEvEUlddE_EESt5arrayIPcLm2EEEEviT0_T1_)
        /*1070*/ 	.word	0x0000002a


	//----- nvinfo : EIATTR_FRAME_SIZE
	.align		4
.L_749:
        /*1074*/ 	.byte	0x04, 0x11
        /*1076*/ 	.short	(.L_751 - .L_750)
	.align		4
.L_750:
        /*1078*/ 	.word	index@($__internal_13_$__cuda_sm20_div_rn_f64_full)
        /*107c*/ 	.word	0x00000000


	//----- nvinfo : EIATTR_FRAME_SIZE
	.align		4
.L_751:
        /*1080*/ 	.byte	0x04, 0x11
        /*1082*/ 	.short	(.L_753 - .L_752)
	.align		4
.L_752:
        /*1084*/ 	.word	index@(_ZN2at6native29vectorized_elementwise_kernelILi8ENS0_13BUnaryFunctorIdddZZZNS0_15binary_internal21div_floor_kernel_cudaERNS_18TensorIteratorBaseEENKUlvE1_clEvENKUlvE_clEvEUlddE_EESt5arrayIPcLm2EEEEviT0_T1_)
        /*1088*/ 	.word	0x00000000


	//----- nvinfo : EIATTR_REGCOUNT
	.align		4
.L_753:
        /*108c*/ 	.byte	0x04, 0x2f
        /*108e*/ 	.short	(.L_755 - .L_754)
	.align		4
.L_754:
        /*1090*/ 	.word	index@(_ZN2at6native29vectorized_elementwise_kernelILi4ENS0_13BUnaryFunctorIdddZZZNS0_15binary_internal21div_floor_kernel_cudaERNS_18TensorIteratorBaseEENKUlvE1_clEvENKUlvE_clEvEUlddE_EESt5arrayIPcLm2EEEEviT0_T1_)
        /*1094*/ 	.word	0x0000002a


	//----- nvinfo : EIATTR_FRAME_SIZE
	.align		4
.L_755:
        /*1098*/ 	.byte	0x04, 0x11
        /*109a*/ 	.short	(.L_757 - .L_756)
	.align		4
.L_756:
        /*109c*/ 	.word	index@($__internal_12_$__cuda_sm20_div_rn_f64_full)
        /*10a0*/ 	.word	0x00000000


	//----- nvinfo : EIATTR_FRAME_SIZE
	.align		4
.L_757:
        /*10a4*/ 	.byte	0x04, 0x11
        /*10a6*/ 	.short	(.L_759 - .L_758)
	.align		4
.L_758:
        /*10a8*/ 	.word	index@(_ZN2at6native29vectorized_elementwise_kernelILi4ENS0_13BUnaryFunctorIdddZZZNS0_15binary_internal21div_floor_kernel_cudaERNS_18TensorIteratorBaseEENKUlvE1_clEvENKUlvE_clEvEUlddE_EESt5arrayIPcLm2EEEEviT0_T1_)
        /*10ac*/ 	.word	0x00000000


	//----- nvinfo : EIATTR_REGCOUNT
	.align		4
.L_759:
        /*10b0*/ 	.byte	0x04, 0x2f
        /*10b2*/ 	.short	(.L_761 - .L_760)
	.align		4
.L_760:
        /*10b4*/ 	.word	index@(_ZN2at6native29vectorized_elementwise_kernelILi2ENS0_13BUnaryFunctorIdddZZZNS0_15binary_internal21div_floor_kernel_cudaERNS_18TensorIteratorBaseEENKUlvE1_clEvENKUlvE_clEvEUlddE_EESt5arrayIPcLm2EEEEviT0_T1_)
        /*10b8*/ 	.word	0x0000002a


	//----- nvinfo : EIATTR_FRAME_SIZE
	.align		4
.L_761:
        /*10bc*/ 	.byte	0x04, 0x11
        /*10be*/ 	.short	(.L_763 - .L_762)
	.align		4
.L_762:
        /*10c0*/ 	.word	index@($__internal_11_$__cuda_sm20_div_rn_f64_full)
        /*10c4*/ 	.word	0x00000000


	//----- nvinfo : EIATTR_FRAME_SIZE
	.align		4
.L_763:
        /*10c8*/ 	.byte	0x04, 0x11
        /*10ca*/ 	.short	(.L_765 - .L_764)
	.align		4
.L_764:
        /*10cc*/ 	.word	index@(_ZN2at6native29vectorized_elementwise_kernelILi2ENS0_13BUnaryFunctorIdddZZZNS0_15binary_internal21div_floor_kernel_cudaERNS_18TensorIteratorBaseEENKUlvE1_clEvENKUlvE_clEvEUlddE_EESt5arrayIPcLm2EEEEviT0_T1_)
        /*10d0*/ 	.word	0x00000000


	//----- nvinfo : EIATTR_REGCOUNT
	.align		4
.L_765:
        /*10d4*/ 	.byte	0x04, 0x2f
        /*10d6*/ 	.short	(.L_767 - .L_766)
	.align		4
.L_766:
        /*10d8*/ 	.word	index@(_ZN2at6native27unrolled_elementwise_kernelINS0_13BUnaryFunctorIdddZZZNS0_15binary_internal21div_floor_kernel_cudaERNS_18TensorIteratorBaseEENKUlvE1_clEvENKUlvE_clEvEUlddE_EESt5arrayIPcLm2EELi4E23TrivialOffsetCalculatorILi1EjESE_NS0_6memory15LoadWithoutCastENSF_16StoreWithoutCastEEEviT_T0_T2_T3_T4_T5_)
        /*10dc*/ 	.word	0x00000020


	//----- nvinfo : EIATTR_FRAME_SIZE
	.align		4
.L_767:
        /*10e0*/ 	.byte	0x04, 0x11
        /*10e2*/ 	.short	(.L_769 - .L_768)
	.align		4
.L_768:
        /*10e4*/ 	.word	index@($__internal_10_$__cuda_sm20_div_rn_f64_full)
        /*10e8*/ 	.word	0x00000000


	//----- nvinfo : EIATTR_FRAME_SIZE
	.align		4
.L_769:
        /*10ec*/ 	.byte	0x04, 0x11
        /*10ee*/ 	.short	(.L_771 - .L_770)
	.align		4
.L_770:
        /*10f0*/ 	.word	index@(_ZN2at6native27unrolled_elementwise_kernelINS0_13BUnaryFunctorIdddZZZNS0_15binary_internal21div_floor_kernel_cudaERNS_18TensorIteratorBaseEENKUlvE1_clEvENKUlvE_clEvEUlddE_EESt5arrayIPcLm2EELi4E23TrivialOffsetCalculatorILi1EjESE_NS0_6memory15LoadWithoutCastENSF_16StoreWithoutCastEEEviT_T0_T2_T3_T4_T5_)
        /*10f4*/ 	.word	0x00000000


	//----- nvinfo : EIATTR_REGCOUNT
	.align		4
.L_771:
        /*10f8*/ 	.byte	0x04, 0x2f
        /*10fa*/ 	.short	(.L_773 - .L_772)
	.align		4
.L_772:
        /*10fc*/ 	.word	index@(_ZN2at6native18elementwise_kernelILi128ELi2EZNS0_22gpu_kernel_impl_nocastINS0_13BUnaryFunctorIdddZZZNS0_15binary_internal21div_floor_kernel_cudaERNS_18TensorIteratorBaseEENKUlvE1_clEvENKUlvE_clEvEUlddE_EEEEvS6_RKT_EUliE_EEviT1_)
        /*1100*/ 	.word	0x0000001e


	//----- nvinfo : EIATTR_FRAME_SIZE
	.align		4
.L_773:
        /*1104*/ 	.byte	0x04, 0x11
        /*1106*/ 	.short	(.L_775 - .L_774)
	.align		4
.L_774:
        /*1108*/ 	.word	index@($__internal_9_$__cuda_sm20_div_rn_f64_full)
        /*110c*/ 	.word	0x00000000


	//----- nvinfo : EIATTR_FRAME_SIZE
	.align		4
.L_775:
        /*1110*/ 	.byte	0x04, 0x11
        /*1112*/ 	.short	(.L_777 - .L_776)
	.align		4
.L_776:
        /*1114*/ 	.word	index@(_ZN2at6native18elementwise_kernelILi128ELi2EZNS0_22gpu_kernel_impl_nocastINS0_13BUnaryFunctorIdddZZZNS0_15binary_internal21div_floor_kernel_cudaERNS_18TensorIteratorBaseEENKUlvE1_clEvENKUlvE_clEvEUlddE_EEEEvS6_RKT_EUliE_EEviT1_)
        /*1118*/ 	.word	0x00000000


	//----- nvinfo : EIATTR_REGCOUNT
	.align		4
.L_777:
        /*111c*/ 	.byte	0x04, 0x2f
        /*111e*/ 	.short	(.L_779 - .L_778)
	.align		4
.L_778:
        /*1120*/ 	.word	index@(_ZN2at6native27unrolled_elementwise_kernelINS0_13BUnaryFunctorIdddZZZNS0_15binary_internal21div_floor_kernel_cudaERNS_18TensorIteratorBaseEENKUlvE1_clEvENKUlvE_clEvEUlddE_EESt5arrayIPcLm2EELi4E23TrivialOffsetCalculatorILi1EjESE_NS0_6memory12LoadWithCastILi1EEENSF_13StoreWithCastILi1EEEEEviT_T0_T2_T3_T4_T5_)
        /*1124*/ 	.word	0x00000025


	//----- nvinfo : EIATTR_FRAME_SIZE
	.align		4
.L_779:
        /*1128*/ 	.byte	0x04, 0x11
        /*112a*/ 	.short	(.L_781 - .L_780)
	.align		4
.L_780:
        /*112c*/ 	.word	index@($__internal_8_$__cuda_sm20_div_rn_f64_full)
        /*1130*/ 	.word	0x00000000


	//----- nvinfo : EIATTR_FRAME_SIZE
	.align		4
.L_781:
        /*1134*/ 	.byte	0x04, 0x11
        /*1136*/ 	.short	(.L_783 - .L_782)
	.align		4
.L_782:
        /*1138*/ 	.word	index@(_ZN2at6native27unrolled_elementwise_kernelINS0_13BUnaryFunctorIdddZZZNS0_15binary_internal21div_floor_kernel_cudaERNS_18TensorIteratorBaseEENKUlvE1_clEvENKUlvE_clEvEUlddE_EESt5arrayIPcLm2EELi4E23TrivialOffsetCalculatorILi1EjESE_NS0_6memory12LoadWithCastILi1EEENSF_13StoreWithCastILi1EEEEEviT_T0_T2_T3_T4_T5_)
        /*113c*/ 	.word	0x00000000


	//----- nvinfo : EIATTR_REGCOUNT
	.align		4
.L_783:
        /*1140*/ 	.byte	0x04, 0x2f
        /*1142*/ 	.short	(.L_785 - .L_784)
	.align		4
.L_784:
        /*1144*/ 	.word	index@(_ZN2at6native18elementwise_kernelILi128ELi4EZNS0_15gpu_kernel_implINS0_13BUnaryFunctorIdddZZZNS0_15binary_internal21div_floor_kernel_cudaERNS_18TensorIteratorBaseEENKUlvE1_clEvENKUlvE_clEvEUlddE_EEEEvS6_RKT_EUliE_EEviT1_)
        /*1148*/ 	.word	0x00000020


	//----- nvinfo : EIATTR_FRAME_SIZE
	.align		4
.L_785:
        /*114c*/ 	.byte	0x04, 0x11
        /*114e*/ 	.short	(.L_787 - .L_786)
	.align		4
.L_786:
        /*1150*/ 	.word	index@($__internal_7_$__cuda_sm20_div_rn_f64_full)
        /*1154*/ 	.word	0x00000000


	//----- nvinfo : EIATTR_FRAME_SIZE
	.align		4
.L_787:
        /*1158*/ 	.byte	0x04, 0x11
        /*115a*/ 	.short	(.L_789 - .L_788)
	.align		4
.L_788:
        /*115c*/ 	.word	index@(_ZN2at6native18elementwise_kernelILi128ELi4EZNS0_15gpu_kernel_implINS0_13BUnaryFunctorIdddZZZNS0_15binary_internal21div_floor_kernel_cudaERNS_18TensorIteratorBaseEENKUlvE1_clEvENKUlvE_clEvEUlddE_EEEEvS6_RKT_EUliE_EEviT1_)
        /*1160*/ 	.word	0x00000000


	//----- nvinfo : EIATTR_REGCOUNT
	.align		4
.L_789:
        /*1164*/ 	.byte	0x04, 0x2f
        /*1166*/ 	.short	(.L_791 - .L_790)
	.align		4
.L_790:
        /*1168*/ 	.word	index@(_ZN2at6native29vectorized_elementwise_kernelILi8ENS0_13BinaryFunctorIdddZZZNS0_15binary_internal21div_floor_kernel_cudaERNS_18TensorIteratorBaseEENKUlvE1_clEvENKUlvE_clEvEUlddE_EESt5arrayIPcLm3EEEEviT0_T1_)
        /*116c*/ 	.word	0x0000003c


	//----- nvinfo : EIATTR_FRAME_SIZE
	.align		4
.L_791:
        /*1170*/ 	.byte	0x04, 0x11
        /*1172*/ 	.short	(.L_793 - .L_792)
	.align		4
.L_792:
        /*1174*/ 	.word	index@($__internal_6_$__cuda_sm20_div_rn_f64_full)
        /*1178*/ 	.word	0x00000000


	//----- nvinfo : EIATTR_FRAME_SIZE
	.align		4
.L_793:
        /*117c*/ 	.byte	0x04, 0x11
        /*117e*/ 	.short	(.L_795 - .L_794)
	.align		4
.L_794:
        /*1180*/ 	.word	index@(_ZN2at6native29vectorized_elementwise_kernelILi8ENS0_13BinaryFunctorIdddZZZNS0_15binary_internal21div_floor_kernel_cudaERNS_18TensorIteratorBaseEENKUlvE1_clEvENKUlvE_clEvEUlddE_EESt5arrayIPcLm3EEEEviT0_T1_)
        /*1184*/ 	.word	0x00000000


	//----- nvinfo : EIATTR_REGCOUNT
	.align		4
.L_795:
        /*1188*/ 	.byte	0x04, 0x2f
        /*118a*/ 	.short	(.L_797 - .L_796)
	.align		4
.L_796:
        /*118c*/ 	.word	index@(_ZN2at6native29vectorized_elementwise_kernelILi4ENS0_13BinaryFunctorIdddZZZNS0_15binary_internal21div_floor_kernel_cudaERNS_18TensorIteratorBaseEENKUlvE1_clEvENKUlvE_clEvEUlddE_EESt5arrayIPcLm3EEEEviT0_T1_)
        /*1190*/ 	.word	0x0000003c


	//----- nvinfo : EIATTR_FRAME_SIZE
	.align		4
.L_797:
        /*1194*/ 	.byte	0x04, 0x11
        /*1196*/ 	.short	(.L_799 - .L_798)
	.align		4
.L_798:
        /*1198*/ 	.word	index@($__internal_5_$__cuda_sm20_div_rn_f64_full)
        /*119c*/ 	.word	0x00000000


	//----- nvinfo : EIATTR_FRAME_SIZE
	.align		4
.L_799:
        /*11a0*/ 	.byte	0x04, 0x11
        /*11a2*/ 	.short	(.L_801 - .L_800)
	.align		4
.L_800:
        /*11a4*/ 	.word	index@(_ZN2at6native29vectorized_elementwise_kernelILi4ENS0_13BinaryFunctorIdddZZZNS0_15binary_internal21div_floor_kernel_cudaERNS_18TensorIteratorBaseEENKUlvE1_clEvENKUlvE_clEvEUlddE_EESt5arrayIPcLm3EEEEviT0_T1_)
        /*11a8*/ 	.word	0x00000000


	//----- nvinfo : EIATTR_REGCOUNT
	.align		4
.L_801:
        /*11ac*/ 	.byte	0x04, 0x2f
        /*11ae*/ 	.short	(.L_803 - .L_802)
	.align		4
.L_802:
        /*11b0*/ 	.word	index@(_ZN2at6native29vectorized_elementwise_kernelILi2ENS0_13BinaryFunctorIdddZZZNS0_15binary_internal21div_floor_kernel_cudaERNS_18TensorIteratorBaseEENKUlvE1_clEvENKUlvE_clEvEUlddE_EESt5arrayIPcLm3EEEEviT0_T1_)
        /*11b4*/ 	.word	0x0000003c


	//----- nvinfo : EIATTR_FRAME_SIZE
	.align		4
.L_803:
        /*11b8*/ 	.byte	0x04, 0x11
        /*11ba*/ 	.short	(.L_805 - .L_804)
	.align		4
.L_804:
        /*11bc*/ 	.word	index@($__internal_4_$__cuda_sm20_div_rn_f64_full)
        /*11c0*/ 	.word	0x00000000


	//----- nvinfo : EIATTR_FRAME_SIZE
	.align		4
.L_805:
        /*11c4*/ 	.byte	0x04, 0x11
        /*11c6*/ 	.short	(.L_807 - .L_806)
	.align		4
.L_806:
        /*11c8*/ 	.word	index@(_ZN2at6native29vectorized_elementwise_kernelILi2ENS0_13BinaryFunctorIdddZZZNS0_15binary_internal21div_floor_kernel_cudaERNS_18TensorIteratorBaseEENKUlvE1_clEvENKUlvE_clEvEUlddE_EESt5arrayIPcLm3EEEEviT0_T1_)
        /*11cc*/ 	.word	0x00000000


	//----- nvinfo : EIATTR_REGCOUNT
	.align		4
.L_807:
        /*11d0*/ 	.byte	0x04, 0x2f
        /*11d2*/ 	.short	(.L_809 - .L_808)
	.align		4
.L_808:
        /*11d4*/ 	.word	index@(_ZN2at6native27unrolled_elementwise_kernelINS0_13BinaryFunctorIdddZZZNS0_15binary_internal21div_floor_kernel_cudaERNS_18TensorIteratorBaseEENKUlvE1_clEvENKUlvE_clEvEUlddE_EESt5arrayIPcLm3EELi4E23TrivialOffsetCalculatorILi2EjESD_ILi1EjENS0_6memory15LoadWithoutCastENSG_16StoreWithoutCastEEEviT_T0_T2_T3_T4_T5_)
        /*11d8*/ 	.word	0x0000002a


	//----- nvinfo : EIATTR_FRAME_SIZE
	.align		4
.L_809:
        /*11dc*/ 	.byte	0x04, 0x11
        /*11de*/ 	.short	(.L_811 - .L_810)
	.align		4
.L_810:
        /*11e0*/ 	.word	index@($__internal_3_$__cuda_sm20_div_rn_f64_full)
        /*11e4*/ 	.word	0x00000000


	//----- nvinfo : EIATTR_FRAME_SIZE
	.align		4
.L_811:
        /*11e8*/ 	.byte	0x04, 0x11
        /*11ea*/ 	.short	(.L_813 - .L_812)
	.align		4
.L_812:
        /*11ec*/ 	.word	index@(_ZN2at6native27unrolled_elementwise_kernelINS0_13BinaryFunctorIdddZZZNS0_15binary_internal21div_floor_kernel_cudaERNS_18TensorIteratorBaseEENKUlvE1_clEvENKUlvE_clEvEUlddE_EESt5arrayIPcLm3EELi4E23TrivialOffsetCalculatorILi2EjESD_ILi1EjENS0_6memory15LoadWithoutCastENSG_16StoreWithoutCastEEEviT_T0_T2_T3_T4_T5_)
        /*11f0*/ 	.word	0x00000000


	//----- nvinfo : EIATTR_REGCOUNT
	.align		4
.L_813:
        /*11f4*/ 	.byte	0x04, 0x2f
        /*11f6*/ 	.short	(.L_815 - .L_814)
	.align		4
.L_814:
        /*11f8*/ 	.word	index@(_ZN2at6native18elementwise_kernelILi128ELi2EZNS0_22gpu_kernel_impl_nocastINS0_13BinaryFunctorIdddZZZNS0_15binary_internal21div_floor_kernel_cudaERNS_18TensorIteratorBaseEENKUlvE1_clEvENKUlvE_clEvEUlddE_EEEEvS6_RKT_EUliE_EEviT1_)
        /*11fc*/ 	.word	0x00000020


	//----- nvinfo : EIATTR_FRAME_SIZE
	.align		4
.L_815:
        /*1200*/ 	.byte	0x04, 0x11
        /*1202*/ 	.short	(.L_817 - .L_816)
	.align		4
.L_816:
        /*1204*/ 	.word	index@($__internal_2_$__cuda_sm20_div_rn_f64_full)
        /*1208*/ 	.word	0x00000000


	//----- nvinfo : EIATTR_FRAME_SIZE
	.align		4
.L_817:
        /*120c*/ 	.byte	0x04, 0x11
        /*120e*/ 	.short	(.L_819 - .L_818)
	.align		4
.L_818:
        /*1210*/ 	.word	index@(_ZN2at6native18elementwise_kernelILi128ELi2EZNS0_22gpu_kernel_impl_nocastINS0_13BinaryFunctorIdddZZZNS0_15binary_internal21div_floor_kernel_cudaERNS_18TensorIteratorBaseEENKUlvE1_clEvENKUlvE_clEvEUlddE_EEEEvS6_RKT_EUliE_EEviT1_)
        /*1214*/ 	.word	0x00000000


	//----- nvinfo : EIATTR_REGCOUNT
	.align		4
.L_819:
        /*1218*/ 	.byte	0x04, 0x2f
        /*121a*/ 	.short	(.L_821 - .L_820)
	.align		4
.L_820:
        /*121c*/ 	.word	index@(_ZN2at6native27unrolled_elementwise_kernelINS0_13BinaryFunctorIdddZZZNS0_15binary_internal21div_floor_kernel_cudaERNS_18TensorIteratorBaseEENKUlvE1_clEvENKUlvE_clEvEUlddE_EESt5arrayIPcLm3EELi4E23TrivialOffsetCalculatorILi2EjESD_ILi1EjENS0_6memory12LoadWithCastILi2EEENSG_13StoreWithCastILi1EEEEEviT_T0_T2_T3_T4_T5_)
        /*1220*/ 	.word	0x00000028


	//----- nvinfo : EIATTR_FRAME_SIZE
	.align		4
.L_821:
        /*1224*/ 	.byte	0x04, 0x11
        /*1226*/ 	.short	(.L_823 - .L_822)
	.align		4
.L_822:
        /*1228*/ 	.word	index@($__internal_1_$__cuda_sm20_div_rn_f64_full)
        /*122c*/ 	.word	0x00000018


	//----- nvinfo : EIATTR_FRAME_SIZE
	.align		4
.L_823:
        /*1230*/ 	.byte	0x04, 0x11
        /*1232*/ 	.short	(.L_825 - .L_824)
	.align		4
.L_824:
        /*1234*/ 	.word	index@(_ZN2at6native27unrolled_elementwise_kernelINS0_13BinaryFunctorIdddZZZNS0_15binary_internal21div_floor_kernel_cudaERNS_18TensorIteratorBaseEENKUlvE1_clEvENKUlvE_clEvEUlddE_EESt5arrayIPcLm3EELi4E23TrivialOffsetCalculatorILi2EjESD_ILi1EjENS0_6memory12LoadWithCastILi2EEENSG_13StoreWithCastILi1EEEEEviT_T0_T2_T3_T4_T5_)
        /*1238*/ 	.word	0x00000018


	//----- nvinfo : EIATTR_REGCOUNT
	.align		4
.L_825:
        /*123c*/ 	.byte	0x04, 0x2f
        /*123e*/ 	.short	(.L_827 - .L_826)
	.align		4
.L_826:
        /*1240*/ 	.word	index@(_ZN2at6native18elementwise_kernelILi128ELi4EZNS0_15gpu_kernel_implINS0_13BinaryFunctorIdddZZZNS0_15binary_internal21div_floor_kernel_cudaERNS_18TensorIteratorBaseEENKUlvE1_clEvENKUlvE_clEvEUlddE_EEEEvS6_RKT_EUliE_EEviT1_)
        /*1244*/ 	.word	0x00000022


	//----- nvinfo : EIATTR_FRAME_SIZE
	.align		4
.L_827:
        /*1248*/ 	.byte	0x04, 0x11
        /*124a*/ 	.short	(.L_829 - .L_828)
	.align		4
.L_828:
        /*124c*/ 	.word	index@($__internal_0_$__cuda_sm20_div_rn_f64_full)
        /*1250*/ 	.word	0x00000000


	//----- nvinfo : EIATTR_FRAME_SIZE
	.align		4
.L_829:
        /*1254*/ 	.byte	0x04, 0x11
        /*1256*/ 	.short	(.L_831 - .L_830)
	.align		4
.L_830:
        /*1258*/ 	.word	index@(_ZN2at6native18elementwise_kernelILi128ELi4EZNS0_15gpu_kernel_implINS0_13BinaryFunctorIdddZZZNS0_15binary_internal21div_floor_kernel_cudaERNS_18TensorIteratorBaseEENKUlvE1_clEvENKUlvE_clEvEUlddE_EEEEvS6_RKT_EUliE_EEviT1_)
        /*125c*/ 	.word	0x00000000


	//----- nvinfo : EIATTR_REGCOUNT
	.align		4
.L_831:
        /*1260*/ 	.byte	0x04, 0x2f
        /*1262*/ 	.short	(.L_833 - .L_832)
	.align		4
.L_832:
        /*1264*/ 	.word	index@(_ZN2at6native29vectorized_elementwise_kernelILi8ENS0_13AUnaryFunctorIfffZZZNS0_15binary_internal21div_floor_kernel_cudaERNS_18TensorIteratorBaseEENKUlvE1_clEvENKUlvE0_clEvEUlffE_EESt5arrayIPcLm2EEEEviT0_T1_)
        /*1268*/ 	.word	0x00000020


	//----- nvinfo : EIATTR_FRAME_SIZE
	.align		4
.L_833:
        /*126c*/ 	.byte	0x04, 0x11
        /*126e*/ 	.short	(.L_835 - .L_834)
	.align		4
.L_834:
        /*1270*/ 	.word	index@(_ZN2at6native29vectorized_elementwise_kernelILi8ENS0_13AUnaryFunctorIfffZZZNS0_15binary_internal21div_floor_kernel_cudaERNS_18TensorIteratorBaseEENKUlvE1_clEvENKUlvE0_clEvEUlffE_EESt5arrayIPcLm2EEEEviT0_T1_)
        /*1274*/ 	.word	0x00000000


	//----- nvinfo : EIATTR_REGCOUNT
	.align		4
.L_835:
        /*1278*/ 	.byte	0x04, 0x2f
        /*127a*/ 	.short	(.L_837 - .L_836)
	.align		4
.L_836:
        /*127c*/ 	.word	index@(_ZN2at6native29vectorized_elementwise_kernelILi4ENS0_13AUnaryFunctorIfffZZZNS0_15binary_internal21div_floor_kernel_cudaERNS_18TensorIteratorBaseEENKUlvE1_clEvENKUlvE0_clEvEUlffE_EESt5arrayIPcLm2EEEEviT0_T1_)
        /*1280*/ 	.word	0x00000020


	//----- nvinfo : EIATTR_FRAME_SIZE
	.align		4
.L_837:
        /*1284*/ 	.byte	0x04, 0x11
        /*1286*/ 	.short	(.L_839 - .L_838)
	.align		4
.L_838:
        /*1288*/ 	.word	index@(_ZN2at6native29vectorized_elementwise_kernelILi4ENS0_13AUnaryFunctorIfffZZZNS0_15binary_internal21div_floor_kernel_cudaERNS_18TensorIteratorBaseEENKUlvE1_clEvENKUlvE0_clEvEUlffE_EESt5arrayIPcLm2EEEEviT0_T1_)
        /*128c*/ 	.word	0x00000000


	//----- nvinfo : EIATTR_REGCOUNT
	.align		4
.L_839:
        /*1290*/ 	.byte	0x04, 0x2f
        /*1292*/ 	.short	(.L_841 - .L_840)
	.align		4
.L_840:
        /*1294*/ 	.word	index@(_ZN2at6native29vectorized_elementwise_kernelILi2ENS0_13AUnaryFunctorIfffZZZNS0_15binary_internal21div_floor_kernel_cudaERNS_18TensorIteratorBaseEENKUlvE1_clEvENKUlvE0_clEvEUlffE_EESt5arrayIPcLm2EEEEviT0_T1_)
        /*1298*/ 	.word	0x00000020


	//----- nvinfo : EIATTR_FRAME_SIZE
	.align		4
.L_841:
        /*129c*/ 	.byte	0x04, 0x11
        /*129e*/ 	.short	(.L_843 - .L_842)
	.align		4
.L_842:
        /*12a0*/ 	.word	index@(_ZN2at6native29vectorized_elementwise_kernelILi2ENS0_13AUnaryFunctorIfffZZZNS0_15binary_internal21div_floor_kernel_cudaERNS_18TensorIteratorBaseEENKUlvE1_clEvENKUlvE0_clEvEUlffE_EESt5arrayIPcLm2EEEEviT0_T1_)
        /*12a4*/ 	.word	0x00000000


	//----- nvinfo : EIATTR_REGCOUNT
	.align		4
.L_843:
        /*12a8*/ 	.byte	0x04, 0x2f
        /*12aa*/ 	.short	(.L_845 - .L_844)
	.align		4
.L_844:
        /*12ac*/ 	.word	index@(_ZN2at6native27unrolled_elementwise_kernelINS0_13AUnaryFunctorIfffZZZNS0_15binary_internal21div_floor_kernel_cudaERNS_18TensorIteratorBaseEENKUlvE1_clEvENKUlvE0_clEvEUlffE_EESt5arrayIPcLm2EELi4E23TrivialOffsetCalculatorILi1EjESE_NS0_6memory15LoadWithoutCastENSF_16StoreWithoutCastEEEviT_T0_T2_T3_T4_T5_)
        /*12b0*/ 	.word	0x00000016


	//----- nvinfo : EIATTR_FRAME_SIZE
	.align		4
.L_845:
        /*12b4*/ 	.byte	0x04, 0x11
        /*12b6*/ 	.short	(.L_847 - .L_846)
	.align		4
.L_846:
        /*12b8*/ 	.word	index@(_ZN2at6native27unrolled_elementwise_kernelINS0_13AUnaryFunctorIfffZZZNS0_15binary_internal21div_floor_kernel_cudaERNS_18TensorIteratorBaseEENKUlvE1_clEvENKUlvE0_clEvEUlffE_EESt5arrayIPcLm2EELi4E23TrivialOffsetCalculatorILi1EjESE_NS0_6memory15LoadWithoutCastENSF_16StoreWithoutCastEEEviT_T0_T2_T3_T4_T5_)
        /*12bc*/ 	.word	0x00000000


	//----- nvinfo : EIATTR_REGCOUNT
	.align		4
.L_847:
        /*12c0*/ 	.byte	0x04, 0x2f
        /*12c2*/ 	.short	(.L_849 - .L_848)
	.align		4
.L_848:
        /*12c4*/ 	.word	index@(_ZN2at6native18elementwise_kernelILi128ELi2EZNS0_22gpu_kernel_impl_nocastINS0_13AUnaryFunctorIfffZZZNS0_15binary_internal21div_floor_kernel_cudaERNS_18TensorIteratorBaseEENKUlvE1_clEvENKUlvE0_clEvEUlffE_EEEEvS6_RKT_EUliE_EEviT1_)
        /*12c8*/ 	.word	0x00000012


	//----- nvinfo : EIATTR_FRAME_SIZE
	.align		4
.L_849:
        /*12cc*/ 	.byte	0x04, 0x11
        /*12ce*/ 	.short	(.L_851 - .L_850)
	.align		4
.L_850:
        /*12d0*/ 	.word	index@(_ZN2at6native18elementwise_kernelILi128ELi2EZNS0_22gpu_kernel_impl_nocastINS0_13AUnaryFunctorIfffZZZNS0_15binary_internal21div_floor_kernel_cudaERNS_18TensorIteratorBaseEENKUlvE1_clEvENKUlvE0_clEvEUlffE_EEEEvS6_RKT_EUliE_EEviT1_)
        /*12d4*/ 	.word	0x00000000


	//----- nvinfo : EIATTR_REGCOUNT
	.align		4
.L_851:
        /*12d8*/ 	.byte	0x04, 0x2f
        /*12da*/ 	.short	(.L_853 - .L_852)
	.align		4
.L_852:
        /*12dc*/ 	.word	index@(_ZN2at6native27unrolled_elementwise_kernelINS0_13AUnaryFunctorIfffZZZNS0_15binary_internal21div_floor_kernel_cudaERNS_18TensorIteratorBaseEENKUlvE1_clEvENKUlvE0_clEvEUlffE_EESt5arrayIPcLm2EELi4E23TrivialOffsetCalculatorILi1EjESE_NS0_6memory12LoadWithCastILi1EEENSF_13StoreWithCastILi1EEEEEviT_T0_T2_T3_T4_T5_)
        /*12e0*/ 	.word	0x0000001c


	//----- nvinfo : EIATTR_FRAME_SIZE
	.align		4
.L_853:
        /*12e4*/ 	.byte	0x04, 0x11
        /*12e6*/ 	.short	(.L_855 - .L_854)
	.align		4
.L_854:
        /*12e8*/ 	.word	index@(_ZN2at6native27unrolled_elementwise_kernelINS0_13AUnaryFunctorIfffZZZNS0_15binary_internal21div_floor_kernel_cudaERNS_18TensorIteratorBaseEENKUlvE1_clEvENKUlvE0_clEvEUlffE_EESt5arrayIPcLm2EELi4E23TrivialOffsetCalculatorILi1EjESE_NS0_6memory12LoadWithCastILi1EEENSF_13StoreWithCastILi1EEEEEviT_T0_T2_T3_T4_T5_)
        /*12ec*/ 	.word	0x00000000


	//----- nvinfo : EIATTR_REGCOUNT
	.align		4
.L_855:
        /*12f0*/ 	.byte	0x04, 0x2f
        /*12f2*/ 	.short	(.L_857 - .L_856)
	.align		4
.L_856:
        /*12f4*/ 	.word	index@(_ZN2at6native18elementwise_kernelILi128ELi4EZNS0_15gpu_kernel_implINS0_13AUnaryFunctorIfffZZZNS0_15binary_internal21div_floor_kernel_cudaERNS_18TensorIteratorBaseEENKUlvE1_clEvENKUlvE0_clEvEUlffE_EEEEvS6_RKT_EUliE_EEviT1_)
        /*12f8*/ 	.word	0x0000001a


	//----- nvinfo : EIATTR_FRAME_SIZE
	.align		4
.L_857:
        /*12fc*/ 	.byte	0x04, 0x11
        /*12fe*/ 	.short	(.L_859 - .L_858)
	.align		4
.L_858:
        /*1300*/ 	.word	index@(_ZN2at6native18elementwise_kernelILi128ELi4EZNS0_15gpu_kernel_implINS0_13AUnaryFunctorIfffZZZNS0_15binary_internal21div_floor_kernel_cudaERNS_18TensorIteratorBaseEENKUlvE1_clEvENKUlvE0_clEvEUlffE_EEEEvS6_RKT_EUliE_EEviT1_)
        /*1304*/ 	.word	0x00000000


	//----- nvinfo : EIATTR_REGCOUNT
	.align		4
.L_859:
        /*1308*/ 	.byte	0x04, 0x2f
        /*130a*/ 	.short	(.L_861 - .L_860)
	.align		4
.L_860:
        /*130c*/ 	.word	index@(_ZN2at6native29vectorized_elementwise_kernelILi8ENS0_13BUnaryFunctorIfffZZZNS0_15binary_internal21div_floor_kernel_cudaERNS_18TensorIteratorBaseEENKUlvE1_clEvENKUlvE0_clEvEUlffE_EESt5arrayIPcLm2EEEEviT0_T1_)
        /*1310*/ 	.word	0x00000020


	//----- nvinfo : EIATTR_FRAME_SIZE
	.align		4
.L_861:
        /*1314*/ 	.byte	0x04, 0x11
        /*1316*/ 	.short	(.L_863 - .L_862)
	.align		4
.L_862:
        /*1318*/ 	.word	index@(_ZN2at6native29vectorized_elementwise_kernelILi8ENS0_13BUnaryFunctorIfffZZZNS0_15binary_internal21div_floor_kernel_cudaERNS_18TensorIteratorBaseEENKUlvE1_clEvENKUlvE0_clEvEUlffE_EESt5arrayIPcLm2EEEEviT0_T1_)
        /*131c*/ 	.word	0x00000000


	//----- nvinfo : EIATTR_REGCOUNT
	.align		4
.L_863:
        /*1320*/ 	.byte	0x04, 0x2f
        /*1322*/ 	.short	(.L_865 - .L_864)
	.align		4
.L_864:
        /*1324*/ 	.word	index@(_ZN2at6native29vectorized_elementwise_kernelILi4ENS0_13BUnaryFunctorIfffZZZNS0_15binary_internal21div_floor_kernel_cudaERNS_18TensorIteratorBaseEENKUlvE1_clEvENKUlvE0_clEvEUlffE_EESt5arrayIPcLm2EEEEviT0_T1_)
        /*1328*/ 	.word	0x00000020


	//----- nvinfo : EIATTR_FRAME_SIZE
	.align		4
.L_865:
        /*132c*/ 	.byte	0x04, 0x11
        /*132e*/ 	.short	(.L_867 - .L_866)
	.align		4
.L_866:
        /*1330*/ 	.word	index@(_ZN2at6native29vectorized_elementwise_kernelILi4ENS0_13BUnaryFunctorIfffZZZNS0_15binary_internal21div_floor_kernel_cudaERNS_18TensorIteratorBaseEENKUlvE1_clEvENKUlvE0_clEvEUlffE_EESt5arrayIPcLm2EEEEviT0_T1_)
        /*1334*/ 	.word	0x00000000


	//----- nvinfo : EIATTR_REGCOUNT
	.align		4
.L_867:
        /*1338*/ 	.byte	0x04, 0x2f
        /*133a*/ 	.short	(.L_869 - .L_868)
	.align		4
.L_868:
        /*133c*/ 	.word	index@(_ZN2at6native29vectorized_elementwise_kernelILi2ENS0_13BUnaryFunctorIfffZZZNS0_15binary_internal21div_floor_kernel_cudaERNS_18TensorIteratorBaseEENKUlvE1_clEvENKUlvE0_clEvEUlffE_EESt5arrayIPcLm2EEEEviT0_T1_)
        /*1340*/ 	.word	0x00000020


	//----- nvinfo : EIATTR_FRAME_SIZE
	.align		4
.L_869:
        /*1344*/ 	.byte	0x04, 0x11
        /*1346*/ 	.short	(.L_871 - .L_870)
	.align		4
.L_870:
        /*1348*/ 	.word	index@(_ZN2at6native29vectorized_elementwise_kernelILi2ENS0_13BUnaryFunctorIfffZZZNS0_15binary_internal21div_floor_kernel_cudaERNS_18TensorIteratorBaseEENKUlvE1_clEvENKUlvE0_clEvEUlffE_EESt5arrayIPcLm2EEEEviT0_T1_)
        /*134c*/ 	.word	0x00000000


	//----- nvinfo : EIATTR_REGCOUNT
	.align		4
.L_871:
        /*1350*/ 	.byte	0x04, 0x2f
        /*1352*/ 	.short	(.L_873 - .L_872)
	.align		4
.L_872:
        /*1354*/ 	.word	index@(_ZN2at6native27unrolled_elementwise_kernelINS0_13BUnaryFunctorIfffZZZNS0_15binary_internal21div_floor_kernel_cudaERNS_18TensorIteratorBaseEENKUlvE1_clEvENKUlvE0_clEvEUlffE_EESt5arrayIPcLm2EELi4E23TrivialOffsetCalculatorILi1EjESE_NS0_6memory15LoadWithoutCastENSF_16StoreWithoutCastEEEviT_T0_T2_T3_T4_T5_)
        /*1358*/ 	.word	0x00000018


	//----- nvinfo : EIATTR_FRAME_SIZE
	.align		4
.L_873:
        /*135c*/ 	.byte	0x04, 0x11
        /*135e*/ 	.short	(.L_875 - .L_874)
	.align		4
.L_874:
        /*1360*/ 	.word	index@(_ZN2at6native27unrolled_elementwise_kernelINS0_13BUnaryFunctorIfffZZZNS0_15binary_internal21div_floor_kernel_cudaERNS_18TensorIteratorBaseEENKUlvE1_clEvENKUlvE0_clEvEUlffE_EESt5arrayIPcLm2EELi4E23TrivialOffsetCalculatorILi1EjESE_NS0_6memory15LoadWithoutCastENSF_16StoreWithoutCastEEEviT_T0_T2_T3_T4_T5_)
        /*1364*/ 	.word	0x00000000


	//----- nvinfo : EIATTR_REGCOUNT
	.align		4
.L_875:
        /*1368*/ 	.byte	0x04, 0x2f
        /*136a*/ 	.short	(.L_877 - .L_876)
	.align		4
.L_876:
        /*136c*/ 	.word	index@(_ZN2at6native18elementwise_kernelILi128ELi2EZNS0_22gpu_kernel_impl_nocastINS0_13BUnaryFunctorIfffZZZNS0_15binary_internal21div_floor_kernel_cudaERNS_18TensorIteratorBaseEENKUlvE1_clEvENKUlvE0_clEvEUlffE_EEEEvS6_RKT_EUliE_EEviT1_)
        /*1370*/ 	.word	0x00000012


	//----- nvinfo : EIATTR_FRAME_SIZE
	.align		4
.L_877:
        /*1374*/ 	.byte	0x04, 0x11
        /*1376*/ 	.short	(.L_879 - .L_878)
	.align		4
.L_878:
        /*1378*/ 	.word	index@(_ZN2at6native18elementwise_kernelILi128ELi2EZNS0_22gpu_kernel_impl_nocastINS0_13BUnaryFunctorIfffZZZNS0_15binary_internal21div_floor_kernel_cudaERNS_18TensorIteratorBaseEENKUlvE1_clEvENKUlvE0_clEvEUlffE_EEEEvS6_RKT_EUliE_EEviT1_)
        /*137c*/ 	.word	0x00000000


	//----- nvinfo : EIATTR_REGCOUNT
	.align		4
.L_879:
        /*1380*/ 	.byte	0x04, 0x2f
        /*1382*/ 	.short	(.L_881 - .L_880)
	.align		4
.L_880:
        /*1384*/ 	.word	index@(_ZN2at6native27unrolled_elementwise_kernelINS0_13BUnaryFunctorIfffZZZNS0_15binary_internal21div_floor_kernel_cudaERNS_18TensorIteratorBaseEENKUlvE1_clEvENKUlvE0_clEvEUlffE_EESt5arrayIPcLm2EELi4E23TrivialOffsetCalculatorILi1EjESE_NS0_6memory12LoadWithCastILi1EEENSF_13StoreWithCastILi1EEEEEviT_T0_T2_T3_T4_T5_)
        /*1388*/ 	.word	0x0000001c


	//----- nvinfo : EIATTR_FRAME_SIZE
	.align		4
.L_881:
        /*138c*/ 	.byte	0x04, 0x11
        /*138e*/ 	.short	(.L_883 - .L_882)
	.align		4
.L_882:
        /*1390*/ 	.word	index@(_ZN2at6native27unrolled_elementwise_kernelINS0_13BUnaryFunctorIfffZZZNS0_15binary_internal21div_floor_kernel_cudaERNS_18TensorIteratorBaseEENKUlvE1_clEvENKUlvE0_clEvEUlffE_EESt5arrayIPcLm2EELi4E23TrivialOffsetCalculatorILi1EjESE_NS0_6memory12LoadWithCastILi1EEENSF_13StoreWithCastILi1EEEEEviT_T0_T2_T3_T4_T5_)
        /*1394*/ 	.word	0x00000000


	//----- nvinfo : EIATTR_REGCOUNT
	.align		4
.L_883:
        /*1398*/ 	.byte	0x04, 0x2f
        /*139a*/ 	.short	(.L_885 - .L_884)
	.align		4
.L_884:
        /*139c*/ 	.word	index@(_ZN2at6native18elementwise_kernelILi128ELi4EZNS0_15gpu_kernel_implINS0_13BUnaryFunctorIfffZZZNS0_15binary_internal21div_floor_kernel_cudaERNS_18TensorIteratorBaseEENKUlvE1_clEvENKUlvE0_clEvEUlffE_EEEEvS6_RKT_EUliE_EEviT1_)
        /*13a0*/ 	.word	0x0000001a


	//----- nvinfo : EIATTR_FRAME_SIZE
	.align		4
.L_885:
        /*13a4*/ 	.byte	0x04, 0x11
        /*13a6*/ 	.short	(.L_887 - .L_886)
	.align		4
.L_886:
        /*13a8*/ 	.word	index@(_ZN2at6native18elementwise_kernelILi128ELi4EZNS0_15gpu_kernel_implINS0_13BUnaryFunctorIfffZZZNS0_15binary_internal21div_floor_kernel_cudaERNS_18TensorIteratorBaseEENKUlvE1_clEvENKUlvE0_clEvEUlffE_EEEEvS6_RKT_EUliE_EEviT1_)
        /*13ac*/ 	.word	0x00000000


	//----- nvinfo : EIATTR_REGCOUNT
	.align		4
.L_887:
        /*13b0*/ 	.byte	0x04, 0x2f
        /*13b2*/ 	.short	(.L_889 - .L_888)
	.align		4
.L_888:
        /*13b4*/ 	.word	index@(_ZN2at6native29vectorized_elementwise_kernelILi8ENS0_13BinaryFunctorIfffZZZNS0_15binary_internal21div_floor_kernel_cudaERNS_18TensorIteratorBaseEENKUlvE1_clEvENKUlvE0_clEvEUlffE_EESt5arrayIPcLm3EEEEviT0_T1_)
        /*13b8*/ 	.word	0x00000020


	//----- nvinfo : EIATTR_FRAME_SIZE
	.align		4
.L_889:
        /*13bc*/ 	.byte	0x04, 0x11
        /*13be*/ 	.short	(.L_891 - .L_890)
	.align		4
.L_890:
        /*13c0*/ 	.word	index@(_ZN2at6native29vectorized_elementwise_kernelILi8ENS0_13BinaryFunctorIfffZZZNS0_15binary_internal21div_floor_kernel_cudaERNS_18TensorIteratorBaseEENKUlvE1_clEvENKUlvE0_clEvEUlffE_EESt5arrayIPcLm3EEEEviT0_T1_)
        /*13c4*/ 	.word	0x00000000


	//----- nvinfo : EIATTR_REGCOUNT
	.align		4
.L_891:
        /*13c8*/ 	.byte	0x04, 0x2f
        /*13ca*/ 	.short	(.L_893 - .L_892)
	.align		4
.L_892:
        /*13cc*/ 	.word	index@(_ZN2at6native29vectorized_elementwise_kernelILi4ENS0_13BinaryFunctorIfffZZZNS0_15binary_internal21div_floor_kernel_cudaERNS_18TensorIteratorBaseEENKUlvE1_clEvENKUlvE0_clEvEUlffE_EESt5arrayIPcLm3EEEEviT0_T1_)
        /*13d0*/ 	.word	0x00000020


	//----- nvinfo : EIATTR_FRAME_SIZE
	.align		4
.L_893:
        /*13d4*/ 	.byte	0x04, 0x11
        /*13d6*/ 	.short	(.L_895 - .L_894)
	.align		4
.L_894:
        /*13d8*/ 	.word	index@(_ZN2at6native29vectorized_elementwise_kernelILi4ENS0_13BinaryFunctorIfffZZZNS0_15binary_internal21div_floor_kernel_cudaERNS_18TensorIteratorBaseEENKUlvE1_clEvENKUlvE0_clEvEUlffE_EESt5arrayIPcLm3EEEEviT0_T1_)
        /*13dc*/ 	.word	0x00000000


	//----- nvinfo : EIATTR_REGCOUNT
	.align		4
.L_895:
        /*13e0*/ 	.byte	0x04, 0x2f
        /*13e2*/ 	.short	(.L_897 - .L_896)
	.align		4
.L_896:
        /*13e4*/ 	.word	index@(_ZN2at6native29vectorized_elementwise_kernelILi2ENS0_13BinaryFunctorIfffZZZNS0_15binary_internal21div_floor_kernel_cudaERNS_18TensorIteratorBaseEENKUlvE1_clEvENKUlvE0_clEvEUlffE_EESt5arrayIPcLm3EEEEviT0_T1_)
        /*13e8*/ 	.word	0x00000020


	//----- nvinfo : EIATTR_FRAME_SIZE
	.align		4
.L_897:
        /*13ec*/ 	.byte	0x04, 0x11
        /*13ee*/ 	.short	(.L_899 - .L_898)
	.align		4
.L_898:
        /*13f0*/ 	.word	index@(_ZN2at6native29vectorized_elementwise_kernelILi2ENS0_13BinaryFunctorIfffZZZNS0_15binary_internal21div_floor_kernel_cudaERNS_18TensorIteratorBaseEENKUlvE1_clEvENKUlvE0_clEvEUlffE_EESt5arrayIPcLm3EEEEviT0_T1_)
        /*13f4*/ 	.word	0x00000000


	//----- nvinfo : EIATTR_REGCOUNT
	.align		4
.L_899:
        /*13f8*/ 	.byte	0x04, 0x2f
        /*13fa*/ 	.short	(.L_901 - .L_900)
	.align		4
.L_900:
        /*13fc*/ 	.word	index@(_ZN2at6native27unrolled_elementwise_kernelINS0_13BinaryFunctorIfffZZZNS0_15binary_internal21div_floor_kernel_cudaERNS_18TensorIteratorBaseEENKUlvE1_clEvENKUlvE0_clEvEUlffE_EESt5arrayIPcLm3EELi4E23TrivialOffsetCalculatorILi2EjESD_ILi1EjENS0_6memory15LoadWithoutCastENSG_16StoreWithoutCastEEEviT_T0_T2_T3_T4_T5_)
        /*1400*/ 	.word	0x00000020


	//----- nvinfo : EIATTR_FRAME_SIZE
	.align		4
.L_901:
        /*1404*/ 	.byte	0x04, 0x11
        /*1406*/ 	.short	(.L_903 - .L_902)
	.align		4
.L_902:
        /*1408*/ 	.word	index@(_ZN2at6native27unrolled_elementwise_kernelINS0_13BinaryFunctorIfffZZZNS0_15binary_internal21div_floor_kernel_cudaERNS_18TensorIteratorBaseEENKUlvE1_clEvENKUlvE0_clEvEUlffE_EESt5arrayIPcLm3EELi4E23TrivialOffsetCalculatorILi2EjESD_ILi1EjENS0_6memory15LoadWithoutCastENSG_16StoreWithoutCastEEEviT_T0_T2_T3_T4_T5_)
        /*140c*/ 	.word	0x00000000


	//----- nvinfo : EIATTR_REGCOUNT
	.align		4
.L_903:
        /*1410*/ 	.byte	0x04, 0x2f
        /*1412*/ 	.short	(.L_905 - .L_904)
	.align		4
.L_904:
        /*1414*/ 	.word	index@(_ZN2at6native18elementwise_kernelILi128ELi2EZNS0_22gpu_kernel_impl_nocastINS0_13BinaryFunctorIfffZZZNS0_15binary_internal21div_floor_kernel_cudaERNS_18TensorIteratorBaseEENKUlvE1_clEvENKUlvE0_clEvEUlffE_EEEEvS6_RKT_EUliE_EEviT1_)
        /*1418*/ 	.word	0x00000012


	//----- nvinfo : EIATTR_FRAME_SIZE
	.align		4
.L_905:
        /*141c*/ 	.byte	0x04, 0x11
        /*141e*/ 	.short	(.L_907 - .L_906)
	.align		4
.L_906:
        /*1420*/ 	.word	index@(_ZN2at6native18elementwise_kernelILi128ELi2EZNS0_22gpu_kernel_impl_nocastINS0_13BinaryFunctorIfffZZZNS0_15binary_internal21div_floor_kernel_cudaERNS_18TensorIteratorBaseEENKUlvE1_clEvENKUlvE0_clEvEUlffE_EEEEvS6_RKT_EUliE_EEviT1_)
        /*1424*/ 	.word	0x00000000


	//----- nvinfo : EIATTR_REGCOUNT
	.align		4
.L_907:
        /*1428*/ 	.byte	0x04, 0x2f
        /*142a*/ 	.short	(.L_909 - .L_908)
	.align		4
.L_908:
        /*142c*/ 	.word	index@(_ZN2at6native27unrolled_elementwise_kernelINS0_13BinaryFunctorIfffZZZNS0_15binary_internal21div_floor_kernel_cudaERNS_18TensorIteratorBaseEENKUlvE1_clEvENKUlvE0_clEvEUlffE_EESt5arrayIPcLm3EELi4E23TrivialOffsetCalculatorILi2EjESD_ILi1EjENS0_6memory12LoadWithCastILi2EEENSG_13StoreWithCastILi1EEEEEviT_T0_T2_T3_T4_T5_)
        /*1430*/ 	.word	0x00000020


	//----- nvinfo : EIATTR_FRAME_SIZE
	.align		4
.L_909:
        /*1434*/ 	.byte	0x04, 0x11
        /*1436*/ 	.short	(.L_911 - .L_910)
	.align		4
.L_910:
        /*1438*/ 	.word	index@(_ZN2at6native27unrolled_elementwise_kernelINS0_13BinaryFunctorIfffZZZNS0_15binary_internal21div_floor_kernel_cudaERNS_18TensorIteratorBaseEENKUlvE1_clEvENKUlvE0_clEvEUlffE_EESt5arrayIPcLm3EELi4E23TrivialOffsetCalculatorILi2EjESD_ILi1EjENS0_6memory12LoadWithCastILi2EEENSG_13StoreWithCastILi1EEEEEviT_T0_T2_T3_T4_T5_)
        /*143c*/ 	.word	0x00000000


	//----- nvinfo : EIATTR_REGCOUNT
	.align		4
.L_911:
        /*1440*/ 	.byte	0x04, 0x2f
        /*1442*/ 	.short	(.L_913 - .L_912)
	.align		4
.L_912:
        /*1444*/ 	.word	index@(_ZN2at6native18elementwise_kernelILi128ELi4EZNS0_15gpu_kernel_implINS0_13BinaryFunctorIfffZZZNS0_15binary_internal21div_floor_kernel_cudaERNS_18TensorIteratorBaseEENKUlvE1_clEvENKUlvE0_clEvEUlffE_EEEEvS6_RKT_EUliE_EEviT1_)
        /*1448*/ 	.word	0x0000001a


	//----- nvinfo : EIATTR_FRAME_SIZE
	.align		4
.L_913:
        /*144c*/ 	.byte	0x04, 0x11
        /*144e*/ 	.short	(.L_915 - .L_914)
	.align		4
.L_914:
        /*1450*/ 	.word	index@(_ZN2at6native18elementwise_kernelILi128ELi4EZNS0_15gpu_kernel_implINS0_13BinaryFunctorIfffZZZNS0_15binary_internal21div_floor_kernel_cudaERNS_18TensorIteratorBaseEENKUlvE1_clEvENKUlvE0_clEvEUlffE_EEEEvS6_RKT_EUliE_EEviT1_)
        /*1454*/ 	.word	0x00000000


	//----- nvinfo : EIATTR_REGCOUNT
	.align		4
.L_915:
        /*1458*/ 	.byte	0x04, 0x2f
        /*145a*/ 	.short	(.L_917 - .L_916)
	.align		4
.L_916:
        /*145c*/ 	.word	index@(_ZN2at6native29vectorized_elementwise_kernelILi8ENS0_13AUnaryFunctorIN3c104HalfES4_S4_ZZZNS0_15binary_internal21div_floor_kernel_cudaERNS_18TensorIteratorBaseEENKUlvE1_clEvENKUlvE1_clEvEUlS4_S4_E_EESt5arrayIPcLm2EEEEviT0_T1_)
        /*1460*/ 	.word	0x00000020


	//----- nvinfo : EIATTR_FRAME_SIZE
	.align		4
.L_917:
        /*1464*/ 	.byte	0x04, 0x11
        /*1466*/ 	.short	(.L_919 - .L_918)
	.align		4
.L_918:
        /*1468*/ 	.word	index@(_ZN2at6native29vectorized_elementwise_kernelILi8ENS0_13AUnaryFunctorIN3c104HalfES4_S4_ZZZNS0_15binary_internal21div_floor_kernel_cudaERNS_18TensorIteratorBaseEENKUlvE1_clEvENKUlvE1_clEvEUlS4_S4_E_EESt5arrayIPcLm2EEEEviT0_T1_)
        /*146c*/ 	.word	0x00000000


	//----- nvinfo : EIATTR_REGCOUNT
	.align		4
.L_919:
        /*1470*/ 	.byte	0x04, 0x2f
        /*1472*/ 	.short	(.L_921 - .L_920)
	.align		4
.L_920:
        /*1474*/ 	.word	index@(_ZN2at6native29vectorized_elementwise_kernelILi4ENS0_13AUnaryFunctorIN3c104HalfES4_S4_ZZZNS0_15binary_internal21div_floor_kernel_cudaERNS_18TensorIteratorBaseEENKUlvE1_clEvENKUlvE1_clEvEUlS4_S4_E_EESt5arrayIPcLm2EEEEviT0_T1_)
        /*1478*/ 	.word	0x00000020


	//----- nvinfo : EIATTR_FRAME_SIZE
	.align		4
.L_921:
        /*147c*/ 	.byte	0x04, 0x11
        /*147e*/ 	.short	(.L_923 - .L_922)
	.align		4
.L_922:
        /*1480*/ 	.word	index@(_ZN2at6native29vectorized_elementwise_kernelILi4ENS0_13AUnaryFunctorIN3c104HalfES4_S4_ZZZNS0_15binary_internal21div_floor_kernel_cudaERNS_18TensorIteratorBaseEENKUlvE1_clEvENKUlvE1_clEvEUlS4_S4_E_EESt5arrayIPcLm2EEEEviT0_T1_)
        /*1484*/ 	.word	0x00000000


	//----- nvinfo : EIATTR_REGCOUNT
	.align		4
.L_923:
        /*1488*/ 	.byte	0x04, 0x2f
        /*148a*/ 	.short	(.L_925 - .L_924)
	.align		4
.L_924:
        /*148c*/ 	.word	index@(_ZN2at6native29vectorized_elementwise_kernelILi2ENS0_13AUnaryFunctorIN3c104HalfES4_S4_ZZZNS0_15binary_internal21div_floor_kernel_cudaERNS_18TensorIteratorBaseEENKUlvE1_clEvENKUlvE1_clEvEUlS4_S4_E_EESt5arrayIPcLm2EEEEviT0_T1_)
        /*1490*/ 	.word	0x00000020


	//----- nvinfo : EIATTR_FRAME_SIZE
	.align		4
.L_925:
        /*1494*/ 	.byte	0x04, 0x11
        /*1496*/ 	.short	(.L_927 - .L_926)
	.align		4
.L_926:
        /*1498*/ 	.word	index@(_ZN2at6native29vectorized_elementwise_kernelILi2ENS0_13AUnaryFunctorIN3c104HalfES4_S4_ZZZNS0_15binary_internal21div_floor_kernel_cudaERNS_18TensorIteratorBaseEENKUlvE1_clEvENKUlvE1_clEvEUlS4_S4_E_EESt5arrayIPcLm2EEEEviT0_T1_)
        /*149c*/ 	.word	0x00000000


	//----- nvinfo : EIATTR_REGCOUNT
	.align		4
.L_927:
        /*14a0*/ 	.byte	0x04, 0x2f
        /*14a2*/ 	.short	(.L_929 - .L_928)
	.align		4
.L_928:
        /*14a4*/ 	.word	index@(_ZN2at6native27unrolled_elementwise_kernelINS0_13AUnaryFunctorIN3c104HalfES4_S4_ZZZNS0_15binary_internal21div_floor_kernel_cudaERNS_18TensorIteratorBaseEENKUlvE1_clEvENKUlvE1_clEvEUlS4_S4_E_EESt5arrayIPcLm2EELi4E23TrivialOffsetCalculatorILi1EjESG_NS0_6memory15LoadWithoutCastENSH_16StoreWithoutCastEEEviT_T0_T2_T3_T4_T5_)
        /*14a8*/ 	.word	0x00000016


	//----- nvinfo : EIATTR_FRAME_SIZE
	.align		4
.L_929:
        /*14ac*/ 	.byte	0x04, 0x11
        /*14ae*/ 	.short	(.L_931 - .L_930)
	.align		4
.L_930:
        /*14b0*/ 	.word	index@(_ZN2at6native27unrolled_elementwise_kernelINS0_13AUnaryFunctorIN3c104HalfES4_S4_ZZZNS0_15binary_internal21div_floor_kernel_cudaERNS_18TensorIteratorBaseEENKUlvE1_clEvENKUlvE1_clEvEUlS4_S4_E_EESt5arrayIPcLm2EELi4E23TrivialOffsetCalculatorILi1EjESG_NS0_6memory15LoadWithoutCastENSH_16StoreWithoutCastEEEviT_T0_T2_T3_T4_T5_)
        /*14b4*/ 	.word	0x00000000


	//----- nvinfo : EIATTR_REGCOUNT
	.align		4
.L_931:
        /*14b8*/ 	.byte	0x04, 0x2f
        /*14ba*/ 	.short	(.L_933 - .L_932)
	.align		4
.L_932:
        /*14bc*/ 	.word	index@(_ZN2at6native18elementwise_kernelILi128ELi4EZNS0_22gpu_kernel_impl_nocastINS0_13AUnaryFunctorIN3c104HalfES5_S5_ZZZNS0_15binary_internal21div_floor_kernel_cudaERNS_18TensorIteratorBaseEENKUlvE1_clEvENKUlvE1_clEvEUlS5_S5_E_EEEEvS8_RKT_EUliE_EEviT1_)
        /*14c0*/ 	.word	0x00000012


	//----- nvinfo : EIATTR_FRAME_SIZE
	.align		4
.L_933:
        /*14c4*/ 	.byte	0x04, 0x11
        /*14c6*/ 	.short	(.L_935 - .L_934)
	.align		4
.L_934:
        /*14c8*/ 	.word	index@(_ZN2at6native18elementwise_kernelILi128ELi4EZNS0_22gpu_kernel_impl_nocastINS0_13AUnaryFunctorIN3c104HalfES5_S5_ZZZNS0_15binary_internal21div_floor_kernel_cudaERNS_18TensorIteratorBaseEENKUlvE1_clEvENKUlvE1_clEvEUlS5_S5_E_EEEEvS8_RKT_EUliE_EEviT1_)
        /*14cc*/ 	.word	0x00000000


	//----- nvinfo : EIATTR_REGCOUNT
	.align		4
.L_935:
        /*14d0*/ 	.byte	0x04, 0x2f
        /*14d2*/ 	.short	(.L_937 - .L_936)
	.align		4
.L_936:
        /*14d4*/ 	.word	index@(_ZN2at6native27unrolled_elementwise_kernelINS0_13AUnaryFunctorIN3c104HalfES4_S4_ZZZNS0_15binary_internal21div_floor_kernel_cudaERNS_18TensorIteratorBaseEENKUlvE1_clEvENKUlvE1_clEvEUlS4_S4_E_EESt5arrayIPcLm2EELi4E23TrivialOffsetCalculatorILi1EjESG_NS0_6memory12LoadWithCastILi1EEENSH_13StoreWithCastILi1EEEEEviT_T0_T2_T3_T4_T5_)
        /*14d8*/ 	.word	0x0000001d


	//----- nvinfo : EIATTR_FRAME_SIZE
	.align		4
.L_937:
        /*14dc*/ 	.byte	0x04, 0x11
        /*14de*/ 	.short	(.L_939 - .L_938)
	.align		4
.L_938:
        /*14e0*/ 	.word	index@(_ZN2at6native27unrolled_elementwise_kernelINS0_13AUnaryFunctorIN3c104HalfES4_S4_ZZZNS0_15binary_internal21div_floor_kernel_cudaERNS_18TensorIteratorBaseEENKUlvE1_clEvENKUlvE1_clEvEUlS4_S4_E_EESt5arrayIPcLm2EELi4E23TrivialOffsetCalculatorILi1EjESG_NS0_6memory12LoadWithCastILi1EEENSH_13StoreWithCastILi1EEEEEviT_T0_T2_T3_T4_T5_)
        /*14e4*/ 	.word	0x00000000


	//----- nvinfo : EIATTR_REGCOUNT
	.align		4
.L_939:
        /*14e8*/ 	.byte	0x04, 0x2f
        /*14ea*/ 	.short	(.L_941 - .L_940)
	.align		4
.L_940:
        /*14ec*/ 	.word	index@(_ZN2at6native18elementwise_kernelILi128ELi4EZNS0_15gpu_kernel_implINS0_13AUnaryFunctorIN3c104HalfES5_S5_ZZZNS0_15binary_internal21div_floor_kernel_cudaERNS_18TensorIteratorBaseEENKUlvE1_clEvENKUlvE1_clEvEUlS5_S5_E_EEEEvS8_RKT_EUliE_EEviT1_)
        /*14f0*/ 	.word	0x00000018


	//----- nvinfo : EIATTR_FRAME_SIZE
	.align		4
.L_941:
        /*14f4*/ 	.byte	0x04, 0x11
        /*14f6*/ 	.short	(.L_943 - .L_942)
	.align		4
.L_942:
        /*14f8*/ 	.word	index@(_ZN2at6native18elementwise_kernelILi128ELi4EZNS0_15gpu_kernel_implINS0_13AUnaryFunctorIN3c104HalfES5_S5_ZZZNS0_15binary_internal21div_floor_kernel_cudaERNS_18TensorIteratorBaseEENKUlvE1_clEvENKUlvE1_clEvEUlS5_S5_E_EEEEvS8_RKT_EUliE_EEviT1_)
        /*14fc*/ 	.word	0x00000000


	//----- nvinfo : EIATTR_REGCOUNT
	.align		4
.L_943:
        /*1500*/ 	.byte	0x04, 0x2f
        /*1502*/ 	.short	(.L_945 - .L_944)
	.align		4
.L_944:
        /*1504*/ 	.word	index@(_ZN2at6native29vectorized_elementwise_kernelILi8ENS0_13BUnaryFunctorIN3c104HalfES4_S4_ZZZNS0_15binary_internal21div_floor_kernel_cudaERNS_18TensorIteratorBaseEENKUlvE1_clEvENKUlvE1_clEvEUlS4_S4_E_EESt5arrayIPcLm2EEEEviT0_T1_)
        /*1508*/ 	.word	0x00000020


	//----- nvinfo : EIATTR_FRAME_SIZE
	.align		4
.L_945:
        /*150c*/ 	.byte	0x04, 0x11
        /*150e*/ 	.short	(.L_947 - .L_946)
	.align		4
.L_946:
        /*1510*/ 	.word	index@(_ZN2at6native29vectorized_elementwise_kernelILi8ENS0_13BUnaryFunctorIN3c104HalfES4_S4_ZZZNS0_15binary_internal21div_floor_kernel_cudaERNS_18TensorIteratorBaseEENKUlvE1_clEvENKUlvE1_clEvEUlS4_S4_E_EESt5arrayIPcLm2EEEEviT0_T1_)
        /*1514*/ 	.word	0x00000000


	//----- nvinfo : EIATTR_REGCOUNT
	.align		4
.L_947:
        /*1518*/ 	.byte	0x04, 0x2f
        /*151a*/ 	.short	(.L_949 - .L_948)
	.align		4
.L_948:
        /*151c*/ 	.word	index@(_ZN2at6native29vectorized_elementwise_kernelILi4ENS0_13BUnaryFunctorIN3c104HalfES4_S4_ZZZNS0_15binary_internal21div_floor_kernel_cudaERNS_18TensorIteratorBaseEENKUlvE1_clEvENKUlvE1_clEvEUlS4_S4_E_EESt5arrayIPcLm2EEEEviT0_T1_)
        /*1520*/ 	.word	0x00000020


	//----- nvinfo : EIATTR_FRAME_SIZE
	.align		4
.L_949:
        /*1524*/ 	.byte	0x04, 0x11
        /*1526*/ 	.short	(.L_951 - .L_950)
	.align		4
.L_950:
        /*1528*/ 	.word	index@(_ZN2at6native29vectorized_elementwise_kernelILi4ENS0_13BUnaryFunctorIN3c104HalfES4_S4_ZZZNS0_15binary_internal21div_floor_kernel_cudaERNS_18TensorIteratorBaseEENKUlvE1_clEvENKUlvE1_clEvEUlS4_S4_E_EESt5arrayIPcLm2EEEEviT0_T1_)
        /*152c*/ 	.word	0x00000000


	//----- nvinfo : EIATTR_REGCOUNT
	.align		4
.L_951:
        /*1530*/ 	.byte	0x04, 0x2f
        /*1532*/ 	.short	(.L_953 - .L_952)
	.align		4
.L_952:
        /*1534*/ 	.word	index@(_ZN2at6native29vectorized_elementwise_kernelILi2ENS0_13BUnaryFunctorIN3c104HalfES4_S4_ZZZNS0_15binary_internal21div_floor_kernel_cudaERNS_18TensorIteratorBaseEENKUlvE1_clEvENKUlvE1_clEvEUlS4_S4_E_EESt5arrayIPcLm2EEEEviT0_T1_)
        /*1538*/ 	.word	0x00000020


	//----- nvinfo : EIATTR_FRAME_SIZE
	.align		4
.L_953:
        /*153c*/ 	.byte	0x04, 0x11
        /*153e*/ 	.short	(.L_955 - .L_954)
	.align		4
.L_954:
        /*1540*/ 	.word	index@(_ZN2at6native29vectorized_elementwise_kernelILi2ENS0_13BUnaryFunctorIN3c104HalfES4_S4_ZZZNS0_15binary_internal21div_floor_kernel_cudaERNS_18TensorIteratorBaseEENKUlvE1_clEvENKUlvE1_clEvEUlS4_S4_E_EESt5arrayIPcLm2EEEEviT0_T1_)
        /*1544*/ 	.word	0x00000000


	//----- nvinfo : EIATTR_REGCOUNT
	.align		4
.L_955:
        /*1548*/ 	.byte	0x04, 0x2f
        /*154a*/ 	.short	(.L_957 - .L_956)
	.align		4
.L_956:
        /*154c*/ 	.word	index@(_ZN2at6native27unrolled_elementwise_kernelINS0_13BUnaryFunctorIN3c104HalfES4_S4_ZZZNS0_15binary_internal21div_floor_kernel_cudaERNS_18TensorIteratorBaseEENKUlvE1_clEvENKUlvE1_clEvEUlS4_S4_E_EESt5arrayIPcLm2EELi4E23TrivialOffsetCalculatorILi1EjESG_NS0_6memory15LoadWithoutCastENSH_16StoreWithoutCastEEEviT_T0_T2_T3_T4_T5_)
        /*1550*/ 	.word	0x00000016


	//----- nvinfo : EIATTR_FRAME_SIZE
	.align		4
.L_957:
        /*1554*/ 	.byte	0x04, 0x11
        /*1556*/ 	.short	(.L_959 - .L_958)
	.align		4
.L_958:
        /*1558*/ 	.word	index@(_ZN2at6native27unrolled_elementwise_kernelINS0_13BUnaryFunctorIN3c104HalfES4_S4_ZZZNS0_15binary_internal21div_floor_kernel_cudaERNS_18TensorIteratorBaseEENKUlvE1_clEvENKUlvE1_clEvEUlS4_S4_E_EESt5arrayIPcLm2EELi4E23TrivialOffsetCalculatorILi1EjESG_NS0_6memory15LoadWithoutCastENSH_16StoreWithoutCastEEEviT_T0_T2_T3_T4_T5_)
        /*155c*/ 	.word	0x00000000


	//----- nvinfo : EIATTR_REGCOUNT
	.align		4
.L_959:
        /*1560*/ 	.byte	0x04, 0x2f
        /*1562*/ 	.short	(.L_961 - .L_960)
	.align		4
.L_960:
        /*1564*/ 	.word	index@(_ZN2at6native18elementwise_kernelILi128ELi4EZNS0_22gpu_kernel_impl_nocastINS0_13BUnaryFunctorIN3c104HalfES5_S5_ZZZNS0_15binary_internal21div_floor_kernel_cudaERNS_18TensorIteratorBaseEENKUlvE1_clEvENKUlvE1_clEvEUlS5_S5_E_EEEEvS8_RKT_EUliE_EEviT1_)
        /*1568*/ 	.word	0x00000012


	//----- nvinfo : EIATTR_FRAME_SIZE
	.align		4
.L_961:
        /*156c*/ 	.byte	0x04, 0x11
        /*156e*/ 	.short	(.L_963 - .L_962)
	.align		4
.L_962:
        /*1570*/ 	.word	index@(_ZN2at6native18elementwise_kernelILi128ELi4EZNS0_22gpu_kernel_impl_nocastINS0_13BUnaryFunctorIN3c104HalfES5_S5_ZZZNS0_15binary_internal21div_floor_kernel_cudaERNS_18TensorIteratorBaseEENKUlvE1_clEvENKUlvE1_clEvEUlS5_S5_E_EEEEvS8_RKT_EUliE_EEviT1_)
        /*1574*/ 	.word	0x00000000


	//----- nvinfo : EIATTR_REGCOUNT
	.align		4
.L_963:
        /*1578*/ 	.byte	0x04, 0x2f
        /*157a*/ 	.short	(.L_965 - .L_964)
	.align		4
.L_964:
        /*157c*/ 	.word	index@(_ZN2at6native27unrolled_elementwise_kernelINS0_13BUnaryFunctorIN3c104HalfES4_S4_ZZZNS0_15binary_internal21div_floor_kernel_cudaERNS_18TensorIteratorBaseEENKUlvE1_clEvENKUlvE1_clEvEUlS4_S4_E_EESt5arrayIPcLm2EELi4E23TrivialOffsetCalculatorILi1EjESG_NS0_6memory12LoadWithCastILi1EEENSH_13StoreWithCastILi1EEEEEviT_T0_T2_T3_T4_T5_)
        /*1580*/ 	.word	0x0000001d


	//----- nvinfo : EIATTR_FRAME_SIZE
	.align		4
.L_965:
        /*1584*/ 	.byte	0x04, 0x11
        /*1586*/ 	.short	(.L_967 - .L_966)
	.align		4
.L_966:
        /*1588*/ 	.word	index@(_ZN2at6native27unrolled_elementwise_kernelINS0_13BUnaryFunctorIN3c104HalfES4_S4_ZZZNS0_15binary_internal21div_floor_kernel_cudaERNS_18TensorIteratorBaseEENKUlvE1_clEvENKUlvE1_clEvEUlS4_S4_E_EESt5arrayIPcLm2EELi4E23TrivialOffsetCalculatorILi1EjESG_NS0_6memory12LoadWithCastILi1EEENSH_13StoreWithCastILi1EEEEEviT_T0_T2_T3_T4_T5_)
        /*158c*/ 	.word	0x00000000


	//----- nvinfo : EIATTR_REGCOUNT
	.align		4
.L_967:
        /*1590*/ 	.byte	0x04, 0x2f
        /*1592*/ 	.short	(.L_969 - .L_968)
	.align		4
.L_968:
        /*1594*/ 	.word	index@(_ZN2at6native18elementwise_kernelILi128ELi4EZNS0_15gpu_kernel_implINS0_13BUnaryFunctorIN3c104HalfES5_S5_ZZZNS0_15binary_internal21div_floor_kernel_cudaERNS_18TensorIteratorBaseEENKUlvE1_clEvENKUlvE1_clEvEUlS5_S5_E_EEEEvS8_RKT_EUliE_EEviT1_)
        /*1598*/ 	.word	0x00000018


	//----- nvinfo : EIATTR_FRAME_SIZE
	.align		4
.L_969:
        /*159c*/ 	.byte	0x04, 0x11
        /*159e*/ 	.short	(.L_971 - .L_970)
	.align		4
.L_970:
        /*15a0*/ 	.word	index@(_ZN2at6native18elementwise_kernelILi128ELi4EZNS0_15gpu_kernel_implINS0_13BUnaryFunctorIN3c104HalfES5_S5_ZZZNS0_15binary_internal21div_floor_kernel_cudaERNS_18TensorIteratorBaseEENKUlvE1_clEvENKUlvE1_clEvEUlS5_S5_E_EEEEvS8_RKT_EUliE_EEviT1_)
        /*15a4*/ 	.word	0x00000000


	//----- nvinfo : EIATTR_REGCOUNT
	.align		4
.L_971:
        /*15a8*/ 	.byte	0x04, 0x2f
        /*15aa*/ 	.short	(.L_973 - .L_972)
	.align		4
.L_972:
        /*15ac*/ 	.word	index@(_ZN2at6native29vectorized_elementwise_kernelILi8ENS0_13BinaryFunctorIN3c104HalfES4_S4_ZZZNS0_15binary_internal21div_floor_kernel_cudaERNS_18TensorIteratorBaseEENKUlvE1_clEvENKUlvE1_clEvEUlS4_S4_E_EESt5arrayIPcLm3EEEEviT0_T1_)
        /*15b0*/ 	.word	0x00000020


	//----- nvinfo : EIATTR_FRAME_SIZE
	.align		4
.L_973:
        /*15b4*/ 	.byte	0x04, 0x11
        /*15b6*/ 	.short	(.L_975 - .L_974)
	.align		4
.L_974:
        /*15b8*/ 	.word	index@(_ZN2at6native29vectorized_elementwise_kernelILi8ENS0_13BinaryFunctorIN3c104HalfES4_S4_ZZZNS0_15binary_internal21div_floor_kernel_cudaERNS_18TensorIteratorBaseEENKUlvE1_clEvENKUlvE1_clEvEUlS4_S4_E_EESt5arrayIPcLm3EEEEviT0_T1_)
        /*15bc*/ 	.word	0x00000000


	//----- nvinfo : EIATTR_REGCOUNT
	.align		4
.L_975:
        /*15c0*/ 	.byte	0x04, 0x2f
        /*15c2*/ 	.short	(.L_977 - .L_976)
	.align		4
.L_976:
        /*15c4*/ 	.word	index@(_ZN2at6native29vectorized_elementwise_kernelILi4ENS0_13BinaryFunctorIN3c104HalfES4_S4_ZZZNS0_15binary_internal21div_floor_kernel_cudaERNS_18TensorIteratorBaseEENKUlvE1_clEvENKUlvE1_clEvEUlS4_S4_E_EESt5arrayIPcLm3EEEEviT0_T1_)
        /*15c8*/ 	.word	0x00000020


	//----- nvinfo : EIATTR_FRAME_SIZE
	.align		4
.L_977:
        /*15cc*/ 	.byte	0x04, 0x11
        /*15ce*/ 	.short	(.L_979 - .L_978)
	.align		4
.L_978:
        /*15d0*/ 	.word	index@(_ZN2at6native29vectorized_elementwise_kernelILi4ENS0_13BinaryFunctorIN3c104HalfES4_S4_ZZZNS0_15binary_internal21div_floor_kernel_cudaERNS_18TensorIteratorBaseEENKUlvE1_clEvENKUlvE1_clEvEUlS4_S4_E_EESt5arrayIPcLm3EEEEviT0_T1_)
        /*15d4*/ 	.word	0x00000000


	//----- nvinfo : EIATTR_REGCOUNT
	.align		4
.L_979:
        /*15d8*/ 	.byte	0x04, 0x2f
        /*15da*/ 	.short	(.L_981 - .L_980)
	.align		4
.L_980:
        /*15dc*/ 	.word	index@(_ZN2at6native29vectorized_elementwise_kernelILi2ENS0_13BinaryFunctorIN3c104HalfES4_S4_ZZZNS0_15binary_internal21div_floor_kernel_cudaERNS_18TensorIteratorBaseEENKUlvE1_clEvENKUlvE1_clEvEUlS4_S4_E_EESt5arrayIPcLm3EEEEviT0_T1_)
        /*15e0*/ 	.word	0x00000020


	//----- nvinfo : EIATTR_FRAME_SIZE
	.align		4
.L_981:
        /*15e4*/ 	.byte	0x04, 0x11
        /*15e6*/ 	.short	(.L_983 - .L_982)
	.align		4
.L_982:
        /*15e8*/ 	.word	index@(_ZN2at6native29vectorized_elementwise_kernelILi2ENS0_13BinaryFunctorIN3c104HalfES4_S4_ZZZNS0_15binary_internal21div_floor_kernel_cudaERNS_18TensorIteratorBaseEENKUlvE1_clEvENKUlvE1_clEvEUlS4_S4_E_EESt5arrayIPcLm3EEEEviT0_T1_)
        /*15ec*/ 	.word	0x00000000


	//----- nvinfo : EIATTR_REGCOUNT
	.align		4
.L_983:
        /*15f0*/ 	.byte	0x04, 0x2f
        /*15f2*/ 	.short	(.L_985 - .L_984)
	.align		4
.L_984:
        /*15f4*/ 	.word	index@(_ZN2at6native27unrolled_elementwise_kernelINS0_13BinaryFunctorIN3c104HalfES4_S4_ZZZNS0_15binary_internal21div_floor_kernel_cudaERNS_18TensorIteratorBaseEENKUlvE1_clEvENKUlvE1_clEvEUlS4_S4_E_EESt5arrayIPcLm3EELi4E23TrivialOffsetCalculatorILi2EjESF_ILi1EjENS0_6memory15LoadWithoutCastENSI_16StoreWithoutCastEEEviT_T0_T2_T3_T4_T5_)
        /*15f8*/ 	.word	0x00000020


	//----- nvinfo : EIATTR_FRAME_SIZE
	.align		4
.L_985:
        /*15fc*/ 	.byte	0x04, 0x11
        /*15fe*/ 	.short	(.L_987 - .L_986)
	.align		4
.L_986:
        /*1600*/ 	.word	index@(_ZN2at6native27unrolled_elementwise_kernelINS0_13BinaryFunctorIN3c104HalfES4_S4_ZZZNS0_15binary_internal21div_floor_kernel_cudaERNS_18TensorIteratorBaseEENKUlvE1_clEvENKUlvE1_clEvEUlS4_S4_E_EESt5arrayIPcLm3EELi4E23TrivialOffsetCalculatorILi2EjESF_ILi1EjENS0_6memory15LoadWithoutCastENSI_16StoreWithoutCastEEEviT_T0_T2_T3_T4_T5_)
        /*1604*/ 	.word	0x00000000


	//----- nvinfo : EIATTR_REGCOUNT
	.align		4
.L_987:
        /*1608*/ 	.byte	0x04, 0x2f
        /*160a*/ 	.short	(.L_989 - .L_988)
	.align		4
.L_988:
        /*160c*/ 	.word	index@(_ZN2at6native18elementwise_kernelILi128ELi4EZNS0_22gpu_kernel_impl_nocastINS0_13BinaryFunctorIN3c104HalfES5_S5_ZZZNS0_15binary_internal21div_floor_kernel_cudaERNS_18TensorIteratorBaseEENKUlvE1_clEvENKUlvE1_clEvEUlS5_S5_E_EEEEvS8_RKT_EUliE_EEviT1_)
        /*1610*/ 	.word	0x00000012


	//----- nvinfo : EIATTR_FRAME_SIZE
	.align		4
.L_989:
        /*1614*/ 	.byte	0x04, 0x11
        /*1616*/ 	.short	(.L_991 - .L_990)
	.align		4
.L_990:
        /*1618*/ 	.word	index@(_ZN2at6native18elementwise_kernelILi128ELi4EZNS0_22gpu_kernel_impl_nocastINS0_13BinaryFunctorIN3c104HalfES5_S5_ZZZNS0_15binary_internal21div_floor_kernel_cudaERNS_18TensorIteratorBaseEENKUlvE1_clEvENKUlvE1_clEvEUlS5_S5_E_EEEEvS8_RKT_EUliE_EEviT1_)
        /*161c*/ 	.word	0x00000000


	//----- nvinfo : EIATTR_REGCOUNT
	.align		4
.L_991:
        /*1620*/ 	.byte	0x04, 0x2f
        /*1622*/ 	.short	(.L_993 - .L_992)
	.align		4
.L_992:
        /*1624*/ 	.word	index@(_ZN2at6native27unrolled_elementwise_kernelINS0_13BinaryFunctorIN3c104HalfES4_S4_ZZZNS0_15binary_internal21div_floor_kernel_cudaERNS_18TensorIteratorBaseEENKUlvE1_clEvENKUlvE1_clEvEUlS4_S4_E_EESt5arrayIPcLm3EELi4E23TrivialOffsetCalculatorILi2EjESF_ILi1EjENS0_6memory12LoadWithCastILi2EEENSI_13StoreWithCastILi1EEEEEviT_T0_T2_T3_T4_T5_)
        /*1628*/ 	.word	0x0000001e


	//----- nvinfo : EIATTR_FRAME_SIZE
	.align		4
.L_993:
        /*162c*/ 	.byte	0x04, 0x11
        /*162e*/ 	.short	(.L_995 - .L_994)
	.align		4
.L_994:
        /*1630*/ 	.word	index@(_ZN2at6native27unrolled_elementwise_kernelINS0_13BinaryFunctorIN3c104HalfES4_S4_ZZZNS0_15binary_internal21div_floor_kernel_cudaERNS_18TensorIteratorBaseEENKUlvE1_clEvENKUlvE1_clEvEUlS4_S4_E_EESt5arrayIPcLm3EELi4E23TrivialOffsetCalculatorILi2EjESF_ILi1EjENS0_6memory12LoadWithCastILi2EEENSI_13StoreWithCastILi1EEEEEviT_T0_T2_T3_T4_T5_)
        /*1634*/ 	.word	0x00000000


	//----- nvinfo : EIATTR_REGCOUNT
	.align		4
.L_995:
        /*1638*/ 	.byte	0x04, 0x2f
        /*163a*/ 	.short	(.L_997 - .L_996)
	.align		4
.L_996:
        /*163c*/ 	.word	index@(_ZN2at6native18elementwise_kernelILi128ELi4EZNS0_15gpu_kernel_implINS0_13BinaryFunctorIN3c104HalfES5_S5_ZZZNS0_15binary_internal21div_floor_kernel_cudaERNS_18TensorIteratorBaseEENKUlvE1_clEvENKUlvE1_clEvEUlS5_S5_E_EEEEvS8_RKT_EUliE_EEviT1_)
        /*1640*/ 	.word	0x0000001a


	//----- nvinfo : EIATTR_FRAME_SIZE
	.align		4
.L_997:
        /*1644*/ 	.byte	0x04, 0x11
        /*1646*/ 	.short	(.L_999 - .L_998)
	.align		4
.L_998:
        /*1648*/ 	.word	index@(_ZN2at6native18elementwise_kernelILi128ELi4EZNS0_15gpu_kernel_implINS0_13BinaryFunctorIN3c104HalfES5_S5_ZZZNS0_15binary_internal21div_floor_kernel_cudaERNS_18TensorIteratorBaseEENKUlvE1_clEvENKUlvE1_clEvEUlS5_S5_E_EEEEvS8_RKT_EUliE_EEviT1_)
        /*164c*/ 	.word	0x00000000


	//----- nvinfo : EIATTR_REGCOUNT
	.align		4
.L_999:
        /*1650*/ 	.byte	0x04, 0x2f
        /*1652*/ 	.short	(.L_1001 - .L_1000)
	.align		4
.L_1000:
        /*1654*/ 	.word	index@(_ZN2at6native29vectorized_elementwise_kernelILi8ENS0_13AUnaryFunctorIN3c108BFloat16ES4_S4_ZZZNS0_15binary_internal21div_floor_kernel_cudaERNS_18TensorIteratorBaseEENKUlvE1_clEvENKUlvE2_clEvEUlS4_S4_E_EESt5arrayIPcLm2EEEEviT0_T1_)
        /*1658*/ 	.word	0x00000020


	//----- nvinfo : EIATTR_FRAME_SIZE
	.align		4
.L_1001:
        /*165c*/ 	.byte	0x04, 0x11
        /*165e*/ 	.short	(.L_1003 - .L_1002)
	.align		4
.L_1002:
        /*1660*/ 	.word	index@(_ZN2at6native29vectorized_elementwise_kernelILi8ENS0_13AUnaryFunctorIN3c108BFloat16ES4_S4_ZZZNS0_15binary_internal21div_floor_kernel_cudaERNS_18TensorIteratorBaseEENKUlvE1_clEvENKUlvE2_clEvEUlS4_S4_E_EESt5arrayIPcLm2EEEEviT0_T1_)
        /*1664*/ 	.word	0x00000000


	//----- nvinfo : EIATTR_REGCOUNT
	.align		4
.L_1003:
        /*1668*/ 	.byte	0x04, 0x2f
        /*166a*/ 	.short	(.L_1005 - .L_1004)
	.align		4
.L_1004:
        /*166c*/ 	.word	index@(_ZN2at6native29vectorized_elementwise_kernelILi4ENS0_13AUnaryFunctorIN3c108BFloat16ES4_S4_ZZZNS0_15binary_internal21div_floor_kernel_cudaERNS_18TensorIteratorBaseEENKUlvE1_clEvENKUlvE2_clEvEUlS4_S4_E_EESt5arrayIPcLm2EEEEviT0_T1_)
        /*1670*/ 	.word	0x00000020


	//----- nvinfo : EIATTR_FRAME_SIZE
	.align		4
.L_1005:
        /*1674*/ 	.byte	0x04, 0x11
        /*1676*/ 	.short	(.L_1007 - .L_1006)
	.align		4
.L_1006:
        /*1678*/ 	.word	index@(_ZN2at6native29vectorized_elementwise_kernelILi4ENS0_13AUnaryFunctorIN3c108BFloat16ES4_S4_ZZZNS0_15binary_internal21div_floor_kernel_cudaERNS_18TensorIteratorBaseEENKUlvE1_clEvENKUlvE2_clEvEUlS4_S4_E_EESt5arrayIPcLm2EEEEviT0_T1_)
        /*167c*/ 	.word	0x00000000


	//----- nvinfo : EIATTR_REGCOUNT
	.align		4
.L_1007:
        /*1680*/ 	.byte	0x04, 0x2f
        /*1682*/ 	.short	(.L_1009 - .L_1008)
	.align		4
.L_1008:
        /*1684*/ 	.word	index@(_ZN2at6native29vectorized_elementwise_kernelILi2ENS0_13AUnaryFunctorIN3c108BFloat16ES4_S4_ZZZNS0_15binary_internal21div_floor_kernel_cudaERNS_18TensorIteratorBaseEENKUlvE1_clEvENKUlvE2_clEvEUlS4_S4_E_EESt5arrayIPcLm2EEEEviT0_T1_)
        /*1688*/ 	.word	0x00000020


	//----- nvinfo : EIATTR_FRAME_SIZE
	.align		4
.L_1009:
        /*168c*/ 	.byte	0x04, 0x11
        /*168e*/ 	.short	(.L_1011 - .L_1010)
	.align		4
.L_1010:
        /*1690*/ 	.word	index@(_ZN2at6native29vectorized_elementwise_kernelILi2ENS0_13AUnaryFunctorIN3c108BFloat16ES4_S4_ZZZNS0_15binary_internal21div_floor_kernel_cudaERNS_18TensorIteratorBaseEENKUlvE1_clEvENKUlvE2_clEvEUlS4_S4_E_EESt5arrayIPcLm2EEEEviT0_T1_)
        /*1694*/ 	.word	0x00000000


	//----- nvinfo : EIATTR_REGCOUNT
	.align		4
.L_1011:
        /*1698*/ 	.byte	0x04, 0x2f
        /*169a*/ 	.short	(.L_1013 - .L_1012)
	.align		4
.L_1012:
        /*169c*/ 	.word	index@(_ZN2at6native27unrolled_elementwise_kernelINS0_13AUnaryFunctorIN3c108BFloat16ES4_S4_ZZZNS0_15binary_internal21div_floor_kernel_cudaERNS_18TensorIteratorBaseEENKUlvE1_clEvENKUlvE2_clEvEUlS4_S4_E_EESt5arrayIPcLm2EELi4E23TrivialOffsetCalculatorILi1EjESG_NS0_6memory15LoadWithoutCastENSH_16StoreWithoutCastEEEviT_T0_T2_T3_T4_T5_)
        /*16a0*/ 	.word	0x00000018


	//----- nvinfo : EIATTR_FRAME_SIZE
	.align		4
.L_1013:
        /*16a4*/ 	.byte	0x04, 0x11
        /*16a6*/ 	.short	(.L_1015 - .L_1014)
	.align		4
.L_1014:
        /*16a8*/ 	.word	index@(_ZN2at6native27unrolled_elementwise_kernelINS0_13AUnaryFunctorIN3c108BFloat16ES4_S4_ZZZNS0_15binary_internal21div_floor_kernel_cudaERNS_18TensorIteratorBaseEENKUlvE1_clEvENKUlvE2_clEvEUlS4_S4_E_EESt5arrayIPcLm2EELi4E23TrivialOffsetCalculatorILi1EjESG_NS0_6memory15LoadWithoutCastENSH_16StoreWithoutCastEEEviT_T0_T2_T3_T4_T5_)
        /*16ac*/ 	.word	0x00000000


	//----- nvinfo : EIATTR_REGCOUNT
	.align		4
.L_1015:
        /*16b0*/ 	.byte	0x04, 0x2f
        /*16b2*/ 	.short	(.L_1017 - .L_1016)
	.align		4
.L_1016:
        /*16b4*/ 	.word	index@(_ZN2at6native18elementwise_kernelILi128ELi4EZNS0_22gpu_kernel_impl_nocastINS0_13AUnaryFunctorIN3c108BFloat16ES5_S5_ZZZNS0_15binary_internal21div_floor_kernel_cudaERNS_18TensorIteratorBaseEENKUlvE1_clEvENKUlvE2_clEvEUlS5_S5_E_EEEEvS8_RKT_EUliE_EEviT1_)
        /*16b8*/ 	.word	0x00000012


	//----- nvinfo : EIATTR_FRAME_SIZE
	.align		4
.L_1017:
        /*16bc*/ 	.byte	0x04, 0x11
        /*16be*/ 	.short	(.L_1019 - .L_1018)
	.align		4
.L_1018:
        /*16c0*/ 	.word	index@(_ZN2at6native18elementwise_kernelILi128ELi4EZNS0_22gpu_kernel_impl_nocastINS0_13AUnaryFunctorIN3c108BFloat16ES5_S5_ZZZNS0_15binary_internal21div_floor_kernel_cudaERNS_18TensorIteratorBaseEENKUlvE1_clEvENKUlvE2_clEvEUlS5_S5_E_EEEEvS8_RKT_EUliE_EEviT1_)
        /*16c4*/ 	.word	0x00000000


	//----- nvinfo : EIATTR_REGCOUNT
	.align		4
.L_1019:
        /*16c8*/ 	.byte	0x04, 0x2f
        /*16ca*/ 	.short	(.L_1021 - .L_1020)
	.align		4
.L_1020:
        /*16cc*/ 	.word	index@(_ZN2at6native27unrolled_elementwise_kernelINS0_13AUnaryFunctorIN3c108BFloat16ES4_S4_ZZZNS0_15binary_internal21div_floor_kernel_cudaERNS_18TensorIteratorBaseEENKUlvE1_clEvENKUlvE2_clEvEUlS4_S4_E_EESt5arrayIPcLm2EELi4E23TrivialOffsetCalculatorILi1EjESG_NS0_6memory12LoadWithCastILi1EEENSH_13StoreWithCastILi1EEEEEviT_T0_T2_T3_T4_T5_)
        /*16d0*/ 	.word	0x0000001c


	//----- nvinfo : EIATTR_FRAME_SIZE
	.align		4
.L_1021:
        /*16d4*/ 	.byte	0x04, 0x11
        /*16d6*/ 	.short	(.L_1023 - .L_1022)
	.align		4
.L_1022:
        /*16d8*/ 	.word	index@(_ZN2at6native27unrolled_elementwise_kernelINS0_13AUnaryFunctorIN3c108BFloat16ES4_S4_ZZZNS0_15binary_internal21div_floor_kernel_cudaERNS_18TensorIteratorBaseEENKUlvE1_clEvENKUlvE2_clEvEUlS4_S4_E_EESt5arrayIPcLm2EELi4E23TrivialOffsetCalculatorILi1EjESG_NS0_6memory12LoadWithCastILi1EEENSH_13StoreWithCastILi1EEEEEviT_T0_T2_T3_T4_T5_)
        /*16dc*/ 	.word	0x00000000


	//----- nvinfo : EIATTR_REGCOUNT
	.align		4
.L_1023:
        /*16e0*/ 	.byte	0x04, 0x2f
        /*16e2*/ 	.short	(.L_1025 - .L_1024)
	.align		4
.L_1024:
        /*16e4*/ 	.word	index@(_ZN2at6native18elementwise_kernelILi128ELi4EZNS0_15gpu_kernel_implINS0_13AUnaryFunctorIN3c108BFloat16ES5_S5_ZZZNS0_15binary_internal21div_floor_kernel_cudaERNS_18TensorIteratorBaseEENKUlvE1_clEvENKUlvE2_clEvEUlS5_S5_E_EEEEvS8_RKT_EUliE_EEviT1_)
        /*16e8*/ 	.word	0x00000018


	//----- nvinfo : EIATTR_FRAME_SIZE
	.align		4
.L_1025:
        /*16ec*/ 	.byte	0x04, 0x11
        /*16ee*/ 	.short	(.L_1027 - .L_1026)
	.align		4
.L_1026:
        /*16f0*/ 	.word	index@(_ZN2at6native18elementwise_kernelILi128ELi4EZNS0_15gpu_kernel_implINS0_13AUnaryFunctorIN3c108BFloat16ES5_S5_ZZZNS0_15binary_internal21div_floor_kernel_cudaERNS_18TensorIteratorBaseEENKUlvE1_clEvENKUlvE2_clEvEUlS5_S5_E_EEEEvS8_RKT_EUliE_EEviT1_)
        /*16f4*/ 	.word	0x00000000


	//----- nvinfo : EIATTR_REGCOUNT
	.align		4
.L_1027:
        /*16f8*/ 	.byte	0x04, 0x2f
        /*16fa*/ 	.short	(.L_1029 - .L_1028)
	.align		4
.L_1028:
        /*16fc*/ 	.word	index@(_ZN2at6native29vectorized_elementwise_kernelILi8ENS0_13BUnaryFunctorIN3c108BFloat16ES4_S4_ZZZNS0_15binary_internal21div_floor_kernel_cudaERNS_18TensorIteratorBaseEENKUlvE1_clEvENKUlvE2_clEvEUlS4_S4_E_EESt5arrayIPcLm2EEEEviT0_T1_)
        /*1700*/ 	.word	0x00000020


	//----- nvinfo : EIATTR_FRAME_SIZE
	.align		4
.L_1029:
        /*1704*/ 	.byte	0x04, 0x11
        /*1706*/ 	.short	(.L_1031 - .L_1030)
	.align		4
.L_1030:
        /*1708*/ 	.word	index@(_ZN2at6native29vectorized_elementwise_kernelILi8ENS0_13BUnaryFunctorIN3c108BFloat16ES4_S4_ZZZNS0_15binary_internal21div_floor_kernel_cudaERNS_18TensorIteratorBaseEENKUlvE1_clEvENKUlvE2_clEvEUlS4_S4_E_EESt5arrayIPcLm2EEEEviT0_T1_)
        /*170c*/ 	.word	0x00000000


	//----- nvinfo : EIATTR_REGCOUNT
	.align		4
.L_1031:
        /*1710*/ 	.byte	0x04, 0x2f
        /*1712*/ 	.short	(.L_1033 - .L_1032)
	.align		4
.L_1032:
        /*1714*/ 	.word	index@(_ZN2at6native29vectorized_elementwise_kernelILi4ENS0_13BUnaryFunctorIN3c108BFloat16ES4_S4_ZZZNS0_15binary_internal21div_floor_kernel_cudaERNS_18TensorIteratorBaseEENKUlvE1_clEvENKUlvE2_clEvEUlS4_S4_E_EESt5arrayIPcLm2EEEEviT0_T1_)
        /*1718*/ 	.word	0x00000020


	//----- nvinfo : EIATTR_FRAME_SIZE
	.align		4
.L_1033:
        /*171c*/ 	.byte	0x04, 0x11
        /*171e*/ 	.short	(.L_1035 - .L_1034)
	.align		4
.L_1034:
        /*1720*/ 	.word	index@(_ZN2at6native29vectorized_elementwise_kernelILi4ENS0_13BUnaryFunctorIN3c108BFloat16ES4_S4_ZZZNS0_15binary_internal21div_floor_kernel_cudaERNS_18TensorIteratorBaseEENKUlvE1_clEvENKUlvE2_clEvEUlS4_S4_E_EESt5arrayIPcLm2EEEEviT0_T1_)
        /*1724*/ 	.word	0x00000000


	//----- nvinfo : EIATTR_REGCOUNT
	.align		4
.L_1035:
        /*1728*/ 	.byte	0x04, 0x2f
        /*172a*/ 	.short	(.L_1037 - .L_1036)
	.align		4
.L_1036:
        /*172c*/ 	.word	index@(_ZN2at6native29vectorized_elementwise_kernelILi2ENS0_13BUnaryFunctorIN3c108BFloat16ES4_S4_ZZZNS0_15binary_internal21div_floor_kernel_cudaERNS_18TensorIteratorBaseEENKUlvE1_clEvENKUlvE2_clEvEUlS4_S4_E_EESt5arrayIPcLm2EEEEviT0_T1_)
        /*1730*/ 	.word	0x00000020


	//----- nvinfo : EIATTR_FRAME_SIZE
	.align		4
.L_1037:
        /*1734*/ 	.byte	0x04, 0x11
        /*1736*/ 	.short	(.L_1039 - .L_1038)
	.align		4
.L_1038:
        /*1738*/ 	.word	index@(_ZN2at6native29vectorized_elementwise_kernelILi2ENS0_13BUnaryFunctorIN3c108BFloat16ES4_S4_ZZZNS0_15binary_internal21div_floor_kernel_cudaERNS_18TensorIteratorBaseEENKUlvE1_clEvENKUlvE2_clEvEUlS4_S4_E_EESt5arrayIPcLm2EEEEviT0_T1_)
        /*173c*/ 	.word	0x00000000


	//----- nvinfo : EIATTR_REGCOUNT
	.align		4
.L_1039:
        /*1740*/ 	.byte	0x04, 0x2f
        /*1742*/ 	.short	(.L_1041 - .L_1040)
	.align		4
.L_1040:
        /*1744*/ 	.word	index@(_ZN2at6native27unrolled_elementwise_kernelINS0_13BUnaryFunctorIN3c108BFloat16ES4_S4_ZZZNS0_15binary_internal21div_floor_kernel_cudaERNS_18TensorIteratorBaseEENKUlvE1_clEvENKUlvE2_clEvEUlS4_S4_E_EESt5arrayIPcLm2EELi4E23TrivialOffsetCalculatorILi1EjESG_NS0_6memory15LoadWithoutCastENSH_16StoreWithoutCastEEEviT_T0_T2_T3_T4_T5_)
        /*1748*/ 	.word	0x00000018


	//----- nvinfo : EIATTR_FRAME_SIZE
	.align		4
.L_1041:
        /*174c*/ 	.byte	0x04, 0x11
        /*174e*/ 	.short	(.L_1043 - .L_1042)
	.align		4
.L_1042:
        /*1750*/ 	.word	index@(_ZN2at6native27unrolled_elementwise_kernelINS0_13BUnaryFunctorIN3c108BFloat16ES4_S4_ZZZNS0_15binary_internal21div_floor_kernel_cudaERNS_18TensorIteratorBaseEENKUlvE1_clEvENKUlvE2_clEvEUlS4_S4_E_EESt5arrayIPcLm2EELi4E23TrivialOffsetCalculatorILi1EjESG_NS0_6memory15LoadWithoutCastENSH_16StoreWithoutCastEEEviT_T0_T2_T3_T4_T5_)
        /*1754*/ 	.word	0x00000000


	//----- nvinfo : EIATTR_REGCOUNT
	.align		4
.L_1043:
        /*1758*/ 	.byte	0x04, 0x2f
        /*175a*/ 	.short	(.L_1045 - .L_1044)
	.align		4
.L_1044:
        /*175c*/ 	.word	index@(_ZN2at6native18elementwise_kernelILi128ELi4EZNS0_22gpu_kernel_impl_nocastINS0_13BUnaryFunctorIN3c108BFloat16ES5_S5_ZZZNS0_15binary_internal21div_floor_kernel_cudaERNS_18TensorIteratorBaseEENKUlvE1_clEvENKUlvE2_clEvEUlS5_S5_E_EEEEvS8_RKT_EUliE_EEviT1_)
        /*1760*/ 	.word	0x00000012


	//----- nvinfo : EIATTR_FRAME_SIZE
	.align		4
.L_1045:
        /*1764*/ 	.byte	0x04, 0x11
        /*1766*/ 	.short	(.L_1047 - .L_1046)
	.align		4
.L_1046:
        /*1768*/ 	.word	index@(_ZN2at6native18elementwise_kernelILi128ELi4EZNS0_22gpu_kernel_impl_nocastINS0_13BUnaryFunctorIN3c108BFloat16ES5_S5_ZZZNS0_15binary_internal21div_floor_kernel_cudaERNS_18TensorIteratorBaseEENKUlvE1_clEvENKUlvE2_clEvEUlS5_S5_E_EEEEvS8_RKT_EUliE_EEviT1_)
        /*176c*/ 	.word	0x00000000


	//----- nvinfo : EIATTR_REGCOUNT
	.align		4
.L_1047:
        /*1770*/ 	.byte	0x04, 0x2f
        /*1772*/ 	.short	(.L_1049 - .L_1048)
	.align		4
.L_1048:
        /*1774*/ 	.word	index@(_ZN2at6native27unrolled_elementwise_kernelINS0_13BUnaryFunctorIN3c108BFloat16ES4_S4_ZZZNS0_15binary_internal21div_floor_kernel_cudaERNS_18TensorIteratorBaseEENKUlvE1_clEvENKUlvE2_clEvEUlS4_S4_E_EESt5arrayIPcLm2EELi4E23TrivialOffsetCalculatorILi1EjESG_NS0_6memory12LoadWithCastILi1EEENSH_13StoreWithCastILi1EEEEEviT_T0_T2_T3_T4_T5_)
        /*1778*/ 	.word	0x0000001c


	//----- nvinfo : EIATTR_FRAME_SIZE
	.align		4
.L_1049:
        /*177c*/ 	.byte	0x04, 0x11
        /*177e*/ 	.short	(.L_1051 - .L_1050)
	.align		4
.L_1050:
        /*1780*/ 	.word	index@(_ZN2at6native27unrolled_elementwise_kernelINS0_13BUnaryFunctorIN3c108BFloat16ES4_S4_ZZZNS0_15binary_internal21div_floor_kernel_cudaERNS_18TensorIteratorBaseEENKUlvE1_clEvENKUlvE2_clEvEUlS4_S4_E_EESt5arrayIPcLm2EELi4E23TrivialOffsetCalculatorILi1EjESG_NS0_6memory12LoadWithCastILi1EEENSH_13StoreWithCastILi1EEEEEviT_T0_T2_T3_T4_T5_)
        /*1784*/ 	.word	0x00000000


	//----- nvinfo : EIATTR_REGCOUNT
	.align		4
.L_1051:
        /*1788*/ 	.byte	0x04, 0x2f
        /*178a*/ 	.short	(.L_1053 - .L_1052)
	.align		4
.L_1052:
        /*178c*/ 	.word	index@(_ZN2at6native18elementwise_kernelILi128ELi4EZNS0_15gpu_kernel_implINS0_13BUnaryFunctorIN3c108BFloat16ES5_S5_ZZZNS0_15binary_internal21div_floor_kernel_cudaERNS_18TensorIteratorBaseEENKUlvE1_clEvENKUlvE2_clEvEUlS5_S5_E_EEEEvS8_RKT_EUliE_EEviT1_)
        /*1790*/ 	.word	0x00000018


	//----- nvinfo : EIATTR_FRAME_SIZE
	.align		4
.L_1053:
        /*1794*/ 	.byte	0x04, 0x11
        /*1796*/ 	.short	(.L_1055 - .L_1054)
	.align		4
.L_1054:
        /*1798*/ 	.word	index@(_ZN2at6native18elementwise_kernelILi128ELi4EZNS0_15gpu_kernel_implINS0_13BUnaryFunctorIN3c108BFloat16ES5_S5_ZZZNS0_15binary_internal21div_floor_kernel_cudaERNS_18TensorIteratorBaseEENKUlvE1_clEvENKUlvE2_clEvEUlS5_S5_E_EEEEvS8_RKT_EUliE_EEviT1_)
        /*179c*/ 	.word	0x00000000


	//----- nvinfo : EIATTR_REGCOUNT
	.align		4
.L_1055:
        /*17a0*/ 	.byte	0x04, 0x2f
        /*17a2*/ 	.short	(.L_1057 - .L_1056)
	.align		4
.L_1056:
        /*17a4*/ 	.word	index@(_ZN2at6native29vectorized_elementwise_kernelILi8ENS0_13BinaryFunctorIN3c108BFloat16ES4_S4_ZZZNS0_15binary_internal21div_floor_kernel_cudaERNS_18TensorIteratorBaseEENKUlvE1_clEvENKUlvE2_clEvEUlS4_S4_E_EESt5arrayIPcLm3EEEEviT0_T1_)
        /*17a8*/ 	.word	0x00000020


	//----- nvinfo : EIATTR_FRAME_SIZE
	.align		4
.L_1057:
        /*17ac*/ 	.byte	0x04, 0x11
        /*17ae*/ 	.short	(.L_1059 - .L_1058)
	.align		4
.L_1058:
        /*17b0*/ 	.word	index@(_ZN2at6native29vectorized_elementwise_kernelILi8ENS0_13BinaryFunctorIN3c108BFloat16ES4_S4_ZZZNS0_15binary_internal21div_floor_kernel_cudaERNS_18TensorIteratorBaseEENKUlvE1_clEvENKUlvE2_clEvEUlS4_S4_E_EESt5arrayIPcLm3EEEEviT0_T1_)
        /*17b4*/ 	.word	0x00000000


	//----- nvinfo : EIATTR_REGCOUNT
	.align		4
.L_1059:
        /*17b8*/ 	.byte	0x04, 0x2f
        /*17ba*/ 	.short	(.L_1061 - .L_1060)
	.align		4
.L_1060:
        /*17bc*/ 	.word	index@(_ZN2at6native29vectorized_elementwise_kernelILi4ENS0_13BinaryFunctorIN3c108BFloat16ES4_S4_ZZZNS0_15binary_internal21div_floor_kernel_cudaERNS_18TensorIteratorBaseEENKUlvE1_clEvENKUlvE2_clEvEUlS4_S4_E_EESt5arrayIPcLm3EEEEviT0_T1_)
        /*17c0*/ 	.word	0x00000020


	//----- nvinfo : EIATTR_FRAME_SIZE
	.align		4
.L_1061:
        /*17c4*/ 	.byte	0x04, 0x11
        /*17c6*/ 	.short	(.L_1063 - .L_1062)
	.align		4
.L_1062:
        /*17c8*/ 	.word	index@(_ZN2at6native29vectorized_elementwise_kernelILi4ENS0_13BinaryFunctorIN3c108BFloat16ES4_S4_ZZZNS0_15binary_internal21div_floor_kernel_cudaERNS_18TensorIteratorBaseEENKUlvE1_clEvENKUlvE2_clEvEUlS4_S4_E_EESt5arrayIPcLm3EEEEviT0_T1_)
        /*17cc*/ 	.word	0x00000000


	//----- nvinfo : EIATTR_REGCOUNT
	.align		4
.L_1063:
        /*17d0*/ 	.byte	0x04, 0x2f
        /*17d2*/ 	.short	(.L_1065 - .L_1064)
	.align		4
.L_1064:
        /*17d4*/ 	.word	index@(_ZN2at6native29vectorized_elementwise_kernelILi2ENS0_13BinaryFunctorIN3c108BFloat16ES4_S4_ZZZNS0_15binary_internal21div_floor_kernel_cudaERNS_18TensorIteratorBaseEENKUlvE1_clEvENKUlvE2_clEvEUlS4_S4_E_EESt5arrayIPcLm3EEEEviT0_T1_)
        /*17d8*/ 	.word	0x00000020


	//----- nvinfo : EIATTR_FRAME_SIZE
	.align		4
.L_1065:
        /*17dc*/ 	.byte	0x04, 0x11
        /*17de*/ 	.short	(.L_1067 - .L_1066)
	.align		4
.L_1066:
        /*17e0*/ 	.word	index@(_ZN2at6native29vectorized_elementwise_kernelILi2ENS0_13BinaryFunctorIN3c108BFloat16ES4_S4_ZZZNS0_15binary_internal21div_floor_kernel_cudaERNS_18TensorIteratorBaseEENKUlvE1_clEvENKUlvE2_clEvEUlS4_S4_E_EESt5arrayIPcLm3EEEEviT0_T1_)
        /*17e4*/ 	.word	0x00000000


	//----- nvinfo : EIATTR_REGCOUNT
	.align		4
.L_1067:
        /*17e8*/ 	.byte	0x04, 0x2f
        /*17ea*/ 	.short	(.L_1069 - .L_1068)
	.align		4
.L_1068:
        /*17ec*/ 	.word	index@(_ZN2at6native27unrolled_elementwise_kernelINS0_13BinaryFunctorIN3c108BFloat16ES4_S4_ZZZNS0_15binary_internal21div_floor_kernel_cudaERNS_18TensorIteratorBaseEENKUlvE1_clEvENKUlvE2_clEvEUlS4_S4_E_EESt5arrayIPcLm3EELi4E23TrivialOffsetCalculatorILi2EjESF_ILi1EjENS0_6memory15LoadWithoutCastENSI_16StoreWithoutCastEEEviT_T0_T2_T3_T4_T5_)
        /*17f0*/ 	.word	0x00000020


	//----- nvinfo : EIATTR_FRAME_SIZE
	.align		4
.L_1069:
        /*17f4*/ 	.byte	0x04, 0x11
        /*17f6*/ 	.short	(.L_1071 - .L_1070)
	.align		4
.L_1070:
        /*17f8*/ 	.word	index@(_ZN2at6native27unrolled_elementwise_kernelINS0_13BinaryFunctorIN3c108BFloat16ES4_S4_ZZZNS0_15binary_internal21div_floor_kernel_cudaERNS_18TensorIteratorBaseEENKUlvE1_clEvENKUlvE2_clEvEUlS4_S4_E_EESt5arrayIPcLm3EELi4E23TrivialOffsetCalculatorILi2EjESF_ILi1EjENS0_6memory15LoadWithoutCastENSI_16StoreWithoutCastEEEviT_T0_T2_T3_T4_T5_)
        /*17fc*/ 	.word	0x00000000


	//----- nvinfo : EIATTR_REGCOUNT
	.align		4
.L_1071:
        /*1800*/ 	.byte	0x04, 0x2f
        /*1802*/ 	.short	(.L_1073 - .L_1072)
	.align		4
.L_1072:
        /*1804*/ 	.word	index@(_ZN2at6native18elementwise_kernelILi128ELi4EZNS0_22gpu_kernel_impl_nocastINS0_13BinaryFunctorIN3c108BFloat16ES5_S5_ZZZNS0_15binary_internal21div_floor_kernel_cudaERNS_18TensorIteratorBaseEENKUlvE1_clEvENKUlvE2_clEvEUlS5_S5_E_EEEEvS8_RKT_EUliE_EEviT1_)
        /*1808*/ 	.word	0x00000012


	//----- nvinfo : EIATTR_FRAME_SIZE
	.align		4
.L_1073:
        /*180c*/ 	.byte	0x04, 0x11
        /*180e*/ 	.short	(.L_1075 - .L_1074)
	.align		4
.L_1074:
        /*1810*/ 	.word	index@(_ZN2at6native18elementwise_kernelILi128ELi4EZNS0_22gpu_kernel_impl_nocastINS0_13BinaryFunctorIN3c108BFloat16ES5_S5_ZZZNS0_15binary_internal21div_floor_kernel_cudaERNS_18TensorIteratorBaseEENKUlvE1_clEvENKUlvE2_clEvEUlS5_S5_E_EEEEvS8_RKT_EUliE_EEviT1_)
        /*1814*/ 	.word	0x00000000


	//----- nvinfo : EIATTR_REGCOUNT
	.align		4
.L_1075:
        /*1818*/ 	.byte	0x04, 0x2f
        /*181a*/ 	.short	(.L_1077 - .L_1076)
	.align		4
.L_1076:
        /*181c*/ 	.word	index@(_ZN2at6native27unrolled_elementwise_kernelINS0_13BinaryFunctorIN3c108BFloat16ES4_S4_ZZZNS0_15binary_internal21div_floor_kernel_cudaERNS_18TensorIteratorBaseEENKUlvE1_clEvENKUlvE2_clEvEUlS4_S4_E_EESt5arrayIPcLm3EELi4E23TrivialOffsetCalculatorILi2EjESF_ILi1EjENS0_6memory12LoadWithCastILi2EEENSI_13StoreWithCastILi1EEEEEviT_T0_T2_T3_T4_T5_)
        /*1820*/ 	.word	0x0000001e


	//----- nvinfo : EIATTR_FRAME_SIZE
	.align		4
.L_1077:
        /*1824*/ 	.byte	0x04, 0x11
        /*1826*/ 	.short	(.L_1079 - .L_1078)
	.align		4
.L_1078:
        /*1828*/ 	.word	index@(_ZN2at6native27unrolled_elementwise_kernelINS0_13BinaryFunctorIN3c108BFloat16ES4_S4_ZZZNS0_15binary_internal21div_floor_kernel_cudaERNS_18TensorIteratorBaseEENKUlvE1_clEvENKUlvE2_clEvEUlS4_S4_E_EESt5arrayIPcLm3EELi4E23TrivialOffsetCalculatorILi2EjESF_ILi1EjENS0_6memory12LoadWithCastILi2EEENSI_13StoreWithCastILi1EEEEEviT_T0_T2_T3_T4_T5_)
        /*182c*/ 	.word	0x00000000


	//----- nvinfo : EIATTR_REGCOUNT
	.align		4
.L_1079:
        /*1830*/ 	.byte	0x04, 0x2f
        /*1832*/ 	.short	(.L_1081 - .L_1080)
	.align		4
.L_1080:
        /*1834*/ 	.word	index@(_ZN2at6native18elementwise_kernelILi128ELi4EZNS0_15gpu_kernel_implINS0_13BinaryFunctorIN3c108BFloat16ES5_S5_ZZZNS0_15binary_internal21div_floor_kernel_cudaERNS_18TensorIteratorBaseEENKUlvE1_clEvENKUlvE2_clEvEUlS5_S5_E_EEEEvS8_RKT_EUliE_EEviT1_)
        /*1838*/ 	.word	0x0000001a


	//----- nvinfo : EIATTR_FRAME_SIZE
	.align		4
.L_1081:
        /*183c*/ 	.byte	0x04, 0x11
        /*183e*/ 	.short	(.L_1083 - .L_1082)
	.align		4
.L_1082:
        /*1840*/ 	.word	index@(_ZN2at6native18elementwise_kernelILi128ELi4EZNS0_15gpu_kernel_implINS0_13BinaryFunctorIN3c108BFloat16ES5_S5_ZZZNS0_15binary_internal21div_floor_kernel_cudaERNS_18TensorIteratorBaseEENKUlvE1_clEvENKUlvE2_clEvEUlS5_S5_E_EEEEvS8_RKT_EUliE_EEviT1_)
        /*1844*/ 	.word	0x00000000


	//----- nvinfo : EIATTR_MIN_STACK_SIZE
	.align		4
.L_1083:
        /*1848*/ 	.byte	0x04, 0x12
        /*184a*/ 	.short	(.L_1085 - .L_1084)
	.align		4
.L_1084:
        /*184c*/ 	.word	index@(_ZN2at6native18elementwise_kernelILi128ELi4EZNS0_15gpu_kernel_implINS0_13BinaryFunctorIN3c108BFloat16ES5_S5_ZZZNS0_15binary_internal21div_floor_kernel_cudaERNS_18TensorIteratorBaseEENKUlvE1_clEvENKUlvE2_clEvEUlS5_S5_E_EEEEvS8_RKT_EUliE_EEviT1_)
        /*1850*/ 	.word	0x00000000


	//----- nvinfo : EIATTR_MIN_STACK_SIZE
	.align		4
.L_1085:
        /*1854*/ 	.byte	0x04, 0x12
        /*1856*/ 	.short	(.L_1087 - .L_1086)
	.align		4
.L_1086:
        /*1858*/ 	.word	index@(_ZN2at6native27unrolled_elementwise_kernelINS0_13BinaryFunctorIN3c108BFloat16ES4_S4_ZZZNS0_15binary_internal21div_floor_kernel_cudaERNS_18TensorIteratorBaseEENKUlvE1_clEvENKUlvE2_clEvEUlS4_S4_E_EESt5arrayIPcLm3EELi4E23TrivialOffsetCalculatorILi2EjESF_ILi1EjENS0_6memory12LoadWithCastILi2EEENSI_13StoreWithCastILi1EEEEEviT_T0_T2_T3_T4_T5_)
        /*185c*/ 	.word	0x00000000


	//----- nvinfo : EIATTR_MIN_STACK_SIZE
	.align		4
.L_1087:
        /*1860*/ 	.byte	0x04, 0x12
        /*1862*/ 	.short	(.L_1089 - .L_1088)
	.align		4
.L_1088:
        /*1864*/ 	.word	index@(_ZN2at6native18elementwise_kernelILi128ELi4EZNS0_22gpu_kernel_impl_nocastINS0_13BinaryFunctorIN3c108BFloat16ES5_S5_ZZZNS0_15binary_internal21div_floor_kernel_cudaERNS_18TensorIteratorBaseEENKUlvE1_clEvENKUlvE2_clEvEUlS5_S5_E_EEEEvS8_RKT_EUliE_EEviT1_)
        /*1868*/ 	.word	0x00000000


	//----- nvinfo : EIATTR_MIN_STACK_SIZE
	.align		4
.L_1089:
        /*186c*/ 	.byte	0x04, 0x12
        /*186e*/ 	.short	(.L_1091 - .L_1090)
	.align		4
.L_1090:
        /*1870*/ 	.word	index@(_ZN2at6native27unrolled_elementwise_kernelINS0_13BinaryFunctorIN3c108BFloat16ES4_S4_ZZZNS0_15binary_internal21div_floor_kernel_cudaERNS_18TensorIteratorBaseEENKUlvE1_clEvENKUlvE2_clEvEUlS4_S4_E_EESt5arrayIPcLm3EELi4E23TrivialOffsetCalculatorILi2EjESF_ILi1EjENS0_6memory15LoadWithoutCastENSI_16StoreWithoutCastEEEviT_T0_T2_T3_T4_T5_)
        /*1874*/ 	.word	0x00000000


	//----- nvinfo : EIATTR_MIN_STACK_SIZE
	.align		4
.L_1091:
        /*1878*/ 	.byte	0x04, 0x12
        /*187a*/ 	.short	(.L_1093 - .L_1092)
	.align		4
.L_1092:
        /*187c*/ 	.word	index@(_ZN2at6native29vectorized_elementwise_kernelILi2ENS0_13BinaryFunctorIN3c108BFloat16ES4_S4_ZZZNS0_15binary_internal21div_floor_kernel_cudaERNS_18TensorIteratorBaseEENKUlvE1_clEvENKUlvE2_clEvEUlS4_S4_E_EESt5arrayIPcLm3EEEEviT0_T1_)
        /*1880*/ 	.word	0x00000000


	//----- nvinfo : EIATTR_MIN_STACK_SIZE
	.align		4
.L_1093:
        /*1884*/ 	.byte	0x04, 0x12
        /*1886*/ 	.short	(.L_1095 - .L_1094)
	.align		4
.L_1094:
        /*1888*/ 	.word	index@(_ZN2at6native29vectorized_elementwise_kernelILi4ENS0_13BinaryFunctorIN3c108BFloat16ES4_S4_ZZZNS0_15binary_internal21div_floor_kernel_cudaERNS_18TensorIteratorBaseEENKUlvE1_clEvENKUlvE2_clEvEUlS4_S4_E_EESt5arrayIPcLm3EEEEviT0_T1_)
        /*188c*/ 	.word	0x00000000


	//----- nvinfo : EIATTR_MIN_STACK_SIZE
	.align		4
.L_1095:
        /*1890*/ 	.byte	0x04, 0x12
        /*1892*/ 	.short	(.L_1097 - .L_1096)
	.align		4
.L_1096:
        /*1894*/ 	.word	index@(_ZN2at6native29vectorized_elementwise_kernelILi8ENS0_13BinaryFunctorIN3c108BFloat16ES4_S4_ZZZNS0_15binary_internal21div_floor_kernel_cudaERNS_18TensorIteratorBaseEENKUlvE1_clEvENKUlvE2_clEvEUlS4_S4_E_EESt5arrayIPcLm3EEEEviT0_T1_)
        /*1898*/ 	.word	0x00000000


	//----- nvinfo : EIATTR_MIN_STACK_SIZE
	.align		4
.L_1097:
        /*189c*/ 	.byte	0x04, 0x12
        /*189e*/ 	.short	(.L_1099 - .L_1098)
	.align		4
.L_1098:
        /*18a0*/ 	.word	index@(_ZN2at6native18elementwise_kernelILi128ELi4EZNS0_15gpu_kernel_implINS0_13BUnaryFunctorIN3c108BFloat16ES5_S5_ZZZNS0_15binary_internal21div_floor_kernel_cudaERNS_18TensorIteratorBaseEENKUlvE1_clEvENKUlvE2_clEvEUlS5_S5_E_EEEEvS8_RKT_EUliE_EEviT1_)
        /*18a4*/ 	.word	0x00000000


	//----- nvinfo : EIATTR_MIN_STACK_SIZE
	.align		4
.L_1099:
        /*18a8*/ 	.byte	0x04, 0x12
        /*18aa*/ 	.short	(.L_1101 - .L_1100)
	.align		4
.L_1100:
        /*18ac*/ 	.word	index@(_ZN2at6native27unrolled_elementwise_kernelINS0_13BUnaryFunctorIN3c108BFloat16ES4_S4_ZZZNS0_15binary_internal21div_floor_kernel_cudaERNS_18TensorIteratorBaseEENKUlvE1_clEvENKUlvE2_clEvEUlS4_S4_E_EESt5arrayIPcLm2EELi4E23TrivialOffsetCalculatorILi1EjESG_NS0_6memory12LoadWithCastILi1EEENSH_13StoreWithCastILi1EEEEEviT_T0_T2_T3_T4_T5_)
        /*18b0*/ 	.word	0x00000000


	//----- nvinfo : EIATTR_MIN_STACK_SIZE
	.align		4
.L_1101:
        /*18b4*/ 	.byte	0x04, 0x12
        /*18b6*/ 	.short	(.L_1103 - .L_1102)
	.align		4
.L_1102:
        /*18b8*/ 	.word	index@(_ZN2at6native18elementwise_kernelILi128ELi4EZNS0_22gpu_kernel_impl_nocastINS0_13BUnaryFunctorIN3c108BFloat16ES5_S5_ZZZNS0_15binary_internal21div_floor_kernel_cudaERNS_18TensorIteratorBaseEENKUlvE1_clEvENKUlvE2_clEvEUlS5_S5_E_EEEEvS8_RKT_EUliE_EEviT1_)
        /*18bc*/ 	.word	0x00000000


	//----- nvinfo : EIATTR_MIN_STACK_SIZE
	.align		4
.L_1103:
        /*18c0*/ 	.byte	0x04, 0x12
        /*18c2*/ 	.short	(.L_1105 - .L_1104)
	.align		4
.L_1104:
        /*18c4*/ 	.word	index@(_ZN2at6native27unrolled_elementwise_kernelINS0_13BUnaryFunctorIN3c108BFloat16ES4_S4_ZZZNS0_15binary_internal21div_floor_kernel_cudaERNS_18TensorIteratorBaseEENKUlvE1_clEvENKUlvE2_clEvEUlS4_S4_E_EESt5arrayIPcLm2EELi4E23TrivialOffsetCalculatorILi1EjESG_NS0_6memory15LoadWithoutCastENSH_16StoreWithoutCastEEEviT_T0_T2_T3_T4_T5_)
        /*18c8*/ 	.word	0x00000000


	//----- nvinfo : EIATTR_MIN_STACK_SIZE
	.align		4
.L_1105:
        /*18cc*/ 	.byte	0x04, 0x12
        /*18ce*/ 	.short	(.L_1107 - .L_1106)
	.align		4
.L_1106:
        /*18d0*/ 	.word	index@(_ZN2at6native29vectorized_elementwise_kernelILi2ENS0_13BUnaryFunctorIN3c108BFloat16ES4_S4_ZZZNS0_15binary_internal21div_floor_kernel_cudaERNS_18TensorIteratorBaseEENKUlvE1_clEvENKUlvE2_clEvEUlS4_S4_E_EESt5arrayIPcLm2EEEEviT0_T1_)
        /*18d4*/ 	.word	0x00000000


	//----- nvinfo : EIATTR_MIN_STACK_SIZE
	.align		4
.L_1107:
        /*18d8*/ 	.byte	0x04, 0x12
        /*18da*/ 	.short	(.L_1109 - .L_1108)
	.align		4
.L_1108:
        /*18dc*/ 	.word	index@(_ZN2at6native29vectorized_elementwise_kernelILi4ENS0_13BUnaryFunctorIN3c108BFloat16ES4_S4_ZZZNS0_15binary_internal21div_floor_kernel_cudaERNS_18TensorIteratorBaseEENKUlvE1_clEvENKUlvE2_clEvEUlS4_S4_E_EESt5arrayIPcLm2EEEEviT0_T1_)
        /*18e0*/ 	.word	0x00000000


	//----- nvinfo : EIATTR_MIN_STACK_SIZE
	.align		4
.L_1109:
        /*18e4*/ 	.byte	0x04, 0x12
        /*18e6*/ 	.short	(.L_1111 - .L_1110)
	.align		4
.L_1110:
        /*18e8*/ 	.word	index@(_ZN2at6native29vectorized_elementwise_kernelILi8ENS0_13BUnaryFunctorIN3c108BFloat16ES4_S4_ZZZNS0_15binary_internal21div_floor_kernel_cudaERNS_18TensorIteratorBaseEENKUlvE1_clEvENKUlvE2_clEvEUlS4_S4_E_EESt5arrayIPcLm2EEEEviT0_T1_)
        /*18ec*/ 	.word	0x00000000


	//----- nvinfo : EIATTR_MIN_STACK_SIZE
	.align		4
.L_1111:
        /*18f0*/ 	.byte	0x04, 0x12
        /*18f2*/ 	.short	(.L_1113 - .L_1112)
	.align		4
.L_1112:
        /*18f4*/ 	.word	index@(_ZN2at6native18elementwise_kernelILi128ELi4EZNS0_15gpu_kernel_implINS0_13AUnaryFunctorIN3c108BFloat16ES5_S5_ZZZNS0_15binary_internal21div_floor_kernel_cudaERNS_18TensorIteratorBaseEENKUlvE1_clEvENKUlvE2_clEvEUlS5_S5_E_EEEEvS8_RKT_EUliE_EEviT1_)
        /*18f8*/ 	.word	0x00000000


	//----- nvinfo : EIATTR_MIN_STACK_SIZE
	.align		4
.L_1113:
        /*18fc*/ 	.byte	0x04, 0x12
        /*18fe*/ 	.short	(.L_1115 - .L_1114)
	.align		4
.L_1114:
        /*1900*/ 	.word	index@(_ZN2at6native27unrolled_elementwise_kernelINS0_13AUnaryFunctorIN3c108BFloat16ES4_S4_ZZZNS0_15binary_internal21div_floor_kernel_cudaERNS_18TensorIteratorBaseEENKUlvE1_clEvENKUlvE2_clEvEUlS4_S4_E_EESt5arrayIPcLm2EELi4E23TrivialOffsetCalculatorILi1EjESG_NS0_6memory12LoadWithCastILi1EEENSH_13StoreWithCastILi1EEEEEviT_T0_T2_T3_T4_T5_)
        /*1904*/ 	.word	0x00000000


	//----- nvinfo : EIATTR_MIN_STACK_SIZE
	.align		4
.L_1115:
        /*1908*/ 	.byte	0x04, 0x12
        /*190a*/ 	.short	(.L_1117 - .L_1116)
	.align		4
.L_1116:
        /*190c*/ 	.word	index@(_ZN2at6native18elementwise_kernelILi128ELi4EZNS0_22gpu_kernel_impl_nocastINS0_13AUnaryFunctorIN3c108BFloat16ES5_S5_ZZZNS0_15binary_internal21div_floor_kernel_cudaERNS_18TensorIteratorBaseEENKUlvE1_clEvENKUlvE2_clEvEUlS5_S5_E_EEEEvS8_RKT_EUliE_EEviT1_)
        /*1910*/ 	.word	0x00000000


	//----- nvinfo : EIATTR_MIN_STACK_SIZE
	.align		4
.L_1117:
        /*1914*/ 	.byte	0x04, 0x12
        /*1916*/ 	.short	(.L_1119 - .L_1118)
	.align		4
.L_1118:
        /*1918*/ 	.word	index@(_ZN2at6native27unrolled_elementwise_kernelINS0_13AUnaryFunctorIN3c108BFloat16ES4_S4_ZZZNS0_15binary_internal21div_floor_kernel_cudaERNS_18TensorIteratorBaseEENKUlvE1_clEvENKUlvE2_clEvEUlS4_S4_E_EESt5arrayIPcLm2EELi4E23TrivialOffsetCalculatorILi1EjESG_NS0_6memory15LoadWithoutCastENSH_16StoreWithoutCastEEEviT_T0_T2_T3_T4_T5_)
        /*191c*/ 	.word	0x00000000


	//----- nvinfo : EIATTR_MIN_STACK_SIZE
	.align		4
.L_1119:
        /*1920*/ 	.byte	0x04, 0x12
        /*1922*/ 	.short	(.L_1121 - .L_1120)
	.align		4
.L_1120:
        /*1924*/ 	.word	index@(_ZN2at6native29vectorized_elementwise_kernelILi2ENS0_13AUnaryFunctorIN3c108BFloat16ES4_S4_ZZZNS0_15binary_internal21div_floor_kernel_cudaERNS_18TensorIteratorBaseEENKUlvE1_clEvENKUlvE2_clEvEUlS4_S4_E_EESt5arrayIPcLm2EEEEviT0_T1_)
        /*1928*/ 	.word	0x00000000


	//----- nvinfo : EIATTR_MIN_STACK_SIZE
	.align		4
.L_1121:
        /*192c*/ 	.byte	0x04, 0x12
        /*192e*/ 	.short	(.L_1123 - .L_1122)
	.align		4
.L_1122:
        /*1930*/ 	.word	index@(_ZN2at6native29vectorized_elementwise_kernelILi4ENS0_13AUnaryFunctorIN3c108BFloat16ES4_S4_ZZZNS0_15binary_internal21div_floor_kernel_cudaERNS_18TensorIteratorBaseEENKUlvE1_clEvENKUlvE2_clEvEUlS4_S4_E_EESt5arrayIPcLm2EEEEviT0_T1_)
        /*1934*/ 	.word	0x00000000


	//----- nvinfo : EIATTR_MIN_STACK_SIZE
	.align		4
.L_1123:
        /*1938*/ 	.byte	0x04, 0x12
        /*193a*/ 	.short	(.L_1125 - .L_1124)
	.align		4
.L_1124:
        /*193c*/ 	.word	index@(_ZN2at6native29vectorized_elementwise_kernelILi8ENS0_13AUnaryFunctorIN3c108BFloat16ES4_S4_ZZZNS0_15binary_internal21div_floor_kernel_cudaERNS_18TensorIteratorBaseEENKUlvE1_clEvENKUlvE2_clEvEUlS4_S4_E_EESt5arrayIPcLm2EEEEviT0_T1_)
        /*1940*/ 	.word	0x00000000


	//----- nvinfo : EIATTR_MIN_STACK_SIZE
	.align		4
.L_1125:
        /*1944*/ 	.byte	0x04, 0x12
        /*1946*/ 	.short	(.L_1127 - .L_1126)
	.align		4
.L_1126:
        /*1948*/ 	.word	index@(_ZN2at6native18elementwise_kernelILi128ELi4EZNS0_15gpu_kernel_implINS0_13BinaryFunctorIN3c104HalfES5_S5_ZZZNS0_15binary_internal21div_floor_kernel_cudaERNS_18TensorIteratorBaseEENKUlvE1_clEvENKUlvE1_clEvEUlS5_S5_E_EEEEvS8_RKT_EUliE_EEviT1_)
        /*194c*/ 	.word	0x00000000


	//----- nvinfo : EIATTR_MIN_STACK_SIZE
	.align		4
.L_1127:
        /*1950*/ 	.byte	0x04, 0x12
        /*1952*/ 	.short	(.L_1129 - .L_1128)
	.align		4
.L_1128:
        /*1954*/ 	.word	index@(_ZN2at6native27unrolled_elementwise_kernelINS0_13BinaryFunctorIN3c104HalfES4_S4_ZZZNS0_15binary_internal21div_floor_kernel_cudaERNS_18TensorIteratorBaseEENKUlvE1_clEvENKUlvE1_clEvEUlS4_S4_E_EESt5arrayIPcLm3EELi4E23TrivialOffsetCalculatorILi2EjESF_ILi1EjENS0_6memory12LoadWithCastILi2EEENSI_13StoreWithCastILi1EEEEEviT_T0_T2_T3_T4_T5_)
        /*1958*/ 	.word	0x00000000


	//----- nvinfo : EIATTR_MIN_STACK_SIZE
	.align		4
.L_1129:
        /*195c*/ 	.byte	0x04, 0x12
        /*195e*/ 	.short	(.L_1131 - .L_1130)
	.align		4
.L_1130:
        /*1960*/ 	.word	index@(_ZN2at6native18elementwise_kernelILi128ELi4EZNS0_22gpu_kernel_impl_nocastINS0_13BinaryFunctorIN3c104HalfES5_S5_ZZZNS0_15binary_internal21div_floor_kernel_cudaERNS_18TensorIteratorBaseEENKUlvE1_clEvENKUlvE1_clEvEUlS5_S5_E_EEEEvS8_RKT_EUliE_EEviT1_)
        /*1964*/ 	.word	0x00000000


	//----- nvinfo : EIATTR_MIN_STACK_SIZE
	.align		4
.L_1131:
        /*1968*/ 	.byte	0x04, 0x12
        /*196a*/ 	.short	(.L_1133 - .L_1132)
	.align		4
.L_1132:
        /*196c*/ 	.word	index@(_ZN2at6native27unrolled_elementwise_kernelINS0_13BinaryFunctorIN3c104HalfES4_S4_ZZZNS0_15binary_internal21div_floor_kernel_cudaERNS_18TensorIteratorBaseEENKUlvE1_clEvENKUlvE1_clEvEUlS4_S4_E_EESt5arrayIPcLm3EELi4E23TrivialOffsetCalculatorILi2EjESF_ILi1EjENS0_6memory15LoadWithoutCastENSI_16StoreWithoutCastEEEviT_T0_T2_T3_T4_T5_)
        /*1970*/ 	.word	0x00000000


	//----- nvinfo : EIATTR_MIN_STACK_SIZE
	.align		4
.L_1133:
        /*1974*/ 	.byte	0x04, 0x12
        /*1976*/ 	.short	(.L_1135 - .L_1134)
	.align		4
.L_1134:
        /*1978*/ 	.word	index@(_ZN2at6native29vectorized_elementwise_kernelILi2ENS0_13BinaryFunctorIN3c104HalfES4_S4_ZZZNS0_15binary_internal21div_floor_kernel_cudaERNS_18TensorIteratorBaseEENKUlvE1_clEvENKUlvE1_clEvEUlS4_S4_E_EESt5arrayIPcLm3EEEEviT0_T1_)
        /*197c*/ 	.word	0x00000000


	//----- nvinfo : EIATTR_MIN_STACK_SIZE
	.align		4
.L_1135:
        /*1980*/ 	.byte	0x04, 0x12
        /*1982*/ 	.short	(.L_1137 - .L_1136)
	.align		4
.L_1136:
        /*1984*/ 	.word	index@(_ZN2at6native29vectorized_elementwise_kernelILi4ENS0_13BinaryFunctorIN3c104HalfES4_S4_ZZZNS0_15binary_internal21div_floor_kernel_cudaERNS_18TensorIteratorBaseEENKUlvE1_clEvENKUlvE1_clEvEUlS4_S4_E_EESt5arrayIPcLm3EEEEviT0_T1_)
        /*1988*/ 	.word	0x00000000


	//----- nvinfo : EIATTR_MIN_STACK_SIZE
	.align		4
.L_1137:
        /*198c*/ 	.byte	0x04, 0x12
        /*198e*/ 	.short	(.L_1139 - .L_1138)
	.align		4
.L_1138:
        /*1990*/ 	.word	index@(_ZN2at6native29vectorized_elementwise_kernelILi8ENS0_13BinaryFunctorIN3c104HalfES4_S4_ZZZNS0_15binary_internal21div_floor_kernel_cudaERNS_18TensorIteratorBaseEENKUlvE1_clEvENKUlvE1_clEvEUlS4_S4_E_EESt5arrayIPcLm3EEEEviT0_T1_)
        /*1994*/ 	.word	0x00000000


	//----- nvinfo : EIATTR_MIN_STACK_SIZE
	.align		4
.L_1139:
        /*1998*/ 	.byte	0x04, 0x12
        /*199a*/ 	.short	(.L_1141 - .L_1140)
	.align		4
.L_1140:
        /*199c*/ 	.word	index@(_ZN2at6native18elementwise_kernelILi128ELi4EZNS0_15gpu_kernel_implINS0_13BUnaryFunctorIN3c104HalfES5_S5_ZZZNS0_15binary_internal21div_floor_kernel_cudaERNS_18TensorIteratorBaseEENKUlvE1_clEvENKUlvE1_clEvEUlS5_S5_E_EEEEvS8_RKT_EUliE_EEviT1_)
        /*19a0*/ 	.word	0x00000000


	//----- nvinfo : EIATTR_MIN_STACK_SIZE
	.align		4
.L_1141:
        /*19a4*/ 	.byte	0x04, 0x12
        /*19a6*/ 	.short	(.L_1143 - .L_1142)
	.align		4
.L_1142:
        /*19a8*/ 	.word	index@(_ZN2at6native27unrolled_elementwise_kernelINS0_13BUnaryFunctorIN3c104HalfES4_S4_ZZZNS0_15binary_internal21div_floor_kernel_cudaERNS_18TensorIteratorBaseEENKUlvE1_clEvENKUlvE1_clEvEUlS4_S4_E_EESt5arrayIPcLm2EELi4E23TrivialOffsetCalculatorILi1EjESG_NS0_6memory12LoadWithCastILi1EEENSH_13StoreWithCastILi1EEEEEviT_T0_T2_T3_T4_T5_)
        /*19ac*/ 	.word	0x00000000


	//----- nvinfo : EIATTR_MIN_STACK_SIZE
	.align		4
.L_1143:
        /*19b0*/ 	.byte	0x04, 0x12
        /*19b2*/ 	.short	(.L_1145 - .L_1144)
	.align		4
.L_1144:
        /*19b4*/ 	.word	index@(_ZN2at6native18elementwise_kernelILi128ELi4EZNS0_22gpu_kernel_impl_nocastINS0_13BUnaryFunctorIN3c104HalfES5_S5_ZZZNS0_15binary_internal21div_floor_kernel_cudaERNS_18TensorIteratorBaseEENKUlvE1_clEvENKUlvE1_clEvEUlS5_S5_E_EEEEvS8_RKT_EUliE_EEviT1_)
        /*19b8*/ 	.word	0x00000000


	//----- nvinfo : EIATTR_MIN_STACK_SIZE
	.align		4
.L_1145:
        /*19bc*/ 	.byte	0x04, 0x12
        /*19be*/ 	.short	(.L_1147 - .L_1146)
	.align		4
.L_1146:
        /*19c0*/ 	.word	index@(_ZN2at6native27unrolled_elementwise_kernelINS0_13BUnaryFunctorIN3c104HalfES4_S4_ZZZNS0_15binary_internal21div_floor_kernel_cudaERNS_18TensorIteratorBaseEENKUlvE1_clEvENKUlvE1_clEvEUlS4_S4_E_EESt5arrayIPcLm2EELi4E23TrivialOffsetCalculatorILi1EjESG_NS0_6memory15LoadWithoutCastENSH_16StoreWithoutCastEEEviT_T0_T2_T3_T4_T5_)
        /*19c4*/ 	.word	0x00000000


	//----- nvinfo : EIATTR_MIN_STACK_SIZE
	.align		4
.L_1147:
        /*19c8*/ 	.byte	0x04, 0x12
        /*19ca*/ 	.short	(.L_1149 - .L_1148)
	.align		4
.L_1148:
        /*19cc*/ 	.word	index@(_ZN2at6native29vectorized_elementwise_kernelILi2ENS0_13BUnaryFunctorIN3c104HalfES4_S4_ZZZNS0_15binary_internal21div_floor_kernel_cudaERNS_18TensorIteratorBaseEENKUlvE1_clEvENKUlvE1_clEvEUlS4_S4_E_EESt5arrayIPcLm2EEEEviT0_T1_)
        /*19d0*/ 	.word	0x00000000


	//----- nvinfo : EIATTR_MIN_STACK_SIZE
	.align		4
.L_1149:
        /*19d4*/ 	.byte	0x04, 0x12
        /*19d6*/ 	.short	(.L_1151 - .L_1150)
	.align		4
.L_1150:
        /*19d8*/ 	.word	index@(_ZN2at6native29vectorized_elementwise_kernelILi4ENS0_13BUnaryFunctorIN3c104HalfES4_S4_ZZZNS0_15binary_internal21div_floor_kernel_cudaERNS_18TensorIteratorBaseEENKUlvE1_clEvENKUlvE1_clEvEUlS4_S4_E_EESt5arrayIPcLm2EEEEviT0_T1_)
        /*19dc*/ 	.word	0x00000000


	//----- nvinfo : EIATTR_MIN_STACK_SIZE
	.align		4
.L_1151:
        /*19e0*/ 	.byte	0x04, 0x12
        /*19e2*/ 	.short	(.L_1153 - .L_1152)
	.align		4
.L_1152:
        /*19e4*/ 	.word	index@(_ZN2at6native29vectorized_elementwise_kernelILi8ENS0_13BUnaryFunctorIN3c104HalfES4_S4_ZZZNS0_15binary_internal21div_floor_kernel_cudaERNS_18TensorIteratorBaseEENKUlvE1_clEvENKUlvE1_clEvEUlS4_S4_E_EESt5arrayIPcLm2EEEEviT0_T1_)
        /*19e8*/ 	.word	0x00000000


	//----- nvinfo : EIATTR_MIN_STACK_SIZE
	.align		4
.L_1153:
        /*19ec*/ 	.byte	0x04, 0x12
        /*19ee*/ 	.short	(.L_1155 - .L_1154)
	.align		4
.L_1154:
        /*19f0*/ 	.word	index@(_ZN2at6native18elementwise_kernelILi128ELi4EZNS0_15gpu_kernel_implINS0_13AUnaryFunctorIN3c104HalfES5_S5_ZZZNS0_15binary_internal21div_floor_kernel_cudaERNS_18TensorIteratorBaseEENKUlvE1_clEvENKUlvE1_clEvEUlS5_S5_E_EEEEvS8_RKT_EUliE_EEviT1_)
        /*19f4*/ 	.word	0x00000000


	//----- nvinfo : EIATTR_MIN_STACK_SIZE
	.align		4
.L_1155:
        /*19f8*/ 	.byte	0x04, 0x12
        /*19fa*/ 	.short	(.L_1157 - .L_1156)
	.align		4
.L_1156:
        /*19fc*/ 	.word	index@(_ZN2at6native27unrolled_elementwise_kernelINS0_13AUnaryFunctorIN3c104HalfES4_S4_ZZZNS0_15binary_internal21div_floor_kernel_cudaERNS_18TensorIteratorBaseEENKUlvE1_clEvENKUlvE1_clEvEUlS4_S4_E_EESt5arrayIPcLm2EELi4E23TrivialOffsetCalculatorILi1EjESG_NS0_6memory12LoadWithCastILi1EEENSH_13StoreWithCastILi1EEEEEviT_T0_T2_T3_T4_T5_)
        /*1a00*/ 	.word	0x00000000


	//----- nvinfo : EIATTR_MIN_STACK_SIZE
	.align		4
.L_1157:
        /*1a04*/ 	.byte	0x04, 0x12
        /*1a06*/ 	.short	(.L_1159 - .L_1158)
	.align		4
.L_1158:
        /*1a08*/ 	.word	index@(_ZN2at6native18elementwise_kernelILi128ELi4EZNS0_22gpu_kernel_impl_nocastINS0_13AUnaryFunctorIN3c104HalfES5_S5_ZZZNS0_15binary_internal21div_floor_kernel_cudaERNS_18TensorIteratorBaseEENKUlvE1_clEvENKUlvE1_clEvEUlS5_S5_E_EEEEvS8_RKT_EUliE_EEviT1_)
        /*1a0c*/ 	.word	0x00000000


	//----- nvinfo : EIATTR_MIN_STACK_SIZE
	.align		4
.L_1159:
        /*1a10*/ 	.byte	0x04, 0x12
        /*1a12*/ 	.short	(.L_1161 - .L_1160)
	.align		4
.L_1160:
        /*1a14*/ 	.word	index@(_ZN2at6native27unrolled_elementwise_kernelINS0_13AUnaryFunctorIN3c104HalfES4_S4_ZZZNS0_15binary_internal21div_floor_kernel_cudaERNS_18TensorIteratorBaseEENKUlvE1_clEvENKUlvE1_clEvEUlS4_S4_E_EESt5arrayIPcLm2EELi4E23TrivialOffsetCalculatorILi1EjESG_NS0_6memory15LoadWithoutCastENSH_16StoreWithoutCastEEEviT_T0_T2_T3_T4_T5_)
        /*1a18*/ 	.word	0x00000000


	//----- nvinfo : EIATTR_MIN_STACK_SIZE
	.align		4
.L_1161:
        /*1a1c*/ 	.byte	0x04, 0x12
        /*1a1e*/ 	.short	(.L_1163 - .L_1162)
	.align		4
.L_1162:
        /*1a20*/ 	.word	index@(_ZN2at6native29vectorized_elementwise_kernelILi2ENS0_13AUnaryFunctorIN3c104HalfES4_S4_ZZZNS0_15binary_internal21div_floor_kernel_cudaERNS_18TensorIteratorBaseEENKUlvE1_clEvENKUlvE1_clEvEUlS4_S4_E_EESt5arrayIPcLm2EEEEviT0_T1_)
        /*1a24*/ 	.word	0x00000000


	//----- nvinfo : EIATTR_MIN_STACK_SIZE
	.align		4
.L_1163:
        /*1a28*/ 	.byte	0x04, 0x12
        /*1a2a*/ 	.short	(.L_1165 - .L_1164)
	.align		4
.L_1164:
        /*1a2c*/ 	.word	index@(_ZN2at6native29vectorized_elementwise_kernelILi4ENS0_13AUnaryFunctorIN3c104HalfES4_S4_ZZZNS0_15binary_internal21div_floor_kernel_cudaERNS_18TensorIteratorBaseEENKUlvE1_clEvENKUlvE1_clEvEUlS4_S4_E_EESt5arrayIPcLm2EEEEviT0_T1_)
        /*1a30*/ 	.word	0x00000000


	//----- nvinfo : EIATTR_MIN_STACK_SIZE
	.align		4
.L_1165:
        /*1a34*/ 	.byte	0x04, 0x12
        /*1a36*/ 	.short	(.L_1167 - .L_1166)
	.align		4
.L_1166:
        /*1a38*/ 	.word	index@(_ZN2at6native29vectorized_elementwise_kernelILi8ENS0_13AUnaryFunctorIN3c104HalfES4_S4_ZZZNS0_15binary_internal21div_floor_kernel_cudaERNS_18TensorIteratorBaseEENKUlvE1_clEvENKUlvE1_clEvEUlS4_S4_E_EESt5arrayIPcLm2EEEEviT0_T1_)
        /*1a3c*/ 	.word	0x00000000


	//----- nvinfo : EIATTR_MIN_STACK_SIZE
	.align		4
.L_1167:
        /*1a40*/ 	.byte	0x04, 0x12
        /*1a42*/ 	.short	(.L_1169 - .L_1168)
	.align		4
.L_1168:
        /*1a44*/ 	.word	index@(_ZN2at6native18elementwise_kernelILi128ELi4EZNS0_15gpu_kernel_implINS0_13BinaryFunctorIfffZZZNS0_15binary_internal21div_floor_kernel_cudaERNS_18TensorIteratorBaseEENKUlvE1_clEvENKUlvE0_clEvEUlffE_EEEEvS6_RKT_EUliE_EEviT1_)
        /*1a48*/ 	.word	0x00000000


	//----- nvinfo : EIATTR_MIN_STACK_SIZE
	.align		4
.L_1169:
        /*1a4c*/ 	.byte	0x04, 0x12
        /*1a4e*/ 	.short	(.L_1171 - .L_1170)
	.align		4
.L_1170:
        /*1a50*/ 	.word	index@(_ZN2at6native27unrolled_elementwise_kernelINS0_13BinaryFunctorIfffZZZNS0_15binary_internal21div_floor_kernel_cudaERNS_18TensorIteratorBaseEENKUlvE1_clEvENKUlvE0_clEvEUlffE_EESt5arrayIPcLm3EELi4E23TrivialOffsetCalculatorILi2EjESD_ILi1EjENS0_6memory12LoadWithCastILi2EEENSG_13StoreWithCastILi1EEEEEviT_T0_T2_T3_T4_T5_)
        /*1a54*/ 	.word	0x00000000


	//----- nvinfo : EIATTR_MIN_STACK_SIZE
	.align		4
.L_1171:
        /*1a58*/ 	.byte	0x04, 0x12
        /*1a5a*/ 	.short	(.L_1173 - .L_1172)
	.align		4
.L_1172:
        /*1a5c*/ 	.word	index@(_ZN2at6native18elementwise_kernelILi128ELi2EZNS0_22gpu_kernel_impl_nocastINS0_13BinaryFunctorIfffZZZNS0_15binary_internal21div_floor_kernel_cudaERNS_18TensorIteratorBaseEENKUlvE1_clEvENKUlvE0_clEvEUlffE_EEEEvS6_RKT_EUliE_EEviT1_)
        /*1a60*/ 	.word	0x00000000


	//----- nvinfo : EIATTR_MIN_STACK_SIZE
	.align		4
.L_1173:
        /*1a64*/ 	.byte	0x04, 0x12
        /*1a66*/ 	.short	(.L_1175 - .L_1174)
	.align		4
.L_1174:
        /*1a68*/ 	.word	index@(_ZN2at6native27unrolled_elementwise_kernelINS0_13BinaryFunctorIfffZZZNS0_15binary_internal21div_floor_kernel_cudaERNS_18TensorIteratorBaseEENKUlvE1_clEvENKUlvE0_clEvEUlffE_EESt5arrayIPcLm3EELi4E23TrivialOffsetCalculatorILi2EjESD_ILi1EjENS0_6memory15LoadWithoutCastENSG_16StoreWithoutCastEEEviT_T0_T2_T3_T4_T5_)
        /*1a6c*/ 	.word	0x00000000


	//----- nvinfo : EIATTR_MIN_STACK_SIZE
	.align		4
.L_1175:
        /*1a70*/ 	.byte	0x04, 0x12
        /*1a72*/ 	.short	(.L_1177 - .L_1176)
	.align		4
.L_1176:
        /*1a74*/ 	.word	index@(_ZN2at6native29vectorized_elementwise_kernelILi2ENS0_13BinaryFunctorIfffZZZNS0_15binary_internal21div_floor_kernel_cudaERNS_18TensorIteratorBaseEENKUlvE1_clEvENKUlvE0_clEvEUlffE_EESt5arrayIPcLm3EEEEviT0_T1_)
        /*1a78*/ 	.word	0x00000000


	//----- nvinfo : EIATTR_MIN_STACK_SIZE
	.align		4
.L_1177:
        /*1a7c*/ 	.byte	0x04, 0x12
        /*1a7e*/ 	.short	(.L_1179 - .L_1178)
	.align		4
.L_1178:
        /*1a80*/ 	.word	index@(_ZN2at6native29vectorized_elementwise_kernelILi4ENS0_13BinaryFunctorIfffZZZNS0_15binary_internal21div_floor_kernel_cudaERNS_18TensorIteratorBaseEENKUlvE1_clEvENKUlvE0_clEvEUlffE_EESt5arrayIPcLm3EEEEviT0_T1_)
        /*1a84*/ 	.word	0x00000000


	//----- nvinfo : EIATTR_MIN_STACK_SIZE
	.align		4
.L_1179:
        /*1a88*/ 	.byte	0x04, 0x12
        /*1a8a*/ 	.short	(.L_1181 - .L_1180)
	.align		4
.L_1180:
        /*1a8c*/ 	.word	index@(_ZN2at6native29vectorized_elementwise_kernelILi8ENS0_13BinaryFunctorIfffZZZNS0_15binary_internal21div_floor_kernel_cudaERNS_18TensorIteratorBaseEENKUlvE1_clEvENKUlvE0_clEvEUlffE_EESt5arrayIPcLm3EEEEviT0_T1_)
        /*1a90*/ 	.word	0x00000000


	//----- nvinfo : EIATTR_MIN_STACK_SIZE
	.align		4
.L_1181:
        /*1a94*/ 	.byte	0x04, 0x12
        /*1a96*/ 	.short	(.L_1183 - .L_1182)
	.align		4
.L_1182:
        /*1a98*/ 	.word	index@(_ZN2at6native18elementwise_kernelILi128ELi4EZNS0_15gpu_kernel_implINS0_13BUnaryFunctorIfffZZZNS0_15binary_internal21div_floor_kernel_cudaERNS_18TensorIteratorBaseEENKUlvE1_clEvENKUlvE0_clEvEUlffE_EEEEvS6_RKT_EUliE_EEviT1_)
        /*1a9c*/ 	.word	0x00000000


	//----- nvinfo : EIATTR_MIN_STACK_SIZE
	.align		4
.L_1183:
        /*1aa0*/ 	.byte	0x04, 0x12
        /*1aa2*/ 	.short	(.L_1185 - .L_1184)
	.align		4
.L_1184:
        /*1aa4*/ 	.word	index@(_ZN2at6native27unrolled_elementwise_kernelINS0_13BUnaryFunctorIfffZZZNS0_15binary_internal21div_floor_kernel_cudaERNS_18TensorIteratorBaseEENKUlvE1_clEvENKUlvE0_clEvEUlffE_EESt5arrayIPcLm2EELi4E23TrivialOffsetCalculatorILi1EjESE_NS0_6memory12LoadWithCastILi1EEENSF_13StoreWithCastILi1EEEEEviT_T0_T2_T3_T4_T5_)
        /*1aa8*/ 	.word	0x00000000


	//----- nvinfo : EIATTR_MIN_STACK_SIZE
	.align		4
.L_1185:
        /*1aac*/ 	.byte	0x04, 0x12
        /*1aae*/ 	.short	(.L_1187 - .L_1186)
	.align		4
.L_1186:
        /*1ab0*/ 	.word	index@(_ZN2at6native18elementwise_kernelILi128ELi2EZNS0_22gpu_kernel_impl_nocastINS0_13BUnaryFunctorIfffZZZNS0_15binary_internal21div_floor_kernel_cudaERNS_18TensorIteratorBaseEENKUlvE1_clEvENKUlvE0_clEvEUlffE_EEEEvS6_RKT_EUliE_EEviT1_)
        /*1ab4*/ 	.word	0x00000000


	//----- nvinfo : EIATTR_MIN_STACK_SIZE
	.align		4
.L_1187:
        /*1ab8*/ 	.byte	0x04, 0x12
        /*1aba*/ 	.short	(.L_1189 - .L_1188)
	.align		4
.L_1188:
        /*1abc*/ 	.word	index@(_ZN2at6native27unrolled_elementwise_kernelINS0_13BUnaryFunctorIfffZZZNS0_15binary_internal21div_floor_kernel_cudaERNS_18TensorIteratorBaseEENKUlvE1_clEvENKUlvE0_clEvEUlffE_EESt5arrayIPcLm2EELi4E23TrivialOffsetCalculatorILi1EjESE_NS0_6memory15LoadWithoutCastENSF_16StoreWithoutCastEEEviT_T0_T2_T3_T4_T5_)
        /*1ac0*/ 	.word	0x00000000


	//----- nvinfo : EIATTR_MIN_STACK_SIZE
	.align		4
.L_1189:
        /*1ac4*/ 	.byte	0x04, 0x12
        /*1ac6*/ 	.short	(.L_1191 - .L_1190)
	.align		4
.L_1190:
        /*1ac8*/ 	.word	index@(_ZN2at6native29vectorized_elementwise_kernelILi2ENS0_13BUnaryFunctorIfffZZZNS0_15binary_internal21div_floor_kernel_cudaERNS_18TensorIteratorBaseEENKUlvE1_clEvENKUlvE0_clEvEUlffE_EESt5arrayIPcLm2EEEEviT0_T1_)
        /*1acc*/ 	.word	0x00000000


	//----- nvinfo : EIATTR_MIN_STACK_SIZE
	.align		4
.L_1191:
        /*1ad0*/ 	.byte	0x04, 0x12
        /*1ad2*/ 	.short	(.L_1193 - .L_1192)
	.align		4
.L_1192:
        /*1ad4*/ 	.word	index@(_ZN2at6native29vectorized_elementwise_kernelILi4ENS0_13BUnaryFunctorIfffZZZNS0_15binary_internal21div_floor_kernel_cudaERNS_18TensorIteratorBaseEENKUlvE1_clEvENKUlvE0_clEvEUlffE_EESt5arrayIPcLm2EEEEviT0_T1_)
        /*1ad8*/ 	.word	0x00000000


	//----- nvinfo : EIATTR_MIN_STACK_SIZE
	.align		4
.L_1193:
        /*1adc*/ 	.byte	0x04, 0x12
        /*1ade*/ 	.short	(.L_1195 - .L_1194)
	.align		4
.L_1194:
        /*1ae0*/ 	.word	index@(_ZN2at6native29vectorized_elementwise_kernelILi8ENS0_13BUnaryFunctorIfffZZZNS0_15binary_internal21div_floor_kernel_cudaERNS_18TensorIteratorBaseEENKUlvE1_clEvENKUlvE0_clEvEUlffE_EESt5arrayIPcLm2EEEEviT0_T1_)
        /*1ae4*/ 	.word	0x00000000


	//----- nvinfo : EIATTR_MIN_STACK_SIZE
	.align		4
.L_1195:
        /*1ae8*/ 	.byte	0x04, 0x12
        /*1aea*/ 	.short	(.L_1197 - .L_1196)
	.align		4
.L_1196:
        /*1aec*/ 	.word	index@(_ZN2at6native18elementwise_kernelILi128ELi4EZNS0_15gpu_kernel_implINS0_13AUnaryFunctorIfffZZZNS0_15binary_internal21div_floor_kernel_cudaERNS_18TensorIteratorBaseEENKUlvE1_clEvENKUlvE0_clEvEUlffE_EEEEvS6_RKT_EUliE_EEviT1_)
        /*1af0*/ 	.word	0x00000000


	//----- nvinfo : EIATTR_MIN_STACK_SIZE
	.align		4
.L_1197:
        /*1af4*/ 	.byte	0x04, 0x12
        /*1af6*/ 	.short	(.L_1199 - .L_1198)
	.align		4
.L_1198:
        /*1af8*/ 	.word	index@(_ZN2at6native27unrolled_elementwise_kernelINS0_13AUnaryFunctorIfffZZZNS0_15binary_internal21div_floor_kernel_cudaERNS_18TensorIteratorBaseEENKUlvE1_clEvENKUlvE0_clEvEUlffE_EESt5arrayIPcLm2EELi4E23TrivialOffsetCalculatorILi1EjESE_NS0_6memory12LoadWithCastILi1EEENSF_13StoreWithCastILi1EEEEEviT_T0_T2_T3_T4_T5_)
        /*1afc*/ 	.word	0x00000000


	//----- nvinfo : EIATTR_MIN_STACK_SIZE
	.align		4
.L_1199:
        /*1b00*/ 	.byte	0x04, 0x12
        /*1b02*/ 	.short	(.L_1201 - .L_1200)
	.align		4
.L_1200:
        /*1b04*/ 	.word	index@(_ZN2at6native18elementwise_kernelILi128ELi2EZNS0_22gpu_kernel_impl_nocastINS0_13AUnaryFunctorIfffZZZNS0_15binary_internal21div_floor_kernel_cudaERNS_18TensorIteratorBaseEENKUlvE1_clEvENKUlvE0_clEvEUlffE_EEEEvS6_RKT_EUliE_EEviT1_)
        /*1b08*/ 	.word	0x00000000


	//----- nvinfo : EIATTR_MIN_STACK_SIZE
	.align		4
.L_1201:
        /*1b0c*/ 	.byte	0x04, 0x12
        /*1b0e*/ 	.short	(.L_1203 - .L_1202)
	.align		4
.L_1202:
        /*1b10*/ 	.word	index@(_ZN2at6native27unrolled_elementwise_kernelINS0_13AUnaryFunctorIfffZZZNS0_15binary_internal21div_floor_kernel_cudaERNS_18TensorIteratorBaseEENKUlvE1_clEvENKUlvE0_clEvEUlffE_EESt5arrayIPcLm2EELi4E23TrivialOffsetCalculatorILi1EjESE_NS0_6memory15LoadWithoutCastENSF_16StoreWithoutCastEEEviT_T0_T2_T3_T4_T5_)
        /*1b14*/ 	.word	0x00000000


	//----- nvinfo : EIATTR_MIN_STACK_SIZE
	.align		4
.L_1203:
        /*1b18*/ 	.byte	0x04, 0x12
        /*1b1a*/ 	.short	(.L_1205 - .L_1204)
	.align		4
.L_1204:
        /*1b1c*/ 	.word	index@(_ZN2at6native29vectorized_elementwise_kernelILi2ENS0_13AUnaryFunctorIfffZZZNS0_15binary_internal21div_floor_kernel_cudaERNS_18TensorIteratorBaseEENKUlvE1_clEvENKUlvE0_clEvEUlffE_EESt5arrayIPcLm2EEEEviT0_T1_)
        /*1b20*/ 	.word	0x00000000


	//----- nvinfo : EIATTR_MIN_STACK_SIZE
	.align		4
.L_1205:
        /*1b24*/ 	.byte	0x04, 0x12
        /*1b26*/ 	.short	(.L_1207 - .L_1206)
	.align		4
.L_1206:
        /*1b28*/ 	.word	index@(_ZN2at6native29vectorized_elementwise_kernelILi4ENS0_13AUnaryFunctorIfffZZZNS0_15binary_internal21div_floor_kernel_cudaERNS_18TensorIteratorBaseEENKUlvE1_clEvENKUlvE0_clEvEUlffE_EESt5arrayIPcLm2EEEEviT0_T1_)
        /*1b2c*/ 	.word	0x00000000


	//----- nvinfo : EIATTR_MIN_STACK_SIZE
	.align		4
.L_1207:
        /*1b30*/ 	.byte	0x04, 0x12
        /*1b32*/ 	.short	(.L_1209 - .L_1208)
	.align		4
.L_1208:
        /*1b34*/ 	.word	index@(_ZN2at6native29vectorized_elementwise_kernelILi8ENS0_13AUnaryFunctorIfffZZZNS0_15binary_internal21div_floor_kernel_cudaERNS_18TensorIteratorBaseEENKUlvE1_clEvENKUlvE0_clEvEUlffE_EESt5arrayIPcLm2EEEEviT0_T1_)
        /*1b38*/ 	.word	0x00000000


	//----- nvinfo : EIATTR_MIN_STACK_SIZE
	.align		4
.L_1209:
        /*1b3c*/ 	.byte	0x04, 0x12
        /*1b3e*/ 	.short	(.L_1211 - .L_1210)
	.align		4
.L_1210:
        /*1b40*/ 	.word	index@(_ZN2at6native18elementwise_kernelILi128ELi4EZNS0_15gpu_kernel_implINS0_13BinaryFunctorIdddZZZNS0_15binary_internal21div_floor_kernel_cudaERNS_18TensorIteratorBaseEENKUlvE1_clEvENKUlvE_clEvEUlddE_EEEEvS6_RKT_EUliE_EEviT1_)
        /*1b44*/ 	.word	0x00000000


	//----- nvinfo : EIATTR_MIN_STACK_SIZE
	.align		4
.L_1211:
        /*1b48*/ 	.byte	0x04, 0x12
        /*1b4a*/ 	.short	(.L_1213 - .L_1212)
	.align		4
.L_1212:
        /*1b4c*/ 	.word	index@(_ZN2at6native27unrolled_elementwise_kernelINS0_13BinaryFunctorIdddZZZNS0_15binary_internal21div_floor_kernel_cudaERNS_18TensorIteratorBaseEENKUlvE1_clEvENKUlvE_clEvEUlddE_EESt5arrayIPcLm3EELi4E23TrivialOffsetCalculatorILi2EjESD_ILi1EjENS0_6memory12LoadWithCastILi2EEENSG_13StoreWithCastILi1EEEEEviT_T0_T2_T3_T4_T5_)
        /*1b50*/ 	.word	0x00000018


	//----- nvinfo : EIATTR_MIN_STACK_SIZE
	.align		4
.L_1213:
        /*1b54*/ 	.byte	0x04, 0x12
        /*1b56*/ 	.short	(.L_1215 - .L_1214)
	.align		4
.L_1214:
        /*1b58*/ 	.word	index@(_ZN2at6native18elementwise_kernelILi128ELi2EZNS0_22gpu_kernel_impl_nocastINS0_13BinaryFunctorIdddZZZNS0_15binary_internal21div_floor_kernel_cudaERNS_18TensorIteratorBaseEENKUlvE1_clEvENKUlvE_clEvEUlddE_EEEEvS6_RKT_EUliE_EEviT1_)
        /*1b5c*/ 	.word	0x00000000


	//----- nvinfo : EIATTR_MIN_STACK_SIZE
	.align		4
.L_1215:
        /*1b60*/ 	.byte	0x04, 0x12
        /*1b62*/ 	.short	(.L_1217 - .L_1216)
	.align		4
.L_1216:
        /*1b64*/ 	.word	index@(_ZN2at6native27unrolled_elementwise_kernelINS0_13BinaryFunctorIdddZZZNS0_15binary_internal21div_floor_kernel_cudaERNS_18TensorIteratorBaseEENKUlvE1_clEvENKUlvE_clEvEUlddE_EESt5arrayIPcLm3EELi4E23TrivialOffsetCalculatorILi2EjESD_ILi1EjENS0_6memory15LoadWithoutCastENSG_16StoreWithoutCastEEEviT_T0_T2_T3_T4_T5_)
        /*1b68*/ 	.word	0x00000000


	//----- nvinfo : EIATTR_MIN_STACK_SIZE
	.align		4
.L_1217:
        /*1b6c*/ 	.byte	0x04, 0x12
        /*1b6e*/ 	.short	(.L_1219 - .L_1218)
	.align		4
.L_1218:
        /*1b70*/ 	.word	index@(_ZN2at6native29vectorized_elementwise_kernelILi2ENS0_13BinaryFunctorIdddZZZNS0_15binary_internal21div_floor_kernel_cudaERNS_18TensorIteratorBaseEENKUlvE1_clEvENKUlvE_clEvEUlddE_EESt5arrayIPcLm3EEEEviT0_T1_)
        /*1b74*/ 	.word	0x00000000


	//----- nvinfo : EIATTR_MIN_STACK_SIZE
	.align		4
.L_1219:
        /*1b78*/ 	.byte	0x04, 0x12
        /*1b7a*/ 	.short	(.L_1221 - .L_1220)
	.align		4
.L_1220:
        /*1b7c*/ 	.word	index@(_ZN2at6native29vectorized_elementwise_kernelILi4ENS0_13BinaryFunctorIdddZZZNS0_15binary_internal21div_floor_kernel_cudaERNS_18TensorIteratorBaseEENKUlvE1_clEvENKUlvE_clEvEUlddE_EESt5arrayIPcLm3EEEEviT0_T1_)
        /*1b80*/ 	.word	0x00000000


	//----- nvinfo : EIATTR_MIN_STACK_SIZE
	.align		4
.L_1221:
        /*1b84*/ 	.byte	0x04, 0x12
        /*1b86*/ 	.short	(.L_1223 - .L_1222)
	.align		4
.L_1222:
        /*1b88*/ 	.word	index@(_ZN2at6native29vectorized_elementwise_kernelILi8ENS0_13BinaryFunctorIdddZZZNS0_15binary_internal21div_floor_kernel_cudaERNS_18TensorIteratorBaseEENKUlvE1_clEvENKUlvE_clEvEUlddE_EESt5arrayIPcLm3EEEEviT0_T1_)
        /*1b8c*/ 	.word	0x00000000


	//----- nvinfo : EIATTR_MIN_STACK_SIZE
	.align		4
.L_1223:
        /*1b90*/ 	.byte	0x04, 0x12
        /*1b92*/ 	.short	(.L_1225 - .L_1224)
	.align		4
.L_1224:
        /*1b94*/ 	.word	index@(_ZN2at6native18elementwise_kernelILi128ELi4EZNS0_15gpu_kernel_implINS0_13BUnaryFunctorIdddZZZNS0_15binary_internal21div_floor_kernel_cudaERNS_18TensorIteratorBaseEENKUlvE1_clEvENKUlvE_clEvEUlddE_EEEEvS6_RKT_EUliE_EEviT1_)
        /*1b98*/ 	.word	0x00000000


	//----- nvinfo : EIATTR_MIN_STACK_SIZE
	.align		4
.L_1225:
        /*1b9c*/ 	.byte	0x04, 0x12
        /*1b9e*/ 	.short	(.L_1227 - .L_1226)
	.align		4
.L_1226:
        /*1ba0*/ 	.word	index@(_ZN2at6native27unrolled_elementwise_kernelINS0_13BUnaryFunctorIdddZZZNS0_15binary_internal21div_floor_kernel_cudaERNS_18TensorIteratorBaseEENKUlvE1_clEvENKUlvE_clEvEUlddE_EESt5arrayIPcLm2EELi4E23TrivialOffsetCalculatorILi1EjESE_NS0_6memory12LoadWithCastILi1EEENSF_13StoreWithCastILi1EEEEEviT_T0_T2_T3_T4_T5_)
        /*1ba4*/ 	.word	0x00000000


	//----- nvinfo : EIATTR_MIN_STACK_SIZE
	.align		4
.L_1227:
        /*1ba8*/ 	.byte	0x04, 0x12
        /*1baa*/ 	.short	(.L_1229 - .L_1228)
	.align		4
.L_1228:
        /*1bac*/ 	.word	index@(_ZN2at6native18elementwise_kernelILi128ELi2EZNS0_22gpu_kernel_impl_nocastINS0_13BUnaryFunctorIdddZZZNS0_15binary_internal21div_floor_kernel_cudaERNS_18TensorIteratorBaseEENKUlvE1_clEvENKUlvE_clEvEUlddE_EEEEvS6_RKT_EUliE_EEviT1_)
        /*1bb0*/ 	.word	0x00000000


	//----- nvinfo : EIATTR_MIN_STACK_SIZE
	.align		4
.L_1229:
        /*1bb4*/ 	.byte	0x04, 0x12
        /*1bb6*/ 	.short	(.L_1231 - .L_1230)
	.align		4
.L_1230:
        /*1bb8*/ 	.word	index@(_ZN2at6native27unrolled_elementwise_kernelINS0_13BUnaryFunctorIdddZZZNS0_15binary_internal21div_floor_kernel_cudaERNS_18TensorIteratorBaseEENKUlvE1_clEvENKUlvE_clEvEUlddE_EESt5arrayIPcLm2EELi4E23TrivialOffsetCalculatorILi1EjESE_NS0_6memory15LoadWithoutCastENSF_16StoreWithoutCastEEEviT_T0_T2_T3_T4_T5_)
        /*1bbc*/ 	.word	0x00000000


	//----- nvinfo : EIATTR_MIN_STACK_SIZE
	.align		4
.L_1231:
        /*1bc0*/ 	.byte	0x04, 0x12
        /*1bc2*/ 	.short	(.L_1233 - .L_1232)
	.align		4
.L_1232:
        /*1bc4*/ 	.word	index@(_ZN2at6native29vectorized_elementwise_kernelILi2ENS0_13BUnaryFunctorIdddZZZNS0_15binary_internal21div_floor_kernel_cudaERNS_18TensorIteratorBaseEENKUlvE1_clEvENKUlvE_clEvEUlddE_EESt5arrayIPcLm2EEEEviT0_T1_)
        /*1bc8*/ 	.word	0x00000000


	//----- nvinfo : EIATTR_MIN_STACK_SIZE
	.align		4
.L_1233:
        /*1bcc*/ 	.byte	0x04, 0x12
        /*1bce*/ 	.short	(.L_1235 - .L_1234)
	.align		4
.L_1234:
        /*1bd0*/ 	.word	index@(_ZN2at6native29vectorized_elementwise_kernelILi4ENS0_13BUnaryFunctorIdddZZZNS0_15binary_internal21div_floor_kernel_cudaERNS_18TensorIteratorBaseEENKUlvE1_clEvENKUlvE_clEvEUlddE_EESt5arrayIPcLm2EEEEviT0_T1_)
        /*1bd4*/ 	.word	0x00000000


	//----- nvinfo : EIATTR_MIN_STACK_SIZE
	.align		4
.L_1235:
        /*1bd8*/ 	.byte	0x04, 0x12
        /*1bda*/ 	.short	(.L_1237 - .L_1236)
	.align		4
.L_1236:
        /*1bdc*/ 	.word	index@(_ZN2at6native29vectorized_elementwise_kernelILi8ENS0_13BUnaryFunctorIdddZZZNS0_15binary_internal21div_floor_kernel_cudaERNS_18TensorIteratorBaseEENKUlvE1_clEvENKUlvE_clEvEUlddE_EESt5arrayIPcLm2EEEEviT0_T1_)
        /*1be0*/ 	.word	0x00000000


	//----- nvinfo : EIATTR_MIN_STACK_SIZE
	.align		4
.L_1237:
        /*1be4*/ 	.byte	0x04, 0x12
        /*1be6*/ 	.short	(.L_1239 - .L_1238)
	.align		4
.L_1238:
        /*1be8*/ 	.word	index@(_ZN2at6native18elementwise_kernelILi128ELi4EZNS0_15gpu_kernel_implINS0_13AUnaryFunctorIdddZZZNS0_15binary_internal21div_floor_kernel_cudaERNS_18TensorIteratorBaseEENKUlvE1_clEvENKUlvE_clEvEUlddE_EEEEvS6_RKT_EUliE_EEviT1_)
        /*1bec*/ 	.word	0x00000000


	//----- nvinfo : EIATTR_MIN_STACK_SIZE
	.align		4
.L_1239:
        /*1bf0*/ 	.byte	0x04, 0x12
        /*1bf2*/ 	.short	(.L_1241 - .L_1240)
	.align		4
.L_1240:
        /*1bf4*/ 	.word	index@(_ZN2at6native27unrolled_elementwise_kernelINS0_13AUnaryFunctorIdddZZZNS0_15binary_internal21div_floor_kernel_cudaERNS_18TensorIteratorBaseEENKUlvE1_clEvENKUlvE_clEvEUlddE_EESt5arrayIPcLm2EELi4E23TrivialOffsetCalculatorILi1EjESE_NS0_6memory12LoadWithCastILi1EEENSF_13StoreWithCastILi1EEEEEviT_T0_T2_T3_T4_T5_)
        /*1bf8*/ 	.word	0x00000000


	//----- nvinfo : EIATTR_MIN_STACK_SIZE
	.align		4
.L_1241:
        /*1bfc*/ 	.byte	0x04, 0x12
        /*1bfe*/ 	.short	(.L_1243 - .L_1242)
	.align		4
.L_1242:
        /*1c00*/ 	.word	index@(_ZN2at6native18elementwise_kernelILi128ELi2EZNS0_22gpu_kernel_impl_nocastINS0_13AUnaryFunctorIdddZZZNS0_15binary_internal21div_floor_kernel_cudaERNS_18TensorIteratorBaseEENKUlvE1_clEvENKUlvE_clEvEUlddE_EEEEvS6_RKT_EUliE_EEviT1_)
        /*1c04*/ 	.word	0x00000000


	//----- nvinfo : EIATTR_MIN_STACK_SIZE
	.align		4
.L_1243:
        /*1c08*/ 	.byte	0x04, 0x12
        /*1c0a*/ 	.short	(.L_1245 - .L_1244)
	.align		4
.L_1244:
        /*1c0c*/ 	.word	index@(_ZN2at6native27unrolled_elementwise_kernelINS0_13AUnaryFunctorIdddZZZNS0_15binary_internal21div_floor_kernel_cudaERNS_18TensorIteratorBaseEENKUlvE1_clEvENKUlvE_clEvEUlddE_EESt5arrayIPcLm2EELi4E23TrivialOffsetCalculatorILi1EjESE_NS0_6memory15LoadWithoutCastENSF_16StoreWithoutCastEEEviT_T0_T2_T3_T4_T5_)
        /*1c10*/ 	.word	0x00000000


	//----- nvinfo : EIATTR_MIN_STACK_SIZE
	.align		4
.L_1245:
        /*1c14*/ 	.byte	0x04, 0x12
        /*1c16*/ 	.short	(.L_1247 - .L_1246)
	.align		4
.L_1246:
        /*1c18*/ 	.word	index@(_ZN2at6native29vectorized_elementwise_kernelILi2ENS0_13AUnaryFunctorIdddZZZNS0_15binary_internal21div_floor_kernel_cudaERNS_18TensorIteratorBaseEENKUlvE1_clEvENKUlvE_clEvEUlddE_EESt5arrayIPcLm2EEEEviT0_T1_)
        /*1c1c*/ 	.word	0x00000000


	//----- nvinfo : EIATTR_MIN_STACK_SIZE
	.align		4
.L_1247:
        /*1c20*/ 	.byte	0x04, 0x12
        /*1c22*/ 	.short	(.L_1249 - .L_1248)
	.align		4
.L_1248:
        /*1c24*/ 	.word	index@(_ZN2at6native29vectorized_elementwise_kernelILi4ENS0_13AUnaryFunctorIdddZZZNS0_15binary_internal21div_floor_kernel_cudaERNS_18TensorIteratorBaseEENKUlvE1_clEvENKUlvE_clEvEUlddE_EESt5arrayIPcLm2EEEEviT0_T1_)
        /*1c28*/ 	.word	0x00000000


	//----- nvinfo : EIATTR_MIN_STACK_SIZE
	.align		4
.L_1249:
        /*1c2c*/ 	.byte	0x04, 0x12
        /*1c2e*/ 	.short	(.L_1251 - .L_1250)
	.align		4
.L_1250:
        /*1c30*/ 	.word	index@(_ZN2at6native29vectorized_elementwise_kernelILi8ENS0_13AUnaryFunctorIdddZZZNS0_15binary_internal21div_floor_kernel_cudaERNS_18TensorIteratorBaseEENKUlvE1_clEvENKUlvE_clEvEUlddE_EESt5arrayIPcLm2EEEEviT0_T1_)
        /*1c34*/ 	.word	0x00000000


	//----- nvinfo : EIATTR_MIN_STACK_SIZE
	.align		4
.L_1251:
        /*1c38*/ 	.byte	0x04, 0x12
        /*1c3a*/ 	.short	(.L_1253 - .L_1252)
	.align		4
.L_1252:
        /*1c3c*/ 	.word	index@(_ZN2at6native18elementwise_kernelILi128ELi4EZNS0_15gpu_kernel_implIZZZNS0_15binary_internal21div_floor_kernel_cudaERNS_18TensorIteratorBaseEENKUlvE0_clEvENKUlvE2_clEvEUlN3c108BFloat16EE_EEvS5_RKT_EUliE_EEviT1_)
        /*1c40*/ 	.word	0x00000000


	//----- nvinfo : EIATTR_MIN_STACK_SIZE
	.align		4
.L_1253:
        /*1c44*/ 	.byte	0x04, 0x12
        /*1c46*/ 	.short	(.L_1255 - .L_1254)
	.align		4
.L_1254:
        /*1c48*/ 	.word	index@(_ZN2at6native27unrolled_elementwise_kernelIZZZNS0_15binary_internal21div_floor_kernel_cudaERNS_18TensorIteratorBaseEENKUlvE0_clEvENKUlvE2_clEvEUlN3c108BFloat16EE_St5arrayIPcLm2EELi4E23TrivialOffsetCalculatorILi1EjESE_NS0_6memory12LoadWithCastILi1EEENSF_13StoreWithCastILi1EEEEEviT_T0_T2_T3_T4_T5_)
        /*1c4c*/ 	.word	0x00000000


	//----- nvinfo : EIATTR_MIN_STACK_SIZE
	.align		4
.L_1255:
        /*1c50*/ 	.byte	0x04, 0x12
        /*1c52*/ 	.short	(.L_1257 - .L_1256)
	.align		4
.L_1256:
        /*1c54*/ 	.word	index@(_ZN2at6native18elementwise_kernelILi128ELi4EZNS0_22gpu_kernel_impl_nocastIZZZNS0_15binary_internal21div_floor_kernel_cudaERNS_18TensorIteratorBaseEENKUlvE0_clEvENKUlvE2_clEvEUlN3c108BFloat16EE_EEvS5_RKT_EUliE_EEviT1_)
        /*1c58*/ 	.word	0x00000000


	//----- nvinfo : EIATTR_MIN_STACK_SIZE
	.align		4
.L_1257:
        /*1c5c*/ 	.byte	0x04, 0x12
        /*1c5e*/ 	.short	(.L_1259 - .L_1258)
	.align		4
.L_1258:
        /*1c60*/ 	.word	index@(_ZN2at6native27unrolled_elementwise_kernelIZZZNS0_15binary_internal21div_floor_kernel_cudaERNS_18TensorIteratorBaseEENKUlvE0_clEvENKUlvE2_clEvEUlN3c108BFloat16EE_St5arrayIPcLm2EELi4E23TrivialOffsetCalculatorILi1EjESE_NS0_6memory15LoadWithoutCastENSF_16StoreWithoutCastEEEviT_T0_T2_T3_T4_T5_)
        /*1c64*/ 	.word	0x00000000


	//----- nvinfo : EIATTR_MIN_STACK_SIZE
	.align		4
.L_1259:
        /*1c68*/ 	.byte	0x04, 0x12
        /*1c6a*/ 	.short	(.L_1261 - .L_1260)
	.align		4
.L_1260:
        /*1c6c*/ 	.word	index@(_ZN2at6native29vectorized_elementwise_kernelILi2EZZZNS0_15binary_internal21div_floor_kernel_cudaERNS_18TensorIteratorBaseEENKUlvE0_clEvENKUlvE2_clEvEUlN3c108BFloat16EE_St5arrayIPcLm2EEEEviT0_T1_)
        /*1c70*/ 	.word	0x00000000


	//----- nvinfo : EIATTR_MIN_STACK_SIZE
	.align		4
.L_1261:
        /*1c74*/ 	.byte	0x04, 0x12
        /*1c76*/ 	.short	(.L_1263 - .L_1262)
	.align		4
.L_1262:
        /*1c78*/ 	.word	index@(_ZN2at6native29vectorized_elementwise_kernelILi4EZZZNS0_15binary_internal21div_floor_kernel_cudaERNS_18TensorIteratorBaseEENKUlvE0_clEvENKUlvE2_clEvEUlN3c108BFloat16EE_St5arrayIPcLm2EEEEviT0_T1_)
        /*1c7c*/ 	.word	0x00000000


	//----- nvinfo : EIATTR_MIN_STACK_SIZE
	.align		4
.L_1263:
        /*1c80*/ 	.byte	0x04, 0x12
        /*1c82*/ 	.short	(.L_1265 - .L_1264)
	.align		4
.L_1264:
        /*1c84*/ 	.word	index@(_ZN2at6native29vectorized_elementwise_kernelILi8EZZZNS0_15binary_internal21div_floor_kernel_cudaERNS_18TensorIteratorBaseEENKUlvE0_clEvENKUlvE2_clEvEUlN3c108BFloat16EE_St5arrayIPcLm2EEEEviT0_T1_)
        /*1c88*/ 	.word	0x00000000


	//----- nvinfo : EIATTR_MIN_STACK_SIZE
	.align		4
.L_1265:
        /*1c8c*/ 	.byte	0x04, 0x12
        /*1c8e*/ 	.short	(.L_1267 - .L_1266)
	.align		4
.L_1266:
        /*1c90*/ 	.word	index@(_ZN2at6native18elementwise_kernelILi128ELi4EZNS0_15gpu_kernel_implIZZZNS0_15binary_internal21div_floor_kernel_cudaERNS_18TensorIteratorBaseEENKUlvE0_clEvENKUlvE1_clEvEUlN3c104HalfEE_EEvS5_RKT_EUliE_EEviT1_)
        /*1c94*/ 	.word	0x00000000


	//----- nvinfo : EIATTR_MIN_STACK_SIZE
	.align		4
.L_1267:
        /*1c98*/ 	.byte	0x04, 0x12
        /*1c9a*/ 	.short	(.L_1269 - .L_1268)
	.align		4
.L_1268:
        /*1c9c*/ 	.word	index@(_ZN2at6native27unrolled_elementwise_kernelIZZZNS0_15binary_internal21div_floor_kernel_cudaERNS_18TensorIteratorBaseEENKUlvE0_clEvENKUlvE1_clEvEUlN3c104HalfEE_St5arrayIPcLm2EELi4E23TrivialOffsetCalculatorILi1EjESE_NS0_6memory12LoadWithCastILi1EEENSF_13StoreWithCastILi1EEEEEviT_T0_T2_T3_T4_T5_)
        /*1ca0*/ 	.word	0x00000000


	//----- nvinfo : EIATTR_MIN_STACK_SIZE
	.align		4
.L_1269:
        /*1ca4*/ 	.byte	0x04, 0x12
        /*1ca6*/ 	.short	(.L_1271 - .L_1270)
	.align		4
.L_1270:
        /*1ca8*/ 	.word	index@(_ZN2at6native18elementwise_kernelILi128ELi4EZNS0_22gpu_kernel_impl_nocastIZZZNS0_15binary_internal21div_floor_kernel_cudaERNS_18TensorIteratorBaseEENKUlvE0_clEvENKUlvE1_clEvEUlN3c104HalfEE_EEvS5_RKT_EUliE_EEviT1_)
        /*1cac*/ 	.word	0x00000000


	//----- nvinfo : EIATTR_MIN_STACK_SIZE
	.align		4
.L_1271:
        /*1cb0*/ 	.byte	0x04, 0x12
        /*1cb2*/ 	.short	(.L_1273 - .L_1272)
	.align		4
.L_1272:
        /*1cb4*/ 	.word	index@(_ZN2at6native27unrolled_elementwise_kernelIZZZNS0_15binary_internal21div_floor_kernel_cudaERNS_18TensorIteratorBaseEENKUlvE0_clEvENKUlvE1_clEvEUlN3c104HalfEE_St5arrayIPcLm2EELi4E23TrivialOffsetCalculatorILi1EjESE_NS0_6memory15LoadWithoutCastENSF_16StoreWithoutCastEEEviT_T0_T2_T3_T4_T5_)
        /*1cb8*/ 	.word	0x00000000


	//----- nvinfo : EIATTR_MIN_STACK_SIZE
	.align		4
.L_1273:
        /*1cbc*/ 	.byte	0x04, 0x12
        /*1cbe*/ 	.short	(.L_1275 - .L_1274)
	.align		4
.L_1274:
        /*1cc0*/ 	.word	index@(_ZN2at6native29vectorized_elementwise_kernelILi2EZZZNS0_15binary_internal21div_floor_kernel_cudaERNS_18TensorIteratorBaseEENKUlvE0_clEvENKUlvE1_clEvEUlN3c104HalfEE_St5arrayIPcLm2EEEEviT0_T1_)
        /*1cc4*/ 	.word	0x00000000


	//----- nvinfo : EIATTR_MIN_STACK_SIZE
	.align		4
.L_1275:
        /*1cc8*/ 	.byte	0x04, 0x12
        /*1cca*/ 	.short	(.L_1277 - .L_1276)
	.align		4
.L_1276:
        /*1ccc*/ 	.word	index@(_ZN2at6native29vectorized_elementwise_kernelILi4EZZZNS0_15binary_internal21div_floor_kernel_cudaERNS_18TensorIteratorBaseEENKUlvE0_clEvENKUlvE1_clEvEUlN3c104HalfEE_St5arrayIPcLm2EEEEviT0_T1_)
        /*1cd0*/ 	.word	0x00000000


	//----- nvinfo : EIATTR_MIN_STACK_SIZE
	.align		4
.L_1277:
        /*1cd4*/ 	.byte	0x04, 0x12
        /*1cd6*/ 	.short	(.L_1279 - .L_1278)
	.align		4
.L_1278:
        /*1cd8*/ 	.word	index@(_ZN2at6native29vectorized_elementwise_kernelILi8EZZZNS0_15binary_internal21div_floor_kernel_cudaERNS_18TensorIteratorBaseEENKUlvE0_clEvENKUlvE1_clEvEUlN3c104HalfEE_St5arrayIPcLm2EEEEviT0_T1_)
        /*1cdc*/ 	.word	0x00000000


	//----- nvinfo : EIATTR_MIN_STACK_SIZE
	.align		4
.L_1279:
        /*1ce0*/ 	.byte	0x04, 0x12
        /*1ce2*/ 	.short	(.L_1281 - .L_1280)
	.align		4
.L_1280:
        /*1ce4*/ 	.word	index@(_ZN2at6native18elementwise_kernelILi128ELi4EZNS0_15gpu_kernel_implIZZZNS0_15binary_internal21div_floor_kernel_cudaERNS_18TensorIteratorBaseEENKUlvE0_clEvENKUlvE0_clEvEUlfE_EEvS5_RKT_EUliE_EEviT1_)
        /*1ce8*/ 	.word	0x00000000


	//----- nvinfo : EIATTR_MIN_STACK_SIZE
	.align		4
.L_1281:
        /*1cec*/ 	.byte	0x04, 0x12
        /*1cee*/ 	.short	(.L_1283 - .L_1282)
	.align		4
.L_1282:
        /*1cf0*/ 	.word	index@(_ZN2at6native27unrolled_elementwise_kernelIZZZNS0_15binary_internal21div_floor_kernel_cudaERNS_18TensorIteratorBaseEENKUlvE0_clEvENKUlvE0_clEvEUlfE_St5arrayIPcLm2EELi4E23TrivialOffsetCalculatorILi1EjESC_NS0_6memory12LoadWithCastILi1EEENSD_13StoreWithCastILi1EEEEEviT_T0_T2_T3_T4_T5_)
        /*1cf4*/ 	.word	0x00000000


	//----- nvinfo : EIATTR_MIN_STACK_SIZE
	.align		4
.L_1283:
        /*1cf8*/ 	.byte	0x04, 0x12
        /*1cfa*/ 	.short	(.L_1285 - .L_1284)
	.align		4
.L_1284:
        /*1cfc*/ 	.word	index@(_ZN2at6native18elementwise_kernelILi128ELi2EZNS0_22gpu_kernel_impl_nocastIZZZNS0_15binary_internal21div_floor_kernel_cudaERNS_18TensorIteratorBaseEENKUlvE0_clEvENKUlvE0_clEvEUlfE_EEvS5_RKT_EUliE_EEviT1_)
        /*1d00*/ 	.word	0x00000000


	//----- nvinfo : EIATTR_MIN_STACK_SIZE
	.align		4
.L_1285:
        /*1d04*/ 	.byte	0x04, 0x12
        /*1d06*/ 	.short	(.L_1287 - .L_1286)
	.align		4
.L_1286:
        /*1d08*/ 	.word	index@(_ZN2at6native27unrolled_elementwise_kernelIZZZNS0_15binary_internal21div_floor_kernel_cudaERNS_18TensorIteratorBaseEENKUlvE0_clEvENKUlvE0_clEvEUlfE_St5arrayIPcLm2EELi4E23TrivialOffsetCalculatorILi1EjESC_NS0_6memory15LoadWithoutCastENSD_16StoreWithoutCastEEEviT_T0_T2_T3_T4_T5_)
        /*1d0c*/ 	.word	0x00000000


	//----- nvinfo : EIATTR_MIN_STACK_SIZE
	.align		4
.L_1287:
        /*1d10*/ 	.byte	0x04, 0x12
        /*1d12*/ 	.short	(.L_1289 - .L_1288)
	.align		4
.L_1288:
        /*1d14*/ 	.word	index@(_ZN2at6native29vectorized_elementwise_kernelILi2EZZZNS0_15binary_internal21div_floor_kernel_cudaERNS_18TensorIteratorBaseEENKUlvE0_clEvENKUlvE0_clEvEUlfE_St5arrayIPcLm2EEEEviT0_T1_)
        /*1d18*/ 	.word	0x00000000


	//----- nvinfo : EIATTR_MIN_STACK_SIZE
	.align		4
.L_1289:
        /*1d1c*/ 	.byte	0x04, 0x12
        /*1d1e*/ 	.short	(.L_1291 - .L_1290)
	.align		4
.L_1290:
        /*1d20*/ 	.word	index@(_ZN2at6native29vectorized_elementwise_kernelILi4EZZZNS0_15binary_internal21div_floor_kernel_cudaERNS_18TensorIteratorBaseEENKUlvE0_clEvENKUlvE0_clEvEUlfE_St5arrayIPcLm2EEEEviT0_T1_)
        /*1d24*/ 	.word	0x00000000


	//----- nvinfo : EIATTR_MIN_STACK_SIZE
	.align		4
.L_1291:
        /*1d28*/ 	.byte	0x04, 0x12
        /*1d2a*/ 	.short	(.L_1293 - .L_1292)
	.align		4
.L_1292:
        /*1d2c*/ 	.word	index@(_ZN2at6native29vectorized_elementwise_kernelILi8EZZZNS0_15binary_internal21div_floor_kernel_cudaERNS_18TensorIteratorBaseEENKUlvE0_clEvENKUlvE0_clEvEUlfE_St5arrayIPcLm2EEEEviT0_T1_)
        /*1d30*/ 	.word	0x00000000


	//----- nvinfo : EIATTR_MIN_STACK_SIZE
	.align		4
.L_1293:
        /*1d34*/ 	.byte	0x04, 0x12
        /*1d36*/ 	.short	(.L_1295 - .L_1294)
	.align		4
.L_1294:
        /*1d38*/ 	.word	index@(_ZN2at6native18elementwise_kernelILi128ELi4EZNS0_15gpu_kernel_implIZZZNS0_15binary_internal21div_floor_kernel_cudaERNS_18TensorIteratorBaseEENKUlvE0_clEvENKUlvE_clEvEUldE_EEvS5_RKT_EUliE_EEviT1_)
        /*1d3c*/ 	.word	0x00000000


	//----- nvinfo : EIATTR_MIN_STACK_SIZE
	.align		4
.L_1295:
        /*1d40*/ 	.byte	0x04, 0x12
        /*1d42*/ 	.short	(.L_1297 - .L_1296)
	.align		4
.L_1296:
        /*1d44*/ 	.word	index@(_ZN2at6native27unrolled_elementwise_kernelIZZZNS0_15binary_internal21div_floor_kernel_cudaERNS_18TensorIteratorBaseEENKUlvE0_clEvENKUlvE_clEvEUldE_St5arrayIPcLm2EELi4E23TrivialOffsetCalculatorILi1EjESC_NS0_6memory12LoadWithCastILi1EEENSD_13StoreWithCastILi1EEEEEviT_T0_T2_T3_T4_T5_)
        /*1d48*/ 	.word	0x00000000


	//----- nvinfo : EIATTR_MIN_STACK_SIZE
	.align		4
.L_1297:
        /*1d4c*/ 	.byte	0x04, 0x12
        /*1d4e*/ 	.short	(.L_1299 - .L_1298)
	.align		4
.L_1298:
        /*1d50*/ 	.word	index@(_ZN2at6native18elementwise_kernelILi128ELi2EZNS0_22gpu_kernel_impl_nocastIZZZNS0_15binary_internal21div_floor_kernel_cudaERNS_18TensorIteratorBaseEENKUlvE0_clEvENKUlvE_clEvEUldE_EEvS5_RKT_EUliE_EEviT1_)
        /*1d54*/ 	.word	0x00000000


	//----- nvinfo : EIATTR_MIN_STACK_SIZE
	.align		4
.L_1299:
        /*1d58*/ 	.byte	0x04, 0x12
        /*1d5a*/ 	.short	(.L_1301 - .L_1300)
	.align		4
.L_1300:
        /*1d5c*/ 	.word	index@(_ZN2at6native27unrolled_elementwise_kernelIZZZNS0_15binary_internal21div_floor_kernel_cudaERNS_18TensorIteratorBaseEENKUlvE0_clEvENKUlvE_clEvEUldE_St5arrayIPcLm2EELi4E23TrivialOffsetCalculatorILi1EjESC_NS0_6memory15LoadWithoutCastENSD_16StoreWithoutCastEEEviT_T0_T2_T3_T4_T5_)
        /*1d60*/ 	.word	0x00000000


	//----- nvinfo : EIATTR_MIN_STACK_SIZE
	.align		4
.L_1301:
        /*1d64*/ 	.byte	0x04, 0x12
        /*1d66*/ 	.short	(.L_1303 - .L_1302)
	.align		4
.L_1302:
        /*1d68*/ 	.word	index@(_ZN2at6native29vectorized_elementwise_kernelILi2EZZZNS0_15binary_internal21div_floor_kernel_cudaERNS_18TensorIteratorBaseEENKUlvE0_clEvENKUlvE_clEvEUldE_St5arrayIPcLm2EEEEviT0_T1_)
        /*1d6c*/ 	.word	0x00000000


	//----- nvinfo : EIATTR_MIN_STACK_SIZE
	.align		4
.L_1303:
        /*1d70*/ 	.byte	0x04, 0x12
        /*1d72*/ 	.short	(.L_1305 - .L_1304)
	.align		4
.L_1304:
        /*1d74*/ 	.word	index@(_ZN2at6native29vectorized_elementwise_kernelILi4EZZZNS0_15binary_internal21div_floor_kernel_cudaERNS_18TensorIteratorBaseEENKUlvE0_clEvENKUlvE_clEvEUldE_St5arrayIPcLm2EEEEviT0_T1_)
        /*1d78*/ 	.word	0x00000000


	//----- nvinfo : EIATTR_MIN_STACK_SIZE
	.align		4
.L_1305:
        /*1d7c*/ 	.byte	0x04, 0x12
        /*1d7e*/ 	.short	(.L_1307 - .L_1306)
	.align		4
.L_1306:
        /*1d80*/ 	.word	index@(_ZN2at6native29vectorized_elementwise_kernelILi8EZZZNS0_15binary_internal21div_floor_kernel_cudaERNS_18TensorIteratorBaseEENKUlvE0_clEvENKUlvE_clEvEUldE_St5arrayIPcLm2EEEEviT0_T1_)
        /*1d84*/ 	.word	0x00000000


	//----- nvinfo : EIATTR_MIN_STACK_SIZE
	.align		4
.L_1307:
        /*1d88*/ 	.byte	0x04, 0x12
        /*1d8a*/ 	.short	(.L_1309 - .L_1308)
	.align		4
.L_1308:
        /*1d8c*/ 	.word	index@(_ZN2at6native18elementwise_kernelILi128ELi4EZNS0_15gpu_kernel_implINS0_13BinaryFunctorIsssZZZNS0_15binary_internal21div_floor_kernel_cudaERNS_18TensorIteratorBaseEENKUlvE_clEvENKUlvE3_clEvEUlssE_EEEEvS6_RKT_EUliE_EEviT1_)
        /*1d90*/ 	.word	0x00000000


	//----- nvinfo : EIATTR_MIN_STACK_SIZE
	.align		4
.L_1309:
        /*1d94*/ 	.byte	0x04, 0x12
        /*1d96*/ 	.short	(.L_1311 - .L_1310)
	.align		4
.L_1310:
        /*1d98*/ 	.word	index@(_ZN2at6native27unrolled_elementwise_kernelINS0_13BinaryFunctorIsssZZZNS0_15binary_internal21div_floor_kernel_cudaERNS_18TensorIteratorBaseEENKUlvE_clEvENKUlvE3_clEvEUlssE_EESt5arrayIPcLm3EELi4E23TrivialOffsetCalculatorILi2EjESD_ILi1EjENS0_6memory12LoadWithCastILi2EEENSG_13StoreWithCastILi1EEEEEviT_T0_T2_T3_T4_T5_)
        /*1d9c*/ 	.word	0x00000000


	//----- nvinfo : EIATTR_MIN_STACK_SIZE
	.align		4
.L_1311:
        /*1da0*/ 	.byte	0x04, 0x12
        /*1da2*/ 	.short	(.L_1313 - .L_1312)
	.align		4
.L_1312:
        /*1da4*/ 	.word	index@(_ZN2at6native18elementwise_kernelILi128ELi4EZNS0_22gpu_kernel_impl_nocastINS0_13BinaryFunctorIsssZZZNS0_15binary_internal21div_floor_kernel_cudaERNS_18TensorIteratorBaseEENKUlvE_clEvENKUlvE3_clEvEUlssE_EEEEvS6_RKT_EUliE_EEviT1_)
        /*1da8*/ 	.word	0x00000000


	//----- nvinfo : EIATTR_MIN_STACK_SIZE
	.align		4
.L_1313:
        /*1dac*/ 	.byte	0x04, 0x12
        /*1dae*/ 	.short	(.L_1315 - .L_1314)
	.align		4
.L_1314:
        /*1db0*/ 	.word	index@(_ZN2at6native27unrolled_elementwise_kernelINS0_13BinaryFunctorIsssZZZNS0_15binary_internal21div_floor_kernel_cudaERNS_18TensorIteratorBaseEENKUlvE_clEvENKUlvE3_clEvEUlssE_EESt5arrayIPcLm3EELi4E23TrivialOffsetCalculatorILi2EjESD_ILi1EjENS0_6memory15LoadWithoutCastENSG_16StoreWithoutCastEEEviT_T0_T2_T3_T4_T5_)
        /*1db4*/ 	.word	0x00000000


	//----- nvinfo : EIATTR_MIN_STACK_SIZE
	.align		4
.L_1315:
        /*1db8*/ 	.byte	0x04, 0x12
        /*1dba*/ 	.short	(.L_1317 - .L_1316)
	.align		4
.L_1316:
        /*1dbc*/ 	.word	index@(_ZN2at6native29vectorized_elementwise_kernelILi2ENS0_13BinaryFunctorIsssZZZNS0_15binary_internal21div_floor_kernel_cudaERNS_18TensorIteratorBaseEENKUlvE_clEvENKUlvE3_clEvEUlssE_EESt5arrayIPcLm3EEEEviT0_T1_)
        /*1dc0*/ 	.word	0x00000000


	//----- nvinfo : EIATTR_MIN_STACK_SIZE
	.align		4
.L_1317:
        /*1dc4*/ 	.byte	0x04, 0x12
        /*1dc6*/ 	.short	(.L_1319 - .L_1318)
	.align		4
.L_1318:
        /*1dc8*/ 	.word	index@(_ZN2at6native29vectorized_elementwise_kernelILi4ENS0_13BinaryFunctorIsssZZZNS0_15binary_internal21div_floor_kernel_cudaERNS_18TensorIteratorBaseEENKUlvE_clEvENKUlvE3_clEvEUlssE_EESt5arrayIPcLm3EEEEviT0_T1_)
        /*1dcc*/ 	.word	0x00000000


	//----- nvinfo : EIATTR_MIN_STACK_SIZE
	.align		4
.L_1319:
        /*1dd0*/ 	.byte	0x04, 0x12
        /*1dd2*/ 	.short	(.L_1321 - .L_1320)
	.align		4
.L_1320:
        /*1dd4*/ 	.word	index@(_ZN2at6native29vectorized_elementwise_kernelILi8ENS0_13BinaryFunctorIsssZZZNS0_15binary_internal21div_floor_kernel_cudaERNS_18TensorIteratorBaseEENKUlvE_clEvENKUlvE3_clEvEUlssE_EESt5arrayIPcLm3EEEEviT0_T1_)
        /*1dd8*/ 	.word	0x00000000


	//----- nvinfo : EIATTR_MIN_STACK_SIZE
	.align		4
.L_1321:
        /*1ddc*/ 	.byte	0x04, 0x12
        /*1dde*/ 	.short	(.L_1323 - .L_1322)
	.align		4
.L_1322:
        /*1de0*/ 	.word	index@(_ZN2at6native18elementwise_kernelILi128ELi4EZNS0_15gpu_kernel_implINS0_13BUnaryFunctorIsssZZZNS0_15binary_internal21div_floor_kernel_cudaERNS_18TensorIteratorBaseEENKUlvE_clEvENKUlvE3_clEvEUlssE_EEEEvS6_RKT_EUliE_EEviT1_)
        /*1de4*/ 	.word	0x00000000


	//----- nvinfo : EIATTR_MIN_STACK_SIZE
	.align		4
.L_1323:
        /*1de8*/ 	.byte	0x04, 0x12
        /*1dea*/ 	.short	(.L_1325 - .L_1324)
	.align		4
.L_1324:
        /*1dec*/ 	.word	index@(_ZN2at6native27unrolled_elementwise_kernelINS0_13BUnaryFunctorIsssZZZNS0_15binary_internal21div_floor_kernel_cudaERNS_18TensorIteratorBaseEENKUlvE_clEvENKUlvE3_clEvEUlssE_EESt5arrayIPcLm2EELi4E23TrivialOffsetCalculatorILi1EjESE_NS0_6memory12LoadWithCastILi1EEENSF_13StoreWithCastILi1EEEEEviT_T0_T2_T3_T4_T5_)
        /*1df0*/ 	.word	0x00000000


	//----- nvinfo : EIATTR_MIN_STACK_SIZE
	.align		4
.L_1325:
        /*1df4*/ 	.byte	0x04, 0x12
        /*1df6*/ 	.short	(.L_1327 - .L_1326)
	.align		4
.L_1326:
        /*1df8*/ 	.word	index@(_ZN2at6native18elementwise_kernelILi128ELi4EZNS0_22gpu_kernel_impl_nocastINS0_13BUnaryFunctorIsssZZZNS0_15binary_internal21div_floor_kernel_cudaERNS_18TensorIteratorBaseEENKUlvE_clEvENKUlvE3_clEvEUlssE_EEEEvS6_RKT_EUliE_EEviT1_)
        /*1dfc*/ 	.word	0x00000000


	//----- nvinfo : EIATTR_MIN_STACK_SIZE
	.align		4
.L_1327:
        /*1e00*/ 	.byte	0x04, 0x12
        /*1e02*/ 	.short	(.L_1329 - .L_1328)
	.align		4
.L_1328:
        /*1e04*/ 	.word	index@(_ZN2at6native27unrolled_elementwise_kernelINS0_13BUnaryFunctorIsssZZZNS0_15binary_internal21div_floor_kernel_cudaERNS_18TensorIteratorBaseEENKUlvE_clEvENKUlvE3_clEvEUlssE_EESt5arrayIPcLm2EELi4E23TrivialOffsetCalculatorILi1EjESE_NS0_6memory15LoadWithoutCastENSF_16StoreWithoutCastEEEviT_T0_T2_T3_T4_T5_)
        /*1e08*/ 	.word	0x00000000


	//----- nvinfo : EIATTR_MIN_STACK_SIZE
	.align		4
.L_1329:
        /*1e0c*/ 	.byte	0x04, 0x12
        /*1e0e*/ 	.short	(.L_1331 - .L_1330)
	.align		4
.L_1330:
        /*1e10*/ 	.word	index@(_ZN2at6native29vectorized_elementwise_kernelILi2ENS0_13BUnaryFunctorIsssZZZNS0_15binary_internal21div_floor_kernel_cudaERNS_18TensorIteratorBaseEENKUlvE_clEvENKUlvE3_clEvEUlssE_EESt5arrayIPcLm2EEEEviT0_T1_)
        /*1e14*/ 	.word	0x00000000


	//----- nvinfo : EIATTR_MIN_STACK_SIZE
	.align		4
.L_1331:
        /*1e18*/ 	.byte	0x04, 0x12
        /*1e1a*/ 	.short	(.L_1333 - .L_1332)
	.align		4
.L_1332:
        /*1e1c*/ 	.word	index@(_ZN2at6native29vectorized_elementwise_kernelILi4ENS0_13BUnaryFunctorIsssZZZNS0_15binary_internal21div_floor_kernel_cudaERNS_18TensorIteratorBaseEENKUlvE_clEvENKUlvE3_clEvEUlssE_EESt5arrayIPcLm2EEEEviT0_T1_)
        /*1e20*/ 	.word	0x00000000


	//----- nvinfo : EIATTR_MIN_STACK_SIZE
	.align		4
.L_1333:
        /*1e24*/ 	.byte	0x04, 0x12
        /*1e26*/ 	.short	(.L_1335 - .L_1334)
	.align		4
.L_1334:
        /*1e28*/ 	.word	index@(_ZN2at6native29vectorized_elementwise_kernelILi8ENS0_13BUnaryFunctorIsssZZZNS0_15binary_internal21div_floor_kernel_cudaERNS_18TensorIteratorBaseEENKUlvE_clEvENKUlvE3_clEvEUlssE_EESt5arrayIPcLm2EEEEviT0_T1_)
        /*1e2c*/ 	.word	0x00000000


	//----- nvinfo : EIATTR_MIN_STACK_SIZE
	.align		4
.L_1335:
        /*1e30*/ 	.byte	0x04, 0x12
        /*1e32*/ 	.short	(.L_1337 - .L_1336)
	.align		4
.L_1336:
        /*1e34*/ 	.word	index@(_ZN2at6native18elementwise_kernelILi128ELi4EZNS0_15gpu_kernel_implINS0_13AUnaryFunctorIsssZZZNS0_15binary_internal21div_floor_kernel_cudaERNS_18TensorIteratorBaseEENKUlvE_clEvENKUlvE3_clEvEUlssE_EEEEvS6_RKT_EUliE_EEviT1_)
        /*1e38*/ 	.word	0x00000000


	//----- nvinfo : EIATTR_MIN_STACK_SIZE
	.align		4
.L_1337:
        /*1e3c*/ 	.byte	0x04, 0x12
        /*1e3e*/ 	.short	(.L_1339 - .L_1338)
	.align		4
.L_1338:
        /*1e40*/ 	.word	index@(_ZN2at6native27unrolled_elementwise_kernelINS0_13AUnaryFunctorIsssZZZNS0_15binary_internal21div_floor_kernel_cudaERNS_18TensorIteratorBaseEENKUlvE_clEvENKUlvE3_clEvEUlssE_EESt5arrayIPcLm2EELi4E23TrivialOffsetCalculatorILi1EjESE_NS0_6memory12LoadWithCastILi1EEENSF_13StoreWithCastILi1EEEEEviT_T0_T2_T3_T4_T5_)
        /*1e44*/ 	.word	0x00000000


	//----- nvinfo : EIATTR_MIN_STACK_SIZE
	.align		4
.L_1339:
        /*1e48*/ 	.byte	0x04, 0x12
        /*1e4a*/ 	.short	(.L_1341 - .L_1340)
	.align		4
.L_1340:
        /*1e4c*/ 	.word	index@(_ZN2at6native18elementwise_kernelILi128ELi4EZNS0_22gpu_kernel_impl_nocastINS0_13AUnaryFunctorIsssZZZNS0_15binary_internal21div_floor_kernel_cudaERNS_18TensorIteratorBaseEENKUlvE_clEvENKUlvE3_clEvEUlssE_EEEEvS6_RKT_EUliE_EEviT1_)
        /*1e50*/ 	.word	0x00000000


	//----- nvinfo : EIATTR_MIN_STACK_SIZE
	.align		4
.L_1341:
        /*1e54*/ 	.byte	0x04, 0x12
        /*1e56*/ 	.short	(.L_1343 - .L_1342)
	.align		4
.L_1342:
        /*1e58*/ 	.word	index@(_ZN2at6native27unrolled_elementwise_kernelINS0_13AUnaryFunctorIsssZZZNS0_15binary_internal21div_floor_kernel_cudaERNS_18TensorIteratorBaseEENKUlvE_clEvENKUlvE3_clEvEUlssE_EESt5arrayIPcLm2EELi4E23TrivialOffsetCalculatorILi1EjESE_NS0_6memory15LoadWithoutCastENSF_16StoreWithoutCastEEEviT_T0_T2_T3_T4_T5_)
        /*1e5c*/ 	.word	0x00000000


	//----- nvinfo : EIATTR_MIN_STACK_SIZE
	.align		4
.L_1343:
        /*1e60*/ 	.byte	0x04, 0x12
        /*1e62*/ 	.short	(.L_1345 - .L_1344)
	.align		4
.L_1344:
        /*1e64*/ 	.word	index@(_ZN2at6native29vectorized_elementwise_kernelILi2ENS0_13AUnaryFunctorIsssZZZNS0_15binary_internal21div_floor_kernel_cudaERNS_18TensorIteratorBaseEENKUlvE_clEvENKUlvE3_clEvEUlssE_EESt5arrayIPcLm2EEEEviT0_T1_)
        /*1e68*/ 	.word	0x00000000


	//----- nvinfo : EIATTR_MIN_STACK_SIZE
	.align		4
.L_1345:
        /*1e6c*/ 	.byte	0x04, 0x12
        /*1e6e*/ 	.short	(.L_1347 - .L_1346)
	.align		4
.L_1346:
        /*1e70*/ 	.word	index@(_ZN2at6native29vectorized_elementwise_kernelILi4ENS0_13AUnaryFunctorIsssZZZNS0_15binary_internal21div_floor_kernel_cudaERNS_18TensorIteratorBaseEENKUlvE_clEvENKUlvE3_clEvEUlssE_EESt5arrayIPcLm2EEEEviT0_T1_)
        /*1e74*/ 	.word	0x00000000


	//----- nvinfo : EIATTR_MIN_STACK_SIZE
	.align		4
.L_1347:
        /*1e78*/ 	.byte	0x04, 0x12
        /*1e7a*/ 	.short	(.L_1349 - .L_1348)
	.align		4
.L_1348:
        /*1e7c*/ 	.word	index@(_ZN2at6native29vectorized_elementwise_kernelILi8ENS0_13AUnaryFunctorIsssZZZNS0_15binary_internal21div_floor_kernel_cudaERNS_18TensorIteratorBaseEENKUlvE_clEvENKUlvE3_clEvEUlssE_EESt5arrayIPcLm2EEEEviT0_T1_)
        /*1e80*/ 	.word	0x00000000


	//----- nvinfo : EIATTR_MIN_STACK_SIZE
	.align		4
.L_1349:
        /*1e84*/ 	.byte	0x04, 0x12
        /*1e86*/ 	.short	(.L_1351 - .L_1350)
	.align		4
.L_1350:
        /*1e88*/ 	.word	index@(_ZN2at6native18elementwise_kernelILi128ELi4EZNS0_15gpu_kernel_implINS0_13BinaryFunctorIlllZZZNS0_15binary_internal21div_floor_kernel_cudaERNS_18TensorIteratorBaseEENKUlvE_clEvENKUlvE2_clEvEUlllE_EEEEvS6_RKT_EUliE_EEviT1_)
        /*1e8c*/ 	.word	0x00000000


	//----- nvinfo : EIATTR_MIN_STACK_SIZE
	.align		4
.L_1351:
        /*1e90*/ 	.byte	0x04, 0x12
        /*1e92*/ 	.short	(.L_1353 - .L_1352)
	.align		4
.L_1352:
        /*1e94*/ 	.word	index@(_ZN2at6native27unrolled_elementwise_kernelINS0_13BinaryFunctorIlllZZZNS0_15binary_internal21div_floor_kernel_cudaERNS_18TensorIteratorBaseEENKUlvE_clEvENKUlvE2_clEvEUlllE_EESt5arrayIPcLm3EELi4E23TrivialOffsetCalculatorILi2EjESD_ILi1EjENS0_6memory12LoadWithCastILi2EEENSG_13StoreWithCastILi1EEEEEviT_T0_T2_T3_T4_T5_)
        /*1e98*/ 	.word	0x00000000


	//----- nvinfo : EIATTR_MIN_STACK_SIZE
	.align		4
.L_1353:
        /*1e9c*/ 	.byte	0x04, 0x12
        /*1e9e*/ 	.short	(.L_1355 - .L_1354)
	.align		4
.L_1354:
        /*1ea0*/ 	.word	index@(_ZN2at6native18elementwise_kernelILi128ELi2EZNS0_22gpu_kernel_impl_nocastINS0_13BinaryFunctorIlllZZZNS0_15binary_internal21div_floor_kernel_cudaERNS_18TensorIteratorBaseEENKUlvE_clEvENKUlvE2_clEvEUlllE_EEEEvS6_RKT_EUliE_EEviT1_)
        /*1ea4*/ 	.word	0x00000000


	//----- nvinfo : EIATTR_MIN_STACK_SIZE
	.align		4
.L_1355:
        /*1ea8*/ 	.byte	0x04, 0x12
        /*1eaa*/ 	.short	(.L_1357 - .L_1356)
	.align		4
.L_1356:
        /*1eac*/ 	.word	index@(_ZN2at6native27unrolled_elementwise_kernelINS0_13BinaryFunctorIlllZZZNS0_15binary_internal21div_floor_kernel_cudaERNS_18TensorIteratorBaseEENKUlvE_clEvENKUlvE2_clEvEUlllE_EESt5arrayIPcLm3EELi4E23TrivialOffsetCalculatorILi2EjESD_ILi1EjENS0_6memory15LoadWithoutCastENSG_16StoreWithoutCastEEEviT_T0_T2_T3_T4_T5_)
        /*1eb0*/ 	.word	0x00000000


	//----- nvinfo : EIATTR_MIN_STACK_SIZE
	.align		4
.L_1357:
        /*1eb4*/ 	.byte	0x04, 0x12
        /*1eb6*/ 	.short	(.L_1359 - .L_1358)
	.align		4
.L_1358:
        /*1eb8*/ 	.word	index@(_ZN2at6native29vectorized_elementwise_kernelILi2ENS0_13BinaryFunctorIlllZZZNS0_15binary_internal21div_floor_kernel_cudaERNS_18TensorIteratorBaseEENKUlvE_clEvENKUlvE2_clEvEUlllE_EESt5arrayIPcLm3EEEEviT0_T1_)
        /*1ebc*/ 	.word	0x00000000


	//----- nvinfo : EIATTR_MIN_STACK_SIZE
	.align		4
.L_1359:
        /*1ec0*/ 	.byte	0x04, 0x12
        /*1ec2*/ 	.short	(.L_1361 - .L_1360)
	.align		4
.L_1360:
        /*1ec4*/ 	.word	index@(_ZN2at6native29vectorized_elementwise_kernelILi4ENS0_13BinaryFunctorIlllZZZNS0_15binary_internal21div_floor_kernel_cudaERNS_18TensorIteratorBaseEENKUlvE_clEvENKUlvE2_clEvEUlllE_EESt5arrayIPcLm3EEEEviT0_T1_)
        /*1ec8*/ 	.word	0x00000000


	//----- nvinfo : EIATTR_MIN_STACK_SIZE
	.align		4
.L_1361:
        /*1ecc*/ 	.byte	0x04, 0x12
        /*1ece*/ 	.short	(.L_1363 - .L_1362)
	.align		4
.L_1362:
        /*1ed0*/ 	.word	index@(_ZN2at6native29vectorized_elementwise_kernelILi8ENS0_13BinaryFunctorIlllZZZNS0_15binary_internal21div_floor_kernel_cudaERNS_18TensorIteratorBaseEENKUlvE_clEvENKUlvE2_clEvEUlllE_EESt5arrayIPcLm3EEEEviT0_T1_)
        /*1ed4*/ 	.word	0x00000000


	//----- nvinfo : EIATTR_MIN_STACK_SIZE
	.align		4
.L_1363:
        /*1ed8*/ 	.byte	0x04, 0x12
        /*1eda*/ 	.short	(.L_1365 - .L_1364)
	.align		4
.L_1364:
        /*1edc*/ 	.word	index@(_ZN2at6native18elementwise_kernelILi128ELi4EZNS0_15gpu_kernel_implINS0_13BUnaryFunctorIlllZZZNS0_15binary_internal21div_floor_kernel_cudaERNS_18TensorIteratorBaseEENKUlvE_clEvENKUlvE2_clEvEUlllE_EEEEvS6_RKT_EUliE_EEviT1_)
        /*1ee0*/ 	.word	0x00000000


	//----- nvinfo : EIATTR_MIN_STACK_SIZE
	.align		4
.L_1365:
        /*1ee4*/ 	.byte	0x04, 0x12
        /*1ee6*/ 	.short	(.L_1367 - .L_1366)
	.align		4
.L_1366:
        /*1ee8*/ 	.word	index@(_ZN2at6native27unrolled_elementwise_kernelINS0_13BUnaryFunctorIlllZZZNS0_15binary_internal21div_floor_kernel_cudaERNS_18TensorIteratorBaseEENKUlvE_clEvENKUlvE2_clEvEUlllE_EESt5arrayIPcLm2EELi4E23TrivialOffsetCalculatorILi1EjESE_NS0_6memory12LoadWithCastILi1EEENSF_13StoreWithCastILi1EEEEEviT_T0_T2_T3_T4_T5_)
        /*1eec*/ 	.word	0x00000000


	//----- nvinfo : EIATTR_MIN_STACK_SIZE
	.align		4
.L_1367:
        /*1ef0*/ 	.byte	0x04, 0x12
        /*1ef2*/ 	.short	(.L_1369 - .L_1368)
	.align		4
.L_1368:
        /*1ef4*/ 	.word	index@(_ZN2at6native18elementwise_kernelILi128ELi2EZNS0_22gpu_kernel_impl_nocastINS0_13BUnaryFunctorIlllZZZNS0_15binary_internal21div_floor_kernel_cudaERNS_18TensorIteratorBaseEENKUlvE_clEvENKUlvE2_clEvEUlllE_EEEEvS6_RKT_EUliE_EEviT1_)
        /*1ef8*/ 	.word	0x00000000


	//----- nvinfo : EIATTR_MIN_STACK_SIZE
	.align		4
.L_1369:
        /*1efc*/ 	.byte	0x04, 0x12
        /*1efe*/ 	.short	(.L_1371 - .L_1370)
	.align		4
.L_1370:
        /*1f00*/ 	.word	index@(_ZN2at6native27unrolled_elementwise_kernelINS0_13BUnaryFunctorIlllZZZNS0_15binary_internal21div_floor_kernel_cudaERNS_18TensorIteratorBaseEENKUlvE_clEvENKUlvE2_clEvEUlllE_EESt5arrayIPcLm2EELi4E23TrivialOffsetCalculatorILi1EjESE_NS0_6memory15LoadWithoutCastENSF_16StoreWithoutCastEEEviT_T0_T2_T3_T4_T5_)
        /*1f04*/ 	.word	0x00000000


	//----- nvinfo : EIATTR_MIN_STACK_SIZE
	.align		4
.L_1371:
        /*1f08*/ 	.byte	0x04, 0x12
        /*1f0a*/ 	.short	(.L_1373 - .L_1372)
	.align		4
.L_1372:
        /*1f0c*/ 	.word	index@(_ZN2at6native29vectorized_elementwise_kernelILi2ENS0_13BUnaryFunctorIlllZZZNS0_15binary_internal21div_floor_kernel_cudaERNS_18TensorIteratorBaseEENKUlvE_clEvENKUlvE2_clEvEUlllE_EESt5arrayIPcLm2EEEEviT0_T1_)
        /*1f10*/ 	.word	0x00000000


	//----- nvinfo : EIATTR_MIN_STACK_SIZE
	.align		4
.L_1373:
        /*1f14*/ 	.byte	0x04, 0x12
        /*1f16*/ 	.short	(.L_1375 - .L_1374)
	.align		4
.L_1374:
        /*1f18*/ 	.word	index@(_ZN2at6native29vectorized_elementwise_kernelILi4ENS0_13BUnaryFunctorIlllZZZNS0_15binary_internal21div_floor_kernel_cudaERNS_18TensorIteratorBaseEENKUlvE_clEvENKUlvE2_clEvEUlllE_EESt5arrayIPcLm2EEEEviT0_T1_)
        /*1f1c*/ 	.word	0x00000000


	//----- nvinfo : EIATTR_MIN_STACK_SIZE
	.align		4
.L_1375:
        /*1f20*/ 	.byte	0x04, 0x12
        /*1f22*/ 	.short	(.L_1377 - .L_1376)
	.align		4
.L_1376:
        /*1f24*/ 	.word	index@(_ZN2at6native29vectorized_elementwise_kernelILi8ENS0_13BUnaryFunctorIlllZZZNS0_15binary_internal21div_floor_kernel_cudaERNS_18TensorIteratorBaseEENKUlvE_clEvENKUlvE2_clEvEUlllE_EESt5arrayIPcLm2EEEEviT0_T1_)
        /*1f28*/ 	.word	0x00000000


	//----- nvinfo : EIATTR_MIN_STACK_SIZE
	.align		4
.L_1377:
        /*1f2c*/ 	.byte	0x04, 0x12
        /*1f2e*/ 	.short	(.L_1379 - .L_1378)
	.align		4
.L_1378:
        /*1f30*/ 	.word	index@(_ZN2at6native18elementwise_kernelILi128ELi4EZNS0_15gpu_kernel_implINS0_13AUnaryFunctorIlllZZZNS0_15binary_internal21div_floor_kernel_cudaERNS_18TensorIteratorBaseEENKUlvE_clEvENKUlvE2_clEvEUlllE_EEEEvS6_RKT_EUliE_EEviT1_)
        /*1f34*/ 	.word	0x00000000


	//----- nvinfo : EIATTR_MIN_STACK_SIZE
	.align		4
.L_1379:
        /*1f38*/ 	.byte	0x04, 0x12
        /*1f3a*/ 	.short	(.L_1381 - .L_1380)
	.align		4
.L_1380:
        /*1f3c*/ 	.word	index@(_ZN2at6native27unrolled_elementwise_kernelINS0_13AUnaryFunctorIlllZZZNS0_15binary_internal21div_floor_kernel_cudaERNS_18TensorIteratorBaseEENKUlvE_clEvENKUlvE2_clEvEUlllE_EESt5arrayIPcLm2EELi4E23TrivialOffsetCalculatorILi1EjESE_NS0_6memory12LoadWithCastILi1EEENSF_13StoreWithCastILi1EEEEEviT_T0_T2_T3_T4_T5_)
        /*1f40*/ 	.word	0x00000000


	//----- nvinfo : EIATTR_MIN_STACK_SIZE
	.align		4
.L_1381:
        /*1f44*/ 	.byte	0x04, 0x12
        /*1f46*/ 	.short	(.L_1383 - .L_1382)
	.align		4
.L_1382:
        /*1f48*/ 	.word	index@(_ZN2at6native18elementwise_kernelILi128ELi2EZNS0_22gpu_kernel_impl_nocastINS0_13AUnaryFunctorIlllZZZNS0_15binary_internal21div_floor_kernel_cudaERNS_18TensorIteratorBaseEENKUlvE_clEvENKUlvE2_clEvEUlllE_EEEEvS6_RKT_EUliE_EEviT1_)
        /*1f4c*/ 	.word	0x00000000


	//----- nvinfo : EIATTR_MIN_STACK_SIZE
	.align		4
.L_1383:
        /*1f50*/ 	.byte	0x04, 0x12
        /*1f52*/ 	.short	(.L_1385 - .L_1384)
	.align		4
.L_1384:
        /*1f54*/ 	.word	index@(_ZN2at6native27unrolled_elementwise_kernelINS0_13AUnaryFunctorIlllZZZNS0_15binary_internal21div_floor_kernel_cudaERNS_18TensorIteratorBaseEENKUlvE_clEvENKUlvE2_clEvEUlllE_EESt5arrayIPcLm2EELi4E23TrivialOffsetCalculatorILi1EjESE_NS0_6memory15LoadWithoutCastENSF_16StoreWithoutCastEEEviT_T0_T2_T3_T4_T5_)
        /*1f58*/ 	.word	0x00000000


	//----- nvinfo : EIATTR_MIN_STACK_SIZE
	.align		4
.L_1385:
        /*1f5c*/ 	.byte	0x04, 0x12
        /*1f5e*/ 	.short	(.L_1387 - .L_1386)
	.align		4
.L_1386:
        /*1f60*/ 	.word	index@(_ZN2at6native29vectorized_elementwise_kernelILi2ENS0_13AUnaryFunctorIlllZZZNS0_15binary_internal21div_floor_kernel_cudaERNS_18TensorIteratorBaseEENKUlvE_clEvENKUlvE2_clEvEUlllE_EESt5arrayIPcLm2EEEEviT0_T1_)
        /*1f64*/ 	.word	0x00000000


	//----- nvinfo : EIATTR_MIN_STACK_SIZE
	.align		4
.L_1387:
        /*1f68*/ 	.byte	0x04, 0x12
        /*1f6a*/ 	.short	(.L_1389 - .L_1388)
	.align		4
.L_1388:
        /*1f6c*/ 	.word	index@(_ZN2at6native29vectorized_elementwise_kernelILi4ENS0_13AUnaryFunctorIlllZZZNS0_15binary_internal21div_floor_kernel_cudaERNS_18TensorIteratorBaseEENKUlvE_clEvENKUlvE2_clEvEUlllE_EESt5arrayIPcLm2EEEEviT0_T1_)
        /*1f70*/ 	.word	0x00000000


	//----- nvinfo : EIATTR_MIN_STACK_SIZE
	.align		4
.L_1389:
        /*1f74*/ 	.byte	0x04, 0x12
        /*1f76*/ 	.short	(.L_1391 - .L_1390)
	.align		4
.L_1390:
        /*1f78*/ 	.word	index@(_ZN2at6native29vectorized_elementwise_kernelILi8ENS0_13AUnaryFunctorIlllZZZNS0_15binary_internal21div_floor_kernel_cudaERNS_18TensorIteratorBaseEENKUlvE_clEvENKUlvE2_clEvEUlllE_EESt5arrayIPcLm2EEEEviT0_T1_)
        /*1f7c*/ 	.word	0x00000000


	//----- nvinfo : EIATTR_MIN_STACK_SIZE
	.align		4
.L_1391:
        /*1f80*/ 	.byte	0x04, 0x12
        /*1f82*/ 	.short	(.L_1393 - .L_1392)
	.align		4
.L_1392:
        /*1f84*/ 	.word	index@(_ZN2at6native18elementwise_kernelILi128ELi4EZNS0_15gpu_kernel_implINS0_13BinaryFunctorIiiiZZZNS0_15binary_internal21div_floor_kernel_cudaERNS_18TensorIteratorBaseEENKUlvE_clEvENKUlvE1_clEvEUliiE_EEEEvS6_RKT_EUliE_EEviT1_)
        /*1f88*/ 	.word	0x00000000


	//----- nvinfo : EIATTR_MIN_STACK_SIZE
	.align		4
.L_1393:
        /*1f8c*/ 	.byte	0x04, 0x12
        /*1f8e*/ 	.short	(.L_1395 - .L_1394)
	.align		4
.L_1394:
        /*1f90*/ 	.word	index@(_ZN2at6native27unrolled_elementwise_kernelINS0_13BinaryFunctorIiiiZZZNS0_15binary_internal21div_floor_kernel_cudaERNS_18TensorIteratorBaseEENKUlvE_clEvENKUlvE1_clEvEUliiE_EESt5arrayIPcLm3EELi4E23TrivialOffsetCalculatorILi2EjESD_ILi1EjENS0_6memory12LoadWithCastILi2EEENSG_13StoreWithCastILi1EEEEEviT_T0_T2_T3_T4_T5_)
        /*1f94*/ 	.word	0x00000000


	//----- nvinfo : EIATTR_MIN_STACK_SIZE
	.align		4
.L_1395:
        /*1f98*/ 	.byte	0x04, 0x12
        /*1f9a*/ 	.short	(.L_1397 - .L_1396)
	.align		4
.L_1396:
        /*1f9c*/ 	.word	index@(_ZN2at6native18elementwise_kernelILi128ELi2EZNS0_22gpu_kernel_impl_nocastINS0_13BinaryFunctorIiiiZZZNS0_15binary_internal21div_floor_kernel_cudaERNS_18TensorIteratorBaseEENKUlvE_clEvENKUlvE1_clEvEUliiE_EEEEvS6_RKT_EUliE_EEviT1_)
        /*1fa0*/ 	.word	0x00000000


	//----- nvinfo : EIATTR_MIN_STACK_SIZE
	.align		4
.L_1397:
        /*1fa4*/ 	.byte	0x04, 0x12
        /*1fa6*/ 	.short	(.L_1399 - .L_1398)
	.align		4
.L_1398:
        /*1fa8*/ 	.word	index@(_ZN2at6native27unrolled_elementwise_kernelINS0_13BinaryFunctorIiiiZZZNS0_15binary_internal21div_floor_kernel_cudaERNS_18TensorIteratorBaseEENKUlvE_clEvENKUlvE1_clEvEUliiE_EESt5arrayIPcLm3EELi4E23TrivialOffsetCalculatorILi2EjESD_ILi1EjENS0_6memory15LoadWithoutCastENSG_16StoreWithoutCastEEEviT_T0_T2_T3_T4_T5_)
        /*1fac*/ 	.word	0x00000000


	//----- nvinfo : EIATTR_MIN_STACK_SIZE
	.align		4
.L_1399:
        /*1fb0*/ 	.byte	0x04, 0x12
        /*1fb2*/ 	.short	(.L_1401 - .L_1400)
	.align		4
.L_1400:
        /*1fb4*/ 	.word	index@(_ZN2at6native29vectorized_elementwise_kernelILi2ENS0_13BinaryFunctorIiiiZZZNS0_15binary_internal21div_floor_kernel_cudaERNS_18TensorIteratorBaseEENKUlvE_clEvENKUlvE1_clEvEUliiE_EESt5arrayIPcLm3EEEEviT0_T1_)
        /*1fb8*/ 	.word	0x00000000


	//----- nvinfo : EIATTR_MIN_STACK_SIZE
	.align		4
.L_1401:
        /*1fbc*/ 	.byte	0x04, 0x12
        /*1fbe*/ 	.short	(.L_1403 - .L_1402)
	.align		4
.L_1402:
        /*1fc0*/ 	.word	index@(_ZN2at6native29vectorized_elementwise_kernelILi4ENS0_13BinaryFunctorIiiiZZZNS0_15binary_internal21div_floor_kernel_cudaERNS_18TensorIteratorBaseEENKUlvE_clEvENKUlvE1_clEvEUliiE_EESt5arrayIPcLm3EEEEviT0_T1_)
        /*1fc4*/ 	.word	0x00000000


	//----- nvinfo : EIATTR_MIN_STACK_SIZE
	.align		4
.L_1403:
        /*1fc8*/ 	.byte	0x04, 0x12
        /*1fca*/ 	.short	(.L_1405 - .L_1404)
	.align		4
.L_1404:
        /*1fcc*/ 	.word	index@(_ZN2at6native29vectorized_elementwise_kernelILi8ENS0_13BinaryFunctorIiiiZZZNS0_15binary_internal21div_floor_kernel_cudaERNS_18TensorIteratorBaseEENKUlvE_clEvENKUlvE1_clEvEUliiE_EESt5arrayIPcLm3EEEEviT0_T1_)
        /*1fd0*/ 	.word	0x00000000


	//----- nvinfo : EIATTR_MIN_STACK_SIZE
	.align		4
.L_1405:
        /*1fd4*/ 	.byte	0x04, 0x12
        /*1fd6*/ 	.short	(.L_1407 - .L_1406)
	.align		4
.L_1406:
        /*1fd8*/ 	.word	index@(_ZN2at6native18elementwise_kernelILi128ELi4EZNS0_15gpu_kernel_implINS0_13BUnaryFunctorIiiiZZZNS0_15binary_internal21div_floor_kernel_cudaERNS_18TensorIteratorBaseEENKUlvE_clEvENKUlvE1_clEvEUliiE_EEEEvS6_RKT_EUliE_EEviT1_)
        /*1fdc*/ 	.word	0x00000000


	//----- nvinfo : EIATTR_MIN_STACK_SIZE
	.align		4
.L_1407:
        /*1fe0*/ 	.byte	0x04, 0x12
        /*1fe2*/ 	.short	(.L_1409 - .L_1408)
	.align		4
.L_1408:
        /*1fe4*/ 	.word	index@(_ZN2at6native27unrolled_elementwise_kernelINS0_13BUnaryFunctorIiiiZZZNS0_15binary_internal21div_floor_kernel_cudaERNS_18TensorIteratorBaseEENKUlvE_clEvENKUlvE1_clEvEUliiE_EESt5arrayIPcLm2EELi4E23TrivialOffsetCalculatorILi1EjESE_NS0_6memory12LoadWithCastILi1EEENSF_13StoreWithCastILi1EEEEEviT_T0_T2_T3_T4_T5_)
        /*1fe8*/ 	.word	0x00000000


	//----- nvinfo : EIATTR_MIN_STACK_SIZE
	.align		4
.L_1409:
        /*1fec*/ 	.byte	0x04, 0x12
        /*1fee*/ 	.short	(.L_1411 - .L_1410)
	.align		4
.L_1410:
        /*1ff0*/ 	.word	index@(_ZN2at6native18elementwise_kernelILi128ELi2EZNS0_22gpu_kernel_impl_nocastINS0_13BUnaryFunctorIiiiZZZNS0_15binary_internal21div_floor_kernel_cudaERNS_18TensorIteratorBaseEENKUlvE_clEvENKUlvE1_clEvEUliiE_EEEEvS6_RKT_EUliE_EEviT1_)
        /*1ff4*/ 	.word	0x00000000


	//----- nvinfo : EIATTR_MIN_STACK_SIZE
	.align		4
.L_1411:
        /*1ff8*/ 	.byte	0x04, 0x12
        /*1ffa*/ 	.short	(.L_1413 - .L_1412)
	.align		4
.L_1412:
        /*1ffc*/ 	.word	index@(_ZN2at6native27unrolled_elementwise_kernelINS0_13BUnaryFunctorIiiiZZZNS0_15binary_internal21div_floor_kernel_cudaERNS_18TensorIteratorBaseEENKUlvE_clEvENKUlvE1_clEvEUliiE_EESt5arrayIPcLm2EELi4E23TrivialOffsetCalculatorILi1EjESE_NS0_6memory15LoadWithoutCastENSF_16StoreWithoutCastEEEviT_T0_T2_T3_T4_T5_)
        /*2000*/ 	.word	0x00000000


	//----- nvinfo : EIATTR_MIN_STACK_SIZE
	.align		4
.L_1413:
        /*2004*/ 	.byte	0x04, 0x12
        /*2006*/ 	.short	(.L_1415 - .L_1414)
	.align		4
.L_1414:
        /*2008*/ 	.word	index@(_ZN2at6native29vectorized_elementwise_kernelILi2ENS0_13BUnaryFunctorIiiiZZZNS0_15binary_internal21div_floor_kernel_cudaERNS_18TensorIteratorBaseEENKUlvE_clEvENKUlvE1_clEvEUliiE_EESt5arrayIPcLm2EEEEviT0_T1_)
        /*200c*/ 	.word	0x00000000


	//----- nvinfo : EIATTR_MIN_STACK_SIZE
	.align		4
.L_1415:
        /*2010*/ 	.byte	0x04, 0x12
        /*2012*/ 	.short	(.L_1417 - .L_1416)
	.align		4
.L_1416:
        /*2014*/ 	.word	index@(_ZN2at6native29vectorized_elementwise_kernelILi4ENS0_13BUnaryFunctorIiiiZZZNS0_15binary_internal21div_floor_kernel_cudaERNS_18TensorIteratorBaseEENKUlvE_clEvENKUlvE1_clEvEUliiE_EESt5arrayIPcLm2EEEEviT0_T1_)
        /*2018*/ 	.word	0x00000000


	//----- nvinfo : EIATTR_MIN_STACK_SIZE
	.align		4
.L_1417:
        /*201c*/ 	.byte	0x04, 0x12
        /*201e*/ 	.short	(.L_1419 - .L_1418)
	.align		4
.L_1418:
        /*2020*/ 	.word	index@(_ZN2at6native29vectorized_elementwise_kernelILi8ENS0_13BUnaryFunctorIiiiZZZNS0_15binary_internal21div_floor_kernel_cudaERNS_18TensorIteratorBaseEENKUlvE_clEvENKUlvE1_clEvEUliiE_EESt5arrayIPcLm2EEEEviT0_T1_)
        /*2024*/ 	.word	0x00000000


	//----- nvinfo : EIATTR_MIN_STACK_SIZE
	.align		4
.L_1419:
        /*2028*/ 	.byte	0x04, 0x12
        /*202a*/ 	.short	(.L_1421 - .L_1420)
	.align		4
.L_1420:
        /*202c*/ 	.word	index@(_ZN2at6native18elementwise_kernelILi128ELi4EZNS0_15gpu_kernel_implINS0_13AUnaryFunctorIiiiZZZNS0_15binary_internal21div_floor_kernel_cudaERNS_18TensorIteratorBaseEENKUlvE_clEvENKUlvE1_clEvEUliiE_EEEEvS6_RKT_EUliE_EEviT1_)
        /*2030*/ 	.word	0x00000000


	//----- nvinfo : EIATTR_MIN_STACK_SIZE
	.align		4
.L_1421:
        /*2034*/ 	.byte	0x04, 0x12
        /*2036*/ 	.short	(.L_1423 - .L_1422)
	.align		4
.L_1422:
        /*2038*/ 	.word	index@(_ZN2at6native27unrolled_elementwise_kernelINS0_13AUnaryFunctorIiiiZZZNS0_15binary_internal21div_floor_kernel_cudaERNS_18TensorIteratorBaseEENKUlvE_clEvENKUlvE1_clEvEUliiE_EESt5arrayIPcLm2EELi4E23TrivialOffsetCalculatorILi1EjESE_NS0_6memory12LoadWithCastILi1EEENSF_13StoreWithCastILi1EEEEEviT_T0_T2_T3_T4_T5_)
        /*203c*/ 	.word	0x00000000


	//----- nvinfo : EIATTR_MIN_STACK_SIZE
	.align		4
.L_1423:
        /*2040*/ 	.byte	0x04, 0x12
        /*2042*/ 	.short	(.L_1425 - .L_1424)
	.align		4
.L_1424:
        /*2044*/ 	.word	index@(_ZN2at6native18elementwise_kernelILi128ELi2EZNS0_22gpu_kernel_impl_nocastINS0_13AUnaryFunctorIiiiZZZNS0_15binary_internal21div_floor_kernel_cudaERNS_18TensorIteratorBaseEENKUlvE_clEvENKUlvE1_clEvEUliiE_EEEEvS6_RKT_EUliE_EEviT1_)
        /*2048*/ 	.word	0x00000000


	//----- nvinfo : EIATTR_MIN_STACK_SIZE
	.align		4
.L_1425:
        /*204c*/ 	.byte	0x04, 0x12
        /*204e*/ 	.short	(.L_1427 - .L_1426)
	.align		4
.L_1426:
        /*2050*/ 	.word	index@(_ZN2at6native27unrolled_elementwise_kernelINS0_13AUnaryFunctorIiiiZZZNS0_15binary_internal21div_floor_kernel_cudaERNS_18TensorIteratorBaseEENKUlvE_clEvENKUlvE1_clEvEUliiE_EESt5arrayIPcLm2EELi4E23TrivialOffsetCalculatorILi1EjESE_NS0_6memory15LoadWithoutCastENSF_16StoreWithoutCastEEEviT_T0_T2_T3_T4_T5_)
        /*2054*/ 	.word	0x00000000


	//----- nvinfo : EIATTR_MIN_STACK_SIZE
	.align		4
.L_1427:
        /*2058*/ 	.byte	0x04, 0x12
        /*205a*/ 	.short	(.L_1429 - .L_1428)
	.align		4
.L_1428:
        /*205c*/ 	.word	index@(_ZN2at6native29vectorized_elementwise_kernelILi2ENS0_13AUnaryFunctorIiiiZZZNS0_15binary_internal21div_floor_kernel_cudaERNS_18TensorIteratorBaseEENKUlvE_clEvENKUlvE1_clEvEUliiE_EESt5arrayIPcLm2EEEEviT0_T1_)
        /*2060*/ 	.word	0x00000000


	//----- nvinfo : EIATTR_MIN_STACK_SIZE
	.align		4
.L_1429:
        /*2064*/ 	.byte	0x04, 0x12
        /*2066*/ 	.short	(.L_1431 - .L_1430)
	.align		4
.L_1430:
        /*2068*/ 	.word	index@(_ZN2at6native29vectorized_elementwise_kernelILi4ENS0_13AUnaryFunctorIiiiZZZNS0_15binary_internal21div_floor_kernel_cudaERNS_18TensorIteratorBaseEENKUlvE_clEvENKUlvE1_clEvEUliiE_EESt5arrayIPcLm2EEEEviT0_T1_)
        /*206c*/ 	.word	0x00000000


	//----- nvinfo : EIATTR_MIN_STACK_SIZE
	.align		4
.L_1431:
        /*2070*/ 	.byte	0x04, 0x12
        /*2072*/ 	.short	(.L_1433 - .L_1432)
	.align		4
.L_1432:
        /*2074*/ 	.word	index@(_ZN2at6native29vectorized_elementwise_kernelILi8ENS0_13AUnaryFunctorIiiiZZZNS0_15binary_internal21div_floor_kernel_cudaERNS_18TensorIteratorBaseEENKUlvE_clEvENKUlvE1_clEvEUliiE_EESt5arrayIPcLm2EEEEviT0_T1_)
        /*2078*/ 	.word	0x00000000


	//----- nvinfo : EIATTR_MIN_STACK_SIZE
	.align		4
.L_1433:
        /*207c*/ 	.byte	0x04, 0x12
        /*207e*/ 	.short	(.L_1435 - .L_1434)
	.align		4
.L_1434:
        /*2080*/ 	.word	index@(_ZN2at6native18elementwise_kernelILi128ELi4EZNS0_15gpu_kernel_implINS0_13BinaryFunctorIaaaZZZNS0_15binary_internal21div_floor_kernel_cudaERNS_18TensorIteratorBaseEENKUlvE_clEvENKUlvE0_clEvEUlaaE_EEEEvS6_RKT_EUliE_EEviT1_)
        /*2084*/ 	.word	0x00000000


	//----- nvinfo : EIATTR_MIN_STACK_SIZE
	.align		4
.L_1435:
        /*2088*/ 	.byte	0x04, 0x12
        /*208a*/ 	.short	(.L_1437 - .L_1436)
	.align		4
.L_1436:
        /*208c*/ 	.word	index@(_ZN2at6native27unrolled_elementwise_kernelINS0_13BinaryFunctorIaaaZZZNS0_15binary_internal21div_floor_kernel_cudaERNS_18TensorIteratorBaseEENKUlvE_clEvENKUlvE0_clEvEUlaaE_EESt5arrayIPcLm3EELi4E23TrivialOffsetCalculatorILi2EjESD_ILi1EjENS0_6memory12LoadWithCastILi2EEENSG_13StoreWithCastILi1EEEEEviT_T0_T2_T3_T4_T5_)
        /*2090*/ 	.word	0x00000000


	//----- nvinfo : EIATTR_MIN_STACK_SIZE
	.align		4
.L_1437:
        /*2094*/ 	.byte	0x04, 0x12
        /*2096*/ 	.short	(.L_1439 - .L_1438)
	.align		4
.L_1438:
        /*2098*/ 	.word	index@(_ZN2at6native18elementwise_kernelILi128ELi4EZNS0_22gpu_kernel_impl_nocastINS0_13BinaryFunctorIaaaZZZNS0_15binary_internal21div_floor_kernel_cudaERNS_18TensorIteratorBaseEENKUlvE_clEvENKUlvE0_clEvEUlaaE_EEEEvS6_RKT_EUliE_EEviT1_)
        /*209c*/ 	.word	0x00000000


	//----- nvinfo : EIATTR_MIN_STACK_SIZE
	.align		4
.L_1439:
        /*20a0*/ 	.byte	0x04, 0x12
        /*20a2*/ 	.short	(.L_1441 - .L_1440)
	.align		4
.L_1440:
        /*20a4*/ 	.word	index@(_ZN2at6native27unrolled_elementwise_kernelINS0_13BinaryFunctorIaaaZZZNS0_15binary_internal21div_floor_kernel_cudaERNS_18TensorIteratorBaseEENKUlvE_clEvENKUlvE0_clEvEUlaaE_EESt5arrayIPcLm3EELi4E23TrivialOffsetCalculatorILi2EjESD_ILi1EjENS0_6memory15LoadWithoutCastENSG_16StoreWithoutCastEEEviT_T0_T2_T3_T4_T5_)
        /*20a8*/ 	.word	0x00000000


	//----- nvinfo : EIATTR_MIN_STACK_SIZE
	.align		4
.L_1441:
        /*20ac*/ 	.byte	0x04, 0x12
        /*20ae*/ 	.short	(.L_1443 - .L_1442)
	.align		4
.L_1442:
        /*20b0*/ 	.word	index@(_ZN2at6native29vectorized_elementwise_kernelILi2ENS0_13BinaryFunctorIaaaZZZNS0_15binary_internal21div_floor_kernel_cudaERNS_18TensorIteratorBaseEENKUlvE_clEvENKUlvE0_clEvEUlaaE_EESt5arrayIPcLm3EEEEviT0_T1_)
        /*20b4*/ 	.word	0x00000000


	//----- nvinfo : EIATTR_MIN_STACK_SIZE
	.align		4
.L_1443:
        /*20b8*/ 	.byte	0x04, 0x12
        /*20ba*/ 	.short	(.L_1445 - .L_1444)
	.align		4
.L_1444:
        /*20bc*/ 	.word	index@(_ZN2at6native29vectorized_elementwise_kernelILi4ENS0_13BinaryFunctorIaaaZZZNS0_15binary_internal21div_floor_kernel_cudaERNS_18TensorIteratorBaseEENKUlvE_clEvENKUlvE0_clEvEUlaaE_EESt5arrayIPcLm3EEEEviT0_T1_)
        /*20c0*/ 	.word	0x00000000


	//----- nvinfo : EIATTR_MIN_STACK_SIZE
	.align		4
.L_1445:
        /*20c4*/ 	.byte	0x04, 0x12
        /*20c6*/ 	.short	(.L_1447 - .L_1446)
	.align		4
.L_1446:
        /*20c8*/ 	.word	index@(_ZN2at6native29vectorized_elementwise_kernelILi8ENS0_13BinaryFunctorIaaaZZZNS0_15binary_internal21div_floor_kernel_cudaERNS_18TensorIteratorBaseEENKUlvE_clEvENKUlvE0_clEvEUlaaE_EESt5arrayIPcLm3EEEEviT0_T1_)
        /*20cc*/ 	.word	0x00000000


	//----- nvinfo : EIATTR_MIN_STACK_SIZE
	.align		4
.L_1447:
        /*20d0*/ 	.byte	0x04, 0x12
        /*20d2*/ 	.short	(.L_1449 - .L_1448)
	.align		4
.L_1448:
        /*20d4*/ 	.word	index@(_ZN2at6native18elementwise_kernelILi128ELi4EZNS0_15gpu_kernel_implINS0_13BUnaryFunctorIaaaZZZNS0_15binary_internal21div_floor_kernel_cudaERNS_18TensorIteratorBaseEENKUlvE_clEvENKUlvE0_clEvEUlaaE_EEEEvS6_RKT_EUliE_EEviT1_)
        /*20d8*/ 	.word	0x00000000


	//----- nvinfo : EIATTR_MIN_STACK_SIZE
	.align		4
.L_1449:
        /*20dc*/ 	.byte	0x04, 0x12
        /*20de*/ 	.short	(.L_1451 - .L_1450)
	.align		4
.L_1450:
        /*20e0*/ 	.word	index@(_ZN2at6native27unrolled_elementwise_kernelINS0_13BUnaryFunctorIaaaZZZNS0_15binary_internal21div_floor_kernel_cudaERNS_18TensorIteratorBaseEENKUlvE_clEvENKUlvE0_clEvEUlaaE_EESt5arrayIPcLm2EELi4E23TrivialOffsetCalculatorILi1EjESE_NS0_6memory12LoadWithCastILi1EEENSF_13StoreWithCastILi1EEEEEviT_T0_T2_T3_T4_T5_)
        /*20e4*/ 	.word	0x00000000


	//----- nvinfo : EIATTR_MIN_STACK_SIZE
	.align		4
.L_1451:
        /*20e8*/ 	.byte	0x04, 0x12
        /*20ea*/ 	.short	(.L_1453 - .L_1452)
	.align		4
.L_1452:
        /*20ec*/ 	.word	index@(_ZN2at6native18elementwise_kernelILi128ELi4EZNS0_22gpu_kernel_impl_nocastINS0_13BUnaryFunctorIaaaZZZNS0_15binary_internal21div_floor_kernel_cudaERNS_18TensorIteratorBaseEENKUlvE_clEvENKUlvE0_clEvEUlaaE_EEEEvS6_RKT_EUliE_EEviT1_)
        /*20f0*/ 	.word	0x00000000


	//----- nvinfo : EIATTR_MIN_STACK_SIZE
	.align		4
.L_1453:
        /*20f4*/ 	.byte	0x04, 0x12
        /*20f6*/ 	.short	(.L_1455 - .L_1454)
	.align		4
.L_1454:
        /*20f8*/ 	.word	index@(_ZN2at6native27unrolled_elementwise_kernelINS0_13BUnaryFunctorIaaaZZZNS0_15binary_internal21div_floor_kernel_cudaERNS_18TensorIteratorBaseEENKUlvE_clEvENKUlvE0_clEvEUlaaE_EESt5arrayIPcLm2EELi4E23TrivialOffsetCalculatorILi1EjESE_NS0_6memory15LoadWithoutCastENSF_16StoreWithoutCastEEEviT_T0_T2_T3_T4_T5_)
        /*20fc*/ 	.word	0x00000000


	//----- nvinfo : EIATTR_MIN_STACK_SIZE
	.align		4
.L_1455:
        /*2100*/ 	.byte	0x04, 0x12
        /*2102*/ 	.short	(.L_1457 - .L_1456)
	.align		4
.L_1456:
        /*2104*/ 	.word	index@(_ZN2at6native29vectorized_elementwise_kernelILi2ENS0_13BUnaryFunctorIaaaZZZNS0_15binary_internal21div_floor_kernel_cudaERNS_18TensorIteratorBaseEENKUlvE_clEvENKUlvE0_clEvEUlaaE_EESt5arrayIPcLm2EEEEviT0_T1_)
        /*2108*/ 	.word	0x00000000


	//----- nvinfo : EIATTR_MIN_STACK_SIZE
	.align		4
.L_1457:
        /*210c*/ 	.byte	0x04, 0x12
        /*210e*/ 	.short	(.L_1459 - .L_1458)
	.align		4
.L_1458:
        /*2110*/ 	.word	index@(_ZN2at6native29vectorized_elementwise_kernelILi4ENS0_13BUnaryFunctorIaaaZZZNS0_15binary_internal21div_floor_kernel_cudaERNS_18TensorIteratorBaseEENKUlvE_clEvENKUlvE0_clEvEUlaaE_EESt5arrayIPcLm2EEEEviT0_T1_)
        /*2114*/ 	.word	0x00000000


	//----- nvinfo : EIATTR_MIN_STACK_SIZE
	.align		4
.L_1459:
        /*2118*/ 	.byte	0x04, 0x12
        /*211a*/ 	.short	(.L_1461 - .L_1460)
	.align		4
.L_1460:
        /*211c*/ 	.word	index@(_ZN2at6native29vectorized_elementwise_kernelILi8ENS0_13BUnaryFunctorIaaaZZZNS0_15binary_internal21div_floor_kernel_cudaERNS_18TensorIteratorBaseEENKUlvE_clEvENKUlvE0_clEvEUlaaE_EESt5arrayIPcLm2EEEEviT0_T1_)
        /*2120*/ 	.word	0x00000000


	//----- nvinfo : EIATTR_MIN_STACK_SIZE
	.align		4
.L_1461:
        /*2124*/ 	.byte	0x04, 0x12
        /*2126*/ 	.short	(.L_1463 - .L_1462)
	.align		4
.L_1462:
        /*2128*/ 	.word	index@(_ZN2at6native18elementwise_kernelILi128ELi4EZNS0_15gpu_kernel_implINS0_13AUnaryFunctorIaaaZZZNS0_15binary_internal21div_floor_kernel_cudaERNS_18TensorIteratorBaseEENKUlvE_clEvENKUlvE0_clEvEUlaaE_EEEEvS6_RKT_EUliE_EEviT1_)
        /*212c*/ 	.word	0x00000000


	//----- nvinfo : EIATTR_MIN_STACK_SIZE
	.align		4
.L_1463:
        /*2130*/ 	.byte	0x04, 0x12
        /*2132*/ 	.short	(.L_1465 - .L_1464)
	.align		4
.L_1464:
        /*2134*/ 	.word	index@(_ZN2at6native27unrolled_elementwise_kernelINS0_13AUnaryFunctorIaaaZZZNS0_15binary_internal21div_floor_kernel_cudaERNS_18TensorIteratorBaseEENKUlvE_clEvENKUlvE0_clEvEUlaaE_EESt5arrayIPcLm2EELi4E23TrivialOffsetCalculatorILi1EjESE_NS0_6memory12LoadWithCastILi1EEENSF_13StoreWithCastILi1EEEEEviT_T0_T2_T3_T4_T5_)
        /*2138*/ 	.word	0x00000000


	//----- nvinfo : EIATTR_MIN_STACK_SIZE
	.align		4
.L_1465:
        /*213c*/ 	.byte	0x04, 0x12
        /*213e*/ 	.short	(.L_1467 - .L_1466)
	.align		4
.L_1466:
        /*2140*/ 	.word	index@(_ZN2at6native18elementwise_kernelILi128ELi4EZNS0_22gpu_kernel_impl_nocastINS0_13AUnaryFunctorIaaaZZZNS0_15binary_internal21div_floor_kernel_cudaERNS_18TensorIteratorBaseEENKUlvE_clEvENKUlvE0_clEvEUlaaE_EEEEvS6_RKT_EUliE_EEviT1_)
        /*2144*/ 	.word	0x00000000


	//----- nvinfo : EIATTR_MIN_STACK_SIZE
	.align		4
.L_1467:
        /*2148*/ 	.byte	0x04, 0x12
        /*214a*/ 	.short	(.L_1469 - .L_1468)
	.align		4
.L_1468:
        /*214c*/ 	.word	index@(_ZN2at6native27unrolled_elementwise_kernelINS0_13AUnaryFunctorIaaaZZZNS0_15binary_internal21div_floor_kernel_cudaERNS_18TensorIteratorBaseEENKUlvE_clEvENKUlvE0_clEvEUlaaE_EESt5arrayIPcLm2EELi4E23TrivialOffsetCalculatorILi1EjESE_NS0_6memory15LoadWithoutCastENSF_16StoreWithoutCastEEEviT_T0_T2_T3_T4_T5_)
        /*2150*/ 	.word	0x00000000


	//----- nvinfo : EIATTR_MIN_STACK_SIZE
	.align		4
.L_1469:
        /*2154*/ 	.byte	0x04, 0x12
        /*2156*/ 	.short	(.L_1471 - .L_1470)
	.align		4
.L_1470:
        /*2158*/ 	.word	index@(_ZN2at6native29vectorized_elementwise_kernelILi2ENS0_13AUnaryFunctorIaaaZZZNS0_15binary_internal21div_floor_kernel_cudaERNS_18TensorIteratorBaseEENKUlvE_clEvENKUlvE0_clEvEUlaaE_EESt5arrayIPcLm2EEEEviT0_T1_)
        /*215c*/ 	.word	0x00000000


	//----- nvinfo : EIATTR_MIN_STACK_SIZE
	.align		4
.L_1471:
        /*2160*/ 	.byte	0x04, 0x12
        /*2162*/ 	.short	(.L_1473 - .L_1472)
	.align		4
.L_1472:
        /*2164*/ 	.word	index@(_ZN2at6native29vectorized_elementwise_kernelILi4ENS0_13AUnaryFunctorIaaaZZZNS0_15binary_internal21div_floor_kernel_cudaERNS_18TensorIteratorBaseEENKUlvE_clEvENKUlvE0_clEvEUlaaE_EESt5arrayIPcLm2EEEEviT0_T1_)
        /*2168*/ 	.word	0x00000000


	//----- nvinfo : EIATTR_MIN_STACK_SIZE
	.align		4
.L_1473:
        /*216c*/ 	.byte	0x04, 0x12
        /*216e*/ 	.short	(.L_1475 - .L_1474)
	.align		4
.L_1474:
        /*2170*/ 	.word	index@(_ZN2at6native29vectorized_elementwise_kernelILi8ENS0_13AUnaryFunctorIaaaZZZNS0_15binary_internal21div_floor_kernel_cudaERNS_18TensorIteratorBaseEENKUlvE_clEvENKUlvE0_clEvEUlaaE_EESt5arrayIPcLm2EEEEviT0_T1_)
        /*2174*/ 	.word	0x00000000


	//----- nvinfo : EIATTR_MIN_STACK_SIZE
	.align		4
.L_1475:
        /*2178*/ 	.byte	0x04, 0x12
        /*217a*/ 	.short	(.L_1477 - .L_1476)
	.align		4
.L_1476:
        /*217c*/ 	.word	index@(_ZN2at6native18elementwise_kernelILi128ELi4EZNS0_15gpu_kernel_implINS0_13BinaryFunctorIhhhZZZNS0_15binary_internal21div_floor_kernel_cudaERNS_18TensorIteratorBaseEENKUlvE_clEvENKUlvE_clEvEUlhhE_EEEEvS6_RKT_EUliE_EEviT1_)
        /*2180*/ 	.word	0x00000000


	//----- nvinfo : EIATTR_MIN_STACK_SIZE
	.align		4
.L_1477:
        /*2184*/ 	.byte	0x04, 0x12
        /*2186*/ 	.short	(.L_1479 - .L_1478)
	.align		4
.L_1478:
        /*2188*/ 	.word	index@(_ZN2at6native27unrolled_elementwise_kernelINS0_13BinaryFunctorIhhhZZZNS0_15binary_internal21div_floor_kernel_cudaERNS_18TensorIteratorBaseEENKUlvE_clEvENKUlvE_clEvEUlhhE_EESt5arrayIPcLm3EELi4E23TrivialOffsetCalculatorILi2EjESD_ILi1EjENS0_6memory12LoadWithCastILi2EEENSG_13StoreWithCastILi1EEEEEviT_T0_T2_T3_T4_T5_)
        /*218c*/ 	.word	0x00000000


	//----- nvinfo : EIATTR_MIN_STACK_SIZE
	.align		4
.L_1479:
        /*2190*/ 	.byte	0x04, 0x12
        /*2192*/ 	.short	(.L_1481 - .L_1480)
	.align		4
.L_1480:
        /*2194*/ 	.word	index@(_ZN2at6native18elementwise_kernelILi128ELi4EZNS0_22gpu_kernel_impl_nocastINS0_13BinaryFunctorIhhhZZZNS0_15binary_internal21div_floor_kernel_cudaERNS_18TensorIteratorBaseEENKUlvE_clEvENKUlvE_clEvEUlhhE_EEEEvS6_RKT_EUliE_EEviT1_)
        /*2198*/ 	.word	0x00000000


	//----- nvinfo : EIATTR_MIN_STACK_SIZE
	.align		4
.L_1481:
        /*219c*/ 	.byte	0x04, 0x12
        /*219e*/ 	.short	(.L_1483 - .L_1482)
	.align		4
.L_1482:
        /*21a0*/ 	.word	index@(_ZN2at6native27unrolled_elementwise_kernelINS0_13BinaryFunctorIhhhZZZNS0_15binary_internal21div_floor_kernel_cudaERNS_18TensorIteratorBaseEENKUlvE_clEvENKUlvE_clEvEUlhhE_EESt5arrayIPcLm3EELi4E23TrivialOffsetCalculatorILi2EjESD_ILi1EjENS0_6memory15LoadWithoutCastENSG_16StoreWithoutCastEEEviT_T0_T2_T3_T4_T5_)
        /*21a4*/ 	.word	0x00000000


	//----- nvinfo : EIATTR_MIN_STACK_SIZE
	.align		4
.L_1483:
        /*21a8*/ 	.byte	0x04, 0x12
        /*21aa*/ 	.short	(.L_1485 - .L_1484)
	.align		4
.L_1484:
        /*21ac*/ 	.word	index@(_ZN2at6native29vectorized_elementwise_kernelILi2ENS0_13BinaryFunctorIhhhZZZNS0_15binary_internal21div_floor_kernel_cudaERNS_18TensorIteratorBaseEENKUlvE_clEvENKUlvE_clEvEUlhhE_EESt5arrayIPcLm3EEEEviT0_T1_)
        /*21b0*/ 	.word	0x00000000


	//----- nvinfo : EIATTR_MIN_STACK_SIZE
	.align		4
.L_1485:
        /*21b4*/ 	.byte	0x04, 0x12
        /*21b6*/ 	.short	(.L_1487 - .L_1486)
	.align		4
.L_1486:
        /*21b8*/ 	.word	index@(_ZN2at6native29vectorized_elementwise_kernelILi4ENS0_13BinaryFunctorIhhhZZZNS0_15binary_internal21div_floor_kernel_cudaERNS_18TensorIteratorBaseEENKUlvE_clEvENKUlvE_clEvEUlhhE_EESt5arrayIPcLm3EEEEviT0_T1_)
        /*21bc*/ 	.word	0x00000000


	//----- nvinfo : EIATTR_MIN_STACK_SIZE
	.align		4
.L_1487:
        /*21c0*/ 	.byte	0x04, 0x12
        /*21c2*/ 	.short	(.L_1489 - .L_1488)
	.align		4
.L_1488:
        /*21c4*/ 	.word	index@(_ZN2at6native29vectorized_elementwise_kernelILi8ENS0_13BinaryFunctorIhhhZZZNS0_15binary_internal21div_floor_kernel_cudaERNS_18TensorIteratorBaseEENKUlvE_clEvENKUlvE_clEvEUlhhE_EESt5arrayIPcLm3EEEEviT0_T1_)
        /*21c8*/ 	.word	0x00000000


	//----- nvinfo : EIATTR_MIN_STACK_SIZE
	.align		4
.L_1489:
        /*21cc*/ 	.byte	0x04, 0x12
        /*21ce*/ 	.short	(.L_1491 - .L_1490)
	.align		4
.L_1490:
        /*21d0*/ 	.word	index@(_ZN2at6native18elementwise_kernelILi128ELi4EZNS0_15gpu_kernel_implINS0_13BUnaryFunctorIhhhZZZNS0_15binary_internal21div_floor_kernel_cudaERNS_18TensorIteratorBaseEENKUlvE_clEvENKUlvE_clEvEUlhhE_EEEEvS6_RKT_EUliE_EEviT1_)
        /*21d4*/ 	.word	0x00000000


	//----- nvinfo : EIATTR_MIN_STACK_SIZE
	.align		4
.L_1491:
        /*21d8*/ 	.byte	0x04, 0x12
        /*21da*/ 	.short	(.L_1493 - .L_1492)
	.align		4
.L_1492:
        /*21dc*/ 	.word	index@(_ZN2at6native27unrolled_elementwise_kernelINS0_13BUnaryFunctorIhhhZZZNS0_15binary_internal21div_floor_kernel_cudaERNS_18TensorIteratorBaseEENKUlvE_clEvENKUlvE_clEvEUlhhE_EESt5arrayIPcLm2EELi4E23TrivialOffsetCalculatorILi1EjESE_NS0_6memory12LoadWithCastILi1EEENSF_13StoreWithCastILi1EEEEEviT_T0_T2_T3_T4_T5_)
        /*21e0*/ 	.word	0x00000000


	//----- nvinfo : EIATTR_MIN_STACK_SIZE
	.align		4
.L_1493:
        /*21e4*/ 	.byte	0x04, 0x12
        /*21e6*/ 	.short	(.L_1495 - .L_1494)
	.align		4
.L_1494:
        /*21e8*/ 	.word	index@(_ZN2at6native18elementwise_kernelILi128ELi4EZNS0_22gpu_kernel_impl_nocastINS0_13BUnaryFunctorIhhhZZZNS0_15binary_internal21div_floor_kernel_cudaERNS_18TensorIteratorBaseEENKUlvE_clEvENKUlvE_clEvEUlhhE_EEEEvS6_RKT_EUliE_EEviT1_)
        /*21ec*/ 	.word	0x00000000


	//----- nvinfo : EIATTR_MIN_STACK_SIZE
	.align		4
.L_1495:
        /*21f0*/ 	.byte	0x04, 0x12
        /*21f2*/ 	.short	(.L_1497 - .L_1496)
	.align		4
.L_1496:
        /*21f4*/ 	.word	index@(_ZN2at6native27unrolled_elementwise_kernelINS0_13BUnaryFunctorIhhhZZZNS0_15binary_internal21div_floor_kernel_cudaERNS_18TensorIteratorBaseEENKUlvE_clEvENKUlvE_clEvEUlhhE_EESt5arrayIPcLm2EELi4E23TrivialOffsetCalculatorILi1EjESE_NS0_6memory15LoadWithoutCastENSF_16StoreWithoutCastEEEviT_T0_T2_T3_T4_T5_)
        /*21f8*/ 	.word	0x00000000


	//----- nvinfo : EIATTR_MIN_STACK_SIZE
	.align		4
.L_1497:
        /*21fc*/ 	.byte	0x04, 0x12
        /*21fe*/ 	.short	(.L_1499 - .L_1498)
	.align		4
.L_1498:
        /*2200*/ 	.word	index@(_ZN2at6native29vectorized_elementwise_kernelILi2ENS0_13BUnaryFunctorIhhhZZZNS0_15binary_internal21div_floor_kernel_cudaERNS_18TensorIteratorBaseEENKUlvE_clEvENKUlvE_clEvEUlhhE_EESt5arrayIPcLm2EEEEviT0_T1_)
        /*2204*/ 	.word	0x00000000


	//----- nvinfo : EIATTR_MIN_STACK_SIZE
	.align		4
.L_1499:
        /*2208*/ 	.byte	0x04, 0x12
        /*220a*/ 	.short	(.L_1501 - .L_1500)
	.align		4
.L_1500:
        /*220c*/ 	.word	index@(_ZN2at6native29vectorized_elementwise_kernelILi4ENS0_13BUnaryFunctorIhhhZZZNS0_15binary_internal21div_floor_kernel_cudaERNS_18TensorIteratorBaseEENKUlvE_clEvENKUlvE_clEvEUlhhE_EESt5arrayIPcLm2EEEEviT0_T1_)
        /*2210*/ 	.word	0x00000000


	//----- nvinfo : EIATTR_MIN_STACK_SIZE
	.align		4
.L_1501:
        /*2214*/ 	.byte	0x04, 0x12
        /*2216*/ 	.short	(.L_1503 - .L_1502)
	.align		4
.L_1502:
        /*2218*/ 	.word	index@(_ZN2at6native29vectorized_elementwise_kernelILi8ENS0_13BUnaryFunctorIhhhZZZNS0_15binary_internal21div_floor_kernel_cudaERNS_18TensorIteratorBaseEENKUlvE_clEvENKUlvE_clEvEUlhhE_EESt5arrayIPcLm2EEEEviT0_T1_)
        /*221c*/ 	.word	0x00000000


	//----- nvinfo : EIATTR_MIN_STACK_SIZE
	.align		4
.L_1503:
        /*2220*/ 	.byte	0x04, 0x12
        /*2222*/ 	.short	(.L_1505 - .L_1504)
	.align		4
.L_1504:
        /*2224*/ 	.word	index@(_ZN2at6native18elementwise_kernelILi128ELi4EZNS0_15gpu_kernel_implINS0_13AUnaryFunctorIhhhZZZNS0_15binary_internal21div_floor_kernel_cudaERNS_18TensorIteratorBaseEENKUlvE_clEvENKUlvE_clEvEUlhhE_EEEEvS6_RKT_EUliE_EEviT1_)
        /*2228*/ 	.word	0x00000000


	//----- nvinfo : EIATTR_MIN_STACK_SIZE
	.align		4
.L_1505:
        /*222c*/ 	.byte	0x04, 0x12
        /*222e*/ 	.short	(.L_1507 - .L_1506)
	.align		4
.L_1506:
        /*2230*/ 	.word	index@(_ZN2at6native27unrolled_elementwise_kernelINS0_13AUnaryFunctorIhhhZZZNS0_15binary_internal21div_floor_kernel_cudaERNS_18TensorIteratorBaseEENKUlvE_clEvENKUlvE_clEvEUlhhE_EESt5arrayIPcLm2EELi4E23TrivialOffsetCalculatorILi1EjESE_NS0_6memory12LoadWithCastILi1EEENSF_13StoreWithCastILi1EEEEEviT_T0_T2_T3_T4_T5_)
        /*2234*/ 	.word	0x00000000


	//----- nvinfo : EIATTR_MIN_STACK_SIZE
	.align		4
.L_1507:
        /*2238*/ 	.byte	0x04, 0x12
        /*223a*/ 	.short	(.L_1509 - .L_1508)
	.align		4
.L_1508:
        /*223c*/ 	.word	index@(_ZN2at6native18elementwise_kernelILi128ELi4EZNS0_22gpu_kernel_impl_nocastINS0_13AUnaryFunctorIhhhZZZNS0_15binary_internal21div_floor_kernel_cudaERNS_18TensorIteratorBaseEENKUlvE_clEvENKUlvE_clEvEUlhhE_EEEEvS6_RKT_EUliE_EEviT1_)
        /*2240*/ 	.word	0x00000000


	//----- nvinfo : EIATTR_MIN_STACK_SIZE
	.align		4
.L_1509:
        /*2244*/ 	.byte	0x04, 0x12
        /*2246*/ 	.short	(.L_1511 - .L_1510)
	.align		4
.L_1510:
        /*2248*/ 	.word	index@(_ZN2at6native27unrolled_elementwise_kernelINS0_13AUnaryFunctorIhhhZZZNS0_15binary_internal21div_floor_kernel_cudaERNS_18TensorIteratorBaseEENKUlvE_clEvENKUlvE_clEvEUlhhE_EESt5arrayIPcLm2EELi4E23TrivialOffsetCalculatorILi1EjESE_NS0_6memory15LoadWithoutCastENSF_16StoreWithoutCastEEEviT_T0_T2_T3_T4_T5_)
        /*224c*/ 	.word	0x00000000


	//----- nvinfo : EIATTR_MIN_STACK_SIZE
	.align		4
.L_1511:
        /*2250*/ 	.byte	0x04, 0x12
        /*2252*/ 	.short	(.L_1513 - .L_1512)
	.align		4
.L_1512:
        /*2254*/ 	.word	index@(_ZN2at6native29vectorized_elementwise_kernelILi2ENS0_13AUnaryFunctorIhhhZZZNS0_15binary_internal21div_floor_kernel_cudaERNS_18TensorIteratorBaseEENKUlvE_clEvENKUlvE_clEvEUlhhE_EESt5arrayIPcLm2EEEEviT0_T1_)
        /*2258*/ 	.word	0x00000000


	//----- nvinfo : EIATTR_MIN_STACK_SIZE
	.align		4
.L_1513:
        /*225c*/ 	.byte	0x04, 0x12
        /*225e*/ 	.short	(.L_1515 - .L_1514)
	.align		4
.L_1514:
        /*2260*/ 	.word	index@(_ZN2at6native29vectorized_elementwise_kernelILi4ENS0_13AUnaryFunctorIhhhZZZNS0_15binary_internal21div_floor_kernel_cudaERNS_18TensorIteratorBaseEENKUlvE_clEvENKUlvE_clEvEUlhhE_EESt5arrayIPcLm2EEEEviT0_T1_)
        /*2264*/ 	.word	0x00000000


	//----- nvinfo : EIATTR_MIN_STACK_SIZE
	.align		4
.L_1515:
        /*2268*/ 	.byte	0x04, 0x12
        /*226a*/ 	.short	(.L_1517 - .L_1516)
	.align		4
.L_1516:
        /*226c*/ 	.word	index@(_ZN2at6native29vectorized_elementwise_kernelILi8ENS0_13AUnaryFunctorIhhhZZZNS0_15binary_internal21div_floor_kernel_cudaERNS_18TensorIteratorBaseEENKUlvE_clEvENKUlvE_clEvEUlhhE_EESt5arrayIPcLm2EEEEviT0_T1_)
        /*2270*/ 	.word	0x00000000
.L_1517:


//--------------------- .nv.compat                --------------------------
	.section	.nv.compat,"",@"SHT_CUDA_COMPAT_INFO"
	.align	4
        /*0000*/ 	.byte	0x02, 0x09, 0x01, 0x00, 0x02, 0x02, 0x01, 0x00, 0x02, 0x05, 0x05, 0x00, 0x03, 0x07, 0x01, 0x01
        /*0010*/ 	.byte	0x02, 0x03, 0x00, 0x00, 0x02, 0x06, 0x01, 0x00, 0x04, 0x0b, 0x08, 0x00, 0x00, 0x00, 0x00, 0x00
        /*0020*/ 	.byte	0x00, 0x00, 0x00, 0x00


//--------------------- .nv.info._ZN2at6native18elementwise_kernelILi128ELi4EZNS0_15gpu_kernel_implINS0_13BinaryFunctorIN3c108BFloat16ES5_S5_ZZZNS0_15binary_internal21div_floor_kernel_cudaERNS_18TensorIteratorBaseEENKUlvE1_clEvENKUlvE2_clEvEUlS5_S5_E_EEEEvS8_RKT_EUliE_EEviT1_ --------------------------
	.section	.nv.info._ZN2at6native18elementwise_kernelILi128ELi4EZNS0_15gpu_kernel_implINS0_13BinaryFunctorIN3c108BFloat16ES5_S5_ZZZNS0_15binary_internal21div_floor_kernel_cudaERNS_18TensorIteratorBaseEENKUlvE1_clEvENKUlvE2_clEvEUlS5_S5_E_EEEEvS8_RKT_EUliE_EEviT1_,"",@"SHT_CUDA_INFO"
	.sectionflags	@""
	.align	4


	//----- nvinfo : EIATTR_CUDA_API_VERSION
	.align		4
        /*0000*/ 	.byte	0x04, 0x37
        /*0002*/ 	.short	(.L_1519 - .L_1518)
.L_1518:
        /*0004*/ 	.word	0x00000082


	//----- nvinfo : EIATTR_KPARAM_INFO
	.align		4
.L_1519:
        /*0008*/ 	.byte	0x04, 0x17
        /*000a*/ 	.short	(.L_1521 - .L_1520)
.L_1520:
        /*000c*/ 	.word	0x00000000
        /*0010*/ 	.short	0x0001
        /*0012*/ 	.short	0x0008
        /*0014*/ 	.byte	0x00, 0xf0, 0x21, 0x0a


	//----- nvinfo : EIATTR_KPARAM_INFO
	.align		4
.L_1521:
        /*0018*/ 	.byte	0x04, 0x17
        /*001a*/ 	.short	(.L_1523 - .L_1522)
.L_1522:
        /*001c*/ 	.word	0x00000000
        /*0020*/ 	.short	0x0000
        /*0022*/ 	.short	0x0000
        /*0024*/ 	.byte	0x00, 0xf0, 0x11, 0x00


	//----- nvinfo : EIATTR_SPARSE_MMA_MASK
	.align		4
.L_1523:
        /*0028*/ 	.byte	0x03, 0x50
        /*002a*/ 	.short	0x0000


	//----- nvinfo : EIATTR_MAXREG_COUNT
	.align		4
        /*002c*/ 	.byte	0x03, 0x1b
        /*002e*/ 	.short	0x0080


	//----- nvinfo : EIATTR_EXTERNS
	.align		4
        /*0030*/ 	.byte	0x04, 0x0f
        /*0032*/ 	.short	(.L_1525 - .L_1524)


	//   ....[0]....
	.align		4
.L_1524:
        /*0034*/ 	.word	index@(__assertfail)


	//----- nvinfo : EIATTR_MERCURY_ISA_VERSION
	.align		4
.L_1525:
        /*0038*/ 	.byte	0x03, 0x5f
        /*003a*/ 	.short	0x0101


	//----- nvinfo : EIATTR_SYSCALL_OFFSETS
	.align		4
        /*003c*/ 	.byte	0x04, 0x46
        /*003e*/ 	.short	(.L_1527 - .L_1526)


	//   ....[0]....
.L_1526:
        /*0040*/ 	.word	0x000026e0


	//   ....[1]....
        /*0044*/ 	.word	0x00003780


	//   ....[2]....
        /*0048*/ 	.word	0x00004da0


	//   ....[3]....
        /*004c*/ 	.word	0x000074e0


	//   ....[4]....
        /*0050*/ 	.word	0x00008580


	//   ....[5]....
        /*0054*/ 	.word	0x00009ba0


	//   ....[6]....
        /*0058*/ 	.word	0x0000c2d0


	//   ....[7]....
        /*005c*/ 	.word	0x0000d370


	//   ....[8]....
        /*0060*/ 	.word	0x0000e990


	//   ....[9]....
        /*0064*/ 	.word	0x000110b0


	//   ....[10]....
        /*0068*/ 	.word	0x00012150


	//   ....[11]....
        /*006c*/ 	.word	0x00013770


	//----- nvinfo : EIATTR_EXIT_INSTR_OFFSETS
	.align		4
.L_1527:
        /*0070*/ 	.byte	0x04, 0x1c
        /*0072*/ 	.short	(.L_1529 - .L_1528)


	//   ....[0]....
.L_1528:
        /*0074*/ 	.word	0x0000ea60


	//   ....[1]....
        /*0078*/ 	.word	0x000129a0


	//   ....[2]....
        /*007c*/ 	.word	0x000129e0


	//   ....[3]....
        /*0080*/ 	.word	0x00012a80


	//   ....[4]....
        /*0084*/ 	.word	0x00012ac0


	//   ....[5]....
        /*0088*/ 	.word	0x00012b00


	//   ....[6]....
        /*008c*/ 	.word	0x00012b90


	//   ....[7]....
        /*0090*/ 	.word	0x00012bd0


	//   ....[8]....
        /*0094*/ 	.word	0x00012c70


	//   ....[9]....
        /*0098*/ 	.word	0x00012cc0


	//   ....[10]....
        /*009c*/ 	.word	0x00012d10


	//   ....[11]....
        /*00a0*/ 	.word	0x00012de0


	//   ....[12]....
        /*00a4*/ 	.word	0x00012e40


	//   ....[13]....
        /*00a8*/ 	.word	0x00012fd0


	//   ....[14]....
        /*00ac*/ 	.word	0x00013130


	//   ....[15]....
        /*00b0*/ 	.word	0x00013150


	//   ....[16]....
        /*00b4*/ 	.word	0x00013210


	//   ....[17]....
        /*00b8*/ 	.word	0x00013390


	//   ....[18]....
        /*00bc*/ 	.word	0x00013510


	//   ....[19]....
        /*00c0*/ 	.word	0x00013670


	//   ....[20]....
        /*00c4*/ 	.word	0x00013780


	//   ....[21]....
        /*00c8*/ 	.word	0x000137c0


	//   ....[22]....
        /*00cc*/ 	.word	0x00013800


	//----- nvinfo : EIATTR_MAX_THREADS
	.align		4
.L_1529:
        /*00d0*/ 	.byte	0x04, 0x05
        /*00d2*/ 	.short	(.L_1531 - .L_1530)
.L_1530:
        /*00d4*/ 	.word	0x00000080
        /*00d8*/ 	.word	0x00000001
        /*00dc*/ 	.word	0x00000001


	//----- nvinfo : EIATTR_CRS_STACK_SIZE
	.align		4
.L_1531:
        /*00e0*/ 	.byte	0x04, 0x1e
        /*00e2*/ 	.short	(.L_1533 - .L_1532)
.L_1532:
        /*00e4*/ 	.word	0x00000000


	//----- nvinfo : EIATTR_CBANK_PARAM_SIZE
	.align		4
.L_1533:
        /*00e8*/ 	.byte	0x03, 0x19
        /*00ea*/ 	.short	0x0290


	//----- nvinfo : EIATTR_PARAM_CBANK
	.align		4
        /*00ec*/ 	.byte	0x04, 0x0a
        /*00ee*/ 	.short	(.L_1535 - .L_1534)
	.align		4
.L_1534:
        /*00f0*/ 	.word	index@(.nv.constant0._ZN2at6native18elementwise_kernelILi128ELi4EZNS0_15gpu_kernel_implINS0_13BinaryFunctorIN3c108BFloat16ES5_S5_ZZZNS0_15binary_internal21div_floor_kernel_cudaERNS_18TensorIteratorBaseEENKUlvE1_clEvENKUlvE2_clEvEUlS5_S5_E_EEEEvS8_RKT_EUliE_EEviT1_)
        /*00f4*/ 	.short	0x0210
        /*00f6*/ 	.short	0x0290


	//----- nvinfo : EIATTR_SW_WAR
	.align		4
.L_1535:
        /*00f8*/ 	.byte	0x04, 0x36
        /*00fa*/ 	.short	(.L_1537 - .L_1536)
.L_1536:
        /*00fc*/ 	.word	0x00000008
.L_1537:


//--------------------- .nv.info._ZN2at6native27unrolled_elementwise_kernelINS0_13BinaryFunctorIN3c108BFloat16ES4_S4_ZZZNS0_15binary_internal21div_floor_kernel_cudaERNS_18TensorIteratorBaseEENKUlvE1_clEvENKUlvE2_clEvEUlS4_S4_E_EESt5arrayIPcLm3EELi4E23TrivialOffsetCalculatorILi2EjESF_ILi1EjENS0_6memory12LoadWithCastILi2EEENSI_13StoreWithCastILi1EEEEEviT_T0_T2_T3_T4_T5_ --------------------------
	.section	.nv.info._ZN2at6native27unrolled_elementwise_kernelINS0_13BinaryFunctorIN3c108BFloat16ES4_S4_ZZZNS0_15binary_internal21div_floor_kernel_cudaERNS_18TensorIteratorBaseEENKUlvE1_clEvENKUlvE2_clEvEUlS4_S4_E_EESt5arrayIPcLm3EELi4E23TrivialOffsetCalculatorILi2EjESF_ILi1EjENS0_6memory12LoadWithCastILi2EEENSI_13StoreWithCastILi1EEEEEviT_T0_T2_T3_T4_T5_,"",@"SHT_CUDA_INFO"
	.sectionflags	@""
	.align	4


	//----- nvinfo : EIATTR_CUDA_API_VERSION
	.align		4
        /*0000*/ 	.byte	0x04, 0x37
        /*0002*/ 	.short	(.L_1539 - .L_1538)
.L_1538:
        /*0004*/ 	.word	0x00000082


	//----- nvinfo : EIATTR_KPARAM_INFO
	.align		4
.L_1539:
        /*0008*/ 	.byte	0x04, 0x17
        /*000a*/ 	.short	(.L_1541 - .L_1540)
.L_1540:
        /*000c*/ 	.word	0x00000000
        /*0010*/ 	.short	0x0006
        /*0012*/ 	.short	0x0030
        /*0014*/ 	.byte	0x00, 0xf0, 0x21, 0x00


	//----- nvinfo : EIATTR_KPARAM_INFO
	.align		4
.L_1541:
        /*0018*/ 	.byte	0x04, 0x17
        /*001a*/ 	.short	(.L_1543 - .L_1542)
.L_1542:
        /*001c*/ 	.word	0x00000000
        /*0020*/ 	.short	0x0005
        /*0022*/ 	.short	0x0024
        /*0024*/ 	.byte	0x00, 0xf0, 0x31, 0x00


	//----- nvinfo : EIATTR_KPARAM_INFO
	.align		4
.L_1543:
        /*0028*/ 	.byte	0x04, 0x17
        /*002a*/ 	.short	(.L_1545 - .L_1544)
.L_1544:
        /*002c*/ 	.word	0x00000000
        /*0030*/ 	.short	0x0004
        /*0032*/ 	.short	0x0021
        /*0034*/ 	.byte	0x00, 0xf0, 0x05, 0x00


	//----- nvinfo : EIATTR_KPARAM_INFO
	.align		4
.L_1545:
        /*0038*/ 	.byte	0x04, 0x17
        /*003a*/ 	.short	(.L_1547 - .L_1546)
.L_1546:
        /*003c*/ 	.word	0x00000000
        /*0040*/ 	.short	0x0003
        /*0042*/ 	.short	0x0020
        /*0044*/ 	.byte	0x00, 0xf0, 0x05, 0x00


	//----- nvinfo : EIATTR_KPARAM_INFO
	.align		4
.L_1547:
        /*0048*/ 	.byte	0x04, 0x17
        /*004a*/ 	.short	(.L_1549 - .L_1548)
.L_1548:
        /*004c*/ 	.word	0x00000000
        /*0050*/ 	.short	0x0002
        /*0052*/ 	.short	0x0008
        /*0054*/ 	.byte	0x00, 0xf0, 0x61, 0x00


	//----- nvinfo : EIATTR_KPARAM_INFO
	.align		4
.L_1549:
        /*0058*/ 	.byte	0x04, 0x17
        /*005a*/ 	.short	(.L_1551 - .L_1550)
.L_1550:
        /*005c*/ 	.word	0x00000000
        /*0060*/ 	.short	0x0001
        /*0062*/ 	.short	0x0004
        /*0064*/ 	.byte	0x00, 0xf0, 0x05, 0x00


	//----- nvinfo : EIATTR_KPARAM_INFO
	.align		4
.L_1551:
        /*0068*/ 	.byte	0x04, 0x17
        /*006a*/ 	.short	(.L_1553 - .L_1552)
.L_1552:
        /*006c*/ 	.word	0x00000000
        /*0070*/ 	.short	0x0000
        /*0072*/ 	.short	0x0000
        /*0074*/ 	.byte	0x00, 0xf0, 0x11, 0x00


	//----- nvinfo : EIATTR_SPARSE_MMA_MASK
	.align		4
.L_1553:
        /*0078*/ 	.byte	0x03, 0x50
        /*007a*/ 	.short	0x0000


	//----- nvinfo : EIATTR_MAXREG_COUNT
	.align		4
        /*007c*/ 	.byte	0x03, 0x1b
        /*007e*/ 	.short	0x00ff


	//----- nvinfo : EIATTR_EXTERNS
	.align		4
        /*0080*/ 	.byte	0x04, 0x0f
        /*0082*/ 	.short	(.L_1555 - .L_1554)


	//   ....[0]....
	.align		4
.L_1554:
        /*0084*/ 	.word	index@(__assertfail)


	//----- nvinfo : EIATTR_MERCURY_ISA_VERSION
	.align		4
.L_1555:
        /*0088*/ 	.byte	0x03, 0x5f
        /*008a*/ 	.short	0x0101


	//----- nvinfo : EIATTR_SYSCALL_OFFSETS
	.align		4
        /*008c*/ 	.byte	0x04, 0x46
        /*008e*/ 	.short	(.L_1557 - .L_1556)


	//   ....[0]....
.L_1556:
        /*0090*/ 	.word	0x000010f0


	//   ....[1]....
        /*0094*/ 	.word	0x000021b0


	//   ....[2]....
        /*0098*/ 	.word	0x000032e0


	//   ....[3]....
        /*009c*/ 	.word	0x000043a0


	//   ....[4]....
        /*00a0*/ 	.word	0x000054f0


	//   ....[5]....
        /*00a4*/ 	.word	0x000065c0


	//   ....[6]....
        /*00a8*/ 	.word	0x000076f0


	//   ....[7]....
        /*00ac*/ 	.word	0x000087c0


	//   ....[8]....
        /*00b0*/ 	.word	0x0000b420


	//   ....[9]....
        /*00b4*/ 	.word	0x0000c440


	//   ....[10]....
        /*00b8*/ 	.word	0x0000d420


	//   ....[11]....
        /*00bc*/ 	.word	0x0000e400


	//----- nvinfo : EIATTR_EXIT_INSTR_OFFSETS
	.align		4
.L_1557:
        /*00c0*/ 	.byte	0x04, 0x1c
        /*00c2*/ 	.short	(.L_1559 - .L_1558)


	//   ....[0]....
.L_1558:
        /*00c4*/ 	.word	0x0000d4e0


	//   ....[1]....
        /*00c8*/ 	.word	0x0000d630


	//   ....[2]....
        /*00cc*/ 	.word	0x0000d670


	//   ....[3]....
        /*00d0*/ 	.word	0x0000d710


	//   ....[4]....
        /*00d4*/ 	.word	0x0000d750


	//   ....[5]....
        /*00d8*/ 	.word	0x0000d790


	//   ....[6]....
        /*00dc*/ 	.word	0x0000d820


	//   ....[7]....
        /*00e0*/ 	.word	0x0000d860


	//   ....[8]....
        /*00e4*/ 	.word	0x0000d900


	//   ....[9]....
        /*00e8*/ 	.word	0x0000d950


	//   ....[10]....
        /*00ec*/ 	.word	0x0000d9a0


	//   ....[11]....
        /*00f0*/ 	.word	0x0000da70


	//   ....[12]....
        /*00f4*/ 	.word	0x0000dad0


	//   ....[13]....
        /*00f8*/ 	.word	0x0000dc60


	//   ....[14]....
        /*00fc*/ 	.word	0x0000ddc0


	//   ....[15]....
        /*0100*/ 	.word	0x0000dde0


	//   ....[16]....
        /*0104*/ 	.word	0x0000dea0


	//   ....[17]....
        /*0108*/ 	.word	0x0000e020


	//   ....[18]....
        /*010c*/ 	.word	0x0000e1a0


	//   ....[19]....
        /*0110*/ 	.word	0x0000e300


	//   ....[20]....
        /*0114*/ 	.word	0x0000e410


	//   ....[21]....
        /*0118*/ 	.word	0x0000e450


	//   ....[22]....
        /*011c*/ 	.word	0x0000e490


	//----- nvinfo : EIATTR_MAX_THREADS
	.align		4
.L_1559:
        /*0120*/ 	.byte	0x04, 0x05
        /*0122*/ 	.short	(.L_1561 - .L_1560)
.L_1560:
        /*0124*/ 	.word	0x00000080
        /*0128*/ 	.word	0x00000001
        /*012c*/ 	.word	0x00000001


	//----- nvinfo : EIATTR_CRS_STACK_SIZE
	.align		4
.L_1561:
        /*0130*/ 	.byte	0x04, 0x1e
        /*0132*/ 	.short	(.L_1563 - .L_1562)
.L_1562:
        /*0134*/ 	.word	0x00000000


	//----- nvinfo : EIATTR_CBANK_PARAM_SIZE
	.align		4
.L_1563:
        /*0138*/ 	.byte	0x03, 0x19
        /*013a*/ 	.short	0x0038


	//----- nvinfo : EIATTR_PARAM_CBANK
	.align		4
        /*013c*/ 	.byte	0x04, 0x0a
        /*013e*/ 	.short	(.L_1565 - .L_1564)
	.align		4
.L_1564:
        /*0140*/ 	.word	index@(.nv.constant0._ZN2at6native27unrolled_elementwise_kernelINS0_13BinaryFunctorIN3c108BFloat16ES4_S4_ZZZNS0_15binary_internal21div_floor_kernel_cudaERNS_18TensorIteratorBaseEENKUlvE1_clEvENKUlvE2_clEvEUlS4_S4_E_EESt5arrayIPcLm3EELi4E23TrivialOffsetCalculatorILi2EjESF_ILi1EjENS0_6memory12LoadWithCastILi2EEENSI_13StoreWithCastILi1EEEEEviT_T0_T2_T3_T4_T5_)
        /*0144*/ 	.short	0x0210
        /*0146*/ 	.short	0x0038


	//----- nvinfo : EIATTR_SW_WAR
	.align		4
.L_1565:
        /*0148*/ 	.byte	0x04, 0x36
        /*014a*/ 	.short	(.L_1567 - .L_1566)
.L_1566:
        /*014c*/ 	.word	0x00000008
.L_1567:


//--------------------- .nv.info._ZN2at6native18elementwise_kernelILi128ELi4EZNS0_22gpu_kernel_impl_nocastINS0_13BinaryFunctorIN3c108BFloat16ES5_S5_ZZZNS0_15binary_internal21div_floor_kernel_cudaERNS_18TensorIteratorBaseEENKUlvE1_clEvENKUlvE2_clEvEUlS5_S5_E_EEEEvS8_RKT_EUliE_EEviT1_ --------------------------
	.section	.nv.info._ZN2at6native18elementwise_kernelILi128ELi4EZNS0_22gpu_kernel_impl_nocastINS0_13BinaryFunctorIN3c108BFloat16ES5_S5_ZZZNS0_15binary_internal21div_floor_kernel_cudaERNS_18TensorIteratorBaseEENKUlvE1_clEvENKUlvE2_clEvEUlS5_S5_E_EEEEvS8_RKT_EUliE_EEviT1_,"",@"SHT_CUDA_INFO"
	.sectionflags	@""
	.align	4


	//----- nvinfo : EIATTR_CUDA_API_VERSION
	.align		4
        /*0000*/ 	.byte	0x04, 0x37
        /*0002*/ 	.short	(.L_1569 - .L_1568)
.L_1568:
        /*0004*/ 	.word	0x00000082


	//----- nvinfo : EIATTR_KPARAM_INFO
	.align		4
.L_1569:
        /*0008*/ 	.byte	0x04, 0x17
        /*000a*/ 	.short	(.L_1571 - .L_1570)
.L_1570:
        /*000c*/ 	.word	0x00000000
        /*0010*/ 	.short	0x0001
        /*0012*/ 	.short	0x0008
        /*0014*/ 	.byte	0x00, 0xf0, 0x21, 0x0a


	//----- nvinfo : EIATTR_KPARAM_INFO
	.align		4
.L_1571:
        /*0018*/ 	.byte	0x04, 0x17
        /*001a*/ 	.short	(.L_1573 - .L_1572)
.L_1572:
        /*001c*/ 	.word	0x00000000
        /*0020*/ 	.short	0x0000
        /*0022*/ 	.short	0x0000
        /*0024*/ 	.byte	0x00, 0xf0, 0x11, 0x00


	//----- nvinfo : EIATTR_SPARSE_MMA_MASK
	.align		4
.L_1573:
        /*0028*/ 	.byte	0x03, 0x50
        /*002a*/ 	.short	0x0000


	//----- nvinfo : EIATTR_MAXREG_COUNT
	.align		4
        /*002c*/ 	.byte	0x03, 0x1b
        /*002e*/ 	.short	0x0080


	//----- nvinfo : EIATTR_MERCURY_ISA_VERSION
	.align		4
        /*0030*/ 	.byte	0x03, 0x5f
        /*0032*/ 	.short	0x0101


	//----- nvinfo : EIATTR_EXIT_INSTR_OFFSETS
	.align		4
        /*0034*/ 	.byte	0x04, 0x1c
        /*0036*/ 	.short	(.L_1575 - .L_1574)


	//   ....[0]....
.L_1574:
        /*0038*/ 	.word	0x000059a0


	//   ....[1]....
        /*003c*/ 	.word	0x00007720


	//----- nvinfo : EIATTR_MAX_THREADS
	.align		4
.L_1575:
        /*0040*/ 	.byte	0x04, 0x05
        /*0042*/ 	.short	(.L_1577 - .L_1576)
.L_1576:
        /*0044*/ 	.word	0x00000080
        /*0048*/ 	.word	0x00000001
        /*004c*/ 	.word	0x00000001


	//----- nvinfo : EIATTR_CRS_STACK_SIZE
	.align		4
.L_1577:
        /*0050*/ 	.byte	0x04, 0x1e
        /*0052*/ 	.short	(.L_1579 - .L_1578)
.L_1578:
        /*0054*/ 	.word	0x00000000


	//----- nvinfo : EIATTR_CBANK_PARAM_SIZE
	.align		4
.L_1579:
        /*0058*/ 	.byte	0x03, 0x19
        /*005a*/ 	.short	0x0290


	//----- nvinfo : EIATTR_PARAM_CBANK
	.align		4
        /*005c*/ 	.byte	0x04, 0x0a
        /*005e*/ 	.short	(.L_1581 - .L_1580)
	.align		4
.L_1580:
        /*0060*/ 	.word	index@(.nv.constant0._ZN2at6native18elementwise_kernelILi128ELi4EZNS0_22gpu_kernel_impl_nocastINS0_13BinaryFunctorIN3c108BFloat16ES5_S5_ZZZNS0_15binary_internal21div_floor_kernel_cudaERNS_18TensorIteratorBaseEENKUlvE1_clEvENKUlvE2_clEvEUlS5_S5_E_EEEEvS8_RKT_EUliE_EEviT1_)
        /*0064*/ 	.short	0x0210
        /*0066*/ 	.short	0x0290


	//----- nvinfo : EIATTR_SW_WAR
	.align		4
.L_1581:
        /*0068*/ 	.byte	0x04, 0x36
        /*006a*/ 	.short	(.L_1583 - .L_1582)
.L_1582:
        /*006c*/ 	.word	0x00000008
.L_1583:


//--------------------- .nv.info._ZN2at6native27unrolled_elementwise_kernelINS0_13BinaryFunctorIN3c108BFloat16ES4_S4_ZZZNS0_15binary_internal21div_floor_kernel_cudaERNS_18TensorIteratorBaseEENKUlvE1_clEvENKUlvE2_clEvEUlS4_S4_E_EESt5arrayIPcLm3EELi4E23TrivialOffsetCalculatorILi2EjESF_ILi1EjENS0_6memory15LoadWithoutCastENSI_16StoreWithoutCastEEEviT_T0_T2_T3_T4_T5_ --------------------------
	.section	.nv.info._ZN2at6native27unrolled_elementwise_kernelINS0_13BinaryFunctorIN3c108BFloat16ES4_S4_ZZZNS0_15binary_internal21div_floor_kernel_cudaERNS_18TensorIteratorBaseEENKUlvE1_clEvENKUlvE2_clEvEUlS4_S4_E_EESt5arrayIPcLm3EELi4E23TrivialOffsetCalculatorILi2EjESF_ILi1EjENS0_6memory15LoadWithoutCastENSI_16StoreWithoutCastEEEviT_T0_T2_T3_T4_T5_,"",@"SHT_CUDA_INFO"
	.sectionflags	@""
	.align	4


	//----- nvinfo : EIATTR_CUDA_API_VERSION
	.align		4
        /*0000*/ 	.byte	0x04, 0x37
        /*0002*/ 	.short	(.L_1585 - .L_1584)
.L_1584:
        /*0004*/ 	.word	0x00000082


	//----- nvinfo : EIATTR_KPARAM_INFO
	.align		4
.L_1585:
        /*0008*/ 	.byte	0x04, 0x17
        /*000a*/ 	.short	(.L_1587 - .L_1586)
.L_1586:
        /*000c*/ 	.word	0x00000000
        /*0010*/ 	.short	0x0006
        /*0012*/ 	.short	0x0023
        /*0014*/ 	.byte	0x00, 0xf0, 0x05, 0x00


	//----- nvinfo : EIATTR_KPARAM_INFO
	.align		4
.L_1587:
        /*0018*/ 	.byte	0x04, 0x17
        /*001a*/ 	.short	(.L_1589 - .L_1588)
.L_1588:
        /*001c*/ 	.word	0x00000000
        /*0020*/ 	.short	0x0005
        /*0022*/ 	.short	0x0022
        /*0024*/ 	.byte	0x00, 0xf0, 0x05, 0x00


	//----- nvinfo : EIATTR_KPARAM_INFO
	.align		4
.L_1589:
        /*0028*/ 	.byte	0x04, 0x17
        /*002a*/ 	.short	(.L_1591 - .L_1590)
.L_1590:
        /*002c*/ 	.word	0x00000000
        /*0030*/ 	.short	0x0004
        /*0032*/ 	.short	0x0021
        /*0034*/ 	.byte	0x00, 0xf0, 0x05, 0x00


	//----- nvinfo : EIATTR_KPARAM_INFO
	.align		4
.L_1591:
        /*0038*/ 	.byte	0x04, 0x17
        /*003a*/ 	.short	(.L_1593 - .L_1592)
.L_1592:
        /*003c*/ 	.word	0x00000000
        /*0040*/ 	.short	0x0003
        /*0042*/ 	.short	0x0020
        /*0044*/ 	.byte	0x00, 0xf0, 0x05, 0x00


	//----- nvinfo : EIATTR_KPARAM_INFO
	.align		4
.L_1593:
        /*0048*/ 	.byte	0x04, 0x17
        /*004a*/ 	.short	(.L_1595 - .L_1594)
.L_1594:
        /*004c*/ 	.word	0x00000000
        /*0050*/ 	.short	0x0002
        /*0052*/ 	.short	0x0008
        /*0054*/ 	.byte	0x00, 0xf0, 0x61, 0x00


	//----- nvinfo : EIATTR_KPARAM_INFO
	.align		4
.L_1595:
        /*0058*/ 	.byte	0x04, 0x17
        /*005a*/ 	.short	(.L_1597 - .L_1596)
.L_1596:
        /*005c*/ 	.word	0x00000000
        /*0060*/ 	.short	0x0001
        /*0062*/ 	.short	0x0004
        /*0064*/ 	.byte	0x00, 0xf0, 0x05, 0x00


	//----- nvinfo : EIATTR_KPARAM_INFO
	.align		4
.L_1597:
        /*0068*/ 	.byte	0x04, 0x17
        /*006a*/ 	.short	(.L_1599 - .L_1598)
.L_1598:
        /*006c*/ 	.word	0x00000000
        /*0070*/ 	.short	0x0000
        /*0072*/ 	.short	0x0000
        /*0074*/ 	.byte	0x00, 0xf0, 0x11, 0x00


	//----- nvinfo : EIATTR_SPARSE_MMA_MASK
	.align		4
.L_1599:
        /*0078*/ 	.byte	0x03, 0x50
        /*007a*/ 	.short	0x0000


	//----- nvinfo : EIATTR_MAXREG_COUNT
	.align		4
        /*007c*/ 	.byte	0x03, 0x1b
        /*007e*/ 	.short	0x00ff


	//----- nvinfo : EIATTR_MERCURY_ISA_VERSION
	.align		4
        /*0080*/ 	.byte	0x03, 0x5f
        /*0082*/ 	.short	0x0101


	//----- nvinfo : EIATTR_EXIT_INSTR_OFFSETS
	.align		4
        /*0084*/ 	.byte	0x04, 0x1c
        /*0086*/ 	.short	(.L_1601 - .L_1600)


	//   ....[0]....
.L_1600:
        /*0088*/ 	.word	0x00001f90


	//   ....[1]....
        /*008c*/ 	.word	0x00001fe0


	//----- nvinfo : EIATTR_MAX_THREADS
	.align		4
.L_1601:
        /*0090*/ 	.byte	0x04, 0x05
        /*0092*/ 	.short	(.L_1603 - .L_1602)
.L_1602:
        /*0094*/ 	.word	0x00000080
        /*0098*/ 	.word	0x00000001
        /*009c*/ 	.word	0x00000001


	//----- nvinfo : EIATTR_CRS_STACK_SIZE
	.align		4
.L_1603:
        /*00a0*/ 	.byte	0x04, 0x1e
        /*00a2*/ 	.short	(.L_1605 - .L_1604)
.L_1604:
        /*00a4*/ 	.word	0x00000000


	//----- nvinfo : EIATTR_CBANK_PARAM_SIZE
	.align		4
.L_1605:
        /*00a8*/ 	.byte	0x03, 0x19
        /*00aa*/ 	.short	0x0024


	//----- nvinfo : EIATTR_PARAM_CBANK
	.align		4
        /*00ac*/ 	.byte	0x04, 0x0a
        /*00ae*/ 	.short	(.L_1607 - .L_1606)
	.align		4
.L_1606:
        /*00b0*/ 	.word	index@(.nv.constant0._ZN2at6native27unrolled_elementwise_kernelINS0_13BinaryFunctorIN3c108BFloat16ES4_S4_ZZZNS0_15binary_internal21div_floor_kernel_cudaERNS_18TensorIteratorBaseEENKUlvE1_clEvENKUlvE2_clEvEUlS4_S4_E_EESt5arrayIPcLm3EELi4E23TrivialOffsetCalculatorILi2EjESF_ILi1EjENS0_6memory15LoadWithoutCastENSI_16StoreWithoutCastEEEviT_T0_T2_T3_T4_T5_)
        /*00b4*/ 	.short	0x0210
        /*00b6*/ 	.short	0x0024


	//----- nvinfo : EIATTR_SW_WAR
	.align		4
.L_1607:
        /*00b8*/ 	.byte	0x04, 0x36
        /*00ba*/ 	.short	(.L_1609 - .L_1608)
.L_1608:
        /*00bc*/ 	.word	0x00000008
.L_1609:


//--------------------- .nv.info._ZN2at6native29vectorized_elementwise_kernelILi2ENS0_13BinaryFunctorIN3c108BFloat16ES4_S4_ZZZNS0_15binary_internal21div_floor_kernel_cudaERNS_18TensorIteratorBaseEENKUlvE1_clEvENKUlvE2_clEvEUlS4_S4_E_EESt5arrayIPcLm3EEEEviT0_T1_ --------------------------
	.section	.nv.info._ZN2at6native29vectorized_elementwise_kernelILi2ENS0_13BinaryFunctorIN3c108BFloat16ES4_S4_ZZZNS0_15binary_internal21div_floor_kernel_cudaERNS_18TensorIteratorBaseEENKUlvE1_clEvENKUlvE2_clEvEUlS4_S4_E_EESt5arrayIPcLm3EEEEviT0_T1_,"",@"SHT_CUDA_INFO"
	.sectionflags	@""
	.align	4


	//----- nvinfo : EIATTR_CUDA_API_VERSION
	.align		4
        /*0000*/ 	.byte	0x04, 0x37
        /*0002*/ 	.short	(.L_1611 - .L_1610)
.L_1610:
        /*0004*/ 	.word	0x00000082


	//----- nvinfo : EIATTR_KPARAM_INFO
	.align		4
.L_1611:
        /*0008*/ 	.byte	0x04, 0x17
        /*000a*/ 	.short	(.L_1613 - .L_1612)
.L_1612:
        /*000c*/ 	.word	0x00000000
        /*0010*/ 	.short	0x0002
        /*0012*/ 	.short	0x0008
        /*0014*/ 	.byte	0x00, 0xf0, 0x61, 0x00


	//----- nvinfo : EIATTR_KPARAM_INFO
	.align		4
.L_1613:
        /*0018*/ 	.byte	0x04, 0x17
        /*001a*/ 	.short	(.L_1615 - .L_1614)
.L_1614:
        /*001c*/ 	.word	0x00000000
        /*0020*/ 	.short	0x0001
        /*0022*/ 	.short	0x0004
        /*0024*/ 	.byte	0x00, 0xf0, 0x05, 0x00


	//----- nvinfo : EIATTR_KPARAM_INFO
	.align		4
.L_1615:
        /*0028*/ 	.byte	0x04, 0x17
        /*002a*/ 	.short	(.L_1617 - .L_1616)
.L_1616:
        /*002c*/ 	.word	0x00000000
        /*0030*/ 	.short	0x0000
        /*0032*/ 	.short	0x0000
        /*0034*/ 	.byte	0x00, 0xf0, 0x11, 0x00


	//----- nvinfo : EIATTR_SPARSE_MMA_MASK
	.align		4
.L_1617:
        /*0038*/ 	.byte	0x03, 0x50
        /*003a*/ 	.short	0x0000


	//----- nvinfo : EIATTR_MAXREG_COUNT
	.align		4
        /*003c*/ 	.byte	0x03, 0x1b
        /*003e*/ 	.short	0x00ff


	//----- nvinfo : EIATTR_MERCURY_ISA_VERSION
	.align		4
        /*0040*/ 	.byte	0x03, 0x5f
        /*0042*/ 	.short	0x0101


	//----- nvinfo : EIATTR_EXIT_INSTR_OFFSETS
	.align		4
        /*0044*/ 	.byte	0x04, 0x1c
        /*0046*/ 	.short	(.L_1619 - .L_1618)


	//   ....[0]....
.L_1618:
        /*0048*/ 	.word	0x00003640


	//   ....[1]....
        /*004c*/ 	.word	0x000075c0


	//   ....[2]....
        /*0050*/ 	.word	0x00007610


	//----- nvinfo : EIATTR_MAX_THREADS
	.align		4
.L_1619:
        /*0054*/ 	.byte	0x04, 0x05
        /*0056*/ 	.short	(.L_1621 - .L_1620)
.L_1620:
        /*0058*/ 	.word	0x00000080
        /*005c*/ 	.word	0x00000001
        /*0060*/ 	.word	0x00000001


	//----- nvinfo : EIATTR_CRS_STACK_SIZE
	.align		4
.L_1621:
        /*0064*/ 	.byte	0x04, 0x1e
        /*0066*/ 	.short	(.L_1623 - .L_1622)
.L_1622:
        /*0068*/ 	.word	0x00000000


	//----- nvinfo : EIATTR_CBANK_PARAM_SIZE
	.align		4
.L_1623:
        /*006c*/ 	.byte	0x03, 0x19
        /*006e*/ 	.short	0x0020


	//----- nvinfo : EIATTR_PARAM_CBANK
	.align		4
        /*0070*/ 	.byte	0x04, 0x0a
        /*0072*/ 	.short	(.L_1625 - .L_1624)
	.align		4
.L_1624:
        /*0074*/ 	.word	index@(.nv.constant0._ZN2at6native29vectorized_elementwise_kernelILi2ENS0_13BinaryFunctorIN3c108BFloat16ES4_S4_ZZZNS0_15binary_internal21div_floor_kernel_cudaERNS_18TensorIteratorBaseEENKUlvE1_clEvENKUlvE2_clEvEUlS4_S4_E_EESt5arrayIPcLm3EEEEviT0_T1_)
        /*0078*/ 	.short	0x0210
        /*007a*/ 	.short	0x0020


	//----- nvinfo : EIATTR_SW_WAR
	.align		4
.L_1625:
        /*007c*/ 	.byte	0x04, 0x36
        /*007e*/ 	.short	(.L_1627 - .L_1626)
.L_1626:
        /*0080*/ 	.word	0x00000008
.L_1627:


//--------------------- .nv.info._ZN2at6native29vectorized_elementwise_kernelILi4ENS0_13BinaryFunctorIN3c108BFloat16ES4_S4_ZZZNS0_15binary_internal21div_floor_kernel_cudaERNS_18TensorIteratorBaseEENKUlvE1_clEvENKUlvE2_clEvEUlS4_S4_E_EESt5arrayIPcLm3EEEEviT0_T1_ --------------------------
	.section	.nv.info._ZN2at6native29vectorized_elementwise_kernelILi4ENS0_13BinaryFunctorIN3c108BFloat16ES4_S4_ZZZNS0_15binary_internal21div_floor_kernel_cudaERNS_18TensorIteratorBaseEENKUlvE1_clEvENKUlvE2_clEvEUlS4_S4_E_EESt5arrayIPcLm3EEEEviT0_T1_,"",@"SHT_CUDA_INFO"
	.sectionflags	@""
	.align	4


	//----- nvinfo : EIATTR_CUDA_API_VERSION
	.align		4
        /*0000*/ 	.byte	0x04, 0x37
        /*0002*/ 	.short	(.L_1629 - .L_1628)
.L_1628:
        /*0004*/ 	.word	0x00000082


	//----- nvinfo : EIATTR_KPARAM_INFO
	.align		4
.L_1629:
        /*0008*/ 	.byte	0x04, 0x17
        /*000a*/ 	.short	(.L_1631 - .L_1630)
.L_1630:
        /*000c*/ 	.word	0x00000000
        /*0010*/ 	.short	0x0002
        /*0012*/ 	.short	0x0008
        /*0014*/ 	.byte	0x00, 0xf0, 0x61, 0x00


	//----- nvinfo : EIATTR_KPARAM_INFO
	.align		4
.L_1631:
        /*0018*/ 	.byte	0x04, 0x17
        /*001a*/ 	.short	(.L_1633 - .L_1632)
.L_1632:
        /*001c*/ 	.word	0x00000000
        /*0020*/ 	.short	0x0001
        /*0022*/ 	.short	0x0004
        /*0024*/ 	.byte	0x00, 0xf0, 0x05, 0x00


	//----- nvinfo : EIATTR_KPARAM_INFO
	.align		4
.L_1633:
        /*0028*/ 	.byte	0x04, 0x17
        /*002a*/ 	.short	(.L_1635 - .L_1634)
.L_1634:
        /*002c*/ 	.word	0x00000000
        /*0030*/ 	.short	0x0000
        /*0032*/ 	.short	0x0000
        /*0034*/ 	.byte	0x00, 0xf0, 0x11, 0x00


	//----- nvinfo : EIATTR_SPARSE_MMA_MASK
	.align		4
.L_1635:
        /*0038*/ 	.byte	0x03, 0x50
        /*003a*/ 	.short	0x0000


	//----- nvinfo : EIATTR_MAXREG_COUNT
	.align		4
        /*003c*/ 	.byte	0x03, 0x1b
        /*003e*/ 	.short	0x00ff


	//----- nvinfo : EIATTR_MERCURY_ISA_VERSION
	.align		4
        /*0040*/ 	.byte	0x03, 0x5f
        /*0042*/ 	.short	0x0101


	//----- nvinfo : EIATTR_EXIT_INSTR_OFFSETS
	.align		4
        /*0044*/ 	.byte	0x04, 0x1c
        /*0046*/ 	.short	(.L_1637 - .L_1636)


	//   ....[0]....
.L_1636:
        /*0048*/ 	.word	0x00003610


	//   ....[1]....
        /*004c*/ 	.word	0x00007590


	//   ....[2]....
        /*0050*/ 	.word	0x000075e0


	//----- nvinfo : EIATTR_MAX_THREADS
	.align		4
.L_1637:
        /*0054*/ 	.byte	0x04, 0x05
        /*0056*/ 	.short	(.L_1639 - .L_1638)
.L_1638:
        /*0058*/ 	.word	0x00000080
        /*005c*/ 	.word	0x00000001
        /*0060*/ 	.word	0x00000001


	//----- nvinfo : EIATTR_CRS_STACK_SIZE
	.align		4
.L_1639:
        /*0064*/ 	.byte	0x04, 0x1e
        /*0066*/ 	.short	(.L_1641 - .L_1640)
.L_1640:
        /*0068*/ 	.word	0x00000000


	//----- nvinfo : EIATTR_CBANK_PARAM_SIZE
	.align		4
.L_1641:
        /*006c*/ 	.byte	0x03, 0x19
        /*006e*/ 	.short	0x0020


	//----- nvinfo : EIATTR_PARAM_CBANK
	.align		4
        /*0070*/ 	.byte	0x04, 0x0a
        /*0072*/ 	.short	(.L_1643 - .L_1642)
	.align		4
.L_1642:
        /*0074*/ 	.word	index@(.nv.constant0._ZN2at6native29vectorized_elementwise_kernelILi4ENS0_13BinaryFunctorIN3c108BFloat16ES4_S4_ZZZNS0_15binary_internal21div_floor_kernel_cudaERNS_18TensorIteratorBaseEENKUlvE1_clEvENKUlvE2_clEvEUlS4_S4_E_EESt5arrayIPcLm3EEEEviT0_T1_)
        /*0078*/ 	.short	0x0210
        /*007a*/ 	.short	0x0020


	//----- nvinfo : EIATTR_SW_WAR
	.align		4
.L_1643:
        /*007c*/ 	.byte	0x04, 0x36
        /*007e*/ 	.short	(.L_1645 - .L_1644)
.L_1644:
        /*0080*/ 	.word	0x00000008
.L_1645:


//--------------------- .nv.info._ZN2at6native29vectorized_elementwise_kernelILi8ENS0_13BinaryFunctorIN3c108BFloat16ES4_S4_ZZZNS0_15binary_internal21div_floor_kernel_cudaERNS_18TensorIteratorBaseEENKUlvE1_clEvENKUlvE2_clEvEUlS4_S4_E_EESt5arrayIPcLm3EEEEviT0_T1_ --------------------------
	.section	.nv.info._ZN2at6native29vectorized_elementwise_kernelILi8ENS0_13BinaryFunctorIN3c108BFloat16ES4_S4_ZZZNS0_15binary_internal21div_floor_kernel_cudaERNS_18TensorIteratorBaseEENKUlvE1_clEvENKUlvE2_clEvEUlS4_S4_E_EESt5arrayIPcLm3EEEEviT0_T1_,"",@"SHT_CUDA_INFO"
	.sectionflags	@""
	.align	4


	//----- nvinfo : EIATTR_CUDA_API_VERSION
	.align		4
        /*0000*/ 	.byte	0x04, 0x37
        /*0002*/ 	.short	(.L_1647 - .L_1646)
.L_1646:
        /*0004*/ 	.word	0x00000082


	//----- nvinfo : EIATTR_KPARAM_INFO
	.align		4
.L_1647:
        /*0008*/ 	.byte	0x04, 0x17
        /*000a*/ 	.short	(.L_1649 - .L_1648)
.L_1648:
        /*000c*/ 	.word	0x00000000
        /*0010*/ 	.short	0x0002
        /*0012*/ 	.short	0x0008
        /*0014*/ 	.byte	0x00, 0xf0, 0x61, 0x00


	//----- nvinfo : EIATTR_KPARAM_INFO
	.align		4
.L_1649:
        /*0018*/ 	.byte	0x04, 0x17
        /*001a*/ 	.short	(.L_1651 - .L_1650)
.L_1650:
        /*001c*/ 	.word	0x00000000
        /*0020*/ 	.short	0x0001
        /*0022*/ 	.short	0x0004
        /*0024*/ 	.byte	0x00, 0xf0, 0x05, 0x00


	//----- nvinfo : EIATTR_KPARAM_INFO
	.align		4
.L_1651:
        /*0028*/ 	.byte	0x04, 0x17
        /*002a*/ 	.short	(.L_1653 - .L_1652)
.L_1652:
        /*002c*/ 	.word	0x00000000
        /*0030*/ 	.short	0x0000
        /*0032*/ 	.short	0x0000
        /*0034*/ 	.byte	0x00, 0xf0, 0x11, 0x00


	//----- nvinfo : EIATTR_SPARSE_MMA_MASK
	.align		4
.L_1653:
        /*0038*/ 	.byte	0x03, 0x50
        /*003a*/ 	.short	0x0000


	//----- nvinfo : EIATTR_MAXREG_COUNT
	.align		4
        /*003c*/ 	.byte	0x03, 0x1b
        /*003e*/ 	.short	0x00ff


	//----- nvinfo : EIATTR_MERCURY_ISA_VERSION
	.align		4
        /*0040*/ 	.byte	0x03, 0x5f
        /*0042*/ 	.short	0x0101


	//----- nvinfo : EIATTR_EXIT_INSTR_OFFSETS
	.align		4
        /*0044*/ 	.byte	0x04, 0x1c
        /*0046*/ 	.short	(.L_1655 - .L_1654)


	//   ....[0]....
.L_1654:
        /*0048*/ 	.word	0x000035f0


	//   ....[1]....
        /*004c*/ 	.word	0x00007570


	//   ....[2]....
        /*0050*/ 	.word	0x000075c0


	//----- nvinfo : EIATTR_MAX_THREADS
	.align		4
.L_1655:
        /*0054*/ 	.byte	0x04, 0x05
        /*0056*/ 	.short	(.L_1657 - .L_1656)
.L_1656:
        /*0058*/ 	.word	0x00000080
        /*005c*/ 	.word	0x00000001
        /*0060*/ 	.word	0x00000001


	//----- nvinfo : EIATTR_CRS_STACK_SIZE
	.align		4
.L_1657:
        /*0064*/ 	.byte	0x04, 0x1e
        /*0066*/ 	.short	(.L_1659 - .L_1658)
.L_1658:
        /*0068*/ 	.word	0x00000000


	//----- nvinfo : EIATTR_CBANK_PARAM_SIZE
	.align		4
.L_1659:
        /*006c*/ 	.byte	0x03, 0x19
        /*006e*/ 	.short	0x0020


	//----- nvinfo : EIATTR_PARAM_CBANK
	.align		4
        /*0070*/ 	.byte	0x04, 0x0a
        /*0072*/ 	.short	(.L_1661 - .L_1660)
	.align		4
.L_1660:
        /*0074*/ 	.word	index@(.nv.constant0._ZN2at6native29vectorized_elementwise_kernelILi8ENS0_13BinaryFunctorIN3c108BFloat16ES4_S4_ZZZNS0_15binary_internal21div_floor_kernel_cudaERNS_18TensorIteratorBaseEENKUlvE1_clEvENKUlvE2_clEvEUlS4_S4_E_EESt5arrayIPcLm3EEEEviT0_T1_)
        /*0078*/ 	.short	0x0210
        /*007a*/ 	.short	0x0020


	//----- nvinfo : EIATTR_SW_WAR
	.align		4
.L_1661:
        /*007c*/ 	.byte	0x04, 0x36
        /*007e*/ 	.short	(.L_1663 - .L_1662)
.L_1662:
        /*0080*/ 	.word	0x00000008
.L_1663:


//--------------------- .nv.info._ZN2at6native18elementwise_kernelILi128ELi4EZNS0_15gpu_kernel_implINS0_13BUnaryFunctorIN3c108BFloat16ES5_S5_ZZZNS0_15binary_internal21div_floor_kernel_cudaERNS_18TensorIteratorBaseEENKUlvE1_clEvENKUlvE2_clEvEUlS5_S5_E_EEEEvS8_RKT_EUliE_EEviT1_ --------------------------
	.section	.nv.info._ZN2at6native18elementwise_kernelILi128ELi4EZNS0_15gpu_kernel_implINS0_13BUnaryFunctorIN3c108BFloat16ES5_S5_ZZZNS0_15binary_internal21div_floor_kernel_cudaERNS_18TensorIteratorBaseEENKUlvE1_clEvENKUlvE2_clEvEUlS5_S5_E_EEEEvS8_RKT_EUliE_EEviT1_,"",@"SHT_CUDA_INFO"
	.sectionflags	@""
	.align	4


	//----- nvinfo : EIATTR_CUDA_API_VERSION
	.align		4
        /*0000*/ 	.byte	0x04, 0x37
        /*0002*/ 	.short	(.L_1665 - .L_1664)
.L_1664:
        /*0004*/ 	.word	0x00000082


	//----- nvinfo : EIATTR_KPARAM_INFO
	.align		4
.L_1665:
        /*0008*/ 	.byte	0x04, 0x17
        /*000a*/ 	.short	(.L_1667 - .L_1666)
.L_1666:
        /*000c*/ 	.word	0x00000000
        /*0010*/ 	.short	0x0001
        /*0012*/ 	.short	0x0008
        /*0014*/ 	.byte	0x00, 0xf0, 0x61, 0x08


	//----- nvinfo : EIATTR_KPARAM_INFO
	.align		4
.L_1667:
        /*0018*/ 	.byte	0x04, 0x17
        /*001a*/ 	.short	(.L_1669 - .L_1668)
.L_1668:
        /*001c*/ 	.word	0x00000000
        /*0020*/ 	.short	0x0000
        /*0022*/ 	.short	0x0000
        /*0024*/ 	.byte	0x00, 0xf0, 0x11, 0x00


	//----- nvinfo : EIATTR_SPARSE_MMA_MASK
	.align		4
.L_1669:
        /*0028*/ 	.byte	0x03, 0x50
        /*002a*/ 	.short	0x0000


	//----- nvinfo : EIATTR_MAXREG_COUNT
	.align		4
        /*002c*/ 	.byte	0x03, 0x1b
        /*002e*/ 	.short	0x0080


	//----- nvinfo : EIATTR_EXTERNS
	.align		4
        /*0030*/ 	.byte	0x04, 0x0f
        /*0032*/ 	.short	(.L_1671 - .L_1670)


	//   ....[0]....
	.align		4
.L_1670:
        /*0034*/ 	.word	index@(__assertfail)


	//----- nvinfo : EIATTR_MERCURY_ISA_VERSION
	.align		4
.L_1671:
        /*0038*/ 	.byte	0x03, 0x5f
        /*003a*/ 	.short	0x0101


	//----- nvinfo : EIATTR_SYSCALL_OFFSETS
	.align		4
        /*003c*/ 	.byte	0x04, 0x46
        /*003e*/ 	.short	(.L_1673 - .L_1672)


	//   ....[0]....
.L_1672:
        /*0040*/ 	.word	0x00002390


	//   ....[1]....
        /*0044*/ 	.word	0x000039b0


	//   ....[2]....
        /*0048*/ 	.word	0x00005da0


	//   ....[3]....
        /*004c*/ 	.word	0x000073c0


	//   ....[4]....
        /*0050*/ 	.word	0x000097b0


	//   ....[5]....
        /*0054*/ 	.word	0x0000add0


	//   ....[6]....
        /*0058*/ 	.word	0x0000d1b0


	//   ....[7]....
        /*005c*/ 	.word	0x0000e7d0


	//----- nvinfo : EIATTR_EXIT_INSTR_OFFSETS
	.align		4
.L_1673:
        /*0060*/ 	.byte	0x04, 0x1c
        /*0062*/ 	.short	(.L_1675 - .L_1674)


	//   ....[0]....
.L_1674:
        /*0064*/ 	.word	0x0000aea0


	//   ....[1]....
        /*0068*/ 	.word	0x0000da00


	//   ....[2]....
        /*006c*/ 	.word	0x0000da40


	//   ....[3]....
        /*0070*/ 	.word	0x0000dae0


	//   ....[4]....
        /*0074*/ 	.word	0x0000db20


	//   ....[5]....
        /*0078*/ 	.word	0x0000db60


	//   ....[6]....
        /*007c*/ 	.word	0x0000dbf0


	//   ....[7]....
        /*0080*/ 	.word	0x0000dc30


	//   ....[8]....
        /*0084*/ 	.word	0x0000dcd0


	//   ....[9]....
        /*0088*/ 	.word	0x0000dd20


	//   ....[10]....
        /*008c*/ 	.word	0x0000dd70


	//   ....[11]....
        /*0090*/ 	.word	0x0000de40


	//   ....[12]....
        /*0094*/ 	.word	0x0000dea0


	//   ....[13]....
        /*0098*/ 	.word	0x0000e030


	//   ....[14]....
        /*009c*/ 	.word	0x0000e190


	//   ....[15]....
        /*00a0*/ 	.word	0x0000e1b0


	//   ....[16]....
        /*00a4*/ 	.word	0x0000e270


	//   ....[17]....
        /*00a8*/ 	.word	0x0000e3f0


	//   ....[18]....
        /*00ac*/ 	.word	0x0000e570


	//   ....[19]....
        /*00b0*/ 	.word	0x0000e6d0


	//   ....[20]....
        /*00b4*/ 	.word	0x0000e7e0


	//   ....[21]....
        /*00b8*/ 	.word	0x0000e820


	//   ....[22]....
        /*00bc*/ 	.word	0x0000e860


	//----- nvinfo : EIATTR_MAX_THREADS
	.align		4
.L_1675:
        /*00c0*/ 	.byte	0x04, 0x05
        /*00c2*/ 	.short	(.L_1677 - .L_1676)
.L_1676:
        /*00c4*/ 	.word	0x00000080
        /*00c8*/ 	.word	0x00000001
        /*00cc*/ 	.word	0x00000001


	//----- nvinfo : EIATTR_CRS_STACK_SIZE
	.align		4
.L_1677:
        /*00d0*/ 	.byte	0x04, 0x1e
        /*00d2*/ 	.short	(.L_1679 - .L_1678)
.L_1678:
        /*00d4*/ 	.word	0x00000000


	//----- nvinfo : EIATTR_CBANK_PARAM_SIZE
	.align		4
.L_1679:
        /*00d8*/ 	.byte	0x03, 0x19
        /*00da*/ 	.short	0x0220


	//----- nvinfo : EIATTR_PARAM_CBANK
	.align		4
        /*00dc*/ 	.byte	0x04, 0x0a
        /*00de*/ 	.short	(.L_1681 - .L_1680)
	.align		4
.L_1680:
        /*00e0*/ 	.word	index@(.nv.constant0._ZN2at6native18elementwise_kernelILi128ELi4EZNS0_15gpu_kernel_implINS0_13BUnaryFunctorIN3c108BFloat16ES5_S5_ZZZNS0_15binary_internal21div_floor_kernel_cudaERNS_18TensorIteratorBaseEENKUlvE1_clEvENKUlvE2_clEvEUlS5_S5_E_EEEEvS8_RKT_EUliE_EEviT1_)
        /*00e4*/ 	.short	0x0210
        /*00e6*/ 	.short	0x0220


	//----- nvinfo : EIATTR_SW_WAR
	.align		4
.L_1681:
        /*00e8*/ 	.byte	0x04, 0x36
        /*00ea*/ 	.short	(.L_1683 - .L_1682)
.L_1682:
        /*00ec*/ 	.word	0x00000008
.L_1683:


//--------------------- .nv.info._ZN2at6native27unrolled_elementwise_kernelINS0_13BUnaryFunctorIN3c108BFloat16ES4_S4_ZZZNS0_15binary_internal21div_floor_kernel_cudaERNS_18TensorIteratorBaseEENKUlvE1_clEvENKUlvE2_clEvEUlS4_S4_E_EESt5arrayIPcLm2EELi4E23TrivialOffsetCalculatorILi1EjESG_NS0_6memory12LoadWithCastILi1EEENSH_13StoreWithCastILi1EEEEEviT_T0_T2_T3_T4_T5_ --------------------------
	.section	.nv.info._ZN2at6native27unrolled_elementwise_kernelINS0_13BUnaryFunctorIN3c108BFloat16ES4_S4_ZZZNS0_15binary_internal21div_floor_kernel_cudaERNS_18TensorIteratorBaseEENKUlvE1_clEvENKUlvE2_clEvEUlS4_S4_E_EESt5arrayIPcLm2EELi4E23TrivialOffsetCalculatorILi1EjESG_NS0_6memory12LoadWithCastILi1EEENSH_13StoreWithCastILi1EEEEEviT_T0_T2_T3_T4_T5_,"",@"SHT_CUDA_INFO"
	.sectionflags	@""
	.align	4


	//----- nvinfo : EIATTR_CUDA_API_VERSION
	.align		4
        /*0000*/ 	.byte	0x04, 0x37
        /*0002*/ 	.short	(.L_1685 - .L_1684)
.L_1684:
        /*0004*/ 	.word	0x00000082


	//----- nvinfo : EIATTR_KPARAM_INFO
	.align		4
.L_1685:
        /*0008*/ 	.byte	0x04, 0x17
        /*000a*/ 	.short	(.L_1687 - .L_1686)
.L_1686:
        /*000c*/ 	.word	0x00000000
        /*0010*/ 	.short	0x0006
        /*0012*/ 	.short	0x0024
        /*0014*/ 	.byte	0x00, 0xf0, 0x21, 0x00


	//----- nvinfo : EIATTR_KPARAM_INFO
	.align		4
.L_1687:
        /*0018*/ 	.byte	0x04, 0x17
        /*001a*/ 	.short	(.L_1689 - .L_1688)
.L_1688:
        /*001c*/ 	.word	0x00000000
        /*0020*/ 	.short	0x0005
        /*0022*/ 	.short	0x001c
        /*0024*/ 	.byte	0x00, 0xf0, 0x21, 0x00


	//----- nvinfo : EIATTR_KPARAM_INFO
	.align		4
.L_1689:
        /*0028*/ 	.byte	0x04, 0x17
        /*002a*/ 	.short	(.L_1691 - .L_1690)
.L_1690:
        /*002c*/ 	.word	0x00000000
        /*0030*/ 	.short	0x0004
        /*0032*/ 	.short	0x0019
        /*0034*/ 	.byte	0x00, 0xf0, 0x05, 0x00


	//----- nvinfo : EIATTR_KPARAM_INFO
	.align		4
.L_1691:
        /*0038*/ 	.byte	0x04, 0x17
        /*003a*/ 	.short	(.L_1693 - .L_1692)
.L_1692:
        /*003c*/ 	.word	0x00000000
        /*0040*/ 	.short	0x0003
        /*0042*/ 	.short	0x0018
        /*0044*/ 	.byte	0x00, 0xf0, 0x05, 0x00


	//----- nvinfo : EIATTR_KPARAM_INFO
	.align		4
.L_1693:
        /*0048*/ 	.byte	0x04, 0x17
        /*004a*/ 	.short	(.L_1695 - .L_1694)
.L_1694:
        /*004c*/ 	.word	0x00000000
        /*0050*/ 	.short	0x0002
        /*0052*/ 	.short	0x0008
        /*0054*/ 	.byte	0x00, 0xf0, 0x41, 0x00


	//----- nvinfo : EIATTR_KPARAM_INFO
	.align		4
.L_1695:
        /*0058*/ 	.byte	0x04, 0x17
        /*005a*/ 	.short	(.L_1697 - .L_1696)
.L_1696:
        /*005c*/ 	.word	0x00000000
        /*0060*/ 	.short	0x0001
        /*0062*/ 	.short	0x0004
        /*0064*/ 	.byte	0x00, 0xf0, 0x11, 0x00


	//----- nvinfo : EIATTR_KPARAM_INFO
	.align		4
.L_1697:
        /*0068*/ 	.byte	0x04, 0x17
        /*006a*/ 	.short	(.L_1699 - .L_1698)
.L_1698:
        /*006c*/ 	.word	0x00000000
        /*0070*/ 	.short	0x0000
        /*0072*/ 	.short	0x0000
        /*0074*/ 	.byte	0x00, 0xf0, 0x11, 0x00


	//----- nvinfo : EIATTR_SPARSE_MMA_MASK
	.align		4
.L_1699:
        /*0078*/ 	.byte	0x03, 0x50
        /*007a*/ 	.short	0x0000


	//----- nvinfo : EIATTR_MAXREG_COUNT
	.align		4
        /*007c*/ 	.byte	0x03, 0x1b
        /*007e*/ 	.short	0x00ff


	//----- nvinfo : EIATTR_EXTERNS
	.align		4
        /*0080*/ 	.byte	0x04, 0x0f
        /*0082*/ 	.short	(.L_1701 - .L_1700)


	//   ....[0]....
	.align		4
.L_1700:
        /*0084*/ 	.word	index@(__assertfail)


	//----- nvinfo : EIATTR_MERCURY_ISA_VERSION
	.align		4
.L_1701:
        /*0088*/ 	.byte	0x03, 0x5f
        /*008a*/ 	.short	0x0101


	//----- nvinfo : EIATTR_SYSCALL_OFFSETS
	.align		4
        /*008c*/ 	.byte	0x04, 0x46
        /*008e*/ 	.short	(.L_1703 - .L_1702)


	//   ....[0]....
.L_1702:
        /*0090*/ 	.word	0x000010f0


	//   ....[1]....
        /*0094*/ 	.word	0x00002220


	//   ....[2]....
        /*0098*/ 	.word	0x00003360


	//   ....[3]....
        /*009c*/ 	.word	0x00004480


	//   ....[4]....
        /*00a0*/ 	.word	0x000070f0


	//   ....[5]....
        /*00a4*/ 	.word	0x00008100


	//   ....[6]....
        /*00a8*/ 	.word	0x00009100


	//   ....[7]....
        /*00ac*/ 	.word	0x0000a0e0


	//----- nvinfo : EIATTR_EXIT_INSTR_OFFSETS
	.align		4
.L_1703:
        /*00b0*/ 	.byte	0x04, 0x1c
        /*00b2*/ 	.short	(.L_1705 - .L_1704)


	//   ....[0]....
.L_1704:
        /*00b4*/ 	.word	0x000091c0


	//   ....[1]....
        /*00b8*/ 	.word	0x00009310


	//   ....[2]....
        /*00bc*/ 	.word	0x00009350


	//   ....[3]....
        /*00c0*/ 	.word	0x000093f0


	//   ....[4]....
        /*00c4*/ 	.word	0x00009430


	//   ....[5]....
        /*00c8*/ 	.word	0x00009470


	//   ....[6]....
        /*00cc*/ 	.word	0x00009500


	//   ....[7]....
        /*00d0*/ 	.word	0x00009540


	//   ....[8]....
        /*00d4*/ 	.word	0x000095e0


	//   ....[9]....
        /*00d8*/ 	.word	0x00009630


	//   ....[10]....
        /*00dc*/ 	.word	0x00009680


	//   ....[11]....
        /*00e0*/ 	.word	0x00009750


	//   ....[12]....
        /*00e4*/ 	.word	0x000097b0


	//   ....[13]....
        /*00e8*/ 	.word	0x00009940


	//   ....[14]....
        /*00ec*/ 	.word	0x00009aa0


	//   ....[15]....
        /*00f0*/ 	.word	0x00009ac0


	//   ....[16]....
        /*00f4*/ 	.word	0x00009b80


	//   ....[17]....
        /*00f8*/ 	.word	0x00009d00


	//   ....[18]....
        /*00fc*/ 	.word	0x00009e80


	//   ....[19]....
        /*0100*/ 	.word	0x00009fe0


	//   ....[20]....
        /*0104*/ 	.word	0x0000a0f0


	//   ....[21]....
        /*0108*/ 	.word	0x0000a130


	//   ....[22]....
        /*010c*/ 	.word	0x0000a170


	//----- nvinfo : EIATTR_MAX_THREADS
	.align		4
.L_1705:
        /*0110*/ 	.byte	0x04, 0x05
        /*0112*/ 	.short	(.L_1707 - .L_1706)
.L_1706:
        /*0114*/ 	.word	0x00000080
        /*0118*/ 	.word	0x00000001
        /*011c*/ 	.word	0x00000001


	//----- nvinfo : EIATTR_CRS_STACK_SIZE
	.align		4
.L_1707:
        /*0120*/ 	.byte	0x04, 0x1e
        /*0122*/ 	.short	(.L_1709 - .L_1708)
.L_1708:
        /*0124*/ 	.word	0x00000000


	//----- nvinfo : EIATTR_CBANK_PARAM_SIZE
	.align		4
.L_1709:
        /*0128*/ 	.byte	0x03, 0x19
        /*012a*/ 	.short	0x002c


	//----- nvinfo : EIATTR_PARAM_CBANK
	.align		4
        /*012c*/ 	.byte	0x04, 0x0a
        /*012e*/ 	.short	(.L_1711 - .L_1710)
	.align		4
.L_1710:
        /*0130*/ 	.word	index@(.nv.constant0._ZN2at6native27unrolled_elementwise_kernelINS0_13BUnaryFunctorIN3c108BFloat16ES4_S4_ZZZNS0_15binary_internal21div_floor_kernel_cudaERNS_18TensorIteratorBaseEENKUlvE1_clEvENKUlvE2_clEvEUlS4_S4_E_EESt5arrayIPcLm2EELi4E23TrivialOffsetCalculatorILi1EjESG_NS0_6memory12LoadWithCastILi1EEENSH_13StoreWithCastILi1EEEEEviT_T0_T2_T3_T4_T5_)
        /*0134*/ 	.short	0x0210
        /*0136*/ 	.short	0x002c


	//----- nvinfo : EIATTR_SW_WAR
	.align		4
.L_1711:
        /*0138*/ 	.byte	0x04, 0x36
        /*013a*/ 	.short	(.L_1713 - .L_1712)
.L_1712:
        /*013c*/ 	.word	0x00000008
.L_1713:


//--------------------- .nv.info._ZN2at6native18elementwise_kernelILi128ELi4EZNS0_22gpu_kernel_impl_nocastINS0_13BUnaryFunctorIN3c108BFloat16ES5_S5_ZZZNS0_15binary_internal21div_floor_kernel_cudaERNS_18TensorIteratorBaseEENKUlvE1_clEvENKUlvE2_clEvEUlS5_S5_E_EEEEvS8_RKT_EUliE_EEviT1_ --------------------------
	.section	.nv.info._ZN2at6native18elementwise_kernelILi128ELi4EZNS0_22gpu_kernel_impl_nocastINS0_13BUnaryFunctorIN3c108BFloat16ES5_S5_ZZZNS0_15binary_internal21div_floor_kernel_cudaERNS_18TensorIteratorBaseEENKUlvE1_clEvENKUlvE2_clEvEUlS5_S5_E_EEEEvS8_RKT_EUliE_EEviT1_,"",@"SHT_CUDA_INFO"
	.sectionflags	@""
	.align	4


	//----- nvinfo : EIATTR_CUDA_API_VERSION
	.align		4
        /*0000*/ 	.byte	0x04, 0x37
        /*0002*/ 	.short	(.L_1715 - .L_1714)
.L_1714:
        /*0004*/ 	.word	0x00000082


	//----- nvinfo : EIATTR_KPARAM_INFO
	.align		4
.L_1715:
        /*0008*/ 	.byte	0x04, 0x17
        /*000a*/ 	.short	(.L_1717 - .L_1716)
.L_1716:
        /*000c*/ 	.word	0x00000000
        /*0010*/ 	.short	0x0001
        /*0012*/ 	.short	0x0008
        /*0014*/ 	.byte	0x00, 0xf0, 0x61, 0x08


	//----- nvinfo : EIATTR_KPARAM_INFO
	.align		4
.L_1717:
        /*0018*/ 	.byte	0x04, 0x17
        /*001a*/ 	.short	(.L_1719 - .L_1718)
.L_1718:
        /*001c*/ 	.word	0x00000000
        /*0020*/ 	.short	0x0000
        /*0022*/ 	.short	0x0000
        /*0024*/ 	.byte	0x00, 0xf0, 0x11, 0x00


	//----- nvinfo : EIATTR_SPARSE_MMA_MASK
	.align		4
.L_1719:
        /*0028*/ 	.byte	0x03, 0x50
        /*002a*/ 	.short	0x0000


	//----- nvinfo : EIATTR_MAXREG_COUNT
	.align		4
        /*002c*/ 	.byte	0x03, 0x1b
        /*002e*/ 	.short	0x0080


	//----- nvinfo : EIATTR_MERCURY_ISA_VERSION
	.align		4
        /*0030*/ 	.byte	0x03, 0x5f
        /*0032*/ 	.short	0x0101


	//----- nvinfo : EIATTR_EXIT_INSTR_OFFSETS
	.align		4
        /*0034*/ 	.byte	0x04, 0x1c
        /*0036*/ 	.short	(.L_1721 - .L_1720)


	//   ....[0]....
.L_1720:
        /*0038*/ 	.word	0x00004f40


	//   ....[1]....
        /*003c*/ 	.word	0x00006950


	//----- nvinfo : EIATTR_MAX_THREADS
	.align		4
.L_1721:
        /*0040*/ 	.byte	0x04, 0x05
        /*0042*/ 	.short	(.L_1723 - .L_1722)
.L_1722:
        /*0044*/ 	.word	0x00000080
        /*0048*/ 	.word	0x00000001
        /*004c*/ 	.word	0x00000001


	//----- nvinfo : EIATTR_CRS_STACK_SIZE
	.align		4
.L_1723:
        /*0050*/ 	.byte	0x04, 0x1e
        /*0052*/ 	.short	(.L_1725 - .L_1724)
.L_1724:
        /*0054*/ 	.word	0x00000000


	//----- nvinfo : EIATTR_CBANK_PARAM_SIZE
	.align		4
.L_1725:
        /*0058*/ 	.byte	0x03, 0x19
        /*005a*/ 	.short	0x0220


	//----- nvinfo : EIATTR_PARAM_CBANK
	.align		4
        /*005c*/ 	.byte	0x04, 0x0a
        /*005e*/ 	.short	(.L_1727 - .L_1726)
	.align		4
.L_1726:
        /*0060*/ 	.word	index@(.nv.constant0._ZN2at6native18elementwise_kernelILi128ELi4EZNS0_22gpu_kernel_impl_nocastINS0_13BUnaryFunctorIN3c108BFloat16ES5_S5_ZZZNS0_15binary_internal21div_floor_kernel_cudaERNS_18TensorIteratorBaseEENKUlvE1_clEvENKUlvE2_clEvEUlS5_S5_E_EEEEvS8_RKT_EUliE_EEviT1_)
        /*0064*/ 	.short	0x0210
        /*0066*/ 	.short	0x0220


	//----- nvinfo : EIATTR_SW_WAR
	.align		4
.L_1727:
        /*0068*/ 	.byte	0x04, 0x36
        /*006a*/ 	.short	(.L_1729 - .L_1728)
.L_1728:
        /*006c*/ 	.word	0x00000008
.L_1729:


//--------------------- .nv.info._ZN2at6native27unrolled_elementwise_kernelINS0_13BUnaryFunctorIN3c108BFloat16ES4_S4_ZZZNS0_15binary_internal21div_floor_kernel_cudaERNS_18TensorIteratorBaseEENKUlvE1_clEvENKUlvE2_clEvEUlS4_S4_E_EESt5arrayIPcLm2EELi4E23TrivialOffsetCalculatorILi1EjESG_NS0_6memory15LoadWithoutCastENSH_16StoreWithoutCastEEEviT_T0_T2_T3_T4_T5_ --------------------------
	.section	.nv.info._ZN2at6native27unrolled_elementwise_kernelINS0_13BUnaryFunctorIN3c108BFloat16ES4_S4_ZZZNS0_15binary_internal21div_floor_kernel_cudaERNS_18TensorIteratorBaseEENKUlvE1_clEvENKUlvE2_clEvEUlS4_S4_E_EESt5arrayIPcLm2EELi4E23TrivialOffsetCalculatorILi1EjESG_NS0_6memory15LoadWithoutCastENSH_16StoreWithoutCastEEEviT_T0_T2_T3_T4_T5_,"",@"SHT_CUDA_INFO"
	.sectionflags	@""
	.align	4


	//----- nvinfo : EIATTR_CUDA_API_VERSION
	.align		4
        /*0000*/ 	.byte	0x04, 0x37
        /*0002*/ 	.short	(.L_1731 - .L_1730)
.L_1730:
        /*0004*/ 	.word	0x00000082


	//----- nvinfo : EIATTR_KPARAM_INFO
	.align		4
.L_1731:
        /*0008*/ 	.byte	0x04, 0x17
        /*000a*/ 	.short	(.L_1733 - .L_1732)
.L_1732:
        /*000c*/ 	.word	0x00000000
        /*0010*/ 	.short	0x0006
        /*0012*/ 	.short	0x001b
        /*0014*/ 	.byte	0x00, 0xf0, 0x05, 0x00


	//----- nvinfo : EIATTR_KPARAM_INFO
	.align		4
.L_1733:
        /*0018*/ 	.byte	0x04, 0x17
        /*001a*/ 	.short	(.L_1735 - .L_1734)
.L_1734:
        /*001c*/ 	.word	0x00000000
        /*0020*/ 	.short	0x0005
        /*0022*/ 	.short	0x001a
        /*0024*/ 	.byte	0x00, 0xf0, 0x05, 0x00


	//----- nvinfo : EIATTR_KPARAM_INFO
	.align		4
.L_1735:
        /*0028*/ 	.byte	0x04, 0x17
        /*002a*/ 	.short	(.L_1737 - .L_1736)
.L_1736:
        /*002c*/ 	.word	0x00000000
        /*0030*/ 	.short	0x0004
        /*0032*/ 	.short	0x0019
        /*0034*/ 	.byte	0x00, 0xf0, 0x05, 0x00


	//----- nvinfo : EIATTR_KPARAM_INFO
	.align		4
.L_1737:
        /*0038*/ 	.byte	0x04, 0x17
        /*003a*/ 	.short	(.L_1739 - .L_1738)
.L_1738:
        /*003c*/ 	.word	0x00000000
        /*0040*/ 	.short	0x0003
        /*0042*/ 	.short	0x0018
        /*0044*/ 	.byte	0x00, 0xf0, 0x05, 0x00


	//----- nvinfo : EIATTR_KPARAM_INFO
	.align		4
.L_1739:
        /*0048*/ 	.byte	0x04, 0x17
        /*004a*/ 	.short	(.L_1741 - .L_1740)
.L_1740:
        /*004c*/ 	.word	0x00000000
        /*0050*/ 	.short	0x0002
        /*0052*/ 	.short	0x0008
        /*0054*/ 	.byte	0x00, 0xf0, 0x41, 0x00


	//----- nvinfo : EIATTR_KPARAM_INFO
	.align		4
.L_1741:
        /*0058*/ 	.byte	0x04, 0x17
        /*005a*/ 	.short	(.L_1743 - .L_1742)
.L_1742:
        /*005c*/ 	.word	0x00000000
        /*0060*/ 	.short	0x0001
        /*0062*/ 	.short	0x0004
        /*0064*/ 	.byte	0x00, 0xf0, 0x11, 0x00


	//----- nvinfo : EIATTR_KPARAM_INFO
	.align		4
.L_1743:
        /*0068*/ 	.byte	0x04, 0x17
        /*006a*/ 	.short	(.L_1745 - .L_1744)
.L_1744:
        /*006c*/ 	.word	0x00000000
        /*0070*/ 	.short	0x0000
        /*0072*/ 	.short	0x0000
        /*0074*/ 	.byte	0x00, 0xf0, 0x11, 0x00


	//----- nvinfo : EIATTR_SPARSE_MMA_MASK
	.align		4
.L_1745:
        /*0078*/ 	.byte	0x03, 0x50
        /*007a*/ 	.short	0x0000


	//----- nvinfo : EIATTR_MAXREG_COUNT
	.align		4
        /*007c*/ 	.byte	0x03, 0x1b
        /*007e*/ 	.short	0x00ff


	//----- nvinfo : EIATTR_MERCURY_ISA_VERSION
	.align		4
        /*0080*/ 	.byte	0x03, 0x5f
        /*0082*/ 	.short	0x0101


	//----- nvinfo : EIATTR_EXIT_INSTR_OFFSETS
	.align		4
        /*0084*/ 	.byte	0x04, 0x1c
        /*0086*/ 	.short	(.L_1747 - .L_1746)


	//   ....[0]....
.L_1746:
        /*0088*/ 	.word	0x00001e80


	//   ....[1]....
        /*008c*/ 	.word	0x00001ed0


	//----- nvinfo : EIATTR_MAX_THREADS
	.align		4
.L_1747:
        /*0090*/ 	.byte	0x04, 0x05
        /*0092*/ 	.short	(.L_1749 - .L_1748)
.L_1748:
        /*0094*/ 	.word	0x00000080
        /*0098*/ 	.word	0x00000001
        /*009c*/ 	.word	0x00000001


	//----- nvinfo : EIATTR_CRS_STACK_SIZE
	.align		4
.L_1749:
        /*00a0*/ 	.byte	0x04, 0x1e
        /*00a2*/ 	.short	(.L_1751 - .L_1750)
.L_1750:
        /*00a4*/ 	.word	0x00000000


	//----- nvinfo : EIATTR_CBANK_PARAM_SIZE
	.align		4
.L_1751:
        /*00a8*/ 	.byte	0x03, 0x19
        /*00aa*/ 	.short	0x001c


	//----- nvinfo : EIATTR_PARAM_CBANK
	.align		4
        /*00ac*/ 	.byte	0x04, 0x0a
        /*00ae*/ 	.short	(.L_1753 - .L_1752)
	.align		4
.L_1752:
        /*00b0*/ 	.word	index@(.nv.constant0._ZN2at6native27unrolled_elementwise_kernelINS0_13BUnaryFunctorIN3c108BFloat16ES4_S4_ZZZNS0_15binary_internal21div_floor_kernel_cudaERNS_18TensorIteratorBaseEENKUlvE1_clEvENKUlvE2_clEvEUlS4_S4_E_EESt5arrayIPcLm2EELi4E23TrivialOffsetCalculatorILi1EjESG_NS0_6memory15LoadWithoutCastENSH_16StoreWithoutCastEEEviT_T0_T2_T3_T4_T5_)
        /*00b4*/ 	.short	0x0210
        /*00b6*/ 	.short	0x001c


	//----- nvinfo : EIATTR_SW_WAR
	.align		4
.L_1753:
        /*00b8*/ 	.byte	0x04, 0x36
        /*00ba*/ 	.short	(.L_1755 - .L_1754)
.L_1754:
        /*00bc*/ 	.word	0x00000008
.L_1755:


//--------------------- .nv.info._ZN2at6native29vectorized_elementwise_kernelILi2ENS0_13BUnaryFunctorIN3c108BFloat16ES4_S4_ZZZNS0_15binary_internal21div_floor_kernel_cudaERNS_18TensorIteratorBaseEENKUlvE1_clEvENKUlvE2_clEvEUlS4_S4_E_EESt5arrayIPcLm2EEEEviT0_T1_ --------------------------
	.section	.nv.info._ZN2at6native29vectorized_elementwise_kernelILi2ENS0_13BUnaryFunctorIN3c108BFloat16ES4_S4_ZZZNS0_15binary_internal21div_floor_kernel_cudaERNS_18TensorIteratorBaseEENKUlvE1_clEvENKUlvE2_clEvEUlS4_S4_E_EESt5arrayIPcLm2EEEEviT0_T1_,"",@"SHT_CUDA_INFO"
	.sectionflags	@""
	.align	4


	//----- nvinfo : EIATTR_CUDA_API_VERSION
	.align		4
        /*0000*/ 	.byte	0x04, 0x37
        /*0002*/ 	.short	(.L_1757 - .L_1756)
.L_1756:
        /*0004*/ 	.word	0x00000082


	//----- nvinfo : EIATTR_KPARAM_INFO
	.align		4
.L_1757:
        /*0008*/ 	.byte	0x04, 0x17
        /*000a*/ 	.short	(.L_1759 - .L_1758)
.L_1758:
        /*000c*/ 	.word	0x00000000
        /*0010*/ 	.short	0x0002
        /*0012*/ 	.short	0x0008
        /*0014*/ 	.byte	0x00, 0xf0, 0x41, 0x00


	//----- nvinfo : EIATTR_KPARAM_INFO
	.align		4
.L_1759:
        /*0018*/ 	.byte	0x04, 0x17
        /*001a*/ 	.short	(.L_1761 - .L_1760)
.L_1760:
        /*001c*/ 	.word	0x00000000
        /*0020*/ 	.short	0x0001
        /*0022*/ 	.short	0x0004
        /*0024*/ 	.byte	0x00, 0xf0, 0x11, 0x00


	//----- nvinfo : EIATTR_KPARAM_INFO
	.align		4
.L_1761:
        /*0028*/ 	.byte	0x04, 0x17
        /*002a*/ 	.short	(.L_1763 - .L_1762)
.L_1762:
        /*002c*/ 	.word	0x00000000
        /*0030*/ 	.short	0x0000
        /*0032*/ 	.short	0x0000
        /*0034*/ 	.byte	0x00, 0xf0, 0x11, 0x00


	//----- nvinfo : EIATTR_SPARSE_MMA_MASK
	.align		4
.L_1763:
        /*0038*/ 	.byte	0x03, 0x50
        /*003a*/ 	.short	0x0000


	//----- nvinfo : EIATTR_MAXREG_COUNT
	.align		4
        /*003c*/ 	.byte	0x03, 0x1b
        /*003e*/ 	.short	0x00ff


	//----- nvinfo : EIATTR_MERCURY_ISA_VERSION
	.align		4
        /*0040*/ 	.byte	0x03, 0x5f
        /*0042*/ 	.short	0x0101


	//----- nvinfo : EIATTR_EXIT_INSTR_OFFSETS
	.align		4
        /*0044*/ 	.byte	0x04, 0x1c
        /*0046*/ 	.short	(.L_1765 - .L_1764)


	//   ....[0]....
.L_1764:
        /*0048*/ 	.word	0x000033f0


	//   ....[1]....
        /*004c*/ 	.word	0x00007170


	//   ....[2]....
        /*0050*/ 	.word	0x000071c0


	//----- nvinfo : EIATTR_MAX_THREADS
	.align		4
.L_1765:
        /*0054*/ 	.byte	0x04, 0x05
        /*0056*/ 	.short	(.L_1767 - .L_1766)
.L_1766:
        /*0058*/ 	.word	0x00000080
        /*005c*/ 	.word	0x00000001
        /*0060*/ 	.word	0x00000001


	//----- nvinfo : EIATTR_CRS_STACK_SIZE
	.align		4
.L_1767:
        /*0064*/ 	.byte	0x04, 0x1e
        /*0066*/ 	.short	(.L_1769 - .L_1768)
.L_1768:
        /*0068*/ 	.word	0x00000000


	//----- nvinfo : EIATTR_CBANK_PARAM_SIZE
	.align		4
.L_1769:
        /*006c*/ 	.byte	0x03, 0x19
        /*006e*/ 	.short	0x0018


	//----- nvinfo : EIATTR_PARAM_CBANK
	.align		4
        /*0070*/ 	.byte	0x04, 0x0a
        /*0072*/ 	.short	(.L_1771 - .L_1770)
	.align		4
.L_1770:
        /*0074*/ 	.word	index@(.nv.constant0._ZN2at6native29vectorized_elementwise_kernelILi2ENS0_13BUnaryFunctorIN3c108BFloat16ES4_S4_ZZZNS0_15binary_internal21div_floor_kernel_cudaERNS_18TensorIteratorBaseEENKUlvE1_clEvENKUlvE2_clEvEUlS4_S4_E_EESt5arrayIPcLm2EEEEviT0_T1_)
        /*0078*/ 	.short	0x0210
        /*007a*/ 	.short	0x0018


	//----- nvinfo : EIATTR_SW_WAR
	.align		4
.L_1771:
        /*007c*/ 	.byte	0x04, 0x36
        /*007e*/ 	.short	(.L_1773 - .L_1772)
.L_1772:
        /*0080*/ 	.word	0x00000008
.L_1773:


//--------------------- .nv.info._ZN2at6native29vectorized_elementwise_kernelILi4ENS0_13BUnaryFunctorIN3c108BFloat16ES4_S4_ZZZNS0_15binary_internal21div_floor_kernel_cudaERNS_18TensorIteratorBaseEENKUlvE1_clEvENKUlvE2_clEvEUlS4_S4_E_EESt5arrayIPcLm2EEEEviT0_T1_ --------------------------
	.section	.nv.info._ZN2at6native29vectorized_elementwise_kernelILi4ENS0_13BUnaryFunctorIN3c108BFloat16ES4_S4_ZZZNS0_15binary_internal21div_floor_kernel_cudaERNS_18TensorIteratorBaseEENKUlvE1_clEvENKUlvE2_clEvEUlS4_S4_E_EESt5arrayIPcLm2EEEEviT0_T1_,"",@"SHT_CUDA_INFO"
	.sectionflags	@""
	.align	4


	//----- nvinfo : EIATTR_CUDA_API_VERSION
	.align		4
        /*0000*/ 	.byte	0x04, 0x37
        /*0002*/ 	.short	(.L_1775 - .L_1774)
.L_1774:
        /*0004*/ 	.word	0x00000082


	//----- nvinfo : EIATTR_KPARAM_INFO
	.align		4
.L_1775:
        /*0008*/ 	.byte	0x04, 0x17
        /*000a*/ 	.short	(.L_1777 - .L_1776)
.L_1776:
        /*000c*/ 	.word	0x00000000
        /*0010*/ 	.short	0x0002
        /*0012*/ 	.short	0x0008
        /*0014*/ 	.byte	0x00, 0xf0, 0x41, 0x00


	//----- nvinfo : EIATTR_KPARAM_INFO
	.align		4
.L_1777:
        /*0018*/ 	.byte	0x04, 0x17
        /*001a*/ 	.short	(.L_1779 - .L_1778)
.L_1778:
        /*001c*/ 	.word	0x00000000
        /*0020*/ 	.short	0x0001
        /*0022*/ 	.short	0x0004
        /*0024*/ 	.byte	0x00, 0xf0, 0x11, 0x00


	//----- nvinfo : EIATTR_KPARAM_INFO
	.align		4
.L_1779:
        /*0028*/ 	.byte	0x04, 0x17
        /*002a*/ 	.short	(.L_1781 - .L_1780)
.L_1780:
        /*002c*/ 	.word	0x00000000
        /*0030*/ 	.short	0x0000
        /*0032*/ 	.short	0x0000
        /*0034*/ 	.byte	0x00, 0xf0, 0x11, 0x00


	//----- nvinfo : EIATTR_SPARSE_MMA_MASK
	.align		4
.L_1781:
        /*0038*/ 	.byte	0x03, 0x50
        /*003a*/ 	.short	0x0000


	//----- nvinfo : EIATTR_MAXREG_COUNT
	.align		4
        /*003c*/ 	.byte	0x03, 0x1b
        /*003e*/ 	.short	0x00ff


	//----- nvinfo : EIATTR_MERCURY_ISA_VERSION
	.align		4
        /*0040*/ 	.byte	0x03, 0x5f
        /*0042*/ 	.short	0x0101


	//----- nvinfo : EIATTR_EXIT_INSTR_OFFSETS
	.align		4
        /*0044*/ 	.byte	0x04, 0x1c
        /*0046*/ 	.short	(.L_1783 - .L_1782)


	//   ....[0]....
.L_1782:
        /*0048*/ 	.word	0x000033f0


	//   ....[1]....
        /*004c*/ 	.word	0x00007170


	//   ....[2]....
        /*0050*/ 	.word	0x000071c0


	//----- nvinfo : EIATTR_MAX_THREADS
	.align		4
.L_1783:
        /*0054*/ 	.byte	0x04, 0x05
        /*0056*/ 	.short	(.L_1785 - .L_1784)
.L_1784:
        /*0058*/ 	.word	0x00000080
        /*005c*/ 	.word	0x00000001
        /*0060*/ 	.word	0x00000001


	//----- nvinfo : EIATTR_CRS_STACK_SIZE
	.align		4
.L_1785:
        /*0064*/ 	.byte	0x04, 0x1e
        /*0066*/ 	.short	(.L_1787 - .L_1786)
.L_1786:
        /*0068*/ 	.word	0x00000000


	//----- nvinfo : EIATTR_CBANK_PARAM_SIZE
	.align		4
.L_1787:
        /*006c*/ 	.byte	0x03, 0x19
        /*006e*/ 	.short	0x0018


	//----- nvinfo : EIATTR_PARAM_CBANK
	.align		4
        /*0070*/ 	.byte	0x04, 0x0a
        /*0072*/ 	.short	(.L_1789 - .L_1788)
	.align		4
.L_1788:
        /*0074*/ 	.word	index@(.nv.constant0._ZN2at6native29vectorized_elementwise_kernelILi4ENS0_13BUnaryFunctorIN3c108BFloat16ES4_S4_ZZZNS0_15binary_internal21div_floor_kernel_cudaERNS_18TensorIteratorBaseEENKUlvE1_clEvENKUlvE2_clEvEUlS4_S4_E_EESt5arrayIPcLm2EEEEviT0_T1_)
        /*0078*/ 	.short	0x0210
        /*007a*/ 	.short	0x0018


	//----- nvinfo : EIATTR_SW_WAR
	.align		4
.L_1789:
        /*007c*/ 	.byte	0x04, 0x36
        /*007e*/ 	.short	(.L_1791 - .L_1790)
.L_1790:
        /*0080*/ 	.word	0x00000008
.L_1791:


//--------------------- .nv.info._ZN2at6native29vectorized_elementwise_kernelILi8ENS0_13BUnaryFunctorIN3c108BFloat16ES4_S4_ZZZNS0_15binary_internal21div_floor_kernel_cudaERNS_18TensorIteratorBaseEENKUlvE1_clEvENKUlvE2_clEvEUlS4_S4_E_EESt5arrayIPcLm2EEEEviT0_T1_ --------------------------
	.section	.nv.info._ZN2at6native29vectorized_elementwise_kernelILi8ENS0_13BUnaryFunctorIN3c108BFloat16ES4_S4_ZZZNS0_15binary_internal21div_floor_kernel_cudaERNS_18TensorIteratorBaseEENKUlvE1_clEvENKUlvE2_clEvEUlS4_S4_E_EESt5arrayIPcLm2EEEEviT0_T1_,"",@"SHT_CUDA_INFO"
	.sectionflags	@""
	.align	4


	//----- nvinfo : EIATTR_CUDA_API_VERSION
	.align		4
        /*0000*/ 	.byte	0x04, 0x37
        /*0002*/ 	.short	(.L_1793 - .L_1792)
.L_1792:
        /*0004*/ 	.word	0x00000082


	//----- nvinfo : EIATTR_KPARAM_INFO
	.align		4
.L_1793:
        /*0008*/ 	.byte	0x04, 0x17
        /*000a*/ 	.short	(.L_1795 - .L_1794)
.L_1794:
        /*000c*/ 	.word	0x00000000
        /*0010*/ 	.short	0x0002
        /*0012*/ 	.short	0x0008
        /*0014*/ 	.byte	0x00, 0xf0, 0x41, 0x00


	//----- nvinfo : EIATTR_KPARAM_INFO
	.align		4
.L_1795:
        /*0018*/ 	.byte	0x04, 0x17
        /*001a*/ 	.short	(.L_1797 - .L_1796)
.L_1796:
        /*001c*/ 	.word	0x00000000
        /*0020*/ 	.short	0x0001
        /*0022*/ 	.short	0x0004
        /*0024*/ 	.byte	0x00, 0xf0, 0x11, 0x00


	//----- nvinfo : EIATTR_KPARAM_INFO
	.align		4
.L_1797:
        /*0028*/ 	.byte	0x04, 0x17
        /*002a*/ 	.short	(.L_1799 - .L_1798)
.L_1798:
        /*002c*/ 	.word	0x00000000
        /*0030*/ 	.short	0x0000
        /*0032*/ 	.short	0x0000
        /*0034*/ 	.byte	0x00, 0xf0, 0x11, 0x00


	//----- nvinfo : EIATTR_SPARSE_MMA_MASK
	.align		4
.L_1799:
        /*0038*/ 	.byte	0x03, 0x50
        /*003a*/ 	.short	0x0000


	//----- nvinfo : EIATTR_MAXREG_COUNT
	.align		4
        /*003c*/ 	.byte	0x03, 0x1b
        /*003e*/ 	.short	0x00ff


	//----- nvinfo : EIATTR_MERCURY_ISA_VERSION
	.align		4
        /*0040*/ 	.byte	0x03, 0x5f
        /*0042*/ 	.short	0x0101


	//----- nvinfo : EIATTR_EXIT_INSTR_OFFSETS
	.align		4
        /*0044*/ 	.byte	0x04, 0x1c
        /*0046*/ 	.short	(.L_1801 - .L_1800)


	//   ....[0]....
.L_1800:
        /*0048*/ 	.word	0x000033b0


	//   ....[1]....
        /*004c*/ 	.word	0x00007130


	//   ....[2]....
        /*0050*/ 	.word	0x00007180


	//----- nvinfo : EIATTR_MAX_THREADS
	.align		4
.L_1801:
        /*0054*/ 	.byte	0x04, 0x05
        /*0056*/ 	.short	(.L_1803 - .L_1802)
.L_1802:
        /*0058*/ 	.word	0x00000080
        /*005c*/ 	.word	0x00000001
        /*0060*/ 	.word	0x00000001


	//----- nvinfo : EIATTR_CRS_STACK_SIZE
	.align		4
.L_1803:
        /*0064*/ 	.byte	0x04, 0x1e
        /*0066*/ 	.short	(.L_1805 - .L_1804)
.L_1804:
        /*0068*/ 	.word	0x00000000


	//----- nvinfo : EIATTR_CBANK_PARAM_SIZE
	.align		4
.L_1805:
        /*006c*/ 	.byte	0x03, 0x19
        /*006e*/ 	.short	0x0018


	//----- nvinfo : EIATTR_PARAM_CBANK
	.align		4
        /*0070*/ 	.byte	0x04, 0x0a
        /*0072*/ 	.short	(.L_1807 - .L_1806)
	.align		4
.L_1806:
        /*0074*/ 	.word	index@(.nv.constant0._ZN2at6native29vectorized_elementwise_kernelILi8ENS0_13BUnaryFunctorIN3c108BFloat16ES4_S4_ZZZNS0_15binary_internal21div_floor_kernel_cudaERNS_18TensorIteratorBaseEENKUlvE1_clEvENKUlvE2_clEvEUlS4_S4_E_EESt5arrayIPcLm2EEEEviT0_T1_)
        /*0078*/ 	.short	0x0210
        /*007a*/ 	.short	0x0018


	//----- nvinfo : EIATTR_SW_WAR
	.align		4
.L_1807:
        /*007c*/ 	.byte	0x04, 0x36
        /*007e*/ 	.short	(.L_1809 - .L_1808)
.L_1808:
        /*0080*/ 	.word	0x00000008
.L_1809:


//--------------------- .nv.info._ZN2at6native18elementwise_kernelILi128ELi4EZNS0_15gpu_kernel_implINS0_13AUnaryFunctorIN3c108BFloat16ES5_S5_ZZZNS0_15binary_internal21div_floor_kernel_cudaERNS_18TensorIteratorBaseEENKUlvE1_clEvENKUlvE2_clEvEUlS5_S5_E_EEEEvS8_RKT_EUliE_EEviT1_ --------------------------
	.section	.nv.info._ZN2at6native18elementwise_kernelILi128ELi4EZNS0_15gpu_kernel_implINS0_13AUnaryFunctorIN3c108BFloat16ES5_S5_ZZZNS0_15binary_internal21div_floor_kernel_cudaERNS_18TensorIteratorBaseEENKUlvE1_clEvENKUlvE2_clEvEUlS5_S5_E_EEEEvS8_RKT_EUliE_EEviT1_,"",@"SHT_CUDA_INFO"
	.sectionflags	@""
	.align	4


	//----- nvinfo : EIATTR_CUDA_API_VERSION
	.align		4
        /*0000*/ 	.byte	0x04, 0x37
        /*0002*/ 	.short	(.L_1811 - .L_1810)
.L_1810:
        /*0004*/ 	.word	0x00000082


	//----- nvinfo : EIATTR_KPARAM_INFO
	.align		4
.L_1811:
        /*0008*/ 	.byte	0x04, 0x17
        /*000a*/ 	.short	(.L_1813 - .L_1812)
.L_1812:
        /*000c*/ 	.word	0x00000000
        /*0010*/ 	.short	0x0001
        /*0012*/ 	.short	0x0008
        /*0014*/ 	.byte	0x00, 0xf0, 0x61, 0x08


	//----- nvinfo : EIATTR_KPARAM_INFO
	.align		4
.L_1813:
        /*0018*/ 	.byte	0x04, 0x17
        /*001a*/ 	.short	(.L_1815 - .L_1814)
.L_1814:
        /*001c*/ 	.word	0x00000000
        /*0020*/ 	.short	0x0000
        /*0022*/ 	.short	0x0000
        /*0024*/ 	.byte	0x00, 0xf0, 0x11, 0x00


	//----- nvinfo : EIATTR_SPARSE_MMA_MASK
	.align		4
.L_1815:
        /*0028*/ 	.byte	0x03, 0x50
        /*002a*/ 	.short	0x0000


	//----- nvinfo : EIATTR_MAXREG_COUNT
	.align		4
        /*002c*/ 	.byte	0x03, 0x1b
        /*002e*/ 	.short	0x0080


	//----- nvinfo : EIATTR_EXTERNS
	.align		4
        /*0030*/ 	.byte	0x04, 0x0f
        /*0032*/ 	.short	(.L_1817 - .L_1816)


	//   ....[0]....
	.align		4
.L_1816:
        /*0034*/ 	.word	index@(__assertfail)


	//----- nvinfo : EIATTR_MERCURY_ISA_VERSION
	.align		4
.L_1817:
        /*0038*/ 	.byte	0x03, 0x5f
        /*003a*/ 	.short	0x0101


	//----- nvinfo : EIATTR_SYSCALL_OFFSETS
	.align		4
        /*003c*/ 	.byte	0x04, 0x46
        /*003e*/ 	.short	(.L_1819 - .L_1818)


	//   ....[0]....
.L_1818:
        /*0040*/ 	.word	0x00002390


	//   ....[1]....
        /*0044*/ 	.word	0x000039b0


	//   ....[2]....
        /*0048*/ 	.word	0x00005da0


	//   ....[3]....
        /*004c*/ 	.word	0x000073c0


	//   ....[4]....
        /*0050*/ 	.word	0x000097b0


	//   ....[5]....
        /*0054*/ 	.word	0x0000add0


	//   ....[6]....
        /*0058*/ 	.word	0x0000d1b0


	//   ....[7]....
        /*005c*/ 	.word	0x0000e7d0


	//----- nvinfo : EIATTR_EXIT_INSTR_OFFSETS
	.align		4
.L_1819:
        /*0060*/ 	.byte	0x04, 0x1c
        /*0062*/ 	.short	(.L_1821 - .L_1820)


	//   ....[0]....
.L_1820:
        /*0064*/ 	.word	0x0000aea0


	//   ....[1]....
        /*0068*/ 	.word	0x0000da00


	//   ....[2]....
        /*006c*/ 	.word	0x0000da40


	//   ....[3]....
        /*0070*/ 	.word	0x0000dae0


	//   ....[4]....
        /*0074*/ 	.word	0x0000db20


	//   ....[5]....
        /*0078*/ 	.word	0x0000db60


	//   ....[6]....
        /*007c*/ 	.word	0x0000dbf0


	//   ....[7]....
        /*0080*/ 	.word	0x0000dc30


	//   ....[8]....
        /*0084*/ 	.word	0x0000dcd0


	//   ....[9]....
        /*0088*/ 	.word	0x0000dd20


	//   ....[10]....
        /*008c*/ 	.word	0x0000dd70


	//   ....[11]....
        /*0090*/ 	.word	0x0000de40


	//   ....[12]....
        /*0094*/ 	.word	0x0000dea0


	//   ....[13]....
        /*0098*/ 	.word	0x0000e030


	//   ....[14]....
        /*009c*/ 	.word	0x0000e190


	//   ....[15]....
        /*00a0*/ 	.word	0x0000e1b0


	//   ....[16]....
        /*00a4*/ 	.word	0x0000e270


	//   ....[17]....
        /*00a8*/ 	.word	0x0000e3f0


	//   ....[18]....
        /*00ac*/ 	.word	0x0000e570


	//   ....[19]....
        /*00b0*/ 	.word	0x0000e6d0


	//   ....[20]....
        /*00b4*/ 	.word	0x0000e7e0


	//   ....[21]....
        /*00b8*/ 	.word	0x0000e820


	//   ....[22]....
        /*00bc*/ 	.word	0x0000e860


	//----- nvinfo : EIATTR_MAX_THREADS
	.align		4
.L_1821:
        /*00c0*/ 	.byte	0x04, 0x05
        /*00c2*/ 	.short	(.L_1823 - .L_1822)
.L_1822:
        /*00c4*/ 	.word	0x00000080
        /*00c8*/ 	.word	0x00000001
        /*00cc*/ 	.word	0x00000001


	//----- nvinfo : EIATTR_CRS_STACK_SIZE
	.align		4
.L_1823:
        /*00d0*/ 	.byte	0x04, 0x1e
        /*00d2*/ 	.short	(.L_1825 - .L_1824)
.L_1824:
        /*00d4*/ 	.word	0x00000000


	//----- nvinfo : EIATTR_CBANK_PARAM_SIZE
	.align		4
.L_1825:
        /*00d8*/ 	.byte	0x03, 0x19
        /*00da*/ 	.short	0x0220


	//----- nvinfo : EIATTR_PARAM_CBANK
	.align		4
        /*00dc*/ 	.byte	0x04, 0x0a
        /*00de*/ 	.short	(.L_1827 - .L_1826)
	.align		4
.L_1826:
        /*00e0*/ 	.word	index@(.nv.constant0._ZN2at6native18elementwise_kernelILi128ELi4EZNS0_15gpu_kernel_implINS0_13AUnaryFunctorIN3c108BFloat16ES5_S5_ZZZNS0_15binary_internal21div_floor_kernel_cudaERNS_18TensorIteratorBaseEENKUlvE1_clEvENKUlvE2_clEvEUlS5_S5_E_EEEEvS8_RKT_EUliE_EEviT1_)
        /*00e4*/ 	.short	0x0210
        /*00e6*/ 	.short	0x0220


	//----- nvinfo : EIATTR_SW_WAR
	.align		4
.L_1827:
        /*00e8*/ 	.byte	0x04, 0x36
        /*00ea*/ 	.short	(.L_1829 - .L_1828)
.L_1828:
        /*00ec*/ 	.word	0x00000008
.L_1829:


//--------------------- .nv.info._ZN2at6native27unrolled_elementwise_kernelINS0_13AUnaryFunctorIN3c108BFloat16ES4_S4_ZZZNS0_15binary_internal21div_floor_kernel_cudaERNS_18TensorIteratorBaseEENKUlvE1_clEvENKUlvE2_clEvEUlS4_S4_E_EESt5arrayIPcLm2EELi4E23TrivialOffsetCalculatorILi1EjESG_NS0_6memory12LoadWithCastILi1EEENSH_13StoreWithCastILi1EEEEEviT_T0_T2_T3_T4_T5_ --------------------------
	.section	.nv.info._ZN2at6native27unrolled_elementwise_kernelINS0_13AUnaryFunctorIN3c108BFloat16ES4_S4_ZZZNS0_15binary_internal21div_floor_kernel_cudaERNS_18TensorIteratorBaseEENKUlvE1_clEvENKUlvE2_clEvEUlS4_S4_E_EESt5arrayIPcLm2EELi4E23TrivialOffsetCalculatorILi1EjESG_NS0_6memory12LoadWithCastILi1EEENSH_13StoreWithCastILi1EEEEEviT_T0_T2_T3_T4_T5_,"",@"SHT_CUDA_INFO"
	.sectionflags	@""
	.align	4


	//----- nvinfo : EIATTR_CUDA_API_VERSION
	.align		4
        /*0000*/ 	.byte	0x04, 0x37
        /*0002*/ 	.short	(.L_1831 - .L_1830)
.L_1830:
        /*0004*/ 	.word	0x00000082


	//----- nvinfo : EIATTR_KPARAM_INFO
	.align		4
.L_1831:
        /*0008*/ 	.byte	0x04, 0x17
        /*000a*/ 	.short	(.L_1833 - .L_1832)
.L_1832:
        /*000c*/ 	.word	0x00000000
        /*0010*/ 	.short	0x0006
        /*0012*/ 	.short	0x0024
        /*0014*/ 	.byte	0x00, 0xf0, 0x21, 0x00


	//----- nvinfo : EIATTR_KPARAM_INFO
	.align		4
.L_1833:
        /*0018*/ 	.byte	0x04, 0x17
        /*001a*/ 	.short	(.L_1835 - .L_1834)
.L_1834:
        /*001c*/ 	.word	0x00000000
        /*0020*/ 	.short	0x0005
        /*0022*/ 	.short	0x001c
        /*0024*/ 	.byte	0x00, 0xf0, 0x21, 0x00


	//----- nvinfo : EIATTR_KPARAM_INFO
	.align		4
.L_1835:
        /*0028*/ 	.byte	0x04, 0x17
        /*002a*/ 	.short	(.L_1837 - .L_1836)
.L_1836:
        /*002c*/ 	.word	0x00000000
        /*0030*/ 	.short	0x0004
        /*0032*/ 	.short	0x0019
        /*0034*/ 	.byte	0x00, 0xf0, 0x05, 0x00


	//----- nvinfo : EIATTR_KPARAM_INFO
	.align		4
.L_1837:
        /*0038*/ 	.byte	0x04, 0x17
        /*003a*/ 	.short	(.L_1839 - .L_1838)
.L_1838:
        /*003c*/ 	.word	0x00000000
        /*0040*/ 	.short	0x0003
        /*0042*/ 	.short	0x0018
        /*0044*/ 	.byte	0x00, 0xf0, 0x05, 0x00


	//----- nvinfo : EIATTR_KPARAM_INFO
	.align		4
.L_1839:
        /*0048*/ 	.byte	0x04, 0x17
        /*004a*/ 	.short	(.L_1841 - .L_1840)
.L_1840:
        /*004c*/ 	.word	0x00000000
        /*0050*/ 	.short	0x0002
        /*0052*/ 	.short	0x0008
        /*0054*/ 	.byte	0x00, 0xf0, 0x41, 0x00


	//----- nvinfo : EIATTR_KPARAM_INFO
	.align		4
.L_1841:
        /*0058*/ 	.byte	0x04, 0x17
        /*005a*/ 	.short	(.L_1843 - .L_1842)
.L_1842:
        /*005c*/ 	.word	0x00000000
        /*0060*/ 	.short	0x0001
        /*0062*/ 	.short	0x0004
        /*0064*/ 	.byte	0x00, 0xf0, 0x11, 0x00


	//----- nvinfo : EIATTR_KPARAM_INFO
	.align		4
.L_1843:
        /*0068*/ 	.byte	0x04, 0x17
        /*006a*/ 	.short	(.L_1845 - .L_1844)
.L_1844:
        /*006c*/ 	.word	0x00000000
        /*0070*/ 	.short	0x0000
        /*0072*/ 	.short	0x0000
        /*0074*/ 	.byte	0x00, 0xf0, 0x11, 0x00


	//----- nvinfo : EIATTR_SPARSE_MMA_MASK
	.align		4
.L_1845:
        /*0078*/ 	.byte	0x03, 0x50
        /*007a*/ 	.short	0x0000


	//----- nvinfo : EIATTR_MAXREG_COUNT
	.align		4
        /*007c*/ 	.byte	0x03, 0x1b
        /*007e*/ 	.short	0x00ff


	//----- nvinfo : EIATTR_EXTERNS
	.align		4
        /*0080*/ 	.byte	0x04, 0x0f
        /*0082*/ 	.short	(.L_1847 - .L_1846)


	//   ....[0]....
	.align		4
.L_1846:
        /*0084*/ 	.word	index@(__assertfail)


	//----- nvinfo : EIATTR_MERCURY_ISA_VERSION
	.align		4
.L_1847:
        /*0088*/ 	.byte	0x03, 0x5f
        /*008a*/ 	.short	0x0101


	//----- nvinfo : EIATTR_SYSCALL_OFFSETS
	.align		4
        /*008c*/ 	.byte	0x04, 0x46
        /*008e*/ 	.short	(.L_1849 - .L_1848)


	//   ....[0]....
.L_1848:
        /*0090*/ 	.word	0x000010f0


	//   ....[1]....
        /*0094*/ 	.word	0x00002220


	//   ....[2]....
        /*0098*/ 	.word	0x00003360


	//   ....[3]....
        /*009c*/ 	.word	0x00004480


	//   ....[4]....
        /*00a0*/ 	.word	0x000070f0


	//   ....[5]....
        /*00a4*/ 	.word	0x00008100


	//   ....[6]....
        /*00a8*/ 	.word	0x00009100


	//   ....[7]....
        /*00ac*/ 	.word	0x0000a0e0


	//----- nvinfo : EIATTR_EXIT_INSTR_OFFSETS
	.align		4
.L_1849:
        /*00b0*/ 	.byte	0x04, 0x1c
        /*00b2*/ 	.short	(.L_1851 - .L_1850)


	//   ....[0]....
.L_1850:
        /*00b4*/ 	.word	0x000091c0


	//   ....[1]....
        /*00b8*/ 	.word	0x00009310


	//   ....[2]....
        /*00bc*/ 	.word	0x00009350


	//   ....[3]....
        /*00c0*/ 	.word	0x000093f0


	//   ....[4]....
        /*00c4*/ 	.word	0x00009430


	//   ....[5]....
        /*00c8*/ 	.word	0x00009470


	//   ....[6]....
        /*00cc*/ 	.word	0x00009500


	//   ....[7]....
        /*00d0*/ 	.word	0x00009540


	//   ....[8]....
        /*00d4*/ 	.word	0x000095e0


	//   ....[9]....
        /*00d8*/ 	.word	0x00009630


	//   ....[10]....
        /*00dc*/ 	.word	0x00009680


	//   ....[11]....
        /*00e0*/ 	.word	0x00009750


	//   ....[12]....
        /*00e4*/ 	.word	0x000097b0


	//   ....[13]....
        /*00e8*/ 	.word	0x00009940


	//   ....[14]....
        /*00ec*/ 	.word	0x00009aa0


	//   ....[15]....
        /*00f0*/ 	.word	0x00009ac0


	//   ....[16]....
        /*00f4*/ 	.word	0x00009b80


	//   ....[17]....
        /*00f8*/ 	.word	0x00009d00


	//   ....[18]....
        /*00fc*/ 	.word	0x00009e80


	//   ....[19]....
        /*0100*/ 	.word	0x00009fe0


	//   ....[20]....
        /*0104*/ 	.word	0x0000a0f0


	//   ....[21]....
        /*0108*/ 	.word	0x0000a130


	//   ....[22]....
        /*010c*/ 	.word	0x0000a170


	//----- nvinfo : EIATTR_MAX_THREADS
	.align		4
.L_1851:
        /*0110*/ 	.byte	0x04, 0x05
        /*0112*/ 	.short	(.L_1853 - .L_1852)
.L_1852:
        /*0114*/ 	.word	0x00000080
        /*0118*/ 	.word	0x00000001
        /*011c*/ 	.word	0x00000001


	//----- nvinfo : EIATTR_CRS_STACK_SIZE
	.align		4
.L_1853:
        /*0120*/ 	.byte	0x04, 0x1e
        /*0122*/ 	.short	(.L_1855 - .L_1854)
.L_1854:
        /*0124*/ 	.word	0x00000000


	//----- nvinfo : EIATTR_CBANK_PARAM_SIZE
	.align		4
.L_1855:
        /*0128*/ 	.byte	0x03, 0x19
        /*012a*/ 	.short	0x002c


	//----- nvinfo : EIATTR_PARAM_CBANK
	.align		4
        /*012c*/ 	.byte	0x04, 0x0a
        /*012e*/ 	.short	(.L_1857 - .L_1856)
	.align		4
.L_1856:
        /*0130*/ 	.word	index@(.nv.constant0._ZN2at6native27unrolled_elementwise_kernelINS0_13AUnaryFunctorIN3c108BFloat16ES4_S4_ZZZNS0_15binary_internal21div_floor_kernel_cudaERNS_18TensorIteratorBaseEENKUlvE1_clEvENKUlvE2_clEvEUlS4_S4_E_EESt5arrayIPcLm2EELi4E23TrivialOffsetCalculatorILi1EjESG_NS0_6memory12LoadWithCastILi1EEENSH_13StoreWithCastILi1EEEEEviT_T0_T2_T3_T4_T5_)
        /*0134*/ 	.short	0x0210
        /*0136*/ 	.short	0x002c


	//----- nvinfo : EIATTR_SW_WAR
	.align		4
.L_1857:
        /*0138*/ 	.byte	0x04, 0x36
        /*013a*/ 	.short	(.L_1859 - .L_1858)
.L_1858:
        /*013c*/ 	.word	0x00000008
.L_1859:


//--------------------- .nv.info._ZN2at6native18elementwise_kernelILi128ELi4EZNS0_22gpu_kernel_impl_nocastINS0_13AUnaryFunctorIN3c108BFloat16ES5_S5_ZZZNS0_15binary_internal21div_floor_kernel_cudaERNS_18TensorIteratorBaseEENKUlvE1_clEvENKUlvE2_clEvEUlS5_S5_E_EEEEvS8_RKT_EUliE_EEviT1_ --------------------------
	.section	.nv.info._ZN2at6native18elementwise_kernelILi128ELi4EZNS0_22gpu_kernel_impl_nocastINS0_13AUnaryFunctorIN3c108BFloat16ES5_S5_ZZZNS0_15binary_internal21div_floor_kernel_cudaERNS_18TensorIteratorBaseEENKUlvE1_clEvENKUlvE2_clEvEUlS5_S5_E_EEEEvS8_RKT_EUliE_EEviT1_,"",@"SHT_CUDA_INFO"
	.sectionflags	@""
	.align	4


	//----- nvinfo : EIATTR_CUDA_API_VERSION
	.align		4
        /*0000*/ 	.byte	0x04, 0x37
        /*0002*/ 	.short	(.L_1861 - .L_1860)
.L_1860:
        /*0004*/ 	.word	0x00000082


	//----- nvinfo : EIATTR_KPARAM_INFO
	.align		4
.L_1861:
        /*0008*/ 	.byte	0x04, 0x17
        /*000a*/ 	.short	(.L_1863 - .L_1862)
.L_1862:
        /*000c*/ 	.word	0x00000000
        /*0010*/ 	.short	0x0001
        /*0012*/ 	.short	0x0008
        /*0014*/ 	.byte	0x00, 0xf0, 0x61, 0x08


	//----- nvinfo : EIATTR_KPARAM_INFO
	.align		4
.L_1863:
        /*0018*/ 	.byte	0x04, 0x17
        /*001a*/ 	.short	(.L_1865 - .L_1864)
.L_1864:
        /*001c*/ 	.word	0x00000000
        /*0020*/ 	.short	0x0000
        /*0022*/ 	.short	0x0000
        /*0024*/ 	.byte	0x00, 0xf0, 0x11, 0x00


	//----- nvinfo : EIATTR_SPARSE_MMA_MASK
	.align		4
.L_1865:
        /*0028*/ 	.byte	0x03, 0x50
        /*002a*/ 	.short	0x0000


	//----- nvinfo : EIATTR_MAXREG_COUNT
	.align		4
        /*002c*/ 	.byte	0x03, 0x1b
        /*002e*/ 	.short	0x0080


	//----- nvinfo : EIATTR_MERCURY_ISA_VERSION
	.align		4
        /*0030*/ 	.byte	0x03, 0x5f
        /*0032*/ 	.short	0x0101


	//----- nvinfo : EIATTR_EXIT_INSTR_OFFSETS
	.align		4
        /*0034*/ 	.byte	0x04, 0x1c
        /*0036*/ 	.short	(.L_1867 - .L_1866)


	//   ....[0]....
.L_1866:
        /*0038*/ 	.word	0x00004f40


	//   ....[1]....
        /*003c*/ 	.word	0x00006950


	//----- nvinfo : EIATTR_MAX_THREADS
	.align		4
.L_1867:
        /*0040*/ 	.byte	0x04, 0x05
        /*0042*/ 	.short	(.L_1869 - .L_1868)
.L_1868:
        /*0044*/ 	.word	0x00000080
        /*0048*/ 	.word	0x00000001
        /*004c*/ 	.word	0x00000001


	//----- nvinfo : EIATTR_CRS_STACK_SIZE
	.align		4
.L_1869:
        /*0050*/ 	.byte	0x04, 0x1e
        /*0052*/ 	.short	(.L_1871 - .L_1870)
.L_1870:
        /*0054*/ 	.word	0x00000000


	//----- nvinfo : EIATTR_CBANK_PARAM_SIZE
	.align		4
.L_1871:
        /*0058*/ 	.byte	0x03, 0x19
        /*005a*/ 	.short	0x0220


	//----- nvinfo : EIATTR_PARAM_CBANK
	.align		4
        /*005c*/ 	.byte	0x04, 0x0a
        /*005e*/ 	.short	(.L_1873 - .L_1872)
	.align		4
.L_1872:
        /*0060*/ 	.word	index@(.nv.constant0._ZN2at6native18elementwise_kernelILi128ELi4EZNS0_22gpu_kernel_impl_nocastINS0_13AUnaryFunctorIN3c108BFloat16ES5_S5_ZZZNS0_15binary_internal21div_floor_kernel_cudaERNS_18TensorIteratorBaseEENKUlvE1_clEvENKUlvE2_clEvEUlS5_S5_E_EEEEvS8_RKT_EUliE_EEviT1_)
        /*0064*/ 	.short	0x0210
        /*0066*/ 	.short	0x0220


	//----- nvinfo : EIATTR_SW_WAR
	.align		4
.L_1873:
        /*0068*/ 	.byte	0x04, 0x36
        /*006a*/ 	.short	(.L_1875 - .L_1874)
.L_1874:
        /*006c*/ 	.word	0x00000008
.L_1875:


//--------------------- .nv.info._ZN2at6native27unrolled_elementwise_kernelINS0_13AUnaryFunctorIN3c108BFloat16ES4_S4_ZZZNS0_15binary_internal21div_floor_kernel_cudaERNS_18TensorIteratorBaseEENKUlvE1_clEvENKUlvE2_clEvEUlS4_S4_E_EESt5arrayIPcLm2EELi4E23TrivialOffsetCalculatorILi1EjESG_NS0_6memory15LoadWithoutCastENSH_16StoreWithoutCastEEEviT_T0_T2_T3_T4_T5_ --------------------------
	.section	.nv.info._ZN2at6native27unrolled_elementwise_kernelINS0_13AUnaryFunctorIN3c108BFloat16ES4_S4_ZZZNS0_15binary_internal21div_floor_kernel_cudaERNS_18TensorIteratorBaseEENKUlvE1_clEvENKUlvE2_clEvEUlS4_S4_E_EESt5arrayIPcLm2EELi4E23TrivialOffsetCalculatorILi1EjESG_NS0_6memory15LoadWithoutCastENSH_16StoreWithoutCastEEEviT_T0_T2_T3_T4_T5_,"",@"SHT_CUDA_INFO"
	.sectionflags	@""
	.align	4


	//----- nvinfo : EIATTR_CUDA_API_VERSION
	.align		4
        /*0000*/ 	.byte	0x04, 0x37
        /*0002*/ 	.short	(.L_1877 - .L_1876)
.L_1876:
        /*0004*/ 	.word	0x00000082


	//----- nvinfo : EIATTR_KPARAM_INFO
	.align		4
.L_1877:
        /*0008*/ 	.byte	0x04, 0x17
        /*000a*/ 	.short	(.L_1879 - .L_1878)
.L_1878:
        /*000c*/ 	.word	0x00000000
        /*0010*/ 	.short	0x0006
        /*0012*/ 	.short	0x001b
        /*0014*/ 	.byte	0x00, 0xf0, 0x05, 0x00


	//----- nvinfo : EIATTR_KPARAM_INFO
	.align		4
.L_1879:
        /*0018*/ 	.byte	0x04, 0x17
        /*001a*/ 	.short	(.L_1881 - .L_1880)
.L_1880:
        /*001c*/ 	.word	0x00000000
        /*0020*/ 	.short	0x0005
        /*0022*/ 	.short	0x001a
        /*0024*/ 	.byte	0x00, 0xf0, 0x05, 0x00


	//----- nvinfo : EIATTR_KPARAM_INFO
	.align		4
.L_1881:
        /*0028*/ 	.byte	0x04, 0x17
        /*002a*/ 	.short	(.L_1883 - .L_1882)
.L_1882:
        /*002c*/ 	.word	0x00000000
        /*0030*/ 	.short	0x0004
        /*0032*/ 	.short	0x0019
        /*0034*/ 	.byte	0x00, 0xf0, 0x05, 0x00


	//----- nvinfo : EIATTR_KPARAM_INFO
	.align		4
.L_1883:
        /*0038*/ 	.byte	0x04, 0x17
        /*003a*/ 	.short	(.L_1885 - .L_1884)
.L_1884:
        /*003c*/ 	.word	0x00000000
        /*0040*/ 	.short	0x0003
        /*0042*/ 	.short	0x0018
        /*0044*/ 	.byte	0x00, 0xf0, 0x05, 0x00


	//----- nvinfo : EIATTR_KPARAM_INFO
	.align		4
.L_1885:
        /*0048*/ 	.byte	0x04, 0x17
        /*004a*/ 	.short	(.L_1887 - .L_1886)
.L_1886:
        /*004c*/ 	.word	0x00000000
        /*0050*/ 	.short	0x0002
        /*0052*/ 	.short	0x0008
        /*0054*/ 	.byte	0x00, 0xf0, 0x41, 0x00


	//----- nvinfo : EIATTR_KPARAM_INFO
	.align		4
.L_1887:
        /*0058*/ 	.byte	0x04, 0x17
        /*005a*/ 	.short	(.L_1889 - .L_1888)
.L_1888:
        /*005c*/ 	.word	0x00000000
        /*0060*/ 	.short	0x0001
        /*0062*/ 	.short	0x0004
        /*0064*/ 	.byte	0x00, 0xf0, 0x11, 0x00


	//----- nvinfo : EIATTR_KPARAM_INFO
	.align		4
.L_1889:
        /*0068*/ 	.byte	0x04, 0x17
        /*006a*/ 	.short	(.L_1891 - .L_1890)
.L_1890:
        /*006c*/ 	.word	0x00000000
        /*0070*/ 	.short	0x0000
        /*0072*/ 	.short	0x0000
        /*0074*/ 	.byte	0x00, 0xf0, 0x11, 0x00


	//----- nvinfo : EIATTR_SPARSE_MMA_MASK
	.align		4
.L_1891:
        /*0078*/ 	.byte	0x03, 0x50
        /*007a*/ 	.short	0x0000


	//----- nvinfo : EIATTR_MAXREG_COUNT
	.align		4
        /*007c*/ 	.byte	0x03, 0x1b
        /*007e*/ 	.short	0x00ff


	//----- nvinfo : EIATTR_MERCURY_ISA_VERSION
	.align		4
        /*0080*/ 	.byte	0x03, 0x5f
        /*0082*/ 	.short	0x0101


	//----- nvinfo : EIATTR_EXIT_INSTR_OFFSETS
	.align		4
        /*0084*/ 	.byte	0x04, 0x1c
        /*0086*/ 	.short	(.L_1893 - .L_1892)


	//   ....[0]....
.L_1892:
        /*0088*/ 	.word	0x00001e70


	//   ....[1]....
        /*008c*/ 	.word	0x00001ec0


	//----- nvinfo : EIATTR_MAX_THREADS
	.align		4
.L_1893:
        /*0090*/ 	.byte	0x04, 0x05
        /*0092*/ 	.short	(.L_1895 - .L_1894)
.L_1894:
        /*0094*/ 	.word	0x00000080
        /*0098*/ 	.word	0x00000001
        /*009c*/ 	.word	0x00000001


	//----- nvinfo : EIATTR_CRS_STACK_SIZE
	.align		4
.L_1895:
        /*00a0*/ 	.byte	0x04, 0x1e
        /*00a2*/ 	.short	(.L_1897 - .L_1896)
.L_1896:
        /*00a4*/ 	.word	0x00000000


	//----- nvinfo : EIATTR_CBANK_PARAM_SIZE
	.align		4
.L_1897:
        /*00a8*/ 	.byte	0x03, 0x19
        /*00aa*/ 	.short	0x001c


	//----- nvinfo : EIATTR_PARAM_CBANK
	.align		4
        /*00ac*/ 	.byte	0x04, 0x0a
        /*00ae*/ 	.short	(.L_1899 - .L_1898)
	.align		4
.L_1898:
        /*00b0*/ 	.word	index@(.nv.constant0._ZN2at6native27unrolled_elementwise_kernelINS0_13AUnaryFunctorIN3c108BFloat16ES4_S4_ZZZNS0_15binary_internal21div_floor_kernel_cudaERNS_18TensorIteratorBaseEENKUlvE1_clEvENKUlvE2_clEvEUlS4_S4_E_EESt5arrayIPcLm2EELi4E23TrivialOffsetCalculatorILi1EjESG_NS0_6memory15LoadWithoutCastENSH_16StoreWithoutCastEEEviT_T0_T2_T3_T4_T5_)
        /*00b4*/ 	.short	0x0210
        /*00b6*/ 	.short	0x001c


	//----- nvinfo : EIATTR_SW_WAR
	.align		4
.L_1899:
        /*00b8*/ 	.byte	0x04, 0x36
        /*00ba*/ 	.short	(.L_1901 - .L_1900)
.L_1900:
        /*00bc*/ 	.word	0x00000008
.L_1901:


//--------------------- .nv.info._ZN2at6native29vectorized_elementwise_kernelILi2ENS0_13AUnaryFunctorIN3c108BFloat16ES4_S4_ZZZNS0_15binary_internal21div_floor_kernel_cudaERNS_18TensorIteratorBaseEENKUlvE1_clEvENKUlvE2_clEvEUlS4_S4_E_EESt5arrayIPcLm2EEEEviT0_T1_ --------------------------
	.section	.nv.info._ZN2at6native29vectorized_elementwise_kernelILi2ENS0_13AUnaryFunctorIN3c108BFloat16ES4_S4_ZZZNS0_15binary_internal21div_floor_kernel_cudaERNS_18TensorIteratorBaseEENKUlvE1_clEvENKUlvE2_clEvEUlS4_S4_E_EESt5arrayIPcLm2EEEEviT0_T1_,"",@"SHT_CUDA_INFO"
	.sectionflags	@""
	.align	4


	//----- nvinfo : EIATTR_CUDA_API_VERSION
	.align		4
        /*0000*/ 	.byte	0x04, 0x37
        /*0002*/ 	.short	(.L_1903 - .L_1902)
.L_1902:
        /*0004*/ 	.word	0x00000082


	//----- nvinfo : EIATTR_KPARAM_INFO
	.align		4
.L_1903:
        /*0008*/ 	.byte	0x04, 0x17
        /*000a*/ 	.short	(.L_1905 - .L_1904)
.L_1904:
        /*000c*/ 	.word	0x00000000
        /*0010*/ 	.short	0x0002
        /*0012*/ 	.short	0x0008
        /*0014*/ 	.byte	0x00, 0xf0, 0x41, 0x00


	//----- nvinfo : EIATTR_KPARAM_INFO
	.align		4
.L_1905:
        /*0018*/ 	.byte	0x04, 0x17
        /*001a*/ 	.short	(.L_1907 - .L_1906)
.L_1906:
        /*001c*/ 	.word	0x00000000
        /*0020*/ 	.short	0x0001
        /*0022*/ 	.short	0x0004
        /*0024*/ 	.byte	0x00, 0xf0, 0x11, 0x00


	//----- nvinfo : EIATTR_KPARAM_INFO
	.align		4
.L_1907:
        /*0028*/ 	.byte	0x04, 0x17
        /*002a*/ 	.short	(.L_1909 - .L_1908)
.L_1908:
        /*002c*/ 	.word	0x00000000
        /*0030*/ 	.short	0x0000
        /*0032*/ 	.short	0x0000
        /*0034*/ 	.byte	0x00, 0xf0, 0x11, 0x00


	//----- nvinfo : EIATTR_SPARSE_MMA_MASK
	.align		4
.L_1909:
        /*0038*/ 	.byte	0x03, 0x50
        /*003a*/ 	.short	0x0000


	//----- nvinfo : EIATTR_MAXREG_COUNT
	.align		4
        /*003c*/ 	.byte	0x03, 0x1b
        /*003e*/ 	.short	0x00ff


	//----- nvinfo : EIATTR_MERCURY_ISA_VERSION
	.align		4
        /*0040*/ 	.byte	0x03, 0x5f
        /*0042*/ 	.short	0x0101


	//----- nvinfo : EIATTR_EXIT_INSTR_OFFSETS
	.align		4
        /*0044*/ 	.byte	0x04, 0x1c
        /*0046*/ 	.short	(.L_1911 - .L_1910)


	//   ....[0]....
.L_1910:
        /*0048*/ 	.word	0x00003540


	//   ....[1]....
        /*004c*/ 	.word	0x00007170


	//   ....[2]....
        /*0050*/ 	.word	0x000071c0


	//----- nvinfo : EIATTR_MAX_THREADS
	.align		4
.L_1911:
        /*0054*/ 	.byte	0x04, 0x05
        /*0056*/ 	.short	(.L_1913 - .L_1912)
.L_1912:
        /*0058*/ 	.word	0x00000080
        /*005c*/ 	.word	0x00000001
        /*0060*/ 	.word	0x00000001


	//----- nvinfo : EIATTR_CRS_STACK_SIZE
	.align		4
.L_1913:
        /*0064*/ 	.byte	0x04, 0x1e
        /*0066*/ 	.short	(.L_1915 - .L_1914)
.L_1914:
        /*0068*/ 	.word	0x00000000


	//----- nvinfo : EIATTR_CBANK_PARAM_SIZE
	.align		4
.L_1915:
        /*006c*/ 	.byte	0x03, 0x19
        /*006e*/ 	.short	0x0018


	//----- nvinfo : EIATTR_PARAM_CBANK
	.align		4
        /*0070*/ 	.byte	0x04, 0x0a
        /*0072*/ 	.short	(.L_1917 - .L_1916)
	.align		4
.L_1916:
        /*0074*/ 	.word	index@(.nv.constant0._ZN2at6native29vectorized_elementwise_kernelILi2ENS0_13AUnaryFunctorIN3c108BFloat16ES4_S4_ZZZNS0_15binary_internal21div_floor_kernel_cudaERNS_18TensorIteratorBaseEENKUlvE1_clEvENKUlvE2_clEvEUlS4_S4_E_EESt5arrayIPcLm2EEEEviT0_T1_)
        /*0078*/ 	.short	0x0210
        /*007a*/ 	.short	0x0018


	//----- nvinfo : EIATTR_SW_WAR
	.align		4
.L_1917:
        /*007c*/ 	.byte	0x04, 0x36
        /*007e*/ 	.short	(.L_1919 - .L_1918)
.L_1918:
        /*0080*/ 	.word	0x00000008
.L_1919:


//--------------------- .nv.info._ZN2at6native29vectorized_elementwise_kernelILi4ENS0_13AUnaryFunctorIN3c108BFloat16ES4_S4_ZZZNS0_15binary_internal21div_floor_kernel_cudaERNS_18TensorIteratorBaseEENKUlvE1_clEvENKUlvE2_clEvEUlS4_S4_E_EESt5arrayIPcLm2EEEEviT0_T1_ --------------------------
	.section	.nv.info._ZN2at6native29vectorized_elementwise_kernelILi4ENS0_13AUnaryFunctorIN3c108BFloat16ES4_S4_ZZZNS0_15binary_internal21div_floor_kernel_cudaERNS_18TensorIteratorBaseEENKUlvE1_clEvENKUlvE2_clEvEUlS4_S4_E_EESt5arrayIPcLm2EEEEviT0_T1_,"",@"SHT_CUDA_INFO"
	.sectionflags	@""
	.align	4


	//----- nvinfo : EIATTR_CUDA_API_VERSION
	.align		4
        /*0000*/ 	.byte	0x04, 0x37
        /*0002*/ 	.short	(.L_1921 - .L_1920)
.L_1920:
        /*0004*/ 	.word	0x00000082


	//----- nvinfo : EIATTR_KPARAM_INFO
	.align		4
.L_1921:
        /*0008*/ 	.byte	0x04, 0x17
        /*000a*/ 	.short	(.L_1923 - .L_1922)
.L_1922:
        /*000c*/ 	.word	0x00000000
        /*0010*/ 	.short	0x0002
        /*0012*/ 	.short	0x0008
        /*0014*/ 	.byte	0x00, 0xf0, 0x41, 0x00


	//----- nvinfo : EIATTR_KPARAM_INFO
	.align		4
.L_1923:
        /*0018*/ 	.byte	0x04, 0x17
        /*001a*/ 	.short	(.L_1925 - .L_1924)
.L_1924:
        /*001c*/ 	.word	0x00000000
        /*0020*/ 	.short	0x0001
        /*0022*/ 	.short	0x0004
        /*0024*/ 	.byte	0x00, 0xf0, 0x11, 0x00


	//----- nvinfo : EIATTR_KPARAM_INFO
	.align		4
.L_1925:
        /*0028*/ 	.byte	0x04, 0x17
        /*002a*/ 	.short	(.L_1927 - .L_1926)
.L_1926:
        /*002c*/ 	.word	0x00000000
        /*0030*/ 	.short	0x0000
        /*0032*/ 	.short	0x0000
        /*0034*/ 	.byte	0x00, 0xf0, 0x11, 0x00


	//----- nvinfo : EIATTR_SPARSE_MMA_MASK
	.align		4
.L_1927:
        /*0038*/ 	.byte	0x03, 0x50
        /*003a*/ 	.short	0x0000


	//----- nvinfo : EIATTR_MAXREG_COUNT
	.align		4
        /*003c*/ 	.byte	0x03, 0x1b
        /*003e*/ 	.short	0x00ff


	//----- nvinfo : EIATTR_MERCURY_ISA_VERSION
	.align		4
        /*0040*/ 	.byte	0x03, 0x5f
        /*0042*/ 	.short	0x0101


	//----- nvinfo : EIATTR_EXIT_INSTR_OFFSETS
	.align		4
        /*0044*/ 	.byte	0x04, 0x1c
        /*0046*/ 	.short	(.L_1929 - .L_1928)


	//   ....[0]....
.L_1928:
        /*0048*/ 	.word	0x00003530


	//   ....[1]....
        /*004c*/ 	.word	0x00007160


	//   ....[2]....
        /*0050*/ 	.word	0x000071b0


	//----- nvinfo : EIATTR_MAX_THREADS
	.align		4
.L_1929:
        /*0054*/ 	.byte	0x04, 0x05
        /*0056*/ 	.short	(.L_1931 - .L_1930)
.L_1930:
        /*0058*/ 	.word	0x00000080
        /*005c*/ 	.word	0x00000001
        /*0060*/ 	.word	0x00000001


	//----- nvinfo : EIATTR_CRS_STACK_SIZE
	.align		4
.L_1931:
        /*0064*/ 	.byte	0x04, 0x1e
        /*0066*/ 	.short	(.L_1933 - .L_1932)
.L_1932:
        /*0068*/ 	.word	0x00000000


	//----- nvinfo : EIATTR_CBANK_PARAM_SIZE
	.align		4
.L_1933:
        /*006c*/ 	.byte	0x03, 0x19
        /*006e*/ 	.short	0x0018


	//----- nvinfo : EIATTR_PARAM_CBANK
	.align		4
        /*0070*/ 	.byte	0x04, 0x0a
        /*0072*/ 	.short	(.L_1935 - .L_1934)
	.align		4
.L_1934:
        /*0074*/ 	.word	index@(.nv.constant0._ZN2at6native29vectorized_elementwise_kernelILi4ENS0_13AUnaryFunctorIN3c108BFloat16ES4_S4_ZZZNS0_15binary_internal21div_floor_kernel_cudaERNS_18TensorIteratorBaseEENKUlvE1_clEvENKUlvE2_clEvEUlS4_S4_E_EESt5arrayIPcLm2EEEEviT0_T1_)
        /*0078*/ 	.short	0x0210
        /*007a*/ 	.short	0x0018


	//----- nvinfo : EIATTR_SW_WAR
	.align		4
.L_1935:
        /*007c*/ 	.byte	0x04, 0x36
        /*007e*/ 	.short	(.L_1937 - .L_1936)
.L_1936:
        /*0080*/ 	.word	0x00000008
.L_1937:


//--------------------- .nv.info._ZN2at6native29vectorized_elementwise_kernelILi8ENS0_13AUnaryFunctorIN3c108BFloat16ES4_S4_ZZZNS0_15binary_internal21div_floor_kernel_cudaERNS_18TensorIteratorBaseEENKUlvE1_clEvENKUlvE2_clEvEUlS4_S4_E_EESt5arrayIPcLm2EEEEviT0_T1_ --------------------------
	.section	.nv.info._ZN2at6native29vectorized_elementwise_kernelILi8ENS0_13AUnaryFunctorIN3c108BFloat16ES4_S4_ZZZNS0_15binary_internal21div_floor_kernel_cudaERNS_18TensorIteratorBaseEENKUlvE1_clEvENKUlvE2_clEvEUlS4_S4_E_EESt5arrayIPcLm2EEEEviT0_T1_,"",@"SHT_CUDA_INFO"
	.sectionflags	@""
	.align	4


	//----- nvinfo : EIATTR_CUDA_API_VERSION
	.align		4
        /*0000*/ 	.byte	0x04, 0x37
        /*0002*/ 	.short	(.L_1939 - .L_1938)
.L_1938:
        /*0004*/ 	.word	0x00000082


	//----- nvinfo : EIATTR_KPARAM_INFO
	.align		4
.L_1939:
        /*0008*/ 	.byte	0x04, 0x17
        /*000a*/ 	.short	(.L_1941 - .L_1940)
.L_1940:
        /*000c*/ 	.word	0x00000000
        /*0010*/ 	.short	0x0002
        /*0012*/ 	.short	0x0008
        /*0014*/ 	.byte	0x00, 0xf0, 0x41, 0x00


	//----- nvinfo : EIATTR_KPARAM_INFO
	.align		4
.L_1941:
        /*0018*/ 	.byte	0x04, 0x17
        /*001a*/ 	.short	(.L_1943 - .L_1942)
.L_1942:
        /*001c*/ 	.word	0x00000000
        /*0020*/ 	.short	0x0001
        /*0022*/ 	.short	0x0004
        /*0024*/ 	.byte	0x00, 0xf0, 0x11, 0x00


	//----- nvinfo : EIATTR_KPARAM_INFO
	.align		4
.L_1943:
        /*0028*/ 	.byte	0x04, 0x17
        /*002a*/ 	.short	(.L_1945 - .L_1944)
.L_1944:
        /*002c*/ 	.word	0x00000000
        /*0030*/ 	.short	0x0000
        /*0032*/ 	.short	0x0000
        /*0034*/ 	.byte	0x00, 0xf0, 0x11, 0x00


	//----- nvinfo : EIATTR_SPARSE_MMA_MASK
	.align		4
.L_1945:
        /*0038*/ 	.byte	0x03, 0x50
        /*003a*/ 	.short	0x0000


	//----- nvinfo : EIATTR_MAXREG_COUNT
	.align		4
        /*003c*/ 	.byte	0x03, 0x1b
        /*003e*/ 	.short	0x00ff


	//----- nvinfo : EIATTR_MERCURY_ISA_VERSION
	.align		4
        /*0040*/ 	.byte	0x03, 0x5f
        /*0042*/ 	.short	0x0101


	//----- nvinfo : EIATTR_EXIT_INSTR_OFFSETS
	.align		4
        /*0044*/ 	.byte	0x04, 0x1c
        /*0046*/ 	.short	(.L_1947 - .L_1946)


	//   ....[0]....
.L_1946:
        /*0048*/ 	.word	0x000034e0


	//   ....[1]....
        /*004c*/ 	.word	0x00007100


	//   ....[2]....
        /*0050*/ 	.word	0x00007150


	//----- nvinfo : EIATTR_MAX_THREADS
	.align		4
.L_1947:
        /*0054*/ 	.byte	0x04, 0x05
        /*0056*/ 	.short	(.L_1949 - .L_1948)
.L_1948:
        /*0058*/ 	.word	0x00000080
        /*005c*/ 	.word	0x00000001
        /*0060*/ 	.word	0x00000001


	//----- nvinfo : EIATTR_CRS_STACK_SIZE
	.align		4
.L_1949:
        /*0064*/ 	.byte	0x04, 0x1e
        /*0066*/ 	.short	(.L_1951 - .L_1950)
.L_1950:
        /*0068*/ 	.word	0x00000000


	//----- nvinfo : EIATTR_CBANK_PARAM_SIZE
	.align		4
.L_1951:
        /*006c*/ 	.byte	0x03, 0x19
        /*006e*/ 	.short	0x0018


	//----- nvinfo : EIATTR_PARAM_CBANK
	.align		4
        /*0070*/ 	.byte	0x04, 0x0a
        /*0072*/ 	.short	(.L_1953 - .L_1952)
	.align		4
.L_1952:
        /*0074*/ 	.word	index@(.nv.constant0._ZN2at6native29vectorized_elementwise_kernelILi8ENS0_13AUnaryFunctorIN3c108BFloat16ES4_S4_ZZZNS0_15binary_internal21div_floor_kernel_cudaERNS_18TensorIteratorBaseEENKUlvE1_clEvENKUlvE2_clEvEUlS4_S4_E_EESt5arrayIPcLm2EEEEviT0_T1_)
        /*0078*/ 	.short	0x0210
        /*007a*/ 	.short	0x0018


	//----- nvinfo : EIATTR_SW_WAR
	.align		4
.L_1953:
        /*007c*/ 	.byte	0x04, 0x36
        /*007e*/ 	.short	(.L_1955 - .L_1954)
.L_1954:
        /*0080*/ 	.word	0x00000008
.L_1955:


//--------------------- .nv.info._ZN2at6native18elementwise_kernelILi128ELi4EZNS0_15gpu_kernel_implINS0_13BinaryFunctorIN3c104HalfES5_S5_ZZZNS0_15binary_internal21div_floor_kernel_cudaERNS_18TensorIteratorBaseEENKUlvE1_clEvENKUlvE1_clEvEUlS5_S5_E_EEEEvS8_RKT_EUliE_EEviT1_ --------------------------
	.section	.nv.info._ZN2at6native18elementwise_kernelILi128ELi4EZNS0_15gpu_kernel_implINS0_13BinaryFunctorIN3c104HalfES5_S5_ZZZNS0_15binary_internal21div_floor_kernel_cudaERNS_18TensorIteratorBaseEENKUlvE1_clEvENKUlvE1_clEvEUlS5_S5_E_EEEEvS8_RKT_EUliE_EEviT1_,"",@"SHT_CUDA_INFO"
	.sectionflags	@""
	.align	4


	//----- nvinfo : EIATTR_CUDA_API_VERSION
	.align		4
        /*0000*/ 	.byte	0x04, 0x37
        /*0002*/ 	.short	(.L_1957 - .L_1956)
.L_1956:
        /*0004*/ 	.word	0x00000082


	//----- nvinfo : EIATTR_KPARAM_INFO
	.align		4
.L_1957:
        /*0008*/ 	.byte	0x04, 0x17
        /*000a*/ 	.short	(.L_1959 - .L_1958)
.L_1958:
        /*000c*/ 	.word	0x00000000
        /*0010*/ 	.short	0x0001
        /*0012*/ 	.short	0x0008
        /*0014*/ 	.byte	0x00, 0xf0, 0x21, 0x0a


	//----- nvinfo : EIATTR_KPARAM_INFO
	.align		4
.L_1959:
        /*0018*/ 	.byte	0x04, 0x17
        /*001a*/ 	.short	(.L_1961 - .L_1960)
.L_1960:
        /*001c*/ 	.word	0x00000000
        /*0020*/ 	.short	0x0000
        /*0022*/ 	.short	0x0000
        /*0024*/ 	.byte	0x00, 0xf0, 0x11, 0x00


	//----- nvinfo : EIATTR_SPARSE_MMA_MASK
	.align		4
.L_1961:
        /*0028*/ 	.byte	0x03, 0x50
        /*002a*/ 	.short	0x0000


	//----- nvinfo : EIATTR_MAXREG_COUNT
	.align		4
        /*002c*/ 	.byte	0x03, 0x1b
        /*002e*/ 	.short	0x0080


	//----- nvinfo : EIATTR_EXTERNS
	.align		4
        /*0030*/ 	.byte	0x04, 0x0f
        /*0032*/ 	.short	(.L_1963 - .L_1962)


	//   ....[0]....
	.align		4
.L_1962:
        /*0034*/ 	.word	index@(__assertfail)


	//----- nvinfo : EIATTR_MERCURY_ISA_VERSION
	.align		4
.L_1963:
        /*0038*/ 	.byte	0x03, 0x5f
        /*003a*/ 	.short	0x0101


	//----- nvinfo : EIATTR_SYSCALL_OFFSETS
	.align		4
        /*003c*/ 	.byte	0x04, 0x46
        /*003e*/ 	.short	(.L_1965 - .L_1964)


	//   ....[0]....
.L_1964:
        /*0040*/ 	.word	0x000026b0


	//   ....[1]....
        /*0044*/ 	.word	0x00003720


	//   ....[2]....
        /*0048*/ 	.word	0x00004d00


	//   ....[3]....
        /*004c*/ 	.word	0x00007410


	//   ....[4]....
        /*0050*/ 	.word	0x00008480


	//   ....[5]....
        /*0054*/ 	.word	0x00009a60


	//   ....[6]....
        /*0058*/ 	.word	0x0000c160


	//   ....[7]....
        /*005c*/ 	.word	0x0000d1d0


	//   ....[8]....
        /*0060*/ 	.word	0x0000e7b0


	//   ....[9]....
        /*0064*/ 	.word	0x00010ea0


	//   ....[10]....
        /*0068*/ 	.word	0x00011f10


	//   ....[11]....
        /*006c*/ 	.word	0x000134f0


	//----- nvinfo : EIATTR_EXIT_INSTR_OFFSETS
	.align		4
.L_1965:
        /*0070*/ 	.byte	0x04, 0x1c
        /*0072*/ 	.short	(.L_1967 - .L_1966)


	//   ....[0]....
.L_1966:
        /*0074*/ 	.word	0x0000e880


	//   ....[1]....
        /*0078*/ 	.word	0x00012720


	//   ....[2]....
        /*007c*/ 	.word	0x00012760


	//   ....[3]....
        /*0080*/ 	.word	0x00012800


	//   ....[4]....
        /*0084*/ 	.word	0x00012840


	//   ....[5]....
        /*0088*/ 	.word	0x00012880


	//   ....[6]....
        /*008c*/ 	.word	0x00012910


	//   ....[7]....
        /*0090*/ 	.word	0x00012930


	//   ....[8]....
        /*0094*/ 	.word	0x000129d0


	//   ....[9]....
        /*0098*/ 	.word	0x00012a20


	//   ....[10]....
        /*009c*/ 	.word	0x00012a70


	//   ....[11]....
        /*00a0*/ 	.word	0x00012b40


	//   ....[12]....
        /*00a4*/ 	.word	0x00012ba0


	//   ....[13]....
        /*00a8*/ 	.word	0x00012d30


	//   ....[14]....
        /*00ac*/ 	.word	0x00012e90


	//   ....[15]....
        /*00b0*/ 	.word	0x00012ed0


	//   ....[16]....
        /*00b4*/ 	.word	0x00012f90


	//   ....[17]....
        /*00b8*/ 	.word	0x00013110


	//   ....[18]....
        /*00bc*/ 	.word	0x00013290


	//   ....[19]....
        /*00c0*/ 	.word	0x000133f0


	//   ....[20]....
        /*00c4*/ 	.word	0x00013500


	//   ....[21]....
        /*00c8*/ 	.word	0x00013540


	//   ....[22]....
        /*00cc*/ 	.word	0x00013580


	//----- nvinfo : EIATTR_MAX_THREADS
	.align		4
.L_1967:
        /*00d0*/ 	.byte	0x04, 0x05
        /*00d2*/ 	.short	(.L_1969 - .L_1968)
.L_1968:
        /*00d4*/ 	.word	0x00000080
        /*00d8*/ 	.word	0x00000001
        /*00dc*/ 	.word	0x00000001


	//----- nvinfo : EIATTR_CRS_STACK_SIZE
	.align		4
.L_1969:
        /*00e0*/ 	.byte	0x04, 0x1e
        /*00e2*/ 	.short	(.L_1971 - .L_1970)
.L_1970:
        /*00e4*/ 	.word	0x00000000


	//----- nvinfo : EIATTR_CBANK_PARAM_SIZE
	.align		4
.L_1971:
        /*00e8*/ 	.byte	0x03, 0x19
        /*00ea*/ 	.short	0x0290


	//----- nvinfo : EIATTR_PARAM_CBANK
	.align		4
        /*00ec*/ 	.byte	0x04, 0x0a
        /*00ee*/ 	.short	(.L_1973 - .L_1972)
	.align		4
.L_1972:
        /*00f0*/ 	.word	index@(.nv.constant0._ZN2at6native18elementwise_kernelILi128ELi4EZNS0_15gpu_kernel_implINS0_13BinaryFunctorIN3c104HalfES5_S5_ZZZNS0_15binary_internal21div_floor_kernel_cudaERNS_18TensorIteratorBaseEENKUlvE1_clEvENKUlvE1_clEvEUlS5_S5_E_EEEEvS8_RKT_EUliE_EEviT1_)
        /*00f4*/ 	.short	0x0210
        /*00f6*/ 	.short	0x0290


	//----- nvinfo : EIATTR_SW_WAR
	.align		4
.L_1973:
        /*00f8*/ 	.byte	0x04, 0x36
        /*00fa*/ 	.short	(.L_1975 - .L_1974)
.L_1974:
        /*00fc*/ 	.word	0x00000008
.L_1975:


//--------------------- .nv.info._ZN2at6native27unrolled_elementwise_kernelINS0_13BinaryFunctorIN3c104HalfES4_S4_ZZZNS0_15binary_internal21div_floor_kernel_cudaERNS_18TensorIteratorBaseEENKUlvE1_clEvENKUlvE1_clEvEUlS4_S4_E_EESt5arrayIPcLm3EELi4E23TrivialOffsetCalculatorILi2EjESF_ILi1EjENS0_6memory12LoadWithCastILi2EEENSI_13StoreWithCastILi1EEEEEviT_T0_T2_T3_T4_T5_ --------------------------
	.section	.nv.info._ZN2at6native27unrolled_elementwise_kernelINS0_13BinaryFunctorIN3c104HalfES4_S4_ZZZNS0_15binary_internal21div_floor_kernel_cudaERNS_18TensorIteratorBaseEENKUlvE1_clEvENKUlvE1_clEvEUlS4_S4_E_EESt5arrayIPcLm3EELi4E23TrivialOffsetCalculatorILi2EjESF_ILi1EjENS0_6memory12LoadWithCastILi2EEENSI_13StoreWithCastILi1EEEEEviT_T0_T2_T3_T4_T5_,"",@"SHT_CUDA_INFO"
	.sectionflags	@""
	.align	4


	//----- nvinfo : EIATTR_CUDA_API_VERSION
	.align		4
        /*0000*/ 	.byte	0x04, 0x37
        /*0002*/ 	.short	(.L_1977 - .L_1976)
.L_1976:
        /*0004*/ 	.word	0x00000082


	//----- nvinfo : EIATTR_KPARAM_INFO
	.align		4
.L_1977:
        /*0008*/ 	.byte	0x04, 0x17
        /*000a*/ 	.short	(.L_1979 - .L_1978)
.L_1978:
        /*000c*/ 	.word	0x00000000
        /*0010*/ 	.short	0x0006
        /*0012*/ 	.short	0x0030
        /*0014*/ 	.byte	0x00, 0xf0, 0x21, 0x00


	//----- nvinfo : EIATTR_KPARAM_INFO
	.align		4
.L_1979:
        /*0018*/ 	.byte	0x04, 0x17
        /*001a*/ 	.short	(.L_1981 - .L_1980)
.L_1980:
        /*001c*/ 	.word	0x00000000
        /*0020*/ 	.short	0x0005
        /*0022*/ 	.short	0x0024
        /*0024*/ 	.byte	0x00, 0xf0, 0x31, 0x00


	//----- nvinfo : EIATTR_KPARAM_INFO
	.align		4
.L_1981:
        /*0028*/ 	.byte	0x04, 0x17
        /*002a*/ 	.short	(.L_1983 - .L_1982)
.L_1982:
        /*002c*/ 	.word	0x00000000
        /*0030*/ 	.short	0x0004
        /*0032*/ 	.short	0x0021
        /*0034*/ 	.byte	0x00, 0xf0, 0x05, 0x00


	//----- nvinfo : EIATTR_KPARAM_INFO
	.align		4
.L_1983:
        /*0038*/ 	.byte	0x04, 0x17
        /*003a*/ 	.short	(.L_1985 - .L_1984)
.L_1984:
        /*003c*/ 	.word	0x00000000
        /*0040*/ 	.short	0x0003
        /*0042*/ 	.short	0x0020
        /*0044*/ 	.byte	0x00, 0xf0, 0x05, 0x00


	//----- nvinfo : EIATTR_KPARAM_INFO
	.align		4
.L_1985:
        /*0048*/ 	.byte	0x04, 0x17
        /*004a*/ 	.short	(.L_1987 - .L_1986)
.L_1986:
        /*004c*/ 	.word	0x00000000
        /*0050*/ 	.short	0x0002
        /*0052*/ 	.short	0x0008
        /*0054*/ 	.byte	0x00, 0xf0, 0x61, 0x00


	//----- nvinfo : EIATTR_KPARAM_INFO
	.align		4
.L_1987:
        /*0058*/ 	.byte	0x04, 0x17
        /*005a*/ 	.short	(.L_1989 - .L_1988)
.L_1988:
        /*005c*/ 	.word	0x00000000
        /*0060*/ 	.short	0x0001
        /*0062*/ 	.short	0x0004
        /*0064*/ 	.byte	0x00, 0xf0, 0x05, 0x00


	//----- nvinfo : EIATTR_KPARAM_INFO
	.align		4
.L_1989:
        /*0068*/ 	.byte	0x04, 0x17
        /*006a*/ 	.short	(.L_1991 - .L_1990)
.L_1990:
        /*006c*/ 	.word	0x00000000
        /*0070*/ 	.short	0x0000
        /*0072*/ 	.short	0x0000
        /*0074*/ 	.byte	0x00, 0xf0, 0x11, 0x00


	//----- nvinfo : EIATTR_SPARSE_MMA_MASK
	.align		4
.L_1991:
        /*0078*/ 	.byte	0x03, 0x50
        /*007a*/ 	.short	0x0000


	//----- nvinfo : EIATTR_MAXREG_COUNT
	.align		4
        /*007c*/ 	.byte	0x03, 0x1b
        /*007e*/ 	.short	0x00ff


	//----- nvinfo : EIATTR_EXTERNS
	.align		4
        /*0080*/ 	.byte	0x04, 0x0f
        /*0082*/ 	.short	(.L_1993 - .L_1992)


	//   ....[0]....
	.align		4
.L_1992:
        /*0084*/ 	.word	index@(__assertfail)


	//----- nvinfo : EIATTR_MERCURY_ISA_VERSION
	.align		4
.L_1993:
        /*0088*/ 	.byte	0x03, 0x5f
        /*008a*/ 	.short	0x0101


	//----- nvinfo : EIATTR_SYSCALL_OFFSETS
	.align		4
        /*008c*/ 	.byte	0x04, 0x46
        /*008e*/ 	.short	(.L_1995 - .L_1994)


	//   ....[0]....
.L_1994:
        /*0090*/ 	.word	0x000010c0


	//   ....[1]....
        /*0094*/ 	.word	0x00002150


	//   ....[2]....
        /*0098*/ 	.word	0x00003250


	//   ....[3]....
        /*009c*/ 	.word	0x000042e0


	//   ....[4]....
        /*00a0*/ 	.word	0x000053f0


	//   ....[5]....
        /*00a4*/ 	.word	0x00006490


	//   ....[6]....
        /*00a8*/ 	.word	0x00007590


	//   ....[7]....
        /*00ac*/ 	.word	0x00008630


	//   ....[8]....
        /*00b0*/ 	.word	0x0000b1b0


	//   ....[9]....
        /*00b4*/ 	.word	0x0000c1d0


	//   ....[10]....
        /*00b8*/ 	.word	0x0000d1b0


	//   ....[11]....
        /*00bc*/ 	.word	0x0000e190


	//----- nvinfo : EIATTR_EXIT_INSTR_OFFSETS
	.align		4
.L_1995:
        /*00c0*/ 	.byte	0x04, 0x1c
        /*00c2*/ 	.short	(.L_1997 - .L_1996)


	//   ....[0]....
.L_1996:
        /*00c4*/ 	.word	0x0000d270


	//   ....[1]....
        /*00c8*/ 	.word	0x0000d3c0


	//   ....[2]....
        /*00cc*/ 	.word	0x0000d400


	//   ....[3]....
        /*00d0*/ 	.word	0x0000d4a0


	//   ....[4]....
        /*00d4*/ 	.word	0x0000d4e0


	//   ....[5]....
        /*00d8*/ 	.word	0x0000d520


	//   ....[6]....
        /*00dc*/ 	.word	0x0000d5b0


	//   ....[7]....
        /*00e0*/ 	.word	0x0000d5d0


	//   ....[8]....
        /*00e4*/ 	.word	0x0000d670


	//   ....[9]....
        /*00e8*/ 	.word	0x0000d6c0


	//   ....[10]....
        /*00ec*/ 	.word	0x0000d710


	//   ....[11]....
        /*00f0*/ 	.word	0x0000d7e0


	//   ....[12]....
        /*00f4*/ 	.word	0x0000d840


	//   ....[13]....
        /*00f8*/ 	.word	0x0000d9d0


	//   ....[14]....
        /*00fc*/ 	.word	0x0000db30


	//   ....[15]....
        /*0100*/ 	.word	0x0000db70


	//   ....[16]....
        /*0104*/ 	.word	0x0000dc30


	//   ....[17]....
        /*0108*/ 	.word	0x0000ddb0


	//   ....[18]....
        /*010c*/ 	.word	0x0000df30


	//   ....[19]....
        /*0110*/ 	.word	0x0000e090


	//   ....[20]....
        /*0114*/ 	.word	0x0000e1a0


	//   ....[21]....
        /*0118*/ 	.word	0x0000e1e0


	//   ....[22]....
        /*011c*/ 	.word	0x0000e220


	//----- nvinfo : EIATTR_MAX_THREADS
	.align		4
.L_1997:
        /*0120*/ 	.byte	0x04, 0x05
        /*0122*/ 	.short	(.L_1999 - .L_1998)
.L_1998:
        /*0124*/ 	.word	0x00000080
        /*0128*/ 	.word	0x00000001
        /*012c*/ 	.word	0x00000001


	//----- nvinfo : EIATTR_CRS_STACK_SIZE
	.align		4
.L_1999:
        /*0130*/ 	.byte	0x04, 0x1e
        /*0132*/ 	.short	(.L_2001 - .L_2000)
.L_2000:
        /*0134*/ 	.word	0x00000000


	//----- nvinfo : EIATTR_CBANK_PARAM_SIZE
	.align		4
.L_2001:
        /*0138*/ 	.byte	0x03, 0x19
        /*013a*/ 	.short	0x0038


	//----- nvinfo : EIATTR_PARAM_CBANK
	.align		4
        /*013c*/ 	.byte	0x04, 0x0a
        /*013e*/ 	.short	(.L_2003 - .L_2002)
	.align		4
.L_2002:
        /*0140*/ 	.word	index@(.nv.constant0._ZN2at6native27unrolled_elementwise_kernelINS0_13BinaryFunctorIN3c104HalfES4_S4_ZZZNS0_15binary_internal21div_floor_kernel_cudaERNS_18TensorIteratorBaseEENKUlvE1_clEvENKUlvE1_clEvEUlS4_S4_E_EESt5arrayIPcLm3EELi4E23TrivialOffsetCalculatorILi2EjESF_ILi1EjENS0_6memory12LoadWithCastILi2EEENSI_13StoreWithCastILi1EEEEEviT_T0_T2_T3_T4_T5_)
        /*0144*/ 	.short	0x0210
        /*0146*/ 	.short	0x0038


	//----- nvinfo : EIATTR_SW_WAR
	.align		4
.L_2003:
        /*0148*/ 	.byte	0x04, 0x36
        /*014a*/ 	.short	(.L_2005 - .L_2004)
.L_2004:
        /*014c*/ 	.word	0x00000008
.L_2005:


//--------------------- .nv.info._ZN2at6native18elementwise_kernelILi128ELi4EZNS0_22gpu_kernel_impl_nocastINS0_13BinaryFunctorIN3c104HalfES5_S5_ZZZNS0_15binary_internal21div_floor_kernel_cudaERNS_18TensorIteratorBaseEENKUlvE1_clEvENKUlvE1_clEvEUlS5_S5_E_EEEEvS8_RKT_EUliE_EEviT1_ --------------------------
	.section	.nv.info._ZN2at6native18elementwise_kernelILi128ELi4EZNS0_22gpu_kernel_impl_nocastINS0_13BinaryFunctorIN3c104HalfES5_S5_ZZZNS0_15binary_internal21div_floor_kernel_cudaERNS_18TensorIteratorBaseEENKUlvE1_clEvENKUlvE1_clEvEUlS5_S5_E_EEEEvS8_RKT_EUliE_EEviT1_,"",@"SHT_CUDA_INFO"
	.sectionflags	@""
	.align	4


	//----- nvinfo : EIATTR_CUDA_API_VERSION
	.align		4
        /*0000*/ 	.byte	0x04, 0x37
        /*0002*/ 	.short	(.L_2007 - .L_2006)
.L_2006:
        /*0004*/ 	.word	0x00000082


	//----- nvinfo : EIATTR_KPARAM_INFO
	.align		4
.L_2007:
        /*0008*/ 	.byte	0x04, 0x17
        /*000a*/ 	.short	(.L_2009 - .L_2008)
.L_2008:
        /*000c*/ 	.word	0x00000000
        /*0010*/ 	.short	0x0001
        /*0012*/ 	.short	0x0008
        /*0014*/ 	.byte	0x00, 0xf0, 0x21, 0x0a


	//----- nvinfo : EIATTR_KPARAM_INFO
	.align		4
.L_2009:
        /*0018*/ 	.byte	0x04, 0x17
        /*001a*/ 	.short	(.L_2011 - .L_2010)
.L_2010:
        /*001c*/ 	.word	0x00000000
        /*0020*/ 	.short	0x0000
        /*0022*/ 	.short	0x0000
        /*0024*/ 	.byte	0x00, 0xf0, 0x11, 0x00


	//----- nvinfo : EIATTR_SPARSE_MMA_MASK
	.align		4
.L_2011:
        /*0028*/ 	.byte	0x03, 0x50
        /*002a*/ 	.short	0x0000


	//----- nvinfo : EIATTR_MAXREG_COUNT
	.align		4
        /*002c*/ 	.byte	0x03, 0x1b
        /*002e*/ 	.short	0x0080


	//----- nvinfo : EIATTR_MERCURY_ISA_VERSION
	.align		4
        /*0030*/ 	.byte	0x03, 0x5f
        /*0032*/ 	.short	0x0101


	//----- nvinfo : EIATTR_EXIT_INSTR_OFFSETS
	.align		4
        /*0034*/ 	.byte	0x04, 0x1c
        /*0036*/ 	.short	(.L_2013 - .L_2012)


	//   ....[0]....
.L_2012:
        /*0038*/ 	.word	0x000058e0


	//   ....[1]....
        /*003c*/ 	.word	0x00007620


	//----- nvinfo : EIATTR_MAX_THREADS
	.align		4
.L_2013:
        /*0040*/ 	.byte	0x04, 0x05
        /*0042*/ 	.short	(.L_2015 - .L_2014)
.L_2014:
        /*0044*/ 	.word	0x00000080
        /*0048*/ 	.word	0x00000001
        /*004c*/ 	.word	0x00000001


	//----- nvinfo : EIATTR_CRS_STACK_SIZE
	.align		4
.L_2015:
        /*0050*/ 	.byte	0x04, 0x1e
        /*0052*/ 	.short	(.L_2017 - .L_2016)
.L_2016:
        /*0054*/ 	.word	0x00000000


	//----- nvinfo : EIATTR_CBANK_PARAM_SIZE
	.align		4
.L_2017:
        /*0058*/ 	.byte	0x03, 0x19
        /*005a*/ 	.short	0x0290


	//----- nvinfo : EIATTR_PARAM_CBANK
	.align		4
        /*005c*/ 	.byte	0x04, 0x0a
        /*005e*/ 	.short	(.L_2019 - .L_2018)
	.align		4
.L_2018:
        /*0060*/ 	.word	index@(.nv.constant0._ZN2at6native18elementwise_kernelILi128ELi4EZNS0_22gpu_kernel_impl_nocastINS0_13BinaryFunctorIN3c104HalfES5_S5_ZZZNS0_15binary_internal21div_floor_kernel_cudaERNS_18TensorIteratorBaseEENKUlvE1_clEvENKUlvE1_clEvEUlS5_S5_E_EEEEvS8_RKT_EUliE_EEviT1_)
        /*0064*/ 	.short	0x0210
        /*0066*/ 	.short	0x0290


	//----- nvinfo : EIATTR_SW_WAR
	.align		4
.L_2019:
        /*0068*/ 	.byte	0x04, 0x36
        /*006a*/ 	.short	(.L_2021 - .L_2020)
.L_2020:
        /*006c*/ 	.word	0x00000008
.L_2021:


//--------------------- .nv.info._ZN2at6native27unrolled_elementwise_kernelINS0_13BinaryFunctorIN3c104HalfES4_S4_ZZZNS0_15binary_internal21div_floor_kernel_cudaERNS_18TensorIteratorBaseEENKUlvE1_clEvENKUlvE1_clEvEUlS4_S4_E_EESt5arrayIPcLm3EELi4E23TrivialOffsetCalculatorILi2EjESF_ILi1EjENS0_6memory15LoadWithoutCastENSI_16StoreWithoutCastEEEviT_T0_T2_T3_T4_T5_ --------------------------
	.section	.nv.info._ZN2at6native27unrolled_elementwise_kernelINS0_13BinaryFunctorIN3c104HalfES4_S4_ZZZNS0_15binary_internal21div_floor_kernel_cudaERNS_18TensorIteratorBaseEENKUlvE1_clEvENKUlvE1_clEvEUlS4_S4_E_EESt5arrayIPcLm3EELi4E23TrivialOffsetCalculatorILi2EjESF_ILi1EjENS0_6memory15LoadWithoutCastENSI_16StoreWithoutCastEEEviT_T0_T2_T3_T4_T5_,"",@"SHT_CUDA_INFO"
	.sectionflags	@""
	.align	4


	//----- nvinfo : EIATTR_CUDA_API_VERSION
	.align		4
        /*0000*/ 	.byte	0x04, 0x37
        /*0002*/ 	.short	(.L_2023 - .L_2022)
.L_2022:
        /*0004*/ 	.word	0x00000082


	//----- nvinfo : EIATTR_KPARAM_INFO
	.align		4
.L_2023:
        /*0008*/ 	.byte	0x04, 0x17
        /*000a*/ 	.short	(.L_2025 - .L_2024)
.L_2024:
        /*000c*/ 	.word	0x00000000
        /*0010*/ 	.short	0x0006
        /*0012*/ 	.short	0x0023
        /*0014*/ 	.byte	0x00, 0xf0, 0x05, 0x00


	//----- nvinfo : EIATTR_KPARAM_INFO
	.align		4
.L_2025:
        /*0018*/ 	.byte	0x04, 0x17
        /*001a*/ 	.short	(.L_2027 - .L_2026)
.L_2026:
        /*001c*/ 	.word	0x00000000
        /*0020*/ 	.short	0x0005
        /*0022*/ 	.short	0x0022
        /*0024*/ 	.byte	0x00, 0xf0, 0x05, 0x00


	//----- nvinfo : EIATTR_KPARAM_INFO
	.align		4
.L_2027:
        /*0028*/ 	.byte	0x04, 0x17
        /*002a*/ 	.short	(.L_2029 - .L_2028)
.L_2028:
        /*002c*/ 	.word	0x00000000
        /*0030*/ 	.short	0x0004
        /*0032*/ 	.short	0x0021
        /*0034*/ 	.byte	0x00, 0xf0, 0x05, 0x00


	//----- nvinfo : EIATTR_KPARAM_INFO
	.align		4
.L_2029:
        /*0038*/ 	.byte	0x04, 0x17
        /*003a*/ 	.short	(.L_2031 - .L_2030)
.L_2030:
        /*003c*/ 	.word	0x00000000
        /*0040*/ 	.short	0x0003
        /*0042*/ 	.short	0x0020
        /*0044*/ 	.byte	0x00, 0xf0, 0x05, 0x00


	//----- nvinfo : EIATTR_KPARAM_INFO
	.align		4
.L_2031:
        /*0048*/ 	.byte	0x04, 0x17
        /*004a*/ 	.short	(.L_2033 - .L_2032)
.L_2032:
        /*004c*/ 	.word	0x00000000
        /*0050*/ 	.short	0x0002
        /*0052*/ 	.short	0x0008
        /*0054*/ 	.byte	0x00, 0xf0, 0x61, 0x00


	//----- nvinfo : EIATTR_KPARAM_INFO
	.align		4
.L_2033:
        /*0058*/ 	.byte	0x04, 0x17
        /*005a*/ 	.short	(.L_2035 - .L_2034)
.L_2034:
        /*005c*/ 	.word	0x00000000
        /*0060*/ 	.short	0x0001
        /*0062*/ 	.short	0x0004
        /*0064*/ 	.byte	0x00, 0xf0, 0x05, 0x00


	//----- nvinfo : EIATTR_KPARAM_INFO
	.align		4
.L_2035:
        /*0068*/ 	.byte	0x04, 0x17
        /*006a*/ 	.short	(.L_2037 - .L_2036)
.L_2036:
        /*006c*/ 	.word	0x00000000
        /*0070*/ 	.short	0x0000
        /*0072*/ 	.short	0x0000
        /*0074*/ 	.byte	0x00, 0xf0, 0x11, 0x00


	//----- nvinfo : EIATTR_SPARSE_MMA_MASK
	.align		4
.L_2037:
        /*0078*/ 	.byte	0x03, 0x50
        /*007a*/ 	.short	0x0000


	//----- nvinfo : EIATTR_MAXREG_COUNT
	.align		4
        /*007c*/ 	.byte	0x03, 0x1b
        /*007e*/ 	.short	0x00ff


	//----- nvinfo : EIATTR_MERCURY_ISA_VERSION
	.align		4
        /*0080*/ 	.byte	0x03, 0x5f
        /*0082*/ 	.short	0x0101


	//----- nvinfo : EIATTR_EXIT_INSTR_OFFSETS
	.align		4
        /*0084*/ 	.byte	0x04, 0x1c
        /*0086*/ 	.short	(.L_2039 - .L_2038)


	//   ....[0]....
.L_2038:
        /*0088*/ 	.word	0x00001ef0


	//   ....[1]....
        /*008c*/ 	.word	0x00001f40


	//----- nvinfo : EIATTR_MAX_THREADS
	.align		4
.L_2039:
        /*0090*/ 	.byte	0x04, 0x05
        /*0092*/ 	.short	(.L_2041 - .L_2040)
.L_2040:
        /*0094*/ 	.word	0x00000080
        /*0098*/ 	.word	0x00000001
        /*009c*/ 	.word	0x00000001


	//----- nvinfo : EIATTR_CRS_STACK_SIZE
	.align		4
.L_2041:
        /*00a0*/ 	.byte	0x04, 0x1e
        /*00a2*/ 	.short	(.L_2043 - .L_2042)
.L_2042:
        /*00a4*/ 	.word	0x00000000


	//----- nvinfo : EIATTR_CBANK_PARAM_SIZE
	.align		4
.L_2043:
        /*00a8*/ 	.byte	0x03, 0x19
        /*00aa*/ 	.short	0x0024


	//----- nvinfo : EIATTR_PARAM_CBANK
	.align		4
        /*00ac*/ 	.byte	0x04, 0x0a
        /*00ae*/ 	.short	(.L_2045 - .L_2044)
	.align		4
.L_2044:
        /*00b0*/ 	.word	index@(.nv.constant0._ZN2at6native27unrolled_elementwise_kernelINS0_13BinaryFunctorIN3c104HalfES4_S4_ZZZNS0_15binary_internal21div_floor_kernel_cudaERNS_18TensorIteratorBaseEENKUlvE1_clEvENKUlvE1_clEvEUlS4_S4_E_EESt5arrayIPcLm3EELi4E23TrivialOffsetCalculatorILi2EjESF_ILi1EjENS0_6memory15LoadWithoutCastENSI_16StoreWithoutCastEEEviT_T0_T2_T3_T4_T5_)
        /*00b4*/ 	.short	0x0210
        /*00b6*/ 	.short	0x0024


	//----- nvinfo : EIATTR_SW_WAR
	.align		4
.L_2045:
        /*00b8*/ 	.byte	0x04, 0x36
        /*00ba*/ 	.short	(.L_2047 - .L_2046)
.L_2046:
        /*00bc*/ 	.word	0x00000008
.L_2047:


//--------------------- .nv.info._ZN2at6native29vectorized_elementwise_kernelILi2ENS0_13BinaryFunctorIN3c104HalfES4_S4_ZZZNS0_15binary_internal21div_floor_kernel_cudaERNS_18TensorIteratorBaseEENKUlvE1_clEvENKUlvE1_clEvEUlS4_S4_E_EESt5arrayIPcLm3EEEEviT0_T1_ --------------------------
	.section	.nv.info._ZN2at6native29vectorized_elementwise_kernelILi2ENS0_13BinaryFunctorIN3c104HalfES4_S4_ZZZNS0_15binary_internal21div_floor_kernel_cudaERNS_18TensorIteratorBaseEENKUlvE1_clEvENKUlvE1_clEvEUlS4_S4_E_EESt5arrayIPcLm3EEEEviT0_T1_,"",@"SHT_CUDA_INFO"
	.sectionflags	@""
	.align	4


	//----- nvinfo : EIATTR_CUDA_API_VERSION
	.align		4
        /*0000*/ 	.byte	0x04, 0x37
        /*0002*/ 	.short	(.L_2049 - .L_2048)
.L_2048:
        /*0004*/ 	.word	0x00000082


	//----- nvinfo : EIATTR_KPARAM_INFO
	.align		4
.L_2049:
        /*0008*/ 	.byte	0x04, 0x17
        /*000a*/ 	.short	(.L_2051 - .L_2050)
.L_2050:
        /*000c*/ 	.word	0x00000000
        /*0010*/ 	.short	0x0002
        /*0012*/ 	.short	0x0008
        /*0014*/ 	.byte	0x00, 0xf0, 0x61, 0x00


	//----- nvinfo : EIATTR_KPARAM_INFO
	.align		4
.L_2051:
        /*0018*/ 	.byte	0x04, 0x17
        /*001a*/ 	.short	(.L_2053 - .L_2052)
.L_2052:
        /*001c*/ 	.word	0x00000000
        /*0020*/ 	.short	0x0001
        /*0022*/ 	.short	0x0004
        /*0024*/ 	.byte	0x00, 0xf0, 0x05, 0x00


	//----- nvinfo : EIATTR_KPARAM_INFO
	.align		4
.L_2053:
        /*0028*/ 	.byte	0x04, 0x17
        /*002a*/ 	.short	(.L_2055 - .L_2054)
.L_2054:
        /*002c*/ 	.word	0x00000000
        /*0030*/ 	.short	0x0000
        /*0032*/ 	.short	0x0000
        /*0034*/ 	.byte	0x00, 0xf0, 0x11, 0x00


	//----- nvinfo : EIATTR_SPARSE_MMA_MASK
	.align		4
.L_2055:
        /*0038*/ 	.byte	0x03, 0x50
        /*003a*/ 	.short	0x0000


	//----- nvinfo : EIATTR_MAXREG_COUNT
	.align		4
        /*003c*/ 	.byte	0x03, 0x1b
        /*003e*/ 	.short	0x00ff


	//----- nvinfo : EIATTR_MERCURY_ISA_VERSION
	.align		4
        /*0040*/ 	.byte	0x03, 0x5f
        /*0042*/ 	.short	0x0101


	//----- nvinfo : EIATTR_EXIT_INSTR_OFFSETS
	.align		4
        /*0044*/ 	.byte	0x04, 0x1c
        /*0046*/ 	.short	(.L_2057 - .L_2056)


	//   ....[0]....
.L_2056:
        /*0048*/ 	.word	0x00003420


	//   ....[1]....
        /*004c*/ 	.word	0x00007250


	//   ....[2]....
        /*0050*/ 	.word	0x000072a0


	//----- nvinfo : EIATTR_MAX_THREADS
	.align		4
.L_2057:
        /*0054*/ 	.byte	0x04, 0x05
        /*0056*/ 	.short	(.L_2059 - .L_2058)
.L_2058:
        /*0058*/ 	.word	0x00000080
        /*005c*/ 	.word	0x00000001
        /*0060*/ 	.word	0x00000001


	//----- nvinfo : EIATTR_CRS_STACK_SIZE
	.align		4
.L_2059:
        /*0064*/ 	.byte	0x04, 0x1e
        /*0066*/ 	.short	(.L_2061 - .L_2060)
.L_2060:
        /*0068*/ 	.word	0x00000000


	//----- nvinfo : EIATTR_CBANK_PARAM_SIZE
	.align		4
.L_2061:
        /*006c*/ 	.byte	0x03, 0x19
        /*006e*/ 	.short	0x0020


	//----- nvinfo : EIATTR_PARAM_CBANK
	.align		4
        /*0070*/ 	.byte	0x04, 0x0a
        /*0072*/ 	.short	(.L_2063 - .L_2062)
	.align		4
.L_2062:
        /*0074*/ 	.word	index@(.nv.constant0._ZN2at6native29vectorized_elementwise_kernelILi2ENS0_13BinaryFunctorIN3c104HalfES4_S4_ZZZNS0_15binary_internal21div_floor_kernel_cudaERNS_18TensorIteratorBaseEENKUlvE1_clEvENKUlvE1_clEvEUlS4_S4_E_EESt5arrayIPcLm3EEEEviT0_T1_)
        /*0078*/ 	.short	0x0210
        /*007a*/ 	.short	0x0020


	//----- nvinfo : EIATTR_SW_WAR
	.align		4
.L_2063:
        /*007c*/ 	.byte	0x04, 0x36
        /*007e*/ 	.short	(.L_2065 - .L_2064)
.L_2064:
        /*0080*/ 	.word	0x00000008
.L_2065:


//--------------------- .nv.info._ZN2at6native29vectorized_elementwise_kernelILi4ENS0_13BinaryFunctorIN3c104HalfES4_S4_ZZZNS0_15binary_internal21div_floor_kernel_cudaERNS_18TensorIteratorBaseEENKUlvE1_clEvENKUlvE1_clEvEUlS4_S4_E_EESt5arrayIPcLm3EEEEviT0_T1_ --------------------------
	.section	.nv.info._ZN2at6native29vectorized_elementwise_kernelILi4ENS0_13BinaryFunctorIN3c104HalfES4_S4_ZZZNS0_15binary_internal21div_floor_kernel_cudaERNS_18TensorIteratorBaseEENKUlvE1_clEvENKUlvE1_clEvEUlS4_S4_E_EESt5arrayIPcLm3EEEEviT0_T1_,"",@"SHT_CUDA_INFO"
	.sectionflags	@""
	.align	4


	//----- nvinfo : EIATTR_CUDA_API_VERSION
	.align		4
        /*0000*/ 	.byte	0x04, 0x37
        /*0002*/ 	.short	(.L_2067 - .L_2066)
.L_2066:
        /*0004*/ 	.word	0x00000082


	//----- nvinfo : EIATTR_KPARAM_INFO
	.align		4
.L_2067:
        /*0008*/ 	.byte	0x04, 0x17
        /*000a*/ 	.short	(.L_2069 - .L_2068)
.L_2068:
        /*000c*/ 	.word	0x00000000
        /*0010*/ 	.short	0x0002
        /*0012*/ 	.short	0x0008
        /*0014*/ 	.byte	0x00, 0xf0, 0x61, 0x00


	//----- nvinfo : EIATTR_KPARAM_INFO
	.align		4
.L_2069:
        /*0018*/ 	.byte	0x04, 0x17
        /*001a*/ 	.short	(.L_2071 - .L_2070)
.L_2070:
        /*001c*/ 	.word	0x00000000
        /*0020*/ 	.short	0x0001
        /*0022*/ 	.short	0x0004
        /*0024*/ 	.byte	0x00, 0xf0, 0x05, 0x00


	//----- nvinfo : EIATTR_KPARAM_INFO
	.align		4
.L_2071:
        /*0028*/ 	.byte	0x04, 0x17
        /*002a*/ 	.short	(.L_2073 - .L_2072)
.L_2072:
        /*002c*/ 	.word	0x00000000
        /*0030*/ 	.short	0x0000
        /*0032*/ 	.short	0x0000
        /*0034*/ 	.byte	0x00, 0xf0, 0x11, 0x00


	//----- nvinfo : EIATTR_SPARSE_MMA_MASK
	.align		4
.L_2073:
        /*0038*/ 	.byte	0x03, 0x50
        /*003a*/ 	.short	0x0000


	//----- nvinfo : EIATTR_MAXREG_COUNT
	.align		4
        /*003c*/ 	.byte	0x03, 0x1b
        /*003e*/ 	.short	0x00ff


	//----- nvinfo : EIATTR_MERCURY_ISA_VERSION
	.align		4
        /*0040*/ 	.byte	0x03, 0x5f
        /*0042*/ 	.short	0x0101


	//----- nvinfo : EIATTR_EXIT_INSTR_OFFSETS
	.align		4
        /*0044*/ 	.byte	0x04, 0x1c
        /*0046*/ 	.short	(.L_2075 - .L_2074)


	//   ....[0]....
.L_2074:
        /*0048*/ 	.word	0x000033c0


	//   ....[1]....
        /*004c*/ 	.word	0x000071f0


	//   ....[2]....
        /*0050*/ 	.word	0x00007240


	//----- nvinfo : EIATTR_MAX_THREADS
	.align		4
.L_2075:
        /*0054*/ 	.byte	0x04, 0x05
        /*0056*/ 	.short	(.L_2077 - .L_2076)
.L_2076:
        /*0058*/ 	.word	0x00000080
        /*005c*/ 	.word	0x00000001
        /*0060*/ 	.word	0x00000001


	//----- nvinfo : EIATTR_CRS_STACK_SIZE
	.align		4
.L_2077:
        /*0064*/ 	.byte	0x04, 0x1e
        /*0066*/ 	.short	(.L_2079 - .L_2078)
.L_2078:
        /*0068*/ 	.word	0x00000000


	//----- nvinfo : EIATTR_CBANK_PARAM_SIZE
	.align		4
.L_2079:
        /*006c*/ 	.byte	0x03, 0x19
        /*006e*/ 	.short	0x0020


	//----- nvinfo : EIATTR_PARAM_CBANK
	.align		4
        /*0070*/ 	.byte	0x04, 0x0a
        /*0072*/ 	.short	(.L_2081 - .L_2080)
	.align		4
.L_2080:
        /*0074*/ 	.word	index@(.nv.constant0._ZN2at6native29vectorized_elementwise_kernelILi4ENS0_13BinaryFunctorIN3c104HalfES4_S4_ZZZNS0_15binary_internal21div_floor_kernel_cudaERNS_18TensorIteratorBaseEENKUlvE1_clEvENKUlvE1_clEvEUlS4_S4_E_EESt5arrayIPcLm3EEEEviT0_T1_)
        /*0078*/ 	.short	0x0210
        /*007a*/ 	.short	0x0020


	//----- nvinfo : EIATTR_SW_WAR
	.align		4
.L_2081:
        /*007c*/ 	.byte	0x04, 0x36
        /*007e*/ 	.short	(.L_2083 - .L_2082)
.L_2082:
        /*0080*/ 	.word	0x00000008
.L_2083:


//--------------------- .nv.info._ZN2at6native29vectorized_elementwise_kernelILi8ENS0_13BinaryFunctorIN3c104HalfES4_S4_ZZZNS0_15binary_internal21div_floor_kernel_cudaERNS_18TensorIteratorBaseEENKUlvE1_clEvENKUlvE1_clEvEUlS4_S4_E_EESt5arrayIPcLm3EEEEviT0_T1_ --------------------------
	.section	.nv.info._ZN2at6native29vectorized_elementwise_kernelILi8ENS0_13BinaryFunctorIN3c104HalfES4_S4_ZZZNS0_15binary_internal21div_floor_kernel_cudaERNS_18TensorIteratorBaseEENKUlvE1_clEvENKUlvE1_clEvEUlS4_S4_E_EESt5arrayIPcLm3EEEEviT0_T1_,"",@"SHT_CUDA_INFO"
	.sectionflags	@""
	.align	4


	//----- nvinfo : EIATTR_CUDA_API_VERSION
	.align		4
        /*0000*/ 	.byte	0x04, 0x37
        /*0002*/ 	.short	(.L_2085 - .L_2084)
.L_2084:
        /*0004*/ 	.word	0x00000082


	//----- nvinfo : EIATTR_KPARAM_INFO
	.align		4
.L_2085:
        /*0008*/ 	.byte	0x04, 0x17
        /*000a*/ 	.short	(.L_2087 - .L_2086)
.L_2086:
        /*000c*/ 	.word	0x00000000
        /*0010*/ 	.short	0x0002
        /*0012*/ 	.short	0x0008
        /*0014*/ 	.byte	0x00, 0xf0, 0x61, 0x00


	//----- nvinfo : EIATTR_KPARAM_INFO
	.align		4
.L_2087:
        /*0018*/ 	.byte	0x04, 0x17
        /*001a*/ 	.short	(.L_2089 - .L_2088)
.L_2088:
        /*001c*/ 	.word	0x00000000
        /*0020*/ 	.short	0x0001
        /*0022*/ 	.short	0x0004
        /*0024*/ 	.byte	0x00, 0xf0, 0x05, 0x00


	//----- nvinfo : EIATTR_KPARAM_INFO
	.align		4
.L_2089:
        /*0028*/ 	.byte	0x04, 0x17
        /*002a*/ 	.short	(.L_2091 - .L_2090)
.L_2090:
        /*002c*/ 	.word	0x00000000
        /*0030*/ 	.short	0x0000
        /*0032*/ 	.short	0x0000
        /*0034*/ 	.byte	0x00, 0xf0, 0x11, 0x00


	//----- nvinfo : EIATTR_SPARSE_MMA_MASK
	.align		4
.L_2091:
        /*0038*/ 	.byte	0x03, 0x50
        /*003a*/ 	.short	0x0000


	//----- nvinfo : EIATTR_MAXREG_COUNT
	.align		4
        /*003c*/ 	.byte	0x03, 0x1b
        /*003e*/ 	.short	0x00ff


	//----- nvinfo : EIATTR_MERCURY_ISA_VERSION
	.align		4
        /*0040*/ 	.byte	0x03, 0x5f
        /*0042*/ 	.short	0x0101


	//----- nvinfo : EIATTR_EXIT_INSTR_OFFSETS
	.align		4
        /*0044*/ 	.byte	0x04, 0x1c
        /*0046*/ 	.short	(.L_2093 - .L_2092)


	//   ....[0]....
.L_2092:
        /*0048*/ 	.word	0x00003390


	//   ....[1]....
        /*004c*/ 	.word	0x000071c0


	//   ....[2]....
        /*0050*/ 	.word	0x00007210


	//----- nvinfo : EIATTR_MAX_THREADS
	.align		4
.L_2093:
        /*0054*/ 	.byte	0x04, 0x05
        /*0056*/ 	.short	(.L_2095 - .L_2094)
.L_2094:
        /*0058*/ 	.word	0x00000080
        /*005c*/ 	.word	0x00000001
        /*0060*/ 	.word	0x00000001


	//----- nvinfo : EIATTR_CRS_STACK_SIZE
	.align		4
.L_2095:
        /*0064*/ 	.byte	0x04, 0x1e
        /*0066*/ 	.short	(.L_2097 - .L_2096)
.L_2096:
        /*0068*/ 	.word	0x00000000


	//----- nvinfo : EIATTR_CBANK_PARAM_SIZE
	.align		4
.L_2097:
        /*006c*/ 	.byte	0x03, 0x19
        /*006e*/ 	.short	0x0020


	//----- nvinfo : EIATTR_PARAM_CBANK
	.align		4
        /*0070*/ 	.byte	0x04, 0x0a
        /*0072*/ 	.short	(.L_2099 - .L_2098)
	.align		4
.L_2098:
        /*0074*/ 	.word	index@(.nv.constant0._ZN2at6native29vectorized_elementwise_kernelILi8ENS0_13BinaryFunctorIN3c104HalfES4_S4_ZZZNS0_15binary_internal21div_floor_kernel_cudaERNS_18TensorIteratorBaseEENKUlvE1_clEvENKUlvE1_clEvEUlS4_S4_E_EESt5arrayIPcLm3EEEEviT0_T1_)
        /*0078*/ 	.short	0x0210
        /*007a*/ 	.short	0x0020


	//----- nvinfo : EIATTR_SW_WAR
	.align		4
.L_2099:
        /*007c*/ 	.byte	0x04, 0x36
        /*007e*/ 	.short	(.L_2101 - .L_2100)
.L_2100:
        /*0080*/ 	.word	0x00000008
.L_2101:


//--------------------- .nv.info._ZN2at6native18elementwise_kernelILi128ELi4EZNS0_15gpu_kernel_implINS0_13BUnaryFunctorIN3c104HalfES5_S5_ZZZNS0_15binary_internal21div_floor_kernel_cudaERNS_18TensorIteratorBaseEENKUlvE1_clEvENKUlvE1_clEvEUlS5_S5_E_EEEEvS8_RKT_EUliE_EEviT1_ --------------------------
	.section	.nv.info._ZN2at6native18elementwise_kernelILi128ELi4EZNS0_15gpu_kernel_implINS0_13BUnaryFunctorIN3c104HalfES5_S5_ZZZNS0_15binary_internal21div_floor_kernel_cudaERNS_18TensorIteratorBaseEENKUlvE1_clEvENKUlvE1_clEvEUlS5_S5_E_EEEEvS8_RKT_EUliE_EEviT1_,"",@"SHT_CUDA_INFO"
	.sectionflags	@""
	.align	4


	//----- nvinfo : EIATTR_CUDA_API_VERSION
	.align		4
        /*0000*/ 	.byte	0x04, 0x37
        /*0002*/ 	.short	(.L_2103 - .L_2102)
.L_2102:
        /*0004*/ 	.word	0x00000082


	//----- nvinfo : EIATTR_KPARAM_INFO
	.align		4
.L_2103:
        /*0008*/ 	.byte	0x04, 0x17
        /*000a*/ 	.short	(.L_2105 - .L_2104)
.L_2104:
        /*000c*/ 	.word	0x00000000
        /*0010*/ 	.short	0x0001
        /*0012*/ 	.short	0x0008
        /*0014*/ 	.byte	0x00, 0xf0, 0x61, 0x08


	//----- nvinfo : EIATTR_KPARAM_INFO
	.align		4
.L_2105:
        /*0018*/ 	.byte	0x04, 0x17
        /*001a*/ 	.short	(.L_2107 - .L_2106)
.L_2106:
        /*001c*/ 	.word	0x00000000
        /*0020*/ 	.short	0x0000
        /*0022*/ 	.short	0x0000
        /*0024*/ 	.byte	0x00, 0xf0, 0x11, 0x00


	//----- nvinfo : EIATTR_SPARSE_MMA_MASK
	.align		4
.L_2107:
        /*0028*/ 	.byte	0x03, 0x50
        /*002a*/ 	.short	0x0000


	//----- nvinfo : EIATTR_MAXREG_COUNT
	.align		4
        /*002c*/ 	.byte	0x03, 0x1b
        /*002e*/ 	.short	0x0080


	//----- nvinfo : EIATTR_EXTERNS
	.align		4
        /*0030*/ 	.byte	0x04, 0x0f
        /*0032*/ 	.short	(.L_2109 - .L_2108)


	//   ....[0]....
	.align		4
.L_2108:
        /*0034*/ 	.word	index@(__assertfail)


	//----- nvinfo : EIATTR_MERCURY_ISA_VERSION
	.align		4
.L_2109:
        /*0038*/ 	.byte	0x03, 0x5f
        /*003a*/ 	.short	0x0101


	//----- nvinfo : EIATTR_SYSCALL_OFFSETS
	.align		4
        /*003c*/ 	.byte	0x04, 0x46
        /*003e*/ 	.short	(.L_2111 - .L_2110)


	//   ....[0]....
.L_2110:
        /*0040*/ 	.word	0x00002360


	//   ....[1]....
        /*0044*/ 	.word	0x00003940


	//   ....[2]....
        /*0048*/ 	.word	0x00005d00


	//   ....[3]....
        /*004c*/ 	.word	0x000072e0


	//   ....[4]....
        /*0050*/ 	.word	0x000096a0


	//   ....[5]....
        /*0054*/ 	.word	0x0000ac80


	//   ....[6]....
        /*0058*/ 	.word	0x0000d030


	//   ....[7]....
        /*005c*/ 	.word	0x0000e610


	//----- nvinfo : EIATTR_EXIT_INSTR_OFFSETS
	.align		4
.L_2111:
        /*0060*/ 	.byte	0x04, 0x1c
        /*0062*/ 	.short	(.L_2113 - .L_2112)


	//   ....[0]....
.L_2112:
        /*0064*/ 	.word	0x0000ad50


	//   ....[1]....
        /*0068*/ 	.word	0x0000d840


	//   ....[2]....
        /*006c*/ 	.word	0x0000d880


	//   ....[3]....
        /*0070*/ 	.word	0x0000d920


	//   ....[4]....
        /*0074*/ 	.word	0x0000d960


	//   ....[5]....
        /*0078*/ 	.word	0x0000d9a0


	//   ....[6]....
        /*007c*/ 	.word	0x0000da30


	//   ....[7]....
        /*0080*/ 	.word	0x0000da50


	//   ....[8]....
        /*0084*/ 	.word	0x0000daf0


	//   ....[9]....
        /*0088*/ 	.word	0x0000db40


	//   ....[10]....
        /*008c*/ 	.word	0x0000db90


	//   ....[11]....
        /*0090*/ 	.word	0x0000dc60


	//   ....[12]....
        /*0094*/ 	.word	0x0000dcc0


	//   ....[13]....
        /*0098*/ 	.word	0x0000de50


	//   ....[14]....
        /*009c*/ 	.word	0x0000dfb0


	//   ....[15]....
        /*00a0*/ 	.word	0x0000dff0


	//   ....[16]....
        /*00a4*/ 	.word	0x0000e0b0


	//   ....[17]....
        /*00a8*/ 	.word	0x0000e230


	//   ....[18]....
        /*00ac*/ 	.word	0x0000e3b0


	//   ....[19]....
        /*00b0*/ 	.word	0x0000e510


	//   ....[20]....
        /*00b4*/ 	.word	0x0000e620


	//   ....[21]....
        /*00b8*/ 	.word	0x0000e660


	//   ....[22]....
        /*00bc*/ 	.word	0x0000e6a0


	//----- nvinfo : EIATTR_MAX_THREADS
	.align		4
.L_2113:
        /*00c0*/ 	.byte	0x04, 0x05
        /*00c2*/ 	.short	(.L_2115 - .L_2114)
.L_2114:
        /*00c4*/ 	.word	0x00000080
        /*00c8*/ 	.word	0x00000001
        /*00cc*/ 	.word	0x00000001


	//----- nvinfo : EIATTR_CRS_STACK_SIZE
	.align		4
.L_2115:
        /*00d0*/ 	.byte	0x04, 0x1e
        /*00d2*/ 	.short	(.L_2117 - .L_2116)
.L_2116:
        /*00d4*/ 	.word	0x00000000


	//----- nvinfo : EIATTR_CBANK_PARAM_SIZE
	.align		4
.L_2117:
        /*00d8*/ 	.byte	0x03, 0x19
        /*00da*/ 	.short	0x0220


	//----- nvinfo : EIATTR_PARAM_CBANK
	.align		4
        /*00dc*/ 	.byte	0x04, 0x0a
        /*00de*/ 	.short	(.L_2119 - .L_2118)
	.align		4
.L_2118:
        /*00e0*/ 	.word	index@(.nv.constant0._ZN2at6native18elementwise_kernelILi128ELi4EZNS0_15gpu_kernel_implINS0_13BUnaryFunctorIN3c104HalfES5_S5_ZZZNS0_15binary_internal21div_floor_kernel_cudaERNS_18TensorIteratorBaseEENKUlvE1_clEvENKUlvE1_clEvEUlS5_S5_E_EEEEvS8_RKT_EUliE_EEviT1_)
        /*00e4*/ 	.short	0x0210
        /*00e6*/ 	.short	0x0220


	//----- nvinfo : EIATTR_SW_WAR
	.align		4
.L_2119:
        /*00e8*/ 	.byte	0x04, 0x36
        /*00ea*/ 	.short	(.L_2121 - .L_2120)
.L_2120:
        /*00ec*/ 	.word	0x00000008
.L_2121:


//--------------------- .nv.info._ZN2at6native27unrolled_elementwise_kernelINS0_13BUnaryFunctorIN3c104HalfES4_S4_ZZZNS0_15binary_internal21div_floor_kernel_cudaERNS_18TensorIteratorBaseEENKUlvE1_clEvENKUlvE1_clEvEUlS4_S4_E_EESt5arrayIPcLm2EELi4E23TrivialOffsetCalculatorILi1EjESG_NS0_6memory12LoadWithCastILi1EEENSH_13StoreWithCastILi1EEEEEviT_T0_T2_T3_T4_T5_ --------------------------
	.section	.nv.info._ZN2at6native27unrolled_elementwise_kernelINS0_13BUnaryFunctorIN3c104HalfES4_S4_ZZZNS0_15binary_internal21div_floor_kernel_cudaERNS_18TensorIteratorBaseEENKUlvE1_clEvENKUlvE1_clEvEUlS4_S4_E_EESt5arrayIPcLm2EELi4E23TrivialOffsetCalculatorILi1EjESG_NS0_6memory12LoadWithCastILi1EEENSH_13StoreWithCastILi1EEEEEviT_T0_T2_T3_T4_T5_,"",@"SHT_CUDA_INFO"
	.sectionflags	@""
	.align	4


	//----- nvinfo : EIATTR_CUDA_API_VERSION
	.align		4
        /*0000*/ 	.byte	0x04, 0x37
        /*0002*/ 	.short	(.L_2123 - .L_2122)
.L_2122:
        /*0004*/ 	.word	0x00000082


	//----- nvinfo : EIATTR_KPARAM_INFO
	.align		4
.L_2123:
        /*0008*/ 	.byte	0x04, 0x17
        /*000a*/ 	.short	(.L_2125 - .L_2124)
.L_2124:
        /*000c*/ 	.word	0x00000000
        /*0010*/ 	.short	0x0006
        /*0012*/ 	.short	0x0024
        /*0014*/ 	.byte	0x00, 0xf0, 0x21, 0x00


	//----- nvinfo : EIATTR_KPARAM_INFO
	.align		4
.L_2125:
        /*0018*/ 	.byte	0x04, 0x17
        /*001a*/ 	.short	(.L_2127 - .L_2126)
.L_2126:
        /*001c*/ 	.word	0x00000000
        /*0020*/ 	.short	0x0005
        /*0022*/ 	.short	0x001c
        /*0024*/ 	.byte	0x00, 0xf0, 0x21, 0x00


	//----- nvinfo : EIATTR_KPARAM_INFO
	.align		4
.L_2127:
        /*0028*/ 	.byte	0x04, 0x17
        /*002a*/ 	.short	(.L_2129 - .L_2128)
.L_2128:
        /*002c*/ 	.word	0x00000000
        /*0030*/ 	.short	0x0004
        /*0032*/ 	.short	0x0019
        /*0034*/ 	.byte	0x00, 0xf0, 0x05, 0x00


	//----- nvinfo : EIATTR_KPARAM_INFO
	.align		4
.L_2129:
        /*0038*/ 	.byte	0x04, 0x17
        /*003a*/ 	.short	(.L_2131 - .L_2130)
.L_2130:
        /*003c*/ 	.word	0x00000000
        /*0040*/ 	.short	0x0003
        /*0042*/ 	.short	0x0018
        /*0044*/ 	.byte	0x00, 0xf0, 0x05, 0x00


	//----- nvinfo : EIATTR_KPARAM_INFO
	.align		4
.L_2131:
        /*0048*/ 	.byte	0x04, 0x17
        /*004a*/ 	.short	(.L_2133 - .L_2132)
.L_2132:
        /*004c*/ 	.word	0x00000000
        /*0050*/ 	.short	0x0002
        /*0052*/ 	.short	0x0008
        /*0054*/ 	.byte	0x00, 0xf0, 0x41, 0x00


	//----- nvinfo : EIATTR_KPARAM_INFO
	.align		4
.L_2133:
        /*0058*/ 	.byte	0x04, 0x17
        /*005a*/ 	.short	(.L_2135 - .L_2134)
.L_2134:
        /*005c*/ 	.word	0x00000000
        /*0060*/ 	.short	0x0001
        /*0062*/ 	.short	0x0004
        /*0064*/ 	.byte	0x00, 0xf0, 0x11, 0x00


	//----- nvinfo : EIATTR_KPARAM_INFO
	.align		4
.L_2135:
        /*0068*/ 	.byte	0x04, 0x17
        /*006a*/ 	.short	(.L_2137 - .L_2136)
.L_2136:
        /*006c*/ 	.word	0x00000000
        /*0070*/ 	.short	0x0000
        /*0072*/ 	.short	0x0000
        /*0074*/ 	.byte	0x00, 0xf0, 0x11, 0x00


	//----- nvinfo : EIATTR_SPARSE_MMA_MASK
	.align		4
.L_2137:
        /*0078*/ 	.byte	0x03, 0x50
        /*007a*/ 	.short	0x0000


	//----- nvinfo : EIATTR_MAXREG_COUNT
	.align		4
        /*007c*/ 	.byte	0x03, 0x1b
        /*007e*/ 	.short	0x00ff


	//----- nvinfo : EIATTR_EXTERNS
	.align		4
        /*0080*/ 	.byte	0x04, 0x0f
        /*0082*/ 	.short	(.L_2139 - .L_2138)


	//   ....[0]....
	.align		4
.L_2138:
        /*0084*/ 	.word	index@(__assertfail)


	//----- nvinfo : EIATTR_MERCURY_ISA_VERSION
	.align		4
.L_2139:
        /*0088*/ 	.byte	0x03, 0x5f
        /*008a*/ 	.short	0x0101


	//----- nvinfo : EIATTR_SYSCALL_OFFSETS
	.align		4
        /*008c*/ 	.byte	0x04, 0x46
        /*008e*/ 	.short	(.L_2141 - .L_2140)


	//   ....[0]....
.L_2140:
        /*0090*/ 	.word	0x000010c0


	//   ....[1]....
        /*0094*/ 	.word	0x000021c0


	//   ....[2]....
        /*0098*/ 	.word	0x000032e0


	//   ....[3]....
        /*009c*/ 	.word	0x000043d0


	//   ....[4]....
        /*00a0*/ 	.word	0x00006f80


	//   ....[5]....
        /*00a4*/ 	.word	0x00007f90


	//   ....[6]....
        /*00a8*/ 	.word	0x00008f90


	//   ....[7]....
        /*00ac*/ 	.word	0x00009f70


	//----- nvinfo : EIATTR_EXIT_INSTR_OFFSETS
	.align		4
.L_2141:
        /*00b0*/ 	.byte	0x04, 0x1c
        /*00b2*/ 	.short	(.L_2143 - .L_2142)


	//   ....[0]....
.L_2142:
        /*00b4*/ 	.word	0x00009050


	//   ....[1]....
        /*00b8*/ 	.word	0x000091a0


	//   ....[2]....
        /*00bc*/ 	.word	0x000091e0


	//   ....[3]....
        /*00c0*/ 	.word	0x00009280


	//   ....[4]....
        /*00c4*/ 	.word	0x000092c0


	//   ....[5]....
        /*00c8*/ 	.word	0x00009300


	//   ....[6]....
        /*00cc*/ 	.word	0x00009390


	//   ....[7]....
        /*00d0*/ 	.word	0x000093b0


	//   ....[8]....
        /*00d4*/ 	.word	0x00009450


	//   ....[9]....
        /*00d8*/ 	.word	0x000094a0


	//   ....[10]....
        /*00dc*/ 	.word	0x000094f0


	//   ....[11]....
        /*00e0*/ 	.word	0x000095c0


	//   ....[12]....
        /*00e4*/ 	.word	0x00009620


	//   ....[13]....
        /*00e8*/ 	.word	0x000097b0


	//   ....[14]....
        /*00ec*/ 	.word	0x00009910


	//   ....[15]....
        /*00f0*/ 	.word	0x00009950


	//   ....[16]....
        /*00f4*/ 	.word	0x00009a10


	//   ....[17]....
        /*00f8*/ 	.word	0x00009b90


	//   ....[18]....
        /*00fc*/ 	.word	0x00009d10


	//   ....[19]....
        /*0100*/ 	.word	0x00009e70


	//   ....[20]....
        /*0104*/ 	.word	0x00009f80


	//   ....[21]....
        /*0108*/ 	.word	0x00009fc0


	//   ....[22]....
        /*010c*/ 	.word	0x0000a000


	//----- nvinfo : EIATTR_MAX_THREADS
	.align		4
.L_2143:
        /*0110*/ 	.byte	0x04, 0x05
        /*0112*/ 	.short	(.L_2145 - .L_2144)
.L_2144:
        /*0114*/ 	.word	0x00000080
        /*0118*/ 	.word	0x00000001
        /*011c*/ 	.word	0x00000001


	//----- nvinfo : EIATTR_CRS_STACK_SIZE
	.align		4
.L_2145:
        /*0120*/ 	.byte	0x04, 0x1e
        /*0122*/ 	.short	(.L_2147 - .L_2146)
.L_2146:
        /*0124*/ 	.word	0x00000000


	//----- nvinfo : EIATTR_CBANK_PARAM_SIZE
	.align		4
.L_2147:
        /*0128*/ 	.byte	0x03, 0x19
        /*012a*/ 	.short	0x002c


	//----- nvinfo : EIATTR_PARAM_CBANK
	.align		4
        /*012c*/ 	.byte	0x04, 0x0a
        /*012e*/ 	.short	(.L_2149 - .L_2148)
	.align		4
.L_2148:
        /*0130*/ 	.word	index@(.nv.constant0._ZN2at6native27unrolled_elementwise_kernelINS0_13BUnaryFunctorIN3c104HalfES4_S4_ZZZNS0_15binary_internal21div_floor_kernel_cudaERNS_18TensorIteratorBaseEENKUlvE1_clEvENKUlvE1_clEvEUlS4_S4_E_EESt5arrayIPcLm2EELi4E23TrivialOffsetCalculatorILi1EjESG_NS0_6memory12LoadWithCastILi1EEENSH_13StoreWithCastILi1EEEEEviT_T0_T2_T3_T4_T5_)
        /*0134*/ 	.short	0x0210
        /*0136*/ 	.short	0x002c


	//----- nvinfo : EIATTR_SW_WAR
	.align		4
.L_2149:
        /*0138*/ 	.byte	0x04, 0x36
        /*013a*/ 	.short	(.L_2151 - .L_2150)
.L_2150:
        /*013c*/ 	.word	0x00000008
.L_2151:


//--------------------- .nv.info._ZN2at6native18elementwise_kernelILi128ELi4EZNS0_22gpu_kernel_impl_nocastINS0_13BUnaryFunctorIN3c104HalfES5_S5_ZZZNS0_15binary_internal21div_floor_kernel_cudaERNS_18TensorIteratorBaseEENKUlvE1_clEvENKUlvE1_clEvEUlS5_S5_E_EEEEvS8_RKT_EUliE_EEviT1_ --------------------------
	.section	.nv.info._ZN2at6native18elementwise_kernelILi128ELi4EZNS0_22gpu_kernel_impl_nocastINS0_13BUnaryFunctorIN3c104HalfES5_S5_ZZZNS0_15binary_internal21div_floor_kernel_cudaERNS_18TensorIteratorBaseEENKUlvE1_clEvENKUlvE1_clEvEUlS5_S5_E_EEEEvS8_RKT_EUliE_EEviT1_,"",@"SHT_CUDA_INFO"
	.sectionflags	@""
	.align	4


	//----- nvinfo : EIATTR_CUDA_API_VERSION
	.align		4
        /*0000*/ 	.byte	0x04, 0x37
        /*0002*/ 	.short	(.L_2153 - .L_2152)
.L_2152:
        /*0004*/ 	.word	0x00000082


	//----- nvinfo : EIATTR_KPARAM_INFO
	.align		4
.L_2153:
        /*0008*/ 	.byte	0x04, 0x17
        /*000a*/ 	.short	(.L_2155 - .L_2154)
.L_2154:
        /*000c*/ 	.word	0x00000000
        /*0010*/ 	.short	0x0001
        /*0012*/ 	.short	0x0008
        /*0014*/ 	.byte	0x00, 0xf0, 0x61, 0x08


	//----- nvinfo : EIATTR_KPARAM_INFO
	.align		4
.L_2155:
        /*0018*/ 	.byte	0x04, 0x17
        /*001a*/ 	.short	(.L_2157 - .L_2156)
.L_2156:
        /*001c*/ 	.word	0x00000000
        /*0020*/ 	.short	0x0000
        /*0022*/ 	.short	0x0000
        /*0024*/ 	.byte	0x00, 0xf0, 0x11, 0x00


	//----- nvinfo : EIATTR_SPARSE_MMA_MASK
	.align		4
.L_2157:
        /*0028*/ 	.byte	0x03, 0x50
        /*002a*/ 	.short	0x0000


	//----- nvinfo : EIATTR_MAXREG_COUNT
	.align		4
        /*002c*/ 	.byte	0x03, 0x1b
        /*002e*/ 	.short	0x0080


	//----- nvinfo : EIATTR_MERCURY_ISA_VERSION
	.align		4
        /*0030*/ 	.byte	0x03, 0x5f
        /*0032*/ 	.short	0x0101


	//----- nvinfo : EIATTR_EXIT_INSTR_OFFSETS
	.align		4
        /*0034*/ 	.byte	0x04, 0x1c
        /*0036*/ 	.short	(.L_2159 - .L_2158)


	//   ....[0]....
.L_2158:
        /*0038*/ 	.word	0x00004e80


	//   ....[1]....
        /*003c*/ 	.word	0x00006850


	//----- nvinfo : EIATTR_MAX_THREADS
	.align		4
.L_2159:
        /*0040*/ 	.byte	0x04, 0x05
        /*0042*/ 	.short	(.L_2161 - .L_2160)
.L_2160:
        /*0044*/ 	.word	0x00000080
        /*0048*/ 	.word	0x00000001
        /*004c*/ 	.word	0x00000001


	//----- nvinfo : EIATTR_CRS_STACK_SIZE
	.align		4
.L_2161:
        /*0050*/ 	.byte	0x04, 0x1e
        /*0052*/ 	.short	(.L_2163 - .L_2162)
.L_2162:
        /*0054*/ 	.word	0x00000000


	//----- nvinfo : EIATTR_CBANK_PARAM_SIZE
	.align		4
.L_2163:
        /*0058*/ 	.byte	0x03, 0x19
        /*005a*/ 	.short	0x0220


	//----- nvinfo : EIATTR_PARAM_CBANK
	.align		4
        /*005c*/ 	.byte	0x04, 0x0a
        /*005e*/ 	.short	(.L_2165 - .L_2164)
	.align		4
.L_2164:
        /*0060*/ 	.word	index@(.nv.constant0._ZN2at6native18elementwise_kernelILi128ELi4EZNS0_22gpu_kernel_impl_nocastINS0_13BUnaryFunctorIN3c104HalfES5_S5_ZZZNS0_15binary_internal21div_floor_kernel_cudaERNS_18TensorIteratorBaseEENKUlvE1_clEvENKUlvE1_clEvEUlS5_S5_E_EEEEvS8_RKT_EUliE_EEviT1_)
        /*0064*/ 	.short	0x0210
        /*0066*/ 	.short	0x0220


	//----- nvinfo : EIATTR_SW_WAR
	.align		4
.L_2165:
        /*0068*/ 	.byte	0x04, 0x36
        /*006a*/ 	.short	(.L_2167 - .L_2166)
.L_2166:
        /*006c*/ 	.word	0x00000008
.L_2167:


//--------------------- .nv.info._ZN2at6native27unrolled_elementwise_kernelINS0_13BUnaryFunctorIN3c104HalfES4_S4_ZZZNS0_15binary_internal21div_floor_kernel_cudaERNS_18TensorIteratorBaseEENKUlvE1_clEvENKUlvE1_clEvEUlS4_S4_E_EESt5arrayIPcLm2EELi4E23TrivialOffsetCalculatorILi1EjESG_NS0_6memory15LoadWithoutCastENSH_16StoreWithoutCastEEEviT_T0_T2_T3_T4_T5_ --------------------------
	.section	.nv.info._ZN2at6native27unrolled_elementwise_kernelINS0_13BUnaryFunctorIN3c104HalfES4_S4_ZZZNS0_15binary_internal21div_floor_kernel_cudaERNS_18TensorIteratorBaseEENKUlvE1_clEvENKUlvE1_clEvEUlS4_S4_E_EESt5arrayIPcLm2EELi4E23TrivialOffsetCalculatorILi1EjESG_NS0_6memory15LoadWithoutCastENSH_16StoreWithoutCastEEEviT_T0_T2_T3_T4_T5_,"",@"SHT_CUDA_INFO"
	.sectionflags	@""
	.align	4


	//----- nvinfo : EIATTR_CUDA_API_VERSION
	.align		4
        /*0000*/ 	.byte	0x04, 0x37
        /*0002*/ 	.short	(.L_2169 - .L_2168)
.L_2168:
        /*0004*/ 	.word	0x00000082


	//----- nvinfo : EIATTR_KPARAM_INFO
	.align		4
.L_2169:
        /*0008*/ 	.byte	0x04, 0x17
        /*000a*/ 	.short	(.L_2171 - .L_2170)
.L_2170:
        /*000c*/ 	.word	0x00000000
        /*0010*/ 	.short	0x0006
        /*0012*/ 	.short	0x001b
        /*0014*/ 	.byte	0x00, 0xf0, 0x05, 0x00


	//----- nvinfo : EIATTR_KPARAM_INFO
	.align		4
.L_2171:
        /*0018*/ 	.byte	0x04, 0x17
        /*001a*/ 	.short	(.L_2173 - .L_2172)
.L_2172:
        /*001c*/ 	.word	0x00000000
        /*0020*/ 	.short	0x0005
        /*0022*/ 	.short	0x001a
        /*0024*/ 	.byte	0x00, 0xf0, 0x05, 0x00


	//----- nvinfo : EIATTR_KPARAM_INFO
	.align		4
.L_2173:
        /*0028*/ 	.byte	0x04, 0x17
        /*002a*/ 	.short	(.L_2175 - .L_2174)
.L_2174:
        /*002c*/ 	.word	0x00000000
        /*0030*/ 	.short	0x0004
        /*0032*/ 	.short	0x0019
        /*0034*/ 	.byte	0x00, 0xf0, 0x05, 0x00


	//----- nvinfo : EIATTR_KPARAM_INFO
	.align		4
.L_2175:
        /*0038*/ 	.byte	0x04, 0x17
        /*003a*/ 	.short	(.L_2177 - .L_2176)
.L_2176:
        /*003c*/ 	.word	0x00000000
        /*0040*/ 	.short	0x0003
        /*0042*/ 	.short	0x0018
        /*0044*/ 	.byte	0x00, 0xf0, 0x05, 0x00


	//----- nvinfo : EIATTR_KPARAM_INFO
	.align		4
.L_2177:
        /*0048*/ 	.byte	0x04, 0x17
        /*004a*/ 	.short	(.L_2179 - .L_2178)
.L_2178:
        /*004c*/ 	.word	0x00000000
        /*0050*/ 	.short	0x0002
        /*0052*/ 	.short	0x0008
        /*0054*/ 	.byte	0x00, 0xf0, 0x41, 0x00


	//----- nvinfo : EIATTR_KPARAM_INFO
	.align		4
.L_2179:
        /*0058*/ 	.byte	0x04, 0x17
        /*005a*/ 	.short	(.L_2181 - .L_2180)
.L_2180:
        /*005c*/ 	.word	0x00000000
        /*0060*/ 	.short	0x0001
        /*0062*/ 	.short	0x0004
        /*0064*/ 	.byte	0x00, 0xf0, 0x11, 0x00


	//----- nvinfo : EIATTR_KPARAM_INFO
	.align		4
.L_2181:
        /*0068*/ 	.byte	0x04, 0x17
        /*006a*/ 	.short	(.L_2183 - .L_2182)
.L_2182:
        /*006c*/ 	.word	0x00000000
        /*0070*/ 	.short	0x0000
        /*0072*/ 	.short	0x0000
        /*0074*/ 	.byte	0x00, 0xf0, 0x11, 0x00


	//----- nvinfo : EIATTR_SPARSE_MMA_MASK
	.align		4
.L_2183:
        /*0078*/ 	.byte	0x03, 0x50
        /*007a*/ 	.short	0x0000


	//----- nvinfo : EIATTR_MAXREG_COUNT
	.align		4
        /*007c*/ 	.byte	0x03, 0x1b
        /*007e*/ 	.short	0x00ff


	//----- nvinfo : EIATTR_MERCURY_ISA_VERSION
	.align		4
        /*0080*/ 	.byte	0x03, 0x5f
        /*0082*/ 	.short	0x0101


	//----- nvinfo : EIATTR_EXIT_INSTR_OFFSETS
	.align		4
        /*0084*/ 	.byte	0x04, 0x1c
        /*0086*/ 	.short	(.L_2185 - .L_2184)


	//   ....[0]....
.L_2184:
        /*0088*/ 	.word	0x00001df0


	//   ....[1]....
        /*008c*/ 	.word	0x00001e40


	//----- nvinfo : EIATTR_MAX_THREADS
	.align		4
.L_2185:
        /*0090*/ 	.byte	0x04, 0x05
        /*0092*/ 	.short	(.L_2187 - .L_2186)
.L_2186:
        /*0094*/ 	.word	0x00000080
        /*0098*/ 	.word	0x00000001
        /*009c*/ 	.word	0x00000001


	//----- nvinfo : EIATTR_CRS_STACK_SIZE
	.align		4
.L_2187:
        /*00a0*/ 	.byte	0x04, 0x1e
        /*00a2*/ 	.short	(.L_2189 - .L_2188)
.L_2188:
        /*00a4*/ 	.word	0x00000000


	//----- nvinfo : EIATTR_CBANK_PARAM_SIZE
	.align		4
.L_2189:
        /*00a8*/ 	.byte	0x03, 0x19
        /*00aa*/ 	.short	0x001c


	//----- nvinfo : EIATTR_PARAM_CBANK
	.align		4
        /*00ac*/ 	.byte	0x04, 0x0a
        /*00ae*/ 	.short	(.L_2191 - .L_2190)
	.align		4
.L_2190:
        /*00b0*/ 	.word	index@(.nv.constant0._ZN2at6native27unrolled_elementwise_kernelINS0_13BUnaryFunctorIN3c104HalfES4_S4_ZZZNS0_15binary_internal21div_floor_kernel_cudaERNS_18TensorIteratorBaseEENKUlvE1_clEvENKUlvE1_clEvEUlS4_S4_E_EESt5arrayIPcLm2EELi4E23TrivialOffsetCalculatorILi1EjESG_NS0_6memory15LoadWithoutCastENSH_16StoreWithoutCastEEEviT_T0_T2_T3_T4_T5_)
        /*00b4*/ 	.short	0x0210
        /*00b6*/ 	.short	0x001c


	//----- nvinfo : EIATTR_SW_WAR
	.align		4
.L_2191:
        /*00b8*/ 	.byte	0x04, 0x36
        /*00ba*/ 	.short	(.L_2193 - .L_2192)
.L_2192:
        /*00bc*/ 	.word	0x00000008
.L_2193:


//--------------------- .nv.info._ZN2at6native29vectorized_elementwise_kernelILi2ENS0_13BUnaryFunctorIN3c104HalfES4_S4_ZZZNS0_15binary_internal21div_floor_kernel_cudaERNS_18TensorIteratorBaseEENKUlvE1_clEvENKUlvE1_clEvEUlS4_S4_E_EESt5arrayIPcLm2EEEEviT0_T1_ --------------------------
	.section	.nv.info._ZN2at6native29vectorized_elementwise_kernelILi2ENS0_13BUnaryFunctorIN3c104HalfES4_S4_ZZZNS0_15binary_internal21div_floor_kernel_cudaERNS_18TensorIteratorBaseEENKUlvE1_clEvENKUlvE1_clEvEUlS4_S4_E_EESt5arrayIPcLm2EEEEviT0_T1_,"",@"SHT_CUDA_INFO"
	.sectionflags	@""
	.align	4


	//----- nvinfo : EIATTR_CUDA_API_VERSION
	.align		4
        /*0000*/ 	.byte	0x04, 0x37
        /*0002*/ 	.short	(.L_2195 - .L_2194)
.L_2194:
        /*0004*/ 	.word	0x00000082


	//----- nvinfo : EIATTR_KPARAM_INFO
	.align		4
.L_2195:
        /*0008*/ 	.byte	0x04, 0x17
        /*000a*/ 	.short	(.L_2197 - .L_2196)
.L_2196:
        /*000c*/ 	.word	0x00000000
        /*0010*/ 	.short	0x0002
        /*0012*/ 	.short	0x0008
        /*0014*/ 	.byte	0x00, 0xf0, 0x41, 0x00


	//----- nvinfo : EIATTR_KPARAM_INFO
	.align		4
.L_2197:
        /*0018*/ 	.byte	0x04, 0x17
        /*001a*/ 	.short	(.L_2199 - .L_2198)
.L_2198:
        /*001c*/ 	.word	0x00000000
        /*0020*/ 	.short	0x0001
        /*0022*/ 	.short	0x0004
        /*0024*/ 	.byte	0x00, 0xf0, 0x11, 0x00


	//----- nvinfo : EIATTR_KPARAM_INFO
	.align		4
.L_2199:
        /*0028*/ 	.byte	0x04, 0x17
        /*002a*/ 	.short	(.L_2201 - .L_2200)
.L_2200:
        /*002c*/ 	.word	0x00000000
        /*0030*/ 	.short	0x0000
        /*0032*/ 	.short	0x0000
        /*0034*/ 	.byte	0x00, 0xf0, 0x11, 0x00


	//----- nvinfo : EIATTR_SPARSE_MMA_MASK
	.align		4
.L_2201:
        /*0038*/ 	.byte	0x03, 0x50
        /*003a*/ 	.short	0x0000


	//----- nvinfo : EIATTR_MAXREG_COUNT
	.align		4
        /*003c*/ 	.byte	0x03, 0x1b
        /*003e*/ 	.short	0x00ff


	//----- nvinfo : EIATTR_MERCURY_ISA_VERSION
	.align		4
        /*0040*/ 	.byte	0x03, 0x5f
        /*0042*/ 	.short	0x0101


	//----- nvinfo : EIATTR_EXIT_INSTR_OFFSETS
	.align		4
        /*0044*/ 	.byte	0x04, 0x1c
        /*0046*/ 	.short	(.L_2203 - .L_2202)


	//   ....[0]....
.L_2202:
        /*0048*/ 	.word	0x00003200


	//   ....[1]....
        /*004c*/ 	.word	0x00006d80


	//   ....[2]....
        /*0050*/ 	.word	0x00006dd0


	//----- nvinfo : EIATTR_MAX_THREADS
	.align		4
.L_2203:
        /*0054*/ 	.byte	0x04, 0x05
        /*0056*/ 	.short	(.L_2205 - .L_2204)
.L_2204:
        /*0058*/ 	.word	0x00000080
        /*005c*/ 	.word	0x00000001
        /*0060*/ 	.word	0x00000001


	//----- nvinfo : EIATTR_CRS_STACK_SIZE
	.align		4
.L_2205:
        /*0064*/ 	.byte	0x04, 0x1e
        /*0066*/ 	.short	(.L_2207 - .L_2206)
.L_2206:
        /*0068*/ 	.word	0x00000000


	//----- nvinfo : EIATTR_CBANK_PARAM_SIZE
	.align		4
.L_2207:
        /*006c*/ 	.byte	0x03, 0x19
        /*006e*/ 	.short	0x0018


	//----- nvinfo : EIATTR_PARAM_CBANK
	.align		4
        /*0070*/ 	.byte	0x04, 0x0a
        /*0072*/ 	.short	(.L_2209 - .L_2208)
	.align		4
.L_2208:
        /*0074*/ 	.word	index@(.nv.constant0._ZN2at6native29vectorized_elementwise_kernelILi2ENS0_13BUnaryFunctorIN3c104HalfES4_S4_ZZZNS0_15binary_internal21div_floor_kernel_cudaERNS_18TensorIteratorBaseEENKUlvE1_clEvENKUlvE1_clEvEUlS4_S4_E_EESt5arrayIPcLm2EEEEviT0_T1_)
        /*0078*/ 	.short	0x0210
        /*007a*/ 	.short	0x0018


	//----- nvinfo : EIATTR_SW_WAR
	.align		4
.L_2209:
        /*007c*/ 	.byte	0x04, 0x36
        /*007e*/ 	.short	(.L_2211 - .L_2210)
.L_2210:
        /*0080*/ 	.word	0x00000008
.L_2211:


//--------------------- .nv.info._ZN2at6native29vectorized_elementwise_kernelILi4ENS0_13BUnaryFunctorIN3c104HalfES4_S4_ZZZNS0_15binary_internal21div_floor_kernel_cudaERNS_18TensorIteratorBaseEENKUlvE1_clEvENKUlvE1_clEvEUlS4_S4_E_EESt5arrayIPcLm2EEEEviT0_T1_ --------------------------
	.section	.nv.info._ZN2at6native29vectorized_elementwise_kernelILi4ENS0_13BUnaryFunctorIN3c104HalfES4_S4_ZZZNS0_15binary_internal21div_floor_kernel_cudaERNS_18TensorIteratorBaseEENKUlvE1_clEvENKUlvE1_clEvEUlS4_S4_E_EESt5arrayIPcLm2EEEEviT0_T1_,"",@"SHT_CUDA_INFO"
	.sectionflags	@""
	.align	4


	//----- nvinfo : EIATTR_CUDA_API_VERSION
	.align		4
        /*0000*/ 	.byte	0x04, 0x37
        /*0002*/ 	.short	(.L_2213 - .L_2212)
.L_2212:
        /*0004*/ 	.word	0x00000082


	//----- nvinfo : EIATTR_KPARAM_INFO
	.align		4
.L_2213:
        /*0008*/ 	.byte	0x04, 0x17
        /*000a*/ 	.short	(.L_2215 - .L_2214)
.L_2214:
        /*000c*/ 	.word	0x00000000
        /*0010*/ 	.short	0x0002
        /*0012*/ 	.short	0x0008
        /*0014*/ 	.byte	0x00, 0xf0, 0x41, 0x00


	//----- nvinfo : EIATTR_KPARAM_INFO
	.align		4
.L_2215:
        /*0018*/ 	.byte	0x04, 0x17
        /*001a*/ 	.short	(.L_2217 - .L_2216)
.L_2216:
        /*001c*/ 	.word	0x00000000
        /*0020*/ 	.short	0x0001
        /*0022*/ 	.short	0x0004
        /*0024*/ 	.byte	0x00, 0xf0, 0x11, 0x00


	//----- nvinfo : EIATTR_KPARAM_INFO
	.align		4
.L_2217:
        /*0028*/ 	.byte	0x04, 0x17
        /*002a*/ 	.short	(.L_2219 - .L_2218)
.L_2218:
        /*002c*/ 	.word	0x00000000
        /*0030*/ 	.short	0x0000
        /*0032*/ 	.short	0x0000
        /*0034*/ 	.byte	0x00, 0xf0, 0x11, 0x00


	//----- nvinfo : EIATTR_SPARSE_MMA_MASK
	.align		4
.L_2219:
        /*0038*/ 	.byte	0x03, 0x50
        /*003a*/ 	.short	0x0000


	//----- nvinfo : EIATTR_MAXREG_COUNT
	.align		4
        /*003c*/ 	.byte	0x03, 0x1b
        /*003e*/ 	.short	0x00ff


	//----- nvinfo : EIATTR_MERCURY_ISA_VERSION
	.align		4
        /*0040*/ 	.byte	0x03, 0x5f
        /*0042*/ 	.short	0x0101


	//----- nvinfo : EIATTR_EXIT_INSTR_OFFSETS
	.align		4
        /*0044*/ 	.byte	0x04, 0x1c
        /*0046*/ 	.short	(.L_2221 - .L_2220)


	//   ....[0]....
.L_2220:
        /*0048*/ 	.word	0x000031c0


	//   ....[1]....
        /*004c*/ 	.word	0x00006d40


	//   ....[2]....
        /*0050*/ 	.word	0x00006d90


	//----- nvinfo : EIATTR_MAX_THREADS
	.align		4
.L_2221:
        /*0054*/ 	.byte	0x04, 0x05
        /*0056*/ 	.short	(.L_2223 - .L_2222)
.L_2222:
        /*0058*/ 	.word	0x00000080
        /*005c*/ 	.word	0x00000001
        /*0060*/ 	.word	0x00000001


	//----- nvinfo : EIATTR_CRS_STACK_SIZE
	.align		4
.L_2223:
        /*0064*/ 	.byte	0x04, 0x1e
        /*0066*/ 	.short	(.L_2225 - .L_2224)
.L_2224:
        /*0068*/ 	.word	0x00000000


	//----- nvinfo : EIATTR_CBANK_PARAM_SIZE
	.align		4
.L_2225:
        /*006c*/ 	.byte	0x03, 0x19
        /*006e*/ 	.short	0x0018


	//----- nvinfo : EIATTR_PARAM_CBANK
	.align		4
        /*0070*/ 	.byte	0x04, 0x0a
        /*0072*/ 	.short	(.L_2227 - .L_2226)
	.align		4
.L_2226:
        /*0074*/ 	.word	index@(.nv.constant0._ZN2at6native29vectorized_elementwise_kernelILi4ENS0_13BUnaryFunctorIN3c104HalfES4_S4_ZZZNS0_15binary_internal21div_floor_kernel_cudaERNS_18TensorIteratorBaseEENKUlvE1_clEvENKUlvE1_clEvEUlS4_S4_E_EESt5arrayIPcLm2EEEEviT0_T1_)
        /*0078*/ 	.short	0x0210
        /*007a*/ 	.short	0x0018


	//----- nvinfo : EIATTR_SW_WAR
	.align		4
.L_2227:
        /*007c*/ 	.byte	0x04, 0x36
        /*007e*/ 	.short	(.L_2229 - .L_2228)
.L_2228:
        /*0080*/ 	.word	0x00000008
.L_2229:


//--------------------- .nv.info._ZN2at6native29vectorized_elementwise_kernelILi8ENS0_13BUnaryFunctorIN3c104HalfES4_S4_ZZZNS0_15binary_internal21div_floor_kernel_cudaERNS_18TensorIteratorBaseEENKUlvE1_clEvENKUlvE1_clEvEUlS4_S4_E_EESt5arrayIPcLm2EEEEviT0_T1_ --------------------------
	.section	.nv.info._ZN2at6native29vectorized_elementwise_kernelILi8ENS0_13BUnaryFunctorIN3c104HalfES4_S4_ZZZNS0_15binary_internal21div_floor_kernel_cudaERNS_18TensorIteratorBaseEENKUlvE1_clEvENKUlvE1_clEvEUlS4_S4_E_EESt5arrayIPcLm2EEEEviT0_T1_,"",@"SHT_CUDA_INFO"
	.sectionflags	@""
	.align	4


	//----- nvinfo : EIATTR_CUDA_API_VERSION
	.align		4
        /*0000*/ 	.byte	0x04, 0x37
        /*0002*/ 	.short	(.L_2231 - .L_2230)
.L_2230:
        /*0004*/ 	.word	0x00000082


	//----- nvinfo : EIATTR_KPARAM_INFO
	.align		4
.L_2231:
        /*0008*/ 	.byte	0x04, 0x17
        /*000a*/ 	.short	(.L_2233 - .L_2232)
.L_2232:
        /*000c*/ 	.word	0x00000000
        /*0010*/ 	.short	0x0002
        /*0012*/ 	.short	0x0008
        /*0014*/ 	.byte	0x00, 0xf0, 0x41, 0x00


	//----- nvinfo : EIATTR_KPARAM_INFO
	.align		4
.L_2233:
        /*0018*/ 	.byte	0x04, 0x17
        /*001a*/ 	.short	(.L_2235 - .L_2234)
.L_2234:
        /*001c*/ 	.word	0x00000000
        /*0020*/ 	.short	0x0001
        /*0022*/ 	.short	0x0004
        /*0024*/ 	.byte	0x00, 0xf0, 0x11, 0x00


	//----- nvinfo : EIATTR_KPARAM_INFO
	.align		4
.L_2235:
        /*0028*/ 	.byte	0x04, 0x17
        /*002a*/ 	.short	(.L_2237 - .L_2236)
.L_2236:
        /*002c*/ 	.word	0x00000000
        /*0030*/ 	.short	0x0000
        /*0032*/ 	.short	0x0000
        /*0034*/ 	.byte	0x00, 0xf0, 0x11, 0x00


	//----- nvinfo : EIATTR_SPARSE_MMA_MASK
	.align		4
.L_2237:
        /*0038*/ 	.byte	0x03, 0x50
        /*003a*/ 	.short	0x0000


	//----- nvinfo : EIATTR_MAXREG_COUNT
	.align		4
        /*003c*/ 	.byte	0x03, 0x1b
        /*003e*/ 	.short	0x00ff


	//----- nvinfo : EIATTR_MERCURY_ISA_VERSION
	.align		4
        /*0040*/ 	.byte	0x03, 0x5f
        /*0042*/ 	.short	0x0101


	//----- nvinfo : EIATTR_EXIT_INSTR_OFFSETS
	.align		4
        /*0044*/ 	.byte	0x04, 0x1c
        /*0046*/ 	.short	(.L_2239 - .L_2238)


	//   ....[0]....
.L_2238:
        /*0048*/ 	.word	0x000031a0


	//   ....[1]....
        /*004c*/ 	.word	0x00006d20


	//   ....[2]....
        /*0050*/ 	.word	0x00006d70


	//----- nvinfo : EIATTR_MAX_THREADS
	.align		4
.L_2239:
        /*0054*/ 	.byte	0x04, 0x05
        /*0056*/ 	.short	(.L_2241 - .L_2240)
.L_2240:
        /*0058*/ 	.word	0x00000080
        /*005c*/ 	.word	0x00000001
        /*0060*/ 	.word	0x00000001


	//----- nvinfo : EIATTR_CRS_STACK_SIZE
	.align		4
.L_2241:
        /*0064*/ 	.byte	0x04, 0x1e
        /*0066*/ 	.short	(.L_2243 - .L_2242)
.L_2242:
        /*0068*/ 	.word	0x00000000


	//----- nvinfo : EIATTR_CBANK_PARAM_SIZE
	.align		4
.L_2243:
        /*006c*/ 	.byte	0x03, 0x19
        /*006e*/ 	.short	0x0018


	//----- nvinfo : EIATTR_PARAM_CBANK
	.align		4
        /*0070*/ 	.byte	0x04, 0x0a
        /*0072*/ 	.short	(.L_2245 - .L_2244)
	.align		4
.L_2244:
        /*0074*/ 	.word	index@(.nv.constant0._ZN2at6native29vectorized_elementwise_kernelILi8ENS0_13BUnaryFunctorIN3c104HalfES4_S4_ZZZNS0_15binary_internal21div_floor_kernel_cudaERNS_18TensorIteratorBaseEENKUlvE1_clEvENKUlvE1_clEvEUlS4_S4_E_EESt5arrayIPcLm2EEEEviT0_T1_)
        /*0078*/ 	.short	0x0210
        /*007a*/ 	.short	0x0018


	//----- nvinfo : EIATTR_SW_WAR
	.align		4
.L_2245:
        /*007c*/ 	.byte	0x04, 0x36
        /*007e*/ 	.short	(.L_2247 - .L_2246)
.L_2246:
        /*0080*/ 	.word	0x00000008
.L_2247:


//--------------------- .nv.info._ZN2at6native18elementwise_kernelILi128ELi4EZNS0_15gpu_kernel_implINS0_13AUnaryFunctorIN3c104HalfES5_S5_ZZZNS0_15binary_internal21div_floor_kernel_cudaERNS_18TensorIteratorBaseEENKUlvE1_clEvENKUlvE1_clEvEUlS5_S5_E_EEEEvS8_RKT_EUliE_EEviT1_ --------------------------
	.section	.nv.info._ZN2at6native18elementwise_kernelILi128ELi4EZNS0_15gpu_kernel_implINS0_13AUnaryFunctorIN3c104HalfES5_S5_ZZZNS0_15binary_internal21div_floor_kernel_cudaERNS_18TensorIteratorBaseEENKUlvE1_clEvENKUlvE1_clEvEUlS5_S5_E_EEEEvS8_RKT_EUliE_EEviT1_,"",@"SHT_CUDA_INFO"
	.sectionflags	@""
	.align	4


	//----- nvinfo : EIATTR_CUDA_API_VERSION
	.align		4
        /*0000*/ 	.byte	0x04, 0x37
        /*0002*/ 	.short	(.L_2249 - .L_2248)
.L_2248:
        /*0004*/ 	.word	0x00000082


	//----- nvinfo : EIATTR_KPARAM_INFO
	.align		4
.L_2249:
        /*0008*/ 	.byte	0x04, 0x17
        /*000a*/ 	.short	(.L_2251 - .L_2250)
.L_2250:
        /*000c*/ 	.word	0x00000000
        /*0010*/ 	.short	0x0001
        /*0012*/ 	.short	0x0008
        /*0014*/ 	.byte	0x00, 0xf0, 0x61, 0x08


	//----- nvinfo : EIATTR_KPARAM_INFO
	.align		4
.L_2251:
        /*0018*/ 	.byte	0x04, 0x17
        /*001a*/ 	.short	(.L_2253 - .L_2252)
.L_2252:
        /*001c*/ 	.word	0x00000000
        /*0020*/ 	.short	0x0000
        /*0022*/ 	.short	0x0000
        /*0024*/ 	.byte	0x00, 0xf0, 0x11, 0x00


	//----- nvinfo : EIATTR_SPARSE_MMA_MASK
	.align		4
.L_2253:
        /*0028*/ 	.byte	0x03, 0x50
        /*002a*/ 	.short	0x0000


	//----- nvinfo : EIATTR_MAXREG_COUNT
	.align		4
        /*002c*/ 	.byte	0x03, 0x1b
        /*002e*/ 	.short	0x0080


	//----- nvinfo : EIATTR_EXTERNS
	.align		4
        /*0030*/ 	.byte	0x04, 0x0f
        /*0032*/ 	.short	(.L_2255 - .L_2254)


	//   ....[0]....
	.align		4
.L_2254:
        /*0034*/ 	.word	index@(__assertfail)


	//----- nvinfo : EIATTR_MERCURY_ISA_VERSION
	.align		4
.L_2255:
        /*0038*/ 	.byte	0x03, 0x5f
        /*003a*/ 	.short	0x0101


	//----- nvinfo : EIATTR_SYSCALL_OFFSETS
	.align		4
        /*003c*/ 	.byte	0x04, 0x46
        /*003e*/ 	.short	(.L_2257 - .L_2256)


	//   ....[0]....
.L_2256:
        /*0040*/ 	.word	0x00002360


	//   ....[1]....
        /*0044*/ 	.word	0x00003940


	//   ....[2]....
        /*0048*/ 	.word	0x00005d00


	//   ....[3]....
        /*004c*/ 	.word	0x000072e0


	//   ....[4]....
        /*0050*/ 	.word	0x000096a0


	//   ....[5]....
        /*0054*/ 	.word	0x0000ac80


	//   ....[6]....
        /*0058*/ 	.word	0x0000d030


	//   ....[7]....
        /*005c*/ 	.word	0x0000e610


	//----- nvinfo : EIATTR_EXIT_INSTR_OFFSETS
	.align		4
.L_2257:
        /*0060*/ 	.byte	0x04, 0x1c
        /*0062*/ 	.short	(.L_2259 - .L_2258)


	//   ....[0]....
.L_2258:
        /*0064*/ 	.word	0x0000ad50


	//   ....[1]....
        /*0068*/ 	.word	0x0000d840


	//   ....[2]....
        /*006c*/ 	.word	0x0000d880


	//   ....[3]....
        /*0070*/ 	.word	0x0000d920


	//   ....[4]....
        /*0074*/ 	.word	0x0000d960


	//   ....[5]....
        /*0078*/ 	.word	0x0000d9a0


	//   ....[6]....
        /*007c*/ 	.word	0x0000da30


	//   ....[7]....
        /*0080*/ 	.word	0x0000da50


	//   ....[8]....
        /*0084*/ 	.word	0x0000daf0


	//   ....[9]....
        /*0088*/ 	.word	0x0000db40


	//   ....[10]....
        /*008c*/ 	.word	0x0000db90


	//   ....[11]....
        /*0090*/ 	.word	0x0000dc60


	//   ....[12]....
        /*0094*/ 	.word	0x0000dcc0


	//   ....[13]....
        /*0098*/ 	.word	0x0000de50


	//   ....[14]....
        /*009c*/ 	.word	0x0000dfb0


	//   ....[15]....
        /*00a0*/ 	.word	0x0000dff0


	//   ....[16]....
        /*00a4*/ 	.word	0x0000e0b0


	//   ....[17]....
        /*00a8*/ 	.word	0x0000e230


	//   ....[18]....
        /*00ac*/ 	.word	0x0000e3b0


	//   ....[19]....
        /*00b0*/ 	.word	0x0000e510


	//   ....[20]....
        /*00b4*/ 	.word	0x0000e620


	//   ....[21]....
        /*00b8*/ 	.word	0x0000e660


	//   ....[22]....
        /*00bc*/ 	.word	0x0000e6a0


	//----- nvinfo : EIATTR_MAX_THREADS
	.align		4
.L_2259:
        /*00c0*/ 	.byte	0x04, 0x05
        /*00c2*/ 	.short	(.L_2261 - .L_2260)
.L_2260:
        /*00c4*/ 	.word	0x00000080
        /*00c8*/ 	.word	0x00000001
        /*00cc*/ 	.word	0x00000001


	//----- nvinfo : EIATTR_CRS_STACK_SIZE
	.align		4
.L_2261:
        /*00d0*/ 	.byte	0x04, 0x1e
        /*00d2*/ 	.short	(.L_2263 - .L_2262)
.L_2262:
        /*00d4*/ 	.word	0x00000000


	//----- nvinfo : EIATTR_CBANK_PARAM_SIZE
	.align		4
.L_2263:
        /*00d8*/ 	.byte	0x03, 0x19
        /*00da*/ 	.short	0x0220


	//----- nvinfo : EIATTR_PARAM_CBANK
	.align		4
        /*00dc*/ 	.byte	0x04, 0x0a
        /*00de*/ 	.short	(.L_2265 - .L_2264)
	.align		4
.L_2264:
        /*00e0*/ 	.word	index@(.nv.constant0._ZN2at6native18elementwise_kernelILi128ELi4EZNS0_15gpu_kernel_implINS0_13AUnaryFunctorIN3c104HalfES5_S5_ZZZNS0_15binary_internal21div_floor_kernel_cudaERNS_18TensorIteratorBaseEENKUlvE1_clEvENKUlvE1_clEvEUlS5_S5_E_EEEEvS8_RKT_EUliE_EEviT1_)
        /*00e4*/ 	.short	0x0210
        /*00e6*/ 	.short	0x0220


	//----- nvinfo : EIATTR_SW_WAR
	.align		4
.L_2265:
        /*00e8*/ 	.byte	0x04, 0x36
        /*00ea*/ 	.short	(.L_2267 - .L_2266)
.L_2266:
        /*00ec*/ 	.word	0x00000008
.L_2267:


//--------------------- .nv.info._ZN2at6native27unrolled_elementwise_kernelINS0_13AUnaryFunctorIN3c104HalfES4_S4_ZZZNS0_15binary_internal21div_floor_kernel_cudaERNS_18TensorIteratorBaseEENKUlvE1_clEvENKUlvE1_clEvEUlS4_S4_E_EESt5arrayIPcLm2EELi4E23TrivialOffsetCalculatorILi1EjESG_NS0_6memory12LoadWithCastILi1EEENSH_13StoreWithCastILi1EEEEEviT_T0_T2_T3_T4_T5_ --------------------------
	.section	.nv.info._ZN2at6native27unrolled_elementwise_kernelINS0_13AUnaryFunctorIN3c104HalfES4_S4_ZZZNS0_15binary_internal21div_floor_kernel_cudaERNS_18TensorIteratorBaseEENKUlvE1_clEvENKUlvE1_clEvEUlS4_S4_E_EESt5arrayIPcLm2EELi4E23TrivialOffsetCalculatorILi1EjESG_NS0_6memory12LoadWithCastILi1EEENSH_13StoreWithCastILi1EEEEEviT_T0_T2_T3_T4_T5_,"",@"SHT_CUDA_INFO"
	.sectionflags	@""
	.align	4


	//----- nvinfo : EIATTR_CUDA_API_VERSION
	.align		4
        /*0000*/ 	.byte	0x04, 0x37
        /*0002*/ 	.short	(.L_2269 - .L_2268)
.L_2268:
        /*0004*/ 	.word	0x00000082


	//----- nvinfo : EIATTR_KPARAM_INFO
	.align		4
.L_2269:
        /*0008*/ 	.byte	0x04, 0x17
        /*000a*/ 	.short	(.L_2271 - .L_2270)
.L_2270:
        /*000c*/ 	.word	0x00000000
        /*0010*/ 	.short	0x0006
        /*0012*/ 	.short	0x0024
        /*0014*/ 	.byte	0x00, 0xf0, 0x21, 0x00


	//----- nvinfo : EIATTR_KPARAM_INFO
	.align		4
.L_2271:
        /*0018*/ 	.byte	0x04, 0x17
        /*001a*/ 	.short	(.L_2273 - .L_2272)
.L_2272:
        /*001c*/ 	.word	0x00000000
        /*0020*/ 	.short	0x0005
        /*0022*/ 	.short	0x001c
        /*0024*/ 	.byte	0x00, 0xf0, 0x21, 0x00


	//----- nvinfo : EIATTR_KPARAM_INFO
	.align		4
.L_2273:
        /*0028*/ 	.byte	0x04, 0x17
        /*002a*/ 	.short	(.L_2275 - .L_2274)
.L_2274:
        /*002c*/ 	.word	0x00000000
        /*0030*/ 	.short	0x0004
        /*0032*/ 	.short	0x0019
        /*0034*/ 	.byte	0x00, 0xf0, 0x05, 0x00


	//----- nvinfo : EIATTR_KPARAM_INFO
	.align		4
.L_2275:
        /*0038*/ 	.byte	0x04, 0x17
        /*003a*/ 	.short	(.L_2277 - .L_2276)
.L_2276:
        /*003c*/ 	.word	0x00000000
        /*0040*/ 	.short	0x0003
        /*0042*/ 	.short	0x0018
        /*0044*/ 	.byte	0x00, 0xf0, 0x05, 0x00


	//----- nvinfo : EIATTR_KPARAM_INFO
	.align		4
.L_2277:
        /*0048*/ 	.byte	0x04, 0x17
        /*004a*/ 	.short	(.L_2279 - .L_2278)
.L_2278:
        /*004c*/ 	.word	0x00000000
        /*0050*/ 	.short	0x0002
        /*0052*/ 	.short	0x0008
        /*0054*/ 	.byte	0x00, 0xf0, 0x41, 0x00


	//----- nvinfo : EIATTR_KPARAM_INFO
	.align		4
.L_2279:
        /*0058*/ 	.byte	0x04, 0x17
        /*005a*/ 	.short	(.L_2281 - .L_2280)
.L_2280:
        /*005c*/ 	.word	0x00000000
        /*0060*/ 	.short	0x0001
        /*0062*/ 	.short	0x0004
        /*0064*/ 	.byte	0x00, 0xf0, 0x11, 0x00


	//----- nvinfo : EIATTR_KPARAM_INFO
	.align		4
.L_2281:
        /*0068*/ 	.byte	0x04, 0x17
        /*006a*/ 	.short	(.L_2283 - .L_2282)
.L_2282:
        /*006c*/ 	.word	0x00000000
        /*0070*/ 	.short	0x0000
        /*0072*/ 	.short	0x0000
        /*0074*/ 	.byte	0x00, 0xf0, 0x11, 0x00


	//----- nvinfo : EIATTR_SPARSE_MMA_MASK
	.align		4
.L_2283:
        /*0078*/ 	.byte	0x03, 0x50
        /*007a*/ 	.short	0x0000


	//----- nvinfo : EIATTR_MAXREG_COUNT
	.align		4
        /*007c*/ 	.byte	0x03, 0x1b
        /*007e*/ 	.short	0x00ff


	//----- nvinfo : EIATTR_EXTERNS
	.align		4
        /*0080*/ 	.byte	0x04, 0x0f
        /*0082*/ 	.short	(.L_2285 - .L_2284)


	//   ....[0]....
	.align		4
.L_2284:
        /*0084*/ 	.word	index@(__assertfail)


	//----- nvinfo : EIATTR_MERCURY_ISA_VERSION
	.align		4
.L_2285:
        /*0088*/ 	.byte	0x03, 0x5f
        /*008a*/ 	.short	0x0101


	//----- nvinfo : EIATTR_SYSCALL_OFFSETS
	.align		4
        /*008c*/ 	.byte	0x04, 0x46
        /*008e*/ 	.short	(.L_2287 - .L_2286)


	//   ....[0]....
.L_2286:
        /*0090*/ 	.word	0x000010c0


	//   ....[1]....
        /*0094*/ 	.word	0x000021c0


	//   ....[2]....
        /*0098*/ 	.word	0x000032e0


	//   ....[3]....
        /*009c*/ 	.word	0x000043d0


	//   ....[4]....
        /*00a0*/ 	.word	0x00006f80


	//   ....[5]....
        /*00a4*/ 	.word	0x00007f90


	//   ....[6]....
        /*00a8*/ 	.word	0x00008f90


	//   ....[7]....
        /*00ac*/ 	.word	0x00009f70


	//----- nvinfo : EIATTR_EXIT_INSTR_OFFSETS
	.align		4
.L_2287:
        /*00b0*/ 	.byte	0x04, 0x1c
        /*00b2*/ 	.short	(.L_2289 - .L_2288)


	//   ....[0]....
.L_2288:
        /*00b4*/ 	.word	0x00009050


	//   ....[1]....
        /*00b8*/ 	.word	0x000091a0


	//   ....[2]....
        /*00bc*/ 	.word	0x000091e0


	//   ....[3]....
        /*00c0*/ 	.word	0x00009280


	//   ....[4]....
        /*00c4*/ 	.word	0x000092c0


	//   ....[5]....
        /*00c8*/ 	.word	0x00009300


	//   ....[6]....
        /*00cc*/ 	.word	0x00009390


	//   ....[7]....
        /*00d0*/ 	.word	0x000093b0


	//   ....[8]....
        /*00d4*/ 	.word	0x00009450


	//   ....[9]....
        /*00d8*/ 	.word	0x000094a0


	//   ....[10]....
        /*00dc*/ 	.word	0x000094f0


	//   ....[11]....
        /*00e0*/ 	.word	0x000095c0


	//   ....[12]....
        /*00e4*/ 	.word	0x00009620


	//   ....[13]....
        /*00e8*/ 	.word	0x000097b0


	//   ....[14]....
        /*00ec*/ 	.word	0x00009910


	//   ....[15]....
        /*00f0*/ 	.word	0x00009950


	//   ....[16]....
        /*00f4*/ 	.word	0x00009a10


	//   ....[17]....
        /*00f8*/ 	.word	0x00009b90


	//   ....[18]....
        /*00fc*/ 	.word	0x00009d10


	//   ....[19]....
        /*0100*/ 	.word	0x00009e70


	//   ....[20]....
        /*0104*/ 	.word	0x00009f80


	//   ....[21]....
        /*0108*/ 	.word	0x00009fc0


	//   ....[22]....
        /*010c*/ 	.word	0x0000a000


	//----- nvinfo : EIATTR_MAX_THREADS
	.align		4
.L_2289:
        /*0110*/ 	.byte	0x04, 0x05
        /*0112*/ 	.short	(.L_2291 - .L_2290)
.L_2290:
        /*0114*/ 	.word	0x00000080
        /*0118*/ 	.word	0x00000001
        /*011c*/ 	.word	0x00000001


	//----- nvinfo : EIATTR_CRS_STACK_SIZE
	.align		4
.L_2291:
        /*0120*/ 	.byte	0x04, 0x1e
        /*0122*/ 	.short	(.L_2293 - .L_2292)
.L_2292:
        /*0124*/ 	.word	0x00000000


	//----- nvinfo : EIATTR_CBANK_PARAM_SIZE
	.align		4
.L_2293:
        /*0128*/ 	.byte	0x03, 0x19
        /*012a*/ 	.short	0x002c


	//----- nvinfo : EIATTR_PARAM_CBANK
	.align		4
        /*012c*/ 	.byte	0x04, 0x0a
        /*012e*/ 	.short	(.L_2295 - .L_2294)
	.align		4
.L_2294:
        /*0130*/ 	.word	index@(.nv.constant0._ZN2at6native27unrolled_elementwise_kernelINS0_13AUnaryFunctorIN3c104HalfES4_S4_ZZZNS0_15binary_internal21div_floor_kernel_cudaERNS_18TensorIteratorBaseEENKUlvE1_clEvENKUlvE1_clEvEUlS4_S4_E_EESt5arrayIPcLm2EELi4E23TrivialOffsetCalculatorILi1EjESG_NS0_6memory12LoadWithCastILi1EEENSH_13StoreWithCastILi1EEEEEviT_T0_T2_T3_T4_T5_)
        /*0134*/ 	.short	0x0210
        /*0136*/ 	.short	0x002c


	//----- nvinfo : EIATTR_SW_WAR
	.align		4
.L_2295:
        /*0138*/ 	.byte	0x04, 0x36
        /*013a*/ 	.short	(.L_2297 - .L_2296)
.L_2296:
        /*013c*/ 	.word	0x00000008
.L_2297:


//--------------------- .nv.info._ZN2at6native18elementwise_kernelILi128ELi4EZNS0_22gpu_kernel_impl_nocastINS0_13AUnaryFunctorIN3c104HalfES5_S5_ZZZNS0_15binary_internal21div_floor_kernel_cudaERNS_18TensorIteratorBaseEENKUlvE1_clEvENKUlvE1_clEvEUlS5_S5_E_EEEEvS8_RKT_EUliE_EEviT1_ --------------------------
	.section	.nv.info._ZN2at6native18elementwise_kernelILi128ELi4EZNS0_22gpu_kernel_impl_nocastINS0_13AUnaryFunctorIN3c104HalfES5_S5_ZZZNS0_15binary_internal21div_floor_kernel_cudaERNS_18TensorIteratorBaseEENKUlvE1_clEvENKUlvE1_clEvEUlS5_S5_E_EEEEvS8_RKT_EUliE_EEviT1_,"",@"SHT_CUDA_INFO"
	.sectionflags	@""
	.align	4


	//----- nvinfo : EIATTR_CUDA_API_VERSION
	.align		4
        /*0000*/ 	.byte	0x04, 0x37
        /*0002*/ 	.short	(.L_2299 - .L_2298)
.L_2298:
        /*0004*/ 	.word	0x00000082


	//----- nvinfo : EIATTR_KPARAM_INFO
	.align		4
.L_2299:
        /*0008*/ 	.byte	0x04, 0x17
        /*000a*/ 	.short	(.L_2301 - .L_2300)
.L_2300:
        /*000c*/ 	.word	0x00000000
        /*0010*/ 	.short	0x0001
        /*0012*/ 	.short	0x0008
        /*0014*/ 	.byte	0x00, 0xf0, 0x61, 0x08


	//----- nvinfo : EIATTR_KPARAM_INFO
	.align		4
.L_2301:
        /*0018*/ 	.byte	0x04, 0x17
        /*001a*/ 	.short	(.L_2303 - .L_2302)
.L_2302:
        /*001c*/ 	.word	0x00000000
        /*0020*/ 	.short	0x0000
        /*0022*/ 	.short	0x0000
        /*0024*/ 	.byte	0x00, 0xf0, 0x11, 0x00


	//----- nvinfo : EIATTR_SPARSE_MMA_MASK
	.align		4
.L_2303:
        /*0028*/ 	.byte	0x03, 0x50
        /*002a*/ 	.short	0x0000


	//----- nvinfo : EIATTR_MAXREG_COUNT
	.align		4
        /*002c*/ 	.byte	0x03, 0x1b
        /*002e*/ 	.short	0x0080


	//----- nvinfo : EIATTR_MERCURY_ISA_VERSION
	.align		4
        /*0030*/ 	.byte	0x03, 0x5f
        /*0032*/ 	.short	0x0101


	//----- nvinfo : EIATTR_EXIT_INSTR_OFFSETS
	.align		4
        /*0034*/ 	.byte	0x04, 0x1c
        /*0036*/ 	.short	(.L_2305 - .L_2304)


	//   ....[0]....
.L_2304:
        /*0038*/ 	.word	0x00004e80


	//   ....[1]....
        /*003c*/ 	.word	0x00006850


	//----- nvinfo : EIATTR_MAX_THREADS
	.align		4
.L_2305:
        /*0040*/ 	.byte	0x04, 0x05
        /*0042*/ 	.short	(.L_2307 - .L_2306)
.L_2306:
        /*0044*/ 	.word	0x00000080
        /*0048*/ 	.word	0x00000001
        /*004c*/ 	.word	0x00000001


	//----- nvinfo : EIATTR_CRS_STACK_SIZE
	.align		4
.L_2307:
        /*0050*/ 	.byte	0x04, 0x1e
        /*0052*/ 	.short	(.L_2309 - .L_2308)
.L_2308:
        /*0054*/ 	.word	0x00000000


	//----- nvinfo : EIATTR_CBANK_PARAM_SIZE
	.align		4
.L_2309:
        /*0058*/ 	.byte	0x03, 0x19
        /*005a*/ 	.short	0x0220


	//----- nvinfo : EIATTR_PARAM_CBANK
	.align		4
        /*005c*/ 	.byte	0x04, 0x0a
        /*005e*/ 	.short	(.L_2311 - .L_2310)
	.align		4
.L_2310:
        /*0060*/ 	.word	index@(.nv.constant0._ZN2at6native18elementwise_kernelILi128ELi4EZNS0_22gpu_kernel_impl_nocastINS0_13AUnaryFunctorIN3c104HalfES5_S5_ZZZNS0_15binary_internal21div_floor_kernel_cudaERNS_18TensorIteratorBaseEENKUlvE1_clEvENKUlvE1_clEvEUlS5_S5_E_EEEEvS8_RKT_EUliE_EEviT1_)
        /*0064*/ 	.short	0x0210
        /*0066*/ 	.short	0x0220


	//----- nvinfo : EIATTR_SW_WAR
	.align		4
.L_2311:
        /*0068*/ 	.byte	0x04, 0x36
        /*006a*/ 	.short	(.L_2313 - .L_2312)
.L_2312:
        /*006c*/ 	.word	0x00000008
.L_2313:


//--------------------- .nv.info._ZN2at6native27unrolled_elementwise_kernelINS0_13AUnaryFunctorIN3c104HalfES4_S4_ZZZNS0_15binary_internal21div_floor_kernel_cudaERNS_18TensorIteratorBaseEENKUlvE1_clEvENKUlvE1_clEvEUlS4_S4_E_EESt5arrayIPcLm2EELi4E23TrivialOffsetCalculatorILi1EjESG_NS0_6memory15LoadWithoutCastENSH_16StoreWithoutCastEEEviT_T0_T2_T3_T4_T5_ --------------------------
	.section	.nv.info._ZN2at6native27unrolled_elementwise_kernelINS0_13AUnaryFunctorIN3c104HalfES4_S4_ZZZNS0_15binary_internal21div_floor_kernel_cudaERNS_18TensorIteratorBaseEENKUlvE1_clEvENKUlvE1_clEvEUlS4_S4_E_EESt5arrayIPcLm2EELi4E23TrivialOffsetCalculatorILi1EjESG_NS0_6memory15LoadWithoutCastENSH_16StoreWithoutCastEEEviT_T0_T2_T3_T4_T5_,"",@"SHT_CUDA_INFO"
	.sectionflags	@""
	.align	4


	//----- nvinfo : EIATTR_CUDA_API_VERSION
	.align		4
        /*0000*/ 	.byte	0x04, 0x37
        /*0002*/ 	.short	(.L_2315 - .L_2314)
.L_2314:
        /*0004*/ 	.word	0x00000082


	//----- nvinfo : EIATTR_KPARAM_INFO
	.align		4
.L_2315:
        /*0008*/ 	.byte	0x04, 0x17
        /*000a*/ 	.short	(.L_2317 - .L_2316)
.L_2316:
        /*000c*/ 	.word	0x00000000
        /*0010*/ 	.short	0x0006
        /*0012*/ 	.short	0x001b
        /*0014*/ 	.byte	0x00, 0xf0, 0x05, 0x00


	//----- nvinfo : EIATTR_KPARAM_INFO
	.align		4
.L_2317:
        /*0018*/ 	.byte	0x04, 0x17
        /*001a*/ 	.short	(.L_2319 - .L_2318)
.L_2318:
        /*001c*/ 	.word	0x00000000
        /*0020*/ 	.short	0x0005
        /*0022*/ 	.short	0x001a
        /*0024*/ 	.byte	0x00, 0xf0, 0x05, 0x00


	//----- nvinfo : EIATTR_KPARAM_INFO
	.align		4
.L_2319:
        /*0028*/ 	.byte	0x04, 0x17
        /*002a*/ 	.short	(.L_2321 - .L_2320)
.L_2320:
        /*002c*/ 	.word	0x00000000
        /*0030*/ 	.short	0x0004
        /*0032*/ 	.short	0x0019
        /*0034*/ 	.byte	0x00, 0xf0, 0x05, 0x00


	//----- nvinfo : EIATTR_KPARAM_INFO
	.align		4
.L_2321:
        /*0038*/ 	.byte	0x04, 0x17
        /*003a*/ 	.short	(.L_2323 - .L_2322)
.L_2322:
        /*003c*/ 	.word	0x00000000
        /*0040*/ 	.short	0x0003
        /*0042*/ 	.short	0x0018
        /*0044*/ 	.byte	0x00, 0xf0, 0x05, 0x00


	//----- nvinfo : EIATTR_KPARAM_INFO
	.align		4
.L_2323:
        /*0048*/ 	.byte	0x04, 0x17
        /*004a*/ 	.short	(.L_2325 - .L_2324)
.L_2324:
        /*004c*/ 	.word	0x00000000
        /*0050*/ 	.short	0x0002
        /*0052*/ 	.short	0x0008
        /*0054*/ 	.byte	0x00, 0xf0, 0x41, 0x00


	//----- nvinfo : EIATTR_KPARAM_INFO
	.align		4
.L_2325:
        /*0058*/ 	.byte	0x04, 0x17
        /*005a*/ 	.short	(.L_2327 - .L_2326)
.L_2326:
        /*005c*/ 	.word	0x00000000
        /*0060*/ 	.short	0x0001
        /*0062*/ 	.short	0x0004
        /*0064*/ 	.byte	0x00, 0xf0, 0x11, 0x00


	//----- nvinfo : EIATTR_KPARAM_INFO
	.align		4
.L_2327:
        /*0068*/ 	.byte	0x04, 0x17
        /*006a*/ 	.short	(.L_2329 - .L_2328)
.L_2328:
        /*006c*/ 	.word	0x00000000
        /*0070*/ 	.short	0x0000
        /*0072*/ 	.short	0x0000
        /*0074*/ 	.byte	0x00, 0xf0, 0x11, 0x00


	//----- nvinfo : EIATTR_SPARSE_MMA_MASK
	.align		4
.L_2329:
        /*0078*/ 	.byte	0x03, 0x50
        /*007a*/ 	.short	0x0000


	//----- nvinfo : EIATTR_MAXREG_COUNT
	.align		4
        /*007c*/ 	.byte	0x03, 0x1b
        /*007e*/ 	.short	0x00ff


	//----- nvinfo : EIATTR_MERCURY_ISA_VERSION
	.align		4
        /*0080*/ 	.byte	0x03, 0x5f
        /*0082*/ 	.short	0x0101


	//----- nvinfo : EIATTR_EXIT_INSTR_OFFSETS
	.align		4
        /*0084*/ 	.byte	0x04, 0x1c
        /*0086*/ 	.short	(.L_2331 - .L_2330)


	//   ....[0]....
.L_2330:
        /*0088*/ 	.word	0x00001df0


	//   ....[1]....
        /*008c*/ 	.word	0x00001e40


	//----- nvinfo : EIATTR_MAX_THREADS
	.align		4
.L_2331:
        /*0090*/ 	.byte	0x04, 0x05
        /*0092*/ 	.short	(.L_2333 - .L_2332)
.L_2332:
        /*0094*/ 	.word	0x00000080
        /*0098*/ 	.word	0x00000001
        /*009c*/ 	.word	0x00000001


	//----- nvinfo : EIATTR_CRS_STACK_SIZE
	.align		4
.L_2333:
        /*00a0*/ 	.byte	0x04, 0x1e
        /*00a2*/ 	.short	(.L_2335 - .L_2334)
.L_2334:
        /*00a4*/ 	.word	0x00000000


	//----- nvinfo : EIATTR_CBANK_PARAM_SIZE
	.align		4
.L_2335:
        /*00a8*/ 	.byte	0x03, 0x19
        /*00aa*/ 	.short	0x001c


	//----- nvinfo : EIATTR_PARAM_CBANK
	.align		4
        /*00ac*/ 	.byte	0x04, 0x0a
        /*00ae*/ 	.short	(.L_2337 - .L_2336)
	.align		4
.L_2336:
        /*00b0*/ 	.word	index@(.nv.constant0._ZN2at6native27unrolled_elementwise_kernelINS0_13AUnaryFunctorIN3c104HalfES4_S4_ZZZNS0_15binary_internal21div_floor_kernel_cudaERNS_18TensorIteratorBaseEENKUlvE1_clEvENKUlvE1_clEvEUlS4_S4_E_EESt5arrayIPcLm2EELi4E23TrivialOffsetCalculatorILi1EjESG_NS0_6memory15LoadWithoutCastENSH_16StoreWithoutCastEEEviT_T0_T2_T3_T4_T5_)
        /*00b4*/ 	.short	0x0210
        /*00b6*/ 	.short	0x001c


	//----- nvinfo : EIATTR_SW_WAR
	.align		4
.L_2337:
        /*00b8*/ 	.byte	0x04, 0x36
        /*00ba*/ 	.short	(.L_2339 - .L_2338)
.L_2338:
        /*00bc*/ 	.word	0x00000008
.L_2339:


//--------------------- .nv.info._ZN2at6native29vectorized_elementwise_kernelILi2ENS0_13AUnaryFunctorIN3c104HalfES4_S4_ZZZNS0_15binary_internal21div_floor_kernel_cudaERNS_18TensorIteratorBaseEENKUlvE1_clEvENKUlvE1_clEvEUlS4_S4_E_EESt5arrayIPcLm2EEEEviT0_T1_ --------------------------
	.section	.nv.info._ZN2at6native29vectorized_elementwise_kernelILi2ENS0_13AUnaryFunctorIN3c104HalfES4_S4_ZZZNS0_15binary_internal21div_floor_kernel_cudaERNS_18TensorIteratorBaseEENKUlvE1_clEvENKUlvE1_clEvEUlS4_S4_E_EESt5arrayIPcLm2EEEEviT0_T1_,"",@"SHT_CUDA_INFO"
	.sectionflags	@""
	.align	4


	//----- nvinfo : EIATTR_CUDA_API_VERSION
	.align		4
        /*0000*/ 	.byte	0x04, 0x37
        /*0002*/ 	.short	(.L_2341 - .L_2340)
.L_2340:
        /*0004*/ 	.word	0x00000082


	//----- nvinfo : EIATTR_KPARAM_INFO
	.align		4
.L_2341:
        /*0008*/ 	.byte	0x04, 0x17
        /*000a*/ 	.short	(.L_2343 - .L_2342)
.L_2342:
        /*000c*/ 	.word	0x00000000
        /*0010*/ 	.short	0x0002
        /*0012*/ 	.short	0x0008
        /*0014*/ 	.byte	0x00, 0xf0, 0x41, 0x00


	//----- nvinfo : EIATTR_KPARAM_INFO
	.align		4
.L_2343:
        /*0018*/ 	.byte	0x04, 0x17
        /*001a*/ 	.short	(.L_2345 - .L_2344)
.L_2344:
        /*001c*/ 	.word	0x00000000
        /*0020*/ 	.short	0x0001
        /*0022*/ 	.short	0x0004
        /*0024*/ 	.byte	0x00, 0xf0, 0x11, 0x00


	//----- nvinfo : EIATTR_KPARAM_INFO
	.align		4
.L_2345:
        /*0028*/ 	.byte	0x04, 0x17
        /*002a*/ 	.short	(.L_2347 - .L_2346)
.L_2346:
        /*002c*/ 	.word	0x00000000
        /*0030*/ 	.short	0x0000
        /*0032*/ 	.short	0x0000
        /*0034*/ 	.byte	0x00, 0xf0, 0x11, 0x00


	//----- nvinfo : EIATTR_SPARSE_MMA_MASK
	.align		4
.L_2347:
        /*0038*/ 	.byte	0x03, 0x50
        /*003a*/ 	.short	0x0000


	//----- nvinfo : EIATTR_MAXREG_COUNT
	.align		4
        /*003c*/ 	.byte	0x03, 0x1b
        /*003e*/ 	.short	0x00ff


	//----- nvinfo : EIATTR_MERCURY_ISA_VERSION
	.align		4
        /*0040*/ 	.byte	0x03, 0x5f
        /*0042*/ 	.short	0x0101


	//----- nvinfo : EIATTR_EXIT_INSTR_OFFSETS
	.align		4
        /*0044*/ 	.byte	0x04, 0x1c
        /*0046*/ 	.short	(.L_2349 - .L_2348)


	//   ....[0]....
.L_2348:
        /*0048*/ 	.word	0x00003350


	//   ....[1]....
        /*004c*/ 	.word	0x00006ed0


	//   ....[2]....
        /*0050*/ 	.word	0x00006f20


	//----- nvinfo : EIATTR_MAX_THREADS
	.align		4
.L_2349:
        /*0054*/ 	.byte	0x04, 0x05
        /*0056*/ 	.short	(.L_2351 - .L_2350)
.L_2350:
        /*0058*/ 	.word	0x00000080
        /*005c*/ 	.word	0x00000001
        /*0060*/ 	.word	0x00000001


	//----- nvinfo : EIATTR_CRS_STACK_SIZE
	.align		4
.L_2351:
        /*0064*/ 	.byte	0x04, 0x1e
        /*0066*/ 	.short	(.L_2353 - .L_2352)
.L_2352:
        /*0068*/ 	.word	0x00000000


	//----- nvinfo : EIATTR_CBANK_PARAM_SIZE
	.align		4
.L_2353:
        /*006c*/ 	.byte	0x03, 0x19
        /*006e*/ 	.short	0x0018


	//----- nvinfo : EIATTR_PARAM_CBANK
	.align		4
        /*0070*/ 	.byte	0x04, 0x0a
        /*0072*/ 	.short	(.L_2355 - .L_2354)
	.align		4
.L_2354:
        /*0074*/ 	.word	index@(.nv.constant0._ZN2at6native29vectorized_elementwise_kernelILi2ENS0_13AUnaryFunctorIN3c104HalfES4_S4_ZZZNS0_15binary_internal21div_floor_kernel_cudaERNS_18TensorIteratorBaseEENKUlvE1_clEvENKUlvE1_clEvEUlS4_S4_E_EESt5arrayIPcLm2EEEEviT0_T1_)
        /*0078*/ 	.short	0x0210
        /*007a*/ 	.short	0x0018


	//----- nvinfo : EIATTR_SW_WAR
	.align		4
.L_2355:
        /*007c*/ 	.byte	0x04, 0x36
        /*007e*/ 	.short	(.L_2357 - .L_2356)
.L_2356:
        /*0080*/ 	.word	0x00000008
.L_2357:


//--------------------- .nv.info._ZN2at6native29vectorized_elementwise_kernelILi4ENS0_13AUnaryFunctorIN3c104HalfES4_S4_ZZZNS0_15binary_internal21div_floor_kernel_cudaERNS_18TensorIteratorBaseEENKUlvE1_clEvENKUlvE1_clEvEUlS4_S4_E_EESt5arrayIPcLm2EEEEviT0_T1_ --------------------------
	.section	.nv.info._ZN2at6native29vectorized_elementwise_kernelILi4ENS0_13AUnaryFunctorIN3c104HalfES4_S4_ZZZNS0_15binary_internal21div_floor_kernel_cudaERNS_18TensorIteratorBaseEENKUlvE1_clEvENKUlvE1_clEvEUlS4_S4_E_EESt5arrayIPcLm2EEEEviT0_T1_,"",@"SHT_CUDA_INFO"
	.sectionflags	@""
	.align	4


	//----- nvinfo : EIATTR_CUDA_API_VERSION
	.align		4
        /*0000*/ 	.byte	0x04, 0x37
        /*0002*/ 	.short	(.L_2359 - .L_2358)
.L_2358:
        /*0004*/ 	.word	0x00000082


	//----- nvinfo : EIATTR_KPARAM_INFO
	.align		4
.L_2359:
        /*0008*/ 	.byte	0x04, 0x17
        /*000a*/ 	.short	(.L_2361 - .L_2360)
.L_2360:
        /*000c*/ 	.word	0x00000000
        /*0010*/ 	.short	0x0002
        /*0012*/ 	.short	0x0008
        /*0014*/ 	.byte	0x00, 0xf0, 0x41, 0x00


	//----- nvinfo : EIATTR_KPARAM_INFO
	.align		4
.L_2361:
        /*0018*/ 	.byte	0x04, 0x17
        /*001a*/ 	.short	(.L_2363 - .L_2362)
.L_2362:
        /*001c*/ 	.word	0x00000000
        /*0020*/ 	.short	0x0001
        /*0022*/ 	.short	0x0004
        /*0024*/ 	.byte	0x00, 0xf0, 0x11, 0x00


	//----- nvinfo : EIATTR_KPARAM_INFO
	.align		4
.L_2363:
        /*0028*/ 	.byte	0x04, 0x17
        /*002a*/ 	.short	(.L_2365 - .L_2364)
.L_2364:
        /*002c*/ 	.word	0x00000000
        /*0030*/ 	.short	0x0000
        /*0032*/ 	.short	0x0000
        /*0034*/ 	.byte	0x00, 0xf0, 0x11, 0x00


	//----- nvinfo : EIATTR_SPARSE_MMA_MASK
	.align		4
.L_2365:
        /*0038*/ 	.byte	0x03, 0x50
        /*003a*/ 	.short	0x0000


	//----- nvinfo : EIATTR_MAXREG_COUNT
	.align		4
        /*003c*/ 	.byte	0x03, 0x1b
        /*003e*/ 	.short	0x00ff


	//----- nvinfo : EIATTR_MERCURY_ISA_VERSION
	.align		4
        /*0040*/ 	.byte	0x03, 0x5f
        /*0042*/ 	.short	0x0101


	//----- nvinfo : EIATTR_EXIT_INSTR_OFFSETS
	.align		4
        /*0044*/ 	.byte	0x04, 0x1c
        /*0046*/ 	.short	(.L_2367 - .L_2366)


	//   ....[0]....
.L_2366:
        /*0048*/ 	.word	0x00003310


	//   ....[1]....
        /*004c*/ 	.word	0x00006e90


	//   ....[2]....
        /*0050*/ 	.word	0x00006ee0


	//----- nvinfo : EIATTR_MAX_THREADS
	.align		4
.L_2367:
        /*0054*/ 	.byte	0x04, 0x05
        /*0056*/ 	.short	(.L_2369 - .L_2368)
.L_2368:
        /*0058*/ 	.word	0x00000080
        /*005c*/ 	.word	0x00000001
        /*0060*/ 	.word	0x00000001


	//----- nvinfo : EIATTR_CRS_STACK_SIZE
	.align		4
.L_2369:
        /*0064*/ 	.byte	0x04, 0x1e
        /*0066*/ 	.short	(.L_2371 - .L_2370)
.L_2370:
        /*0068*/ 	.word	0x00000000


	//----- nvinfo : EIATTR_CBANK_PARAM_SIZE
	.align		4
.L_2371:
        /*006c*/ 	.byte	0x03, 0x19
        /*006e*/ 	.short	0x0018


	//----- nvinfo : EIATTR_PARAM_CBANK
	.align		4
        /*0070*/ 	.byte	0x04, 0x0a
        /*0072*/ 	.short	(.L_2373 - .L_2372)
	.align		4
.L_2372:
        /*0074*/ 	.word	index@(.nv.constant0._ZN2at6native29vectorized_elementwise_kernelILi4ENS0_13AUnaryFunctorIN3c104HalfES4_S4_ZZZNS0_15binary_internal21div_floor_kernel_cudaERNS_18TensorIteratorBaseEENKUlvE1_clEvENKUlvE1_clEvEUlS4_S4_E_EESt5arrayIPcLm2EEEEviT0_T1_)
        /*0078*/ 	.short	0x0210
        /*007a*/ 	.short	0x0018


	//----- nvinfo : EIATTR_SW_WAR
	.align		4
.L_2373:
        /*007c*/ 	.byte	0x04, 0x36
        /*007e*/ 	.short	(.L_2375 - .L_2374)
.L_2374:
        /*0080*/ 	.word	0x00000008
.L_2375:


//--------------------- .nv.info._ZN2at6native29vectorized_elementwise_kernelILi8ENS0_13AUnaryFunctorIN3c104HalfES4_S4_ZZZNS0_15binary_internal21div_floor_kernel_cudaERNS_18TensorIteratorBaseEENKUlvE1_clEvENKUlvE1_clEvEUlS4_S4_E_EESt5arrayIPcLm2EEEEviT0_T1_ --------------------------
	.section	.nv.info._ZN2at6native29vectorized_elementwise_kernelILi8ENS0_13AUnaryFunctorIN3c104HalfES4_S4_ZZZNS0_15binary_internal21div_floor_kernel_cudaERNS_18TensorIteratorBaseEENKUlvE1_clEvENKUlvE1_clEvEUlS4_S4_E_EESt5arrayIPcLm2EEEEviT0_T1_,"",@"SHT_CUDA_INFO"
	.sectionflags	@""
	.align	4


	//----- nvinfo : EIATTR_CUDA_API_VERSION
	.align		4
        /*0000*/ 	.byte	0x04, 0x37
        /*0002*/ 	.short	(.L_2377 - .L_2376)
.L_2376:
        /*0004*/ 	.word	0x00000082


	//----- nvinfo : EIATTR_KPARAM_INFO
	.align		4
.L_2377:
        /*0008*/ 	.byte	0x04, 0x17
        /*000a*/ 	.short	(.L_2379 - .L_2378)
.L_2378:
        /*000c*/ 	.word	0x00000000
        /*0010*/ 	.short	0x0002
        /*0012*/ 	.short	0x0008
        /*0014*/ 	.byte	0x00, 0xf0, 0x41, 0x00


	//----- nvinfo : EIATTR_KPARAM_INFO
	.align		4
.L_2379:
        /*0018*/ 	.byte	0x04, 0x17
        /*001a*/ 	.short	(.L_2381 - .L_2380)
.L_2380:
        /*001c*/ 	.word	0x00000000
        /*0020*/ 	.short	0x0001
        /*0022*/ 	.short	0x0004
        /*0024*/ 	.byte	0x00, 0xf0, 0x11, 0x00


	//----- nvinfo : EIATTR_KPARAM_INFO
	.align		4
.L_2381:
        /*0028*/ 	.byte	0x04, 0x17
        /*002a*/ 	.short	(.L_2383 - .L_2382)
.L_2382:
        /*002c*/ 	.word	0x00000000
        /*0030*/ 	.short	0x0000
        /*0032*/ 	.short	0x0000
        /*0034*/ 	.byte	0x00, 0xf0, 0x11, 0x00


	//----- nvinfo : EIATTR_SPARSE_MMA_MASK
	.align		4
.L_2383:
        /*0038*/ 	.byte	0x03, 0x50
        /*003a*/ 	.short	0x0000


	//----- nvinfo : EIATTR_MAXREG_COUNT
	.align		4
        /*003c*/ 	.byte	0x03, 0x1b
        /*003e*/ 	.short	0x00ff


	//----- nvinfo : EIATTR_MERCURY_ISA_VERSION
	.align		4
        /*0040*/ 	.byte	0x03, 0x5f
        /*0042*/ 	.short	0x0101


	//----- nvinfo : EIATTR_EXIT_INSTR_OFFSETS
	.align		4
        /*0044*/ 	.byte	0x04, 0x1c
        /*0046*/ 	.short	(.L_2385 - .L_2384)


	//   ....[0]....
.L_2384:
        /*0048*/ 	.word	0x000032f0


	//   ....[1]....
        /*004c*/ 	.word	0x00006e70


	//   ....[2]....
        /*0050*/ 	.word	0x00006ec0


	//----- nvinfo : EIATTR_MAX_THREADS
	.align		4
.L_2385:
        /*0054*/ 	.byte	0x04, 0x05
        /*0056*/ 	.short	(.L_2387 - .L_2386)
.L_2386:
        /*0058*/ 	.word	0x00000080
        /*005c*/ 	.word	0x00000001
        /*0060*/ 	.word	0x00000001


	//----- nvinfo : EIATTR_CRS_STACK_SIZE
	.align		4
.L_2387:
        /*0064*/ 	.byte	0x04, 0x1e
        /*0066*/ 	.short	(.L_2389 - .L_2388)
.L_2388:
        /*0068*/ 	.word	0x00000000


	//----- nvinfo : EIATTR_CBANK_PARAM_SIZE
	.align		4
.L_2389:
        /*006c*/ 	.byte	0x03, 0x19
        /*006e*/ 	.short	0x0018


	//----- nvinfo : EIATTR_PARAM_CBANK
	.align		4
        /*0070*/ 	.byte	0x04, 0x0a
        /*0072*/ 	.short	(.L_2391 - .L_2390)
	.align		4
.L_2390:
        /*0074*/ 	.word	index@(.nv.constant0._ZN2at6native29vectorized_elementwise_kernelILi8ENS0_13AUnaryFunctorIN3c104HalfES4_S4_ZZZNS0_15binary_internal21div_floor_kernel_cudaERNS_18TensorIteratorBaseEENKUlvE1_clEvENKUlvE1_clEvEUlS4_S4_E_EESt5arrayIPcLm2EEEEviT0_T1_)
        /*0078*/ 	.short	0x0210
        /*007a*/ 	.short	0x0018


	//----- nvinfo : EIATTR_SW_WAR
	.align		4
.L_2391:
        /*007c*/ 	.byte	0x04, 0x36
        /*007e*/ 	.short	(.L_2393 - .L_2392)
.L_2392:
        /*0080*/ 	.word	0x00000008
.L_2393:


//--------------------- .nv.info._ZN2at6native18elementwise_kernelILi128ELi4EZNS0_15gpu_kernel_implINS0_13BinaryFunctorIfffZZZNS0_15binary_internal21div_floor_kernel_cudaERNS_18TensorIteratorBaseEENKUlvE1_clEvENKUlvE0_clEvEUlffE_EEEEvS6_RKT_EUliE_EEviT1_ --------------------------
	.section	.nv.info._ZN2at6native18elementwise_kernelILi128ELi4EZNS0_15gpu_kernel_implINS0_13BinaryFunctorIfffZZZNS0_15binary_internal21div_floor_kernel_cudaERNS_18TensorIteratorBaseEENKUlvE1_clEvENKUlvE0_clEvEUlffE_EEEEvS6_RKT_EUliE_EEviT1_,"",@"SHT_CUDA_INFO"
	.sectionflags	@""
	.align	4


	//----- nvinfo : EIATTR_CUDA_API_VERSION
	.align		4
        /*0000*/ 	.byte	0x04, 0x37
        /*0002*/ 	.short	(.L_2395 - .L_2394)
.L_2394:
        /*0004*/ 	.word	0x00000082


	//----- nvinfo : EIATTR_KPARAM_INFO
	.align		4
.L_2395:
        /*0008*/ 	.byte	0x04, 0x17
        /*000a*/ 	.short	(.L_2397 - .L_2396)
.L_2396:
        /*000c*/ 	.word	0x00000000
        /*0010*/ 	.short	0x0001
        /*0012*/ 	.short	0x0008
        /*0014*/ 	.byte	0x00, 0xf0, 0x21, 0x0a


	//----- nvinfo : EIATTR_KPARAM_INFO
	.align		4
.L_2397:
        /*0018*/ 	.byte	0x04, 0x17
        /*001a*/ 	.short	(.L_2399 - .L_2398)
.L_2398:
        /*001c*/ 	.word	0x00000000
        /*0020*/ 	.short	0x0000
        /*0022*/ 	.short	0x0000
        /*0024*/ 	.byte	0x00, 0xf0, 0x11, 0x00


	//----- nvinfo : EIATTR_SPARSE_MMA_MASK
	.align		4
.L_2399:
        /*0028*/ 	.byte	0x03, 0x50
        /*002a*/ 	.short	0x0000


	//----- nvinfo : EIATTR_MAXREG_COUNT
	.align		4
        /*002c*/ 	.byte	0x03, 0x1b
        /*002e*/ 	.short	0x0080


	//----- nvinfo : EIATTR_EXTERNS
	.align		4
        /*0030*/ 	.byte	0x04, 0x0f
        /*0032*/ 	.short	(.L_2401 - .L_2400)


	//   ....[0]....
	.align		4
.L_2400:
        /*0034*/ 	.word	index@(__assertfail)


	//----- nvinfo : EIATTR_MERCURY_ISA_VERSION
	.align		4
.L_2401:
        /*0038*/ 	.byte	0x03, 0x5f
        /*003a*/ 	.short	0x0101


	//----- nvinfo : EIATTR_SYSCALL_OFFSETS
	.align		4
        /*003c*/ 	.byte	0x04, 0x46
        /*003e*/ 	.short	(.L_2403 - .L_2402)


	//   ....[0]....
.L_2402:
        /*0040*/ 	.word	0x00002470


	//   ....[1]....
        /*0044*/ 	.word	0x00003290


	//   ....[2]....
        /*0048*/ 	.word	0x00004680


	//   ....[3]....
        /*004c*/ 	.word	0x00006b30


	//   ....[4]....
        /*0050*/ 	.word	0x00007950


	//   ....[5]....
        /*0054*/ 	.word	0x00008d40


	//   ....[6]....
        /*0058*/ 	.word	0x0000b1f0


	//   ....[7]....
        /*005c*/ 	.word	0x0000c010


	//   ....[8]....
        /*0060*/ 	.word	0x0000d400


	//   ....[9]....
        /*0064*/ 	.word	0x0000f8a0


	//   ....[10]....
        /*0068*/ 	.word	0x000106c0


	//   ....[11]....
        /*006c*/ 	.word	0x00011ab0


	//----- nvinfo : EIATTR_EXIT_INSTR_OFFSETS
	.align		4
.L_2403:
        /*0070*/ 	.byte	0x04, 0x1c
        /*0072*/ 	.short	(.L_2405 - .L_2404)


	//   ....[0]....
.L_2404:
        /*0074*/ 	.word	0x0000d4b0


	//   ....[1]....
        /*0078*/ 	.word	0x00010dd0


	//   ....[2]....
        /*007c*/ 	.word	0x00010e10


	//   ....[3]....
        /*0080*/ 	.word	0x00010ea0


	//   ....[4]....
        /*0084*/ 	.word	0x00010ed0


	//   ....[5]....
        /*0088*/ 	.word	0x00010f00


	//   ....[6]....
        /*008c*/ 	.word	0x00010f80


	//   ....[7]....
        /*0090*/ 	.word	0x00010fb0


	//   ....[8]....
        /*0094*/ 	.word	0x00011040


	//   ....[9]....
        /*0098*/ 	.word	0x00011080


	//   ....[10]....
        /*009c*/ 	.word	0x000110c0


	//   ....[11]....
        /*00a0*/ 	.word	0x00011180


	//   ....[12]....
        /*00a4*/ 	.word	0x000111d0


	//   ....[13]....
        /*00a8*/ 	.word	0x00011350


	//   ....[14]....
        /*00ac*/ 	.word	0x000114a0


	//   ....[15]....
        /*00b0*/ 	.word	0x000114d0


	//   ....[16]....
        /*00b4*/ 	.word	0x00011580


	//   ....[17]....
        /*00b8*/ 	.word	0x000116f0


	//   ....[18]....
        /*00bc*/ 	.word	0x00011860


	//   ....[19]....
        /*00c0*/ 	.word	0x000119b0


	//   ....[20]....
        /*00c4*/ 	.word	0x00011ac0


	//   ....[21]....
        /*00c8*/ 	.word	0x00011af0


	//   ....[22]....
        /*00cc*/ 	.word	0x00011b20


	//----- nvinfo : EIATTR_MAX_THREADS
	.align		4
.L_2405:
        /*00d0*/ 	.byte	0x04, 0x05
        /*00d2*/ 	.short	(.L_2407 - .L_2406)
.L_2406:
        /*00d4*/ 	.word	0x00000080
        /*00d8*/ 	.word	0x00000001
        /*00dc*/ 	.word	0x00000001


	//----- nvinfo : EIATTR_CRS_STACK_SIZE
	.align		4
.L_2407:
        /*00e0*/ 	.byte	0x04, 0x1e
        /*00e2*/ 	.short	(.L_2409 - .L_2408)
.L_2408:
        /*00e4*/ 	.word	0x00000000


	//----- nvinfo : EIATTR_CBANK_PARAM_SIZE
	.align		4
.L_2409:
        /*00e8*/ 	.byte	0x03, 0x19
        /*00ea*/ 	.short	0x0290


	//----- nvinfo : EIATTR_PARAM_CBANK
	.align		4
        /*00ec*/ 	.byte	0x04, 0x0a
        /*00ee*/ 	.short	(.L_2411 - .L_2410)
	.align		4
.L_2410:
        /*00f0*/ 	.word	index@(.nv.constant0._ZN2at6native18elementwise_kernelILi128ELi4EZNS0_15gpu_kernel_implINS0_13BinaryFunctorIfffZZZNS0_15binary_internal21div_floor_kernel_cudaERNS_18TensorIteratorBaseEENKUlvE1_clEvENKUlvE0_clEvEUlffE_EEEEvS6_RKT_EUliE_EEviT1_)
        /*00f4*/ 	.short	0x0210
        /*00f6*/ 	.short	0x0290


	//----- nvinfo : EIATTR_SW_WAR
	.align		4
.L_2411:
        /*00f8*/ 	.byte	0x04, 0x36
        /*00fa*/ 	.short	(.L_2413 - .L_2412)
.L_2412:
        /*00fc*/ 	.word	0x00000008
.L_2413:


//--------------------- .nv.info._ZN2at6native27unrolled_elementwise_kernelINS0_13BinaryFunctorIfffZZZNS0_15binary_internal21div_floor_kernel_cudaERNS_18TensorIteratorBaseEENKUlvE1_clEvENKUlvE0_clEvEUlffE_EESt5arrayIPcLm3EELi4E23TrivialOffsetCalculatorILi2EjESD_ILi1EjENS0_6memory12LoadWithCastILi2EEENSG_13StoreWithCastILi1EEEEEviT_T0_T2_T3_T4_T5_ --------------------------
	.section	.nv.info._ZN2at6native27unrolled_elementwise_kernelINS0_13BinaryFunctorIfffZZZNS0_15binary_internal21div_floor_kernel_cudaERNS_18TensorIteratorBaseEENKUlvE1_clEvENKUlvE0_clEvEUlffE_EESt5arrayIPcLm3EELi4E23TrivialOffsetCalculatorILi2EjESD_ILi1EjENS0_6memory12LoadWithCastILi2EEENSG_13StoreWithCastILi1EEEEEviT_T0_T2_T3_T4_T5_,"",@"SHT_CUDA_INFO"
	.sectionflags	@""
	.align	4


	//----- nvinfo : EIATTR_CUDA_API_VERSION
	.align		4
        /*0000*/ 	.byte	0x04, 0x37
        /*0002*/ 	.short	(.L_2415 - .L_2414)
.L_2414:
        /*0004*/ 	.word	0x00000082


	//----- nvinfo : EIATTR_KPARAM_INFO
	.align		4
.L_2415:
        /*0008*/ 	.byte	0x04, 0x17
        /*000a*/ 	.short	(.L_2417 - .L_2416)
.L_2416:
        /*000c*/ 	.word	0x00000000
        /*0010*/ 	.short	0x0006
        /*0012*/ 	.short	0x0030
        /*0014*/ 	.byte	0x00, 0xf0, 0x21, 0x00


	//----- nvinfo : EIATTR_KPARAM_INFO
	.align		4
.L_2417:
        /*0018*/ 	.byte	0x04, 0x17
        /*001a*/ 	.short	(.L_2419 - .L_2418)
.L_2418:
        /*001c*/ 	.word	0x00000000
        /*0020*/ 	.short	0x0005
        /*0022*/ 	.short	0x0024
        /*0024*/ 	.byte	0x00, 0xf0, 0x31, 0x00


	//----- nvinfo : EIATTR_KPARAM_INFO
	.align		4
.L_2419:
        /*0028*/ 	.byte	0x04, 0x17
        /*002a*/ 	.short	(.L_2421 - .L_2420)
.L_2420:
        /*002c*/ 	.word	0x00000000
        /*0030*/ 	.short	0x0004
        /*0032*/ 	.short	0x0021
        /*0034*/ 	.byte	0x00, 0xf0, 0x05, 0x00


	//----- nvinfo : EIATTR_KPARAM_INFO
	.align		4
.L_2421:
        /*0038*/ 	.byte	0x04, 0x17
        /*003a*/ 	.short	(.L_2423 - .L_2422)
.L_2422:
        /*003c*/ 	.word	0x00000000
        /*0040*/ 	.short	0x0003
        /*0042*/ 	.short	0x0020
        /*0044*/ 	.byte	0x00, 0xf0, 0x05, 0x00


	//----- nvinfo : EIATTR_KPARAM_INFO
	.align		4
.L_2423:
        /*0048*/ 	.byte	0x04, 0x17
        /*004a*/ 	.short	(.L_2425 - .L_2424)
.L_2424:
        /*004c*/ 	.word	0x00000000
        /*0050*/ 	.short	0x0002
        /*0052*/ 	.short	0x0008
        /*0054*/ 	.byte	0x00, 0xf0, 0x61, 0x00


	//----- nvinfo : EIATTR_KPARAM_INFO
	.align		4
.L_2425:
        /*0058*/ 	.byte	0x04, 0x17
        /*005a*/ 	.short	(.L_2427 - .L_2426)
.L_2426:
        /*005c*/ 	.word	0x00000000
        /*0060*/ 	.short	0x0001
        /*0062*/ 	.short	0x0004
        /*0064*/ 	.byte	0x00, 0xf0, 0x05, 0x00


	//----- nvinfo : EIATTR_KPARAM_INFO
	.align		4
.L_2427:
        /*0068*/ 	.byte	0x04, 0x17
        /*006a*/ 	.short	(.L_2429 - .L_2428)
.L_2428:
        /*006c*/ 	.word	0x00000000
        /*0070*/ 	.short	0x0000
        /*0072*/ 	.short	0x0000
        /*0074*/ 	.byte	0x00, 0xf0, 0x11, 0x00


	//----- nvinfo : EIATTR_SPARSE_MMA_MASK
	.align		4
.L_2429:
        /*0078*/ 	.byte	0x03, 0x50
        /*007a*/ 	.short	0x0000


	//----- nvinfo : EIATTR_MAXREG_COUNT
	.align		4
        /*007c*/ 	.byte	0x03, 0x1b
        /*007e*/ 	.short	0x00ff


	//----- nvinfo : EIATTR_EXTERNS
	.align		4
        /*0080*/ 	.byte	0x04, 0x0f
        /*0082*/ 	.short	(.L_2431 - .L_2430)


	//   ....[0]....
	.align		4
.L_2430:
        /*0084*/ 	.word	index@(__assertfail)


	//----- nvinfo : EIATTR_MERCURY_ISA_VERSION
	.align		4
.L_2431:
        /*0088*/ 	.byte	0x03, 0x5f
        /*008a*/ 	.short	0x0101


	//----- nvinfo : EIATTR_SYSCALL_OFFSETS
	.align		4
        /*008c*/ 	.byte	0x04, 0x46
        /*008e*/ 	.short	(.L_2433 - .L_2432)


	//   ....[0]....
.L_2432:
        /*0090*/ 	.word	0x00000ea0


	//   ....[1]....
        /*0094*/ 	.word	0x00001cd0


	//   ....[2]....
        /*0098*/ 	.word	0x00002b80


	//   ....[3]....
        /*009c*/ 	.word	0x000039b0


	//   ....[4]....
        /*00a0*/ 	.word	0x00004870


	//   ....[5]....
        /*00a4*/ 	.word	0x000056b0


	//   ....[6]....
        /*00a8*/ 	.word	0x00006550


	//   ....[7]....
        /*00ac*/ 	.word	0x00007360


	//   ....[8]....
        /*00b0*/ 	.word	0x00009a90


	//   ....[9]....
        /*00b4*/ 	.word	0x0000a990


	//   ....[10]....
        /*00b8*/ 	.word	0x0000b850


	//   ....[11]....
        /*00bc*/ 	.word	0x0000c710


	//----- nvinfo : EIATTR_EXIT_INSTR_OFFSETS
	.align		4
.L_2433:
        /*00c0*/ 	.byte	0x04, 0x1c
        /*00c2*/ 	.short	(.L_2435 - .L_2434)


	//   ....[0]....
.L_2434:
        /*00c4*/ 	.word	0x0000b8f0


	//   ....[1]....
        /*00c8*/ 	.word	0x0000ba30


	//   ....[2]....
        /*00cc*/ 	.word	0x0000ba70


	//   ....[3]....
        /*00d0*/ 	.word	0x0000bb00


	//   ....[4]....
        /*00d4*/ 	.word	0x0000bb30


	//   ....[5]....
        /*00d8*/ 	.word	0x0000bb60


	//   ....[6]....
        /*00dc*/ 	.word	0x0000bbe0


	//   ....[7]....
        /*00e0*/ 	.word	0x0000bc10


	//   ....[8]....
        /*00e4*/ 	.word	0x0000bca0


	//   ....[9]....
        /*00e8*/ 	.word	0x0000bce0


	//   ....[10]....
        /*00ec*/ 	.word	0x0000bd20


	//   ....[11]....
        /*00f0*/ 	.word	0x0000bde0


	//   ....[12]....
        /*00f4*/ 	.word	0x0000be30


	//   ....[13]....
        /*00f8*/ 	.word	0x0000bfb0


	//   ....[14]....
        /*00fc*/ 	.word	0x0000c100


	//   ....[15]....
        /*0100*/ 	.word	0x0000c130


	//   ....[16]....
        /*0104*/ 	.word	0x0000c1e0


	//   ....[17]....
        /*0108*/ 	.word	0x0000c350


	//   ....[18]....
        /*010c*/ 	.word	0x0000c4c0


	//   ....[19]....
        /*0110*/ 	.word	0x0000c610


	//   ....[20]....
        /*0114*/ 	.word	0x0000c720


	//   ....[21]....
        /*0118*/ 	.word	0x0000c750


	//   ....[22]....
        /*011c*/ 	.word	0x0000c780


	//----- nvinfo : EIATTR_MAX_THREADS
	.align		4
.L_2435:
        /*0120*/ 	.byte	0x04, 0x05
        /*0122*/ 	.short	(.L_2437 - .L_2436)
.L_2436:
        /*0124*/ 	.word	0x00000080
        /*0128*/ 	.word	0x00000001
        /*012c*/ 	.word	0x00000001


	//----- nvinfo : EIATTR_CRS_STACK_SIZE
	.align		4
.L_2437:
        /*0130*/ 	.byte	0x04, 0x1e
        /*0132*/ 	.short	(.L_2439 - .L_2438)
.L_2438:
        /*0134*/ 	.word	0x00000000


	//----- nvinfo : EIATTR_CBANK_PARAM_SIZE
	.align		4
.L_2439:
        /*0138*/ 	.byte	0x03, 0x19
        /*013a*/ 	.short	0x0038


	//----- nvinfo : EIATTR_PARAM_CBANK
	.align		4
        /*013c*/ 	.byte	0x04, 0x0a
        /*013e*/ 	.short	(.L_2441 - .L_2440)
	.align		4
.L_2440:
        /*0140*/ 	.word	index@(.nv.constant0._ZN2at6native27unrolled_elementwise_kernelINS0_13BinaryFunctorIfffZZZNS0_15binary_internal21div_floor_kernel_cudaERNS_18TensorIteratorBaseEENKUlvE1_clEvENKUlvE0_clEvEUlffE_EESt5arrayIPcLm3EELi4E23TrivialOffsetCalculatorILi2EjESD_ILi1EjENS0_6memory12LoadWithCastILi2EEENSG_13StoreWithCastILi1EEEEEviT_T0_T2_T3_T4_T5_)
        /*0144*/ 	.short	0x0210
        /*0146*/ 	.short	0x0038


	//----- nvinfo : EIATTR_SW_WAR
	.align		4
.L_2441:
        /*0148*/ 	.byte	0x04, 0x36
        /*014a*/ 	.short	(.L_2443 - .L_2442)
.L_2442:
        /*014c*/ 	.word	0x00000008
.L_2443:


//--------------------- .nv.info._ZN2at6native18elementwise_kernelILi128ELi2EZNS0_22gpu_kernel_impl_nocastINS0_13BinaryFunctorIfffZZZNS0_15binary_internal21div_floor_kernel_cudaERNS_18TensorIteratorBaseEENKUlvE1_clEvENKUlvE0_clEvEUlffE_EEEEvS6_RKT_EUliE_EEviT1_ --------------------------
	.section	.nv.info._ZN2at6native18elementwise_kernelILi128ELi2EZNS0_22gpu_kernel_impl_nocastINS0_13BinaryFunctorIfffZZZNS0_15binary_internal21div_floor_kernel_cudaERNS_18TensorIteratorBaseEENKUlvE1_clEvENKUlvE0_clEvEUlffE_EEEEvS6_RKT_EUliE_EEviT1_,"",@"SHT_CUDA_INFO"
	.sectionflags	@""
	.align	4


	//----- nvinfo : EIATTR_CUDA_API_VERSION
	.align		4
        /*0000*/ 	.byte	0x04, 0x37
        /*0002*/ 	.short	(.L_2445 - .L_2444)
.L_2444:
        /*0004*/ 	.word	0x00000082


	//----- nvinfo : EIATTR_KPARAM_INFO
	.align		4
.L_2445:
        /*0008*/ 	.byte	0x04, 0x17
        /*000a*/ 	.short	(.L_2447 - .L_2446)
.L_2446:
        /*000c*/ 	.word	0x00000000
        /*0010*/ 	.short	0x0001
        /*0012*/ 	.short	0x0008
        /*0014*/ 	.byte	0x00, 0xf0, 0x21, 0x0a


	//----- nvinfo : EIATTR_KPARAM_INFO
	.align		4
.L_2447:
        /*0018*/ 	.byte	0x04, 0x17
        /*001a*/ 	.short	(.L_2449 - .L_2448)
.L_2448:
        /*001c*/ 	.word	0x00000000
        /*0020*/ 	.short	0x0000
        /*0022*/ 	.short	0x0000
        /*0024*/ 	.byte	0x00, 0xf0, 0x11, 0x00


	//----- nvinfo : EIATTR_SPARSE_MMA_MASK
	.align		4
.L_2449:
        /*0028*/ 	.byte	0x03, 0x50
        /*002a*/ 	.short	0x0000


	//----- nvinfo : EIATTR_MAXREG_COUNT
	.align		4
        /*002c*/ 	.byte	0x03, 0x1b
        /*002e*/ 	.short	0x0080


	//----- nvinfo : EIATTR_MERCURY_ISA_VERSION
	.align		4
        /*0030*/ 	.byte	0x03, 0x5f
        /*0032*/ 	.short	0x0101


	//----- nvinfo : EIATTR_EXIT_INSTR_OFFSETS
	.align		4
        /*0034*/ 	.byte	0x04, 0x1c
        /*0036*/ 	.short	(.L_2451 - .L_2450)


	//   ....[0]....
.L_2450:
        /*0038*/ 	.word	0x00001d50


	//   ....[1]....
        /*003c*/ 	.word	0x000039d0


	//----- nvinfo : EIATTR_MAX_THREADS
	.align		4
.L_2451:
        /*0040*/ 	.byte	0x04, 0x05
        /*0042*/ 	.short	(.L_2453 - .L_2452)
.L_2452:
        /*0044*/ 	.word	0x00000080
        /*0048*/ 	.word	0x00000001
        /*004c*/ 	.word	0x00000001


	//----- nvinfo : EIATTR_CRS_STACK_SIZE
	.align		4
.L_2453:
        /*0050*/ 	.byte	0x04, 0x1e
        /*0052*/ 	.short	(.L_2455 - .L_2454)
.L_2454:
        /*0054*/ 	.word	0x00000000


	//----- nvinfo : EIATTR_CBANK_PARAM_SIZE
	.align		4
.L_2455:
        /*0058*/ 	.byte	0x03, 0x19
        /*005a*/ 	.short	0x0290


	//----- nvinfo : EIATTR_PARAM_CBANK
	.align		4
        /*005c*/ 	.byte	0x04, 0x0a
        /*005e*/ 	.short	(.L_2457 - .L_2456)
	.align		4
.L_2456:
        /*0060*/ 	.word	index@(.nv.constant0._ZN2at6native18elementwise_kernelILi128ELi2EZNS0_22gpu_kernel_impl_nocastINS0_13BinaryFunctorIfffZZZNS0_15binary_internal21div_floor_kernel_cudaERNS_18TensorIteratorBaseEENKUlvE1_clEvENKUlvE0_clEvEUlffE_EEEEvS6_RKT_EUliE_EEviT1_)
        /*0064*/ 	.short	0x0210
        /*0066*/ 	.short	0x0290


	//----- nvinfo : EIATTR_SW_WAR
	.align		4
.L_2457:
        /*0068*/ 	.byte	0x04, 0x36
        /*006a*/ 	.short	(.L_2459 - .L_2458)
.L_2458:
        /*006c*/ 	.word	0x00000008
.L_2459:


//--------------------- .nv.info._ZN2at6native27unrolled_elementwise_kernelINS0_13BinaryFunctorIfffZZZNS0_15binary_internal21div_floor_kernel_cudaERNS_18TensorIteratorBaseEENKUlvE1_clEvENKUlvE0_clEvEUlffE_EESt5arrayIPcLm3EELi4E23TrivialOffsetCalculatorILi2EjESD_ILi1EjENS0_6memory15LoadWithoutCastENSG_16StoreWithoutCastEEEviT_T0_T2_T3_T4_T5_ --------------------------
	.section	.nv.info._ZN2at6native27unrolled_elementwise_kernelINS0_13BinaryFunctorIfffZZZNS0_15binary_internal21div_floor_kernel_cudaERNS_18TensorIteratorBaseEENKUlvE1_clEvENKUlvE0_clEvEUlffE_EESt5arrayIPcLm3EELi4E23TrivialOffsetCalculatorILi2EjESD_ILi1EjENS0_6memory15LoadWithoutCastENSG_16StoreWithoutCastEEEviT_T0_T2_T3_T4_T5_,"",@"SHT_CUDA_INFO"
	.sectionflags	@""
	.align	4


	//----- nvinfo : EIATTR_CUDA_API_VERSION
	.align		4
        /*0000*/ 	.byte	0x04, 0x37
        /*0002*/ 	.short	(.L_2461 - .L_2460)
.L_2460:
        /*0004*/ 	.word	0x00000082


	//----- nvinfo : EIATTR_KPARAM_INFO
	.align		4
.L_2461:
        /*0008*/ 	.byte	0x04, 0x17
        /*000a*/ 	.short	(.L_2463 - .L_2462)
.L_2462:
        /*000c*/ 	.word	0x00000000
        /*0010*/ 	.short	0x0006
        /*0012*/ 	.short	0x0023
        /*0014*/ 	.byte	0x00, 0xf0, 0x05, 0x00


	//----- nvinfo : EIATTR_KPARAM_INFO
	.align		4
.L_2463:
        /*0018*/ 	.byte	0x04, 0x17
        /*001a*/ 	.short	(.L_2465 - .L_2464)
.L_2464:
        /*001c*/ 	.word	0x00000000
        /*0020*/ 	.short	0x0005
        /*0022*/ 	.short	0x0022
        /*0024*/ 	.byte	0x00, 0xf0, 0x05, 0x00


	//----- nvinfo : EIATTR_KPARAM_INFO
	.align		4
.L_2465:
        /*0028*/ 	.byte	0x04, 0x17
        /*002a*/ 	.short	(.L_2467 - .L_2466)
.L_2466:
        /*002c*/ 	.word	0x00000000
        /*0030*/ 	.short	0x0004
        /*0032*/ 	.short	0x0021
        /*0034*/ 	.byte	0x00, 0xf0, 0x05, 0x00


	//----- nvinfo : EIATTR_KPARAM_INFO
	.align		4
.L_2467:
        /*0038*/ 	.byte	0x04, 0x17
        /*003a*/ 	.short	(.L_2469 - .L_2468)
.L_2468:
        /*003c*/ 	.word	0x00000000
        /*0040*/ 	.short	0x0003
        /*0042*/ 	.short	0x0020
        /*0044*/ 	.byte	0x00, 0xf0, 0x05, 0x00


	//----- nvinfo : EIATTR_KPARAM_INFO
	.align		4
.L_2469:
        /*0048*/ 	.byte	0x04, 0x17
        /*004a*/ 	.short	(.L_2471 - .L_2470)
.L_2470:
        /*004c*/ 	.word	0x00000000
        /*0050*/ 	.short	0x0002
        /*0052*/ 	.short	0x0008
        /*0054*/ 	.byte	0x00, 0xf0, 0x61, 0x00


	//----- nvinfo : EIATTR_KPARAM_INFO
	.align		4
.L_2471:
        /*0058*/ 	.byte	0x04, 0x17
        /*005a*/ 	.short	(.L_2473 - .L_2472)
.L_2472:
        /*005c*/ 	.word	0x00000000
        /*0060*/ 	.short	0x0001
        /*0062*/ 	.short	0x0004
        /*0064*/ 	.byte	0x00, 0xf0, 0x05, 0x00


	//----- nvinfo : EIATTR_KPARAM_INFO
	.align		4
.L_2473:
        /*0068*/ 	.byte	0x04, 0x17
        /*006a*/ 	.short	(.L_2475 - .L_2474)
.L_2474:
        /*006c*/ 	.word	0x00000000
        /*0070*/ 	.short	0x0000
        /*0072*/ 	.short	0x0000
        /*0074*/ 	.byte	0x00, 0xf0, 0x11, 0x00


	//----- nvinfo : EIATTR_SPARSE_MMA_MASK
	.align		4
.L_2475:
        /*0078*/ 	.byte	0x03, 0x50
        /*007a*/ 	.short	0x0000


	//----- nvinfo : EIATTR_MAXREG_COUNT
	.align		4
        /*007c*/ 	.byte	0x03, 0x1b
        /*007e*/ 	.short	0x00ff


	//----- nvinfo : EIATTR_MERCURY_ISA_VERSION
	.align		4
        /*0080*/ 	.byte	0x03, 0x5f
        /*0082*/ 	.short	0x0101


	//----- nvinfo : EIATTR_EXIT_INSTR_OFFSETS
	.align		4
        /*0084*/ 	.byte	0x04, 0x1c
        /*0086*/ 	.short	(.L_2477 - .L_2476)


	//   ....[0]....
.L_2476:
        /*0088*/ 	.word	0x00001bc0


	//   ....[1]....
        /*008c*/ 	.word	0x00001c10


	//----- nvinfo : EIATTR_MAX_THREADS
	.align		4
.L_2477:
        /*0090*/ 	.byte	0x04, 0x05
        /*0092*/ 	.short	(.L_2479 - .L_2478)
.L_2478:
        /*0094*/ 	.word	0x00000080
        /*0098*/ 	.word	0x00000001
        /*009c*/ 	.word	0x00000001


	//----- nvinfo : EIATTR_CRS_STACK_SIZE
	.align		4
.L_2479:
        /*00a0*/ 	.byte	0x04, 0x1e
        /*00a2*/ 	.short	(.L_2481 - .L_2480)
.L_2480:
        /*00a4*/ 	.word	0x00000000


	//----- nvinfo : EIATTR_CBANK_PARAM_SIZE
	.align		4
.L_2481:
        /*00a8*/ 	.byte	0x03, 0x19
        /*00aa*/ 	.short	0x0024


	//----- nvinfo : EIATTR_PARAM_CBANK
	.align		4
        /*00ac*/ 	.byte	0x04, 0x0a
        /*00ae*/ 	.short	(.L_2483 - .L_2482)
	.align		4
.L_2482:
        /*00b0*/ 	.word	index@(.nv.constant0._ZN2at6native27unrolled_elementwise_kernelINS0_13BinaryFunctorIfffZZZNS0_15binary_internal21div_floor_kernel_cudaERNS_18TensorIteratorBaseEENKUlvE1_clEvENKUlvE0_clEvEUlffE_EESt5arrayIPcLm3EELi4E23TrivialOffsetCalculatorILi2EjESD_ILi1EjENS0_6memory15LoadWithoutCastENSG_16StoreWithoutCastEEEviT_T0_T2_T3_T4_T5_)
        /*00b4*/ 	.short	0x0210
        /*00b6*/ 	.short	0x0024


	//----- nvinfo : EIATTR_SW_WAR
	.align		4
.L_2483:
        /*00b8*/ 	.byte	0x04, 0x36
        /*00ba*/ 	.short	(.L_2485 - .L_2484)
.L_2484:
        /*00bc*/ 	.word	0x00000008
.L_2485:


//--------------------- .nv.info._ZN2at6native29vectorized_elementwise_kernelILi2ENS0_13BinaryFunctorIfffZZZNS0_15binary_internal21div_floor_kernel_cudaERNS_18TensorIteratorBaseEENKUlvE1_clEvENKUlvE0_clEvEUlffE_EESt5arrayIPcLm3EEEEviT0_T1_ --------------------------
	.section	.nv.info._ZN2at6native29vectorized_elementwise_kernelILi2ENS0_13BinaryFunctorIfffZZZNS0_15binary_internal21div_floor_kernel_cudaERNS_18TensorIteratorBaseEENKUlvE1_clEvENKUlvE0_clEvEUlffE_EESt5arrayIPcLm3EEEEviT0_T1_,"",@"SHT_CUDA_INFO"
	.sectionflags	@""
	.align	4


	//----- nvinfo : EIATTR_CUDA_API_VERSION
	.align		4
        /*0000*/ 	.byte	0x04, 0x37
        /*0002*/ 	.short	(.L_2487 - .L_2486)
.L_2486:
        /*0004*/ 	.word	0x00000082


	//----- nvinfo : EIATTR_KPARAM_INFO
	.align		4
.L_2487:
        /*0008*/ 	.byte	0x04, 0x17
        /*000a*/ 	.short	(.L_2489 - .L_2488)
.L_2488:
        /*000c*/ 	.word	0x00000000
        /*0010*/ 	.short	0x0002
        /*0012*/ 	.short	0x0008
        /*0014*/ 	.byte	0x00, 0xf0, 0x61, 0x00


	//----- nvinfo : EIATTR_KPARAM_INFO
	.align		4
.L_2489:
        /*0018*/ 	.byte	0x04, 0x17
        /*001a*/ 	.short	(.L_2491 - .L_2490)
.L_2490:
        /*001c*/ 	.word	0x00000000
        /*0020*/ 	.short	0x0001
        /*0022*/ 	.short	0x0004
        /*0024*/ 	.byte	0x00, 0xf0, 0x05, 0x00


	//----- nvinfo : EIATTR_KPARAM_INFO
	.align		4
.L_2491:
        /*0028*/ 	.byte	0x04, 0x17
        /*002a*/ 	.short	(.L_2493 - .L_2492)
.L_2492:
        /*002c*/ 	.word	0x00000000
        /*0030*/ 	.short	0x0000
        /*0032*/ 	.short	0x0000
        /*0034*/ 	.byte	0x00, 0xf0, 0x11, 0x00


	//----- nvinfo : EIATTR_SPARSE_MMA_MASK
	.align		4
.L_2493:
        /*0038*/ 	.byte	0x03, 0x50
        /*003a*/ 	.short	0x0000


	//----- nvinfo : EIATTR_MAXREG_COUNT
	.align		4
        /*003c*/ 	.byte	0x03, 0x1b
        /*003e*/ 	.short	0x00ff


	//----- nvinfo : EIATTR_MERCURY_ISA_VERSION
	.align		4
        /*0040*/ 	.byte	0x03, 0x5f
        /*0042*/ 	.short	0x0101


	//----- nvinfo : EIATTR_EXIT_INSTR_OFFSETS
	.align		4
        /*0044*/ 	.byte	0x04, 0x1c
        /*0046*/ 	.short	(.L_2495 - .L_2494)


	//   ....[0]....
.L_2494:
        /*0048*/ 	.word	0x00002f60


	//   ....[1]....
        /*004c*/ 	.word	0x00006700


	//   ....[2]....
        /*0050*/ 	.word	0x00006750


	//----- nvinfo : EIATTR_MAX_THREADS
	.align		4
.L_2495:
        /*0054*/ 	.byte	0x04, 0x05
        /*0056*/ 	.short	(.L_2497 - .L_2496)
.L_2496:
        /*0058*/ 	.word	0x00000080
        /*005c*/ 	.word	0x00000001
        /*0060*/ 	.word	0x00000001


	//----- nvinfo : EIATTR_CRS_STACK_SIZE
	.align		4
.L_2497:
        /*0064*/ 	.byte	0x04, 0x1e
        /*0066*/ 	.short	(.L_2499 - .L_2498)
.L_2498:
        /*0068*/ 	.word	0x00000000


	//----- nvinfo : EIATTR_CBANK_PARAM_SIZE
	.align		4
.L_2499:
        /*006c*/ 	.byte	0x03, 0x19
        /*006e*/ 	.short	0x0020


	//----- nvinfo : EIATTR_PARAM_CBANK
	.align		4
        /*0070*/ 	.byte	0x04, 0x0a
        /*0072*/ 	.short	(.L_2501 - .L_2500)
	.align		4
.L_2500:
        /*0074*/ 	.word	index@(.nv.constant0._ZN2at6native29vectorized_elementwise_kernelILi2ENS0_13BinaryFunctorIfffZZZNS0_15binary_internal21div_floor_kernel_cudaERNS_18TensorIteratorBaseEENKUlvE1_clEvENKUlvE0_clEvEUlffE_EESt5arrayIPcLm3EEEEviT0_T1_)
        /*0078*/ 	.short	0x0210
        /*007a*/ 	.short	0x0020


	//----- nvinfo : EIATTR_SW_WAR
	.align		4
.L_2501:
        /*007c*/ 	.byte	0x04, 0x36
        /*007e*/ 	.short	(.L_2503 - .L_2502)
.L_2502:
        /*0080*/ 	.word	0x00000008
.L_2503:


//--------------------- .nv.info._ZN2at6native29vectorized_elementwise_kernelILi4ENS0_13BinaryFunctorIfffZZZNS0_15binary_internal21div_floor_kernel_cudaERNS_18TensorIteratorBaseEENKUlvE1_clEvENKUlvE0_clEvEUlffE_EESt5arrayIPcLm3EEEEviT0_T1_ --------------------------
	.section	.nv.info._ZN2at6native29vectorized_elementwise_kernelILi4ENS0_13BinaryFunctorIfffZZZNS0_15binary_internal21div_floor_kernel_cudaERNS_18TensorIteratorBaseEENKUlvE1_clEvENKUlvE0_clEvEUlffE_EESt5arrayIPcLm3EEEEviT0_T1_,"",@"SHT_CUDA_INFO"
	.sectionflags	@""
	.align	4


	//----- nvinfo : EIATTR_CUDA_API_VERSION
	.align		4
        /*0000*/ 	.byte	0x04, 0x37
        /*0002*/ 	.short	(.L_2505 - .L_2504)
.L_2504:
        /*0004*/ 	.word	0x00000082


	//----- nvinfo : EIATTR_KPARAM_INFO
	.align		4
.L_2505:
        /*0008*/ 	.byte	0x04, 0x17
        /*000a*/ 	.short	(.L_2507 - .L_2506)
.L_2506:
        /*000c*/ 	.word	0x00000000
        /*0010*/ 	.short	0x0002
        /*0012*/ 	.short	0x0008
        /*0014*/ 	.byte	0x00, 0xf0, 0x61, 0x00


	//----- nvinfo : EIATTR_KPARAM_INFO
	.align		4
.L_2507:
        /*0018*/ 	.byte	0x04, 0x17
        /*001a*/ 	.short	(.L_2509 - .L_2508)
.L_2508:
        /*001c*/ 	.word	0x00000000
        /*0020*/ 	.short	0x0001
        /*0022*/ 	.short	0x0004
        /*0024*/ 	.byte	0x00, 0xf0, 0x05, 0x00


	//----- nvinfo : EIATTR_KPARAM_INFO
	.align		4
.L_2509:
        /*0028*/ 	.byte	0x04, 0x17
        /*002a*/ 	.short	(.L_2511 - .L_2510)
.L_2510:
        /*002c*/ 	.word	0x00000000
        /*0030*/ 	.short	0x0000
        /*0032*/ 	.short	0x0000
        /*0034*/ 	.byte	0x00, 0xf0, 0x11, 0x00


	//----- nvinfo : EIATTR_SPARSE_MMA_MASK
	.align		4
.L_2511:
        /*0038*/ 	.byte	0x03, 0x50
        /*003a*/ 	.short	0x0000


	//----- nvinfo : EIATTR_MAXREG_COUNT
	.align		4
        /*003c*/ 	.byte	0x03, 0x1b
        /*003e*/ 	.short	0x00ff


	//----- nvinfo : EIATTR_MERCURY_ISA_VERSION
	.align		4
        /*0040*/ 	.byte	0x03, 0x5f
        /*0042*/ 	.short	0x0101


	//----- nvinfo : EIATTR_EXIT_INSTR_OFFSETS
	.align		4
        /*0044*/ 	.byte	0x04, 0x1c
        /*0046*/ 	.short	(.L_2513 - .L_2512)


	//   ....[0]....
.L_2512:
        /*0048*/ 	.word	0x00002f00


	//   ....[1]....
        /*004c*/ 	.word	0x000066a0


	//   ....[2]....
        /*0050*/ 	.word	0x000066f0


	//----- nvinfo : EIATTR_MAX_THREADS
	.align		4
.L_2513:
        /*0054*/ 	.byte	0x04, 0x05
        /*0056*/ 	.short	(.L_2515 - .L_2514)
.L_2514:
        /*0058*/ 	.word	0x00000080
        /*005c*/ 	.word	0x00000001
        /*0060*/ 	.word	0x00000001


	//----- nvinfo : EIATTR_CRS_STACK_SIZE
	.align		4
.L_2515:
        /*0064*/ 	.byte	0x04, 0x1e
        /*0066*/ 	.short	(.L_2517 - .L_2516)
.L_2516:
        /*0068*/ 	.word	0x00000000


	//----- nvinfo : EIATTR_CBANK_PARAM_SIZE
	.align		4
.L_2517:
        /*006c*/ 	.byte	0x03, 0x19
        /*006e*/ 	.short	0x0020


	//----- nvinfo : EIATTR_PARAM_CBANK
	.align		4
        /*0070*/ 	.byte	0x04, 0x0a
        /*0072*/ 	.short	(.L_2519 - .L_2518)
	.align		4
.L_2518:
        /*0074*/ 	.word	index@(.nv.constant0._ZN2at6native29vectorized_elementwise_kernelILi4ENS0_13BinaryFunctorIfffZZZNS0_15binary_internal21div_floor_kernel_cudaERNS_18TensorIteratorBaseEENKUlvE1_clEvENKUlvE0_clEvEUlffE_EESt5arrayIPcLm3EEEEviT0_T1_)
        /*0078*/ 	.short	0x0210
        /*007a*/ 	.short	0x0020


	//----- nvinfo : EIATTR_SW_WAR
	.align		4
.L_2519:
        /*007c*/ 	.byte	0x04, 0x36
        /*007e*/ 	.short	(.L_2521 - .L_2520)
.L_2520:
        /*0080*/ 	.word	0x00000008
.L_2521:


//--------------------- .nv.info._ZN2at6native29vectorized_elementwise_kernelILi8ENS0_13BinaryFunctorIfffZZZNS0_15binary_internal21div_floor_kernel_cudaERNS_18TensorIteratorBaseEENKUlvE1_clEvENKUlvE0_clEvEUlffE_EESt5arrayIPcLm3EEEEviT0_T1_ --------------------------
	.section	.nv.info._ZN2at6native29vectorized_elementwise_kernelILi8ENS0_13BinaryFunctorIfffZZZNS0_15binary_internal21div_floor_kernel_cudaERNS_18TensorIteratorBaseEENKUlvE1_clEvENKUlvE0_clEvEUlffE_EESt5arrayIPcLm3EEEEviT0_T1_,"",@"SHT_CUDA_INFO"
	.sectionflags	@""
	.align	4


	//----- nvinfo : EIATTR_CUDA_API_VERSION
	.align		4
        /*0000*/ 	.byte	0x04, 0x37
        /*0002*/ 	.short	(.L_2523 - .L_2522)
.L_2522:
        /*0004*/ 	.word	0x00000082


	//----- nvinfo : EIATTR_KPARAM_INFO
	.align		4
.L_2523:
        /*0008*/ 	.byte	0x04, 0x17
        /*000a*/ 	.short	(.L_2525 - .L_2524)
.L_2524:
        /*000c*/ 	.word	0x00000000
        /*0010*/ 	.short	0x0002
        /*0012*/ 	.short	0x0008
        /*0014*/ 	.byte	0x00, 0xf0, 0x61, 0x00


	//----- nvinfo : EIATTR_KPARAM_INFO
	.align		4
.L_2525:
        /*0018*/ 	.byte	0x04, 0x17
        /*001a*/ 	.short	(.L_2527 - .L_2526)
.L_2526:
        /*001c*/ 	.word	0x00000000
        /*0020*/ 	.short	0x0001
        /*0022*/ 	.short	0x0004
        /*0024*/ 	.byte	0x00, 0xf0, 0x05, 0x00


	//----- nvinfo : EIATTR_KPARAM_INFO
	.align		4
.L_2527:
        /*0028*/ 	.byte	0x04, 0x17
        /*002a*/ 	.short	(.L_2529 - .L_2528)
.L_2528:
        /*002c*/ 	.word	0x00000000
        /*0030*/ 	.short	0x0000
        /*0032*/ 	.short	0x0000
        /*0034*/ 	.byte	0x00, 0xf0, 0x11, 0x00


	//----- nvinfo : EIATTR_SPARSE_MMA_MASK
	.align		4
.L_2529:
        /*0038*/ 	.byte	0x03, 0x50
        /*003a*/ 	.short	0x0000


	//----- nvinfo : EIATTR_MAXREG_COUNT
	.align		4
        /*003c*/ 	.byte	0x03, 0x1b
        /*003e*/ 	.short	0x00ff


	//----- nvinfo : EIATTR_MERCURY_ISA_VERSION
	.align		4
        /*0040*/ 	.byte	0x03, 0x5f
        /*0042*/ 	.short	0x0101


	//----- nvinfo : EIATTR_EXIT_INSTR_OFFSETS
	.align		4
        /*0044*/ 	.byte	0x04, 0x1c
        /*0046*/ 	.short	(.L_2531 - .L_2530)


	//   ....[0]....
.L_2530:
        /*0048*/ 	.word	0x00002f00


	//   ....[1]....
        /*004c*/ 	.word	0x000066a0


	//   ....[2]....
        /*0050*/ 	.word	0x000066f0


	//----- nvinfo : EIATTR_MAX_THREADS
	.align		4
.L_2531:
        /*0054*/ 	.byte	0x04, 0x05
        /*0056*/ 	.short	(.L_2533 - .L_2532)
.L_2532:
        /*0058*/ 	.word	0x00000080
        /*005c*/ 	.word	0x00000001
        /*0060*/ 	.word	0x00000001


	//----- nvinfo : EIATTR_CRS_STACK_SIZE
	.align		4
.L_2533:
        /*0064*/ 	.byte	0x04, 0x1e
        /*0066*/ 	.short	(.L_2535 - .L_2534)
.L_2534:
        /*0068*/ 	.word	0x00000000


	//----- nvinfo : EIATTR_CBANK_PARAM_SIZE
	.align		4
.L_2535:
        /*006c*/ 	.byte	0x03, 0x19
        /*006e*/ 	.short	0x0020


	//----- nvinfo : EIATTR_PARAM_CBANK
	.align		4
        /*0070*/ 	.byte	0x04, 0x0a
        /*0072*/ 	.short	(.L_2537 - .L_2536)
	.align		4
.L_2536:
        /*0074*/ 	.word	index@(.nv.constant0._ZN2at6native29vectorized_elementwise_kernelILi8ENS0_13BinaryFunctorIfffZZZNS0_15binary_internal21div_floor_kernel_cudaERNS_18TensorIteratorBaseEENKUlvE1_clEvENKUlvE0_clEvEUlffE_EESt5arrayIPcLm3EEEEviT0_T1_)
        /*0078*/ 	.short	0x0210
        /*007a*/ 	.short	0x0020


	//----- nvinfo : EIATTR_SW_WAR
	.align		4
.L_2537:
        /*007c*/ 	.byte	0x04, 0x36
        /*007e*/ 	.short	(.L_2539 - .L_2538)
.L_2538:
        /*0080*/ 	.word	0x00000008
.L_2539:


//--------------------- .nv.info._ZN2at6native18elementwise_kernelILi128ELi4EZNS0_15gpu_kernel_implINS0_13BUnaryFunctorIfffZZZNS0_15binary_internal21div_floor_kernel_cudaERNS_18TensorIteratorBaseEENKUlvE1_clEvENKUlvE0_clEvEUlffE_EEEEvS6_RKT_EUliE_EEviT1_ --------------------------
	.section	.nv.info._ZN2at6native18elementwise_kernelILi128ELi4EZNS0_15gpu_kernel_implINS0_13BUnaryFunctorIfffZZZNS0_15binary_internal21div_floor_kernel_cudaERNS_18TensorIteratorBaseEENKUlvE1_clEvENKUlvE0_clEvEUlffE_EEEEvS6_RKT_EUliE_EEviT1_,"",@"SHT_CUDA_INFO"
	.sectionflags	@""
	.align	4


	//----- nvinfo : EIATTR_CUDA_API_VERSION
	.align		4
        /*0000*/ 	.byte	0x04, 0x37
        /*0002*/ 	.short	(.L_2541 - .L_2540)
.L_2540:
        /*0004*/ 	.word	0x00000082


	//----- nvinfo : EIATTR_KPARAM_INFO
	.align		4
.L_2541:
        /*0008*/ 	.byte	0x04, 0x17
        /*000a*/ 	.short	(.L_2543 - .L_2542)
.L_2542:
        /*000c*/ 	.word	0x00000000
        /*0010*/ 	.short	0x0001
        /*0012*/ 	.short	0x0008
        /*0014*/ 	.byte	0x00, 0xf0, 0x81, 0x08


	//----- nvinfo : EIATTR_KPARAM_INFO
	.align		4
.L_2543:
        /*0018*/ 	.byte	0x04, 0x17
        /*001a*/ 	.short	(.L_2545 - .L_2544)
.L_2544:
        /*001c*/ 	.word	0x00000000
        /*0020*/ 	.short	0x0000
        /*0022*/ 	.short	0x0000
        /*0024*/ 	.byte	0x00, 0xf0, 0x11, 0x00


	//----- nvinfo : EIATTR_SPARSE_MMA_MASK
	.align		4
.L_2545:
        /*0028*/ 	.byte	0x03, 0x50
        /*002a*/ 	.short	0x0000


	//----- nvinfo : EIATTR_MAXREG_COUNT
	.align		4
        /*002c*/ 	.byte	0x03, 0x1b
        /*002e*/ 	.short	0x0080


	//----- nvinfo : EIATTR_EXTERNS
	.align		4
        /*0030*/ 	.byte	0x04, 0x0f
        /*0032*/ 	.short	(.L_2547 - .L_2546)


	//   ....[0]....
	.align		4
.L_2546:
        /*0034*/ 	.word	index@(__assertfail)


	//----- nvinfo : EIATTR_MERCURY_ISA_VERSION
	.align		4
.L_2547:
        /*0038*/ 	.byte	0x03, 0x5f
        /*003a*/ 	.short	0x0101


	//----- nvinfo : EIATTR_SYSCALL_OFFSETS
	.align		4
        /*003c*/ 	.byte	0x04, 0x46
        /*003e*/ 	.short	(.L_2549 - .L_2548)


	//   ....[0]....
.L_2548:
        /*0040*/ 	.word	0x00002140


	//   ....[1]....
        /*0044*/ 	.word	0x00003520


	//   ....[2]....
        /*0048*/ 	.word	0x000056b0


	//   ....[3]....
        /*004c*/ 	.word	0x00006a90


	//   ....[4]....
        /*0050*/ 	.word	0x00008c10


	//   ....[5]....
        /*0054*/ 	.word	0x00009ff0


	//   ....[6]....
        /*0058*/ 	.word	0x0000c160


	//   ....[7]....
        /*005c*/ 	.word	0x0000d540


	//----- nvinfo : EIATTR_EXIT_INSTR_OFFSETS
	.align		4
.L_2549:
        /*0060*/ 	.byte	0x04, 0x1c
        /*0062*/ 	.short	(.L_2551 - .L_2550)


	//   ....[0]....
.L_2550:
        /*0064*/ 	.word	0x0000a0a0


	//   ....[1]....
        /*0068*/ 	.word	0x0000c860


	//   ....[2]....
        /*006c*/ 	.word	0x0000c8a0


	//   ....[3]....
        /*0070*/ 	.word	0x0000c930


	//   ....[4]....
        /*0074*/ 	.word	0x0000c960


	//   ....[5]....
        /*0078*/ 	.word	0x0000c990


	//   ....[6]....
        /*007c*/ 	.word	0x0000ca10


	//   ....[7]....
        /*0080*/ 	.word	0x0000ca40


	//   ....[8]....
        /*0084*/ 	.word	0x0000cad0


	//   ....[9]....
        /*0088*/ 	.word	0x0000cb10


	//   ....[10]....
        /*008c*/ 	.word	0x0000cb50


	//   ....[11]....
        /*0090*/ 	.word	0x0000cc10


	//   ....[12]....
        /*0094*/ 	.word	0x0000cc60


	//   ....[13]....
        /*0098*/ 	.word	0x0000cde0


	//   ....[14]....
        /*009c*/ 	.word	0x0000cf30


	//   ....[15]....
        /*00a0*/ 	.word	0x0000cf60


	//   ....[16]....
        /*00a4*/ 	.word	0x0000d010


	//   ....[17]....
        /*00a8*/ 	.word	0x0000d180


	//   ....[18]....
        /*00ac*/ 	.word	0x0000d2f0


	//   ....[19]....
        /*00b0*/ 	.word	0x0000d440


	//   ....[20]....
        /*00b4*/ 	.word	0x0000d550


	//   ....[21]....
        /*00b8*/ 	.word	0x0000d580


	//   ....[22]....
        /*00bc*/ 	.word	0x0000d5b0


	//----- nvinfo : EIATTR_MAX_THREADS
	.align		4
.L_2551:
        /*00c0*/ 	.byte	0x04, 0x05
        /*00c2*/ 	.short	(.L_2553 - .L_2552)
.L_2552:
        /*00c4*/ 	.word	0x00000080
        /*00c8*/ 	.word	0x00000001
        /*00cc*/ 	.word	0x00000001


	//----- nvinfo : EIATTR_CRS_STACK_SIZE
	.align		4
.L_2553:
        /*00d0*/ 	.byte	0x04, 0x1e
        /*00d2*/ 	.short	(.L_2555 - .L_2554)
.L_2554:
        /*00d4*/ 	.word	0x00000000


	//----- nvinfo : EIATTR_CBANK_PARAM_SIZE
	.align		4
.L_2555:
        /*00d8*/ 	.byte	0x03, 0x19
        /*00da*/ 	.short	0x0228


	//----- nvinfo : EIATTR_PARAM_CBANK
	.align		4
        /*00dc*/ 	.byte	0x04, 0x0a
        /*00de*/ 	.short	(.L_2557 - .L_2556)
	.align		4
.L_2556:
        /*00e0*/ 	.word	index@(.nv.constant0._ZN2at6native18elementwise_kernelILi128ELi4EZNS0_15gpu_kernel_implINS0_13BUnaryFunctorIfffZZZNS0_15binary_internal21div_floor_kernel_cudaERNS_18TensorIteratorBaseEENKUlvE1_clEvENKUlvE0_clEvEUlffE_EEEEvS6_RKT_EUliE_EEviT1_)
        /*00e4*/ 	.short	0x0210
        /*00e6*/ 	.short	0x0228


	//----- nvinfo : EIATTR_SW_WAR
	.align		4
.L_2557:
        /*00e8*/ 	.byte	0x04, 0x36
        /*00ea*/ 	.short	(.L_2559 - .L_2558)
.L_2558:
        /*00ec*/ 	.word	0x00000008
.L_2559:


//--------------------- .nv.info._ZN2at6native27unrolled_elementwise_kernelINS0_13BUnaryFunctorIfffZZZNS0_15binary_internal21div_floor_kernel_cudaERNS_18TensorIteratorBaseEENKUlvE1_clEvENKUlvE0_clEvEUlffE_EESt5arrayIPcLm2EELi4E23TrivialOffsetCalculatorILi1EjESE_NS0_6memory12LoadWithCastILi1EEENSF_13StoreWithCastILi1EEEEEviT_T0_T2_T3_T4_T5_ --------------------------
	.section	.nv.info._ZN2at6native27unrolled_elementwise_kernelINS0_13BUnaryFunctorIfffZZZNS0_15binary_internal21div_floor_kernel_cudaERNS_18TensorIteratorBaseEENKUlvE1_clEvENKUlvE0_clEvEUlffE_EESt5arrayIPcLm2EELi4E23TrivialOffsetCalculatorILi1EjESE_NS0_6memory12LoadWithCastILi1EEENSF_13StoreWithCastILi1EEEEEviT_T0_T2_T3_T4_T5_,"",@"SHT_CUDA_INFO"
	.sectionflags	@""
	.align	4


	//----- nvinfo : EIATTR_CUDA_API_VERSION
	.align		4
        /*0000*/ 	.byte	0x04, 0x37
        /*0002*/ 	.short	(.L_2561 - .L_2560)
.L_2560:
        /*0004*/ 	.word	0x00000082


	//----- nvinfo : EIATTR_KPARAM_INFO
	.align		4
.L_2561:
        /*0008*/ 	.byte	0x04, 0x17
        /*000a*/ 	.short	(.L_2563 - .L_2562)
.L_2562:
        /*000c*/ 	.word	0x00000000
        /*0010*/ 	.short	0x0006
        /*0012*/ 	.short	0x002c
        /*0014*/ 	.byte	0x00, 0xf0, 0x21, 0x00


	//----- nvinfo : EIATTR_KPARAM_INFO
	.align		4
.L_2563:
        /*0018*/ 	.byte	0x04, 0x17
        /*001a*/ 	.short	(.L_2565 - .L_2564)
.L_2564:
        /*001c*/ 	.word	0x00000000
        /*0020*/ 	.short	0x0005
        /*0022*/ 	.short	0x0024
        /*0024*/ 	.byte	0x00, 0xf0, 0x21, 0x00


	//----- nvinfo : EIATTR_KPARAM_INFO
	.align		4
.L_2565:
        /*0028*/ 	.byte	0x04, 0x17
        /*002a*/ 	.short	(.L_2567 - .L_2566)
.L_2566:
        /*002c*/ 	.word	0x00000000
        /*0030*/ 	.short	0x0004
        /*0032*/ 	.short	0x0021
        /*0034*/ 	.byte	0x00, 0xf0, 0x05, 0x00


	//----- nvinfo : EIATTR_KPARAM_INFO
	.align		4
.L_2567:
        /*0038*/ 	.byte	0x04, 0x17
        /*003a*/ 	.short	(.L_2569 - .L_2568)
.L_2568:
        /*003c*/ 	.word	0x00000000
        /*0040*/ 	.short	0x0003
        /*0042*/ 	.short	0x0020
        /*0044*/ 	.byte	0x00, 0xf0, 0x05, 0x00


	//----- nvinfo : EIATTR_KPARAM_INFO
	.align		4
.L_2569:
        /*0048*/ 	.byte	0x04, 0x17
        /*004a*/ 	.short	(.L_2571 - .L_2570)
.L_2570:
        /*004c*/ 	.word	0x00000000
        /*0050*/ 	.short	0x0002
        /*0052*/ 	.short	0x0010
        /*0054*/ 	.byte	0x00, 0xf0, 0x41, 0x00


	//----- nvinfo : EIATTR_KPARAM_INFO
	.align		4
.L_2571:
        /*0058*/ 	.byte	0x04, 0x17
        /*005a*/ 	.short	(.L_2573 - .L_2572)
.L_2572:
        /*005c*/ 	.word	0x00000000
        /*0060*/ 	.short	0x0001
        /*0062*/ 	.short	0x0004
        /*0064*/ 	.byte	0x00, 0xf0, 0x21, 0x00


	//----- nvinfo : EIATTR_KPARAM_INFO
	.align		4
.L_2573:
        /*0068*/ 	.byte	0x04, 0x17
        /*006a*/ 	.short	(.L_2575 - .L_2574)
.L_2574:
        /*006c*/ 	.word	0x00000000
        /*0070*/ 	.short	0x0000
        /*0072*/ 	.short	0x0000
        /*0074*/ 	.byte	0x00, 0xf0, 0x11, 0x00


	//----- nvinfo : EIATTR_SPARSE_MMA_MASK
	.align		4
.L_2575:
        /*0078*/ 	.byte	0x03, 0x50
        /*007a*/ 	.short	0x0000


	//----- nvinfo : EIATTR_MAXREG_COUNT
	.align		4
        /*007c*/ 	.byte	0x03, 0x1b
        /*007e*/ 	.short	0x00ff


	//----- nvinfo : EIATTR_EXTERNS
	.align		4
        /*0080*/ 	.byte	0x04, 0x0f
        /*0082*/ 	.short	(.L_2577 - .L_2576)


	//   ....[0]....
	.align		4
.L_2576:
        /*0084*/ 	.word	index@(__assertfail)


	//----- nvinfo : EIATTR_MERCURY_ISA_VERSION
	.align		4
.L_2577:
        /*0088*/ 	.byte	0x03, 0x5f
        /*008a*/ 	.short	0x0101


	//----- nvinfo : EIATTR_SYSCALL_OFFSETS
	.align		4
        /*008c*/ 	.byte	0x04, 0x46
        /*008e*/ 	.short	(.L_2579 - .L_2578)


	//   ....[0]....
.L_2578:
        /*0090*/ 	.word	0x00000e80


	//   ....[1]....
        /*0094*/ 	.word	0x00001d30


	//   ....[2]....
        /*0098*/ 	.word	0x00002bf0


	//   ....[3]....
        /*009c*/ 	.word	0x00003a50


	//   ....[4]....
        /*00a0*/ 	.word	0x000060b0


	//   ....[5]....
        /*00a4*/ 	.word	0x00006f90


	//   ....[6]....
        /*00a8*/ 	.word	0x00007e50


	//   ....[7]....
        /*00ac*/ 	.word	0x00008d10


	//----- nvinfo : EIATTR_EXIT_INSTR_OFFSETS
	.align		4
.L_2579:
        /*00b0*/ 	.byte	0x04, 0x1c
        /*00b2*/ 	.short	(.L_2581 - .L_2580)


	//   ....[0]....
.L_2580:
        /*00b4*/ 	.word	0x00007ef0


	//   ....[1]....
        /*00b8*/ 	.word	0x00008030


	//   ....[2]....
        /*00bc*/ 	.word	0x00008070


	//   ....[3]....
        /*00c0*/ 	.word	0x00008100


	//   ....[4]....
        /*00c4*/ 	.word	0x00008130


	//   ....[5]....
        /*00c8*/ 	.word	0x00008160


	//   ....[6]....
        /*00cc*/ 	.word	0x000081e0


	//   ....[7]....
        /*00d0*/ 	.word	0x00008210


	//   ....[8]....
        /*00d4*/ 	.word	0x000082a0


	//   ....[9]....
        /*00d8*/ 	.word	0x000082e0


	//   ....[10]....
        /*00dc*/ 	.word	0x00008320


	//   ....[11]....
        /*00e0*/ 	.word	0x000083e0


	//   ....[12]....
        /*00e4*/ 	.word	0x00008430


	//   ....[13]....
        /*00e8*/ 	.word	0x000085b0


	//   ....[14]....
        /*00ec*/ 	.word	0x00008700


	//   ....[15]....
        /*00f0*/ 	.word	0x00008730


	//   ....[16]....
        /*00f4*/ 	.word	0x000087e0


	//   ....[17]....
        /*00f8*/ 	.word	0x00008950


	//   ....[18]....
        /*00fc*/ 	.word	0x00008ac0


	//   ....[19]....
        /*0100*/ 	.word	0x00008c10


	//   ....[20]....
        /*0104*/ 	.word	0x00008d20


	//   ....[21]....
        /*0108*/ 	.word	0x00008d50


	//   ....[22]....
        /*010c*/ 	.word	0x00008d80


	//----- nvinfo : EIATTR_MAX_THREADS
	.align		4
.L_2581:
        /*0110*/ 	.byte	0x04, 0x05
        /*0112*/ 	.short	(.L_2583 - .L_2582)
.L_2582:
        /*0114*/ 	.word	0x00000080
        /*0118*/ 	.word	0x00000001
        /*011c*/ 	.word	0x00000001


	//----- nvinfo : EIATTR_CRS_STACK_SIZE
	.align		4
.L_2583:
        /*0120*/ 	.byte	0x04, 0x1e
        /*0122*/ 	.short	(.L_2585 - .L_2584)
.L_2584:
        /*0124*/ 	.word	0x00000000


	//----- nvinfo : EIATTR_CBANK_PARAM_SIZE
	.align		4
.L_2585:
        /*0128*/ 	.byte	0x03, 0x19
        /*012a*/ 	.short	0x0034


	//----- nvinfo : EIATTR_PARAM_CBANK
	.align		4
        /*012c*/ 	.byte	0x04, 0x0a
        /*012e*/ 	.short	(.L_2587 - .L_2586)
	.align		4
.L_2586:
        /*0130*/ 	.word	index@(.nv.constant0._ZN2at6native27unrolled_elementwise_kernelINS0_13BUnaryFunctorIfffZZZNS0_15binary_internal21div_floor_kernel_cudaERNS_18TensorIteratorBaseEENKUlvE1_clEvENKUlvE0_clEvEUlffE_EESt5arrayIPcLm2EELi4E23TrivialOffsetCalculatorILi1EjESE_NS0_6memory12LoadWithCastILi1EEENSF_13StoreWithCastILi1EEEEEviT_T0_T2_T3_T4_T5_)
        /*0134*/ 	.short	0x0210
        /*0136*/ 	.short	0x0034


	//----- nvinfo : EIATTR_SW_WAR
	.align		4
.L_2587:
        /*0138*/ 	.byte	0x04, 0x36
        /*013a*/ 	.short	(.L_2589 - .L_2588)
.L_2588:
        /*013c*/ 	.word	0x00000008
.L_2589:


//--------------------- .nv.info._ZN2at6native18elementwise_kernelILi128ELi2EZNS0_22gpu_kernel_impl_nocastINS0_13BUnaryFunctorIfffZZZNS0_15binary_internal21div_floor_kernel_cudaERNS_18TensorIteratorBaseEENKUlvE1_clEvENKUlvE0_clEvEUlffE_EEEEvS6_RKT_EUliE_EEviT1_ --------------------------
	.section	.nv.info._ZN2at6native18elementwise_kernelILi128ELi2EZNS0_22gpu_kernel_impl_nocastINS0_13BUnaryFunctorIfffZZZNS0_15binary_internal21div_floor_kernel_cudaERNS_18TensorIteratorBaseEENKUlvE1_clEvENKUlvE0_clEvEUlffE_EEEEvS6_RKT_EUliE_EEviT1_,"",@"SHT_CUDA_INFO"
	.sectionflags	@""
	.align	4


	//----- nvinfo : EIATTR_CUDA_API_VERSION
	.align		4
        /*0000*/ 	.byte	0x04, 0x37
        /*0002*/ 	.short	(.L_2591 - .L_2590)
.L_2590:
        /*0004*/ 	.word	0x00000082


	//----- nvinfo : EIATTR_KPARAM_INFO
	.align		4
.L_2591:
        /*0008*/ 	.byte	0x04, 0x17
        /*000a*/ 	.short	(.L_2593 - .L_2592)
.L_2592:
        /*000c*/ 	.word	0x00000000
        /*0010*/ 	.short	0x0001
        /*0012*/ 	.short	0x0008
        /*0014*/ 	.byte	0x00, 0xf0, 0x61, 0x08


	//----- nvinfo : EIATTR_KPARAM_INFO
	.align		4
.L_2593:
        /*0018*/ 	.byte	0x04, 0x17
        /*001a*/ 	.short	(.L_2595 - .L_2594)
.L_2594:
        /*001c*/ 	.word	0x00000000
        /*0020*/ 	.short	0x0000
        /*0022*/ 	.short	0x0000
        /*0024*/ 	.byte	0x00, 0xf0, 0x11, 0x00


	//----- nvinfo : EIATTR_SPARSE_MMA_MASK
	.align		4
.L_2595:
        /*0028*/ 	.byte	0x03, 0x50
        /*002a*/ 	.short	0x0000


	//----- nvinfo : EIATTR_MAXREG_COUNT
	.align		4
        /*002c*/ 	.byte	0x03, 0x1b
        /*002e*/ 	.short	0x0080


	//----- nvinfo : EIATTR_MERCURY_ISA_VERSION
	.align		4
        /*0030*/ 	.byte	0x03, 0x5f
        /*0032*/ 	.short	0x0101


	//----- nvinfo : EIATTR_EXIT_INSTR_OFFSETS
	.align		4
        /*0034*/ 	.byte	0x04, 0x1c
        /*0036*/ 	.short	(.L_2597 - .L_2596)


	//   ....[0]....
.L_2596:
        /*0038*/ 	.word	0x000019d0


	//   ....[1]....
        /*003c*/ 	.word	0x000032e0


	//----- nvinfo : EIATTR_MAX_THREADS
	.align		4
.L_2597:
        /*0040*/ 	.byte	0x04, 0x05
        /*0042*/ 	.short	(.L_2599 - .L_2598)
.L_2598:
        /*0044*/ 	.word	0x00000080
        /*0048*/ 	.word	0x00000001
        /*004c*/ 	.word	0x00000001


	//----- nvinfo : EIATTR_CRS_STACK_SIZE
	.align		4
.L_2599:
        /*0050*/ 	.byte	0x04, 0x1e
        /*0052*/ 	.short	(.L_2601 - .L_2600)
.L_2600:
        /*0054*/ 	.word	0x00000000


	//----- nvinfo : EIATTR_CBANK_PARAM_SIZE
	.align		4
.L_2601:
        /*0058*/ 	.byte	0x03, 0x19
        /*005a*/ 	.short	0x0220


	//----- nvinfo : EIATTR_PARAM_CBANK
	.align		4
        /*005c*/ 	.byte	0x04, 0x0a
        /*005e*/ 	.short	(.L_2603 - .L_2602)
	.align		4
.L_2602:
        /*0060*/ 	.word	index@(.nv.constant0._ZN2at6native18elementwise_kernelILi128ELi2EZNS0_22gpu_kernel_impl_nocastINS0_13BUnaryFunctorIfffZZZNS0_15binary_internal21div_floor_kernel_cudaERNS_18TensorIteratorBaseEENKUlvE1_clEvENKUlvE0_clEvEUlffE_EEEEvS6_RKT_EUliE_EEviT1_)
        /*0064*/ 	.short	0x0210
        /*0066*/ 	.short	0x0220


	//----- nvinfo : EIATTR_SW_WAR
	.align		4
.L_2603:
        /*0068*/ 	.byte	0x04, 0x36
        /*006a*/ 	.short	(.L_2605 - .L_2604)
.L_2604:
        /*006c*/ 	.word	0x00000008
.L_2605:


//--------------------- .nv.info._ZN2at6native27unrolled_elementwise_kernelINS0_13BUnaryFunctorIfffZZZNS0_15binary_internal21div_floor_kernel_cudaERNS_18TensorIteratorBaseEENKUlvE1_clEvENKUlvE0_clEvEUlffE_EESt5arrayIPcLm2EELi4E23TrivialOffsetCalculatorILi1EjESE_NS0_6memory15LoadWithoutCastENSF_16StoreWithoutCastEEEviT_T0_T2_T3_T4_T5_ --------------------------
	.section	.nv.info._ZN2at6native27unrolled_elementwise_kernelINS0_13BUnaryFunctorIfffZZZNS0_15binary_internal21div_floor_kernel_cudaERNS_18TensorIteratorBaseEENKUlvE1_clEvENKUlvE0_clEvEUlffE_EESt5arrayIPcLm2EELi4E23TrivialOffsetCalculatorILi1EjESE_NS0_6memory15LoadWithoutCastENSF_16StoreWithoutCastEEEviT_T0_T2_T3_T4_T5_,"",@"SHT_CUDA_INFO"
	.sectionflags	@""
	.align	4


	//----- nvinfo : EIATTR_CUDA_API_VERSION
	.align		4
        /*0000*/ 	.byte	0x04, 0x37
        /*0002*/ 	.short	(.L_2607 - .L_2606)
.L_2606:
        /*0004*/ 	.word	0x00000082


	//----- nvinfo : EIATTR_KPARAM_INFO
	.align		4
.L_2607:
        /*0008*/ 	.byte	0x04, 0x17
        /*000a*/ 	.short	(.L_2609 - .L_2608)
.L_2608:
        /*000c*/ 	.word	0x00000000
        /*0010*/ 	.short	0x0006
        /*0012*/ 	.short	0x0023
        /*0014*/ 	.byte	0x00, 0xf0, 0x05, 0x00


	//----- nvinfo : EIATTR_KPARAM_INFO
	.align		4
.L_2609:
        /*0018*/ 	.byte	0x04, 0x17
        /*001a*/ 	.short	(.L_2611 - .L_2610)
.L_2610:
        /*001c*/ 	.word	0x00000000
        /*0020*/ 	.short	0x0005
        /*0022*/ 	.short	0x0022
        /*0024*/ 	.byte	0x00, 0xf0, 0x05, 0x00


	//----- nvinfo : EIATTR_KPARAM_INFO
	.align		4
.L_2611:
        /*0028*/ 	.byte	0x04, 0x17
        /*002a*/ 	.short	(.L_2613 - .L_2612)
.L_2612:
        /*002c*/ 	.word	0x00000000
        /*0030*/ 	.short	0x0004
        /*0032*/ 	.short	0x0021
        /*0034*/ 	.byte	0x00, 0xf0, 0x05, 0x00


	//----- nvinfo : EIATTR_KPARAM_INFO
	.align		4
.L_2613:
        /*0038*/ 	.byte	0x04, 0x17
        /*003a*/ 	.short	(.L_2615 - .L_2614)
.L_2614:
        /*003c*/ 	.word	0x00000000
        /*0040*/ 	.short	0x0003
        /*0042*/ 	.short	0x0020
        /*0044*/ 	.byte	0x00, 0xf0, 0x05, 0x00


	//----- nvinfo : EIATTR_KPARAM_INFO
	.align		4
.L_2615:
        /*0048*/ 	.byte	0x04, 0x17
        /*004a*/ 	.short	(.L_2617 - .L_2616)
.L_2616:
        /*004c*/ 	.word	0x00000000
        /*0050*/ 	.short	0x0002
        /*0052*/ 	.short	0x0010
        /*0054*/ 	.byte	0x00, 0xf0, 0x41, 0x00


	//----- nvinfo : EIATTR_KPARAM_INFO
	.align		4
.L_2617:
        /*0058*/ 	.byte	0x04, 0x17
        /*005a*/ 	.short	(.L_2619 - .L_2618)
.L_2618:
        /*005c*/ 	.word	0x00000000
        /*0060*/ 	.short	0x0001
        /*0062*/ 	.short	0x0004
        /*0064*/ 	.byte	0x00, 0xf0, 0x21, 0x00


	//----- nvinfo : EIATTR_KPARAM_INFO
	.align		4
.L_2619:
        /*0068*/ 	.byte	0x04, 0x17
        /*006a*/ 	.short	(.L_2621 - .L_2620)
.L_2620:
        /*006c*/ 	.word	0x00000000
        /*0070*/ 	.short	0x0000
        /*0072*/ 	.short	0x0000
        /*0074*/ 	.byte	0x00, 0xf0, 0x11, 0x00


	//----- nvinfo : EIATTR_SPARSE_MMA_MASK
	.align		4
.L_2621:
        /*0078*/ 	.byte	0x03, 0x50
        /*007a*/ 	.short	0x0000


	//----- nvinfo : EIATTR_MAXREG_COUNT
	.align		4
        /*007c*/ 	.byte	0x03, 0x1b
        /*007e*/ 	.short	0x00ff


	//----- nvinfo : EIATTR_MERCURY_ISA_VERSION
	.align		4
        /*0080*/ 	.byte	0x03, 0x5f
        /*0082*/ 	.short	0x0101


	//----- nvinfo : EIATTR_EXIT_INSTR_OFFSETS
	.align		4
        /*0084*/ 	.byte	0x04, 0x1c
        /*0086*/ 	.short	(.L_2623 - .L_2622)


	//   ....[0]....
.L_2622:
        /*0088*/ 	.word	0x00001ab0


	//   ....[1]....
        /*008c*/ 	.word	0x00001b00


	//----- nvinfo : EIATTR_MAX_THREADS
	.align		4
.L_2623:
        /*0090*/ 	.byte	0x04, 0x05
        /*0092*/ 	.short	(.L_2625 - .L_2624)
.L_2624:
        /*0094*/ 	.word	0x00000080
        /*0098*/ 	.word	0x00000001
        /*009c*/ 	.word	0x00000001


	//----- nvinfo : EIATTR_CRS_STACK_SIZE
	.align		4
.L_2625:
        /*00a0*/ 	.byte	0x04, 0x1e
        /*00a2*/ 	.short	(.L_2627 - .L_2626)
.L_2626:
        /*00a4*/ 	.word	0x00000000


	//----- nvinfo : EIATTR_CBANK_PARAM_SIZE
	.align		4
.L_2627:
        /*00a8*/ 	.byte	0x03, 0x19
        /*00aa*/ 	.short	0x0024


	//----- nvinfo : EIATTR_PARAM_CBANK
	.align		4
        /*00ac*/ 	.byte	0x04, 0x0a
        /*00ae*/ 	.short	(.L_2629 - .L_2628)
	.align		4
.L_2628:
        /*00b0*/ 	.word	index@(.nv.constant0._ZN2at6native27unrolled_elementwise_kernelINS0_13BUnaryFunctorIfffZZZNS0_15binary_internal21div_floor_kernel_cudaERNS_18TensorIteratorBaseEENKUlvE1_clEvENKUlvE0_clEvEUlffE_EESt5arrayIPcLm2EELi4E23TrivialOffsetCalculatorILi1EjESE_NS0_6memory15LoadWithoutCastENSF_16StoreWithoutCastEEEviT_T0_T2_T3_T4_T5_)
        /*00b4*/ 	.short	0x0210
        /*00b6*/ 	.short	0x0024


	//----- nvinfo : EIATTR_SW_WAR
	.align		4
.L_2629:
        /*00b8*/ 	.byte	0x04, 0x36
        /*00ba*/ 	.short	(.L_2631 - .L_2630)
.L_2630:
        /*00bc*/ 	.word	0x00000008
.L_2631:


//--------------------- .nv.info._ZN2at6native29vectorized_elementwise_kernelILi2ENS0_13BUnaryFunctorIfffZZZNS0_15binary_internal21div_floor_kernel_cudaERNS_18TensorIteratorBaseEENKUlvE1_clEvENKUlvE0_clEvEUlffE_EESt5arrayIPcLm2EEEEviT0_T1_ --------------------------
	.section	.nv.info._ZN2at6native29vectorized_elementwise_kernelILi2ENS0_13BUnaryFunctorIfffZZZNS0_15binary_internal21div_floor_kernel_cudaERNS_18TensorIteratorBaseEENKUlvE1_clEvENKUlvE0_clEvEUlffE_EESt5arrayIPcLm2EEEEviT0_T1_,"",@"SHT_CUDA_INFO"
	.sectionflags	@""
	.align	4


	//----- nvinfo : EIATTR_CUDA_API_VERSION
	.align		4
        /*0000*/ 	.byte	0x04, 0x37
        /*0002*/ 	.short	(.L_2633 - .L_2632)
.L_2632:
        /*0004*/ 	.word	0x00000082


	//----- nvinfo : EIATTR_KPARAM_INFO
	.align		4
.L_2633:
        /*0008*/ 	.byte	0x04, 0x17
        /*000a*/ 	.short	(.L_2635 - .L_2634)
.L_2634:
        /*000c*/ 	.word	0x00000000
        /*0010*/ 	.short	0x0002
        /*0012*/ 	.short	0x0010
        /*0014*/ 	.byte	0x00, 0xf0, 0x41, 0x00


	//----- nvinfo : EIATTR_KPARAM_INFO
	.align		4
.L_2635:
        /*0018*/ 	.byte	0x04, 0x17
        /*001a*/ 	.short	(.L_2637 - .L_2636)
.L_2636:
        /*001c*/ 	.word	0x00000000
        /*0020*/ 	.short	0x0001
        /*0022*/ 	.short	0x0004
        /*0024*/ 	.byte	0x00, 0xf0, 0x21, 0x00


	//----- nvinfo : EIATTR_KPARAM_INFO
	.align		4
.L_2637:
        /*0028*/ 	.byte	0x04, 0x17
        /*002a*/ 	.short	(.L_2639 - .L_2638)
.L_2638:
        /*002c*/ 	.word	0x00000000
        /*0030*/ 	.short	0x0000
        /*0032*/ 	.short	0x0000
        /*0034*/ 	.byte	0x00, 0xf0, 0x11, 0x00


	//----- nvinfo : EIATTR_SPARSE_MMA_MASK
	.align		4
.L_2639:
        /*0038*/ 	.byte	0x03, 0x50
        /*003a*/ 	.short	0x0000


	//----- nvinfo : EIATTR_MAXREG_COUNT
	.align		4
        /*003c*/ 	.byte	0x03, 0x1b
        /*003e*/ 	.short	0x00ff


	//----- nvinfo : EIATTR_MERCURY_ISA_VERSION
	.align		4
        /*0040*/ 	.byte	0x03, 0x5f
        /*0042*/ 	.short	0x0101


	//----- nvinfo : EIATTR_EXIT_INSTR_OFFSETS
	.align		4
        /*0044*/ 	.byte	0x04, 0x1c
        /*0046*/ 	.short	(.L_2641 - .L_2640)


	//   ....[0]....
.L_2640:
        /*0048*/ 	.word	0x00002af0


	//   ....[1]....
        /*004c*/ 	.word	0x00006040


	//   ....[2]....
        /*0050*/ 	.word	0x00006090


	//----- nvinfo : EIATTR_MAX_THREADS
	.align		4
.L_2641:
        /*0054*/ 	.byte	0x04, 0x05
        /*0056*/ 	.short	(.L_2643 - .L_2642)
.L_2642:
        /*0058*/ 	.word	0x00000080
        /*005c*/ 	.word	0x00000001
        /*0060*/ 	.word	0x00000001


	//----- nvinfo : EIATTR_CRS_STACK_SIZE
	.align		4
.L_2643:
        /*0064*/ 	.byte	0x04, 0x1e
        /*0066*/ 	.short	(.L_2645 - .L_2644)
.L_2644:
        /*0068*/ 	.word	0x00000000


	//----- nvinfo : EIATTR_CBANK_PARAM_SIZE
	.align		4
.L_2645:
        /*006c*/ 	.byte	0x03, 0x19
        /*006e*/ 	.short	0x0020


	//----- nvinfo : EIATTR_PARAM_CBANK
	.align		4
        /*0070*/ 	.byte	0x04, 0x0a
        /*0072*/ 	.short	(.L_2647 - .L_2646)
	.align		4
.L_2646:
        /*0074*/ 	.word	index@(.nv.constant0._ZN2at6native29vectorized_elementwise_kernelILi2ENS0_13BUnaryFunctorIfffZZZNS0_15binary_internal21div_floor_kernel_cudaERNS_18TensorIteratorBaseEENKUlvE1_clEvENKUlvE0_clEvEUlffE_EESt5arrayIPcLm2EEEEviT0_T1_)
        /*0078*/ 	.short	0x0210
        /*007a*/ 	.short	0x0020


	//----- nvinfo : EIATTR_SW_WAR
	.align		4
.L_2647:
        /*007c*/ 	.byte	0x04, 0x36
        /*007e*/ 	.short	(.L_2649 - .L_2648)
.L_2648:
        /*0080*/ 	.word	0x00000008
.L_2649:


//--------------------- .nv.info._ZN2at6native29vectorized_elementwise_kernelILi4ENS0_13BUnaryFunctorIfffZZZNS0_15binary_internal21div_floor_kernel_cudaERNS_18TensorIteratorBaseEENKUlvE1_clEvENKUlvE0_clEvEUlffE_EESt5arrayIPcLm2EEEEviT0_T1_ --------------------------
	.section	.nv.info._ZN2at6native29vectorized_elementwise_kernelILi4ENS0_13BUnaryFunctorIfffZZZNS0_15binary_internal21div_floor_kernel_cudaERNS_18TensorIteratorBaseEENKUlvE1_clEvENKUlvE0_clEvEUlffE_EESt5arrayIPcLm2EEEEviT0_T1_,"",@"SHT_CUDA_INFO"
	.sectionflags	@""
	.align	4


	//----- nvinfo : EIATTR_CUDA_API_VERSION
	.align		4
        /*0000*/ 	.byte	0x04, 0x37
        /*0002*/ 	.short	(.L_2651 - .L_2650)
.L_2650:
        /*0004*/ 	.word	0x00000082


	//----- nvinfo : EIATTR_KPARAM_INFO
	.align		4
.L_2651:
        /*0008*/ 	.byte	0x04, 0x17
        /*000a*/ 	.short	(.L_2653 - .L_2652)
.L_2652:
        /*000c*/ 	.word	0x00000000
        /*0010*/ 	.short	0x0002
        /*0012*/ 	.short	0x0010
        /*0014*/ 	.byte	0x00, 0xf0, 0x41, 0x00


	//----- nvinfo : EIATTR_KPARAM_INFO
	.align		4
.L_2653:
        /*0018*/ 	.byte	0x04, 0x17
        /*001a*/ 	.short	(.L_2655 - .L_2654)
.L_2654:
        /*001c*/ 	.word	0x00000000
        /*0020*/ 	.short	0x0001
        /*0022*/ 	.short	0x0004
        /*0024*/ 	.byte	0x00, 0xf0, 0x21, 0x00


	//----- nvinfo : EIATTR_KPARAM_INFO
	.align		4
.L_2655:
        /*0028*/ 	.byte	0x04, 0x17
        /*002a*/ 	.short	(.L_2657 - .L_2656)
.L_2656:
        /*002c*/ 	.word	0x00000000
        /*0030*/ 	.short	0x0000
        /*0032*/ 	.short	0x0000
        /*0034*/ 	.byte	0x00, 0xf0, 0x11, 0x00


	//----- nvinfo : EIATTR_SPARSE_MMA_MASK
	.align		4
.L_2657:
        /*0038*/ 	.byte	0x03, 0x50
        /*003a*/ 	.short	0x0000


	//----- nvinfo : EIATTR_MAXREG_COUNT
	.align		4
        /*003c*/ 	.byte	0x03, 0x1b
        /*003e*/ 	.short	0x00ff


	//----- nvinfo : EIATTR_MERCURY_ISA_VERSION
	.align		4
        /*0040*/ 	.byte	0x03, 0x5f
        /*0042*/ 	.short	0x0101


	//----- nvinfo : EIATTR_EXIT_INSTR_OFFSETS
	.align		4
        /*0044*/ 	.byte	0x04, 0x1c
        /*0046*/ 	.short	(.L_2659 - .L_2658)


	//   ....[0]....
.L_2658:
        /*0048*/ 	.word	0x00002ab0


	//   ....[1]....
        /*004c*/ 	.word	0x00006000


	//   ....[2]....
        /*0050*/ 	.word	0x00006050


	//----- nvinfo : EIATTR_MAX_THREADS
	.align		4
.L_2659:
        /*0054*/ 	.byte	0x04, 0x05
        /*0056*/ 	.short	(.L_2661 - .L_2660)
.L_2660:
        /*0058*/ 	.word	0x00000080
        /*005c*/ 	.word	0x00000001
        /*0060*/ 	.word	0x00000001


	//----- nvinfo : EIATTR_CRS_STACK_SIZE
	.align		4
.L_2661:
        /*0064*/ 	.byte	0x04, 0x1e
        /*0066*/ 	.short	(.L_2663 - .L_2662)
.L_2662:
        /*0068*/ 	.word	0x00000000


	//----- nvinfo : EIATTR_CBANK_PARAM_SIZE
	.align		4
.L_2663:
        /*006c*/ 	.byte	0x03, 0x19
        /*006e*/ 	.short	0x0020


	//----- nvinfo : EIATTR_PARAM_CBANK
	.align		4
        /*0070*/ 	.byte	0x04, 0x0a
        /*0072*/ 	.short	(.L_2665 - .L_2664)
	.align		4
.L_2664:
        /*0074*/ 	.word	index@(.nv.constant0._ZN2at6native29vectorized_elementwise_kernelILi4ENS0_13BUnaryFunctorIfffZZZNS0_15binary_internal21div_floor_kernel_cudaERNS_18TensorIteratorBaseEENKUlvE1_clEvENKUlvE0_clEvEUlffE_EESt5arrayIPcLm2EEEEviT0_T1_)
        /*0078*/ 	.short	0x0210
        /*007a*/ 	.short	0x0020


	//----- nvinfo : EIATTR_SW_WAR
	.align		4
.L_2665:
        /*007c*/ 	.byte	0x04, 0x36
        /*007e*/ 	.short	(.L_2667 - .L_2666)
.L_2666:
        /*0080*/ 	.word	0x00000008
.L_2667:


//--------------------- .nv.info._ZN2at6native29vectorized_elementwise_kernelILi8ENS0_13BUnaryFunctorIfffZZZNS0_15binary_internal21div_floor_kernel_cudaERNS_18TensorIteratorBaseEENKUlvE1_clEvENKUlvE0_clEvEUlffE_EESt5arrayIPcLm2EEEEviT0_T1_ --------------------------
	.section	.nv.info._ZN2at6native29vectorized_elementwise_kernelILi8ENS0_13BUnaryFunctorIfffZZZNS0_15binary_internal21div_floor_kernel_cudaERNS_18TensorIteratorBaseEENKUlvE1_clEvENKUlvE0_clEvEUlffE_EESt5arrayIPcLm2EEEEviT0_T1_,"",@"SHT_CUDA_INFO"
	.sectionflags	@""
	.align	4


	//----- nvinfo : EIATTR_CUDA_API_VERSION
	.align		4
        /*0000*/ 	.byte	0x04, 0x37
        /*0002*/ 	.short	(.L_2669 - .L_2668)
.L_2668:
        /*0004*/ 	.word	0x00000082


	//----- nvinfo : EIATTR_KPARAM_INFO
	.align		4
.L_2669:
        /*0008*/ 	.byte	0x04, 0x17
        /*000a*/ 	.short	(.L_2671 - .L_2670)
.L_2670:
        /*000c*/ 	.word	0x00000000
        /*0010*/ 	.short	0x0002
        /*0012*/ 	.short	0x0010
        /*0014*/ 	.byte	0x00, 0xf0, 0x41, 0x00


	//----- nvinfo : EIATTR_KPARAM_INFO
	.align		4
.L_2671:
        /*0018*/ 	.byte	0x04, 0x17
        /*001a*/ 	.short	(.L_2673 - .L_2672)
.L_2672:
        /*001c*/ 	.word	0x00000000
        /*0020*/ 	.short	0x0001
        /*0022*/ 	.short	0x0004
        /*0024*/ 	.byte	0x00, 0xf0, 0x21, 0x00


	//----- nvinfo : EIATTR_KPARAM_INFO
	.align		4
.L_2673:
        /*0028*/ 	.byte	0x04, 0x17
        /*002a*/ 	.short	(.L_2675 - .L_2674)
.L_2674:
        /*002c*/ 	.word	0x00000000
        /*0030*/ 	.short	0x0000
        /*0032*/ 	.short	0x0000
        /*0034*/ 	.byte	0x00, 0xf0, 0x11, 0x00


	//----- nvinfo : EIATTR_SPARSE_MMA_MASK
	.align		4
.L_2675:
        /*0038*/ 	.byte	0x03, 0x50
        /*003a*/ 	.short	0x0000


	//----- nvinfo : EIATTR_MAXREG_COUNT
	.align		4
        /*003c*/ 	.byte	0x03, 0x1b
        /*003e*/ 	.short	0x00ff


	//----- nvinfo : EIATTR_MERCURY_ISA_VERSION
	.align		4
        /*0040*/ 	.byte	0x03, 0x5f
        /*0042*/ 	.short	0x0101


	//----- nvinfo : EIATTR_EXIT_INSTR_OFFSETS
	.align		4
        /*0044*/ 	.byte	0x04, 0x1c
        /*0046*/ 	.short	(.L_2677 - .L_2676)


	//   ....[0]....
.L_2676:
        /*0048*/ 	.word	0x00002ab0


	//   ....[1]....
        /*004c*/ 	.word	0x00006000


	//   ....[2]....
        /*0050*/ 	.word	0x00006050


	//----- nvinfo : EIATTR_MAX_THREADS
	.align		4
.L_2677:
        /*0054*/ 	.byte	0x04, 0x05
        /*0056*/ 	.short	(.L_2679 - .L_2678)
.L_2678:
        /*0058*/ 	.word	0x00000080
        /*005c*/ 	.word	0x00000001
        /*0060*/ 	.word	0x00000001


	//----- nvinfo : EIATTR_CRS_STACK_SIZE
	.align		4
.L_2679:
        /*0064*/ 	.byte	0x04, 0x1e
        /*0066*/ 	.short	(.L_2681 - .L_2680)
.L_2680:
        /*0068*/ 	.word	0x00000000


	//----- nvinfo : EIATTR_CBANK_PARAM_SIZE
	.align		4
.L_2681:
        /*006c*/ 	.byte	0x03, 0x19
        /*006e*/ 	.short	0x0020


	//----- nvinfo : EIATTR_PARAM_CBANK
	.align		4
        /*0070*/ 	.byte	0x04, 0x0a
        /*0072*/ 	.short	(.L_2683 - .L_2682)
	.align		4
.L_2682:
        /*0074*/ 	.word	index@(.nv.constant0._ZN2at6native29vectorized_elementwise_kernelILi8ENS0_13BUnaryFunctorIfffZZZNS0_15binary_internal21div_floor_kernel_cudaERNS_18TensorIteratorBaseEENKUlvE1_clEvENKUlvE0_clEvEUlffE_EESt5arrayIPcLm2EEEEviT0_T1_)
        /*0078*/ 	.short	0x0210
        /*007a*/ 	.short	0x0020


	//----- nvinfo : EIATTR_SW_WAR
	.align		4
.L_2683:
        /*007c*/ 	.byte	0x04, 0x36
        /*007e*/ 	.short	(.L_2685 - .L_2684)
.L_2684:
        /*0080*/ 	.word	0x00000008
.L_2685:


//--------------------- .nv.info._ZN2at6native18elementwise_kernelILi128ELi4EZNS0_15gpu_kernel_implINS0_13AUnaryFunctorIfffZZZNS0_15binary_internal21div_floor_kernel_cudaERNS_18TensorIteratorBaseEENKUlvE1_clEvENKUlvE0_clEvEUlffE_EEEEvS6_RKT_EUliE_EEviT1_ --------------------------
	.section	.nv.info._ZN2at6native18elementwise_kernelILi128ELi4EZNS0_15gpu_kernel_implINS0_13AUnaryFunctorIfffZZZNS0_15binary_internal21div_floor_kernel_cudaERNS_18TensorIteratorBaseEENKUlvE1_clEvENKUlvE0_clEvEUlffE_EEEEvS6_RKT_EUliE_EEviT1_,"",@"SHT_CUDA_INFO"
	.sectionflags	@""
	.align	4


	//----- nvinfo : EIATTR_CUDA_API_VERSION
	.align		4
        /*0000*/ 	.byte	0x04, 0x37
        /*0002*/ 	.short	(.L_2687 - .L_2686)
.L_2686:
        /*0004*/ 	.word	0x00000082


	//----- nvinfo : EIATTR_KPARAM_INFO
	.align		4
.L_2687:
        /*0008*/ 	.byte	0x04, 0x17
        /*000a*/ 	.short	(.L_2689 - .L_2688)
.L_2688:
        /*000c*/ 	.word	0x00000000
        /*0010*/ 	.short	0x0001
        /*0012*/ 	.short	0x0008
        /*0014*/ 	.byte	0x00, 0xf0, 0x81, 0x08


	//----- nvinfo : EIATTR_KPARAM_INFO
	.align		4
.L_2689:
        /*0018*/ 	.byte	0x04, 0x17
        /*001a*/ 	.short	(.L_2691 - .L_2690)
.L_2690:
        /*001c*/ 	.word	0x00000000
        /*0020*/ 	.short	0x0000
        /*0022*/ 	.short	0x0000
        /*0024*/ 	.byte	0x00, 0xf0, 0x11, 0x00


	//----- nvinfo : EIATTR_SPARSE_MMA_MASK
	.align		4
.L_2691:
        /*0028*/ 	.byte	0x03, 0x50
        /*002a*/ 	.short	0x0000


	//----- nvinfo : EIATTR_MAXREG_COUNT
	.align		4
        /*002c*/ 	.byte	0x03, 0x1b
        /*002e*/ 	.short	0x0080


	//----- nvinfo : EIATTR_EXTERNS
	.align		4
        /*0030*/ 	.byte	0x04, 0x0f
        /*0032*/ 	.short	(.L_2693 - .L_2692)


	//   ....[0]....
	.align		4
.L_2692:
        /*0034*/ 	.word	index@(__assertfail)


	//----- nvinfo : EIATTR_MERCURY_ISA_VERSION
	.align		4
.L_2693:
        /*0038*/ 	.byte	0x03, 0x5f
        /*003a*/ 	.short	0x0101


	//----- nvinfo : EIATTR_SYSCALL_OFFSETS
	.align		4
        /*003c*/ 	.byte	0x04, 0x46
        /*003e*/ 	.short	(.L_2695 - .L_2694)


	//   ....[0]....
.L_2694:
        /*0040*/ 	.word	0x00002150


	//   ....[1]....
        /*0044*/ 	.word	0x00003560


	//   ....[2]....
        /*0048*/ 	.word	0x000056f0


	//   ....[3]....
        /*004c*/ 	.word	0x00006b00


	//   ....[4]....
        /*0050*/ 	.word	0x00008c80


	//   ....[5]....
        /*0054*/ 	.word	0x0000a090


	//   ....[6]....
        /*0058*/ 	.word	0x0000c200


	//   ....[7]....
        /*005c*/ 	.word	0x0000d610


	//----- nvinfo : EIATTR_EXIT_INSTR_OFFSETS
	.align		4
.L_2695:
        /*0060*/ 	.byte	0x04, 0x1c
        /*0062*/ 	.short	(.L_2697 - .L_2696)


	//   ....[0]....
.L_2696:
        /*0064*/ 	.word	0x0000a140


	//   ....[1]....
        /*0068*/ 	.word	0x0000c930


	//   ....[2]....
        /*006c*/ 	.word	0x0000c970


	//   ....[3]....
        /*0070*/ 	.word	0x0000ca00


	//   ....[4]....
        /*0074*/ 	.word	0x0000ca30


	//   ....[5]....
        /*0078*/ 	.word	0x0000ca60


	//   ....[6]....
        /*007c*/ 	.word	0x0000cae0


	//   ....[7]....
        /*0080*/ 	.word	0x0000cb10


	//   ....[8]....
        /*0084*/ 	.word	0x0000cba0


	//   ....[9]....
        /*0088*/ 	.word	0x0000cbe0


	//   ....[10]....
        /*008c*/ 	.word	0x0000cc20


	//   ....[11]....
        /*0090*/ 	.word	0x0000cce0


	//   ....[12]....
        /*0094*/ 	.word	0x0000cd30


	//   ....[13]....
        /*0098*/ 	.word	0x0000ceb0


	//   ....[14]....
        /*009c*/ 	.word	0x0000d000


	//   ....[15]....
        /*00a0*/ 	.word	0x0000d030


	//   ....[16]....
        /*00a4*/ 	.word	0x0000d0e0


	//   ....[17]....
        /*00a8*/ 	.word	0x0000d250


	//   ....[18]....
        /*00ac*/ 	.word	0x0000d3c0


	//   ....[19]....
        /*00b0*/ 	.word	0x0000d510


	//   ....[20]....
        /*00b4*/ 	.word	0x0000d620


	//   ....[21]....
        /*00b8*/ 	.word	0x0000d650


	//   ....[22]....
        /*00bc*/ 	.word	0x0000d680


	//----- nvinfo : EIATTR_MAX_THREADS
	.align		4
.L_2697:
        /*00c0*/ 	.byte	0x04, 0x05
        /*00c2*/ 	.short	(.L_2699 - .L_2698)
.L_2698:
        /*00c4*/ 	.word	0x00000080
        /*00c8*/ 	.word	0x00000001
        /*00cc*/ 	.word	0x00000001


	//----- nvinfo : EIATTR_CRS_STACK_SIZE
	.align		4
.L_2699:
        /*00d0*/ 	.byte	0x04, 0x1e
        /*00d2*/ 	.short	(.L_2701 - .L_2700)
.L_2700:
        /*00d4*/ 	.word	0x00000000


	//----- nvinfo : EIATTR_CBANK_PARAM_SIZE
	.align		4
.L_2701:
        /*00d8*/ 	.byte	0x03, 0x19
        /*00da*/ 	.short	0x0228


	//----- nvinfo : EIATTR_PARAM_CBANK
	.align		4
        /*00dc*/ 	.byte	0x04, 0x0a
        /*00de*/ 	.short	(.L_2703 - .L_2702)
	.align		4
.L_2702:
        /*00e0*/ 	.word	index@(.nv.constant0._ZN2at6native18elementwise_kernelILi128ELi4EZNS0_15gpu_kernel_implINS0_13AUnaryFunctorIfffZZZNS0_15binary_internal21div_floor_kernel_cudaERNS_18TensorIteratorBaseEENKUlvE1_clEvENKUlvE0_clEvEUlffE_EEEEvS6_RKT_EUliE_EEviT1_)
        /*00e4*/ 	.short	0x0210
        /*00e6*/ 	.short	0x0228


	//----- nvinfo : EIATTR_SW_WAR
	.align		4
.L_2703:
        /*00e8*/ 	.byte	0x04, 0x36
        /*00ea*/ 	.short	(.L_2705 - .L_2704)
.L_2704:
        /*00ec*/ 	.word	0x00000008
.L_2705:


//--------------------- .nv.info._ZN2at6native27unrolled_elementwise_kernelINS0_13AUnaryFunctorIfffZZZNS0_15binary_internal21div_floor_kernel_cudaERNS_18TensorIteratorBaseEENKUlvE1_clEvENKUlvE0_clEvEUlffE_EESt5arrayIPcLm2EELi4E23TrivialOffsetCalculatorILi1EjESE_NS0_6memory12LoadWithCastILi1EEENSF_13StoreWithCastILi1EEEEEviT_T0_T2_T3_T4_T5_ --------------------------
	.section	.nv.info._ZN2at6native27unrolled_elementwise_kernelINS0_13AUnaryFunctorIfffZZZNS0_15binary_internal21div_floor_kernel_cudaERNS_18TensorIteratorBaseEENKUlvE1_clEvENKUlvE0_clEvEUlffE_EESt5arrayIPcLm2EELi4E23TrivialOffsetCalculatorILi1EjESE_NS0_6memory12LoadWithCastILi1EEENSF_13StoreWithCastILi1EEEEEviT_T0_T2_T3_T4_T5_,"",@"SHT_CUDA_INFO"
	.sectionflags	@""
	.align	4


	//----- nvinfo : EIATTR_CUDA_API_VERSION
	.align		4
        /*0000*/ 	.byte	0x04, 0x37
        /*0002*/ 	.short	(.L_2707 - .L_2706)
.L_2706:
        /*0004*/ 	.word	0x00000082


	//----- nvinfo : EIATTR_KPARAM_INFO
	.align		4
.L_2707:
        /*0008*/ 	.byte	0x04, 0x17
        /*000a*/ 	.short	(.L_2709 - .L_2708)
.L_2708:
        /*000c*/ 	.word	0x00000000
        /*0010*/ 	.short	0x0006
        /*0012*/ 	.short	0x002c
        /*0014*/ 	.byte	0x00, 0xf0, 0x21, 0x00


	//----- nvinfo : EIATTR_KPARAM_INFO
	.align		4
.L_2709:
        /*0018*/ 	.byte	0x04, 0x17
        /*001a*/ 	.short	(.L_2711 - .L_2710)
.L_2710:
        /*001c*/ 	.word	0x00000000
        /*0020*/ 	.short	0x0005
        /*0022*/ 	.short	0x0024
        /*0024*/ 	.byte	0x00, 0xf0, 0x21, 0x00


	//----- nvinfo : EIATTR_KPARAM_INFO
	.align		4
.L_2711:
        /*0028*/ 	.byte	0x04, 0x17
        /*002a*/ 	.short	(.L_2713 - .L_2712)
.L_2712:
        /*002c*/ 	.word	0x00000000
        /*0030*/ 	.short	0x0004
        /*0032*/ 	.short	0x0021
        /*0034*/ 	.byte	0x00, 0xf0, 0x05, 0x00


	//----- nvinfo : EIATTR_KPARAM_INFO
	.align		4
.L_2713:
        /*0038*/ 	.byte	0x04, 0x17
        /*003a*/ 	.short	(.L_2715 - .L_2714)
.L_2714:
        /*003c*/ 	.word	0x00000000
        /*0040*/ 	.short	0x0003
        /*0042*/ 	.short	0x0020
        /*0044*/ 	.byte	0x00, 0xf0, 0x05, 0x00


	//----- nvinfo : EIATTR_KPARAM_INFO
	.align		4
.L_2715:
        /*0048*/ 	.byte	0x04, 0x17
        /*004a*/ 	.short	(.L_2717 - .L_2716)
.L_2716:
        /*004c*/ 	.word	0x00000000
        /*0050*/ 	.short	0x0002
        /*0052*/ 	.short	0x0010
        /*0054*/ 	.byte	0x00, 0xf0, 0x41, 0x00


	//----- nvinfo : EIATTR_KPARAM_INFO
	.align		4
.L_2717:
        /*0058*/ 	.byte	0x04, 0x17
        /*005a*/ 	.short	(.L_2719 - .L_2718)
.L_2718:
        /*005c*/ 	.word	0x00000000
        /*0060*/ 	.short	0x0001
        /*0062*/ 	.short	0x0004
        /*0064*/ 	.byte	0x00, 0xf0, 0x21, 0x00


	//----- nvinfo : EIATTR_KPARAM_INFO
	.align		4
.L_2719:
        /*0068*/ 	.byte	0x04, 0x17
        /*006a*/ 	.short	(.L_2721 - .L_2720)
.L_2720:
        /*006c*/ 	.word	0x00000000
        /*0070*/ 	.short	0x0000
        /*0072*/ 	.short	0x0000
        /*0074*/ 	.byte	0x00, 0xf0, 0x11, 0x00


	//----- nvinfo : EIATTR_SPARSE_MMA_MASK
	.align		4
.L_2721:
        /*0078*/ 	.byte	0x03, 0x50
        /*007a*/ 	.short	0x0000


	//----- nvinfo : EIATTR_MAXREG_COUNT
	.align		4
        /*007c*/ 	.byte	0x03, 0x1b
        /*007e*/ 	.short	0x00ff


	//----- nvinfo : EIATTR_EXTERNS
	.align		4
        /*0080*/ 	.byte	0x04, 0x0f
        /*0082*/ 	.short	(.L_2723 - .L_2722)


	//   ....[0]....
	.align		4
.L_2722:
        /*0084*/ 	.word	index@(__assertfail)


	//----- nvinfo : EIATTR_MERCURY_ISA_VERSION
	.align		4
.L_2723:
        /*0088*/ 	.byte	0x03, 0x5f
        /*008a*/ 	.short	0x0101


	//----- nvinfo : EIATTR_SYSCALL_OFFSETS
	.align		4
        /*008c*/ 	.byte	0x04, 0x46
        /*008e*/ 	.short	(.L_2725 - .L_2724)


	//   ....[0]....
.L_2724:
        /*0090*/ 	.word	0x00000e80


	//   ....[1]....
        /*0094*/ 	.word	0x00001d30


	//   ....[2]....
        /*0098*/ 	.word	0x00002bf0


	//   ....[3]....
        /*009c*/ 	.word	0x00003a50


	//   ....[4]....
        /*00a0*/ 	.word	0x00006210


	//   ....[5]....
        /*00a4*/ 	.word	0x00007110


	//   ....[6]....
        /*00a8*/ 	.word	0x00007fd0


	//   ....[7]....
        /*00ac*/ 	.word	0x00008e90


	//----- nvinfo : EIATTR_EXIT_INSTR_OFFSETS
	.align		4
.L_2725:
        /*00b0*/ 	.byte	0x04, 0x1c
        /*00b2*/ 	.short	(.L_2727 - .L_2726)


	//   ....[0]....
.L_2726:
        /*00b4*/ 	.word	0x00008070


	//   ....[1]....
        /*00b8*/ 	.word	0x000081b0


	//   ....[2]....
        /*00bc*/ 	.word	0x000081f0


	//   ....[3]....
        /*00c0*/ 	.word	0x00008280


	//   ....[4]....
        /*00c4*/ 	.word	0x000082b0


	//   ....[5]....
        /*00c8*/ 	.word	0x000082e0


	//   ....[6]....
        /*00cc*/ 	.word	0x00008360


	//   ....[7]....
        /*00d0*/ 	.word	0x00008390


	//   ....[8]....
        /*00d4*/ 	.word	0x00008420


	//   ....[9]....
        /*00d8*/ 	.word	0x00008460


	//   ....[10]....
        /*00dc*/ 	.word	0x000084a0


	//   ....[11]....
        /*00e0*/ 	.word	0x00008560


	//   ....[12]....
        /*00e4*/ 	.word	0x000085b0


	//   ....[13]....
        /*00e8*/ 	.word	0x00008730


	//   ....[14]....
        /*00ec*/ 	.word	0x00008880


	//   ....[15]....
        /*00f0*/ 	.word	0x000088b0


	//   ....[16]....
        /*00f4*/ 	.word	0x00008960


	//   ....[17]....
        /*00f8*/ 	.word	0x00008ad0


	//   ....[18]....
        /*00fc*/ 	.word	0x00008c40


	//   ....[19]....
        /*0100*/ 	.word	0x00008d90


	//   ....[20]....
        /*0104*/ 	.word	0x00008ea0


	//   ....[21]....
        /*0108*/ 	.word	0x00008ed0


	//   ....[22]....
        /*010c*/ 	.word	0x00008f00


	//----- nvinfo : EIATTR_MAX_THREADS
	.align		4
.L_2727:
        /*0110*/ 	.byte	0x04, 0x05
        /*0112*/ 	.short	(.L_2729 - .L_2728)
.L_2728:
        /*0114*/ 	.word	0x00000080
        /*0118*/ 	.word	0x00000001
        /*011c*/ 	.word	0x00000001


	//----- nvinfo : EIATTR_CRS_STACK_SIZE
	.align		4
.L_2729:
        /*0120*/ 	.byte	0x04, 0x1e
        /*0122*/ 	.short	(.L_2731 - .L_2730)
.L_2730:
        /*0124*/ 	.word	0x00000000


	//----- nvinfo : EIATTR_CBANK_PARAM_SIZE
	.align		4
.L_2731:
        /*0128*/ 	.byte	0x03, 0x19
        /*012a*/ 	.short	0x0034


	//----- nvinfo : EIATTR_PARAM_CBANK
	.align		4
        /*012c*/ 	.byte	0x04, 0x0a
        /*012e*/ 	.short	(.L_2733 - .L_2732)
	.align		4
.L_2732:
        /*0130*/ 	.word	index@(.nv.constant0._ZN2at6native27unrolled_elementwise_kernelINS0_13AUnaryFunctorIfffZZZNS0_15binary_internal21div_floor_kernel_cudaERNS_18TensorIteratorBaseEENKUlvE1_clEvENKUlvE0_clEvEUlffE_EESt5arrayIPcLm2EELi4E23TrivialOffsetCalculatorILi1EjESE_NS0_6memory12LoadWithCastILi1EEENSF_13StoreWithCastILi1EEEEEviT_T0_T2_T3_T4_T5_)
        /*0134*/ 	.short	0x0210
        /*0136*/ 	.short	0x0034


	//----- nvinfo : EIATTR_SW_WAR
	.align		4
.L_2733:
        /*0138*/ 	.byte	0x04, 0x36
        /*013a*/ 	.short	(.L_2735 - .L_2734)
.L_2734:
        /*013c*/ 	.word	0x00000008
.L_2735:


//--------------------- .nv.info._ZN2at6native18elementwise_kernelILi128ELi2EZNS0_22gpu_kernel_impl_nocastINS0_13AUnaryFunctorIfffZZZNS0_15binary_internal21div_floor_kernel_cudaERNS_18TensorIteratorBaseEENKUlvE1_clEvENKUlvE0_clEvEUlffE_EEEEvS6_RKT_EUliE_EEviT1_ --------------------------
	.section	.nv.info._ZN2at6native18elementwise_kernelILi128ELi2EZNS0_22gpu_kernel_impl_nocastINS0_13AUnaryFunctorIfffZZZNS0_15binary_internal21div_floor_kernel_cudaERNS_18TensorIteratorBaseEENKUlvE1_clEvENKUlvE0_clEvEUlffE_EEEEvS6_RKT_EUliE_EEviT1_,"",@"SHT_CUDA_INFO"
	.sectionflags	@""
	.align	4


	//----- nvinfo : EIATTR_CUDA_API_VERSION
	.align		4
        /*0000*/ 	.byte	0x04, 0x37
        /*0002*/ 	.short	(.L_2737 - .L_2736)
.L_2736:
        /*0004*/ 	.word	0x00000082


	//----- nvinfo : EIATTR_KPARAM_INFO
	.align		4
.L_2737:
        /*0008*/ 	.byte	0x04, 0x17
        /*000a*/ 	.short	(.L_2739 - .L_2738)
.L_2738:
        /*000c*/ 	.word	0x00000000
        /*0010*/ 	.short	0x0001
        /*0012*/ 	.short	0x0008
        /*0014*/ 	.byte	0x00, 0xf0, 0x61, 0x08


	//----- nvinfo : EIATTR_KPARAM_INFO
	.align		4
.L_2739:
        /*0018*/ 	.byte	0x04, 0x17
        /*001a*/ 	.short	(.L_2741 - .L_2740)
.L_2740:
        /*001c*/ 	.word	0x00000000
        /*0020*/ 	.short	0x0000
        /*0022*/ 	.short	0x0000
        /*0024*/ 	.byte	0x00, 0xf0, 0x11, 0x00


	//----- nvinfo : EIATTR_SPARSE_MMA_MASK
	.align		4
.L_2741:
        /*0028*/ 	.byte	0x03, 0x50
        /*002a*/ 	.short	0x0000


	//----- nvinfo : EIATTR_MAXREG_COUNT
	.align		4
        /*002c*/ 	.byte	0x03, 0x1b
        /*002e*/ 	.short	0x0080


	//----- nvinfo : EIATTR_MERCURY_ISA_VERSION
	.align		4
        /*0030*/ 	.byte	0x03, 0x5f
        /*0032*/ 	.short	0x0101


	//----- nvinfo : EIATTR_EXIT_INSTR_OFFSETS
	.align		4
        /*0034*/ 	.byte	0x04, 0x1c
        /*0036*/ 	.short	(.L_2743 - .L_2742)


	//   ....[0]....
.L_2742:
        /*0038*/ 	.word	0x00001a00


	//   ....[1]....
        /*003c*/ 	.word	0x00003340


	//----- nvinfo : EIATTR_MAX_THREADS
	.align		4
.L_2743:
        /*0040*/ 	.byte	0x04, 0x05
        /*0042*/ 	.short	(.L_2745 - .L_2744)
.L_2744:
        /*0044*/ 	.word	0x00000080
        /*0048*/ 	.word	0x00000001
        /*004c*/ 	.word	0x00000001


	//----- nvinfo : EIATTR_CRS_STACK_SIZE
	.align		4
.L_2745:
        /*0050*/ 	.byte	0x04, 0x1e
        /*0052*/ 	.short	(.L_2747 - .L_2746)
.L_2746:
        /*0054*/ 	.word	0x00000000


	//----- nvinfo : EIATTR_CBANK_PARAM_SIZE
	.align		4
.L_2747:
        /*0058*/ 	.byte	0x03, 0x19
        /*005a*/ 	.short	0x0220


	//----- nvinfo : EIATTR_PARAM_CBANK
	.align		4
        /*005c*/ 	.byte	0x04, 0x0a
        /*005e*/ 	.short	(.L_2749 - .L_2748)
	.align		4
.L_2748:
        /*0060*/ 	.word	index@(.nv.constant0._ZN2at6native18elementwise_kernelILi128ELi2EZNS0_22gpu_kernel_impl_nocastINS0_13AUnaryFunctorIfffZZZNS0_15binary_internal21div_floor_kernel_cudaERNS_18TensorIteratorBaseEENKUlvE1_clEvENKUlvE0_clEvEUlffE_EEEEvS6_RKT_EUliE_EEviT1_)
        /*0064*/ 	.short	0x0210
        /*0066*/ 	.short	0x0220


	//----- nvinfo : EIATTR_SW_WAR
	.align		4
.L_2749:
        /*0068*/ 	.byte	0x04, 0x36
        /*006a*/ 	.short	(.L_2751 - .L_2750)
.L_2750:
        /*006c*/ 	.word	0x00000008
.L_2751:


//--------------------- .nv.info._ZN2at6native27unrolled_elementwise_kernelINS0_13AUnaryFunctorIfffZZZNS0_15binary_internal21div_floor_kernel_cudaERNS_18TensorIteratorBaseEENKUlvE1_clEvENKUlvE0_clEvEUlffE_EESt5arrayIPcLm2EELi4E23TrivialOffsetCalculatorILi1EjESE_NS0_6memory15LoadWithoutCastENSF_16StoreWithoutCastEEEviT_T0_T2_T3_T4_T5_ --------------------------
	.section	.nv.info._ZN2at6native27unrolled_elementwise_kernelINS0_13AUnaryFunctorIfffZZZNS0_15binary_internal21div_floor_kernel_cudaERNS_18TensorIteratorBaseEENKUlvE1_clEvENKUlvE0_clEvEUlffE_EESt5arrayIPcLm2EELi4E23TrivialOffsetCalculatorILi1EjESE_NS0_6memory15LoadWithoutCastENSF_16StoreWithoutCastEEEviT_T0_T2_T3_T4_T5_,"",@"SHT_CUDA_INFO"
	.sectionflags	@""
	.align	4


	//----- nvinfo : EIATTR_CUDA_API_VERSION
	.align		4
        /*0000*/ 	.byte	0x04, 0x37
        /*0002*/ 	.short	(.L_2753 - .L_2752)
.L_2752:
        /*0004*/ 	.word	0x00000082


	//----- nvinfo : EIATTR_KPARAM_INFO
	.align		4
.L_2753:
        /*0008*/ 	.byte	0x04, 0x17
        /*000a*/ 	.short	(.L_2755 - .L_2754)
.L_2754:
        /*000c*/ 	.word	0x00000000
        /*0010*/ 	.short	0x0006
        /*0012*/ 	.short	0x0023
        /*0014*/ 	.byte	0x00, 0xf0, 0x05, 0x00


	//----- nvinfo : EIATTR_KPARAM_INFO
	.align		4
.L_2755:
        /*0018*/ 	.byte	0x04, 0x17
        /*001a*/ 	.short	(.L_2757 - .L_2756)
.L_2756:
        /*001c*/ 	.word	0x00000000
        /*0020*/ 	.short	0x0005
        /*0022*/ 	.short	0x0022
        /*0024*/ 	.byte	0x00, 0xf0, 0x05, 0x00


	//----- nvinfo : EIATTR_KPARAM_INFO
	.align		4
.L_2757:
        /*0028*/ 	.byte	0x04, 0x17
        /*002a*/ 	.short	(.L_2759 - .L_2758)
.L_2758:
        /*002c*/ 	.word	0x00000000
        /*0030*/ 	.short	0x0004
        /*0032*/ 	.short	0x0021
        /*0034*/ 	.byte	0x00, 0xf0, 0x05, 0x00


	//----- nvinfo : EIATTR_KPARAM_INFO
	.align		4
.L_2759:
        /*0038*/ 	.byte	0x04, 0x17
        /*003a*/ 	.short	(.L_2761 - .L_2760)
.L_2760:
        /*003c*/ 	.word	0x00000000
        /*0040*/ 	.short	0x0003
        /*0042*/ 	.short	0x0020
        /*0044*/ 	.byte	0x00, 0xf0, 0x05, 0x00


	//----- nvinfo : EIATTR_KPARAM_INFO
	.align		4
.L_2761:
        /*0048*/ 	.byte	0x04, 0x17
        /*004a*/ 	.short	(.L_2763 - .L_2762)
.L_2762:
        /*004c*/ 	.word	0x00000000
        /*0050*/ 	.short	0x0002
        /*0052*/ 	.short	0x0010
        /*0054*/ 	.byte	0x00, 0xf0, 0x41, 0x00


	//----- nvinfo : EIATTR_KPARAM_INFO
	.align		4
.L_2763:
        /*0058*/ 	.byte	0x04, 0x17
        /*005a*/ 	.short	(.L_2765 - .L_2764)
.L_2764:
        /*005c*/ 	.word	0x00000000
        /*0060*/ 	.short	0x0001
        /*0062*/ 	.short	0x0004
        /*0064*/ 	.byte	0x00, 0xf0, 0x21, 0x00


	//----- nvinfo : EIATTR_KPARAM_INFO
	.align		4
.L_2765:
        /*0068*/ 	.byte	0x04, 0x17
        /*006a*/ 	.short	(.L_2767 - .L_2766)
.L_2766:
        /*006c*/ 	.word	0x00000000
        /*0070*/ 	.short	0x0000
        /*0072*/ 	.short	0x0000
        /*0074*/ 	.byte	0x00, 0xf0, 0x11, 0x00


	//----- nvinfo : EIATTR_SPARSE_MMA_MASK
	.align		4
.L_2767:
        /*0078*/ 	.byte	0x03, 0x50
        /*007a*/ 	.short	0x0000


	//----- nvinfo : EIATTR_MAXREG_COUNT
	.align		4
        /*007c*/ 	.byte	0x03, 0x1b
        /*007e*/ 	.short	0x00ff


	//----- nvinfo : EIATTR_MERCURY_ISA_VERSION
	.align		4
        /*0080*/ 	.byte	0x03, 0x5f
        /*0082*/ 	.short	0x0101


	//----- nvinfo : EIATTR_EXIT_INSTR_OFFSETS
	.align		4
        /*0084*/ 	.byte	0x04, 0x1c
        /*0086*/ 	.short	(.L_2769 - .L_2768)


	//   ....[0]....
.L_2768:
        /*0088*/ 	.word	0x00001b60


	//   ....[1]....
        /*008c*/ 	.word	0x00001bb0


	//----- nvinfo : EIATTR_MAX_THREADS
	.align		4
.L_2769:
        /*0090*/ 	.byte	0x04, 0x05
        /*0092*/ 	.short	(.L_2771 - .L_2770)
.L_2770:
        /*0094*/ 	.word	0x00000080
        /*0098*/ 	.word	0x00000001
        /*009c*/ 	.word	0x00000001


	//----- nvinfo : EIATTR_CRS_STACK_SIZE
	.align		4
.L_2771:
        /*00a0*/ 	.byte	0x04, 0x1e
        /*00a2*/ 	.short	(.L_2773 - .L_2772)
.L_2772:
        /*00a4*/ 	.word	0x00000000


	//----- nvinfo : EIATTR_CBANK_PARAM_SIZE
	.align		4
.L_2773:
        /*00a8*/ 	.byte	0x03, 0x19
        /*00aa*/ 	.short	0x0024


	//----- nvinfo : EIATTR_PARAM_CBANK
	.align		4
        /*00ac*/ 	.byte	0x04, 0x0a
        /*00ae*/ 	.short	(.L_2775 - .L_2774)
	.align		4
.L_2774:
        /*00b0*/ 	.word	index@(.nv.constant0._ZN2at6native27unrolled_elementwise_kernelINS0_13AUnaryFunctorIfffZZZNS0_15binary_internal21div_floor_kernel_cudaERNS_18TensorIteratorBaseEENKUlvE1_clEvENKUlvE0_clEvEUlffE_EESt5arrayIPcLm2EELi4E23TrivialOffsetCalculatorILi1EjESE_NS0_6memory15LoadWithoutCastENSF_16StoreWithoutCastEEEviT_T0_T2_T3_T4_T5_)
        /*00b4*/ 	.short	0x0210
        /*00b6*/ 	.short	0x0024


	//----- nvinfo : EIATTR_SW_WAR
	.align		4
.L_2775:
        /*00b8*/ 	.byte	0x04, 0x36
        /*00ba*/ 	.short	(.L_2777 - .L_2776)
.L_2776:
        /*00bc*/ 	.word	0x00000008
.L_2777:


//--------------------- .nv.info._ZN2at6native29vectorized_elementwise_kernelILi2ENS0_13AUnaryFunctorIfffZZZNS0_15binary_internal21div_floor_kernel_cudaERNS_18TensorIteratorBaseEENKUlvE1_clEvENKUlvE0_clEvEUlffE_EESt5arrayIPcLm2EEEEviT0_T1_ --------------------------
	.section	.nv.info._ZN2at6native29vectorized_elementwise_kernelILi2ENS0_13AUnaryFunctorIfffZZZNS0_15binary_internal21div_floor_kernel_cudaERNS_18TensorIteratorBaseEENKUlvE1_clEvENKUlvE0_clEvEUlffE_EESt5arrayIPcLm2EEEEviT0_T1_,"",@"SHT_CUDA_INFO"
	.sectionflags	@""
	.align	4


	//----- nvinfo : EIATTR_CUDA_API_VERSION
	.align		4
        /*0000*/ 	.byte	0x04, 0x37
        /*0002*/ 	.short	(.L_2779 - .L_2778)
.L_2778:
        /*0004*/ 	.word	0x00000082


	//----- nvinfo : EIATTR_KPARAM_INFO
	.align		4
.L_2779:
        /*0008*/ 	.byte	0x04, 0x17
        /*000a*/ 	.short	(.L_2781 - .L_2780)
.L_2780:
        /*000c*/ 	.word	0x00000000
        /*0010*/ 	.short	0x0002
        /*0012*/ 	.short	0x0010
        /*0014*/ 	.byte	0x00, 0xf0, 0x41, 0x00


	//----- nvinfo : EIATTR_KPARAM_INFO
	.align		4
.L_2781:
        /*0018*/ 	.byte	0x04, 0x17
        /*001a*/ 	.short	(.L_2783 - .L_2782)
.L_2782:
        /*001c*/ 	.word	0x00000000
        /*0020*/ 	.short	0x0001
        /*0022*/ 	.short	0x0004
        /*0024*/ 	.byte	0x00, 0xf0, 0x21, 0x00


	//----- nvinfo : EIATTR_KPARAM_INFO
	.align		4
.L_2783:
        /*0028*/ 	.byte	0x04, 0x17
        /*002a*/ 	.short	(.L_2785 - .L_2784)
.L_2784:
        /*002c*/ 	.word	0x00000000
        /*0030*/ 	.short	0x0000
        /*0032*/ 	.short	0x0000
        /*0034*/ 	.byte	0x00, 0xf0, 0x11, 0x00


	//----- nvinfo : EIATTR_SPARSE_MMA_MASK
	.align		4
.L_2785:
        /*0038*/ 	.byte	0x03, 0x50
        /*003a*/ 	.short	0x0000


	//----- nvinfo : EIATTR_MAXREG_COUNT
	.align		4
        /*003c*/ 	.byte	0x03, 0x1b
        /*003e*/ 	.short	0x00ff


	//----- nvinfo : EIATTR_MERCURY_ISA_VERSION
	.align		4
        /*0040*/ 	.byte	0x03, 0x5f
        /*0042*/ 	.short	0x0101


	//----- nvinfo : EIATTR_EXIT_INSTR_OFFSETS
	.align		4
        /*0044*/ 	.byte	0x04, 0x1c
        /*0046*/ 	.short	(.L_2787 - .L_2786)


	//   ....[0]....
.L_2786:
        /*0048*/ 	.word	0x00002ea0


	//   ....[1]....
        /*004c*/ 	.word	0x00006500


	//   ....[2]....
        /*0050*/ 	.word	0x00006550


	//----- nvinfo : EIATTR_MAX_THREADS
	.align		4
.L_2787:
        /*0054*/ 	.byte	0x04, 0x05
        /*0056*/ 	.short	(.L_2789 - .L_2788)
.L_2788:
        /*0058*/ 	.word	0x00000080
        /*005c*/ 	.word	0x00000001
        /*0060*/ 	.word	0x00000001


	//----- nvinfo : EIATTR_CRS_STACK_SIZE
	.align		4
.L_2789:
        /*0064*/ 	.byte	0x04, 0x1e
        /*0066*/ 	.short	(.L_2791 - .L_2790)
.L_2790:
        /*0068*/ 	.word	0x00000000


	//----- nvinfo : EIATTR_CBANK_PARAM_SIZE
	.align		4
.L_2791:
        /*006c*/ 	.byte	0x03, 0x19
        /*006e*/ 	.short	0x0020


	//----- nvinfo : EIATTR_PARAM_CBANK
	.align		4
        /*0070*/ 	.byte	0x04, 0x0a
        /*0072*/ 	.short	(.L_2793 - .L_2792)
	.align		4
.L_2792:
        /*0074*/ 	.word	index@(.nv.constant0._ZN2at6native29vectorized_elementwise_kernelILi2ENS0_13AUnaryFunctorIfffZZZNS0_15binary_internal21div_floor_kernel_cudaERNS_18TensorIteratorBaseEENKUlvE1_clEvENKUlvE0_clEvEUlffE_EESt5arrayIPcLm2EEEEviT0_T1_)
        /*0078*/ 	.short	0x0210
        /*007a*/ 	.short	0x0020


	//----- nvinfo : EIATTR_SW_WAR
	.align		4
.L_2793:
        /*007c*/ 	.byte	0x04, 0x36
        /*007e*/ 	.short	(.L_2795 - .L_2794)
.L_2794:
        /*0080*/ 	.word	0x00000008
.L_2795:


//--------------------- .nv.info._ZN2at6native29vectorized_elementwise_kernelILi4ENS0_13AUnaryFunctorIfffZZZNS0_15binary_internal21div_floor_kernel_cudaERNS_18TensorIteratorBaseEENKUlvE1_clEvENKUlvE0_clEvEUlffE_EESt5arrayIPcLm2EEEEviT0_T1_ --------------------------
	.section	.nv.info._ZN2at6native29vectorized_elementwise_kernelILi4ENS0_13AUnaryFunctorIfffZZZNS0_15binary_internal21div_floor_kernel_cudaERNS_18TensorIteratorBaseEENKUlvE1_clEvENKUlvE0_clEvEUlffE_EESt5arrayIPcLm2EEEEviT0_T1_,"",@"SHT_CUDA_INFO"
	.sectionflags	@""
	.align	4


	//----- nvinfo : EIATTR_CUDA_API_VERSION
	.align		4
        /*0000*/ 	.byte	0x04, 0x37
        /*0002*/ 	.short	(.L_2797 - .L_2796)
.L_2796:
        /*0004*/ 	.word	0x00000082


	//----- nvinfo : EIATTR_KPARAM_INFO
	.align		4
.L_2797:
        /*0008*/ 	.byte	0x04, 0x17
        /*000a*/ 	.short	(.L_2799 - .L_2798)
.L_2798:
        /*000c*/ 	.word	0x00000000
        /*0010*/ 	.short	0x0002
        /*0012*/ 	.short	0x0010
        /*0014*/ 	.byte	0x00, 0xf0, 0x41, 0x00


	//----- nvinfo : EIATTR_KPARAM_INFO
	.align		4
.L_2799:
        /*0018*/ 	.byte	0x04, 0x17
        /*001a*/ 	.short	(.L_2801 - .L_2800)
.L_2800:
        /*001c*/ 	.word	0x00000000
        /*0020*/ 	.short	0x0001
        /*0022*/ 	.short	0x0004
        /*0024*/ 	.byte	0x00, 0xf0, 0x21, 0x00


	//----- nvinfo : EIATTR_KPARAM_INFO
	.align		4
.L_2801:
        /*0028*/ 	.byte	0x04, 0x17
        /*002a*/ 	.short	(.L_2803 - .L_2802)
.L_2802:
        /*002c*/ 	.word	0x00000000
        /*0030*/ 	.short	0x0000
        /*0032*/ 	.short	0x0000
        /*0034*/ 	.byte	0x00, 0xf0, 0x11, 0x00


	//----- nvinfo : EIATTR_SPARSE_MMA_MASK
	.align		4
.L_2803:
        /*0038*/ 	.byte	0x03, 0x50
        /*003a*/ 	.short	0x0000


	//----- nvinfo : EIATTR_MAXREG_COUNT
	.align		4
        /*003c*/ 	.byte	0x03, 0x1b
        /*003e*/ 	.short	0x00ff


	//----- nvinfo : EIATTR_MERCURY_ISA_VERSION
	.align		4
        /*0040*/ 	.byte	0x03, 0x5f
        /*0042*/ 	.short	0x0101


	//----- nvinfo : EIATTR_EXIT_INSTR_OFFSETS
	.align		4
        /*0044*/ 	.byte	0x04, 0x1c
        /*0046*/ 	.short	(.L_2805 - .L_2804)


	//   ....[0]....
.L_2804:
        /*0048*/ 	.word	0x00002e60


	//   ....[1]....
        /*004c*/ 	.word	0x000064c0


	//   ....[2]....
        /*0050*/ 	.word	0x00006510


	//----- nvinfo : EIATTR_MAX_THREADS
	.align		4
.L_2805:
        /*0054*/ 	.byte	0x04, 0x05
        /*0056*/ 	.short	(.L_2807 - .L_2806)
.L_2806:
        /*0058*/ 	.word	0x00000080
        /*005c*/ 	.word	0x00000001
        /*0060*/ 	.word	0x00000001


	//----- nvinfo : EIATTR_CRS_STACK_SIZE
	.align		4
.L_2807:
        /*0064*/ 	.byte	0x04, 0x1e
        /*0066*/ 	.short	(.L_2809 - .L_2808)
.L_2808:
        /*0068*/ 	.word	0x00000000


	//----- nvinfo : EIATTR_CBANK_PARAM_SIZE
	.align		4
.L_2809:
        /*006c*/ 	.byte	0x03, 0x19
        /*006e*/ 	.short	0x0020


	//----- nvinfo : EIATTR_PARAM_CBANK
	.align		4
        /*0070*/ 	.byte	0x04, 0x0a
        /*0072*/ 	.short	(.L_2811 - .L_2810)
	.align		4
.L_2810:
        /*0074*/ 	.word	index@(.nv.constant0._ZN2at6native29vectorized_elementwise_kernelILi4ENS0_13AUnaryFunctorIfffZZZNS0_15binary_internal21div_floor_kernel_cudaERNS_18TensorIteratorBaseEENKUlvE1_clEvENKUlvE0_clEvEUlffE_EESt5arrayIPcLm2EEEEviT0_T1_)
        /*0078*/ 	.short	0x0210
        /*007a*/ 	.short	0x0020


	//----- nvinfo : EIATTR_SW_WAR
	.align		4
.L_2811:
        /*007c*/ 	.byte	0x04, 0x36
        /*007e*/ 	.short	(.L_2813 - .L_2812)
.L_2812:
        /*0080*/ 	.word	0x00000008
.L_2813:


//--------------------- .nv.info._ZN2at6native29vectorized_elementwise_kernelILi8ENS0_13AUnaryFunctorIfffZZZNS0_15binary_internal21div_floor_kernel_cudaERNS_18TensorIteratorBaseEENKUlvE1_clEvENKUlvE0_clEvEUlffE_EESt5arrayIPcLm2EEEEviT0_T1_ --------------------------
	.section	.nv.info._ZN2at6native29vectorized_elementwise_kernelILi8ENS0_13AUnaryFunctorIfffZZZNS0_15binary_internal21div_floor_kernel_cudaERNS_18TensorIteratorBaseEENKUlvE1_clEvENKUlvE0_clEvEUlffE_EESt5arrayIPcLm2EEEEviT0_T1_,"",@"SHT_CUDA_INFO"
	.sectionflags	@""
	.align	4


	//----- nvinfo : EIATTR_CUDA_API_VERSION
	.align		4
        /*0000*/ 	.byte	0x04, 0x37
        /*0002*/ 	.short	(.L_2815 - .L_2814)
.L_2814:
        /*0004*/ 	.word	0x00000082


	//----- nvinfo : EIATTR_KPARAM_INFO
	.align		4
.L_2815:
        /*0008*/ 	.byte	0x04, 0x17
        /*000a*/ 	.short	(.L_2817 - .L_2816)
.L_2816:
        /*000c*/ 	.word	0x00000000
        /*0010*/ 	.short	0x0002
        /*0012*/ 	.short	0x0010
        /*0014*/ 	.byte	0x00, 0xf0, 0x41, 0x00


	//----- nvinfo : EIATTR_KPARAM_INFO
	.align		4
.L_2817:
        /*0018*/ 	.byte	0x04, 0x17
        /*001a*/ 	.short	(.L_2819 - .L_2818)
.L_2818:
        /*001c*/ 	.word	0x00000000
        /*0020*/ 	.short	0x0001
        /*0022*/ 	.short	0x0004
        /*0024*/ 	.byte	0x00, 0xf0, 0x21, 0x00


	//----- nvinfo : EIATTR_KPARAM_INFO
	.align		4
.L_2819:
        /*0028*/ 	.byte	0x04, 0x17
        /*002a*/ 	.short	(.L_2821 - .L_2820)
.L_2820:
        /*002c*/ 	.word	0x00000000
        /*0030*/ 	.short	0x0000
        /*0032*/ 	.short	0x0000
        /*0034*/ 	.byte	0x00, 0xf0, 0x11, 0x00


	//----- nvinfo : EIATTR_SPARSE_MMA_MASK
	.align		4
.L_2821:
        /*0038*/ 	.byte	0x03, 0x50
        /*003a*/ 	.short	0x0000


	//----- nvinfo : EIATTR_MAXREG_COUNT
	.align		4
        /*003c*/ 	.byte	0x03, 0x1b
        /*003e*/ 	.short	0x00ff


	//----- nvinfo : EIATTR_MERCURY_ISA_VERSION
	.align		4
        /*0040*/ 	.byte	0x03, 0x5f
        /*0042*/ 	.short	0x0101


	//----- nvinfo : EIATTR_EXIT_INSTR_OFFSETS
	.align		4
        /*0044*/ 	.byte	0x04, 0x1c
        /*0046*/ 	.short	(.L_2823 - .L_2822)


	//   ....[0]....
.L_2822:
        /*0048*/ 	.word	0x00002e60


	//   ....[1]....
        /*004c*/ 	.word	0x000064c0


	//   ....[2]....
        /*0050*/ 	.word	0x00006510


	//----- nvinfo : EIATTR_MAX_THREADS
	.align		4
.L_2823:
        /*0054*/ 	.byte	0x04, 0x05
        /*0056*/ 	.short	(.L_2825 - .L_2824)
.L_2824:
        /*0058*/ 	.word	0x00000080
        /*005c*/ 	.word	0x00000001
        /*0060*/ 	.word	0x00000001


	//----- nvinfo : EIATTR_CRS_STACK_SIZE
	.align		4
.L_2825:
        /*0064*/ 	.byte	0x04, 0x1e
        /*0066*/ 	.short	(.L_2827 - .L_2826)
.L_2826:
        /*0068*/ 	.word	0x00000000


	//----- nvinfo : EIATTR_CBANK_PARAM_SIZE
	.align		4
.L_2827:
        /*006c*/ 	.byte	0x03, 0x19
        /*006e*/ 	.short	0x0020


	//----- nvinfo : EIATTR_PARAM_CBANK
	.align		4
        /*0070*/ 	.byte	0x04, 0x0a
        /*0072*/ 	.short	(.L_2829 - .L_2828)
	.align		4
.L_2828:
        /*0074*/ 	.word	index@(.nv.constant0._ZN2at6native29vectorized_elementwise_kernelILi8ENS0_13AUnaryFunctorIfffZZZNS0_15binary_internal21div_floor_kernel_cudaERNS_18TensorIteratorBaseEENKUlvE1_clEvENKUlvE0_clEvEUlffE_EESt5arrayIPcLm2EEEEviT0_T1_)
        /*0078*/ 	.short	0x0210
        /*007a*/ 	.short	0x0020


	//----- nvinfo : EIATTR_SW_WAR
	.align		4
.L_2829:
        /*007c*/ 	.byte	0x04, 0x36
        /*007e*/ 	.short	(.L_2831 - .L_2830)
.L_2830:
        /*0080*/ 	.word	0x00000008
.L_2831:


//--------------------- .nv.info._ZN2at6native18elementwise_kernelILi128ELi4EZNS0_15gpu_kernel_implINS0_13BinaryFunctorIdddZZZNS0_15binary_internal21div_floor_kernel_cudaERNS_18TensorIteratorBaseEENKUlvE1_clEvENKUlvE_clEvEUlddE_EEEEvS6_RKT_EUliE_EEviT1_ --------------------------
	.section	.nv.info._ZN2at6native18elementwise_kernelILi128ELi4EZNS0_15gpu_kernel_implINS0_13BinaryFunctorIdddZZZNS0_15binary_internal21div_floor_kernel_cudaERNS_18TensorIteratorBaseEENKUlvE1_clEvENKUlvE_clEvEUlddE_EEEEvS6_RKT_EUliE_EEviT1_,"",@"SHT_CUDA_INFO"
	.sectionflags	@""
	.align	4


	//----- nvinfo : EIATTR_CUDA_API_VERSION
	.align		4
        /*0000*/ 	.byte	0x04, 0x37
        /*0002*/ 	.short	(.L_2833 - .L_2832)
.L_2832:
        /*0004*/ 	.word	0x00000082


	//----- nvinfo : EIATTR_KPARAM_INFO
	.align		4
.L_2833:
        /*0008*/ 	.byte	0x04, 0x17
        /*000a*/ 	.short	(.L_2835 - .L_2834)
.L_2834:
        /*000c*/ 	.word	0x00000000
        /*0010*/ 	.short	0x0001
        /*0012*/ 	.short	0x0008
        /*0014*/ 	.byte	0x00, 0xf0, 0x21, 0x0a


	//----- nvinfo : EIATTR_KPARAM_INFO
	.align		4
.L_2835:
        /*0018*/ 	.byte	0x04, 0x17
        /*001a*/ 	.short	(.L_2837 - .L_2836)
.L_2836:
        /*001c*/ 	.word	0x00000000
        /*0020*/ 	.short	0x0000
        /*0022*/ 	.short	0x0000
        /*0024*/ 	.byte	0x00, 0xf0, 0x11, 0x00


	//----- nvinfo : EIATTR_SPARSE_MMA_MASK
	.align		4
.L_2837:
        /*0028*/ 	.byte	0x03, 0x50
        /*002a*/ 	.short	0x0000


	//----- nvinfo : EIATTR_MAXREG_COUNT
	.align		4
        /*002c*/ 	.byte	0x03, 0x1b
        /*002e*/ 	.short	0x0080


	//----- nvinfo : EIATTR_EXTERNS
	.align		4
        /*0030*/ 	.byte	0x04, 0x0f
        /*0032*/ 	.short	(.L_2839 - .L_2838)


	//   ....[0]....
	.align		4
.L_2838:
        /*0034*/ 	.word	index@(__assertfail)


	//----- nvinfo : EIATTR_MERCURY_ISA_VERSION
	.align		4
.L_2839:
        /*0038*/ 	.byte	0x03, 0x5f
        /*003a*/ 	.short	0x0101


	//----- nvinfo : EIATTR_SYSCALL_OFFSETS
	.align		4
        /*003c*/ 	.byte	0x04, 0x46
        /*003e*/ 	.short	(.L_2841 - .L_2840)


	//   ....[0]....
.L_2840:
        /*0040*/ 	.word	0x00002570


	//   ....[1]....
        /*0044*/ 	.word	0x00003480


	//   ....[2]....
        /*0048*/ 	.word	0x00005b20


	//   ....[3]....
        /*004c*/ 	.word	0x00008100


	//   ....[4]....
        /*0050*/ 	.word	0x00009010


	//   ....[5]....
        /*0054*/ 	.word	0x0000b690


	//   ....[6]....
        /*0058*/ 	.word	0x0000dc40


	//   ....[7]....
        /*005c*/ 	.word	0x0000eb50


	//   ....[8]....
        /*0060*/ 	.word	0x000111d0


	//   ....[9]....
        /*0064*/ 	.word	0x00013770


	//   ....[10]....
        /*0068*/ 	.word	0x00014680


	//   ....[11]....
        /*006c*/ 	.word	0x00016d30


	//----- nvinfo : EIATTR_EXIT_INSTR_OFFSETS
	.align		4
.L_2841:
        /*0070*/ 	.byte	0x04, 0x1c
        /*0072*/ 	.short	(.L_2843 - .L_2842)


	//   ....[0]....
.L_2842:
        /*0074*/ 	.word	0x00011280


	//   ....[1]....
        /*0078*/ 	.word	0x00015d70


	//   ....[2]....
        /*007c*/ 	.word	0x00015db0


	//   ....[3]....
        /*0080*/ 	.word	0x00015e40


	//   ....[4]....
        /*0084*/ 	.word	0x00015e70


	//   ....[5]....
        /*0088*/ 	.word	0x00015ea0


	//   ....[6]....
        /*008c*/ 	.word	0x00015f70


	//   ....[7]....
        /*0090*/ 	.word	0x00015ff0


	//   ....[8]....
        /*0094*/ 	.word	0x000160d0


	//   ....[9]....
        /*0098*/ 	.word	0x00016160


	//   ....[10]....
        /*009c*/ 	.word	0x00016180


	//   ....[11]....
        /*00a0*/ 	.word	0x00016240


	//   ....[12]....
        /*00a4*/ 	.word	0x00016270


	//   ....[13]....
        /*00a8*/ 	.word	0x00016440


	//   ....[14]....
        /*00ac*/ 	.word	0x000165e0


	//   ....[15]....
        /*00b0*/ 	.word	0x00016660


	//   ....[16]....
        /*00b4*/ 	.word	0x00016710


	//   ....[17]....
        /*00b8*/ 	.word	0x000168d0


	//   ....[18]....
        /*00bc*/ 	.word	0x00016a90


	//   ....[19]....
        /*00c0*/ 	.word	0x00016c30


	//   ....[20]....
        /*00c4*/ 	.word	0x00016d40


	//   ....[21]....
        /*00c8*/ 	.word	0x00016d70


	//   ....[22]....
        /*00cc*/ 	.word	0x00016da0


	//----- nvinfo : EIATTR_MAX_THREADS
	.align		4
.L_2843:
        /*00d0*/ 	.byte	0x04, 0x05
        /*00d2*/ 	.short	(.L_2845 - .L_2844)
.L_2844:
        /*00d4*/ 	.word	0x00000080
        /*00d8*/ 	.word	0x00000001
        /*00dc*/ 	.word	0x00000001


	//----- nvinfo : EIATTR_CRS_STACK_SIZE
	.align		4
.L_2845:
        /*00e0*/ 	.byte	0x04, 0x1e
        /*00e2*/ 	.short	(.L_2847 - .L_2846)
.L_2846:
        /*00e4*/ 	.word	0x00000000


	//----- nvinfo : EIATTR_CBANK_PARAM_SIZE
	.align		4
.L_2847:
        /*00e8*/ 	.byte	0x03, 0x19
        /*00ea*/ 	.short	0x0290


	//----- nvinfo : EIATTR_PARAM_CBANK
	.align		4
        /*00ec*/ 	.byte	0x04, 0x0a
        /*00ee*/ 	.short	(.L_2849 - .L_2848)
	.align		4
.L_2848:
        /*00f0*/ 	.word	index@(.nv.constant0._ZN2at6native18elementwise_kernelILi128ELi4EZNS0_15gpu_kernel_implINS0_13BinaryFunctorIdddZZZNS0_15binary_internal21div_floor_kernel_cudaERNS_18TensorIteratorBaseEENKUlvE1_clEvENKUlvE_clEvEUlddE_EEEEvS6_RKT_EUliE_EEviT1_)
        /*00f4*/ 	.short	0x0210
        /*00f6*/ 	.short	0x0290


	//----- nvinfo : EIATTR_SW_WAR
	.align		4
.L_2849:
        /*00f8*/ 	.byte	0x04, 0x36
        /*00fa*/ 	.short	(.L_2851 - .L_2850)
.L_2850:
        /*00fc*/ 	.word	0x00000008
.L_2851:


//--------------------- .nv.info._ZN2at6native27unrolled_elementwise_kernelINS0_13BinaryFunctorIdddZZZNS0_15binary_internal21div_floor_kernel_cudaERNS_18TensorIteratorBaseEENKUlvE1_clEvENKUlvE_clEvEUlddE_EESt5arrayIPcLm3EELi4E23TrivialOffsetCalculatorILi2EjESD_ILi1EjENS0_6memory12LoadWithCastILi2EEENSG_13StoreWithCastILi1EEEEEviT_T0_T2_T3_T4_T5_ --------------------------
	.section	.nv.info._ZN2at6native27unrolled_elementwise_kernelINS0_13BinaryFunctorIdddZZZNS0_15binary_internal21div_floor_kernel_cudaERNS_18TensorIteratorBaseEENKUlvE1_clEvENKUlvE_clEvEUlddE_EESt5arrayIPcLm3EELi4E23TrivialOffsetCalculatorILi2EjESD_ILi1EjENS0_6memory12LoadWithCastILi2EEENSG_13StoreWithCastILi1EEEEEviT_T0_T2_T3_T4_T5_,"",@"SHT_CUDA_INFO"
	.sectionflags	@""
	.align	4


	//----- nvinfo : EIATTR_CUDA_API_VERSION
	.align		4
        /*0000*/ 	.byte	0x04, 0x37
        /*0002*/ 	.short	(.L_2853 - .L_2852)
.L_2852:
        /*0004*/ 	.word	0x00000082


	//----- nvinfo : EIATTR_KPARAM_INFO
	.align		4
.L_2853:
        /*0008*/ 	.byte	0x04, 0x17
        /*000a*/ 	.short	(.L_2855 - .L_2854)
.L_2854:
        /*000c*/ 	.word	0x00000000
        /*0010*/ 	.short	0x0006
        /*0012*/ 	.short	0x0030
        /*0014*/ 	.byte	0x00, 0xf0, 0x21, 0x00


	//----- nvinfo : EIATTR_KPARAM_INFO
	.align		4
.L_2855:
        /*0018*/ 	.byte	0x04, 0x17
        /*001a*/ 	.short	(.L_2857 - .L_2856)
.L_2856:
        /*001c*/ 	.word	0x00000000
        /*0020*/ 	.short	0x0005
        /*0022*/ 	.short	0x0024
        /*0024*/ 	.byte	0x00, 0xf0, 0x31, 0x00


	//----- nvinfo : EIATTR_KPARAM_INFO
	.align		4
.L_2857:
        /*0028*/ 	.byte	0x04, 0x17
        /*002a*/ 	.short	(.L_2859 - .L_2858)
.L_2858:
        /*002c*/ 	.word	0x00000000
        /*0030*/ 	.short	0x0004
        /*0032*/ 	.short	0x0021
        /*0034*/ 	.byte	0x00, 0xf0, 0x05, 0x00


	//----- nvinfo : EIATTR_KPARAM_INFO
	.align		4
.L_2859:
        /*0038*/ 	.byte	0x04, 0x17
        /*003a*/ 	.short	(.L_2861 - .L_2860)
.L_2860:
        /*003c*/ 	.word	0x00000000
        /*0040*/ 	.short	0x0003
        /*0042*/ 	.short	0x0020
        /*0044*/ 	.byte	0x00, 0xf0, 0x05, 0x00


	//----- nvinfo : EIATTR_KPARAM_INFO
	.align		4
.L_2861:
        /*0048*/ 	.byte	0x04, 0x17
        /*004a*/ 	.short	(.L_2863 - .L_2862)
.L_2862:
        /*004c*/ 	.word	0x00000000
        /*0050*/ 	.short	0x0002
        /*0052*/ 	.short	0x0008
        /*0054*/ 	.byte	0x00, 0xf0, 0x61, 0x00


	//----- nvinfo : EIATTR_KPARAM_INFO
	.align		4
.L_2863:
        /*0058*/ 	.byte	0x04, 0x17
        /*005a*/ 	.short	(.L_2865 - .L_2864)
.L_2864:
        /*005c*/ 	.word	0x00000000
        /*0060*/ 	.short	0x0001
        /*0062*/ 	.short	0x0004
        /*0064*/ 	.byte	0x00, 0xf0, 0x05, 0x00


	//----- nvinfo : EIATTR_KPARAM_INFO
	.align		4
.L_2865:
        /*0068*/ 	.byte	0x04, 0x17
        /*006a*/ 	.short	(.L_2867 - .L_2866)
.L_2866:
        /*006c*/ 	.word	0x00000000
        /*0070*/ 	.short	0x0000
        /*0072*/ 	.short	0x0000
        /*0074*/ 	.byte	0x00, 0xf0, 0x11, 0x00


	//----- nvinfo : EIATTR_SPARSE_MMA_MASK
	.align		4
.L_2867:
        /*0078*/ 	.byte	0x03, 0x50
        /*007a*/ 	.short	0x0000


	//----- nvinfo : EIATTR_MAXREG_COUNT
	.align		4
        /*007c*/ 	.byte	0x03, 0x1b
        /*007e*/ 	.short	0x00ff


	//----- nvinfo : EIATTR_EXTERNS
	.align		4
        /*0080*/ 	.byte	0x04, 0x0f
        /*0082*/ 	.short	(.L_2869 - .L_2868)


	//   ....[0]....
	.align		4
.L_2868:
        /*0084*/ 	.word	index@(__assertfail)


	//----- nvinfo : EIATTR_ANNOTATIONS
	.align		4
.L_2869:
        /*0088*/ 	.byte	0x04, 0x55
        /*008a*/ 	.short	(.L_2871 - .L_2870)


	//   ....[0]....
.L_2870:
        /*008c*/ 	.word	0x00000001
        /*0090*/ 	.byte	0x00, 0x1c, 0x01, 0x00, 0x01, 0x00, 0x00, 0x00, 0x40, 0x1c, 0x01, 0x00, 0x01, 0x00, 0x00, 0x00
        /*00a0*/ 	.byte	0xd0, 0x1c, 0x01, 0x00, 0x01, 0x00, 0x00, 0x00, 0x70, 0x1e, 0x01, 0x00, 0x01, 0x00, 0x00, 0x00
        /*00b0*/ 	.byte	0x80, 0x1e, 0x01, 0x00, 0x01, 0x00, 0x00, 0x00, 0xb0, 0x1e, 0x01, 0x00


	//----- nvinfo : EIATTR_MERCURY_ISA_VERSION
	.align		4
.L_2871:
        /*00bc*/ 	.byte	0x03, 0x5f
        /*00be*/ 	.short	0x0101


	//----- nvinfo : EIATTR_SYSCALL_OFFSETS
	.align		4
        /*00c0*/ 	.byte	0x04, 0x46
        /*00c2*/ 	.short	(.L_2873 - .L_2872)


	//   ....[0]....
.L_2872:
        /*00c4*/ 	.word	0x00000fb0


	//   ....[1]....
        /*00c8*/ 	.word	0x00001ed0


	//   ....[2]....
        /*00cc*/ 	.word	0x00002e70


	//   ....[3]....
        /*00d0*/ 	.word	0x00003d90


	//   ....[4]....
        /*00d4*/ 	.word	0x00004d40


	//   ....[5]....
        /*00d8*/ 	.word	0x00005c60


	//   ....[6]....
        /*00dc*/ 	.word	0x00006bf0


	//   ....[7]....
        /*00e0*/ 	.word	0x00007b10


	//   ....[8]....
        /*00e4*/ 	.word	0x0000e5f0


	//   ....[9]....
        /*00e8*/ 	.word	0x0000f7e0


	//   ....[10]....
        /*00ec*/ 	.word	0x00010990


	//   ....[11]....
        /*00f0*/ 	.word	0x00011b40


	//----- nvinfo : EIATTR_EXIT_INSTR_OFFSETS
	.align		4
.L_2873:
        /*00f4*/ 	.byte	0x04, 0x1c
        /*00f6*/ 	.short	(.L_2875 - .L_2874)


	//   ....[0]....
.L_2874:
        /*00f8*/ 	.word	0x00010a30


	//   ....[1]....
        /*00fc*/ 	.word	0x00010b80


	//   ....[2]....
        /*0100*/ 	.word	0x00010bc0


	//   ....[3]....
        /*0104*/ 	.word	0x00010c50


	//   ....[4]....
        /*0108*/ 	.word	0x00010c80


	//   ....[5]....
        /*010c*/ 	.word	0x00010cb0


	//   ....[6]....
        /*0110*/ 	.word	0x00010d80


	//   ....[7]....
        /*0114*/ 	.word	0x00010e00


	//   ....[8]....
        /*0118*/ 	.word	0x00010ee0


	//   ....[9]....
        /*011c*/ 	.word	0x00010f70


	//   ....[10]....
        /*0120*/ 	.word	0x00010f90


	//   ....[11]....
        /*0124*/ 	.word	0x00011050


	//   ....[12]....
        /*0128*/ 	.word	0x00011080


	//   ....[13]....
        /*012c*/ 	.word	0x00011250


	//   ....[14]....
        /*0130*/ 	.word	0x000113f0


	//   ....[15]....
        /*0134*/ 	.word	0x00011470


	//   ....[16]....
        /*0138*/ 	.word	0x00011520


	//   ....[17]....
        /*013c*/ 	.word	0x000116e0


	//   ....[18]....
        /*0140*/ 	.word	0x000118a0


	//   ....[19]....
        /*0144*/ 	.word	0x00011a40


	//   ....[20]....
        /*0148*/ 	.word	0x00011b50


	//   ....[21]....
        /*014c*/ 	.word	0x00011b80


	//   ....[22]....
        /*0150*/ 	.word	0x00011bb0


	//----- nvinfo : EIATTR_MAX_THREADS
	.align		4
.L_2875:
        /*0154*/ 	.byte	0x04, 0x05
        /*0156*/ 	.short	(.L_2877 - .L_2876)
.L_2876:
        /*0158*/ 	.word	0x00000080
        /*015c*/ 	.word	0x00000001
        /*0160*/ 	.word	0x00000001


	//----- nvinfo : EIATTR_CRS_STACK_SIZE
	.align		4
.L_2877:
        /*0164*/ 	.byte	0x04, 0x1e
        /*0166*/ 	.short	(.L_2879 - .L_2878)
.L_2878:
        /*0168*/ 	.word	0x00000000


	//----- nvinfo : EIATTR_CBANK_PARAM_SIZE
	.align		4
.L_2879:
        /*016c*/ 	.byte	0x03, 0x19
        /*016e*/ 	.short	0x0038


	//----- nvinfo : EIATTR_PARAM_CBANK
	.align		4
        /*0170*/ 	.byte	0x04, 0x0a
        /*0172*/ 	.short	(.L_2881 - .L_2880)
	.align		4
.L_2880:
        /*0174*/ 	.word	index@(.nv.constant0._ZN2at6native27unrolled_elementwise_kernelINS0_13BinaryFunctorIdddZZZNS0_15binary_internal21div_floor_kernel_cudaERNS_18TensorIteratorBaseEENKUlvE1_clEvENKUlvE_clEvEUlddE_EESt5arrayIPcLm3EELi4E23TrivialOffsetCalculatorILi2EjESD_ILi1EjENS0_6memory12LoadWithCastILi2EEENSG_13StoreWithCastILi1EEEEEviT_T0_T2_T3_T4_T5_)
        /*0178*/ 	.short	0x0210
        /*017a*/ 	.short	0x0038


	//----- nvinfo : EIATTR_SW_WAR
	.align		4
.L_2881:
        /*017c*/ 	.byte	0x04, 0x36
        /*017e*/ 	.short	(.L_2883 - .L_2882)
.L_2882:
        /*0180*/ 	.word	0x00000008
.L_2883:


//--------------------- .nv.info._ZN2at6native18elementwise_kernelILi128ELi2EZNS0_22gpu_kernel_impl_nocastINS0_13BinaryFunctorIdddZZZNS0_15binary_internal21div_floor_kernel_cudaERNS_18TensorIteratorBaseEENKUlvE1_clEvENKUlvE_clEvEUlddE_EEEEvS6_RKT_EUliE_EEviT1_ --------------------------
	.section	.nv.info._ZN2at6native18elementwise_kernelILi128ELi2EZNS0_22gpu_kernel_impl_nocastINS0_13BinaryFunctorIdddZZZNS0_15binary_internal21div_floor_kernel_cudaERNS_18TensorIteratorBaseEENKUlvE1_clEvENKUlvE_clEvEUlddE_EEEEvS6_RKT_EUliE_EEviT1_,"",@"SHT_CUDA_INFO"
	.sectionflags	@""
	.align	4


	//----- nvinfo : EIATTR_CUDA_API_VERSION
	.align		4
        /*0000*/ 	.byte	0x04, 0x37
        /*0002*/ 	.short	(.L_2885 - .L_2884)
.L_2884:
        /*0004*/ 	.word	0x00000082


	//----- nvinfo : EIATTR_KPARAM_INFO
	.align		4
.L_2885:
        /*0008*/ 	.byte	0x04, 0x17
        /*000a*/ 	.short	(.L_2887 - .L_2886)
.L_2886:
        /*000c*/ 	.word	0x00000000
        /*0010*/ 	.short	0x0001
        /*0012*/ 	.short	0x0008
        /*0014*/ 	.byte	0x00, 0xf0, 0x21, 0x0a


	//----- nvinfo : EIATTR_KPARAM_INFO
	.align		4
.L_2887:
        /*0018*/ 	.byte	0x04, 0x17
        /*001a*/ 	.short	(.L_2889 - .L_2888)
.L_2888:
        /*001c*/ 	.word	0x00000000
        /*0020*/ 	.short	0x0000
        /*0022*/ 	.short	0x0000
        /*0024*/ 	.byte	0x00, 0xf0, 0x11, 0x00


	//----- nvinfo : EIATTR_SPARSE_MMA_MASK
	.align		4
.L_2889:
        /*0028*/ 	.byte	0x03, 0x50
        /*002a*/ 	.short	0x0000


	//----- nvinfo : EIATTR_MAXREG_COUNT
	.align		4
        /*002c*/ 	.byte	0x03, 0x1b
        /*002e*/ 	.short	0x0080


	//----- nvinfo : EIATTR_MERCURY_ISA_VERSION
	.align		4
        /*0030*/ 	.byte	0x03, 0x5f
        /*0032*/ 	.short	0x0101


	//----- nvinfo : EIATTR_EXIT_INSTR_OFFSETS
	.align		4
        /*0034*/ 	.byte	0x04, 0x1c
        /*0036*/ 	.short	(.L_2891 - .L_2890)


	//   ....[0]....
.L_2890:
        /*0038*/ 	.word	0x00002d30


	//   ....[1]....
        /*003c*/ 	.word	0x00005990


	//----- nvinfo : EIATTR_MAX_THREADS
	.align		4
.L_2891:
        /*0040*/ 	.byte	0x04, 0x05
        /*0042*/ 	.short	(.L_2893 - .L_2892)
.L_2892:
        /*0044*/ 	.word	0x00000080
        /*0048*/ 	.word	0x00000001
        /*004c*/ 	.word	0x00000001


	//----- nvinfo : EIATTR_CRS_STACK_SIZE
	.align		4
.L_2893:
        /*0050*/ 	.byte	0x04, 0x1e
        /*0052*/ 	.short	(.L_2895 - .L_2894)
.L_2894:
        /*0054*/ 	.word	0x00000000


	//----- nvinfo : EIATTR_CBANK_PARAM_SIZE
	.align		4
.L_2895:
        /*0058*/ 	.byte	0x03, 0x19
        /*005a*/ 	.short	0x0290


	//----- nvinfo : EIATTR_PARAM_CBANK
	.align		4
        /*005c*/ 	.byte	0x04, 0x0a
        /*005e*/ 	.short	(.L_2897 - .L_2896)
	.align		4
.L_2896:
        /*0060*/ 	.word	index@(.nv.constant0._ZN2at6native18elementwise_kernelILi128ELi2EZNS0_22gpu_kernel_impl_nocastINS0_13BinaryFunctorIdddZZZNS0_15binary_internal21div_floor_kernel_cudaERNS_18TensorIteratorBaseEENKUlvE1_clEvENKUlvE_clEvEUlddE_EEEEvS6_RKT_EUliE_EEviT1_)
        /*0064*/ 	.short	0x0210
        /*0066*/ 	.short	0x0290


	//----- nvinfo : EIATTR_SW_WAR
	.align		4
.L_2897:
        /*0068*/ 	.byte	0x04, 0x36
        /*006a*/ 	.short	(.L_2899 - .L_2898)
.L_2898:
        /*006c*/ 	.word	0x00000008
.L_2899:


//--------------------- .nv.info._ZN2at6native27unrolled_elementwise_kernelINS0_13BinaryFunctorIdddZZZNS0_15binary_internal21div_floor_kernel_cudaERNS_18TensorIteratorBaseEENKUlvE1_clEvENKUlvE_clEvEUlddE_EESt5arrayIPcLm3EELi4E23TrivialOffsetCalculatorILi2EjESD_ILi1EjENS0_6memory15LoadWithoutCastENSG_16StoreWithoutCastEEEviT_T0_T2_T3_T4_T5_ --------------------------
	.section	.nv.info._ZN2at6native27unrolled_elementwise_kernelINS0_13BinaryFunctorIdddZZZNS0_15binary_internal21div_floor_kernel_cudaERNS_18TensorIteratorBaseEENKUlvE1_clEvENKUlvE_clEvEUlddE_EESt5arrayIPcLm3EELi4E23TrivialOffsetCalculatorILi2EjESD_ILi1EjENS0_6memory15LoadWithoutCastENSG_16StoreWithoutCastEEEviT_T0_T2_T3_T4_T5_,"",@"SHT_CUDA_INFO"
	.sectionflags	@""
	.align	4


	//----- nvinfo : EIATTR_CUDA_API_VERSION
	.align		4
        /*0000*/ 	.byte	0x04, 0x37
        /*0002*/ 	.short	(.L_2901 - .L_2900)
.L_2900:
        /*0004*/ 	.word	0x00000082


	//----- nvinfo : EIATTR_KPARAM_INFO
	.align		4
.L_2901:
        /*0008*/ 	.byte	0x04, 0x17
        /*000a*/ 	.short	(.L_2903 - .L_2902)
.L_2902:
        /*000c*/ 	.word	0x00000000
        /*0010*/ 	.short	0x0006
        /*0012*/ 	.short	0x0023
        /*0014*/ 	.byte	0x00, 0xf0, 0x05, 0x00


	//----- nvinfo : EIATTR_KPARAM_INFO
	.align		4
.L_2903:
        /*0018*/ 	.byte	0x04, 0x17
        /*001a*/ 	.short	(.L_2905 - .L_2904)
.L_2904:
        /*001c*/ 	.word	0x00000000
        /*0020*/ 	.short	0x0005
        /*0022*/ 	.short	0x0022
        /*0024*/ 	.byte	0x00, 0xf0, 0x05, 0x00


	//----- nvinfo : EIATTR_KPARAM_INFO
	.align		4
.L_2905:
        /*0028*/ 	.byte	0x04, 0x17
        /*002a*/ 	.short	(.L_2907 - .L_2906)
.L_2906:
        /*002c*/ 	.word	0x00000000
        /*0030*/ 	.short	0x0004
        /*0032*/ 	.short	0x0021
        /*0034*/ 	.byte	0x00, 0xf0, 0x05, 0x00


	//----- nvinfo : EIATTR_KPARAM_INFO
	.align		4
.L_2907:
        /*0038*/ 	.byte	0x04, 0x17
        /*003a*/ 	.short	(.L_2909 - .L_2908)
.L_2908:
        /*003c*/ 	.word	0x00000000
        /*0040*/ 	.short	0x0003
        /*0042*/ 	.short	0x0020
        /*0044*/ 	.byte	0x00, 0xf0, 0x05, 0x00


	//----- nvinfo : EIATTR_KPARAM_INFO
	.align		4
.L_2909:
        /*0048*/ 	.byte	0x04, 0x17
        /*004a*/ 	.short	(.L_2911 - .L_2910)
.L_2910:
        /*004c*/ 	.word	0x00000000
        /*0050*/ 	.short	0x0002
        /*0052*/ 	.short	0x0008
        /*0054*/ 	.byte	0x00, 0xf0, 0x61, 0x00


	//----- nvinfo : EIATTR_KPARAM_INFO
	.align		4
.L_2911:
        /*0058*/ 	.byte	0x04, 0x17
        /*005a*/ 	.short	(.L_2913 - .L_2912)
.L_2912:
        /*005c*/ 	.word	0x00000000
        /*0060*/ 	.short	0x0001
        /*0062*/ 	.short	0x0004
        /*0064*/ 	.byte	0x00, 0xf0, 0x05, 0x00


	//----- nvinfo : EIATTR_KPARAM_INFO
	.align		4
.L_2913:
        /*0068*/ 	.byte	0x04, 0x17
        /*006a*/ 	.short	(.L_2915 - .L_2914)
.L_2914:
        /*006c*/ 	.word	0x00000000
        /*0070*/ 	.short	0x0000
        /*0072*/ 	.short	0x0000
        /*0074*/ 	.byte	0x00, 0xf0, 0x11, 0x00


	//----- nvinfo : EIATTR_SPARSE_MMA_MASK
	.align		4
.L_2915:
        /*0078*/ 	.byte	0x03, 0x50
        /*007a*/ 	.short	0x0000


	//----- nvinfo : EIATTR_MAXREG_COUNT
	.align		4
        /*007c*/ 	.byte	0x03, 0x1b
        /*007e*/ 	.short	0x00ff


	//----- nvinfo : EIATTR_MERCURY_ISA_VERSION
	.align		4
        /*0080*/ 	.byte	0x03, 0x5f
        /*0082*/ 	.short	0x0101


	//----- nvinfo : EIATTR_EXIT_INSTR_OFFSETS
	.align		4
        /*0084*/ 	.byte	0x04, 0x1c
        /*0086*/ 	.short	(.L_2917 - .L_2916)


	//   ....[0]....
.L_2916:
        /*0088*/ 	.word	0x00005af0


	//   ....[1]....
        /*008c*/ 	.word	0x00005b50


	//----- nvinfo : EIATTR_MAX_THREADS
	.align		4
.L_2917:
        /*0090*/ 	.byte	0x04, 0x05
        /*0092*/ 	.short	(.L_2919 - .L_2918)
.L_2918:
        /*0094*/ 	.word	0x00000080
        /*0098*/ 	.word	0x00000001
        /*009c*/ 	.word	0x00000001


	//----- nvinfo : EIATTR_CRS_STACK_SIZE
	.align		4
.L_2919:
        /*00a0*/ 	.byte	0x04, 0x1e
        /*00a2*/ 	.short	(.L_2921 - .L_2920)
.L_2920:
        /*00a4*/ 	.word	0x00000000


	//----- nvinfo : EIATTR_CBANK_PARAM_SIZE
	.align		4
.L_2921:
        /*00a8*/ 	.byte	0x03, 0x19
        /*00aa*/ 	.short	0x0024


	//----- nvinfo : EIATTR_PARAM_CBANK
	.align		4
        /*00ac*/ 	.byte	0x04, 0x0a
        /*00ae*/ 	.short	(.L_2923 - .L_2922)
	.align		4
.L_2922:
        /*00b0*/ 	.word	index@(.nv.constant0._ZN2at6native27unrolled_elementwise_kernelINS0_13BinaryFunctorIdddZZZNS0_15binary_internal21div_floor_kernel_cudaERNS_18TensorIteratorBaseEENKUlvE1_clEvENKUlvE_clEvEUlddE_EESt5arrayIPcLm3EELi4E23TrivialOffsetCalculatorILi2EjESD_ILi1EjENS0_6memory15LoadWithoutCastENSG_16StoreWithoutCastEEEviT_T0_T2_T3_T4_T5_)
        /*00b4*/ 	.short	0x0210
        /*00b6*/ 	.short	0x0024


	//----- nvinfo : EIATTR_SW_WAR
	.align		4
.L_2923:
        /*00b8*/ 	.byte	0x04, 0x36
        /*00ba*/ 	.short	(.L_2925 - .L_2924)
.L_2924:
        /*00bc*/ 	.word	0x00000008
.L_2925:


//--------------------- .nv.info._ZN2at6native29vectorized_elementwise_kernelILi2ENS0_13BinaryFunctorIdddZZZNS0_15binary_internal21div_floor_kernel_cudaERNS_18TensorIteratorBaseEENKUlvE1_clEvENKUlvE_clEvEUlddE_EESt5arrayIPcLm3EEEEviT0_T1_ --------------------------
	.section	.nv.info._ZN2at6native29vectorized_elementwise_kernelILi2ENS0_13BinaryFunctorIdddZZZNS0_15binary_internal21div_floor_kernel_cudaERNS_18TensorIteratorBaseEENKUlvE1_clEvENKUlvE_clEvEUlddE_EESt5arrayIPcLm3EEEEviT0_T1_,"",@"SHT_CUDA_INFO"
	.sectionflags	@""
	.align	4


	//----- nvinfo : EIATTR_CUDA_API_VERSION
	.align		4
        /*0000*/ 	.byte	0x04, 0x37
        /*0002*/ 	.short	(.L_2927 - .L_2926)
.L_2926:
        /*0004*/ 	.word	0x00000082


	//----- nvinfo : EIATTR_KPARAM_INFO
	.align		4
.L_2927:
        /*0008*/ 	.byte	0x04, 0x17
        /*000a*/ 	.short	(.L_2929 - .L_2928)
.L_2928:
        /*000c*/ 	.word	0x00000000
        /*0010*/ 	.short	0x0002
        /*0012*/ 	.short	0x0008
        /*0014*/ 	.byte	0x00, 0xf0, 0x61, 0x00


	//----- nvinfo : EIATTR_KPARAM_INFO
	.align		4
.L_2929:
        /*0018*/ 	.byte	0x04, 0x17
        /*001a*/ 	.short	(.L_2931 - .L_2930)
.L_2930:
        /*001c*/ 	.word	0x00000000
        /*0020*/ 	.short	0x0001
        /*0022*/ 	.short	0x0004
        /*0024*/ 	.byte	0x00, 0xf0, 0x05, 0x00


	//----- nvinfo : EIATTR_KPARAM_INFO
	.align		4
.L_2931:
        /*0028*/ 	.byte	0x04, 0x17
        /*002a*/ 	.short	(.L_2933 - .L_2932)
.L_2932:
        /*002c*/ 	.word	0x00000000
        /*0030*/ 	.short	0x0000
        /*0032*/ 	.short	0x0000
        /*0034*/ 	.byte	0x00, 0xf0, 0x11, 0x00


	//----- nvinfo : EIATTR_SPARSE_MMA_MASK
	.align		4
.L_2933:
        /*0038*/ 	.byte	0x03, 0x50
        /*003a*/ 	.short	0x0000


	//----- nvinfo : EIATTR_MAXREG_COUNT
	.align		4
        /*003c*/ 	.byte	0x03, 0x1b
        /*003e*/ 	.short	0x00ff


	//----- nvinfo : EIATTR_MERCURY_ISA_VERSION
	.align		4
        /*0040*/ 	.byte	0x03, 0x5f
        /*0042*/ 	.short	0x0101


	//----- nvinfo : EIATTR_EXIT_INSTR_OFFSETS
	.align		4
        /*0044*/ 	.byte	0x04, 0x1c
        /*0046*/ 	.short	(.L_2935 - .L_2934)


	//   ....[0]....
.L_2934:
        /*0048*/ 	.word	0x0000ade0


	//   ....[1]....
        /*004c*/ 	.word	0x00016460


	//   ....[2]....
        /*0050*/ 	.word	0x000164b0


	//----- nvinfo : EIATTR_MAX_THREADS
	.align		4
.L_2935:
        /*0054*/ 	.byte	0x04, 0x05
        /*0056*/ 	.short	(.L_2937 - .L_2936)
.L_2936:
        /*0058*/ 	.word	0x00000080
        /*005c*/ 	.word	0x00000001
        /*0060*/ 	.word	0x00000001


	//----- nvinfo : EIATTR_CRS_STACK_SIZE
	.align		4
.L_2937:
        /*0064*/ 	.byte	0x04, 0x1e
        /*0066*/ 	.short	(.L_2939 - .L_2938)
.L_2938:
        /*0068*/ 	.word	0x00000000


	//----- nvinfo : EIATTR_CBANK_PARAM_SIZE
	.align		4
.L_2939:
        /*006c*/ 	.byte	0x03, 0x19
        /*006e*/ 	.short	0x0020


	//----- nvinfo : EIATTR_PARAM_CBANK
	.align		4
        /*0070*/ 	.byte	0x04, 0x0a
        /*0072*/ 	.short	(.L_2941 - .L_2940)
	.align		4
.L_2940:
        /*0074*/ 	.word	index@(.nv.constant0._ZN2at6native29vectorized_elementwise_kernelILi2ENS0_13BinaryFunctorIdddZZZNS0_15binary_internal21div_floor_kernel_cudaERNS_18TensorIteratorBaseEENKUlvE1_clEvENKUlvE_clEvEUlddE_EESt5arrayIPcLm3EEEEviT0_T1_)
        /*0078*/ 	.short	0x0210
        /*007a*/ 	.short	0x0020


	//----- nvinfo : EIATTR_SW_WAR
	.align		4
.L_2941:
        /*007c*/ 	.byte	0x04, 0x36
        /*007e*/ 	.short	(.L_2943 - .L_2942)
.L_2942:
        /*0080*/ 	.word	0x00000008
.L_2943:


//--------------------- .nv.info._ZN2at6native29vectorized_elementwise_kernelILi4ENS0_13BinaryFunctorIdddZZZNS0_15binary_internal21div_floor_kernel_cudaERNS_18TensorIteratorBaseEENKUlvE1_clEvENKUlvE_clEvEUlddE_EESt5arrayIPcLm3EEEEviT0_T1_ --------------------------
	.section	.nv.info._ZN2at6native29vectorized_elementwise_kernelILi4ENS0_13BinaryFunctorIdddZZZNS0_15binary_internal21div_floor_kernel_cudaERNS_18TensorIteratorBaseEENKUlvE1_clEvENKUlvE_clEvEUlddE_EESt5arrayIPcLm3EEEEviT0_T1_,"",@"SHT_CUDA_INFO"
	.sectionflags	@""
	.align	4


	//----- nvinfo : EIATTR_CUDA_API_VERSION
	.align		4
        /*0000*/ 	.byte	0x04, 0x37
        /*0002*/ 	.short	(.L_2945 - .L_2944)
.L_2944:
        /*0004*/ 	.word	0x00000082


	//----- nvinfo : EIATTR_KPARAM_INFO
	.align		4
.L_2945:
        /*0008*/ 	.byte	0x04, 0x17
        /*000a*/ 	.short	(.L_2947 - .L_2946)
.L_2946:
        /*000c*/ 	.word	0x00000000
        /*0010*/ 	.short	0x0002
        /*0012*/ 	.short	0x0008
        /*0014*/ 	.byte	0x00, 0xf0, 0x61, 0x00


	//----- nvinfo : EIATTR_KPARAM_INFO
	.align		4
.L_2947:
        /*0018*/ 	.byte	0x04, 0x17
        /*001a*/ 	.short	(.L_2949 - .L_2948)
.L_2948:
        /*001c*/ 	.word	0x00000000
        /*0020*/ 	.short	0x0001
        /*0022*/ 	.short	0x0004
        /*0024*/ 	.byte	0x00, 0xf0, 0x05, 0x00


	//----- nvinfo : EIATTR_KPARAM_INFO
	.align		4
.L_2949:
        /*0028*/ 	.byte	0x04, 0x17
        /*002a*/ 	.short	(.L_2951 - .L_2950)
.L_2950:
        /*002c*/ 	.word	0x00000000
        /*0030*/ 	.short	0x0000
        /*0032*/ 	.short	0x0000
        /*0034*/ 	.byte	0x00, 0xf0, 0x11, 0x00


	//----- nvinfo : EIATTR_SPARSE_MMA_MASK
	.align		4
.L_2951:
        /*0038*/ 	.byte	0x03, 0x50
        /*003a*/ 	.short	0x0000


	//----- nvinfo : EIATTR_MAXREG_COUNT
	.align		4
        /*003c*/ 	.byte	0x03, 0x1b
        /*003e*/ 	.short	0x00ff


	//----- nvinfo : EIATTR_MERCURY_ISA_VERSION
	.align		4
        /*0040*/ 	.byte	0x03, 0x5f
        /*0042*/ 	.short	0x0101


	//----- nvinfo : EIATTR_EXIT_INSTR_OFFSETS
	.align		4
        /*0044*/ 	.byte	0x04, 0x1c
        /*0046*/ 	.short	(.L_2953 - .L_2952)


	//   ....[0]....
.L_2952:
        /*0048*/ 	.word	0x0000ade0


	//   ....[1]....
        /*004c*/ 	.word	0x00016460


	//   ....[2]....
        /*0050*/ 	.word	0x000164b0


	//----- nvinfo : EIATTR_MAX_THREADS
	.align		4
.L_2953:
        /*0054*/ 	.byte	0x04, 0x05
        /*0056*/ 	.short	(.L_2955 - .L_2954)
.L_2954:
        /*0058*/ 	.word	0x00000080
        /*005c*/ 	.word	0x00000001
        /*0060*/ 	.word	0x00000001


	//----- nvinfo : EIATTR_CRS_STACK_SIZE
	.align		4
.L_2955:
        /*0064*/ 	.byte	0x04, 0x1e
        /*0066*/ 	.short	(.L_2957 - .L_2956)
.L_2956:
        /*0068*/ 	.word	0x00000000


	//----- nvinfo : EIATTR_CBANK_PARAM_SIZE
	.align		4
.L_2957:
        /*006c*/ 	.byte	0x03, 0x19
        /*006e*/ 	.short	0x0020


	//----- nvinfo : EIATTR_PARAM_CBANK
	.align		4
        /*0070*/ 	.byte	0x04, 0x0a
        /*0072*/ 	.short	(.L_2959 - .L_2958)
	.align		4
.L_2958:
        /*0074*/ 	.word	index@(.nv.constant0._ZN2at6native29vectorized_elementwise_kernelILi4ENS0_13BinaryFunctorIdddZZZNS0_15binary_internal21div_floor_kernel_cudaERNS_18TensorIteratorBaseEENKUlvE1_clEvENKUlvE_clEvEUlddE_EESt5arrayIPcLm3EEEEviT0_T1_)
        /*0078*/ 	.short	0x0210
        /*007a*/ 	.short	0x0020


	//----- nvinfo : EIATTR_SW_WAR
	.align		4
.L_2959:
        /*007c*/ 	.byte	0x04, 0x36
        /*007e*/ 	.short	(.L_2961 - .L_2960)
.L_2960:
        /*0080*/ 	.word	0x00000008
.L_2961:


//--------------------- .nv.info._ZN2at6native29vectorized_elementwise_kernelILi8ENS0_13BinaryFunctorIdddZZZNS0_15binary_internal21div_floor_kernel_cudaERNS_18TensorIteratorBaseEENKUlvE1_clEvENKUlvE_clEvEUlddE_EESt5arrayIPcLm3EEEEviT0_T1_ --------------------------
	.section	.nv.info._ZN2at6native29vectorized_elementwise_kernelILi8ENS0_13BinaryFunctorIdddZZZNS0_15binary_internal21div_floor_kernel_cudaERNS_18TensorIteratorBaseEENKUlvE1_clEvENKUlvE_clEvEUlddE_EESt5arrayIPcLm3EEEEviT0_T1_,"",@"SHT_CUDA_INFO"
	.sectionflags	@""
	.align	4


	//----- nvinfo : EIATTR_CUDA_API_VERSION
	.align		4
        /*0000*/ 	.byte	0x04, 0x37
        /*0002*/ 	.short	(.L_2963 - .L_2962)
.L_2962:
        /*0004*/ 	.word	0x00000082


	//----- nvinfo : EIATTR_KPARAM_INFO
	.align		4
.L_2963:
        /*0008*/ 	.byte	0x04, 0x17
        /*000a*/ 	.short	(.L_2965 - .L_2964)
.L_2964:
        /*000c*/ 	.word	0x00000000
        /*0010*/ 	.short	0x0002
        /*0012*/ 	.short	0x0008
        /*0014*/ 	.byte	0x00, 0xf0, 0x61, 0x00


	//----- nvinfo : EIATTR_KPARAM_INFO
	.align		4
.L_2965:
        /*0018*/ 	.byte	0x04, 0x17
        /*001a*/ 	.short	(.L_2967 - .L_2966)
.L_2966:
        /*001c*/ 	.word	0x00000000
        /*0020*/ 	.short	0x0001
        /*0022*/ 	.short	0x0004
        /*0024*/ 	.byte	0x00, 0xf0, 0x05, 0x00


	//----- nvinfo : EIATTR_KPARAM_INFO
	.align		4
.L_2967:
        /*0028*/ 	.byte	0x04, 0x17
        /*002a*/ 	.short	(.L_2969 - .L_2968)
.L_2968:
        /*002c*/ 	.word	0x00000000
        /*0030*/ 	.short	0x0000
        /*0032*/ 	.short	0x0000
        /*0034*/ 	.byte	0x00, 0xf0, 0x11, 0x00


	//----- nvinfo : EIATTR_SPARSE_MMA_MASK
	.align		4
.L_2969:
        /*0038*/ 	.byte	0x03, 0x50
        /*003a*/ 	.short	0x0000


	//----- nvinfo : EIATTR_MAXREG_COUNT
	.align		4
        /*003c*/ 	.byte	0x03, 0x1b
        /*003e*/ 	.short	0x00ff


	//----- nvinfo : EIATTR_MERCURY_ISA_VERSION
	.align		4
        /*0040*/ 	.byte	0x03, 0x5f
        /*0042*/ 	.short	0x0101


	//----- nvinfo : EIATTR_EXIT_INSTR_OFFSETS
	.align		4
        /*0044*/ 	.byte	0x04, 0x1c
        /*0046*/ 	.short	(.L_2971 - .L_2970)


	//   ....[0]....
.L_2970:
        /*0048*/ 	.word	0x0000ade0


	//   ....[1]....
        /*004c*/ 	.word	0x00016460


	//   ....[2]....
        /*0050*/ 	.word	0x000164b0


	//----- nvinfo : EIATTR_MAX_THREADS
	.align		4
.L_2971:
        /*0054*/ 	.byte	0x04, 0x05
        /*0056*/ 	.short	(.L_2973 - .L_2972)
.L_2972:
        /*0058*/ 	.word	0x00000080
        /*005c*/ 	.word	0x00000001
        /*0060*/ 	.word	0x00000001


	//----- nvinfo : EIATTR_CRS_STACK_SIZE
	.align		4
.L_2973:
        /*0064*/ 	.byte	0x04, 0x1e
        /*0066*/ 	.short	(.L_2975 - .L_2974)
.L_2974:
        /*0068*/ 	.word	0x00000000


	//----- nvinfo : EIATTR_CBANK_PARAM_SIZE
	.align		4
.L_2975:
        /*006c*/ 	.byte	0x03, 0x19
        /*006e*/ 	.short	0x0020


	//----- nvinfo : EIATTR_PARAM_CBANK
	.align		4
        /*0070*/ 	.byte	0x04, 0x0a
        /*0072*/ 	.short	(.L_2977 - .L_2976)
	.align		4
.L_2976:
        /*0074*/ 	.word	index@(.nv.constant0._ZN2at6native29vectorized_elementwise_kernelILi8ENS0_13BinaryFunctorIdddZZZNS0_15binary_internal21div_floor_kernel_cudaERNS_18TensorIteratorBaseEENKUlvE1_clEvENKUlvE_clEvEUlddE_EESt5arrayIPcLm3EEEEviT0_T1_)
        /*0078*/ 	.short	0x0210
        /*007a*/ 	.short	0x0020


	//----- nvinfo : EIATTR_SW_WAR
	.align		4
.L_2977:
        /*007c*/ 	.byte	0x04, 0x36
        /*007e*/ 	.short	(.L_2979 - .L_2978)
.L_2978:
        /*0080*/ 	.word	0x00000008
.L_2979:


//--------------------- .nv.info._ZN2at6native18elementwise_kernelILi128ELi4EZNS0_15gpu_kernel_implINS0_13BUnaryFunctorIdddZZZNS0_15binary_internal21div_floor_kernel_cudaERNS_18TensorIteratorBaseEENKUlvE1_clEvENKUlvE_clEvEUlddE_EEEEvS6_RKT_EUliE_EEviT1_ --------------------------
	.section	.nv.info._ZN2at6native18elementwise_kernelILi128ELi4EZNS0_15gpu_kernel_implINS0_13BUnaryFunctorIdddZZZNS0_15binary_internal21div_floor_kernel_cudaERNS_18TensorIteratorBaseEENKUlvE1_clEvENKUlvE_clEvEUlddE_EEEEvS6_RKT_EUliE_EEviT1_,"",@"SHT_CUDA_INFO"
	.sectionflags	@""
	.align	4


	//----- nvinfo : EIATTR_CUDA_API_VERSION
	.align		4
        /*0000*/ 	.byte	0x04, 0x37
        /*0002*/ 	.short	(.L_2981 - .L_2980)
.L_2980:
        /*0004*/ 	.word	0x00000082


	//----- nvinfo : EIATTR_KPARAM_INFO
	.align		4
.L_2981:
        /*0008*/ 	.byte	0x04, 0x17
        /*000a*/ 	.short	(.L_2983 - .L_2982)
.L_2982:
        /*000c*/ 	.word	0x00000000
        /*0010*/ 	.short	0x0001
        /*0012*/ 	.short	0x0008
        /*0014*/ 	.byte	0x00, 0xf0, 0xa1, 0x08


	//----- nvinfo : EIATTR_KPARAM_INFO
	.align		4
.L_2983:
        /*0018*/ 	.byte	0x04, 0x17
        /*001a*/ 	.short	(.L_2985 - .L_2984)
.L_2984:
        /*001c*/ 	.word	0x00000000
        /*0020*/ 	.short	0x0000
        /*0022*/ 	.short	0x0000
        /*0024*/ 	.byte	0x00, 0xf0, 0x11, 0x00


	//----- nvinfo : EIATTR_SPARSE_MMA_MASK
	.align		4
.L_2985:
        /*0028*/ 	.byte	0x03, 0x50
        /*002a*/ 	.short	0x0000


	//----- nvinfo : EIATTR_MAXREG_COUNT
	.align		4
        /*002c*/ 	.byte	0x03, 0x1b
        /*002e*/ 	.short	0x0080


	//----- nvinfo : EIATTR_EXTERNS
	.align		4
        /*0030*/ 	.byte	0x04, 0x0f
        /*0032*/ 	.short	(.L_2987 - .L_2986)


	//   ....[0]....
	.align		4
.L_2986:
        /*0034*/ 	.word	index@(__assertfail)


	//----- nvinfo : EIATTR_MERCURY_ISA_VERSION
	.align		4
.L_2987:
        /*0038*/ 	.byte	0x03, 0x5f
        /*003a*/ 	.short	0x0101


	//----- nvinfo : EIATTR_SYSCALL_OFFSETS
	.align		4
        /*003c*/ 	.byte	0x04, 0x46
        /*003e*/ 	.short	(.L_2989 - .L_2988)


	//   ....[0]....
.L_2988:
        /*0040*/ 	.word	0x00002260


	//   ....[1]....
        /*0044*/ 	.word	0x00004910


	//   ....[2]....
        /*0048*/ 	.word	0x00006bc0


	//   ....[3]....
        /*004c*/ 	.word	0x00009250


	//   ....[4]....
        /*0050*/ 	.word	0x0000b4d0


	//   ....[5]....
        /*0054*/ 	.word	0x0000db60


	//   ....[6]....
        /*0058*/ 	.word	0x0000fdd0


	//   ....[7]....
        /*005c*/ 	.word	0x00012480


	//----- nvinfo : EIATTR_EXIT_INSTR_OFFSETS
	.align		4
.L_2989:
        /*0060*/ 	.byte	0x04, 0x1c
        /*0062*/ 	.short	(.L_2991 - .L_2990)


	//   ....[0]....
.L_2990:
        /*0064*/ 	.word	0x0000dc10


	//   ....[1]....
        /*0068*/ 	.word	0x000114c0


	//   ....[2]....
        /*006c*/ 	.word	0x00011500


	//   ....[3]....
        /*0070*/ 	.word	0x00011590


	//   ....[4]....
        /*0074*/ 	.word	0x000115c0


	//   ....[5]....
        /*0078*/ 	.word	0x000115f0


	//   ....[6]....
        /*007c*/ 	.word	0x000116c0


	//   ....[7]....
        /*0080*/ 	.word	0x00011740


	//   ....[8]....
        /*0084*/ 	.word	0x00011820


	//   ....[9]....
        /*0088*/ 	.word	0x000118b0


	//   ....[10]....
        /*008c*/ 	.word	0x000118d0


	//   ....[11]....
        /*0090*/ 	.word	0x00011990


	//   ....[12]....
        /*0094*/ 	.word	0x000119c0


	//   ....[13]....
        /*0098*/ 	.word	0x00011b90


	//   ....[14]....
        /*009c*/ 	.word	0x00011d30


	//   ....[15]....
        /*00a0*/ 	.word	0x00011db0


	//   ....[16]....
        /*00a4*/ 	.word	0x00011e60


	//   ....[17]....
        /*00a8*/ 	.word	0x00012020


	//   ....[18]....
        /*00ac*/ 	.word	0x000121e0


	//   ....[19]....
        /*00b0*/ 	.word	0x00012380


	//   ....[20]....
        /*00b4*/ 	.word	0x00012490


	//   ....[21]....
        /*00b8*/ 	.word	0x000124c0


	//   ....[22]....
        /*00bc*/ 	.word	0x000124f0


	//----- nvinfo : EIATTR_MAX_THREADS
	.align		4
.L_2991:
        /*00c0*/ 	.byte	0x04, 0x05
        /*00c2*/ 	.short	(.L_2993 - .L_2992)
.L_2992:
        /*00c4*/ 	.word	0x00000080
        /*00c8*/ 	.word	0x00000001
        /*00cc*/ 	.word	0x00000001


	//----- nvinfo : EIATTR_CRS_STACK_SIZE
	.align		4
.L_2993:
        /*00d0*/ 	.byte	0x04, 0x1e
        /*00d2*/ 	.short	(.L_2995 - .L_2994)
.L_2994:
        /*00d4*/ 	.word	0x00000000


	//----- nvinfo : EIATTR_CBANK_PARAM_SIZE
	.align		4
.L_2995:
        /*00d8*/ 	.byte	0x03, 0x19
        /*00da*/ 	.short	0x0230


	//----- nvinfo : EIATTR_PARAM_CBANK
	.align		4
        /*00dc*/ 	.byte	0x04, 0x0a
        /*00de*/ 	.short	(.L_2997 - .L_2996)
	.align		4
.L_2996:
        /*00e0*/ 	.word	index@(.nv.constant0._ZN2at6native18elementwise_kernelILi128ELi4EZNS0_15gpu_kernel_implINS0_13BUnaryFunctorIdddZZZNS0_15binary_internal21div_floor_kernel_cudaERNS_18TensorIteratorBaseEENKUlvE1_clEvENKUlvE_clEvEUlddE_EEEEvS6_RKT_EUliE_EEviT1_)
        /*00e4*/ 	.short	0x0210
        /*00e6*/ 	.short	0x0230


	//----- nvinfo : EIATTR_SW_WAR
	.align		4
.L_2997:
        /*00e8*/ 	.byte	0x04, 0x36
        /*00ea*/ 	.short	(.L_2999 - .L_2998)
.L_2998:
        /*00ec*/ 	.word	0x00000008
.L_2999:


//--------------------- .nv.info._ZN2at6native27unrolled_elementwise_kernelINS0_13BUnaryFunctorIdddZZZNS0_15binary_internal21div_floor_kernel_cudaERNS_18TensorIteratorBaseEENKUlvE1_clEvENKUlvE_clEvEUlddE_EESt5arrayIPcLm2EELi4E23TrivialOffsetCalculatorILi1EjESE_NS0_6memory12LoadWithCastILi1EEENSF_13StoreWithCastILi1EEEEEviT_T0_T2_T3_T4_T5_ --------------------------
	.section	.nv.info._ZN2at6native27unrolled_elementwise_kernelINS0_13BUnaryFunctorIdddZZZNS0_15binary_internal21div_floor_kernel_cudaERNS_18TensorIteratorBaseEENKUlvE1_clEvENKUlvE_clEvEUlddE_EESt5arrayIPcLm2EELi4E23TrivialOffsetCalculatorILi1EjESE_NS0_6memory12LoadWithCastILi1EEENSF_13StoreWithCastILi1EEEEEviT_T0_T2_T3_T4_T5_,"",@"SHT_CUDA_INFO"
	.sectionflags	@""
	.align	4


	//----- nvinfo : EIATTR_CUDA_API_VERSION
	.align		4
        /*0000*/ 	.byte	0x04, 0x37
        /*0002*/ 	.short	(.L_3001 - .L_3000)
.L_3000:
        /*0004*/ 	.word	0x00000082


	//----- nvinfo : EIATTR_KPARAM_INFO
	.align		4
.L_3001:
        /*0008*/ 	.byte	0x04, 0x17
        /*000a*/ 	.short	(.L_3003 - .L_3002)
.L_3002:
        /*000c*/ 	.word	0x00000000
        /*0010*/ 	.short	0x0006
        /*0012*/ 	.short	0x0034
        /*0014*/ 	.byte	0x00, 0xf0, 0x21, 0x00


	//----- nvinfo : EIATTR_KPARAM_INFO
	.align		4
.L_3003:
        /*0018*/ 	.byte	0x04, 0x17
        /*001a*/ 	.short	(.L_3005 - .L_3004)
.L_3004:
        /*001c*/ 	.word	0x00000000
        /*0020*/ 	.short	0x0005
        /*0022*/ 	.short	0x002c
        /*0024*/ 	.byte	0x00, 0xf0, 0x21, 0x00


	//----- nvinfo : EIATTR_KPARAM_INFO
	.align		4
.L_3005:
        /*0028*/ 	.byte	0x04, 0x17
        /*002a*/ 	.short	(.L_3007 - .L_3006)
.L_3006:
        /*002c*/ 	.word	0x00000000
        /*0030*/ 	.short	0x0004
        /*0032*/ 	.short	0x0029
        /*0034*/ 	.byte	0x00, 0xf0, 0x05, 0x00


	//----- nvinfo : EIATTR_KPARAM_INFO
	.align		4
.L_3007:
        /*0038*/ 	.byte	0x04, 0x17
        /*003a*/ 	.short	(.L_3009 - .L_3008)
.L_3008:
        /*003c*/ 	.word	0x00000000
        /*0040*/ 	.short	0x0003
        /*0042*/ 	.short	0x0028
        /*0044*/ 	.byte	0x00, 0xf0, 0x05, 0x00


	//----- nvinfo : EIATTR_KPARAM_INFO
	.align		4
.L_3009:
        /*0048*/ 	.byte	0x04, 0x17
        /*004a*/ 	.short	(.L_3011 - .L_3010)
.L_3010:
        /*004c*/ 	.word	0x00000000
        /*0050*/ 	.short	0x0002
        /*0052*/ 	.short	0x0018
        /*0054*/ 	.byte	0x00, 0xf0, 0x41, 0x00


	//----- nvinfo : EIATTR_KPARAM_INFO
	.align		4
.L_3011:
        /*0058*/ 	.byte	0x04, 0x17
        /*005a*/ 	.short	(.L_3013 - .L_3012)
.L_3012:
        /*005c*/ 	.word	0x00000000
        /*0060*/ 	.short	0x0001
        /*0062*/ 	.short	0x0008
        /*0064*/ 	.byte	0x00, 0xf0, 0x41, 0x00


	//----- nvinfo : EIATTR_KPARAM_INFO
	.align		4
.L_3013:
        /*0068*/ 	.byte	0x04, 0x17
        /*006a*/ 	.short	(.L_3015 - .L_3014)
.L_3014:
        /*006c*/ 	.word	0x00000000
        /*0070*/ 	.short	0x0000
        /*0072*/ 	.short	0x0000
        /*0074*/ 	.byte	0x00, 0xf0, 0x11, 0x00


	//----- nvinfo : EIATTR_SPARSE_MMA_MASK
	.align		4
.L_3015:
        /*0078*/ 	.byte	0x03, 0x50
        /*007a*/ 	.short	0x0000


	//----- nvinfo : EIATTR_MAXREG_COUNT
	.align		4
        /*007c*/ 	.byte	0x03, 0x1b
        /*007e*/ 	.short	0x00ff


	//----- nvinfo : EIATTR_EXTERNS
	.align		4
        /*0080*/ 	.byte	0x04, 0x0f
        /*0082*/ 	.short	(.L_3017 - .L_3016)


	//   ....[0]....
	.align		4
.L_3016:
        /*0084*/ 	.word	index@(__assertfail)


	//----- nvinfo : EIATTR_MERCURY_ISA_VERSION
	.align		4
.L_3017:
        /*0088*/ 	.byte	0x03, 0x5f
        /*008a*/ 	.short	0x0101


	//----- nvinfo : EIATTR_SYSCALL_OFFSETS
	.align		4
        /*008c*/ 	.byte	0x04, 0x46
        /*008e*/ 	.short	(.L_3019 - .L_3018)


	//   ....[0]....
.L_3018:
        /*0090*/ 	.word	0x00000f80


	//   ....[1]....
        /*0094*/ 	.word	0x00001f20


	//   ....[2]....
        /*0098*/ 	.word	0x00002ed0


	//   ....[3]....
        /*009c*/ 	.word	0x00003e50


	//   ....[4]....
        /*00a0*/ 	.word	0x0000a8d0


	//   ....[5]....
        /*00a4*/ 	.word	0x0000bac0


	//   ....[6]....
        /*00a8*/ 	.word	0x0000cc60


	//   ....[7]....
        /*00ac*/ 	.word	0x0000de10


	//----- nvinfo : EIATTR_EXIT_INSTR_OFFSETS
	.align		4
.L_3019:
        /*00b0*/ 	.byte	0x04, 0x1c
        /*00b2*/ 	.short	(.L_3021 - .L_3020)


	//   ....[0]....
.L_3020:
        /*00b4*/ 	.word	0x0000cd00


	//   ....[1]....
        /*00b8*/ 	.word	0x0000ce50


	//   ....[2]....
        /*00bc*/ 	.word	0x0000ce90


	//   ....[3]....
        /*00c0*/ 	.word	0x0000cf20


	//   ....[4]....
        /*00c4*/ 	.word	0x0000cf50


	//   ....[5]....
        /*00c8*/ 	.word	0x0000cf80


	//   ....[6]....
        /*00cc*/ 	.word	0x0000d050


	//   ....[7]....
        /*00d0*/ 	.word	0x0000d0d0


	//   ....[8]....
        /*00d4*/ 	.word	0x0000d1b0


	//   ....[9]....
        /*00d8*/ 	.word	0x0000d240


	//   ....[10]....
        /*00dc*/ 	.word	0x0000d260


	//   ....[11]....
        /*00e0*/ 	.word	0x0000d320


	//   ....[12]....
        /*00e4*/ 	.word	0x0000d350


	//   ....[13]....
        /*00e8*/ 	.word	0x0000d520


	//   ....[14]....
        /*00ec*/ 	.word	0x0000d6c0


	//   ....[15]....
        /*00f0*/ 	.word	0x0000d740


	//   ....[16]....
        /*00f4*/ 	.word	0x0000d7f0


	//   ....[17]....
        /*00f8*/ 	.word	0x0000d9b0


	//   ....[18]....
        /*00fc*/ 	.word	0x0000db70


	//   ....[19]....
        /*0100*/ 	.word	0x0000dd10


	//   ....[20]....
        /*0104*/ 	.word	0x0000de20


	//   ....[21]....
        /*0108*/ 	.word	0x0000de50


	//   ....[22]....
        /*010c*/ 	.word	0x0000de80


	//----- nvinfo : EIATTR_MAX_THREADS
	.align		4
.L_3021:
        /*0110*/ 	.byte	0x04, 0x05
        /*0112*/ 	.short	(.L_3023 - .L_3022)
.L_3022:
        /*0114*/ 	.word	0x00000080
        /*0118*/ 	.word	0x00000001
        /*011c*/ 	.word	0x00000001


	//----- nvinfo : EIATTR_CRS_STACK_SIZE
	.align		4
.L_3023:
        /*0120*/ 	.byte	0x04, 0x1e
        /*0122*/ 	.short	(.L_3025 - .L_3024)
.L_3024:
        /*0124*/ 	.word	0x00000000


	//----- nvinfo : EIATTR_CBANK_PARAM_SIZE
	.align		4
.L_3025:
        /*0128*/ 	.byte	0x03, 0x19
        /*012a*/ 	.short	0x003c


	//----- nvinfo : EIATTR_PARAM_CBANK
	.align		4
        /*012c*/ 	.byte	0x04, 0x0a
        /*012e*/ 	.short	(.L_3027 - .L_3026)
	.align		4
.L_3026:
        /*0130*/ 	.word	index@(.nv.constant0._ZN2at6native27unrolled_elementwise_kernelINS0_13BUnaryFunctorIdddZZZNS0_15binary_internal21div_floor_kernel_cudaERNS_18TensorIteratorBaseEENKUlvE1_clEvENKUlvE_clEvEUlddE_EESt5arrayIPcLm2EELi4E23TrivialOffsetCalculatorILi1EjESE_NS0_6memory12LoadWithCastILi1EEENSF_13StoreWithCastILi1EEEEEviT_T0_T2_T3_T4_T5_)
        /*0134*/ 	.short	0x0210
        /*0136*/ 	.short	0x003c


	//----- nvinfo : EIATTR_SW_WAR
	.align		4
.L_3027:
        /*0138*/ 	.byte	0x04, 0x36
        /*013a*/ 	.short	(.L_3029 - .L_3028)
.L_3028:
        /*013c*/ 	.word	0x00000008
.L_3029:


//--------------------- .nv.info._ZN2at6native18elementwise_kernelILi128ELi2EZNS0_22gpu_kernel_impl_nocastINS0_13BUnaryFunctorIdddZZZNS0_15binary_internal21div_floor_kernel_cudaERNS_18TensorIteratorBaseEENKUlvE1_clEvENKUlvE_clEvEUlddE_EEEEvS6_RKT_EUliE_EEviT1_ --------------------------
	.section	.nv.info._ZN2at6native18elementwise_kernelILi128ELi2EZNS0_22gpu_kernel_impl_nocastINS0_13BUnaryFunctorIdddZZZNS0_15binary_internal21div_floor_kernel_cudaERNS_18TensorIteratorBaseEENKUlvE1_clEvENKUlvE_clEvEUlddE_EEEEvS6_RKT_EUliE_EEviT1_,"",@"SHT_CUDA_INFO"
	.sectionflags	@""
	.align	4


	//----- nvinfo : EIATTR_CUDA_API_VERSION
	.align		4
        /*0000*/ 	.byte	0x04, 0x37
        /*0002*/ 	.short	(.L_3031 - .L_3030)
.L_3030:
        /*0004*/ 	.word	0x00000082


	//----- nvinfo : EIATTR_KPARAM_INFO
	.align		4
.L_3031:
        /*0008*/ 	.byte	0x04, 0x17
        /*000a*/ 	.short	(.L_3033 - .L_3032)
.L_3032:
        /*000c*/ 	.word	0x00000000
        /*0010*/ 	.short	0x0001
        /*0012*/ 	.short	0x0008
        /*0014*/ 	.byte	0x00, 0xf0, 0x81, 0x08


	//----- nvinfo : EIATTR_KPARAM_INFO
	.align		4
.L_3033:
        /*0018*/ 	.byte	0x04, 0x17
        /*001a*/ 	.short	(.L_3035 - .L_3034)
.L_3034:
        /*001c*/ 	.word	0x00000000
        /*0020*/ 	.short	0x0000
        /*0022*/ 	.short	0x0000
        /*0024*/ 	.byte	0x00, 0xf0, 0x11, 0x00


	//----- nvinfo : EIATTR_SPARSE_MMA_MASK
	.align		4
.L_3035:
        /*0028*/ 	.byte	0x03, 0x50
        /*002a*/ 	.short	0x0000


	//----- nvinfo : EIATTR_MAXREG_COUNT
	.align		4
        /*002c*/ 	.byte	0x03, 0x1b
        /*002e*/ 	.short	0x0080


	//----- nvinfo : EIATTR_MERCURY_ISA_VERSION
	.align		4
        /*0030*/ 	.byte	0x03, 0x5f
        /*0032*/ 	.short	0x0101


	//----- nvinfo : EIATTR_EXIT_INSTR_OFFSETS
	.align		4
        /*0034*/ 	.byte	0x04, 0x1c
        /*0036*/ 	.short	(.L_3037 - .L_3036)


	//   ....[0]....
.L_3036:
        /*0038*/ 	.word	0x000029b0


	//   ....[1]....
        /*003c*/ 	.word	0x00005260


	//----- nvinfo : EIATTR_MAX_THREADS
	.align		4
.L_3037:
        /*0040*/ 	.byte	0x04, 0x05
        /*0042*/ 	.short	(.L_3039 - .L_3038)
.L_3038:
        /*0044*/ 	.word	0x00000080
        /*0048*/ 	.word	0x00000001
        /*004c*/ 	.word	0x00000001


	//----- nvinfo : EIATTR_CRS_STACK_SIZE
	.align		4
.L_3039:
        /*0050*/ 	.byte	0x04, 0x1e
        /*0052*/ 	.short	(.L_3041 - .L_3040)
.L_3040:
        /*0054*/ 	.word	0x00000000


	//----- nvinfo : EIATTR_CBANK_PARAM_SIZE
	.align		4
.L_3041:
        /*0058*/ 	.byte	0x03, 0x19
        /*005a*/ 	.short	0x0228


	//----- nvinfo : EIATTR_PARAM_CBANK
	.align		4
        /*005c*/ 	.byte	0x04, 0x0a
        /*005e*/ 	.short	(.L_3043 - .L_3042)
	.align		4
.L_3042:
        /*0060*/ 	.word	index@(.nv.constant0._ZN2at6native18elementwise_kernelILi128ELi2EZNS0_22gpu_kernel_impl_nocastINS0_13BUnaryFunctorIdddZZZNS0_15binary_internal21div_floor_kernel_cudaERNS_18TensorIteratorBaseEENKUlvE1_clEvENKUlvE_clEvEUlddE_EEEEvS6_RKT_EUliE_EEviT1_)
        /*0064*/ 	.short	0x0210
        /*0066*/ 	.short	0x0228


	//----- nvinfo : EIATTR_SW_WAR
	.align		4
.L_3043:
        /*0068*/ 	.byte	0x04, 0x36
        /*006a*/ 	.short	(.L_3045 - .L_3044)
.L_3044:
        /*006c*/ 	.word	0x00000008
.L_3045:


//--------------------- .nv.info._ZN2at6native27unrolled_elementwise_kernelINS0_13BUnaryFunctorIdddZZZNS0_15binary_internal21div_floor_kernel_cudaERNS_18TensorIteratorBaseEENKUlvE1_clEvENKUlvE_clEvEUlddE_EESt5arrayIPcLm2EELi4E23TrivialOffsetCalculatorILi1EjESE_NS0_6memory15LoadWithoutCastENSF_16StoreWithoutCastEEEviT_T0_T2_T3_T4_T5_ --------------------------
	.section	.nv.info._ZN2at6native27unrolled_elementwise_kernelINS0_13BUnaryFunctorIdddZZZNS0_15binary_internal21div_floor_kernel_cudaERNS_18TensorIteratorBaseEENKUlvE1_clEvENKUlvE_clEvEUlddE_EESt5arrayIPcLm2EELi4E23TrivialOffsetCalculatorILi1EjESE_NS0_6memory15LoadWithoutCastENSF_16StoreWithoutCastEEEviT_T0_T2_T3_T4_T5_,"",@"SHT_CUDA_INFO"
	.sectionflags	@""
	.align	4


	//----- nvinfo : EIATTR_CUDA_API_VERSION
	.align		4
        /*0000*/ 	.byte	0x04, 0x37
        /*0002*/ 	.short	(.L_3047 - .L_3046)
.L_3046:
        /*0004*/ 	.word	0x00000082


	//----- nvinfo : EIATTR_KPARAM_INFO
	.align		4
.L_3047:
        /*0008*/ 	.byte	0x04, 0x17
        /*000a*/ 	.short	(.L_3049 - .L_3048)
.L_3048:
        /*000c*/ 	.word	0x00000000
        /*0010*/ 	.short	0x0006
        /*0012*/ 	.short	0x002b
        /*0014*/ 	.byte	0x00, 0xf0, 0x05, 0x00


	//----- nvinfo : EIATTR_KPARAM_INFO
	.align		4
.L_3049:
        /*0018*/ 	.byte	0x04, 0x17
        /*001a*/ 	.short	(.L_3051 - .L_3050)
.L_3050:
        /*001c*/ 	.word	0x00000000
        /*0020*/ 	.short	0x0005
        /*0022*/ 	.short	0x002a
        /*0024*/ 	.byte	0x00, 0xf0, 0x05, 0x00


	//----- nvinfo : EIATTR_KPARAM_INFO
	.align		4
.L_3051:
        /*0028*/ 	.byte	0x04, 0x17
        /*002a*/ 	.short	(.L_3053 - .L_3052)
.L_3052:
        /*002c*/ 	.word	0x00000000
        /*0030*/ 	.short	0x0004
        /*0032*/ 	.short	0x0029
        /*0034*/ 	.byte	0x00, 0xf0, 0x05, 0x00


	//----- nvinfo : EIATTR_KPARAM_INFO
	.align		4
.L_3053:
        /*0038*/ 	.byte	0x04, 0x17
        /*003a*/ 	.short	(.L_3055 - .L_3054)
.L_3054:
        /*003c*/ 	.word	0x00000000
        /*0040*/ 	.short	0x0003
        /*0042*/ 	.short	0x0028
        /*0044*/ 	.byte	0x00, 0xf0, 0x05, 0x00


	//----- nvinfo : EIATTR_KPARAM_INFO
	.align		4
.L_3055:
        /*0048*/ 	.byte	0x04, 0x17
        /*004a*/ 	.short	(.L_3057 - .L_3056)
.L_3056:
        /*004c*/ 	.word	0x00000000
        /*0050*/ 	.short	0x0002
        /*0052*/ 	.short	0x0018
        /*0054*/ 	.byte	0x00, 0xf0, 0x41, 0x00


	//----- nvinfo : EIATTR_KPARAM_INFO
	.align		4
.L_3057:
        /*0058*/ 	.byte	0x04, 0x17
        /*005a*/ 	.short	(.L_3059 - .L_3058)
.L_3058:
        /*005c*/ 	.word	0x00000000
        /*0060*/ 	.short	0x0001
        /*0062*/ 	.short	0x0008
        /*0064*/ 	.byte	0x00, 0xf0, 0x41, 0x00


	//----- nvinfo : EIATTR_KPARAM_INFO
	.align		4
.L_3059:
        /*0068*/ 	.byte	0x04, 0x17
        /*006a*/ 	.short	(.L_3061 - .L_3060)
.L_3060:
        /*006c*/ 	.word	0x00000000
        /*0070*/ 	.short	0x0000
        /*0072*/ 	.short	0x0000
        /*0074*/ 	.byte	0x00, 0xf0, 0x11, 0x00


	//----- nvinfo : EIATTR_SPARSE_MMA_MASK
	.align		4
.L_3061:
        /*0078*/ 	.byte	0x03, 0x50
        /*007a*/ 	.short	0x0000


	//----- nvinfo : EIATTR_MAXREG_COUNT
	.align		4
        /*007c*/ 	.byte	0x03, 0x1b
        /*007e*/ 	.short	0x00ff


	//----- nvinfo : EIATTR_MERCURY_ISA_VERSION
	.align		4
        /*0080*/ 	.byte	0x03, 0x5f
        /*0082*/ 	.short	0x0101


	//----- nvinfo : EIATTR_EXIT_INSTR_OFFSETS
	.align		4
        /*0084*/ 	.byte	0x04, 0x1c
        /*0086*/ 	.short	(.L_3063 - .L_3062)


	//   ....[0]....
.L_3062:
        /*0088*/ 	.word	0x00005a80


	//   ....[1]....
        /*008c*/ 	.word	0x00005ae0


	//----- nvinfo : EIATTR_MAX_THREADS
	.align		4
.L_3063:
        /*0090*/ 	.byte	0x04, 0x05
        /*0092*/ 	.short	(.L_3065 - .L_3064)
.L_3064:
        /*0094*/ 	.word	0x00000080
        /*0098*/ 	.word	0x00000001
        /*009c*/ 	.word	0x00000001


	//----- nvinfo : EIATTR_CRS_STACK_SIZE
	.align		4
.L_3065:
        /*00a0*/ 	.byte	0x04, 0x1e
        /*00a2*/ 	.short	(.L_3067 - .L_3066)
.L_3066:
        /*00a4*/ 	.word	0x00000000


	//----- nvinfo : EIATTR_CBANK_PARAM_SIZE
	.align		4
.L_3067:
        /*00a8*/ 	.byte	0x03, 0x19
        /*00aa*/ 	.short	0x002c


	//----- nvinfo : EIATTR_PARAM_CBANK
	.align		4
        /*00ac*/ 	.byte	0x04, 0x0a
        /*00ae*/ 	.short	(.L_3069 - .L_3068)
	.align		4
.L_3068:
        /*00b0*/ 	.word	index@(.nv.constant0._ZN2at6native27unrolled_elementwise_kernelINS0_13BUnaryFunctorIdddZZZNS0_15binary_internal21div_floor_kernel_cudaERNS_18TensorIteratorBaseEENKUlvE1_clEvENKUlvE_clEvEUlddE_EESt5arrayIPcLm2EELi4E23TrivialOffsetCalculatorILi1EjESE_NS0_6memory15LoadWithoutCastENSF_16StoreWithoutCastEEEviT_T0_T2_T3_T4_T5_)
        /*00b4*/ 	.short	0x0210
        /*00b6*/ 	.short	0x002c


	//----- nvinfo : EIATTR_SW_WAR
	.align		4
.L_3069:
        /*00b8*/ 	.byte	0x04, 0x36
        /*00ba*/ 	.short	(.L_3071 - .L_3070)
.L_3070:
        /*00bc*/ 	.word	0x00000008
.L_3071:


//--------------------- .nv.info._ZN2at6native29vectorized_elementwise_kernelILi2ENS0_13BUnaryFunctorIdddZZZNS0_15binary_internal21div_floor_kernel_cudaERNS_18TensorIteratorBaseEENKUlvE1_clEvENKUlvE_clEvEUlddE_EESt5arrayIPcLm2EEEEviT0_T1_ --------------------------
	.section	.nv.info._ZN2at6native29vectorized_elementwise_kernelILi2ENS0_13BUnaryFunctorIdddZZZNS0_15binary_internal21div_floor_kernel_cudaERNS_18TensorIteratorBaseEENKUlvE1_clEvENKUlvE_clEvEUlddE_EESt5arrayIPcLm2EEEEviT0_T1_,"",@"SHT_CUDA_INFO"
	.sectionflags	@""
	.align	4


	//----- nvinfo : EIATTR_CUDA_API_VERSION
	.align		4
        /*0000*/ 	.byte	0x04, 0x37
        /*0002*/ 	.short	(.L_3073 - .L_3072)
.L_3072:
        /*0004*/ 	.word	0x00000082


	//----- nvinfo : EIATTR_KPARAM_INFO
	.align		4
.L_3073:
        /*0008*/ 	.byte	0x04, 0x17
        /*000a*/ 	.short	(.L_3075 - .L_3074)
.L_3074:
        /*000c*/ 	.word	0x00000000
        /*0010*/ 	.short	0x0002
        /*0012*/ 	.short	0x0018
        /*0014*/ 	.byte	0x00, 0xf0, 0x41, 0x00


	//----- nvinfo : EIATTR_KPARAM_INFO
	.align		4
.L_3075:
        /*0018*/ 	.byte	0x04, 0x17
        /*001a*/ 	.short	(.L_3077 - .L_3076)
.L_3076:
        /*001c*/ 	.word	0x00000000
        /*0020*/ 	.short	0x0001
        /*0022*/ 	.short	0x0008
        /*0024*/ 	.byte	0x00, 0xf0, 0x41, 0x00


	//----- nvinfo : EIATTR_KPARAM_INFO
	.align		4
.L_3077:
        /*0028*/ 	.byte	0x04, 0x17
        /*002a*/ 	.short	(.L_3079 - .L_3078)
.L_3078:
        /*002c*/ 	.word	0x00000000
        /*0030*/ 	.short	0x0000
        /*0032*/ 	.short	0x0000
        /*0034*/ 	.byte	0x00, 0xf0, 0x11, 0x00


	//----- nvinfo : EIATTR_SPARSE_MMA_MASK
	.align		4
.L_3079:
        /*0038*/ 	.byte	0x03, 0x50
        /*003a*/ 	.short	0x0000


	//----- nvinfo : EIATTR_MAXREG_COUNT
	.align		4
        /*003c*/ 	.byte	0x03, 0x1b
        /*003e*/ 	.short	0x00ff


	//----- nvinfo : EIATTR_MERCURY_ISA_VERSION
	.align		4
        /*0040*/ 	.byte	0x03, 0x5f
        /*0042*/ 	.short	0x0101


	//----- nvinfo : EIATTR_EXIT_INSTR_OFFSETS
	.align		4
        /*0044*/ 	.byte	0x04, 0x1c
        /*0046*/ 	.short	(.L_3081 - .L_3080)


	//   ....[0]....
.L_3080:
        /*0048*/ 	.word	0x0000acf0


	//   ....[1]....
        /*004c*/ 	.word	0x000160d0


	//   ....[2]....
        /*0050*/ 	.word	0x00016120


	//----- nvinfo : EIATTR_MAX_THREADS
	.align		4
.L_3081:
        /*0054*/ 	.byte	0x04, 0x05
        /*0056*/ 	.short	(.L_3083 - .L_3082)
.L_3082:
        /*0058*/ 	.word	0x00000080
        /*005c*/ 	.word	0x00000001
        /*0060*/ 	.word	0x00000001


	//----- nvinfo : EIATTR_CRS_STACK_SIZE
	.align		4
.L_3083:
        /*0064*/ 	.byte	0x04, 0x1e
        /*0066*/ 	.short	(.L_3085 - .L_3084)
.L_3084:
        /*0068*/ 	.word	0x00000000


	//----- nvinfo : EIATTR_CBANK_PARAM_SIZE
	.align		4
.L_3085:
        /*006c*/ 	.byte	0x03, 0x19
        /*006e*/ 	.short	0x0028


	//----- nvinfo : EIATTR_PARAM_CBANK
	.align		4
        /*0070*/ 	.byte	0x04, 0x0a
        /*0072*/ 	.short	(.L_3087 - .L_3086)
	.align		4
.L_3086:
        /*0074*/ 	.word	index@(.nv.constant0._ZN2at6native29vectorized_elementwise_kernelILi2ENS0_13BUnaryFunctorIdddZZZNS0_15binary_internal21div_floor_kernel_cudaERNS_18TensorIteratorBaseEENKUlvE1_clEvENKUlvE_clEvEUlddE_EESt5arrayIPcLm2EEEEviT0_T1_)
        /*0078*/ 	.short	0x0210
        /*007a*/ 	.short	0x0028


	//----- nvinfo : EIATTR_SW_WAR
	.align		4
.L_3087:
        /*007c*/ 	.byte	0x04, 0x36
        /*007e*/ 	.short	(.L_3089 - .L_3088)
.L_3088:
        /*0080*/ 	.word	0x00000008
.L_3089:


//--------------------- .nv.info._ZN2at6native29vectorized_elementwise_kernelILi4ENS0_13BUnaryFunctorIdddZZZNS0_15binary_internal21div_floor_kernel_cudaERNS_18TensorIteratorBaseEENKUlvE1_clEvENKUlvE_clEvEUlddE_EESt5arrayIPcLm2EEEEviT0_T1_ --------------------------
	.section	.nv.info._ZN2at6native29vectorized_elementwise_kernelILi4ENS0_13BUnaryFunctorIdddZZZNS0_15binary_internal21div_floor_kernel_cudaERNS_18TensorIteratorBaseEENKUlvE1_clEvENKUlvE_clEvEUlddE_EESt5arrayIPcLm2EEEEviT0_T1_,"",@"SHT_CUDA_INFO"
	.sectionflags	@""
	.align	4


	//----- nvinfo : EIATTR_CUDA_API_VERSION
	.align		4
        /*0000*/ 	.byte	0x04, 0x37
        /*0002*/ 	.short	(.L_3091 - .L_3090)
.L_3090:
        /*0004*/ 	.word	0x00000082


	//----- nvinfo : EIATTR_KPARAM_INFO
	.align		4
.L_3091:
        /*0008*/ 	.byte	0x04, 0x17
        /*000a*/ 	.short	(.L_3093 - .L_3092)
.L_3092:
        /*000c*/ 	.word	0x00000000
        /*0010*/ 	.short	0x0002
        /*0012*/ 	.short	0x0018
        /*0014*/ 	.byte	0x00, 0xf0, 0x41, 0x00


	//----- nvinfo : EIATTR_KPARAM_INFO
	.align		4
.L_3093:
        /*0018*/ 	.byte	0x04, 0x17
        /*001a*/ 	.short	(.L_3095 - .L_3094)
.L_3094:
        /*001c*/ 	.word	0x00000000
        /*0020*/ 	.short	0x0001
        /*0022*/ 	.short	0x0008
        /*0024*/ 	.byte	0x00, 0xf0, 0x41, 0x00


	//----- nvinfo : EIATTR_KPARAM_INFO
	.align		4
.L_3095:
        /*0028*/ 	.byte	0x04, 0x17
        /*002a*/ 	.short	(.L_3097 - .L_3096)
.L_3096:
        /*002c*/ 	.word	0x00000000
        /*0030*/ 	.short	0x0000
        /*0032*/ 	.short	0x0000
        /*0034*/ 	.byte	0x00, 0xf0, 0x11, 0x00


	//----- nvinfo : EIATTR_SPARSE_MMA_MASK
	.align		4
.L_3097:
        /*0038*/ 	.byte	0x03, 0x50
        /*003a*/ 	.short	0x0000


	//----- nvinfo : EIATTR_MAXREG_COUNT
	.align		4
        /*003c*/ 	.byte	0x03, 0x1b
        /*003e*/ 	.short	0x00ff


	//----- nvinfo : EIATTR_MERCURY_ISA_VERSION
	.align		4
        /*0040*/ 	.byte	0x03, 0x5f
        /*0042*/ 	.short	0x0101


	//----- nvinfo : EIATTR_EXIT_INSTR_OFFSETS
	.align		4
        /*0044*/ 	.byte	0x04, 0x1c
        /*0046*/ 	.short	(.L_3099 - .L_3098)


	//   ....[0]....
.L_3098:
        /*0048*/ 	.word	0x0000acf0


	//   ....[1]....
        /*004c*/ 	.word	0x000160d0


	//   ....[2]....
        /*0050*/ 	.word	0x00016120


	//----- nvinfo : EIATTR_MAX_THREADS
	.align		4
.L_3099:
        /*0054*/ 	.byte	0x04, 0x05
        /*0056*/ 	.short	(.L_3101 - .L_3100)
.L_3100:
        /*0058*/ 	.word	0x00000080
        /*005c*/ 	.word	0x00000001
        /*0060*/ 	.word	0x00000001


	//----- nvinfo : EIATTR_CRS_STACK_SIZE
	.align		4
.L_3101:
        /*0064*/ 	.byte	0x04, 0x1e
        /*0066*/ 	.short	(.L_3103 - .L_3102)
.L_3102:
        /*0068*/ 	.word	0x00000000


	//----- nvinfo : EIATTR_CBANK_PARAM_SIZE
	.align		4
.L_3103:
        /*006c*/ 	.byte	0x03, 0x19
        /*006e*/ 	.short	0x0028


	//----- nvinfo : EIATTR_PARAM_CBANK
	.align		4
        /*0070*/ 	.byte	0x04, 0x0a
        /*0072*/ 	.short	(.L_3105 - .L_3104)
	.align		4
.L_3104:
        /*0074*/ 	.word	index@(.nv.constant0._ZN2at6native29vectorized_elementwise_kernelILi4ENS0_13BUnaryFunctorIdddZZZNS0_15binary_internal21div_floor_kernel_cudaERNS_18TensorIteratorBaseEENKUlvE1_clEvENKUlvE_clEvEUlddE_EESt5arrayIPcLm2EEEEviT0_T1_)
        /*0078*/ 	.short	0x0210
        /*007a*/ 	.short	0x0028


	//----- nvinfo : EIATTR_SW_WAR
	.align		4
.L_3105:
        /*007c*/ 	.byte	0x04, 0x36
        /*007e*/ 	.short	(.L_3107 - .L_3106)
.L_3106:
        /*0080*/ 	.word	0x00000008
.L_3107:


//--------------------- .nv.info._ZN2at6native29vectorized_elementwise_kernelILi8ENS0_13BUnaryFunctorIdddZZZNS0_15binary_internal21div_floor_kernel_cudaERNS_18TensorIteratorBaseEENKUlvE1_clEvENKUlvE_clEvEUlddE_EESt5arrayIPcLm2EEEEviT0_T1_ --------------------------
	.section	.nv.info._ZN2at6native29vectorized_elementwise_kernelILi8ENS0_13BUnaryFunctorIdddZZZNS0_15binary_internal21div_floor_kernel_cudaERNS_18TensorIteratorBaseEENKUlvE1_clEvENKUlvE_clEvEUlddE_EESt5arrayIPcLm2EEEEviT0_T1_,"",@"SHT_CUDA_INFO"
	.sectionflags	@""
	.align	4


	//----- nvinfo : EIATTR_CUDA_API_VERSION
	.align		4
        /*0000*/ 	.byte	0x04, 0x37
        /*0002*/ 	.short	(.L_3109 - .L_3108)
.L_3108:
        /*0004*/ 	.word	0x00000082


	//----- nvinfo : EIATTR_KPARAM_INFO
	.align		4
.L_3109:
        /*0008*/ 	.byte	0x04, 0x17
        /*000a*/ 	.short	(.L_3111 - .L_3110)
.L_3110:
        /*000c*/ 	.word	0x00000000
        /*0010*/ 	.short	0x0002
        /*0012*/ 	.short	0x0018
        /*0014*/ 	.byte	0x00, 0xf0, 0x41, 0x00


	//----- nvinfo : EIATTR_KPARAM_INFO
	.align		4
.L_3111:
        /*0018*/ 	.byte	0x04, 0x17
        /*001a*/ 	.short	(.L_3113 - .L_3112)
.L_3112:
        /*001c*/ 	.word	0x00000000
        /*0020*/ 	.short	0x0001
        /*0022*/ 	.short	0x0008
        /*0024*/ 	.byte	0x00, 0xf0, 0x41, 0x00


	//----- nvinfo : EIATTR_KPARAM_INFO
	.align		4
.L_3113:
        /*0028*/ 	.byte	0x04, 0x17
        /*002a*/ 	.short	(.L_3115 - .L_3114)
.L_3114:
        /*002c*/ 	.word	0x00000000
        /*0030*/ 	.short	0x0000
        /*0032*/ 	.short	0x0000
        /*0034*/ 	.byte	0x00, 0xf0, 0x11, 0x00


	//----- nvinfo : EIATTR_SPARSE_MMA_MASK
	.align		4
.L_3115:
        /*0038*/ 	.byte	0x03, 0x50
        /*003a*/ 	.short	0x0000


	//----- nvinfo : EIATTR_MAXREG_COUNT
	.align		4
        /*003c*/ 	.byte	0x03, 0x1b
        /*003e*/ 	.short	0x00ff


	//----- nvinfo : EIATTR_MERCURY_ISA_VERSION
	.align		4
        /*0040*/ 	.byte	0x03, 0x5f
        /*0042*/ 	.short	0x0101


	//----- nvinfo : EIATTR_EXIT_INSTR_OFFSETS
	.align		4
        /*0044*/ 	.byte	0x04, 0x1c
        /*0046*/ 	.short	(.L_3117 - .L_3116)


	//   ....[0]....
.L_3116:
        /*0048*/ 	.word	0x0000acf0


	//   ....[1]....
        /*004c*/ 	.word	0x000160d0


	//   ....[2]....
        /*0050*/ 	.word	0x00016120


	//----- nvinfo : EIATTR_MAX_THREADS
	.align		4
.L_3117:
        /*0054*/ 	.byte	0x04, 0x05
        /*0056*/ 	.short	(.L_3119 - .L_3118)
.L_3118:
        /*0058*/ 	.word	0x00000080
        /*005c*/ 	.word	0x00000001
        /*0060*/ 	.word	0x00000001


	//----- nvinfo : EIATTR_CRS_STACK_SIZE
	.align		4
.L_3119:
        /*0064*/ 	.byte	0x04, 0x1e
        /*0066*/ 	.short	(.L_3121 - .L_3120)
.L_3120:
        /*0068*/ 	.word	0x00000000


	//----- nvinfo : EIATTR_CBANK_PARAM_SIZE
	.align		4
.L_3121:
        /*006c*/ 	.byte	0x03, 0x19
        /*006e*/ 	.short	0x0028


	//----- nvinfo : EIATTR_PARAM_CBANK
	.align		4
        /*0070*/ 	.byte	0x04, 0x0a
        /*0072*/ 	.short	(.L_3123 - .L_3122)
	.align		4
.L_3122:
        /*0074*/ 	.word	index@(.nv.constant0._ZN2at6native29vectorized_elementwise_kernelILi8ENS0_13BUnaryFunctorIdddZZZNS0_15binary_internal21div_floor_kernel_cudaERNS_18TensorIteratorBaseEENKUlvE1_clEvENKUlvE_clEvEUlddE_EESt5arrayIPcLm2EEEEviT0_T1_)
        /*0078*/ 	.short	0x0210
        /*007a*/ 	.short	0x0028


	//----- nvinfo : EIATTR_SW_WAR
	.align		4
.L_3123:
        /*007c*/ 	.byte	0x04, 0x36
        /*007e*/ 	.short	(.L_3125 - .L_3124)
.L_3124:
        /*0080*/ 	.word	0x00000008
.L_3125:


//--------------------- .nv.info._ZN2at6native18elementwise_kernelILi128ELi4EZNS0_15gpu_kernel_implINS0_13AUnaryFunctorIdddZZZNS0_15binary_internal21div_floor_kernel_cudaERNS_18TensorIteratorBaseEENKUlvE1_clEvENKUlvE_clEvEUlddE_EEEEvS6_RKT_EUliE_EEviT1_ --------------------------
	.section	.nv.info._ZN2at6native18elementwise_kernelILi128ELi4EZNS0_15gpu_kernel_implINS0_13AUnaryFunctorIdddZZZNS0_15binary_internal21div_floor_kernel_cudaERNS_18TensorIteratorBaseEENKUlvE1_clEvENKUlvE_clEvEUlddE_EEEEvS6_RKT_EUliE_EEviT1_,"",@"SHT_CUDA_INFO"
	.sectionflags	@""
	.align	4


	//----- nvinfo : EIATTR_CUDA_API_VERSION
	.align		4
        /*0000*/ 	.byte	0x04, 0x37
        /*0002*/ 	.short	(.L_3127 - .L_3126)
.L_3126:
        /*0004*/ 	.word	0x00000082


	//----- nvinfo : EIATTR_KPARAM_INFO
	.align		4
.L_3127:
        /*0008*/ 	.byte	0x04, 0x17
        /*000a*/ 	.short	(.L_3129 - .L_3128)
.L_3128:
        /*000c*/ 	.word	0x00000000
        /*0010*/ 	.short	0x0001
        /*0012*/ 	.short	0x0008
        /*0014*/ 	.byte	0x00, 0xf0, 0xa1, 0x08


	//----- nvinfo : EIATTR_KPARAM_INFO
	.align		4
.L_3129:
        /*0018*/ 	.byte	0x04, 0x17
        /*001a*/ 	.short	(.L_3131 - .L_3130)
.L_3130:
        /*001c*/ 	.word	0x00000000
        /*0020*/ 	.short	0x0000
        /*0022*/ 	.short	0x0000
        /*0024*/ 	.byte	0x00, 0xf0, 0x11, 0x00


	//----- nvinfo : EIATTR_SPARSE_MMA_MASK
	.align		4
.L_3131:
        /*0028*/ 	.byte	0x03, 0x50
        /*002a*/ 	.short	0x0000


	//----- nvinfo : EIATTR_MAXREG_COUNT
	.align		4
        /*002c*/ 	.byte	0x03, 0x1b
        /*002e*/ 	.short	0x0080


	//----- nvinfo : EIATTR_EXTERNS
	.align		4
        /*0030*/ 	.byte	0x04, 0x0f
        /*0032*/ 	.short	(.L_3133 - .L_3132)


	//   ....[0]....
	.align		4
.L_3132:
        /*0034*/ 	.word	index@(__assertfail)


	//----- nvinfo : EIATTR_MERCURY_ISA_VERSION
	.align		4
.L_3133:
        /*0038*/ 	.byte	0x03, 0x5f
        /*003a*/ 	.short	0x0101


	//----- nvinfo : EIATTR_SYSCALL_OFFSETS
	.align		4
        /*003c*/ 	.byte	0x04, 0x46
        /*003e*/ 	.short	(.L_3135 - .L_3134)


	//   ....[0]....
.L_3134:
        /*0040*/ 	.word	0x00002240


	//   ....[1]....
        /*0044*/ 	.word	0x00004980


	//   ....[2]....
        /*0048*/ 	.word	0x00006c30


	//   ....[3]....
        /*004c*/ 	.word	0x00009350


	//   ....[4]....
        /*0050*/ 	.word	0x0000b5d0


	//   ....[5]....
        /*0054*/ 	.word	0x0000dcf0


	//   ....[6]....
        /*0058*/ 	.word	0x0000ff60


	//   ....[7]....
        /*005c*/ 	.word	0x000126a0


	//----- nvinfo : EIATTR_EXIT_INSTR_OFFSETS
	.align		4
.L_3135:
        /*0060*/ 	.byte	0x04, 0x1c
        /*0062*/ 	.short	(.L_3137 - .L_3136)


	//   ....[0]....
.L_3136:
        /*0064*/ 	.word	0x0000dda0


	//   ....[1]....
        /*0068*/ 	.word	0x000116e0


	//   ....[2]....
        /*006c*/ 	.word	0x00011720


	//   ....[3]....
        /*0070*/ 	.word	0x000117b0


	//   ....[4]....
        /*0074*/ 	.word	0x000117e0


	//   ....[5]....
        /*0078*/ 	.word	0x00011810


	//   ....[6]....
        /*007c*/ 	.word	0x000118e0


	//   ....[7]....
        /*0080*/ 	.word	0x00011960


	//   ....[8]....
        /*0084*/ 	.word	0x00011a40


	//   ....[9]....
        /*0088*/ 	.word	0x00011ad0


	//   ....[10]....
        /*008c*/ 	.word	0x00011af0


	//   ....[11]....
        /*0090*/ 	.word	0x00011bb0


	//   ....[12]....
        /*0094*/ 	.word	0x00011be0


	//   ....[13]....
        /*0098*/ 	.word	0x00011db0


	//   ....[14]....
        /*009c*/ 	.word	0x00011f50


	//   ....[15]....
        /*00a0*/ 	.word	0x00011fd0


	//   ....[16]....
        /*00a4*/ 	.word	0x00012080


	//   ....[17]....
        /*00a8*/ 	.word	0x00012240


	//   ....[18]....
        /*00ac*/ 	.word	0x00012400


	//   ....[19]....
        /*00b0*/ 	.word	0x000125a0


	//   ....[20]....
        /*00b4*/ 	.word	0x000126b0


	//   ....[21]....
        /*00b8*/ 	.word	0x000126e0


	//   ....[22]....
        /*00bc*/ 	.word	0x00012710


	//----- nvinfo : EIATTR_MAX_THREADS
	.align		4
.L_3137:
        /*00c0*/ 	.byte	0x04, 0x05
        /*00c2*/ 	.short	(.L_3139 - .L_3138)
.L_3138:
        /*00c4*/ 	.word	0x00000080
        /*00c8*/ 	.word	0x00000001
        /*00cc*/ 	.word	0x00000001


	//----- nvinfo : EIATTR_CRS_STACK_SIZE
	.align		4
.L_3139:
        /*00d0*/ 	.byte	0x04, 0x1e
        /*00d2*/ 	.short	(.L_3141 - .L_3140)
.L_3140:
        /*00d4*/ 	.word	0x00000000


	//----- nvinfo : EIATTR_CBANK_PARAM_SIZE
	.align		4
.L_3141:
        /*00d8*/ 	.byte	0x03, 0x19
        /*00da*/ 	.short	0x0230


	//----- nvinfo : EIATTR_PARAM_CBANK
	.align		4
        /*00dc*/ 	.byte	0x04, 0x0a
        /*00de*/ 	.short	(.L_3143 - .L_3142)
	.align		4
.L_3142:
        /*00e0*/ 	.word	index@(.nv.constant0._ZN2at6native18elementwise_kernelILi128ELi4EZNS0_15gpu_kernel_implINS0_13AUnaryFunctorIdddZZZNS0_15binary_internal21div_floor_kernel_cudaERNS_18TensorIteratorBaseEENKUlvE1_clEvENKUlvE_clEvEUlddE_EEEEvS6_RKT_EUliE_EEviT1_)
        /*00e4*/ 	.short	0x0210
        /*00e6*/ 	.short	0x0230


	//----- nvinfo : EIATTR_SW_WAR
	.align		4
.L_3143:
        /*00e8*/ 	.byte	0x04, 0x36
        /*00ea*/ 	.short	(.L_3145 - .L_3144)
.L_3144:
        /*00ec*/ 	.word	0x00000008
.L_3145:


//--------------------- .nv.info._ZN2at6native27unrolled_elementwise_kernelINS0_13AUnaryFunctorIdddZZZNS0_15binary_internal21div_floor_kernel_cudaERNS_18TensorIteratorBaseEENKUlvE1_clEvENKUlvE_clEvEUlddE_EESt5arrayIPcLm2EELi4E23TrivialOffsetCalculatorILi1EjESE_NS0_6memory12LoadWithCastILi1EEENSF_13StoreWithCastILi1EEEEEviT_T0_T2_T3_T4_T5_ --------------------------
	.section	.nv.info._ZN2at6native27unrolled_elementwise_kernelINS0_13AUnaryFunctorIdddZZZNS0_15binary_internal21div_floor_kernel_cudaERNS_18TensorIteratorBaseEENKUlvE1_clEvENKUlvE_clEvEUlddE_EESt5arrayIPcLm2EELi4E23TrivialOffsetCalculatorILi1EjESE_NS0_6memory12LoadWithCastILi1EEENSF_13StoreWithCastILi1EEEEEviT_T0_T2_T3_T4_T5_,"",@"SHT_CUDA_INFO"
	.sectionflags	@""
	.align	4


	//----- nvinfo : EIATTR_CUDA_API_VERSION
	.align		4
        /*0000*/ 	.byte	0x04, 0x37
        /*0002*/ 	.short	(.L_3147 - .L_3146)
.L_3146:
        /*0004*/ 	.word	0x00000082


	//----- nvinfo : EIATTR_KPARAM_INFO
	.align		4
.L_3147:
        /*0008*/ 	.byte	0x04, 0x17
        /*000a*/ 	.short	(.L_3149 - .L_3148)
.L_3148:
        /*000c*/ 	.word	0x00000000
        /*0010*/ 	.short	0x0006
        /*0012*/ 	.short	0x0034
        /*0014*/ 	.byte	0x00, 0xf0, 0x21, 0x00


	//----- nvinfo : EIATTR_KPARAM_INFO
	.align		4
.L_3149:
        /*0018*/ 	.byte	0x04, 0x17
        /*001a*/ 	.short	(.L_3151 - .L_3150)
.L_3150:
        /*001c*/ 	.word	0x00000000
        /*0020*/ 	.short	0x0005
        /*0022*/ 	.short	0x002c
        /*0024*/ 	.byte	0x00, 0xf0, 0x21, 0x00


	//----- nvinfo : EIATTR_KPARAM_INFO
	.align		4
.L_3151:
        /*0028*/ 	.byte	0x04, 0x17
        /*002a*/ 	.short	(.L_3153 - .L_3152)
.L_3152:
        /*002c*/ 	.word	0x00000000
        /*0030*/ 	.short	0x0004
        /*0032*/ 	.short	0x0029
        /*0034*/ 	.byte	0x00, 0xf0, 0x05, 0x00


	//----- nvinfo : EIATTR_KPARAM_INFO
	.align		4
.L_3153:
        /*0038*/ 	.byte	0x04, 0x17
        /*003a*/ 	.short	(.L_3155 - .L_3154)
.L_3154:
        /*003c*/ 	.word	0x00000000
        /*0040*/ 	.short	0x0003
        /*0042*/ 	.short	0x0028
        /*0044*/ 	.byte	0x00, 0xf0, 0x05, 0x00


	//----- nvinfo : EIATTR_KPARAM_INFO
	.align		4
.L_3155:
        /*0048*/ 	.byte	0x04, 0x17
        /*004a*/ 	.short	(.L_3157 - .L_3156)
.L_3156:
        /*004c*/ 	.word	0x00000000
        /*0050*/ 	.short	0x0002
        /*0052*/ 	.short	0x0018
        /*0054*/ 	.byte	0x00, 0xf0, 0x41, 0x00


	//----- nvinfo : EIATTR_KPARAM_INFO
	.align		4
.L_3157:
        /*0058*/ 	.byte	0x04, 0x17
        /*005a*/ 	.short	(.L_3159 - .L_3158)
.L_3158:
        /*005c*/ 	.word	0x00000000
        /*0060*/ 	.short	0x0001
        /*0062*/ 	.short	0x0008
        /*0064*/ 	.byte	0x00, 0xf0, 0x41, 0x00


	//----- nvinfo : EIATTR_KPARAM_INFO
	.align		4
.L_3159:
        /*0068*/ 	.byte	0x04, 0x17
        /*006a*/ 	.short	(.L_3161 - .L_3160)
.L_3160:
        /*006c*/ 	.word	0x00000000
        /*0070*/ 	.short	0x0000
        /*0072*/ 	.short	0x0000
        /*0074*/ 	.byte	0x00, 0xf0, 0x11, 0x00


	//----- nvinfo : EIATTR_SPARSE_MMA_MASK
	.align		4
.L_3161:
        /*0078*/ 	.byte	0x03, 0x50
        /*007a*/ 	.short	0x0000


	//----- nvinfo : EIATTR_MAXREG_COUNT
	.align		4
        /*007c*/ 	.byte	0x03, 0x1b
        /*007e*/ 	.short	0x00ff


	//----- nvinfo : EIATTR_EXTERNS
	.align		4
        /*0080*/ 	.byte	0x04, 0x0f
        /*0082*/ 	.short	(.L_3163 - .L_3162)


	//   ....[0]....
	.align		4
.L_3162:
        /*0084*/ 	.word	index@(__assertfail)


	//----- nvinfo : EIATTR_MERCURY_ISA_VERSION
	.align		4
.L_3163:
        /*0088*/ 	.byte	0x03, 0x5f
        /*008a*/ 	.short	0x0101


	//----- nvinfo : EIATTR_SYSCALL_OFFSETS
	.align		4
        /*008c*/ 	.byte	0x04, 0x46
        /*008e*/ 	.short	(.L_3165 - .L_3164)


	//   ....[0]....
.L_3164:
        /*0090*/ 	.word	0x00000f80


	//   ....[1]....
        /*0094*/ 	.word	0x00001f20


	//   ....[2]....
        /*0098*/ 	.word	0x00002ed0


	//   ....[3]....
        /*009c*/ 	.word	0x00003e50


	//   ....[4]....
        /*00a0*/ 	.word	0x0000aae0


	//   ....[5]....
        /*00a4*/ 	.word	0x0000bcd0


	//   ....[6]....
        /*00a8*/ 	.word	0x0000ce80


	//   ....[7]....
        /*00ac*/ 	.word	0x0000e030


	//----- nvinfo : EIATTR_EXIT_INSTR_OFFSETS
	.align		4
.L_3165:
        /*00b0*/ 	.byte	0x04, 0x1c
        /*00b2*/ 	.short	(.L_3167 - .L_3166)


	//   ....[0]....
.L_3166:
        /*00b4*/ 	.word	0x0000cf20


	//   ....[1]....
        /*00b8*/ 	.word	0x0000d070


	//   ....[2]....
        /*00bc*/ 	.word	0x0000d0b0


	//   ....[3]....
        /*00c0*/ 	.word	0x0000d140


	//   ....[4]....
        /*00c4*/ 	.word	0x0000d170


	//   ....[5]....
        /*00c8*/ 	.word	0x0000d1a0


	//   ....[6]....
        /*00cc*/ 	.word	0x0000d270


	//   ....[7]....
        /*00d0*/ 	.word	0x0000d2f0


	//   ....[8]....
        /*00d4*/ 	.word	0x0000d3d0


	//   ....[9]....
        /*00d8*/ 	.word	0x0000d460


	//   ....[10]....
        /*00dc*/ 	.word	0x0000d480


	//   ....[11]....
        /*00e0*/ 	.word	0x0000d540


	//   ....[12]....
        /*00e4*/ 	.word	0x0000d570


	//   ....[13]....
        /*00e8*/ 	.word	0x0000d740


	//   ....[14]....
        /*00ec*/ 	.word	0x0000d8e0


	//   ....[15]....
        /*00f0*/ 	.word	0x0000d960


	//   ....[16]....
        /*00f4*/ 	.word	0x0000da10


	//   ....[17]....
        /*00f8*/ 	.word	0x0000dbd0


	//   ....[18]....
        /*00fc*/ 	.word	0x0000dd90


	//   ....[19]....
        /*0100*/ 	.word	0x0000df30


	//   ....[20]....
        /*0104*/ 	.word	0x0000e040


	//   ....[21]....
        /*0108*/ 	.word	0x0000e070


	//   ....[22]....
        /*010c*/ 	.word	0x0000e0a0


	//----- nvinfo : EIATTR_MAX_THREADS
	.align		4
.L_3167:
        /*0110*/ 	.byte	0x04, 0x05
        /*0112*/ 	.short	(.L_3169 - .L_3168)
.L_3168:
        /*0114*/ 	.word	0x00000080
        /*0118*/ 	.word	0x00000001
        /*011c*/ 	.word	0x00000001


	//----- nvinfo : EIATTR_CRS_STACK_SIZE
	.align		4
.L_3169:
        /*0120*/ 	.byte	0x04, 0x1e
        /*0122*/ 	.short	(.L_3171 - .L_3170)
.L_3170:
        /*0124*/ 	.word	0x00000000


	//----- nvinfo : EIATTR_CBANK_PARAM_SIZE
	.align		4
.L_3171:
        /*0128*/ 	.byte	0x03, 0x19
        /*012a*/ 	.short	0x003c


	//----- nvinfo : EIATTR_PARAM_CBANK
	.align		4
        /*012c*/ 	.byte	0x04, 0x0a
        /*012e*/ 	.short	(.L_3173 - .L_3172)
	.align		4
.L_3172:
        /*0130*/ 	.word	index@(.nv.constant0._ZN2at6native27unrolled_elementwise_kernelINS0_13AUnaryFunctorIdddZZZNS0_15binary_internal21div_floor_kernel_cudaERNS_18TensorIteratorBaseEENKUlvE1_clEvENKUlvE_clEvEUlddE_EESt5arrayIPcLm2EELi4E23TrivialOffsetCalculatorILi1EjESE_NS0_6memory12LoadWithCastILi1EEENSF_13StoreWithCastILi1EEEEEviT_T0_T2_T3_T4_T5_)
        /*0134*/ 	.short	0x0210
        /*0136*/ 	.short	0x003c


	//----- nvinfo : EIATTR_SW_WAR
	.align		4
.L_3173:
        /*0138*/ 	.byte	0x04, 0x36
        /*013a*/ 	.short	(.L_3175 - .L_3174)
.L_3174:
        /*013c*/ 	.word	0x00000008
.L_3175:


//--------------------- .nv.info._ZN2at6native18elementwise_kernelILi128ELi2EZNS0_22gpu_kernel_impl_nocastINS0_13AUnaryFunctorIdddZZZNS0_15binary_internal21div_floor_kernel_cudaERNS_18TensorIteratorBaseEENKUlvE1_clEvENKUlvE_clEvEUlddE_EEEEvS6_RKT_EUliE_EEviT1_ --------------------------
	.section	.nv.info._ZN2at6native18elementwise_kernelILi128ELi2EZNS0_22gpu_kernel_impl_nocastINS0_13AUnaryFunctorIdddZZZNS0_15binary_internal21div_floor_kernel_cudaERNS_18TensorIteratorBaseEENKUlvE1_clEvENKUlvE_clEvEUlddE_EEEEvS6_RKT_EUliE_EEviT1_,"",@"SHT_CUDA_INFO"
	.sectionflags	@""
	.align	4


	//----- nvinfo : EIATTR_CUDA_API_VERSION
	.align		4
        /*0000*/ 	.byte	0x04, 0x37
        /*0002*/ 	.short	(.L_3177 - .L_3176)
.L_3176:
        /*0004*/ 	.word	0x00000082


	//----- nvinfo : EIATTR_KPARAM_INFO
	.align		4
.L_3177:
        /*0008*/ 	.byte	0x04, 0x17
        /*000a*/ 	.short	(.L_3179 - .L_3178)
.L_3178:
        /*000c*/ 	.word	0x00000000
        /*0010*/ 	.short	0x0001
        /*0012*/ 	.short	0x0008
        /*0014*/ 	.byte	0x00, 0xf0, 0x81, 0x08


	//----- nvinfo : EIATTR_KPARAM_INFO
	.align		4
.L_3179:
        /*0018*/ 	.byte	0x04, 0x17
        /*001a*/ 	.short	(.L_3181 - .L_3180)
.L_3180:
        /*001c*/ 	.word	0x00000000
        /*0020*/ 	.short	0x0000
        /*0022*/ 	.short	0x0000
        /*0024*/ 	.byte	0x00, 0xf0, 0x11, 0x00


	//----- nvinfo : EIATTR_SPARSE_MMA_MASK
	.align		4
.L_3181:
        /*0028*/ 	.byte	0x03, 0x50
        /*002a*/ 	.short	0x0000


	//----- nvinfo : EIATTR_MAXREG_COUNT
	.align		4
        /*002c*/ 	.byte	0x03, 0x1b
        /*002e*/ 	.short	0x0080


	//----- nvinfo : EIATTR_MERCURY_ISA_VERSION
	.align		4
        /*0030*/ 	.byte	0x03, 0x5f
        /*0032*/ 	.short	0x0101


	//----- nvinfo : EIATTR_EXIT_INSTR_OFFSETS
	.align		4
        /*0034*/ 	.byte	0x04, 0x1c
        /*0036*/ 	.short	(.L_3183 - .L_3182)


	//   ....[0]....
.L_3182:
        /*0038*/ 	.word	0x00002a80


	//   ....[1]....
        /*003c*/ 	.word	0x00005440


	//----- nvinfo : EIATTR_MAX_THREADS
	.align		4
.L_3183:
        /*0040*/ 	.byte	0x04, 0x05
        /*0042*/ 	.short	(.L_3185 - .L_3184)
.L_3184:
        /*0044*/ 	.word	0x00000080
        /*0048*/ 	.word	0x00000001
        /*004c*/ 	.word	0x00000001


	//----- nvinfo : EIATTR_CRS_STACK_SIZE
	.align		4
.L_3185:
        /*0050*/ 	.byte	0x04, 0x1e
        /*0052*/ 	.short	(.L_3187 - .L_3186)
.L_3186:
        /*0054*/ 	.word	0x00000000


	//----- nvinfo : EIATTR_CBANK_PARAM_SIZE
	.align		4
.L_3187:
        /*0058*/ 	.byte	0x03, 0x19
        /*005a*/ 	.short	0x0228


	//----- nvinfo : EIATTR_PARAM_CBANK
	.align		4
        /*005c*/ 	.byte	0x04, 0x0a
        /*005e*/ 	.short	(.L_3189 - .L_3188)
	.align		4
.L_3188:
        /*0060*/ 	.word	index@(.nv.constant0._ZN2at6native18elementwise_kernelILi128ELi2EZNS0_22gpu_kernel_impl_nocastINS0_13AUnaryFunctorIdddZZZNS0_15binary_internal21div_floor_kernel_cudaERNS_18TensorIteratorBaseEENKUlvE1_clEvENKUlvE_clEvEUlddE_EEEEvS6_RKT_EUliE_EEviT1_)
        /*0064*/ 	.short	0x0210
        /*0066*/ 	.short	0x0228


	//----- nvinfo : EIATTR_SW_WAR
	.align		4
.L_3189:
        /*0068*/ 	.byte	0x04, 0x36
        /*006a*/ 	.short	(.L_3191 - .L_3190)
.L_3190:
        /*006c*/ 	.word	0x00000008
.L_3191:


//--------------------- .nv.info._ZN2at6native27unrolled_elementwise_kernelINS0_13AUnaryFunctorIdddZZZNS0_15binary_internal21div_floor_kernel_cudaERNS_18TensorIteratorBaseEENKUlvE1_clEvENKUlvE_clEvEUlddE_EESt5arrayIPcLm2EELi4E23TrivialOffsetCalculatorILi1EjESE_NS0_6memory15LoadWithoutCastENSF_16StoreWithoutCastEEEviT_T0_T2_T3_T4_T5_ --------------------------
	.section	.nv.info._ZN2at6native27unrolled_elementwise_kernelINS0_13AUnaryFunctorIdddZZZNS0_15binary_internal21div_floor_kernel_cudaERNS_18TensorIteratorBaseEENKUlvE1_clEvENKUlvE_clEvEUlddE_EESt5arrayIPcLm2EELi4E23TrivialOffsetCalculatorILi1EjESE_NS0_6memory15LoadWithoutCastENSF_16StoreWithoutCastEEEviT_T0_T2_T3_T4_T5_,"",@"SHT_CUDA_INFO"
	.sectionflags	@""
	.align	4


	//----- nvinfo : EIATTR_CUDA_API_VERSION
	.align		4
        /*0000*/ 	.byte	0x04, 0x37
        /*0002*/ 	.short	(.L_3193 - .L_3192)
.L_3192:
        /*0004*/ 	.word	0x00000082


	//----- nvinfo : EIATTR_KPARAM_INFO
	.align		4
.L_3193:
        /*0008*/ 	.byte	0x04, 0x17
        /*000a*/ 	.short	(.L_3195 - .L_3194)
.L_3194:
        /*000c*/ 	.word	0x00000000
        /*0010*/ 	.short	0x0006
        /*0012*/ 	.short	0x002b
        /*0014*/ 	.byte	0x00, 0xf0, 0x05, 0x00


	//----- nvinfo : EIATTR_KPARAM_INFO
	.align		4
.L_3195:
        /*0018*/ 	.byte	0x04, 0x17
        /*001a*/ 	.short	(.L_3197 - .L_3196)
.L_3196:
        /*001c*/ 	.word	0x00000000
        /*0020*/ 	.short	0x0005
        /*0022*/ 	.short	0x002a
        /*0024*/ 	.byte	0x00, 0xf0, 0x05, 0x00


	//----- nvinfo : EIATTR_KPARAM_INFO
	.align		4
.L_3197:
        /*0028*/ 	.byte	0x04, 0x17
        /*002a*/ 	.short	(.L_3199 - .L_3198)
.L_3198:
        /*002c*/ 	.word	0x00000000
        /*0030*/ 	.short	0x0004
        /*0032*/ 	.short	0x0029
        /*0034*/ 	.byte	0x00, 0xf0, 0x05, 0x00


	//----- nvinfo : EIATTR_KPARAM_INFO
	.align		4
.L_3199:
        /*0038*/ 	.byte	0x04, 0x17
        /*003a*/ 	.short	(.L_3201 - .L_3200)
.L_3200:
        /*003c*/ 	.word	0x00000000
        /*0040*/ 	.short	0x0003
        /*0042*/ 	.short	0x0028
        /*0044*/ 	.byte	0x00, 0xf0, 0x05, 0x00


	//----- nvinfo : EIATTR_KPARAM_INFO
	.align		4
.L_3201:
        /*0048*/ 	.byte	0x04, 0x17
        /*004a*/ 	.short	(.L_3203 - .L_3202)
.L_3202:
        /*004c*/ 	.word	0x00000000
        /*0050*/ 	.short	0x0002
        /*0052*/ 	.short	0x0018
        /*0054*/ 	.byte	0x00, 0xf0, 0x41, 0x00


	//----- nvinfo : EIATTR_KPARAM_INFO
	.align		4
.L_3203:
        /*0058*/ 	.byte	0x04, 0x17
        /*005a*/ 	.short	(.L_3205 - .L_3204)
.L_3204:
        /*005c*/ 	.word	0x00000000
        /*0060*/ 	.short	0x0001
        /*0062*/ 	.short	0x0008
        /*0064*/ 	.byte	0x00, 0xf0, 0x41, 0x00


	//----- nvinfo : EIATTR_KPARAM_INFO
	.align		4
.L_3205:
        /*0068*/ 	.byte	0x04, 0x17
        /*006a*/ 	.short	(.L_3207 - .L_3206)
.L_3206:
        /*006c*/ 	.word	0x00000000
        /*0070*/ 	.short	0x0000
        /*0072*/ 	.short	0x0000
        /*0074*/ 	.byte	0x00, 0xf0, 0x11, 0x00


	//----- nvinfo : EIATTR_SPARSE_MMA_MASK
	.align		4
.L_3207:
        /*0078*/ 	.byte	0x03, 0x50
        /*007a*/ 	.short	0x0000


	//----- nvinfo : EIATTR_MAXREG_COUNT
	.align		4
        /*007c*/ 	.byte	0x03, 0x1b
        /*007e*/ 	.short	0x00ff


	//----- nvinfo : EIATTR_MERCURY_ISA_VERSION
	.align		4
        /*0080*/ 	.byte	0x03, 0x5f
        /*0082*/ 	.short	0x0101


	//----- nvinfo : EIATTR_EXIT_INSTR_OFFSETS
	.align		4
        /*0084*/ 	.byte	0x04, 0x1c
        /*0086*/ 	.short	(.L_3209 - .L_3208)


	//   ....[0]....
.L_3208:
        /*0088*/ 	.word	0x00005c90


	//   ....[1]....
        /*008c*/ 	.word	0x00005cf0


	//----- nvinfo : EIATTR_MAX_THREADS
	.align		4
.L_3209:
        /*0090*/ 	.byte	0x04, 0x05
        /*0092*/ 	.short	(.L_3211 - .L_3210)
.L_3210:
        /*0094*/ 	.word	0x00000080
        /*0098*/ 	.word	0x00000001
        /*009c*/ 	.word	0x00000001


	//----- nvinfo : EIATTR_CRS_STACK_SIZE
	.align		4
.L_3211:
        /*00a0*/ 	.byte	0x04, 0x1e
        /*00a2*/ 	.short	(.L_3213 - .L_3212)
.L_3212:
        /*00a4*/ 	.word	0x00000000


	//----- nvinfo : EIATTR_CBANK_PARAM_SIZE
	.align		4
.L_3213:
        /*00a8*/ 	.byte	0x03, 0x19
        /*00aa*/ 	.short	0x002c


	//----- nvinfo : EIATTR_PARAM_CBANK
	.align		4
        /*00ac*/ 	.byte	0x04, 0x0a
        /*00ae*/ 	.short	(.L_3215 - .L_3214)
	.align		4
.L_3214:
        /*00b0*/ 	.word	index@(.nv.constant0._ZN2at6native27unrolled_elementwise_kernelINS0_13AUnaryFunctorIdddZZZNS0_15binary_internal21div_floor_kernel_cudaERNS_18TensorIteratorBaseEENKUlvE1_clEvENKUlvE_clEvEUlddE_EESt5arrayIPcLm2EELi4E23TrivialOffsetCalculatorILi1EjESE_NS0_6memory15LoadWithoutCastENSF_16StoreWithoutCastEEEviT_T0_T2_T3_T4_T5_)
        /*00b4*/ 	.short	0x0210
        /*00b6*/ 	.short	0x002c


	//----- nvinfo : EIATTR_SW_WAR
	.align		4
.L_3215:
        /*00b8*/ 	.byte	0x04, 0x36
        /*00ba*/ 	.short	(.L_3217 - .L_3216)
.L_3216:
        /*00bc*/ 	.word	0x00000008
.L_3217:


//--------------------- .nv.info._ZN2at6native29vectorized_elementwise_kernelILi2ENS0_13AUnaryFunctorIdddZZZNS0_15binary_internal21div_floor_kernel_cudaERNS_18TensorIteratorBaseEENKUlvE1_clEvENKUlvE_clEvEUlddE_EESt5arrayIPcLm2EEEEviT0_T1_ --------------------------
	.section	.nv.info._ZN2at6native29vectorized_elementwise_kernelILi2ENS0_13AUnaryFunctorIdddZZZNS0_15binary_internal21div_floor_kernel_cudaERNS_18TensorIteratorBaseEENKUlvE1_clEvENKUlvE_clEvEUlddE_EESt5arrayIPcLm2EEEEviT0_T1_,"",@"SHT_CUDA_INFO"
	.sectionflags	@""
	.align	4


	//----- nvinfo : EIATTR_CUDA_API_VERSION
	.align		4
        /*0000*/ 	.byte	0x04, 0x37
        /*0002*/ 	.short	(.L_3219 - .L_3218)
.L_3218:
        /*0004*/ 	.word	0x00000082


	//----- nvinfo : EIATTR_KPARAM_INFO
	.align		4
.L_3219:
        /*0008*/ 	.byte	0x04, 0x17
        /*000a*/ 	.short	(.L_3221 - .L_3220)
.L_3220:
        /*000c*/ 	.word	0x00000000
        /*0010*/ 	.short	0x0002
        /*0012*/ 	.short	0x0018
        /*0014*/ 	.byte	0x00, 0xf0, 0x41, 0x00


	//----- nvinfo : EIATTR_KPARAM_INFO
	.align		4
.L_3221:
        /*0018*/ 	.byte	0x04, 0x17
        /*001a*/ 	.short	(.L_3223 - .L_3222)
.L_3222:
        /*001c*/ 	.word	0x00000000
        /*0020*/ 	.short	0x0001
        /*0022*/ 	.short	0x0008
        /*0024*/ 	.byte	0x00, 0xf0, 0x41, 0x00


	//----- nvinfo : EIATTR_KPARAM_INFO
	.align		4
.L_3223:
        /*0028*/ 	.byte	0x04, 0x17
        /*002a*/ 	.short	(.L_3225 - .L_3224)
.L_3224:
        /*002c*/ 	.word	0x00000000
        /*0030*/ 	.short	0x0000
        /*0032*/ 	.short	0x0000
        /*0034*/ 	.byte	0x00, 0xf0, 0x11, 0x00


	//----- nvinfo : EIATTR_SPARSE_MMA_MASK
	.align		4
.L_3225:
        /*0038*/ 	.byte	0x03, 0x50
        /*003a*/ 	.short	0x0000


	//----- nvinfo : EIATTR_MAXREG_COUNT
	.align		4
        /*003c*/ 	.byte	0x03, 0x1b
        /*003e*/ 	.short	0x00ff


	//----- nvinfo : EIATTR_MERCURY_ISA_VERSION
	.align		4
        /*0040*/ 	.byte	0x03, 0x5f
        /*0042*/ 	.short	0x0101


	//----- nvinfo : EIATTR_EXIT_INSTR_OFFSETS
	.align		4
        /*0044*/ 	.byte	0x04, 0x1c
        /*0046*/ 	.short	(.L_3227 - .L_3226)


	//   ....[0]....
.L_3226:
        /*0048*/ 	.word	0x0000afd0


	//   ....[1]....
        /*004c*/ 	.word	0x00016740


	//   ....[2]....
        /*0050*/ 	.word	0x00016790


	//----- nvinfo : EIATTR_MAX_THREADS
	.align		4
.L_3227:
        /*0054*/ 	.byte	0x04, 0x05
        /*0056*/ 	.short	(.L_3229 - .L_3228)
.L_3228:
        /*0058*/ 	.word	0x00000080
        /*005c*/ 	.word	0x00000001
        /*0060*/ 	.word	0x00000001


	//----- nvinfo : EIATTR_CRS_STACK_SIZE
	.align		4
.L_3229:
        /*0064*/ 	.byte	0x04, 0x1e
        /*0066*/ 	.short	(.L_3231 - .L_3230)
.L_3230:
        /*0068*/ 	.word	0x00000000


	//----- nvinfo : EIATTR_CBANK_PARAM_SIZE
	.align		4
.L_3231:
        /*006c*/ 	.byte	0x03, 0x19
        /*006e*/ 	.short	0x0028


	//----- nvinfo : EIATTR_PARAM_CBANK
	.align		4
        /*0070*/ 	.byte	0x04, 0x0a
        /*0072*/ 	.short	(.L_3233 - .L_3232)
	.align		4
.L_3232:
        /*0074*/ 	.word	index@(.nv.constant0._ZN2at6native29vectorized_elementwise_kernelILi2ENS0_13AUnaryFunctorIdddZZZNS0_15binary_internal21div_floor_kernel_cudaERNS_18TensorIteratorBaseEENKUlvE1_clEvENKUlvE_clEvEUlddE_EESt5arrayIPcLm2EEEEviT0_T1_)
        /*0078*/ 	.short	0x0210
        /*007a*/ 	.short	0x0028


	//----- nvinfo : EIATTR_SW_WAR
	.align		4
.L_3233:
        /*007c*/ 	.byte	0x04, 0x36
        /*007e*/ 	.short	(.L_3235 - .L_3234)
.L_3234:
        /*0080*/ 	.word	0x00000008
.L_3235:


//--------------------- .nv.info._ZN2at6native29vectorized_elementwise_kernelILi4ENS0_13AUnaryFunctorIdddZZZNS0_15binary_internal21div_floor_kernel_cudaERNS_18TensorIteratorBaseEENKUlvE1_clEvENKUlvE_clEvEUlddE_EESt5arrayIPcLm2EEEEviT0_T1_ --------------------------
	.section	.nv.info._ZN2at6native29vectorized_elementwise_kernelILi4ENS0_13AUnaryFunctorIdddZZZNS0_15binary_internal21div_floor_kernel_cudaERNS_18TensorIteratorBaseEENKUlvE1_clEvENKUlvE_clEvEUlddE_EESt5arrayIPcLm2EEEEviT0_T1_,"",@"SHT_CUDA_INFO"
	.sectionflags	@""
	.align	4


	//----- nvinfo : EIATTR_CUDA_API_VERSION
	.align		4
        /*0000*/ 	.byte	0x04, 0x37
        /*0002*/ 	.short	(.L_3237 - .L_3236)
.L_3236:
        /*0004*/ 	.word	0x00000082


	//----- nvinfo : EIATTR_KPARAM_INFO
	.align		4
.L_3237:
        /*0008*/ 	.byte	0x04, 0x17
        /*000a*/ 	.short	(.L_3239 - .L_3238)
.L_3238:
        /*000c*/ 	.word	0x00000000
        /*0010*/ 	.short	0x0002
        /*0012*/ 	.short	0x0018
        /*0014*/ 	.byte	0x00, 0xf0, 0x41, 0x00


	//----- nvinfo : EIATTR_KPARAM_INFO
	.align		4
.L_3239:
        /*0018*/ 	.byte	0x04, 0x17
        /*001a*/ 	.short	(.L_3241 - .L_3240)
.L_3240:
        /*001c*/ 	.word	0x00000000
        /*0020*/ 	.short	0x0001
        /*0022*/ 	.short	0x0008
        /*0024*/ 	.byte	0x00, 0xf0, 0x41, 0x00


	//----- nvinfo : EIATTR_KPARAM_INFO
	.align		4
.L_3241:
        /*0028*/ 	.byte	0x04, 0x17
        /*002a*/ 	.short	(.L_3243 - .L_3242)
.L_3242:
        /*002c*/ 	.word	0x00000000
        /*0030*/ 	.short	0x0000
        /*0032*/ 	.short	0x0000
        /*0034*/ 	.byte	0x00, 0xf0, 0x11, 0x00


	//----- nvinfo : EIATTR_SPARSE_MMA_MASK
	.align		4
.L_3243:
        /*0038*/ 	.byte	0x03, 0x50
        /*003a*/ 	.short	0x0000


	//----- nvinfo : EIATTR_MAXREG_COUNT
	.align		4
        /*003c*/ 	.byte	0x03, 0x1b
        /*003e*/ 	.short	0x00ff


	//----- nvinfo : EIATTR_MERCURY_ISA_VERSION
	.align		4
        /*0040*/ 	.byte	0x03, 0x5f
        /*0042*/ 	.short	0x0101


	//----- nvinfo : EIATTR_EXIT_INSTR_OFFSETS
	.align		4
        /*0044*/ 	.byte	0x04, 0x1c
        /*0046*/ 	.short	(.L_3245 - .L_3244)


	//   ....[0]....
.L_3244:
        /*0048*/ 	.word	0x0000afd0


	//   ....[1]....
        /*004c*/ 	.word	0x00016740


	//   ....[2]....
        /*0050*/ 	.word	0x00016790


	//----- nvinfo : EIATTR_MAX_THREADS
	.align		4
.L_3245:
        /*0054*/ 	.byte	0x04, 0x05
        /*0056*/ 	.short	(.L_3247 - .L_3246)
.L_3246:
        /*0058*/ 	.word	0x00000080
        /*005c*/ 	.word	0x00000001
        /*0060*/ 	.word	0x00000001


	//----- nvinfo : EIATTR_CRS_STACK_SIZE
	.align		4
.L_3247:
        /*0064*/ 	.byte	0x04, 0x1e
        /*0066*/ 	.short	(.L_3249 - .L_3248)
.L_3248:
        /*0068*/ 	.word	0x00000000


	//----- nvinfo : EIATTR_CBANK_PARAM_SIZE
	.align		4
.L_3249:
        /*006c*/ 	.byte	0x03, 0x19
        /*006e*/ 	.short	0x0028


	//----- nvinfo : EIATTR_PARAM_CBANK
	.align		4
        /*0070*/ 	.byte	0x04, 0x0a
        /*0072*/ 	.short	(.L_3251 - .L_3250)
	.align		4
.L_3250:
        /*0074*/ 	.word	index@(.nv.constant0._ZN2at6native29vectorized_elementwise_kernelILi4ENS0_13AUnaryFunctorIdddZZZNS0_15binary_internal21div_floor_kernel_cudaERNS_18TensorIteratorBaseEENKUlvE1_clEvENKUlvE_clEvEUlddE_EESt5arrayIPcLm2EEEEviT0_T1_)
        /*0078*/ 	.short	0x0210
        /*007a*/ 	.short	0x0028


	//----- nvinfo : EIATTR_SW_WAR
	.align		4
.L_3251:
        /*007c*/ 	.byte	0x04, 0x36
        /*007e*/ 	.short	(.L_3253 - .L_3252)
.L_3252:
        /*0080*/ 	.word	0x00000008
.L_3253:


//--------------------- .nv.info._ZN2at6native29vectorized_elementwise_kernelILi8ENS0_13AUnaryFunctorIdddZZZNS0_15binary_internal21div_floor_kernel_cudaERNS_18TensorIteratorBaseEENKUlvE1_clEvENKUlvE_clEvEUlddE_EESt5arrayIPcLm2EEEEviT0_T1_ --------------------------
	.section	.nv.info._ZN2at6native29vectorized_elementwise_kernelILi8ENS0_13AUnaryFunctorIdddZZZNS0_15binary_internal21div_floor_kernel_cudaERNS_18TensorIteratorBaseEENKUlvE1_clEvENKUlvE_clEvEUlddE_EESt5arrayIPcLm2EEEEviT0_T1_,"",@"SHT_CUDA_INFO"
	.sectionflags	@""
	.align	4


	//----- nvinfo : EIATTR_CUDA_API_VERSION
	.align		4
        /*0000*/ 	.byte	0x04, 0x37
        /*0002*/ 	.short	(.L_3255 - .L_3254)
.L_3254:
        /*0004*/ 	.word	0x00000082


	//----- nvinfo : EIATTR_KPARAM_INFO
	.align		4
.L_3255:
        /*0008*/ 	.byte	0x04, 0x17
        /*000a*/ 	.short	(.L_3257 - .L_3256)
.L_3256:
        /*000c*/ 	.word	0x00000000
        /*0010*/ 	.short	0x0002
        /*0012*/ 	.short	0x0018
        /*0014*/ 	.byte	0x00, 0xf0, 0x41, 0x00


	//----- nvinfo : EIATTR_KPARAM_INFO
	.align		4
.L_3257:
        /*0018*/ 	.byte	0x04, 0x17
        /*001a*/ 	.short	(.L_3259 - .L_3258)
.L_3258:
        /*001c*/ 	.word	0x00000000
        /*0020*/ 	.short	0x0001
        /*0022*/ 	.short	0x0008
        /*0024*/ 	.byte	0x00, 0xf0, 0x41, 0x00


	//----- nvinfo : EIATTR_KPARAM_INFO
	.align		4
.L_3259:
        /*0028*/ 	.byte	0x04, 0x17
        /*002a*/ 	.short	(.L_3261 - .L_3260)
.L_3260:
        /*002c*/ 	.word	0x00000000
        /*0030*/ 	.short	0x0000
        /*0032*/ 	.short	0x0000
        /*0034*/ 	.byte	0x00, 0xf0, 0x11, 0x00


	//----- nvinfo : EIATTR_SPARSE_MMA_MASK
	.align		4
.L_3261:
        /*0038*/ 	.byte	0x03, 0x50
        /*003a*/ 	.short	0x0000


	//----- nvinfo : EIATTR_MAXREG_COUNT
	.align		4
        /*003c*/ 	.byte	0x03, 0x1b
        /*003e*/ 	.short	0x00ff


	//----- nvinfo : EIATTR_MERCURY_ISA_VERSION
	.align		4
        /*0040*/ 	.byte	0x03, 0x5f
        /*0042*/ 	.short	0x0101


	//----- nvinfo : EIATTR_EXIT_INSTR_OFFSETS
	.align		4
        /*0044*/ 	.byte	0x04, 0x1c
        /*0046*/ 	.short	(.L_3263 - .L_3262)


	//   ....[0]....
.L_3262:
        /*0048*/ 	.word	0x0000afd0


	//   ....[1]....
        /*004c*/ 	.word	0x00016740


	//   ....[2]....
        /*0050*/ 	.word	0x00016790


	//----- nvinfo : EIATTR_MAX_THREADS
	.align		4
.L_3263:
        /*0054*/ 	.byte	0x04, 0x05
        /*0056*/ 	.short	(.L_3265 - .L_3264)
.L_3264:
        /*0058*/ 	.word	0x00000080
        /*005c*/ 	.word	0x00000001
        /*0060*/ 	.word	0x00000001


	//----- nvinfo : EIATTR_CRS_STACK_SIZE
	.align		4
.L_3265:
        /*0064*/ 	.byte	0x04, 0x1e
        /*0066*/ 	.short	(.L_3267 - .L_3266)
.L_3266:
        /*0068*/ 	.word	0x00000000


	//----- nvinfo : EIATTR_CBANK_PARAM_SIZE
	.align		4
.L_3267:
        /*006c*/ 	.byte	0x03, 0x19
        /*006e*/ 	.short	0x0028


	//----- nvinfo : EIATTR_PARAM_CBANK
	.align		4
        /*0070*/ 	.byte	0x04, 0x0a
        /*0072*/ 	.short	(.L_3269 - .L_3268)
	.align		4
.L_3268:
        /*0074*/ 	.word	index@(.nv.constant0._ZN2at6native29vectorized_elementwise_kernelILi8ENS0_13AUnaryFunctorIdddZZZNS0_15binary_internal21div_floor_kernel_cudaERNS_18TensorIteratorBaseEENKUlvE1_clEvENKUlvE_clEvEUlddE_EESt5arrayIPcLm2EEEEviT0_T1_)
        /*0078*/ 	.short	0x0210
        /*007a*/ 	.short	0x0028


	//----- nvinfo : EIATTR_SW_WAR
	.align		4
.L_3269:
        /*007c*/ 	.byte	0x04, 0x36
        /*007e*/ 	.short	(.L_3271 - .L_3270)
.L_3270:
        /*0080*/ 	.word	0x00000008
.L_3271:


//--------------------- .nv.info._ZN2at6native18elementwise_kernelILi128ELi4EZNS0_15gpu_kernel_implIZZZNS0_15binary_internal21div_floor_kernel_cudaERNS_18TensorIteratorBaseEENKUlvE0_clEvENKUlvE2_clEvEUlN3c108BFloat16EE_EEvS5_RKT_EUliE_EEviT1_ --------------------------
	.section	.nv.info._ZN2at6native18elementwise_kernelILi128ELi4EZNS0_15gpu_kernel_implIZZZNS0_15binary_internal21div_floor_kernel_cudaERNS_18TensorIteratorBaseEENKUlvE0_clEvENKUlvE2_clEvEUlN3c108BFloat16EE_EEvS5_RKT_EUliE_EEviT1_,"",@"SHT_CUDA_INFO"
	.sectionflags	@""
	.align	4


	//----- nvinfo : EIATTR_CUDA_API_VERSION
	.align		4
        /*0000*/ 	.byte	0x04, 0x37
        /*0002*/ 	.short	(.L_3273 - .L_3272)
.L_3272:
        /*0004*/ 	.word	0x00000082


	//----- nvinfo : EIATTR_KPARAM_INFO
	.align		4
.L_3273:
        /*0008*/ 	.byte	0x04, 0x17
        /*000a*/ 	.short	(.L_3275 - .L_3274)
.L_3274:
        /*000c*/ 	.word	0x00000000
        /*0010*/ 	.short	0x0001
        /*0012*/ 	.short	0x0008
        /*0014*/ 	.byte	0x00, 0xf0, 0xa1, 0x08


	//----- nvinfo : EIATTR_KPARAM_INFO
	.align		4
.L_3275:
        /*0018*/ 	.byte	0x04, 0x17
        /*001a*/ 	.short	(.L_3277 - .L_3276)
.L_3276:
        /*001c*/ 	.word	0x00000000
        /*0020*/ 	.short	0x0000
        /*0022*/ 	.short	0x0000
        /*0024*/ 	.byte	0x00, 0xf0, 0x11, 0x00


	//----- nvinfo : EIATTR_SPARSE_MMA_MASK
	.align		4
.L_3277:
        /*0028*/ 	.byte	0x03, 0x50
        /*002a*/ 	.short	0x0000


	//----- nvinfo : EIATTR_MAXREG_COUNT
	.align		4
        /*002c*/ 	.byte	0x03, 0x1b
        /*002e*/ 	.short	0x0080


	//----- nvinfo : EIATTR_EXTERNS
	.align		4
        /*0030*/ 	.byte	0x04, 0x0f
        /*0032*/ 	.short	(.L_3279 - .L_3278)


	//   ....[0]....
	.align		4
.L_3278:
        /*0034*/ 	.word	index@(__assertfail)


	//----- nvinfo : EIATTR_MERCURY_ISA_VERSION
	.align		4
.L_3279:
        /*0038*/ 	.byte	0x03, 0x5f
        /*003a*/ 	.short	0x0101


	//----- nvinfo : EIATTR_SYSCALL_OFFSETS
	.align		4
        /*003c*/ 	.byte	0x04, 0x46
        /*003e*/ 	.short	(.L_3281 - .L_3280)


	//   ....[0]....
.L_3280:
        /*0040*/ 	.word	0x00002390


	//   ....[1]....
        /*0044*/ 	.word	0x00003920


	//   ....[2]....
        /*0048*/ 	.word	0x00005d10


	//   ....[3]....
        /*004c*/ 	.word	0x000072a0


	//   ....[4]....
        /*0050*/ 	.word	0x00009690


	//   ....[5]....
        /*0054*/ 	.word	0x0000ac20


	//   ....[6]....
        /*0058*/ 	.word	0x0000d000


	//   ....[7]....
        /*005c*/ 	.word	0x0000e590


	//----- nvinfo : EIATTR_EXIT_INSTR_OFFSETS
	.align		4
.L_3281:
        /*0060*/ 	.byte	0x04, 0x1c
        /*0062*/ 	.short	(.L_3283 - .L_3282)


	//   ....[0]....
.L_3282:
        /*0064*/ 	.word	0x0000acf0


	//   ....[1]....
        /*0068*/ 	.word	0x0000d7c0


	//   ....[2]....
        /*006c*/ 	.word	0x0000d800


	//   ....[3]....
        /*0070*/ 	.word	0x0000d8a0


	//   ....[4]....
        /*0074*/ 	.word	0x0000d8e0


	//   ....[5]....
        /*0078*/ 	.word	0x0000d920


	//   ....[6]....
        /*007c*/ 	.word	0x0000d9b0


	//   ....[7]....
        /*0080*/ 	.word	0x0000d9f0


	//   ....[8]....
        /*0084*/ 	.word	0x0000da90


	//   ....[9]....
        /*0088*/ 	.word	0x0000dae0


	//   ....[10]....
        /*008c*/ 	.word	0x0000db30


	//   ....[11]....
        /*0090*/ 	.word	0x0000dc00


	//   ....[12]....
        /*0094*/ 	.word	0x0000dc60


	//   ....[13]....
        /*0098*/ 	.word	0x0000ddf0


	//   ....[14]....
        /*009c*/ 	.word	0x0000df50


	//   ....[15]....
        /*00a0*/ 	.word	0x0000df70


	//   ....[16]....
        /*00a4*/ 	.word	0x0000e030


	//   ....[17]....
        /*00a8*/ 	.word	0x0000e1b0


	//   ....[18]....
        /*00ac*/ 	.word	0x0000e330


	//   ....[19]....
        /*00b0*/ 	.word	0x0000e490


	//   ....[20]....
        /*00b4*/ 	.word	0x0000e5a0


	//   ....[21]....
        /*00b8*/ 	.word	0x0000e5e0


	//   ....[22]....
        /*00bc*/ 	.word	0x0000e620


	//----- nvinfo : EIATTR_MAX_THREADS
	.align		4
.L_3283:
        /*00c0*/ 	.byte	0x04, 0x05
        /*00c2*/ 	.short	(.L_3285 - .L_3284)
.L_3284:
        /*00c4*/ 	.word	0x00000080
        /*00c8*/ 	.word	0x00000001
        /*00cc*/ 	.word	0x00000001


	//----- nvinfo : EIATTR_CRS_STACK_SIZE
	.align		4
.L_3285:
        /*00d0*/ 	.byte	0x04, 0x1e
        /*00d2*/ 	.short	(.L_3287 - .L_3286)
.L_3286:
        /*00d4*/ 	.word	0x00000000


	//----- nvinfo : EIATTR_CBANK_PARAM_SIZE
	.align		4
.L_3287:
        /*00d8*/ 	.byte	0x03, 0x19
        /*00da*/ 	.short	0x0230


	//----- nvinfo : EIATTR_PARAM_CBANK
	.align		4
        /*00dc*/ 	.byte	0x04, 0x0a
        /*00de*/ 	.short	(.L_3289 - .L_3288)
	.align		4
.L_3288:
        /*00e0*/ 	.word	index@(.nv.constant0._ZN2at6native18elementwise_kernelILi128ELi4EZNS0_15gpu_kernel_implIZZZNS0_15binary_internal21div_floor_kernel_cudaERNS_18TensorIteratorBaseEENKUlvE0_clEvENKUlvE2_clEvEUlN3c108BFloat16EE_EEvS5_RKT_EUliE_EEviT1_)
        /*00e4*/ 	.short	0x0210
        /*00e6*/ 	.short	0x0230


	//----- nvinfo : EIATTR_SW_WAR
	.align		4
.L_3289:
        /*00e8*/ 	.byte	0x04, 0x36
        /*00ea*/ 	.short	(.L_3291 - .L_3290)
.L_3290:
        /*00ec*/ 	.word	0x00000008
.L_3291:


//--------------------- .nv.info._ZN2at6native27unrolled_elementwise_kernelIZZZNS0_15binary_internal21div_floor_kernel_cudaERNS_18TensorIteratorBaseEENKUlvE0_clEvENKUlvE2_clEvEUlN3c108BFloat16EE_St5arrayIPcLm2EELi4E23TrivialOffsetCalculatorILi1EjESE_NS0_6memory12LoadWithCastILi1EEENSF_13StoreWithCastILi1EEEEEviT_T0_T2_T3_T4_T5_ --------------------------
	.section	.nv.info._ZN2at6native27unrolled_elementwise_kernelIZZZNS0_15binary_internal21div_floor_kernel_cudaERNS_18TensorIteratorBaseEENKUlvE0_clEvENKUlvE2_clEvEUlN3c108BFloat16EE_St5arrayIPcLm2EELi4E23TrivialOffsetCalculatorILi1EjESE_NS0_6memory12LoadWithCastILi1EEENSF_13StoreWithCastILi1EEEEEviT_T0_T2_T3_T4_T5_,"",@"SHT_CUDA_INFO"
	.sectionflags	@""
	.align	4


	//----- nvinfo : EIATTR_CUDA_API_VERSION
	.align		4
        /*0000*/ 	.byte	0x04, 0x37
        /*0002*/ 	.short	(.L_3293 - .L_3292)
.L_3292:
        /*0004*/ 	.word	0x00000082


	//----- nvinfo : EIATTR_KPARAM_INFO
	.align		4
.L_3293:
        /*0008*/ 	.byte	0x04, 0x17
        /*000a*/ 	.short	(.L_3295 - .L_3294)
.L_3294:
        /*000c*/ 	.word	0x00000000
        /*0010*/ 	.short	0x0006
        /*0012*/ 	.short	0x0034
        /*0014*/ 	.byte	0x00, 0xf0, 0x21, 0x00


	//----- nvinfo : EIATTR_KPARAM_INFO
	.align		4
.L_3295:
        /*0018*/ 	.byte	0x04, 0x17
        /*001a*/ 	.short	(.L_3297 - .L_3296)
.L_3296:
        /*001c*/ 	.word	0x00000000
        /*0020*/ 	.short	0x0005
        /*0022*/ 	.short	0x002c
        /*0024*/ 	.byte	0x00, 0xf0, 0x21, 0x00


	//----- nvinfo : EIATTR_KPARAM_INFO
	.align		4
.L_3297:
        /*0028*/ 	.byte	0x04, 0x17
        /*002a*/ 	.short	(.L_3299 - .L_3298)
.L_3298:
        /*002c*/ 	.word	0x00000000
        /*0030*/ 	.short	0x0004
        /*0032*/ 	.short	0x0029
        /*0034*/ 	.byte	0x00, 0xf0, 0x05, 0x00


	//----- nvinfo : EIATTR_KPARAM_INFO
	.align		4
.L_3299:
        /*0038*/ 	.byte	0x04, 0x17
        /*003a*/ 	.short	(.L_3301 - .L_3300)
.L_3300:
        /*003c*/ 	.word	0x00000000
        /*0040*/ 	.short	0x0003
        /*0042*/ 	.short	0x0028
        /*0044*/ 	.byte	0x00, 0xf0, 0x05, 0x00


	//----- nvinfo : EIATTR_KPARAM_INFO
	.align		4
.L_3301:
        /*0048*/ 	.byte	0x04, 0x17
        /*004a*/ 	.short	(.L_3303 - .L_3302)
.L_3302:
        /*004c*/ 	.word	0x00000000
        /*0050*/ 	.short	0x0002
        /*0052*/ 	.short	0x0018
        /*0054*/ 	.byte	0x00, 0xf0, 0x41, 0x00


	//----- nvinfo : EIATTR_KPARAM_INFO
	.align		4
.L_3303:
        /*0058*/ 	.byte	0x04, 0x17
        /*005a*/ 	.short	(.L_3305 - .L_3304)
.L_3304:
        /*005c*/ 	.word	0x00000000
        /*0060*/ 	.short	0x0001
        /*0062*/ 	.short	0x0008
        /*0064*/ 	.byte	0x00, 0xf0, 0x41, 0x00


	//----- nvinfo : EIATTR_KPARAM_INFO
	.align		4
.L_3305:
        /*0068*/ 	.byte	0x04, 0x17
        /*006a*/ 	.short	(.L_3307 - .L_3306)
.L_3306:
        /*006c*/ 	.word	0x00000000
        /*0070*/ 	.short	0x0000
        /*0072*/ 	.short	0x0000
        /*0074*/ 	.byte	0x00, 0xf0, 0x11, 0x00


	//----- nvinfo : EIATTR_SPARSE_MMA_MASK
	.align		4
.L_3307:
        /*0078*/ 	.byte	0x03, 0x50
        /*007a*/ 	.short	0x0000


	//----- nvinfo : EIATTR_MAXREG_COUNT
	.align		4
        /*007c*/ 	.byte	0x03, 0x1b
        /*007e*/ 	.short	0x00ff


	//----- nvinfo : EIATTR_EXTERNS
	.align		4
        /*0080*/ 	.byte	0x04, 0x0f
        /*0082*/ 	.short	(.L_3309 - .L_3308)


	//   ....[0]....
	.align		4
.L_3308:
        /*0084*/ 	.word	index@(__assertfail)


	//----- nvinfo : EIATTR_MERCURY_ISA_VERSION
	.align		4
.L_3309:
        /*0088*/ 	.byte	0x03, 0x5f
        /*008a*/ 	.short	0x0101


	//----- nvinfo : EIATTR_SYSCALL_OFFSETS
	.align		4
        /*008c*/ 	.byte	0x04, 0x46
        /*008e*/ 	.short	(.L_3311 - .L_3310)


	//   ....[0]....
.L_3310:
        /*0090*/ 	.word	0x000010f0


	//   ....[1]....
        /*0094*/ 	.word	0x00002220


	//   ....[2]....
        /*0098*/ 	.word	0x00003360


	//   ....[3]....
        /*009c*/ 	.word	0x00004480


	//   ....[4]....
        /*00a0*/ 	.word	0x00006ef0


	//   ....[5]....
        /*00a4*/ 	.word	0x00007f00


	//   ....[6]....
        /*00a8*/ 	.word	0x00008f00


	//   ....[7]....
        /*00ac*/ 	.word	0x00009ee0


	//----- nvinfo : EIATTR_EXIT_INSTR_OFFSETS
	.align		4
.L_3311:
        /*00b0*/ 	.byte	0x04, 0x1c
        /*00b2*/ 	.short	(.L_3313 - .L_3312)


	//   ....[0]....
.L_3312:
        /*00b4*/ 	.word	0x00008fc0


	//   ....[1]....
        /*00b8*/ 	.word	0x00009110


	//   ....[2]....
        /*00bc*/ 	.word	0x00009150


	//   ....[3]....
        /*00c0*/ 	.word	0x000091f0


	//   ....[4]....
        /*00c4*/ 	.word	0x00009230


	//   ....[5]....
        /*00c8*/ 	.word	0x00009270


	//   ....[6]....
        /*00cc*/ 	.word	0x00009300


	//   ....[7]....
        /*00d0*/ 	.word	0x00009340


	//   ....[8]....
        /*00d4*/ 	.word	0x000093e0


	//   ....[9]....
        /*00d8*/ 	.word	0x00009430


	//   ....[10]....
        /*00dc*/ 	.word	0x00009480


	//   ....[11]....
        /*00e0*/ 	.word	0x00009550


	//   ....[12]....
        /*00e4*/ 	.word	0x000095b0


	//   ....[13]....
        /*00e8*/ 	.word	0x00009740


	//   ....[14]....
        /*00ec*/ 	.word	0x000098a0


	//   ....[15]....
        /*00f0*/ 	.word	0x000098c0


	//   ....[16]....
        /*00f4*/ 	.word	0x00009980


	//   ....[17]....
        /*00f8*/ 	.word	0x00009b00


	//   ....[18]....
        /*00fc*/ 	.word	0x00009c80


	//   ....[19]....
        /*0100*/ 	.word	0x00009de0


	//   ....[20]....
        /*0104*/ 	.word	0x00009ef0


	//   ....[21]....
        /*0108*/ 	.word	0x00009f30


	//   ....[22]....
        /*010c*/ 	.word	0x00009f70


	//----- nvinfo : EIATTR_MAX_THREADS
	.align		4
.L_3313:
        /*0110*/ 	.byte	0x04, 0x05
        /*0112*/ 	.short	(.L_3315 - .L_3314)
.L_3314:
        /*0114*/ 	.word	0x00000080
        /*0118*/ 	.word	0x00000001
        /*011c*/ 	.word	0x00000001


	//----- nvinfo : EIATTR_CRS_STACK_SIZE
	.align		4
.L_3315:
        /*0120*/ 	.byte	0x04, 0x1e
        /*0122*/ 	.short	(.L_3317 - .L_3316)
.L_3316:
        /*0124*/ 	.word	0x00000000


	//----- nvinfo : EIATTR_CBANK_PARAM_SIZE
	.align		4
.L_3317:
        /*0128*/ 	.byte	0x03, 0x19
        /*012a*/ 	.short	0x003c


	//----- nvinfo : EIATTR_PARAM_CBANK
	.align		4
        /*012c*/ 	.byte	0x04, 0x0a
        /*012e*/ 	.short	(.L_3319 - .L_3318)
	.align		4
.L_3318:
        /*0130*/ 	.word	index@(.nv.constant0._ZN2at6native27unrolled_elementwise_kernelIZZZNS0_15binary_internal21div_floor_kernel_cudaERNS_18TensorIteratorBaseEENKUlvE0_clEvENKUlvE2_clEvEUlN3c108BFloat16EE_St5arrayIPcLm2EELi4E23TrivialOffsetCalculatorILi1EjESE_NS0_6memory12LoadWithCastILi1EEENSF_13StoreWithCastILi1EEEEEviT_T0_T2_T3_T4_T5_)
        /*0134*/ 	.short	0x0210
        /*0136*/ 	.short	0x003c


	//----- nvinfo : EIATTR_SW_WAR
	.align		4
.L_3319:
        /*0138*/ 	.byte	0x04, 0x36
        /*013a*/ 	.short	(.L_3321 - .L_3320)
.L_3320:
        /*013c*/ 	.word	0x00000008
.L_3321:


//--------------------- .nv.info._ZN2at6native18elementwise_kernelILi128ELi4EZNS0_22gpu_kernel_impl_nocastIZZZNS0_15binary_internal21div_floor_kernel_cudaERNS_18TensorIteratorBaseEENKUlvE0_clEvENKUlvE2_clEvEUlN3c108BFloat16EE_EEvS5_RKT_EUliE_EEviT1_ --------------------------
	.section	.nv.info._ZN2at6native18elementwise_kernelILi128ELi4EZNS0_22gpu_kernel_impl_nocastIZZZNS0_15binary_internal21div_floor_kernel_cudaERNS_18TensorIteratorBaseEENKUlvE0_clEvENKUlvE2_clEvEUlN3c108BFloat16EE_EEvS5_RKT_EUliE_EEviT1_,"",@"SHT_CUDA_INFO"
	.sectionflags	@""
	.align	4


	//----- nvinfo : EIATTR_CUDA_API_VERSION
	.align		4
        /*0000*/ 	.byte	0x04, 0x37
        /*0002*/ 	.short	(.L_3323 - .L_3322)
.L_3322:
        /*0004*/ 	.word	0x00000082


	//----- nvinfo : EIATTR_KPARAM_INFO
	.align		4
.L_3323:
        /*0008*/ 	.byte	0x04, 0x17
        /*000a*/ 	.short	(.L_3325 - .L_3324)
.L_3324:
        /*000c*/ 	.word	0x00000000
        /*0010*/ 	.short	0x0001
        /*0012*/ 	.short	0x0008
        /*0014*/ 	.byte	0x00, 0xf0, 0x81, 0x08


	//----- nvinfo : EIATTR_KPARAM_INFO
	.align		4
.L_3325:
        /*0018*/ 	.byte	0x04, 0x17
        /*001a*/ 	.short	(.L_3327 - .L_3326)
.L_3326:
        /*001c*/ 	.word	0x00000000
        /*0020*/ 	.short	0x0000
        /*0022*/ 	.short	0x0000
        /*0024*/ 	.byte	0x00, 0xf0, 0x11, 0x00


	//----- nvinfo : EIATTR_SPARSE_MMA_MASK
	.align		4
.L_3327:
        /*0028*/ 	.byte	0x03, 0x50
        /*002a*/ 	.short	0x0000


	//----- nvinfo : EIATTR_MAXREG_COUNT
	.align		4
        /*002c*/ 	.byte	0x03, 0x1b
        /*002e*/ 	.short	0x0080


	//----- nvinfo : EIATTR_MERCURY_ISA_VERSION
	.align		4
        /*0030*/ 	.byte	0x03, 0x5f
        /*0032*/ 	.short	0x0101


	//----- nvinfo : EIATTR_EXIT_INSTR_OFFSETS
	.align		4
        /*0034*/ 	.byte	0x04, 0x1c
        /*0036*/ 	.short	(.L_3329 - .L_3328)


	//   ....[0]....
.L_3328:
        /*0038*/ 	.word	0x00004d90


	//   ....[1]....
        /*003c*/ 	.word	0x00006710


	//----- nvinfo : EIATTR_MAX_THREADS
	.align		4
.L_3329:
        /*0040*/ 	.byte	0x04, 0x05
        /*0042*/ 	.short	(.L_3331 - .L_3330)
.L_3330:
        /*0044*/ 	.word	0x00000080
        /*0048*/ 	.word	0x00000001
        /*004c*/ 	.word	0x00000001


	//----- nvinfo : EIATTR_CRS_STACK_SIZE
	.align		4
.L_3331:
        /*0050*/ 	.byte	0x04, 0x1e
        /*0052*/ 	.short	(.L_3333 - .L_3332)
.L_3332:
        /*0054*/ 	.word	0x00000000


	//----- nvinfo : EIATTR_CBANK_PARAM_SIZE
	.align		4
.L_3333:
        /*0058*/ 	.byte	0x03, 0x19
        /*005a*/ 	.short	0x0228


	//----- nvinfo : EIATTR_PARAM_CBANK
	.align		4
        /*005c*/ 	.byte	0x04, 0x0a
        /*005e*/ 	.short	(.L_3335 - .L_3334)
	.align		4
.L_3334:
        /*0060*/ 	.word	index@(.nv.constant0._ZN2at6native18elementwise_kernelILi128ELi4EZNS0_22gpu_kernel_impl_nocastIZZZNS0_15binary_internal21div_floor_kernel_cudaERNS_18TensorIteratorBaseEENKUlvE0_clEvENKUlvE2_clEvEUlN3c108BFloat16EE_EEvS5_RKT_EUliE_EEviT1_)
        /*0064*/ 	.short	0x0210
        /*0066*/ 	.short	0x0228


	//----- nvinfo : EIATTR_SW_WAR
	.align		4
.L_3335:
        /*0068*/ 	.byte	0x04, 0x36
        /*006a*/ 	.short	(.L_3337 - .L_3336)
.L_3336:
        /*006c*/ 	.word	0x00000008
.L_3337:


//--------------------- .nv.info._ZN2at6native27unrolled_elementwise_kernelIZZZNS0_15binary_internal21div_floor_kernel_cudaERNS_18TensorIteratorBaseEENKUlvE0_clEvENKUlvE2_clEvEUlN3c108BFloat16EE_St5arrayIPcLm2EELi4E23TrivialOffsetCalculatorILi1EjESE_NS0_6memory15LoadWithoutCastENSF_16StoreWithoutCastEEEviT_T0_T2_T3_T4_T5_ --------------------------
	.section	.nv.info._ZN2at6native27unrolled_elementwise_kernelIZZZNS0_15binary_internal21div_floor_kernel_cudaERNS_18TensorIteratorBaseEENKUlvE0_clEvENKUlvE2_clEvEUlN3c108BFloat16EE_St5arrayIPcLm2EELi4E23TrivialOffsetCalculatorILi1EjESE_NS0_6memory15LoadWithoutCastENSF_16StoreWithoutCastEEEviT_T0_T2_T3_T4_T5_,"",@"SHT_CUDA_INFO"
	.sectionflags	@""
	.align	4


	//----- nvinfo : EIATTR_CUDA_API_VERSION
	.align		4
        /*0000*/ 	.byte	0x04, 0x37
        /*0002*/ 	.short	(.L_3339 - .L_3338)
.L_3338:
        /*0004*/ 	.word	0x00000082


	//----- nvinfo : EIATTR_KPARAM_INFO
	.align		4
.L_3339:
        /*0008*/ 	.byte	0x04, 0x17
        /*000a*/ 	.short	(.L_3341 - .L_3340)
.L_3340:
        /*000c*/ 	.word	0x00000000
        /*0010*/ 	.short	0x0006
        /*0012*/ 	.short	0x002b
        /*0014*/ 	.byte	0x00, 0xf0, 0x05, 0x00


	//----- nvinfo : EIATTR_KPARAM_INFO
	.align		4
.L_3341:
        /*0018*/ 	.byte	0x04, 0x17
        /*001a*/ 	.short	(.L_3343 - .L_3342)
.L_3342:
        /*001c*/ 	.word	0x00000000
        /*0020*/ 	.short	0x0005
        /*0022*/ 	.short	0x002a
        /*0024*/ 	.byte	0x00, 0xf0, 0x05, 0x00


	//----- nvinfo : EIATTR_KPARAM_INFO
	.align		4
.L_3343:
        /*0028*/ 	.byte	0x04, 0x17
        /*002a*/ 	.short	(.L_3345 - .L_3344)
.L_3344:
        /*002c*/ 	.word	0x00000000
        /*0030*/ 	.short	0x0004
        /*0032*/ 	.short	0x0029
        /*0034*/ 	.byte	0x00, 0xf0, 0x05, 0x00


	//----- nvinfo : EIATTR_KPARAM_INFO
	.align		4
.L_3345:
        /*0038*/ 	.byte	0x04, 0x17
        /*003a*/ 	.short	(.L_3347 - .L_3346)
.L_3346:
        /*003c*/ 	.word	0x00000000
        /*0040*/ 	.short	0x0003
        /*0042*/ 	.short	0x0028
        /*0044*/ 	.byte	0x00, 0xf0, 0x05, 0x00


	//----- nvinfo : EIATTR_KPARAM_INFO
	.align		4
.L_3347:
        /*0048*/ 	.byte	0x04, 0x17
        /*004a*/ 	.short	(.L_3349 - .L_3348)
.L_3348:
        /*004c*/ 	.word	0x00000000
        /*0050*/ 	.short	0x0002
        /*0052*/ 	.short	0x0018
        /*0054*/ 	.byte	0x00, 0xf0, 0x41, 0x00


	//----- nvinfo : EIATTR_KPARAM_INFO
	.align		4
.L_3349:
        /*0058*/ 	.byte	0x04, 0x17
        /*005a*/ 	.short	(.L_3351 - .L_3350)
.L_3350:
        /*005c*/ 	.word	0x00000000
        /*0060*/ 	.short	0x0001
        /*0062*/ 	.short	0x0008
        /*0064*/ 	.byte	0x00, 0xf0, 0x41, 0x00


	//----- nvinfo : EIATTR_KPARAM_INFO
	.align		4
.L_3351:
        /*0068*/ 	.byte	0x04, 0x17
        /*006a*/ 	.short	(.L_3353 - .L_3352)
.L_3352:
        /*006c*/ 	.word	0x00000000
        /*0070*/ 	.short	0x0000
        /*0072*/ 	.short	0x0000
        /*0074*/ 	.byte	0x00, 0xf0, 0x11, 0x00


	//----- nvinfo : EIATTR_SPARSE_MMA_MASK
	.align		4
.L_3353:
        /*0078*/ 	.byte	0x03, 0x50
        /*007a*/ 	.short	0x0000


	//----- nvinfo : EIATTR_MAXREG_COUNT
	.align		4
        /*007c*/ 	.byte	0x03, 0x1b
        /*007e*/ 	.short	0x00ff


	//----- nvinfo : EIATTR_MERCURY_ISA_VERSION
	.align		4
        /*0080*/ 	.byte	0x03, 0x5f
        /*0082*/ 	.short	0x0101


	//----- nvinfo : EIATTR_EXIT_INSTR_OFFSETS
	.align		4
        /*0084*/ 	.byte	0x04, 0x1c
        /*0086*/ 	.short	(.L_3355 - .L_3354)


	//   ....[0]....
.L_3354:
        /*0088*/ 	.word	0x00001c90


	//   ....[1]....
        /*008c*/ 	.word	0x00001ce0


	//----- nvinfo : EIATTR_MAX_THREADS
	.align		4
.L_3355:
        /*0090*/ 	.byte	0x04, 0x05
        /*0092*/ 	.short	(.L_3357 - .L_3356)
.L_3356:
        /*0094*/ 	.word	0x00000080
        /*0098*/ 	.word	0x00000001
        /*009c*/ 	.word	0x00000001


	//----- nvinfo : EIATTR_CRS_STACK_SIZE
	.align		4
.L_3357:
        /*00a0*/ 	.byte	0x04, 0x1e
        /*00a2*/ 	.short	(.L_3359 - .L_3358)
.L_3358:
        /*00a4*/ 	.word	0x00000000


	//----- nvinfo : EIATTR_CBANK_PARAM_SIZE
	.align		4
.L_3359:
        /*00a8*/ 	.byte	0x03, 0x19
        /*00aa*/ 	.short	0x002c


	//----- nvinfo : EIATTR_PARAM_CBANK
	.align		4
        /*00ac*/ 	.byte	0x04, 0x0a
        /*00ae*/ 	.short	(.L_3361 - .L_3360)
	.align		4
.L_3360:
        /*00b0*/ 	.word	index@(.nv.constant0._ZN2at6native27unrolled_elementwise_kernelIZZZNS0_15binary_internal21div_floor_kernel_cudaERNS_18TensorIteratorBaseEENKUlvE0_clEvENKUlvE2_clEvEUlN3c108BFloat16EE_St5arrayIPcLm2EELi4E23TrivialOffsetCalculatorILi1EjESE_NS0_6memory15LoadWithoutCastENSF_16StoreWithoutCastEEEviT_T0_T2_T3_T4_T5_)
        /*00b4*/ 	.short	0x0210
        /*00b6*/ 	.short	0x002c


	//----- nvinfo : EIATTR_SW_WAR
	.align		4
.L_3361:
        /*00b8*/ 	.byte	0x04, 0x36
        /*00ba*/ 	.short	(.L_3363 - .L_3362)
.L_3362:
        /*00bc*/ 	.word	0x00000008
.L_3363:


//--------------------- .nv.info._ZN2at6native29vectorized_elementwise_kernelILi2EZZZNS0_15binary_internal21div_floor_kernel_cudaERNS_18TensorIteratorBaseEENKUlvE0_clEvENKUlvE2_clEvEUlN3c108BFloat16EE_St5arrayIPcLm2EEEEviT0_T1_ --------------------------
	.section	.nv.info._ZN2at6native29vectorized_elementwise_kernelILi2EZZZNS0_15binary_internal21div_floor_kernel_cudaERNS_18TensorIteratorBaseEENKUlvE0_clEvENKUlvE2_clEvEUlN3c108BFloat16EE_St5arrayIPcLm2EEEEviT0_T1_,"",@"SHT_CUDA_INFO"
	.sectionflags	@""
	.align	4


	//----- nvinfo : EIATTR_CUDA_API_VERSION
	.align		4
        /*0000*/ 	.byte	0x04, 0x37
        /*0002*/ 	.short	(.L_3365 - .L_3364)
.L_3364:
        /*0004*/ 	.word	0x00000082


	//----- nvinfo : EIATTR_KPARAM_INFO
	.align		4
.L_3365:
        /*0008*/ 	.byte	0x04, 0x17
        /*000a*/ 	.short	(.L_3367 - .L_3366)
.L_3366:
        /*000c*/ 	.word	0x00000000
        /*0010*/ 	.short	0x0002
        /*0012*/ 	.short	0x0018
        /*0014*/ 	.byte	0x00, 0xf0, 0x41, 0x00


	//----- nvinfo : EIATTR_KPARAM_INFO
	.align		4
.L_3367:
        /*0018*/ 	.byte	0x04, 0x17
        /*001a*/ 	.short	(.L_3369 - .L_3368)
.L_3368:
        /*001c*/ 	.word	0x00000000
        /*0020*/ 	.short	0x0001
        /*0022*/ 	.short	0x0008
        /*0024*/ 	.byte	0x00, 0xf0, 0x41, 0x00


	//----- nvinfo : EIATTR_KPARAM_INFO
	.align		4
.L_3369:
        /*0028*/ 	.byte	0x04, 0x17
        /*002a*/ 	.short	(.L_3371 - .L_3370)
.L_3370:
        /*002c*/ 	.word	0x00000000
        /*0030*/ 	.short	0x0000
        /*0032*/ 	.short	0x0000
        /*0034*/ 	.byte	0x00, 0xf0, 0x11, 0x00


	//----- nvinfo : EIATTR_SPARSE_MMA_MASK
	.align		4
.L_3371:
        /*0038*/ 	.byte	0x03, 0x50
        /*003a*/ 	.short	0x0000


	//----- nvinfo : EIATTR_MAXREG_COUNT
	.align		4
        /*003c*/ 	.byte	0x03, 0x1b
        /*003e*/ 	.short	0x00ff


	//----- nvinfo : EIATTR_MERCURY_ISA_VERSION
	.align		4
        /*0040*/ 	.byte	0x03, 0x5f
        /*0042*/ 	.short	0x0101


	//----- nvinfo : EIATTR_EXIT_INSTR_OFFSETS
	.align		4
        /*0044*/ 	.byte	0x04, 0x1c
        /*0046*/ 	.short	(.L_3373 - .L_3372)


	//   ....[0]....
.L_3372:
        /*0048*/ 	.word	0x00002fe0


	//   ....[1]....
        /*004c*/ 	.word	0x000068c0


	//   ....[2]....
        /*0050*/ 	.word	0x00006910


	//----- nvinfo : EIATTR_MAX_THREADS
	.align		4
.L_3373:
        /*0054*/ 	.byte	0x04, 0x05
        /*0056*/ 	.short	(.L_3375 - .L_3374)
.L_3374:
        /*0058*/ 	.word	0x00000080
        /*005c*/ 	.word	0x00000001
        /*0060*/ 	.word	0x00000001


	//----- nvinfo : EIATTR_CRS_STACK_SIZE
	.align		4
.L_3375:
        /*0064*/ 	.byte	0x04, 0x1e
        /*0066*/ 	.short	(.L_3377 - .L_3376)
.L_3376:
        /*0068*/ 	.word	0x00000000


	//----- nvinfo : EIATTR_CBANK_PARAM_SIZE
	.align		4
.L_3377:
        /*006c*/ 	.byte	0x03, 0x19
        /*006e*/ 	.short	0x0028


	//----- nvinfo : EIATTR_PARAM_CBANK
	.align		4
        /*0070*/ 	.byte	0x04, 0x0a
        /*0072*/ 	.short	(.L_3379 - .L_3378)
	.align		4
.L_3378:
        /*0074*/ 	.word	index@(.nv.constant0._ZN2at6native29vectorized_elementwise_kernelILi2EZZZNS0_15binary_internal21div_floor_kernel_cudaERNS_18TensorIteratorBaseEENKUlvE0_clEvENKUlvE2_clEvEUlN3c108BFloat16EE_St5arrayIPcLm2EEEEviT0_T1_)
        /*0078*/ 	.short	0x0210
        /*007a*/ 	.short	0x0028


	//----- nvinfo : EIATTR_SW_WAR
	.align		4
.L_3379:
        /*007c*/ 	.byte	0x04, 0x36
        /*007e*/ 	.short	(.L_3381 - .L_3380)
.L_3380:
        /*0080*/ 	.word	0x00000008
.L_3381:


//--------------------- .nv.info._ZN2at6native29vectorized_elementwise_kernelILi4EZZZNS0_15binary_internal21div_floor_kernel_cudaERNS_18TensorIteratorBaseEENKUlvE0_clEvENKUlvE2_clEvEUlN3c108BFloat16EE_St5arrayIPcLm2EEEEviT0_T1_ --------------------------
	.section	.nv.info._ZN2at6native29vectorized_elementwise_kernelILi4EZZZNS0_15binary_internal21div_floor_kernel_cudaERNS_18TensorIteratorBaseEENKUlvE0_clEvENKUlvE2_clEvEUlN3c108BFloat16EE_St5arrayIPcLm2EEEEviT0_T1_,"",@"SHT_CUDA_INFO"
	.sectionflags	@""
	.align	4


	//----- nvinfo : EIATTR_CUDA_API_VERSION
	.align		4
        /*0000*/ 	.byte	0x04, 0x37
        /*0002*/ 	.short	(.L_3383 - .L_3382)
.L_3382:
        /*0004*/ 	.word	0x00000082


	//----- nvinfo : EIATTR_KPARAM_INFO
	.align		4
.L_3383:
        /*0008*/ 	.byte	0x04, 0x17
        /*000a*/ 	.short	(.L_3385 - .L_3384)
.L_3384:
        /*000c*/ 	.word	0x00000000
        /*0010*/ 	.short	0x0002
        /*0012*/ 	.short	0x0018
        /*0014*/ 	.byte	0x00, 0xf0, 0x41, 0x00


	//----- nvinfo : EIATTR_KPARAM_INFO
	.align		4
.L_3385:
        /*0018*/ 	.byte	0x04, 0x17
        /*001a*/ 	.short	(.L_3387 - .L_3386)
.L_3386:
        /*001c*/ 	.word	0x00000000
        /*0020*/ 	.short	0x0001
        /*0022*/ 	.short	0x0008
        /*0024*/ 	.byte	0x00, 0xf0, 0x41, 0x00


	//----- nvinfo : EIATTR_KPARAM_INFO
	.align		4
.L_3387:
        /*0028*/ 	.byte	0x04, 0x17
        /*002a*/ 	.short	(.L_3389 - .L_3388)
.L_3388:
        /*002c*/ 	.word	0x00000000
        /*0030*/ 	.short	0x0000
        /*0032*/ 	.short	0x0000
        /*0034*/ 	.byte	0x00, 0xf0, 0x11, 0x00


	//----- nvinfo : EIATTR_SPARSE_MMA_MASK
	.align		4
.L_3389:
        /*0038*/ 	.byte	0x03, 0x50
        /*003a*/ 	.short	0x0000


	//----- nvinfo : EIATTR_MAXREG_COUNT
	.align		4
        /*003c*/ 	.byte	0x03, 0x1b
        /*003e*/ 	.short	0x00ff


	//----- nvinfo : EIATTR_MERCURY_ISA_VERSION
	.align		4
        /*0040*/ 	.byte	0x03, 0x5f
        /*0042*/ 	.short	0x0101


	//----- nvinfo : EIATTR_EXIT_INSTR_OFFSETS
	.align		4
        /*0044*/ 	.byte	0x04, 0x1c
        /*0046*/ 	.short	(.L_3391 - .L_3390)


	//   ....[0]....
.L_3390:
        /*0048*/ 	.word	0x00002fa0


	//   ....[1]....
        /*004c*/ 	.word	0x00006880


	//   ....[2]....
        /*0050*/ 	.word	0x000068d0


	//----- nvinfo : EIATTR_MAX_THREADS
	.align		4
.L_3391:
        /*0054*/ 	.byte	0x04, 0x05
        /*0056*/ 	.short	(.L_3393 - .L_3392)
.L_3392:
        /*0058*/ 	.word	0x00000080
        /*005c*/ 	.word	0x00000001
        /*0060*/ 	.word	0x00000001


	//----- nvinfo : EIATTR_CRS_STACK_SIZE
	.align		4
.L_3393:
        /*0064*/ 	.byte	0x04, 0x1e
        /*0066*/ 	.short	(.L_3395 - .L_3394)
.L_3394:
        /*0068*/ 	.word	0x00000000


	//----- nvinfo : EIATTR_CBANK_PARAM_SIZE
	.align		4
.L_3395:
        /*006c*/ 	.byte	0x03, 0x19
        /*006e*/ 	.short	0x0028


	//----- nvinfo : EIATTR_PARAM_CBANK
	.align		4
        /*0070*/ 	.byte	0x04, 0x0a
        /*0072*/ 	.short	(.L_3397 - .L_3396)
	.align		4
.L_3396:
        /*0074*/ 	.word	index@(.nv.constant0._ZN2at6native29vectorized_elementwise_kernelILi4EZZZNS0_15binary_internal21div_floor_kernel_cudaERNS_18TensorIteratorBaseEENKUlvE0_clEvENKUlvE2_clEvEUlN3c108BFloat16EE_St5arrayIPcLm2EEEEviT0_T1_)
        /*0078*/ 	.short	0x0210
        /*007a*/ 	.short	0x0028


	//----- nvinfo : EIATTR_SW_WAR
	.align		4
.L_3397:
        /*007c*/ 	.byte	0x04, 0x36
        /*007e*/ 	.short	(.L_3399 - .L_3398)
.L_3398:
        /*0080*/ 	.word	0x00000008
.L_3399:


//--------------------- .nv.info._ZN2at6native29vectorized_elementwise_kernelILi8EZZZNS0_15binary_internal21div_floor_kernel_cudaERNS_18TensorIteratorBaseEENKUlvE0_clEvENKUlvE2_clEvEUlN3c108BFloat16EE_St5arrayIPcLm2EEEEviT0_T1_ --------------------------
	.section	.nv.info._ZN2at6native29vectorized_elementwise_kernelILi8EZZZNS0_15binary_internal21div_floor_kernel_cudaERNS_18TensorIteratorBaseEENKUlvE0_clEvENKUlvE2_clEvEUlN3c108BFloat16EE_St5arrayIPcLm2EEEEviT0_T1_,"",@"SHT_CUDA_INFO"
	.sectionflags	@""
	.align	4


	//----- nvinfo : EIATTR_CUDA_API_VERSION
	.align		4
        /*0000*/ 	.byte	0x04, 0x37
        /*0002*/ 	.short	(.L_3401 - .L_3400)
.L_3400:
        /*0004*/ 	.word	0x00000082


	//----- nvinfo : EIATTR_KPARAM_INFO
	.align		4
.L_3401:
        /*0008*/ 	.byte	0x04, 0x17
        /*000a*/ 	.short	(.L_3403 - .L_3402)
.L_3402:
        /*000c*/ 	.word	0x00000000
        /*0010*/ 	.short	0x0002
        /*0012*/ 	.short	0x0018
        /*0014*/ 	.byte	0x00, 0xf0, 0x41, 0x00


	//----- nvinfo : EIATTR_KPARAM_INFO
	.align		4
.L_3403:
        /*0018*/ 	.byte	0x04, 0x17
        /*001a*/ 	.short	(.L_3405 - .L_3404)
.L_3404:
        /*001c*/ 	.word	0x00000000
        /*0020*/ 	.short	0x0001
        /*0022*/ 	.short	0x0008
        /*0024*/ 	.byte	0x00, 0xf0, 0x41, 0x00


	//----- nvinfo : EIATTR_KPARAM_INFO
	.align		4
.L_3405:
        /*0028*/ 	.byte	0x04, 0x17
        /*002a*/ 	.short	(.L_3407 - .L_3406)
.L_3406:
        /*002c*/ 	.word	0x00000000
        /*0030*/ 	.short	0x0000
        /*0032*/ 	.short	0x0000
        /*0034*/ 	.byte	0x00, 0xf0, 0x11, 0x00


	//----- nvinfo : EIATTR_SPARSE_MMA_MASK
	.align		4
.L_3407:
        /*0038*/ 	.byte	0x03, 0x50
        /*003a*/ 	.short	0x0000


	//----- nvinfo : EIATTR_MAXREG_COUNT
	.align		4
        /*003c*/ 	.byte	0x03, 0x1b
        /*003e*/ 	.short	0x00ff


	//----- nvinfo : EIATTR_MERCURY_ISA_VERSION
	.align		4
        /*0040*/ 	.byte	0x03, 0x5f
        /*0042*/ 	.short	0x0101


	//----- nvinfo : EIATTR_EXIT_INSTR_OFFSETS
	.align		4
        /*0044*/ 	.byte	0x04, 0x1c
        /*0046*/ 	.short	(.L_3409 - .L_3408)


	//   ....[0]....
.L_3408:
        /*0048*/ 	.word	0x00002fa0


	//   ....[1]....
        /*004c*/ 	.word	0x00006880


	//   ....[2]....
        /*0050*/ 	.word	0x000068d0


	//----- nvinfo : EIATTR_MAX_THREADS
	.align		4
.L_3409:
        /*0054*/ 	.byte	0x04, 0x05
        /*0056*/ 	.short	(.L_3411 - .L_3410)
.L_3410:
        /*0058*/ 	.word	0x00000080
        /*005c*/ 	.word	0x00000001
        /*0060*/ 	.word	0x00000001


	//----- nvinfo : EIATTR_CRS_STACK_SIZE
	.align		4
.L_3411:
        /*0064*/ 	.byte	0x04, 0x1e
        /*0066*/ 	.short	(.L_3413 - .L_3412)
.L_3412:
        /*0068*/ 	.word	0x00000000


	//----- nvinfo : EIATTR_CBANK_PARAM_SIZE
	.align		4
.L_3413:
        /*006c*/ 	.byte	0x03, 0x19
        /*006e*/ 	.short	0x0028


	//----- nvinfo : EIATTR_PARAM_CBANK
	.align		4
        /*0070*/ 	.byte	0x04, 0x0a
        /*0072*/ 	.short	(.L_3415 - .L_3414)
	.align		4
.L_3414:
        /*0074*/ 	.word	index@(.nv.constant0._ZN2at6native29vectorized_elementwise_kernelILi8EZZZNS0_15binary_internal21div_floor_kernel_cudaERNS_18TensorIteratorBaseEENKUlvE0_clEvENKUlvE2_clEvEUlN3c108BFloat16EE_St5arrayIPcLm2EEEEviT0_T1_)
        /*0078*/ 	.short	0x0210
        /*007a*/ 	.short	0x0028


	//----- nvinfo : EIATTR_SW_WAR
	.align		4
.L_3415:
        /*007c*/ 	.byte	0x04, 0x36
        /*007e*/ 	.short	(.L_3417 - .L_3416)
.L_3416:
        /*0080*/ 	.word	0x00000008
.L_3417:


//--------------------- .nv.info._ZN2at6native18elementwise_kernelILi128ELi4EZNS0_15gpu_kernel_implIZZZNS0_15binary_internal21div_floor_kernel_cudaERNS_18TensorIteratorBaseEENKUlvE0_clEvENKUlvE1_clEvEUlN3c104HalfEE_EEvS5_RKT_EUliE_EEviT1_ --------------------------
	.section	.nv.info._ZN2at6native18elementwise_kernelILi128ELi4EZNS0_15gpu_kernel_implIZZZNS0_15binary_internal21div_floor_kernel_cudaERNS_18TensorIteratorBaseEENKUlvE0_clEvENKUlvE1_clEvEUlN3c104HalfEE_EEvS5_RKT_EUliE_EEviT1_,"",@"SHT_CUDA_INFO"
	.sectionflags	@""
	.align	4


	//----- nvinfo : EIATTR_CUDA_API_VERSION
	.align		4
        /*0000*/ 	.byte	0x04, 0x37
        /*0002*/ 	.short	(.L_3419 - .L_3418)
.L_3418:
        /*0004*/ 	.word	0x00000082


	//----- nvinfo : EIATTR_KPARAM_INFO
	.align		4
.L_3419:
        /*0008*/ 	.byte	0x04, 0x17
        /*000a*/ 	.short	(.L_3421 - .L_3420)
.L_3420:
        /*000c*/ 	.word	0x00000000
        /*0010*/ 	.short	0x0001
        /*0012*/ 	.short	0x0008
        /*0014*/ 	.byte	0x00, 0xf0, 0xa1, 0x08


	//----- nvinfo : EIATTR_KPARAM_INFO
	.align		4
.L_3421:
        /*0018*/ 	.byte	0x04, 0x17
        /*001a*/ 	.short	(.L_3423 - .L_3422)
.L_3422:
        /*001c*/ 	.word	0x00000000
        /*0020*/ 	.short	0x0000
        /*0022*/ 	.short	0x0000
        /*0024*/ 	.byte	0x00, 0xf0, 0x11, 0x00


	//----- nvinfo : EIATTR_SPARSE_MMA_MASK
	.align		4
.L_3423:
        /*0028*/ 	.byte	0x03, 0x50
        /*002a*/ 	.short	0x0000


	//----- nvinfo : EIATTR_MAXREG_COUNT
	.align		4
        /*002c*/ 	.byte	0x03, 0x1b
        /*002e*/ 	.short	0x0080


	//----- nvinfo : EIATTR_EXTERNS
	.align		4
        /*0030*/ 	.byte	0x04, 0x0f
        /*0032*/ 	.short	(.L_3425 - .L_3424)


	//   ....[0]....
	.align		4
.L_3424:
        /*0034*/ 	.word	index@(__assertfail)


	//----- nvinfo : EIATTR_MERCURY_ISA_VERSION
	.align		4
.L_3425:
        /*0038*/ 	.byte	0x03, 0x5f
        /*003a*/ 	.short	0x0101


	//----- nvinfo : EIATTR_SYSCALL_OFFSETS
	.align		4
        /*003c*/ 	.byte	0x04, 0x46
        /*003e*/ 	.short	(.L_3427 - .L_3426)


	//   ....[0]....
.L_3426:
        /*0040*/ 	.word	0x00002360


	//   ....[1]....
        /*0044*/ 	.word	0x000038c0


	//   ....[2]....
        /*0048*/ 	.word	0x00005c80


	//   ....[3]....
        /*004c*/ 	.word	0x000071e0


	//   ....[4]....
        /*0050*/ 	.word	0x000095a0


	//   ....[5]....
        /*0054*/ 	.word	0x0000ab00


	//   ....[6]....
        /*0058*/ 	.word	0x0000ceb0


	//   ....[7]....
        /*005c*/ 	.word	0x0000e410


	//----- nvinfo : EIATTR_EXIT_INSTR_OFFSETS
	.align		4
.L_3427:
        /*0060*/ 	.byte	0x04, 0x1c
        /*0062*/ 	.short	(.L_3429 - .L_3428)


	//   ....[0]....
.L_3428:
        /*0064*/ 	.word	0x0000abd0


	//   ....[1]....
        /*0068*/ 	.word	0x0000d640


	//   ....[2]....
        /*006c*/ 	.word	0x0000d680


	//   ....[3]....
        /*0070*/ 	.word	0x0000d720


	//   ....[4]....
        /*0074*/ 	.word	0x0000d760


	//   ....[5]....
        /*0078*/ 	.word	0x0000d7a0


	//   ....[6]....
        /*007c*/ 	.word	0x0000d830


	//   ....[7]....
        /*0080*/ 	.word	0x0000d850


	//   ....[8]....
        /*0084*/ 	.word	0x0000d8f0


	//   ....[9]....
        /*0088*/ 	.word	0x0000d940


	//   ....[10]....
        /*008c*/ 	.word	0x0000d990


	//   ....[11]....
        /*0090*/ 	.word	0x0000da60


	//   ....[12]....
        /*0094*/ 	.word	0x0000dac0


	//   ....[13]....
        /*0098*/ 	.word	0x0000dc50


	//   ....[14]....
        /*009c*/ 	.word	0x0000ddb0


	//   ....[15]....
        /*00a0*/ 	.word	0x0000ddf0


	//   ....[16]....
        /*00a4*/ 	.word	0x0000deb0


	//   ....[17]....
        /*00a8*/ 	.word	0x0000e030


	//   ....[18]....
        /*00ac*/ 	.word	0x0000e1b0


	//   ....[19]....
        /*00b0*/ 	.word	0x0000e310


	//   ....[20]....
        /*00b4*/ 	.word	0x0000e420


	//   ....[21]....
        /*00b8*/ 	.word	0x0000e460


	//   ....[22]....
        /*00bc*/ 	.word	0x0000e4a0


	//----- nvinfo : EIATTR_MAX_THREADS
	.align		4
.L_3429:
        /*00c0*/ 	.byte	0x04, 0x05
        /*00c2*/ 	.short	(.L_3431 - .L_3430)
.L_3430:
        /*00c4*/ 	.word	0x00000080
        /*00c8*/ 	.word	0x00000001
        /*00cc*/ 	.word	0x00000001


	//----- nvinfo : EIATTR_CRS_STACK_SIZE
	.align		4
.L_3431:
        /*00d0*/ 	.byte	0x04, 0x1e
        /*00d2*/ 	.short	(.L_3433 - .L_3432)
.L_3432:
        /*00d4*/ 	.word	0x00000000


	//----- nvinfo : EIATTR_CBANK_PARAM_SIZE
	.align		4
.L_3433:
        /*00d8*/ 	.byte	0x03, 0x19
        /*00da*/ 	.short	0x0230


	//----- nvinfo : EIATTR_PARAM_CBANK
	.align		4
        /*00dc*/ 	.byte	0x04, 0x0a
        /*00de*/ 	.short	(.L_3435 - .L_3434)
	.align		4
.L_3434:
        /*00e0*/ 	.word	index@(.nv.constant0._ZN2at6native18elementwise_kernelILi128ELi4EZNS0_15gpu_kernel_implIZZZNS0_15binary_internal21div_floor_kernel_cudaERNS_18TensorIteratorBaseEENKUlvE0_clEvENKUlvE1_clEvEUlN3c104HalfEE_EEvS5_RKT_EUliE_EEviT1_)
        /*00e4*/ 	.short	0x0210
        /*00e6*/ 	.short	0x0230


	//----- nvinfo : EIATTR_SW_WAR
	.align		4
.L_3435:
        /*00e8*/ 	.byte	0x04, 0x36
        /*00ea*/ 	.short	(.L_3437 - .L_3436)
.L_3436:
        /*00ec*/ 	.word	0x00000008
.L_3437:


//--------------------- .nv.info._ZN2at6native27unrolled_elementwise_kernelIZZZNS0_15binary_internal21div_floor_kernel_cudaERNS_18TensorIteratorBaseEENKUlvE0_clEvENKUlvE1_clEvEUlN3c104HalfEE_St5arrayIPcLm2EELi4E23TrivialOffsetCalculatorILi1EjESE_NS0_6memory12LoadWithCastILi1EEENSF_13StoreWithCastILi1EEEEEviT_T0_T2_T3_T4_T5_ --------------------------
	.section	.nv.info._ZN2at6native27unrolled_elementwise_kernelIZZZNS0_15binary_internal21div_floor_kernel_cudaERNS_18TensorIteratorBaseEENKUlvE0_clEvENKUlvE1_clEvEUlN3c104HalfEE_St5arrayIPcLm2EELi4E23TrivialOffsetCalculatorILi1EjESE_NS0_6memory12LoadWithCastILi1EEENSF_13StoreWithCastILi1EEEEEviT_T0_T2_T3_T4_T5_,"",@"SHT_CUDA_INFO"
	.sectionflags	@""
	.align	4


	//----- nvinfo : EIATTR_CUDA_API_VERSION
	.align		4
        /*0000*/ 	.byte	0x04, 0x37
        /*0002*/ 	.short	(.L_3439 - .L_3438)
.L_3438:
        /*0004*/ 	.word	0x00000082


	//----- nvinfo : EIATTR_KPARAM_INFO
	.align		4
.L_3439:
        /*0008*/ 	.byte	0x04, 0x17
        /*000a*/ 	.short	(.L_3441 - .L_3440)
.L_3440:
        /*000c*/ 	.word	0x00000000
        /*0010*/ 	.short	0x0006
        /*0012*/ 	.short	0x0034
        /*0014*/ 	.byte	0x00, 0xf0, 0x21, 0x00


	//----- nvinfo : EIATTR_KPARAM_INFO
	.align		4
.L_3441:
        /*0018*/ 	.byte	0x04, 0x17
        /*001a*/ 	.short	(.L_3443 - .L_3442)
.L_3442:
        /*001c*/ 	.word	0x00000000
        /*0020*/ 	.short	0x0005
        /*0022*/ 	.short	0x002c
        /*0024*/ 	.byte	0x00, 0xf0, 0x21, 0x00


	//----- nvinfo : EIATTR_KPARAM_INFO
	.align		4
.L_3443:
        /*0028*/ 	.byte	0x04, 0x17
        /*002a*/ 	.short	(.L_3445 - .L_3444)
.L_3444:
        /*002c*/ 	.word	0x00000000
        /*0030*/ 	.short	0x0004
        /*0032*/ 	.short	0x0029
        /*0034*/ 	.byte	0x00, 0xf0, 0x05, 0x00


	//----- nvinfo : EIATTR_KPARAM_INFO
	.align		4
.L_3445:
        /*0038*/ 	.byte	0x04, 0x17
        /*003a*/ 	.short	(.L_3447 - .L_3446)
.L_3446:
        /*003c*/ 	.word	0x00000000
        /*0040*/ 	.short	0x0003
        /*0042*/ 	.short	0x0028
        /*0044*/ 	.byte	0x00, 0xf0, 0x05, 0x00


	//----- nvinfo : EIATTR_KPARAM_INFO
	.align		4
.L_3447:
        /*0048*/ 	.byte	0x04, 0x17
        /*004a*/ 	.short	(.L_3449 - .L_3448)
.L_3448:
        /*004c*/ 	.word	0x00000000
        /*0050*/ 	.short	0x0002
        /*0052*/ 	.short	0x0018
        /*0054*/ 	.byte	0x00, 0xf0, 0x41, 0x00


	//----- nvinfo : EIATTR_KPARAM_INFO
	.align		4
.L_3449:
        /*0058*/ 	.byte	0x04, 0x17
        /*005a*/ 	.short	(.L_3451 - .L_3450)
.L_3450:
        /*005c*/ 	.word	0x00000000
        /*0060*/ 	.short	0x0001
        /*0062*/ 	.short	0x0008
        /*0064*/ 	.byte	0x00, 0xf0, 0x41, 0x00


	//----- nvinfo : EIATTR_KPARAM_INFO
	.align		4
.L_3451:
        /*0068*/ 	.byte	0x04, 0x17
        /*006a*/ 	.short	(.L_3453 - .L_3452)
.L_3452:
        /*006c*/ 	.word	0x00000000
        /*0070*/ 	.short	0x0000
        /*0072*/ 	.short	0x0000
        /*0074*/ 	.byte	0x00, 0xf0, 0x11, 0x00


	//----- nvinfo : EIATTR_SPARSE_MMA_MASK
	.align		4
.L_3453:
        /*0078*/ 	.byte	0x03, 0x50
        /*007a*/ 	.short	0x0000


	//----- nvinfo : EIATTR_MAXREG_COUNT
	.align		4
        /*007c*/ 	.byte	0x03, 0x1b
        /*007e*/ 	.short	0x00ff


	//----- nvinfo : EIATTR_EXTERNS
	.align		4
        /*0080*/ 	.byte	0x04, 0x0f
        /*0082*/ 	.short	(.L_3455 - .L_3454)


	//   ....[0]....
	.align		4
.L_3454:
        /*0084*/ 	.word	index@(__assertfail)


	//----- nvinfo : EIATTR_MERCURY_ISA_VERSION
	.align		4
.L_3455:
        /*0088*/ 	.byte	0x03, 0x5f
        /*008a*/ 	.short	0x0101


	//----- nvinfo : EIATTR_SYSCALL_OFFSETS
	.align		4
        /*008c*/ 	.byte	0x04, 0x46
        /*008e*/ 	.short	(.L_3457 - .L_3456)


	//   ....[0]....
.L_3456:
        /*0090*/ 	.word	0x000010c0


	//   ....[1]....
        /*0094*/ 	.word	0x000021c0


	//   ....[2]....
        /*0098*/ 	.word	0x000032e0


	//   ....[3]....
        /*009c*/ 	.word	0x000043d0


	//   ....[4]....
        /*00a0*/ 	.word	0x00006d80


	//   ....[5]....
        /*00a4*/ 	.word	0x00007d90


	//   ....[6]....
        /*00a8*/ 	.word	0x00008d90


	//   ....[7]....
        /*00ac*/ 	.word	0x00009d70


	//----- nvinfo : EIATTR_EXIT_INSTR_OFFSETS
	.align		4
.L_3457:
        /*00b0*/ 	.byte	0x04, 0x1c
        /*00b2*/ 	.short	(.L_3459 - .L_3458)


	//   ....[0]....
.L_3458:
        /*00b4*/ 	.word	0x00008e50


	//   ....[1]....
        /*00b8*/ 	.word	0x00008fa0


	//   ....[2]....
        /*00bc*/ 	.word	0x00008fe0


	//   ....[3]....
        /*00c0*/ 	.word	0x00009080


	//   ....[4]....
        /*00c4*/ 	.word	0x000090c0


	//   ....[5]....
        /*00c8*/ 	.word	0x00009100


	//   ....[6]....
        /*00cc*/ 	.word	0x00009190


	//   ....[7]....
        /*00d0*/ 	.word	0x000091b0


	//   ....[8]....
        /*00d4*/ 	.word	0x00009250


	//   ....[9]....
        /*00d8*/ 	.word	0x000092a0


	//   ....[10]....
        /*00dc*/ 	.word	0x000092f0


	//   ....[11]....
        /*00e0*/ 	.word	0x000093c0


	//   ....[12]....
        /*00e4*/ 	.word	0x00009420


	//   ....[13]....
        /*00e8*/ 	.word	0x000095b0


	//   ....[14]....
        /*00ec*/ 	.word	0x00009710


	//   ....[15]....
        /*00f0*/ 	.word	0x00009750


	//   ....[16]....
        /*00f4*/ 	.word	0x00009810


	//   ....[17]....
        /*00f8*/ 	.word	0x00009990


	//   ....[18]....
        /*00fc*/ 	.word	0x00009b10


	//   ....[19]....
        /*0100*/ 	.word	0x00009c70


	//   ....[20]....
        /*0104*/ 	.word	0x00009d80


	//   ....[21]....
        /*0108*/ 	.word	0x00009dc0


	//   ....[22]....
        /*010c*/ 	.word	0x00009e00


	//----- nvinfo : EIATTR_MAX_THREADS
	.align		4
.L_3459:
        /*0110*/ 	.byte	0x04, 0x05
        /*0112*/ 	.short	(.L_3461 - .L_3460)
.L_3460:
        /*0114*/ 	.word	0x00000080
        /*0118*/ 	.word	0x00000001
        /*011c*/ 	.word	0x00000001


	//----- nvinfo : EIATTR_CRS_STACK_SIZE
	.align		4
.L_3461:
        /*0120*/ 	.byte	0x04, 0x1e
        /*0122*/ 	.short	(.L_3463 - .L_3462)
.L_3462:
        /*0124*/ 	.word	0x00000000


	//----- nvinfo : EIATTR_CBANK_PARAM_SIZE
	.align		4
.L_3463:
        /*0128*/ 	.byte	0x03, 0x19
        /*012a*/ 	.short	0x003c


	//----- nvinfo : EIATTR_PARAM_CBANK
	.align		4
        /*012c*/ 	.byte	0x04, 0x0a
        /*012e*/ 	.short	(.L_3465 - .L_3464)
	.align		4
.L_3464:
        /*0130*/ 	.word	index@(.nv.constant0._ZN2at6native27unrolled_elementwise_kernelIZZZNS0_15binary_internal21div_floor_kernel_cudaERNS_18TensorIteratorBaseEENKUlvE0_clEvENKUlvE1_clEvEUlN3c104HalfEE_St5arrayIPcLm2EELi4E23TrivialOffsetCalculatorILi1EjESE_NS0_6memory12LoadWithCastILi1EEENSF_13StoreWithCastILi1EEEEEviT_T0_T2_T3_T4_T5_)
        /*0134*/ 	.short	0x0210
        /*0136*/ 	.short	0x003c


	//----- nvinfo : EIATTR_SW_WAR
	.align		4
.L_3465:
        /*0138*/ 	.byte	0x04, 0x36
        /*013a*/ 	.short	(.L_3467 - .L_3466)
.L_3466:
        /*013c*/ 	.word	0x00000008
.L_3467:


//--------------------- .nv.info._ZN2at6native18elementwise_kernelILi128ELi4EZNS0_22gpu_kernel_impl_nocastIZZZNS0_15binary_internal21div_floor_kernel_cudaERNS_18TensorIteratorBaseEENKUlvE0_clEvENKUlvE1_clEvEUlN3c104HalfEE_EEvS5_RKT_EUliE_EEviT1_ --------------------------
	.section	.nv.info._ZN2at6native18elementwise_kernelILi128ELi4EZNS0_22gpu_kernel_impl_nocastIZZZNS0_15binary_internal21div_floor_kernel_cudaERNS_18TensorIteratorBaseEENKUlvE0_clEvENKUlvE1_clEvEUlN3c104HalfEE_EEvS5_RKT_EUliE_EEviT1_,"",@"SHT_CUDA_INFO"
	.sectionflags	@""
	.align	4


	//----- nvinfo : EIATTR_CUDA_API_VERSION
	.align		4
        /*0000*/ 	.byte	0x04, 0x37
        /*0002*/ 	.short	(.L_3469 - .L_3468)
.L_3468:
        /*0004*/ 	.word	0x00000082


	//----- nvinfo : EIATTR_KPARAM_INFO
	.align		4
.L_3469:
        /*0008*/ 	.byte	0x04, 0x17
        /*000a*/ 	.short	(.L_3471 - .L_3470)
.L_3470:
        /*000c*/ 	.word	0x00000000
        /*0010*/ 	.short	0x0001
        /*0012*/ 	.short	0x0008
        /*0014*/ 	.byte	0x00, 0xf0, 0x81, 0x08


	//----- nvinfo : EIATTR_KPARAM_INFO
	.align		4
.L_3471:
        /*0018*/ 	.byte	0x04, 0x17
        /*001a*/ 	.short	(.L_3473 - .L_3472)
.L_3472:
        /*001c*/ 	.word	0x00000000
        /*0020*/ 	.short	0x0000
        /*0022*/ 	.short	0x0000
        /*0024*/ 	.byte	0x00, 0xf0, 0x11, 0x00


	//----- nvinfo : EIATTR_SPARSE_MMA_MASK
	.align		4
.L_3473:
        /*0028*/ 	.byte	0x03, 0x50
        /*002a*/ 	.short	0x0000


	//----- nvinfo : EIATTR_MAXREG_COUNT
	.align		4
        /*002c*/ 	.byte	0x03, 0x1b
        /*002e*/ 	.short	0x0080


	//----- nvinfo : EIATTR_MERCURY_ISA_VERSION
	.align		4
        /*0030*/ 	.byte	0x03, 0x5f
        /*0032*/ 	.short	0x0101


	//----- nvinfo : EIATTR_EXIT_INSTR_OFFSETS
	.align		4
        /*0034*/ 	.byte	0x04, 0x1c
        /*0036*/ 	.short	(.L_3475 - .L_3474)


	//   ....[0]....
.L_3474:
        /*0038*/ 	.word	0x00004d00


	//   ....[1]....
        /*003c*/ 	.word	0x00006650


	//----- nvinfo : EIATTR_MAX_THREADS
	.align		4
.L_3475:
        /*0040*/ 	.byte	0x04, 0x05
        /*0042*/ 	.short	(.L_3477 - .L_3476)
.L_3476:
        /*0044*/ 	.word	0x00000080
        /*0048*/ 	.word	0x00000001
        /*004c*/ 	.word	0x00000001


	//----- nvinfo : EIATTR_CRS_STACK_SIZE
	.align		4
.L_3477:
        /*0050*/ 	.byte	0x04, 0x1e
        /*0052*/ 	.short	(.L_3479 - .L_3478)
.L_3478:
        /*0054*/ 	.word	0x00000000


	//----- nvinfo : EIATTR_CBANK_PARAM_SIZE
	.align		4
.L_3479:
        /*0058*/ 	.byte	0x03, 0x19
        /*005a*/ 	.short	0x0228


	//----- nvinfo : EIATTR_PARAM_CBANK
	.align		4
        /*005c*/ 	.byte	0x04, 0x0a
        /*005e*/ 	.short	(.L_3481 - .L_3480)
	.align		4
.L_3480:
        /*0060*/ 	.word	index@(.nv.constant0._ZN2at6native18elementwise_kernelILi128ELi4EZNS0_22gpu_kernel_impl_nocastIZZZNS0_15binary_internal21div_floor_kernel_cudaERNS_18TensorIteratorBaseEENKUlvE0_clEvENKUlvE1_clEvEUlN3c104HalfEE_EEvS5_RKT_EUliE_EEviT1_)
        /*0064*/ 	.short	0x0210
        /*0066*/ 	.short	0x0228


	//----- nvinfo : EIATTR_SW_WAR
	.align		4
.L_3481:
        /*0068*/ 	.byte	0x04, 0x36
        /*006a*/ 	.short	(.L_3483 - .L_3482)
.L_3482:
        /*006c*/ 	.word	0x00000008
.L_3483:


//--------------------- .nv.info._ZN2at6native27unrolled_elementwise_kernelIZZZNS0_15binary_internal21div_floor_kernel_cudaERNS_18TensorIteratorBaseEENKUlvE0_clEvENKUlvE1_clEvEUlN3c104HalfEE_St5arrayIPcLm2EELi4E23TrivialOffsetCalculatorILi1EjESE_NS0_6memory15LoadWithoutCastENSF_16StoreWithoutCastEEEviT_T0_T2_T3_T4_T5_ --------------------------
	.section	.nv.info._ZN2at6native27unrolled_elementwise_kernelIZZZNS0_15binary_internal21div_floor_kernel_cudaERNS_18TensorIteratorBaseEENKUlvE0_clEvENKUlvE1_clEvEUlN3c104HalfEE_St5arrayIPcLm2EELi4E23TrivialOffsetCalculatorILi1EjESE_NS0_6memory15LoadWithoutCastENSF_16StoreWithoutCastEEEviT_T0_T2_T3_T4_T5_,"",@"SHT_CUDA_INFO"
	.sectionflags	@""
	.align	4


	//----- nvinfo : EIATTR_CUDA_API_VERSION
	.align		4
        /*0000*/ 	.byte	0x04, 0x37
        /*0002*/ 	.short	(.L_3485 - .L_3484)
.L_3484:
        /*0004*/ 	.word	0x00000082


	//----- nvinfo : EIATTR_KPARAM_INFO
	.align		4
.L_3485:
        /*0008*/ 	.byte	0x04, 0x17
        /*000a*/ 	.short	(.L_3487 - .L_3486)
.L_3486:
        /*000c*/ 	.word	0x00000000
        /*0010*/ 	.short	0x0006
        /*0012*/ 	.short	0x002b
        /*0014*/ 	.byte	0x00, 0xf0, 0x05, 0x00


	//----- nvinfo : EIATTR_KPARAM_INFO
	.align		4
.L_3487:
        /*0018*/ 	.byte	0x04, 0x17
        /*001a*/ 	.short	(.L_3489 - .L_3488)
.L_3488:
        /*001c*/ 	.word	0x00000000
        /*0020*/ 	.short	0x0005
        /*0022*/ 	.short	0x002a
        /*0024*/ 	.byte	0x00, 0xf0, 0x05, 0x00


	//----- nvinfo : EIATTR_KPARAM_INFO
	.align		4
.L_3489:
        /*0028*/ 	.byte	0x04, 0x17
        /*002a*/ 	.short	(.L_3491 - .L_3490)
.L_3490:
        /*002c*/ 	.word	0x00000000
        /*0030*/ 	.short	0x0004
        /*0032*/ 	.short	0x0029
        /*0034*/ 	.byte	0x00, 0xf0, 0x05, 0x00


	//----- nvinfo : EIATTR_KPARAM_INFO
	.align		4
.L_3491:
        /*0038*/ 	.byte	0x04, 0x17
        /*003a*/ 	.short	(.L_3493 - .L_3492)
.L_3492:
        /*003c*/ 	.word	0x00000000
        /*0040*/ 	.short	0x0003
        /*0042*/ 	.short	0x0028
        /*0044*/ 	.byte	0x00, 0xf0, 0x05, 0x00


	//----- nvinfo : EIATTR_KPARAM_INFO
	.align		4
.L_3493:
        /*0048*/ 	.byte	0x04, 0x17
        /*004a*/ 	.short	(.L_3495 - .L_3494)
.L_3494:
        /*004c*/ 	.word	0x00000000
        /*0050*/ 	.short	0x0002
        /*0052*/ 	.short	0x0018
        /*0054*/ 	.byte	0x00, 0xf0, 0x41, 0x00


	//----- nvinfo : EIATTR_KPARAM_INFO
	.align		4
.L_3495:
        /*0058*/ 	.byte	0x04, 0x17
        /*005a*/ 	.short	(.L_3497 - .L_3496)
.L_3496:
        /*005c*/ 	.word	0x00000000
        /*0060*/ 	.short	0x0001
        /*0062*/ 	.short	0x0008
        /*0064*/ 	.byte	0x00, 0xf0, 0x41, 0x00


	//----- nvinfo : EIATTR_KPARAM_INFO
	.align		4
.L_3497:
        /*0068*/ 	.byte	0x04, 0x17
        /*006a*/ 	.short	(.L_3499 - .L_3498)
.L_3498:
        /*006c*/ 	.word	0x00000000
        /*0070*/ 	.short	0x0000
        /*0072*/ 	.short	0x0000
        /*0074*/ 	.byte	0x00, 0xf0, 0x11, 0x00


	//----- nvinfo : EIATTR_SPARSE_MMA_MASK
	.align		4
.L_3499:
        /*0078*/ 	.byte	0x03, 0x50
        /*007a*/ 	.short	0x0000


	//----- nvinfo : EIATTR_MAXREG_COUNT
	.align		4
        /*007c*/ 	.byte	0x03, 0x1b
        /*007e*/ 	.short	0x00ff


	//----- nvinfo : EIATTR_MERCURY_ISA_VERSION
	.align		4
        /*0080*/ 	.byte	0x03, 0x5f
        /*0082*/ 	.short	0x0101


	//----- nvinfo : EIATTR_EXIT_INSTR_OFFSETS
	.align		4
        /*0084*/ 	.byte	0x04, 0x1c
        /*0086*/ 	.short	(.L_3501 - .L_3500)


	//   ....[0]....
.L_3500:
        /*0088*/ 	.word	0x00001bf0


	//   ....[1]....
        /*008c*/ 	.word	0x00001c40


	//----- nvinfo : EIATTR_MAX_THREADS
	.align		4
.L_3501:
        /*0090*/ 	.byte	0x04, 0x05
        /*0092*/ 	.short	(.L_3503 - .L_3502)
.L_3502:
        /*0094*/ 	.word	0x00000080
        /*0098*/ 	.word	0x00000001
        /*009c*/ 	.word	0x00000001


	//----- nvinfo : EIATTR_CRS_STACK_SIZE
	.align		4
.L_3503:
        /*00a0*/ 	.byte	0x04, 0x1e
        /*00a2*/ 	.short	(.L_3505 - .L_3504)
.L_3504:
        /*00a4*/ 	.word	0x00000000


	//----- nvinfo : EIATTR_CBANK_PARAM_SIZE
	.align		4
.L_3505:
        /*00a8*/ 	.byte	0x03, 0x19
        /*00aa*/ 	.short	0x002c


	//----- nvinfo : EIATTR_PARAM_CBANK
	.align		4
        /*00ac*/ 	.byte	0x04, 0x0a
        /*00ae*/ 	.short	(.L_3507 - .L_3506)
	.align		4
.L_3506:
        /*00b0*/ 	.word	index@(.nv.constant0._ZN2at6native27unrolled_elementwise_kernelIZZZNS0_15binary_internal21div_floor_kernel_cudaERNS_18TensorIteratorBaseEENKUlvE0_clEvENKUlvE1_clEvEUlN3c104HalfEE_St5arrayIPcLm2EELi4E23TrivialOffsetCalculatorILi1EjESE_NS0_6memory15LoadWithoutCastENSF_16StoreWithoutCastEEEviT_T0_T2_T3_T4_T5_)
        /*00b4*/ 	.short	0x0210
        /*00b6*/ 	.short	0x002c


	//----- nvinfo : EIATTR_SW_WAR
	.align		4
.L_3507:
        /*00b8*/ 	.byte	0x04, 0x36
        /*00ba*/ 	.short	(.L_3509 - .L_3508)
.L_3508:
        /*00bc*/ 	.word	0x00000008
.L_3509:


//--------------------- .nv.info._ZN2at6native29vectorized_elementwise_kernelILi2EZZZNS0_15binary_internal21div_floor_kernel_cudaERNS_18TensorIteratorBaseEENKUlvE0_clEvENKUlvE1_clEvEUlN3c104HalfEE_St5arrayIPcLm2EEEEviT0_T1_ --------------------------
	.section	.nv.info._ZN2at6native29vectorized_elementwise_kernelILi2EZZZNS0_15binary_internal21div_floor_kernel_cudaERNS_18TensorIteratorBaseEENKUlvE0_clEvENKUlvE1_clEvEUlN3c104HalfEE_St5arrayIPcLm2EEEEviT0_T1_,"",@"SHT_CUDA_INFO"
	.sectionflags	@""
	.align	4


	//----- nvinfo : EIATTR_CUDA_API_VERSION
	.align		4
        /*0000*/ 	.byte	0x04, 0x37
        /*0002*/ 	.short	(.L_3511 - .L_3510)
.L_3510:
        /*0004*/ 	.word	0x00000082


	//----- nvinfo : EIATTR_KPARAM_INFO
	.align		4
.L_3511:
        /*0008*/ 	.byte	0x04, 0x17
        /*000a*/ 	.short	(.L_3513 - .L_3512)
.L_3512:
        /*000c*/ 	.word	0x00000000
        /*0010*/ 	.short	0x0002
        /*0012*/ 	.short	0x0018
        /*0014*/ 	.byte	0x00, 0xf0, 0x41, 0x00


	//----- nvinfo : EIATTR_KPARAM_INFO
	.align		4
.L_3513:
        /*0018*/ 	.byte	0x04, 0x17
        /*001a*/ 	.short	(.L_3515 - .L_3514)
.L_3514:
        /*001c*/ 	.word	0x00000000
        /*0020*/ 	.short	0x0001
        /*0022*/ 	.short	0x0008
        /*0024*/ 	.byte	0x00, 0xf0, 0x41, 0x00


	//----- nvinfo : EIATTR_KPARAM_INFO
	.align		4
.L_3515:
        /*0028*/ 	.byte	0x04, 0x17
        /*002a*/ 	.short	(.L_3517 - .L_3516)
.L_3516:
        /*002c*/ 	.word	0x00000000
        /*0030*/ 	.short	0x0000
        /*0032*/ 	.short	0x0000
        /*0034*/ 	.byte	0x00, 0xf0, 0x11, 0x00


	//----- nvinfo : EIATTR_SPARSE_MMA_MASK
	.align		4
.L_3517:
        /*0038*/ 	.byte	0x03, 0x50
        /*003a*/ 	.short	0x0000


	//----- nvinfo : EIATTR_MAXREG_COUNT
	.align		4
        /*003c*/ 	.byte	0x03, 0x1b
        /*003e*/ 	.short	0x00ff


	//----- nvinfo : EIATTR_MERCURY_ISA_VERSION
	.align		4
        /*0040*/ 	.byte	0x03, 0x5f
        /*0042*/ 	.short	0x0101


	//----- nvinfo : EIATTR_EXIT_INSTR_OFFSETS
	.align		4
        /*0044*/ 	.byte	0x04, 0x1c
        /*0046*/ 	.short	(.L_3519 - .L_3518)


	//   ....[0]....
.L_3518:
        /*0048*/ 	.word	0x00002e70


	//   ....[1]....
        /*004c*/ 	.word	0x000065e0


	//   ....[2]....
        /*0050*/ 	.word	0x00006630


	//----- nvinfo : EIATTR_MAX_THREADS
	.align		4
.L_3519:
        /*0054*/ 	.byte	0x04, 0x05
        /*0056*/ 	.short	(.L_3521 - .L_3520)
.L_3520:
        /*0058*/ 	.word	0x00000080
        /*005c*/ 	.word	0x00000001
        /*0060*/ 	.word	0x00000001


	//----- nvinfo : EIATTR_CRS_STACK_SIZE
	.align		4
.L_3521:
        /*0064*/ 	.byte	0x04, 0x1e
        /*0066*/ 	.short	(.L_3523 - .L_3522)
.L_3522:
        /*0068*/ 	.word	0x00000000


	//----- nvinfo : EIATTR_CBANK_PARAM_SIZE
	.align		4
.L_3523:
        /*006c*/ 	.byte	0x03, 0x19
        /*006e*/ 	.short	0x0028


	//----- nvinfo : EIATTR_PARAM_CBANK
	.align		4
        /*0070*/ 	.byte	0x04, 0x0a
        /*0072*/ 	.short	(.L_3525 - .L_3524)
	.align		4
.L_3524:
        /*0074*/ 	.word	index@(.nv.constant0._ZN2at6native29vectorized_elementwise_kernelILi2EZZZNS0_15binary_internal21div_floor_kernel_cudaERNS_18TensorIteratorBaseEENKUlvE0_clEvENKUlvE1_clEvEUlN3c104HalfEE_St5arrayIPcLm2EEEEviT0_T1_)
        /*0078*/ 	.short	0x0210
        /*007a*/ 	.short	0x0028


	//----- nvinfo : EIATTR_SW_WAR
	.align		4
.L_3525:
        /*007c*/ 	.byte	0x04, 0x36
        /*007e*/ 	.short	(.L_3527 - .L_3526)
.L_3526:
        /*0080*/ 	.word	0x00000008
.L_3527:


//--------------------- .nv.info._ZN2at6native29vectorized_elementwise_kernelILi4EZZZNS0_15binary_internal21div_floor_kernel_cudaERNS_18TensorIteratorBaseEENKUlvE0_clEvENKUlvE1_clEvEUlN3c104HalfEE_St5arrayIPcLm2EEEEviT0_T1_ --------------------------
	.section	.nv.info._ZN2at6native29vectorized_elementwise_kernelILi4EZZZNS0_15binary_internal21div_floor_kernel_cudaERNS_18TensorIteratorBaseEENKUlvE0_clEvENKUlvE1_clEvEUlN3c104HalfEE_St5arrayIPcLm2EEEEviT0_T1_,"",@"SHT_CUDA_INFO"
	.sectionflags	@""
	.align	4


	//----- nvinfo : EIATTR_CUDA_API_VERSION
	.align		4
        /*0000*/ 	.byte	0x04, 0x37
        /*0002*/ 	.short	(.L_3529 - .L_3528)
.L_3528:
        /*0004*/ 	.word	0x00000082


	//----- nvinfo : EIATTR_KPARAM_INFO
	.align		4
.L_3529:
        /*0008*/ 	.byte	0x04, 0x17
        /*000a*/ 	.short	(.L_3531 - .L_3530)
.L_3530:
        /*000c*/ 	.word	0x00000000
        /*0010*/ 	.short	0x0002
        /*0012*/ 	.short	0x0018
        /*0014*/ 	.byte	0x00, 0xf0, 0x41, 0x00


	//----- nvinfo : EIATTR_KPARAM_INFO
	.align		4
.L_3531:
        /*0018*/ 	.byte	0x04, 0x17
        /*001a*/ 	.short	(.L_3533 - .L_3532)
.L_3532:
        /*001c*/ 	.word	0x00000000
        /*0020*/ 	.short	0x0001
        /*0022*/ 	.short	0x0008
        /*0024*/ 	.byte	0x00, 0xf0, 0x41, 0x00


	//----- nvinfo : EIATTR_KPARAM_INFO
	.align		4
.L_3533:
        /*0028*/ 	.byte	0x04, 0x17
        /*002a*/ 	.short	(.L_3535 - .L_3534)
.L_3534:
        /*002c*/ 	.word	0x00000000
        /*0030*/ 	.short	0x0000
        /*0032*/ 	.short	0x0000
        /*0034*/ 	.byte	0x00, 0xf0, 0x11, 0x00


	//----- nvinfo : EIATTR_SPARSE_MMA_MASK
	.align		4
.L_3535:
        /*0038*/ 	.byte	0x03, 0x50
        /*003a*/ 	.short	0x0000


	//----- nvinfo : EIATTR_MAXREG_COUNT
	.align		4
        /*003c*/ 	.byte	0x03, 0x1b
        /*003e*/ 	.short	0x00ff


	//----- nvinfo : EIATTR_MERCURY_ISA_VERSION
	.align		4
        /*0040*/ 	.byte	0x03, 0x5f
        /*0042*/ 	.short	0x0101


	//----- nvinfo : EIATTR_EXIT_INSTR_OFFSETS
	.align		4
        /*0044*/ 	.byte	0x04, 0x1c
        /*0046*/ 	.short	(.L_3537 - .L_3536)


	//   ....[0]....
.L_3536:
        /*0048*/ 	.word	0x00002e30


	//   ....[1]....
        /*004c*/ 	.word	0x000065a0


	//   ....[2]....
        /*0050*/ 	.word	0x000065f0


	//----- nvinfo : EIATTR_MAX_THREADS
	.align		4
.L_3537:
        /*0054*/ 	.byte	0x04, 0x05
        /*0056*/ 	.short	(.L_3539 - .L_3538)
.L_3538:
        /*0058*/ 	.word	0x00000080
        /*005c*/ 	.word	0x00000001
        /*0060*/ 	.word	0x00000001


	//----- nvinfo : EIATTR_CRS_STACK_SIZE
	.align		4
.L_3539:
        /*0064*/ 	.byte	0x04, 0x1e
        /*0066*/ 	.short	(.L_3541 - .L_3540)
.L_3540:
        /*0068*/ 	.word	0x00000000


	//----- nvinfo : EIATTR_CBANK_PARAM_SIZE
	.align		4
.L_3541:
        /*006c*/ 	.byte	0x03, 0x19
        /*006e*/ 	.short	0x0028


	//----- nvinfo : EIATTR_PARAM_CBANK
	.align		4
        /*0070*/ 	.byte	0x04, 0x0a
        /*0072*/ 	.short	(.L_3543 - .L_3542)
	.align		4
.L_3542:
        /*0074*/ 	.word	index@(.nv.constant0._ZN2at6native29vectorized_elementwise_kernelILi4EZZZNS0_15binary_internal21div_floor_kernel_cudaERNS_18TensorIteratorBaseEENKUlvE0_clEvENKUlvE1_clEvEUlN3c104HalfEE_St5arrayIPcLm2EEEEviT0_T1_)
        /*0078*/ 	.short	0x0210
        /*007a*/ 	.short	0x0028


	//----- nvinfo : EIATTR_SW_WAR
	.align		4
.L_3543:
        /*007c*/ 	.byte	0x04, 0x36
        /*007e*/ 	.short	(.L_3545 - .L_3544)
.L_3544:
        /*0080*/ 	.word	0x00000008
.L_3545:


//--------------------- .nv.info._ZN2at6native29vectorized_elementwise_kernelILi8EZZZNS0_15binary_internal21div_floor_kernel_cudaERNS_18TensorIteratorBaseEENKUlvE0_clEvENKUlvE1_clEvEUlN3c104HalfEE_St5arrayIPcLm2EEEEviT0_T1_ --------------------------
	.section	.nv.info._ZN2at6native29vectorized_elementwise_kernelILi8EZZZNS0_15binary_internal21div_floor_kernel_cudaERNS_18TensorIteratorBaseEENKUlvE0_clEvENKUlvE1_clEvEUlN3c104HalfEE_St5arrayIPcLm2EEEEviT0_T1_,"",@"SHT_CUDA_INFO"
	.sectionflags	@""
	.align	4


	//----- nvinfo : EIATTR_CUDA_API_VERSION
	.align		4
        /*0000*/ 	.byte	0x04, 0x37
        /*0002*/ 	.short	(.L_3547 - .L_3546)
.L_3546:
        /*0004*/ 	.word	0x00000082


	//----- nvinfo : EIATTR_KPARAM_INFO
	.align		4
.L_3547:
        /*0008*/ 	.byte	0x04, 0x17
        /*000a*/ 	.short	(.L_3549 - .L_3548)
.L_3548:
        /*000c*/ 	.word	0x00000000
        /*0010*/ 	.short	0x0002
        /*0012*/ 	.short	0x0018
        /*0014*/ 	.byte	0x00, 0xf0, 0x41, 0x00


	//----- nvinfo : EIATTR_KPARAM_INFO
	.align		4
.L_3549:
        /*0018*/ 	.byte	0x04, 0x17
        /*001a*/ 	.short	(.L_3551 - .L_3550)
.L_3550:
        /*001c*/ 	.word	0x00000000
        /*0020*/ 	.short	0x0001
        /*0022*/ 	.short	0x0008
        /*0024*/ 	.byte	0x00, 0xf0, 0x41, 0x00


	//----- nvinfo : EIATTR_KPARAM_INFO
	.align		4
.L_3551:
        /*0028*/ 	.byte	0x04, 0x17
        /*002a*/ 	.short	(.L_3553 - .L_3552)
.L_3552:
        /*002c*/ 	.word	0x00000000
        /*0030*/ 	.short	0x0000
        /*0032*/ 	.short	0x0000
        /*0034*/ 	.byte	0x00, 0xf0, 0x11, 0x00


	//----- nvinfo : EIATTR_SPARSE_MMA_MASK
	.align		4
.L_3553:
        /*0038*/ 	.byte	0x03, 0x50
        /*003a*/ 	.short	0x0000


	//----- nvinfo : EIATTR_MAXREG_COUNT
	.align		4
        /*003c*/ 	.byte	0x03, 0x1b
        /*003e*/ 	.short	0x00ff


	//----- nvinfo : EIATTR_MERCURY_ISA_VERSION
	.align		4
        /*0040*/ 	.byte	0x03, 0x5f
        /*0042*/ 	.short	0x0101


	//----- nvinfo : EIATTR_EXIT_INSTR_OFFSETS
	.align		4
        /*0044*/ 	.byte	0x04, 0x1c
        /*0046*/ 	.short	(.L_3555 - .L_3554)


	//   ....[0]....
.L_3554:
        /*0048*/ 	.word	0x00002e10


	//   ....[1]....
        /*004c*/ 	.word	0x00006580


	//   ....[2]....
        /*0050*/ 	.word	0x000065d0


	//----- nvinfo : EIATTR_MAX_THREADS
	.align		4
.L_3555:
        /*0054*/ 	.byte	0x04, 0x05
        /*0056*/ 	.short	(.L_3557 - .L_3556)
.L_3556:
        /*0058*/ 	.word	0x00000080
        /*005c*/ 	.word	0x00000001
        /*0060*/ 	.word	0x00000001


	//----- nvinfo : EIATTR_CRS_STACK_SIZE
	.align		4
.L_3557:
        /*0064*/ 	.byte	0x04, 0x1e
        /*0066*/ 	.short	(.L_3559 - .L_3558)
.L_3558:
        /*0068*/ 	.word	0x00000000


	//----- nvinfo : EIATTR_CBANK_PARAM_SIZE
	.align		4
.L_3559:
        /*006c*/ 	.byte	0x03, 0x19
        /*006e*/ 	.short	0x0028


	//----- nvinfo : EIATTR_PARAM_CBANK
	.align		4
        /*0070*/ 	.byte	0x04, 0x0a
        /*0072*/ 	.short	(.L_3561 - .L_3560)
	.align		4
.L_3560:
        /*0074*/ 	.word	index@(.nv.constant0._ZN2at6native29vectorized_elementwise_kernelILi8EZZZNS0_15binary_internal21div_floor_kernel_cudaERNS_18TensorIteratorBaseEENKUlvE0_clEvENKUlvE1_clEvEUlN3c104HalfEE_St5arrayIPcLm2EEEEviT0_T1_)
        /*0078*/ 	.short	0x0210
        /*007a*/ 	.short	0x0028


	//----- nvinfo : EIATTR_SW_WAR
	.align		4
.L_3561:
        /*007c*/ 	.byte	0x04, 0x36
        /*007e*/ 	.short	(.L_3563 - .L_3562)
.L_3562:
        /*0080*/ 	.word	0x00000008
.L_3563:


//--------------------- .nv.info._ZN2at6native18elementwise_kernelILi128ELi4EZNS0_15gpu_kernel_implIZZZNS0_15binary_internal21div_floor_kernel_cudaERNS_18TensorIteratorBaseEENKUlvE0_clEvENKUlvE0_clEvEUlfE_EEvS5_RKT_EUliE_EEviT1_ --------------------------
	.section	.nv.info._ZN2at6native18elementwise_kernelILi128ELi4EZNS0_15gpu_kernel_implIZZZNS0_15binary_internal21div_floor_kernel_cudaERNS_18TensorIteratorBaseEENKUlvE0_clEvENKUlvE0_clEvEUlfE_EEvS5_RKT_EUliE_EEviT1_,"",@"SHT_CUDA_INFO"
	.sectionflags	@""
	.align	4


	//----- nvinfo : EIATTR_CUDA_API_VERSION
	.align		4
        /*0000*/ 	.byte	0x04, 0x37
        /*0002*/ 	.short	(.L_3565 - .L_3564)
.L_3564:
        /*0004*/ 	.word	0x00000082


	//----- nvinfo : EIATTR_KPARAM_INFO
	.align		4
.L_3565:
        /*0008*/ 	.byte	0x04, 0x17
        /*000a*/ 	.short	(.L_3567 - .L_3566)
.L_3566:
        /*000c*/ 	.word	0x00000000
        /*0010*/ 	.short	0x0001
        /*0012*/ 	.short	0x0008
        /*0014*/ 	.byte	0x00, 0xf0, 0xa1, 0x08


	//----- nvinfo : EIATTR_KPARAM_INFO
	.align		4
.L_3567:
        /*0018*/ 	.byte	0x04, 0x17
        /*001a*/ 	.short	(.L_3569 - .L_3568)
.L_3568:
        /*001c*/ 	.word	0x00000000
        /*0020*/ 	.short	0x0000
        /*0022*/ 	.short	0x0000
        /*0024*/ 	.byte	0x00, 0xf0, 0x11, 0x00


	//----- nvinfo : EIATTR_SPARSE_MMA_MASK
	.align		4
.L_3569:
        /*0028*/ 	.byte	0x03, 0x50
        /*002a*/ 	.short	0x0000


	//----- nvinfo : EIATTR_MAXREG_COUNT
	.align		4
        /*002c*/ 	.byte	0x03, 0x1b
        /*002e*/ 	.short	0x0080


	//----- nvinfo : EIATTR_EXTERNS
	.align		4
        /*0030*/ 	.byte	0x04, 0x0f
        /*0032*/ 	.short	(.L_3571 - .L_3570)


	//   ....[0]....
	.align		4
.L_3570:
        /*0034*/ 	.word	index@(__assertfail)


	//----- nvinfo : EIATTR_MERCURY_ISA_VERSION
	.align		4
.L_3571:
        /*0038*/ 	.byte	0x03, 0x5f
        /*003a*/ 	.short	0x0101


	//----- nvinfo : EIATTR_SYSCALL_OFFSETS
	.align		4
        /*003c*/ 	.byte	0x04, 0x46
        /*003e*/ 	.short	(.L_3573 - .L_3572)


	//   ....[0]....
.L_3572:
        /*0040*/ 	.word	0x00002140


	//   ....[1]....
        /*0044*/ 	.word	0x000034f0


	//   ....[2]....
        /*0048*/ 	.word	0x00005680


	//   ....[3]....
        /*004c*/ 	.word	0x00006a30


	//   ....[4]....
        /*0050*/ 	.word	0x00008bb0


	//   ....[5]....
        /*0054*/ 	.word	0x00009f60


	//   ....[6]....
        /*0058*/ 	.word	0x0000c0d0


	//   ....[7]....
        /*005c*/ 	.word	0x0000d480


	//----- nvinfo : EIATTR_EXIT_INSTR_OFFSETS
	.align		4
.L_3573:
        /*0060*/ 	.byte	0x04, 0x1c
        /*0062*/ 	.short	(.L_3575 - .L_3574)


	//   ....[0]....
.L_3574:
        /*0064*/ 	.word	0x0000a010


	//   ....[1]....
        /*0068*/ 	.word	0x0000c7a0


	//   ....[2]....
        /*006c*/ 	.word	0x0000c7e0


	//   ....[3]....
        /*0070*/ 	.word	0x0000c870


	//   ....[4]....
        /*0074*/ 	.word	0x0000c8a0


	//   ....[5]....
        /*0078*/ 	.word	0x0000c8d0


	//   ....[6]....
        /*007c*/ 	.word	0x0000c950


	//   ....[7]....
        /*0080*/ 	.word	0x0000c980


	//   ....[8]....
        /*0084*/ 	.word	0x0000ca10


	//   ....[9]....
        /*0088*/ 	.word	0x0000ca50


	//   ....[10]....
        /*008c*/ 	.word	0x0000ca90


	//   ....[11]....
        /*0090*/ 	.word	0x0000cb50


	//   ....[12]....
        /*0094*/ 	.word	0x0000cba0


	//   ....[13]....
        /*0098*/ 	.word	0x0000cd20


	//   ....[14]....
        /*009c*/ 	.word	0x0000ce70


	//   ....[15]....
        /*00a0*/ 	.word	0x0000cea0


	//   ....[16]....
        /*00a4*/ 	.word	0x0000cf50


	//   ....[17]....
        /*00a8*/ 	.word	0x0000d0c0


	//   ....[18]....
        /*00ac*/ 	.word	0x0000d230


	//   ....[19]....
        /*00b0*/ 	.word	0x0000d380


	//   ....[20]....
        /*00b4*/ 	.word	0x0000d490


	//   ....[21]....
        /*00b8*/ 	.word	0x0000d4c0


	//   ....[22]....
        /*00bc*/ 	.word	0x0000d4f0


	//----- nvinfo : EIATTR_MAX_THREADS
	.align		4
.L_3575:
        /*00c0*/ 	.byte	0x04, 0x05
        /*00c2*/ 	.short	(.L_3577 - .L_3576)
.L_3576:
        /*00c4*/ 	.word	0x00000080
        /*00c8*/ 	.word	0x00000001
        /*00cc*/ 	.word	0x00000001


	//----- nvinfo : EIATTR_CRS_STACK_SIZE
	.align		4
.L_3577:
        /*00d0*/ 	.byte	0x04, 0x1e
        /*00d2*/ 	.short	(.L_3579 - .L_3578)
.L_3578:
        /*00d4*/ 	.word	0x00000000


	//----- nvinfo : EIATTR_CBANK_PARAM_SIZE
	.align		4
.L_3579:
        /*00d8*/ 	.byte	0x03, 0x19
        /*00da*/ 	.short	0x0230


	//----- nvinfo : EIATTR_PARAM_CBANK
	.align		4
        /*00dc*/ 	.byte	0x04, 0x0a
        /*00de*/ 	.short	(.L_3581 - .L_3580)
	.align		4
.L_3580:
        /*00e0*/ 	.word	index@(.nv.constant0._ZN2at6native18elementwise_kernelILi128ELi4EZNS0_15gpu_kernel_implIZZZNS0_15binary_internal21div_floor_kernel_cudaERNS_18TensorIteratorBaseEENKUlvE0_clEvENKUlvE0_clEvEUlfE_EEvS5_RKT_EUliE_EEviT1_)
        /*00e4*/ 	.short	0x0210
        /*00e6*/ 	.short	0x0230


	//----- nvinfo : EIATTR_SW_WAR
	.align		4
.L_3581:
        /*00e8*/ 	.byte	0x04, 0x36
        /*00ea*/ 	.short	(.L_3583 - .L_3582)
.L_3582:
        /*00ec*/ 	.word	0x00000008
.L_3583:


//--------------------- .nv.info._ZN2at6native27unrolled_elementwise_kernelIZZZNS0_15binary_internal21div_floor_kernel_cudaERNS_18TensorIteratorBaseEENKUlvE0_clEvENKUlvE0_clEvEUlfE_St5arrayIPcLm2EELi4E23TrivialOffsetCalculatorILi1EjESC_NS0_6memory12LoadWithCastILi1EEENSD_13StoreWithCastILi1EEEEEviT_T0_T2_T3_T4_T5_ --------------------------
	.section	.nv.info._ZN2at6native27unrolled_elementwise_kernelIZZZNS0_15binary_internal21div_floor_kernel_cudaERNS_18TensorIteratorBaseEENKUlvE0_clEvENKUlvE0_clEvEUlfE_St5arrayIPcLm2EELi4E23TrivialOffsetCalculatorILi1EjESC_NS0_6memory12LoadWithCastILi1EEENSD_13StoreWithCastILi1EEEEEviT_T0_T2_T3_T4_T5_,"",@"SHT_CUDA_INFO"
	.sectionflags	@""
	.align	4


	//----- nvinfo : EIATTR_CUDA_API_VERSION
	.align		4
        /*0000*/ 	.byte	0x04, 0x37
        /*0002*/ 	.short	(.L_3585 - .L_3584)
.L_3584:
        /*0004*/ 	.word	0x00000082


	//----- nvinfo : EIATTR_KPARAM_INFO
	.align		4
.L_3585:
        /*0008*/ 	.byte	0x04, 0x17
        /*000a*/ 	.short	(.L_3587 - .L_3586)
.L_3586:
        /*000c*/ 	.word	0x00000000
        /*0010*/ 	.short	0x0006
        /*0012*/ 	.short	0x0034
        /*0014*/ 	.byte	0x00, 0xf0, 0x21, 0x00


	//----- nvinfo : EIATTR_KPARAM_INFO
	.align		4
.L_3587:
        /*0018*/ 	.byte	0x04, 0x17
        /*001a*/ 	.short	(.L_3589 - .L_3588)
.L_3588:
        /*001c*/ 	.word	0x00000000
        /*0020*/ 	.short	0x0005
        /*0022*/ 	.short	0x002c
        /*0024*/ 	.byte	0x00, 0xf0, 0x21, 0x00


	//----- nvinfo : EIATTR_KPARAM_INFO
	.align		4
.L_3589:
        /*0028*/ 	.byte	0x04, 0x17
        /*002a*/ 	.short	(.L_3591 - .L_3590)
.L_3590:
        /*002c*/ 	.word	0x00000000
        /*0030*/ 	.short	0x0004
        /*0032*/ 	.short	0x0029
        /*0034*/ 	.byte	0x00, 0xf0, 0x05, 0x00


	//----- nvinfo : EIATTR_KPARAM_INFO
	.align		4
.L_3591:
        /*0038*/ 	.byte	0x04, 0x17
        /*003a*/ 	.short	(.L_3593 - .L_3592)
.L_3592:
        /*003c*/ 	.word	0x00000000
        /*0040*/ 	.short	0x0003
        /*0042*/ 	.short	0x0028
        /*0044*/ 	.byte	0x00, 0xf0, 0x05, 0x00


	//----- nvinfo : EIATTR_KPARAM_INFO
	.align		4
.L_3593:
        /*0048*/ 	.byte	0x04, 0x17
        /*004a*/ 	.short	(.L_3595 - .L_3594)
.L_3594:
        /*004c*/ 	.word	0x00000000
        /*0050*/ 	.short	0x0002
        /*0052*/ 	.short	0x0018
        /*0054*/ 	.byte	0x00, 0xf0, 0x41, 0x00


	//----- nvinfo : EIATTR_KPARAM_INFO
	.align		4
.L_3595:
        /*0058*/ 	.byte	0x04, 0x17
        /*005a*/ 	.short	(.L_3597 - .L_3596)
.L_3596:
        /*005c*/ 	.word	0x00000000
        /*0060*/ 	.short	0x0001
        /*0062*/ 	.short	0x0008
        /*0064*/ 	.byte	0x00, 0xf0, 0x41, 0x00


	//----- nvinfo : EIATTR_KPARAM_INFO
	.align		4
.L_3597:
        /*0068*/ 	.byte	0x04, 0x17
        /*006a*/ 	.short	(.L_3599 - .L_3598)
.L_3598:
        /*006c*/ 	.word	0x00000000
        /*0070*/ 	.short	0x0000
        /*0072*/ 	.short	0x0000
        /*0074*/ 	.byte	0x00, 0xf0, 0x11, 0x00


	//----- nvinfo : EIATTR_SPARSE_MMA_MASK
	.align		4
.L_3599:
        /*0078*/ 	.byte	0x03, 0x50
        /*007a*/ 	.short	0x0000


	//----- nvinfo : EIATTR_MAXREG_COUNT
	.align		4
        /*007c*/ 	.byte	0x03, 0x1b
        /*007e*/ 	.short	0x00ff


	//----- nvinfo : EIATTR_EXTERNS
	.align		4
        /*0080*/ 	.byte	0x04, 0x0f
        /*0082*/ 	.short	(.L_3601 - .L_3600)


	//   ....[0]....
	.align		4
.L_3600:
        /*0084*/ 	.word	index@(__assertfail)


	//----- nvinfo : EIATTR_MERCURY_ISA_VERSION
	.align		4
.L_3601:
        /*0088*/ 	.byte	0x03, 0x5f
        /*008a*/ 	.short	0x0101


	//----- nvinfo : EIATTR_SYSCALL_OFFSETS
	.align		4
        /*008c*/ 	.byte	0x04, 0x46
        /*008e*/ 	.short	(.L_3603 - .L_3602)


	//   ....[0]....
.L_3602:
        /*0090*/ 	.word	0x00000e70


	//   ....[1]....
        /*0094*/ 	.word	0x00001d20


	//   ....[2]....
        /*0098*/ 	.word	0x00002be0


	//   ....[3]....
        /*009c*/ 	.word	0x00003a40


	//   ....[4]....
        /*00a0*/ 	.word	0x00006100


	//   ....[5]....
        /*00a4*/ 	.word	0x00007000


	//   ....[6]....
        /*00a8*/ 	.word	0x00007ec0


	//   ....[7]....
        /*00ac*/ 	.word	0x00008d80


	//----- nvinfo : EIATTR_EXIT_INSTR_OFFSETS
	.align		4
.L_3603:
        /*00b0*/ 	.byte	0x04, 0x1c
        /*00b2*/ 	.short	(.L_3605 - .L_3604)


	//   ....[0]....
.L_3604:
        /*00b4*/ 	.word	0x00007f60


	//   ....[1]....
        /*00b8*/ 	.word	0x000080a0


	//   ....[2]....
        /*00bc*/ 	.word	0x000080e0


	//   ....[3]....
        /*00c0*/ 	.word	0x00008170


	//   ....[4]....
        /*00c4*/ 	.word	0x000081a0


	//   ....[5]....
        /*00c8*/ 	.word	0x000081d0


	//   ....[6]....
        /*00cc*/ 	.word	0x00008250


	//   ....[7]....
        /*00d0*/ 	.word	0x00008280


	//   ....[8]....
        /*00d4*/ 	.word	0x00008310


	//   ....[9]....
        /*00d8*/ 	.word	0x00008350


	//   ....[10]....
        /*00dc*/ 	.word	0x00008390


	//   ....[11]....
        /*00e0*/ 	.word	0x00008450


	//   ....[12]....
        /*00e4*/ 	.word	0x000084a0


	//   ....[13]....
        /*00e8*/ 	.word	0x00008620


	//   ....[14]....
        /*00ec*/ 	.word	0x00008770


	//   ....[15]....
        /*00f0*/ 	.word	0x000087a0


	//   ....[16]....
        /*00f4*/ 	.word	0x00008850


	//   ....[17]....
        /*00f8*/ 	.word	0x000089c0


	//   ....[18]....
        /*00fc*/ 	.word	0x00008b30


	//   ....[19]....
        /*0100*/ 	.word	0x00008c80


	//   ....[20]....
        /*0104*/ 	.word	0x00008d90


	//   ....[21]....
        /*0108*/ 	.word	0x00008dc0


	//   ....[22]....
        /*010c*/ 	.word	0x00008df0


	//----- nvinfo : EIATTR_MAX_THREADS
	.align		4
.L_3605:
        /*0110*/ 	.byte	0x04, 0x05
        /*0112*/ 	.short	(.L_3607 - .L_3606)
.L_3606:
        /*0114*/ 	.word	0x00000080
        /*0118*/ 	.word	0x00000001
        /*011c*/ 	.word	0x00000001


	//----- nvinfo : EIATTR_CRS_STACK_SIZE
	.align		4
.L_3607:
        /*0120*/ 	.byte	0x04, 0x1e
        /*0122*/ 	.short	(.L_3609 - .L_3608)
.L_3608:
        /*0124*/ 	.word	0x00000000


	//----- nvinfo : EIATTR_CBANK_PARAM_SIZE
	.align		4
.L_3609:
        /*0128*/ 	.byte	0x03, 0x19
        /*012a*/ 	.short	0x003c


	//----- nvinfo : EIATTR_PARAM_CBANK
	.align		4
        /*012c*/ 	.byte	0x04, 0x0a
        /*012e*/ 	.short	(.L_3611 - .L_3610)
	.align		4
.L_3610:
        /*0130*/ 	.word	index@(.nv.constant0._ZN2at6native27unrolled_elementwise_kernelIZZZNS0_15binary_internal21div_floor_kernel_cudaERNS_18TensorIteratorBaseEENKUlvE0_clEvENKUlvE0_clEvEUlfE_St5arrayIPcLm2EELi4E23TrivialOffsetCalculatorILi1EjESC_NS0_6memory12LoadWithCastILi1EEENSD_13StoreWithCastILi1EEEEEviT_T0_T2_T3_T4_T5_)
        /*0134*/ 	.short	0x0210
        /*0136*/ 	.short	0x003c


	//----- nvinfo : EIATTR_SW_WAR
	.align		4
.L_3611:
        /*0138*/ 	.byte	0x04, 0x36
        /*013a*/ 	.short	(.L_3613 - .L_3612)
.L_3612:
        /*013c*/ 	.word	0x00000008
.L_3613:


//--------------------- .nv.info._ZN2at6native18elementwise_kernelILi128ELi2EZNS0_22gpu_kernel_impl_nocastIZZZNS0_15binary_internal21div_floor_kernel_cudaERNS_18TensorIteratorBaseEENKUlvE0_clEvENKUlvE0_clEvEUlfE_EEvS5_RKT_EUliE_EEviT1_ --------------------------
	.section	.nv.info._ZN2at6native18elementwise_kernelILi128ELi2EZNS0_22gpu_kernel_impl_nocastIZZZNS0_15binary_internal21div_floor_kernel_cudaERNS_18TensorIteratorBaseEENKUlvE0_clEvENKUlvE0_clEvEUlfE_EEvS5_RKT_EUliE_EEviT1_,"",@"SHT_CUDA_INFO"
	.sectionflags	@""
	.align	4


	//----- nvinfo : EIATTR_CUDA_API_VERSION
	.align		4
        /*0000*/ 	.byte	0x04, 0x37
        /*0002*/ 	.short	(.L_3615 - .L_3614)
.L_3614:
        /*0004*/ 	.word	0x00000082


	//----- nvinfo : EIATTR_KPARAM_INFO
	.align		4
.L_3615:
        /*0008*/ 	.byte	0x04, 0x17
        /*000a*/ 	.short	(.L_3617 - .L_3616)
.L_3616:
        /*000c*/ 	.word	0x00000000
        /*0010*/ 	.short	0x0001
        /*0012*/ 	.short	0x0008
        /*0014*/ 	.byte	0x00, 0xf0, 0x81, 0x08


	//----- nvinfo : EIATTR_KPARAM_INFO
	.align		4
.L_3617:
        /*0018*/ 	.byte	0x04, 0x17
        /*001a*/ 	.short	(.L_3619 - .L_3618)
.L_3618:
        /*001c*/ 	.word	0x00000000
        /*0020*/ 	.short	0x0000
        /*0022*/ 	.short	0x0000
        /*0024*/ 	.byte	0x00, 0xf0, 0x11, 0x00


	//----- nvinfo : EIATTR_SPARSE_MMA_MASK
	.align		4
.L_3619:
        /*0028*/ 	.byte	0x03, 0x50
        /*002a*/ 	.short	0x0000


	//----- nvinfo : EIATTR_MAXREG_COUNT
	.align		4
        /*002c*/ 	.byte	0x03, 0x1b
        /*002e*/ 	.short	0x0080


	//----- nvinfo : EIATTR_MERCURY_ISA_VERSION
	.align		4
        /*0030*/ 	.byte	0x03, 0x5f
        /*0032*/ 	.short	0x0101


	//----- nvinfo : EIATTR_EXIT_INSTR_OFFSETS
	.align		4
        /*0034*/ 	.byte	0x04, 0x1c
        /*0036*/ 	.short	(.L_3621 - .L_3620)


	//   ....[0]....
.L_3620:
        /*0038*/ 	.word	0x000019a0


	//   ....[1]....
        /*003c*/ 	.word	0x00003280


	//----- nvinfo : EIATTR_MAX_THREADS
	.align		4
.L_3621:
        /*0040*/ 	.byte	0x04, 0x05
        /*0042*/ 	.short	(.L_3623 - .L_3622)
.L_3622:
        /*0044*/ 	.word	0x00000080
        /*0048*/ 	.word	0x00000001
        /*004c*/ 	.word	0x00000001


	//----- nvinfo : EIATTR_CRS_STACK_SIZE
	.align		4
.L_3623:
        /*0050*/ 	.byte	0x04, 0x1e
        /*0052*/ 	.short	(.L_3625 - .L_3624)
.L_3624:
        /*0054*/ 	.word	0x00000000


	//----- nvinfo : EIATTR_CBANK_PARAM_SIZE
	.align		4
.L_3625:
        /*0058*/ 	.byte	0x03, 0x19
        /*005a*/ 	.short	0x0228


	//----- nvinfo : EIATTR_PARAM_CBANK
	.align		4
        /*005c*/ 	.byte	0x04, 0x0a
        /*005e*/ 	.short	(.L_3627 - .L_3626)
	.align		4
.L_3626:
        /*0060*/ 	.word	index@(.nv.constant0._ZN2at6native18elementwise_kernelILi128ELi2EZNS0_22gpu_kernel_impl_nocastIZZZNS0_15binary_internal21div_floor_kernel_cudaERNS_18TensorIteratorBaseEENKUlvE0_clEvENKUlvE0_clEvEUlfE_EEvS5_RKT_EUliE_EEviT1_)
        /*0064*/ 	.short	0x0210
        /*0066*/ 	.short	0x0228


	//----- nvinfo : EIATTR_SW_WAR
	.align		4
.L_3627:
        /*0068*/ 	.byte	0x04, 0x36
        /*006a*/ 	.short	(.L_3629 - .L_3628)
.L_3628:
        /*006c*/ 	.word	0x00000008
.L_3629:


//--------------------- .nv.info._ZN2at6native27unrolled_elementwise_kernelIZZZNS0_15binary_internal21div_floor_kernel_cudaERNS_18TensorIteratorBaseEENKUlvE0_clEvENKUlvE0_clEvEUlfE_St5arrayIPcLm2EELi4E23TrivialOffsetCalculatorILi1EjESC_NS0_6memory15LoadWithoutCastENSD_16StoreWithoutCastEEEviT_T0_T2_T3_T4_T5_ --------------------------
	.section	.nv.info._ZN2at6native27unrolled_elementwise_kernelIZZZNS0_15binary_internal21div_floor_kernel_cudaERNS_18TensorIteratorBaseEENKUlvE0_clEvENKUlvE0_clEvEUlfE_St5arrayIPcLm2EELi4E23TrivialOffsetCalculatorILi1EjESC_NS0_6memory15LoadWithoutCastENSD_16StoreWithoutCastEEEviT_T0_T2_T3_T4_T5_,"",@"SHT_CUDA_INFO"
	.sectionflags	@""
	.align	4


	//----- nvinfo : EIATTR_CUDA_API_VERSION
	.align		4
        /*0000*/ 	.byte	0x04, 0x37
        /*0002*/ 	.short	(.L_3631 - .L_3630)
.L_3630:
        /*0004*/ 	.word	0x00000082


	//----- nvinfo : EIATTR_KPARAM_INFO
	.align		4
.L_3631:
        /*0008*/ 	.byte	0x04, 0x17
        /*000a*/ 	.short	(.L_3633 - .L_3632)
.L_3632:
        /*000c*/ 	.word	0x00000000
        /*0010*/ 	.short	0x0006
        /*0012*/ 	.short	0x002b
        /*0014*/ 	.byte	0x00, 0xf0, 0x05, 0x00


	//----- nvinfo : EIATTR_KPARAM_INFO
	.align		4
.L_3633:
        /*0018*/ 	.byte	0x04, 0x17
        /*001a*/ 	.short	(.L_3635 - .L_3634)
.L_3634:
        /*001c*/ 	.word	0x00000000
        /*0020*/ 	.short	0x0005
        /*0022*/ 	.short	0x002a
        /*0024*/ 	.byte	0x00, 0xf0, 0x05, 0x00


	//----- nvinfo : EIATTR_KPARAM_INFO
	.align		4
.L_3635:
        /*0028*/ 	.byte	0x04, 0x17
        /*002a*/ 	.short	(.L_3637 - .L_3636)
.L_3636:
        /*002c*/ 	.word	0x00000000
        /*0030*/ 	.short	0x0004
        /*0032*/ 	.short	0x0029
        /*0034*/ 	.byte	0x00, 0xf0, 0x05, 0x00


	//----- nvinfo : EIATTR_KPARAM_INFO
	.align		4
.L_3637:
        /*0038*/ 	.byte	0x04, 0x17
        /*003a*/ 	.short	(.L_3639 - .L_3638)
.L_3638:
        /*003c*/ 	.word	0x00000000
        /*0040*/ 	.short	0x0003
        /*0042*/ 	.short	0x0028
        /*0044*/ 	.byte	0x00, 0xf0, 0x05, 0x00


	//----- nvinfo : EIATTR_KPARAM_INFO
	.align		4
.L_3639:
        /*0048*/ 	.byte	0x04, 0x17
        /*004a*/ 	.short	(.L_3641 - .L_3640)
.L_3640:
        /*004c*/ 	.word	0x00000000
        /*0050*/ 	.short	0x0002
        /*0052*/ 	.short	0x0018
        /*0054*/ 	.byte	0x00, 0xf0, 0x41, 0x00


	//----- nvinfo : EIATTR_KPARAM_INFO
	.align		4
.L_3641:
        /*0058*/ 	.byte	0x04, 0x17
        /*005a*/ 	.short	(.L_3643 - .L_3642)
.L_3642:
        /*005c*/ 	.word	0x00000000
        /*0060*/ 	.short	0x0001
        /*0062*/ 	.short	0x0008
        /*0064*/ 	.byte	0x00, 0xf0, 0x41, 0x00


	//----- nvinfo : EIATTR_KPARAM_INFO
	.align		4
.L_3643:
        /*0068*/ 	.byte	0x04, 0x17
        /*006a*/ 	.short	(.L_3645 - .L_3644)
.L_3644:
        /*006c*/ 	.word	0x00000000
        /*0070*/ 	.short	0x0000
        /*0072*/ 	.short	0x0000
        /*0074*/ 	.byte	0x00, 0xf0, 0x11, 0x00


	//----- nvinfo : EIATTR_SPARSE_MMA_MASK
	.align		4
.L_3645:
        /*0078*/ 	.byte	0x03, 0x50
        /*007a*/ 	.short	0x0000


	//----- nvinfo : EIATTR_MAXREG_COUNT
	.align		4
        /*007c*/ 	.byte	0x03, 0x1b
        /*007e*/ 	.short	0x00ff


	//----- nvinfo : EIATTR_MERCURY_ISA_VERSION
	.align		4
        /*0080*/ 	.byte	0x03, 0x5f
        /*0082*/ 	.short	0x0101


	//----- nvinfo : EIATTR_EXIT_INSTR_OFFSETS
	.align		4
        /*0084*/ 	.byte	0x04, 0x1c
        /*0086*/ 	.short	(.L_3647 - .L_3646)


	//   ....[0]....
.L_3646:
        /*0088*/ 	.word	0x00001a60


	//   ....[1]....
        /*008c*/ 	.word	0x00001ab0


	//----- nvinfo : EIATTR_MAX_THREADS
	.align		4
.L_3647:
        /*0090*/ 	.byte	0x04, 0x05
        /*0092*/ 	.short	(.L_3649 - .L_3648)
.L_3648:
        /*0094*/ 	.word	0x00000080
        /*0098*/ 	.word	0x00000001
        /*009c*/ 	.word	0x00000001


	//----- nvinfo : EIATTR_CRS_STACK_SIZE
	.align		4
.L_3649:
        /*00a0*/ 	.byte	0x04, 0x1e
        /*00a2*/ 	.short	(.L_3651 - .L_3650)
.L_3650:
        /*00a4*/ 	.word	0x00000000


	//----- nvinfo : EIATTR_CBANK_PARAM_SIZE
	.align		4
.L_3651:
        /*00a8*/ 	.byte	0x03, 0x19
        /*00aa*/ 	.short	0x002c


	//----- nvinfo : EIATTR_PARAM_CBANK
	.align		4
        /*00ac*/ 	.byte	0x04, 0x0a
        /*00ae*/ 	.short	(.L_3653 - .L_3652)
	.align		4
.L_3652:
        /*00b0*/ 	.word	index@(.nv.constant0._ZN2at6native27unrolled_elementwise_kernelIZZZNS0_15binary_internal21div_floor_kernel_cudaERNS_18TensorIteratorBaseEENKUlvE0_clEvENKUlvE0_clEvEUlfE_St5arrayIPcLm2EELi4E23TrivialOffsetCalculatorILi1EjESC_NS0_6memory15LoadWithoutCastENSD_16StoreWithoutCastEEEviT_T0_T2_T3_T4_T5_)
        /*00b4*/ 	.short	0x0210
        /*00b6*/ 	.short	0x002c


	//----- nvinfo : EIATTR_SW_WAR
	.align		4
.L_3653:
        /*00b8*/ 	.byte	0x04, 0x36
        /*00ba*/ 	.short	(.L_3655 - .L_3654)
.L_3654:
        /*00bc*/ 	.word	0x00000008
.L_3655:


//--------------------- .nv.info._ZN2at6native29vectorized_elementwise_kernelILi2EZZZNS0_15binary_internal21div_floor_kernel_cudaERNS_18TensorIteratorBaseEENKUlvE0_clEvENKUlvE0_clEvEUlfE_St5arrayIPcLm2EEEEviT0_T1_ --------------------------
	.section	.nv.info._ZN2at6native29vectorized_elementwise_kernelILi2EZZZNS0_15binary_internal21div_floor_kernel_cudaERNS_18TensorIteratorBaseEENKUlvE0_clEvENKUlvE0_clEvEUlfE_St5arrayIPcLm2EEEEviT0_T1_,"",@"SHT_CUDA_INFO"
	.sectionflags	@""
	.align	4


	//----- nvinfo : EIATTR_CUDA_API_VERSION
	.align		4
        /*0000*/ 	.byte	0x04, 0x37
        /*0002*/ 	.short	(.L_3657 - .L_3656)
.L_3656:
        /*0004*/ 	.word	0x00000082


	//----- nvinfo : EIATTR_KPARAM_INFO
	.align		4
.L_3657:
        /*0008*/ 	.byte	0x04, 0x17
        /*000a*/ 	.short	(.L_3659 - .L_3658)
.L_3658:
        /*000c*/ 	.word	0x00000000
        /*0010*/ 	.short	0x0002
        /*0012*/ 	.short	0x0018
        /*0014*/ 	.byte	0x00, 0xf0, 0x41, 0x00


	//----- nvinfo : EIATTR_KPARAM_INFO
	.align		4
.L_3659:
        /*0018*/ 	.byte	0x04, 0x17
        /*001a*/ 	.short	(.L_3661 - .L_3660)
.L_3660:
        /*001c*/ 	.word	0x00000000
        /*0020*/ 	.short	0x0001
        /*0022*/ 	.short	0x0008
        /*0024*/ 	.byte	0x00, 0xf0, 0x41, 0x00


	//----- nvinfo : EIATTR_KPARAM_INFO
	.align		4
.L_3661:
        /*0028*/ 	.byte	0x04, 0x17
        /*002a*/ 	.short	(.L_3663 - .L_3662)
.L_3662:
        /*002c*/ 	.word	0x00000000
        /*0030*/ 	.short	0x0000
        /*0032*/ 	.short	0x0000
        /*0034*/ 	.byte	0x00, 0xf0, 0x11, 0x00


	//----- nvinfo : EIATTR_SPARSE_MMA_MASK
	.align		4
.L_3663:
        /*0038*/ 	.byte	0x03, 0x50
        /*003a*/ 	.short	0x0000


	//----- nvinfo : EIATTR_MAXREG_COUNT
	.align		4
        /*003c*/ 	.byte	0x03, 0x1b
        /*003e*/ 	.short	0x00ff


	//----- nvinfo : EIATTR_MERCURY_ISA_VERSION
	.align		4
        /*0040*/ 	.byte	0x03, 0x5f
        /*0042*/ 	.short	0x0101


	//----- nvinfo : EIATTR_EXIT_INSTR_OFFSETS
	.align		4
        /*0044*/ 	.byte	0x04, 0x1c
        /*0046*/ 	.short	(.L_3665 - .L_3664)


	//   ....[0]....
.L_3664:
        /*0048*/ 	.word	0x00002b20


	//   ....[1]....
        /*004c*/ 	.word	0x00005f80


	//   ....[2]....
        /*0050*/ 	.word	0x00005fd0


	//----- nvinfo : EIATTR_MAX_THREADS
	.align		4
.L_3665:
        /*0054*/ 	.byte	0x04, 0x05
        /*0056*/ 	.short	(.L_3667 - .L_3666)
.L_3666:
        /*0058*/ 	.word	0x00000080
        /*005c*/ 	.word	0x00000001
        /*0060*/ 	.word	0x00000001


	//----- nvinfo : EIATTR_CRS_STACK_SIZE
	.align		4
.L_3667:
        /*0064*/ 	.byte	0x04, 0x1e
        /*0066*/ 	.short	(.L_3669 - .L_3668)
.L_3668:
        /*0068*/ 	.word	0x00000000


	//----- nvinfo : EIATTR_CBANK_PARAM_SIZE
	.align		4
.L_3669:
        /*006c*/ 	.byte	0x03, 0x19
        /*006e*/ 	.short	0x0028


	//----- nvinfo : EIATTR_PARAM_CBANK
	.align		4
        /*0070*/ 	.byte	0x04, 0x0a
        /*0072*/ 	.short	(.L_3671 - .L_3670)
	.align		4
.L_3670:
        /*0074*/ 	.word	index@(.nv.constant0._ZN2at6native29vectorized_elementwise_kernelILi2EZZZNS0_15binary_internal21div_floor_kernel_cudaERNS_18TensorIteratorBaseEENKUlvE0_clEvENKUlvE0_clEvEUlfE_St5arrayIPcLm2EEEEviT0_T1_)
        /*0078*/ 	.short	0x0210
        /*007a*/ 	.short	0x0028


	//----- nvinfo : EIATTR_SW_WAR
	.align		4
.L_3671:
        /*007c*/ 	.byte	0x04, 0x36
        /*007e*/ 	.short	(.L_3673 - .L_3672)
.L_3672:
        /*0080*/ 	.word	0x00000008
.L_3673:


//--------------------- .nv.info._ZN2at6native29vectorized_elementwise_kernelILi4EZZZNS0_15binary_internal21div_floor_kernel_cudaERNS_18TensorIteratorBaseEENKUlvE0_clEvENKUlvE0_clEvEUlfE_St5arrayIPcLm2EEEEviT0_T1_ --------------------------
	.section	.nv.info._ZN2at6native29vectorized_elementwise_kernelILi4EZZZNS0_15binary_internal21div_floor_kernel_cudaERNS_18TensorIteratorBaseEENKUlvE0_clEvENKUlvE0_clEvEUlfE_St5arrayIPcLm2EEEEviT0_T1_,"",@"SHT_CUDA_INFO"
	.sectionflags	@""
	.align	4


	//----- nvinfo : EIATTR_CUDA_API_VERSION
	.align		4
        /*0000*/ 	.byte	0x04, 0x37
        /*0002*/ 	.short	(.L_3675 - .L_3674)
.L_3674:
        /*0004*/ 	.word	0x00000082


	//----- nvinfo : EIATTR_KPARAM_INFO
	.align		4
.L_3675:
        /*0008*/ 	.byte	0x04, 0x17
        /*000a*/ 	.short	(.L_3677 - .L_3676)
.L_3676:
        /*000c*/ 	.word	0x00000000
        /*0010*/ 	.short	0x0002
        /*0012*/ 	.short	0x0018
        /*0014*/ 	.byte	0x00, 0xf0, 0x41, 0x00


	//----- nvinfo : EIATTR_KPARAM_INFO
	.align		4
.L_3677:
        /*0018*/ 	.byte	0x04, 0x17
        /*001a*/ 	.short	(.L_3679 - .L_3678)
.L_3678:
        /*001c*/ 	.word	0x00000000
        /*0020*/ 	.short	0x0001
        /*0022*/ 	.short	0x0008
        /*0024*/ 	.byte	0x00, 0xf0, 0x41, 0x00


	//----- nvinfo : EIATTR_KPARAM_INFO
	.align		4
.L_3679:
        /*0028*/ 	.byte	0x04, 0x17
        /*002a*/ 	.short	(.L_3681 - .L_3680)
.L_3680:
        /*002c*/ 	.word	0x00000000
        /*0030*/ 	.short	0x0000
        /*0032*/ 	.short	0x0000
        /*0034*/ 	.byte	0x00, 0xf0, 0x11, 0x00


	//----- nvinfo : EIATTR_SPARSE_MMA_MASK
	.align		4
.L_3681:
        /*0038*/ 	.byte	0x03, 0x50
        /*003a*/ 	.short	0x0000


	//----- nvinfo : EIATTR_MAXREG_COUNT
	.align		4
        /*003c*/ 	.byte	0x03, 0x1b
        /*003e*/ 	.short	0x00ff


	//----- nvinfo : EIATTR_MERCURY_ISA_VERSION
	.align		4
        /*0040*/ 	.byte	0x03, 0x5f
        /*0042*/ 	.short	0x0101


	//----- nvinfo : EIATTR_EXIT_INSTR_OFFSETS
	.align		4
        /*0044*/ 	.byte	0x04, 0x1c
        /*0046*/ 	.short	(.L_3683 - .L_3682)


	//   ....[0]....
.L_3682:
        /*0048*/ 	.word	0x00002ae0


	//   ....[1]....
        /*004c*/ 	.word	0x00005f40


	//   ....[2]....
        /*0050*/ 	.word	0x00005f90


	//----- nvinfo : EIATTR_MAX_THREADS
	.align		4
.L_3683:
        /*0054*/ 	.byte	0x04, 0x05
        /*0056*/ 	.short	(.L_3685 - .L_3684)
.L_3684:
        /*0058*/ 	.word	0x00000080
        /*005c*/ 	.word	0x00000001
        /*0060*/ 	.word	0x00000001


	//----- nvinfo : EIATTR_CRS_STACK_SIZE
	.align		4
.L_3685:
        /*0064*/ 	.byte	0x04, 0x1e
        /*0066*/ 	.short	(.L_3687 - .L_3686)
.L_3686:
        /*0068*/ 	.word	0x00000000


	//----- nvinfo : EIATTR_CBANK_PARAM_SIZE
	.align		4
.L_3687:
        /*006c*/ 	.byte	0x03, 0x19
        /*006e*/ 	.short	0x0028


	//----- nvinfo : EIATTR_PARAM_CBANK
	.align		4
        /*0070*/ 	.byte	0x04, 0x0a
        /*0072*/ 	.short	(.L_3689 - .L_3688)
	.align		4
.L_3688:
        /*0074*/ 	.word	index@(.nv.constant0._ZN2at6native29vectorized_elementwise_kernelILi4EZZZNS0_15binary_internal21div_floor_kernel_cudaERNS_18TensorIteratorBaseEENKUlvE0_clEvENKUlvE0_clEvEUlfE_St5arrayIPcLm2EEEEviT0_T1_)
        /*0078*/ 	.short	0x0210
        /*007a*/ 	.short	0x0028


	//----- nvinfo : EIATTR_SW_WAR
	.align		4
.L_3689:
        /*007c*/ 	.byte	0x04, 0x36
        /*007e*/ 	.short	(.L_3691 - .L_3690)
.L_3690:
        /*0080*/ 	.word	0x00000008
.L_3691:


//--------------------- .nv.info._ZN2at6native29vectorized_elementwise_kernelILi8EZZZNS0_15binary_internal21div_floor_kernel_cudaERNS_18TensorIteratorBaseEENKUlvE0_clEvENKUlvE0_clEvEUlfE_St5arrayIPcLm2EEEEviT0_T1_ --------------------------
	.section	.nv.info._ZN2at6native29vectorized_elementwise_kernelILi8EZZZNS0_15binary_internal21div_floor_kernel_cudaERNS_18TensorIteratorBaseEENKUlvE0_clEvENKUlvE0_clEvEUlfE_St5arrayIPcLm2EEEEviT0_T1_,"",@"SHT_CUDA_INFO"
	.sectionflags	@""
	.align	4


	//----- nvinfo : EIATTR_CUDA_API_VERSION
	.align		4
        /*0000*/ 	.byte	0x04, 0x37
        /*0002*/ 	.short	(.L_3693 - .L_3692)
.L_3692:
        /*0004*/ 	.word	0x00000082


	//----- nvinfo : EIATTR_KPARAM_INFO
	.align		4
.L_3693:
        /*0008*/ 	.byte	0x04, 0x17
        /*000a*/ 	.short	(.L_3695 - .L_3694)
.L_3694:
        /*000c*/ 	.word	0x00000000
        /*0010*/ 	.short	0x0002
        /*0012*/ 	.short	0x0018
        /*0014*/ 	.byte	0x00, 0xf0, 0x41, 0x00


	//----- nvinfo : EIATTR_KPARAM_INFO
	.align		4
.L_3695:
        /*0018*/ 	.byte	0x04, 0x17
        /*001a*/ 	.short	(.L_3697 - .L_3696)
.L_3696:
        /*001c*/ 	.word	0x00000000
        /*0020*/ 	.short	0x0001
        /*0022*/ 	.short	0x0008
        /*0024*/ 	.byte	0x00, 0xf0, 0x41, 0x00


	//----- nvinfo : EIATTR_KPARAM_INFO
	.align		4
.L_3697:
        /*0028*/ 	.byte	0x04, 0x17
        /*002a*/ 	.short	(.L_3699 - .L_3698)
.L_3698:
        /*002c*/ 	.word	0x00000000
        /*0030*/ 	.short	0x0000
        /*0032*/ 	.short	0x0000
        /*0034*/ 	.byte	0x00, 0xf0, 0x11, 0x00


	//----- nvinfo : EIATTR_SPARSE_MMA_MASK
	.align		4
.L_3699:
        /*0038*/ 	.byte	0x03, 0x50
        /*003a*/ 	.short	0x0000


	//----- nvinfo : EIATTR_MAXREG_COUNT
	.align		4
        /*003c*/ 	.byte	0x03, 0x1b
        /*003e*/ 	.short	0x00ff


	//----- nvinfo : EIATTR_MERCURY_ISA_VERSION
	.align		4
        /*0040*/ 	.byte	0x03, 0x5f
        /*0042*/ 	.short	0x0101


	//----- nvinfo : EIATTR_EXIT_INSTR_OFFSETS
	.align		4
        /*0044*/ 	.byte	0x04, 0x1c
        /*0046*/ 	.short	(.L_3701 - .L_3700)


	//   ....[0]....
.L_3700:
        /*0048*/ 	.word	0x00002ae0


	//   ....[1]....
        /*004c*/ 	.word	0x00005f40


	//   ....[2]....
        /*0050*/ 	.word	0x00005f90


	//----- nvinfo : EIATTR_MAX_THREADS
	.align		4
.L_3701:
        /*0054*/ 	.byte	0x04, 0x05
        /*0056*/ 	.short	(.L_3703 - .L_3702)
.L_3702:
        /*0058*/ 	.word	0x00000080
        /*005c*/ 	.word	0x00000001
        /*0060*/ 	.word	0x00000001


	//----- nvinfo : EIATTR_CRS_STACK_SIZE
	.align		4
.L_3703:
        /*0064*/ 	.byte	0x04, 0x1e
        /*0066*/ 	.short	(.L_3705 - .L_3704)
.L_3704:
        /*0068*/ 	.word	0x00000000


	//----- nvinfo : EIATTR_CBANK_PARAM_SIZE
	.align		4
.L_3705:
        /*006c*/ 	.byte	0x03, 0x19
        /*006e*/ 	.short	0x0028


	//----- nvinfo : EIATTR_PARAM_CBANK
	.align		4
        /*0070*/ 	.byte	0x04, 0x0a
        /*0072*/ 	.short	(.L_3707 - .L_3706)
	.align		4
.L_3706:
        /*0074*/ 	.word	index@(.nv.constant0._ZN2at6native29vectorized_elementwise_kernelILi8EZZZNS0_15binary_internal21div_floor_kernel_cudaERNS_18TensorIteratorBaseEENKUlvE0_clEvENKUlvE0_clEvEUlfE_St5arrayIPcLm2EEEEviT0_T1_)
        /*0078*/ 	.short	0x0210
        /*007a*/ 	.short	0x0028


	//----- nvinfo : EIATTR_SW_WAR
	.align		4
.L_3707:
        /*007c*/ 	.byte	0x04, 0x36
        /*007e*/ 	.short	(.L_3709 - .L_3708)
.L_3708:
        /*0080*/ 	.word	0x00000008
.L_3709:


//--------------------- .nv.info._ZN2at6native18elementwise_kernelILi128ELi4EZNS0_15gpu_kernel_implIZZZNS0_15binary_internal21div_floor_kernel_cudaERNS_18TensorIteratorBaseEENKUlvE0_clEvENKUlvE_clEvEUldE_EEvS5_RKT_EUliE_EEviT1_ --------------------------
	.section	.nv.info._ZN2at6native18elementwise_kernelILi128ELi4EZNS0_15gpu_kernel_implIZZZNS0_15binary_internal21div_floor_kernel_cudaERNS_18TensorIteratorBaseEENKUlvE0_clEvENKUlvE_clEvEUldE_EEvS5_RKT_EUliE_EEviT1_,"",@"SHT_CUDA_INFO"
	.sectionflags	@""
	.align	4


	//----- nvinfo : EIATTR_CUDA_API_VERSION
	.align		4
        /*0000*/ 	.byte	0x04, 0x37
        /*0002*/ 	.short	(.L_3711 - .L_3710)
.L_3710:
        /*0004*/ 	.word	0x00000082


	//----- nvinfo : EIATTR_KPARAM_INFO
	.align		4
.L_3711:
        /*0008*/ 	.byte	0x04, 0x17
        /*000a*/ 	.short	(.L_3713 - .L_3712)
.L_3712:
        /*000c*/ 	.word	0x00000000
        /*0010*/ 	.short	0x0001
        /*0012*/ 	.short	0x0008
        /*0014*/ 	.byte	0x00, 0xf0, 0xc1, 0x08


	//----- nvinfo : EIATTR_KPARAM_INFO
	.align		4
.L_3713:
        /*0018*/ 	.byte	0x04, 0x17
        /*001a*/ 	.short	(.L_3715 - .L_3714)
.L_3714:
        /*001c*/ 	.word	0x00000000
        /*0020*/ 	.short	0x0000
        /*0022*/ 	.short	0x0000
        /*0024*/ 	.byte	0x00, 0xf0, 0x11, 0x00


	//----- nvinfo : EIATTR_SPARSE_MMA_MASK
	.align		4
.L_3715:
        /*0028*/ 	.byte	0x03, 0x50
        /*002a*/ 	.short	0x0000


	//----- nvinfo : EIATTR_MAXREG_COUNT
	.align		4
        /*002c*/ 	.byte	0x03, 0x1b
        /*002e*/ 	.short	0x0080


	//----- nvinfo : EIATTR_EXTERNS
	.align		4
        /*0030*/ 	.byte	0x04, 0x0f
        /*0032*/ 	.short	(.L_3717 - .L_3716)


	//   ....[0]....
	.align		4
.L_3716:
        /*0034*/ 	.word	index@(__assertfail)


	//----- nvinfo : EIATTR_MERCURY_ISA_VERSION
	.align		4
.L_3717:
        /*0038*/ 	.byte	0x03, 0x5f
        /*003a*/ 	.short	0x0101


	//----- nvinfo : EIATTR_SYSCALL_OFFSETS
	.align		4
        /*003c*/ 	.byte	0x04, 0x46
        /*003e*/ 	.short	(.L_3719 - .L_3718)


	//   ....[0]....
.L_3718:
        /*0040*/ 	.word	0x00002240


	//   ....[1]....
        /*0044*/ 	.word	0x000044c0


	//   ....[2]....
        /*0048*/ 	.word	0x00006770


	//   ....[3]....
        /*004c*/ 	.word	0x000089e0


	//   ....[4]....
        /*0050*/ 	.word	0x0000ac60


	//   ....[5]....
        /*0054*/ 	.word	0x0000ced0


	//   ....[6]....
        /*0058*/ 	.word	0x0000f140


	//   ....[7]....
        /*005c*/ 	.word	0x000113d0


	//----- nvinfo : EIATTR_EXIT_INSTR_OFFSETS
	.align		4
.L_3719:
        /*0060*/ 	.byte	0x04, 0x1c
        /*0062*/ 	.short	(.L_3721 - .L_3720)


	//   ....[0]....
.L_3720:
        /*0064*/ 	.word	0x0000cf80


	//   ....[1]....
        /*0068*/ 	.word	0x00010410


	//   ....[2]....
        /*006c*/ 	.word	0x00010450


	//   ....[3]....
        /*0070*/ 	.word	0x000104e0


	//   ....[4]....
        /*0074*/ 	.word	0x00010510


	//   ....[5]....
        /*0078*/ 	.word	0x00010540


	//   ....[6]....
        /*007c*/ 	.word	0x00010610


	//   ....[7]....
        /*0080*/ 	.word	0x00010690


	//   ....[8]....
        /*0084*/ 	.word	0x00010770


	//   ....[9]....
        /*0088*/ 	.word	0x00010800


	//   ....[10]....
        /*008c*/ 	.word	0x00010820


	//   ....[11]....
        /*0090*/ 	.word	0x000108e0


	//   ....[12]....
        /*0094*/ 	.word	0x00010910


	//   ....[13]....
        /*0098*/ 	.word	0x00010ae0


	//   ....[14]....
        /*009c*/ 	.word	0x00010c80


	//   ....[15]....
        /*00a0*/ 	.word	0x00010d00


	//   ....[16]....
        /*00a4*/ 	.word	0x00010db0


	//   ....[17]....
        /*00a8*/ 	.word	0x00010f70


	//   ....[18]....
        /*00ac*/ 	.word	0x00011130


	//   ....[19]....
        /*00b0*/ 	.word	0x000112d0


	//   ....[20]....
        /*00b4*/ 	.word	0x000113e0


	//   ....[21]....
        /*00b8*/ 	.word	0x00011410


	//   ....[22]....
        /*00bc*/ 	.word	0x00011440


	//----- nvinfo : EIATTR_MAX_THREADS
	.align		4
.L_3721:
        /*00c0*/ 	.byte	0x04, 0x05
        /*00c2*/ 	.short	(.L_3723 - .L_3722)
.L_3722:
        /*00c4*/ 	.word	0x00000080
        /*00c8*/ 	.word	0x00000001
        /*00cc*/ 	.word	0x00000001


	//----- nvinfo : EIATTR_CRS_STACK_SIZE
	.align		4
.L_3723:
        /*00d0*/ 	.byte	0x04, 0x1e
        /*00d2*/ 	.short	(.L_3725 - .L_3724)
.L_3724:
        /*00d4*/ 	.word	0x00000000


	//----- nvinfo : EIATTR_CBANK_PARAM_SIZE
	.align		4
.L_3725:
        /*00d8*/ 	.byte	0x03, 0x19
        /*00da*/ 	.short	0x0238


	//----- nvinfo : EIATTR_PARAM_CBANK
	.align		4
        /*00dc*/ 	.byte	0x04, 0x0a
        /*00de*/ 	.short	(.L_3727 - .L_3726)
	.align		4
.L_3726:
        /*00e0*/ 	.word	index@(.nv.constant0._ZN2at6native18elementwise_kernelILi128ELi4EZNS0_15gpu_kernel_implIZZZNS0_15binary_internal21div_floor_kernel_cudaERNS_18TensorIteratorBaseEENKUlvE0_clEvENKUlvE_clEvEUldE_EEvS5_RKT_EUliE_EEviT1_)
        /*00e4*/ 	.short	0x0210
        /*00e6*/ 	.short	0x0238


	//----- nvinfo : EIATTR_SW_WAR
	.align		4
.L_3727:
        /*00e8*/ 	.byte	0x04, 0x36
        /*00ea*/ 	.short	(.L_3729 - .L_3728)
.L_3728:
        /*00ec*/ 	.word	0x00000008
.L_3729:


//--------------------- .nv.info._ZN2at6native27unrolled_elementwise_kernelIZZZNS0_15binary_internal21div_floor_kernel_cudaERNS_18TensorIteratorBaseEENKUlvE0_clEvENKUlvE_clEvEUldE_St5arrayIPcLm2EELi4E23TrivialOffsetCalculatorILi1EjESC_NS0_6memory12LoadWithCastILi1EEENSD_13StoreWithCastILi1EEEEEviT_T0_T2_T3_T4_T5_ --------------------------
	.section	.nv.info._ZN2at6native27unrolled_elementwise_kernelIZZZNS0_15binary_internal21div_floor_kernel_cudaERNS_18TensorIteratorBaseEENKUlvE0_clEvENKUlvE_clEvEUldE_St5arrayIPcLm2EELi4E23TrivialOffsetCalculatorILi1EjESC_NS0_6memory12LoadWithCastILi1EEENSD_13StoreWithCastILi1EEEEEviT_T0_T2_T3_T4_T5_,"",@"SHT_CUDA_INFO"
	.sectionflags	@""
	.align	4


	//----- nvinfo : EIATTR_CUDA_API_VERSION
	.align		4
        /*0000*/ 	.byte	0x04, 0x37
        /*0002*/ 	.short	(.L_3731 - .L_3730)
.L_3730:
        /*0004*/ 	.word	0x00000082


	//----- nvinfo : EIATTR_KPARAM_INFO
	.align		4
.L_3731:
        /*0008*/ 	.byte	0x04, 0x17
        /*000a*/ 	.short	(.L_3733 - .L_3732)
.L_3732:
        /*000c*/ 	.word	0x00000000
        /*0010*/ 	.short	0x0006
        /*0012*/ 	.short	0x003c
        /*0014*/ 	.byte	0x00, 0xf0, 0x21, 0x00


	//----- nvinfo : EIATTR_KPARAM_INFO
	.align		4
.L_3733:
        /*0018*/ 	.byte	0x04, 0x17
        /*001a*/ 	.short	(.L_3735 - .L_3734)
.L_3734:
        /*001c*/ 	.word	0x00000000
        /*0020*/ 	.short	0x0005
        /*0022*/ 	.short	0x0034
        /*0024*/ 	.byte	0x00, 0xf0, 0x21, 0x00


	//----- nvinfo : EIATTR_KPARAM_INFO
	.align		4
.L_3735:
        /*0028*/ 	.byte	0x04, 0x17
        /*002a*/ 	.short	(.L_3737 - .L_3736)
.L_3736:
        /*002c*/ 	.word	0x00000000
        /*0030*/ 	.short	0x0004
        /*0032*/ 	.short	0x0031
        /*0034*/ 	.byte	0x00, 0xf0, 0x05, 0x00


	//----- nvinfo : EIATTR_KPARAM_INFO
	.align		4
.L_3737:
        /*0038*/ 	.byte	0x04, 0x17
        /*003a*/ 	.short	(.L_3739 - .L_3738)
.L_3738:
        /*003c*/ 	.word	0x00000000
        /*0040*/ 	.short	0x0003
        /*0042*/ 	.short	0x0030
        /*0044*/ 	.byte	0x00, 0xf0, 0x05, 0x00


	//----- nvinfo : EIATTR_KPARAM_INFO
	.align		4
.L_3739:
        /*0048*/ 	.byte	0x04, 0x17
        /*004a*/ 	.short	(.L_3741 - .L_3740)
.L_3740:
        /*004c*/ 	.word	0x00000000
        /*0050*/ 	.short	0x0002
        /*0052*/ 	.short	0x0020
        /*0054*/ 	.byte	0x00, 0xf0, 0x41, 0x00


	//----- nvinfo : EIATTR_KPARAM_INFO
	.align		4
.L_3741:
        /*0058*/ 	.byte	0x04, 0x17
        /*005a*/ 	.short	(.L_3743 - .L_3742)
.L_3742:
        /*005c*/ 	.word	0x00000000
        /*0060*/ 	.short	0x0001
        /*0062*/ 	.short	0x0008
        /*0064*/ 	.byte	0x00, 0xf0, 0x61, 0x00


	//----- nvinfo : EIATTR_KPARAM_INFO
	.align		4
.L_3743:
        /*0068*/ 	.byte	0x04, 0x17
        /*006a*/ 	.short	(.L_3745 - .L_3744)
.L_3744:
        /*006c*/ 	.word	0x00000000
        /*0070*/ 	.short	0x0000
        /*0072*/ 	.short	0x0000
        /*0074*/ 	.byte	0x00, 0xf0, 0x11, 0x00


	//----- nvinfo : EIATTR_SPARSE_MMA_MASK
	.align		4
.L_3745:
        /*0078*/ 	.byte	0x03, 0x50
        /*007a*/ 	.short	0x0000


	//----- nvinfo : EIATTR_MAXREG_COUNT
	.align		4
        /*007c*/ 	.byte	0x03, 0x1b
        /*007e*/ 	.short	0x00ff


	//----- nvinfo : EIATTR_EXTERNS
	.align		4
        /*0080*/ 	.byte	0x04, 0x0f
        /*0082*/ 	.short	(.L_3747 - .L_3746)


	//   ....[0]....
	.align		4
.L_3746:
        /*0084*/ 	.word	index@(__assertfail)


	//----- nvinfo : EIATTR_MERCURY_ISA_VERSION
	.align		4
.L_3747:
        /*0088*/ 	.byte	0x03, 0x5f
        /*008a*/ 	.short	0x0101


	//----- nvinfo : EIATTR_SYSCALL_OFFSETS
	.align		4
        /*008c*/ 	.byte	0x04, 0x46
        /*008e*/ 	.short	(.L_3749 - .L_3748)


	//   ....[0]....
.L_3748:
        /*0090*/ 	.word	0x00000f80


	//   ....[1]....
        /*0094*/ 	.word	0x00001f20


	//   ....[2]....
        /*0098*/ 	.word	0x00002ed0


	//   ....[3]....
        /*009c*/ 	.word	0x00003e50


	//   ....[4]....
        /*00a0*/ 	.word	0x00009820


	//   ....[5]....
        /*00a4*/ 	.word	0x0000a9f0


	//   ....[6]....
        /*00a8*/ 	.word	0x0000bb80


	//   ....[7]....
        /*00ac*/ 	.word	0x0000cd30


	//----- nvinfo : EIATTR_EXIT_INSTR_OFFSETS
	.align		4
.L_3749:
        /*00b0*/ 	.byte	0x04, 0x1c
        /*00b2*/ 	.short	(.L_3751 - .L_3750)


	//   ....[0]....
.L_3750:
        /*00b4*/ 	.word	0x0000bc20


	//   ....[1]....
        /*00b8*/ 	.word	0x0000bd70


	//   ....[2]....
        /*00bc*/ 	.word	0x0000bdb0


	//   ....[3]....
        /*00c0*/ 	.word	0x0000be40


	//   ....[4]....
        /*00c4*/ 	.word	0x0000be70


	//   ....[5]....
        /*00c8*/ 	.word	0x0000bea0


	//   ....[6]....
        /*00cc*/ 	.word	0x0000bf70


	//   ....[7]....
        /*00d0*/ 	.word	0x0000bff0


	//   ....[8]....
        /*00d4*/ 	.word	0x0000c0d0


	//   ....[9]....
        /*00d8*/ 	.word	0x0000c160


	//   ....[10]....
        /*00dc*/ 	.word	0x0000c180


	//   ....[11]....
        /*00e0*/ 	.word	0x0000c240


	//   ....[12]....
        /*00e4*/ 	.word	0x0000c270


	//   ....[13]....
        /*00e8*/ 	.word	0x0000c440


	//   ....[14]....
        /*00ec*/ 	.word	0x0000c5e0


	//   ....[15]....
        /*00f0*/ 	.word	0x0000c660


	//   ....[16]....
        /*00f4*/ 	.word	0x0000c710


	//   ....[17]....
        /*00f8*/ 	.word	0x0000c8d0


	//   ....[18]....
        /*00fc*/ 	.word	0x0000ca90


	//   ....[19]....
        /*0100*/ 	.word	0x0000cc30


	//   ....[20]....
        /*0104*/ 	.word	0x0000cd40


	//   ....[21]....
        /*0108*/ 	.word	0x0000cd70


	//   ....[22]....
        /*010c*/ 	.word	0x0000cda0


	//----- nvinfo : EIATTR_MAX_THREADS
	.align		4
.L_3751:
        /*0110*/ 	.byte	0x04, 0x05
        /*0112*/ 	.short	(.L_3753 - .L_3752)
.L_3752:
        /*0114*/ 	.word	0x00000080
        /*0118*/ 	.word	0x00000001
        /*011c*/ 	.word	0x00000001


	//----- nvinfo : EIATTR_CRS_STACK_SIZE
	.align		4
.L_3753:
        /*0120*/ 	.byte	0x04, 0x1e
        /*0122*/ 	.short	(.L_3755 - .L_3754)
.L_3754:
        /*0124*/ 	.word	0x00000000


	//----- nvinfo : EIATTR_CBANK_PARAM_SIZE
	.align		4
.L_3755:
        /*0128*/ 	.byte	0x03, 0x19
        /*012a*/ 	.short	0x0044


	//----- nvinfo : EIATTR_PARAM_CBANK
	.align		4
        /*012c*/ 	.byte	0x04, 0x0a
        /*012e*/ 	.short	(.L_3757 - .L_3756)
	.align		4
.L_3756:
        /*0130*/ 	.word	index@(.nv.constant0._ZN2at6native27unrolled_elementwise_kernelIZZZNS0_15binary_internal21div_floor_kernel_cudaERNS_18TensorIteratorBaseEENKUlvE0_clEvENKUlvE_clEvEUldE_St5arrayIPcLm2EELi4E23TrivialOffsetCalculatorILi1EjESC_NS0_6memory12LoadWithCastILi1EEENSD_13StoreWithCastILi1EEEEEviT_T0_T2_T3_T4_T5_)
        /*0134*/ 	.short	0x0210
        /*0136*/ 	.short	0x0044


	//----- nvinfo : EIATTR_SW_WAR
	.align		4
.L_3757:
        /*0138*/ 	.byte	0x04, 0x36
        /*013a*/ 	.short	(.L_3759 - .L_3758)
.L_3758:
        /*013c*/ 	.word	0x00000008
.L_3759:


//--------------------- .nv.info._ZN2at6native18elementwise_kernelILi128ELi2EZNS0_22gpu_kernel_impl_nocastIZZZNS0_15binary_internal21div_floor_kernel_cudaERNS_18TensorIteratorBaseEENKUlvE0_clEvENKUlvE_clEvEUldE_EEvS5_RKT_EUliE_EEviT1_ --------------------------
	.section	.nv.info._ZN2at6native18elementwise_kernelILi128ELi2EZNS0_22gpu_kernel_impl_nocastIZZZNS0_15binary_internal21div_floor_kernel_cudaERNS_18TensorIteratorBaseEENKUlvE0_clEvENKUlvE_clEvEUldE_EEvS5_RKT_EUliE_EEviT1_,"",@"SHT_CUDA_INFO"
	.sectionflags	@""
	.align	4


	//----- nvinfo : EIATTR_CUDA_API_VERSION
	.align		4
        /*0000*/ 	.byte	0x04, 0x37
        /*0002*/ 	.short	(.L_3761 - .L_3760)
.L_3760:
        /*0004*/ 	.word	0x00000082


	//----- nvinfo : EIATTR_KPARAM_INFO
	.align		4
.L_3761:
        /*0008*/ 	.byte	0x04, 0x17
        /*000a*/ 	.short	(.L_3763 - .L_3762)
.L_3762:
        /*000c*/ 	.word	0x00000000
        /*0010*/ 	.short	0x0001
        /*0012*/ 	.short	0x0008
        /*0014*/ 	.byte	0x00, 0xf0, 0xa1, 0x08


	//----- nvinfo : EIATTR_KPARAM_INFO
	.align		4
.L_3763:
        /*0018*/ 	.byte	0x04, 0x17
        /*001a*/ 	.short	(.L_3765 - .L_3764)
.L_3764:
        /*001c*/ 	.word	0x00000000
        /*0020*/ 	.short	0x0000
        /*0022*/ 	.short	0x0000
        /*0024*/ 	.byte	0x00, 0xf0, 0x11, 0x00


	//----- nvinfo : EIATTR_SPARSE_MMA_MASK
	.align		4
.L_3765:
        /*0028*/ 	.byte	0x03, 0x50
        /*002a*/ 	.short	0x0000


	//----- nvinfo : EIATTR_MAXREG_COUNT
	.align		4
        /*002c*/ 	.byte	0x03, 0x1b
        /*002e*/ 	.short	0x0080


	//----- nvinfo : EIATTR_MERCURY_ISA_VERSION
	.align		4
        /*0030*/ 	.byte	0x03, 0x5f
        /*0032*/ 	.short	0x0101


	//----- nvinfo : EIATTR_EXIT_INSTR_OFFSETS
	.align		4
        /*0034*/ 	.byte	0x04, 0x1c
        /*0036*/ 	.short	(.L_3767 - .L_3766)


	//   ....[0]....
.L_3766:
        /*0038*/ 	.word	0x00002570


	//   ....[1]....
        /*003c*/ 	.word	0x00004a40


	//----- nvinfo : EIATTR_MAX_THREADS
	.align		4
.L_3767:
        /*0040*/ 	.byte	0x04, 0x05
        /*0042*/ 	.short	(.L_3769 - .L_3768)
.L_3768:
        /*0044*/ 	.word	0x00000080
        /*0048*/ 	.word	0x00000001
        /*004c*/ 	.word	0x00000001


	//----- nvinfo : EIATTR_CRS_STACK_SIZE
	.align		4
.L_3769:
        /*0050*/ 	.byte	0x04, 0x1e
        /*0052*/ 	.short	(.L_3771 - .L_3770)
.L_3770:
        /*0054*/ 	.word	0x00000000


	//----- nvinfo : EIATTR_CBANK_PARAM_SIZE
	.align		4
.L_3771:
        /*0058*/ 	.byte	0x03, 0x19
        /*005a*/ 	.short	0x0230


	//----- nvinfo : EIATTR_PARAM_CBANK
	.align		4
        /*005c*/ 	.byte	0x04, 0x0a
        /*005e*/ 	.short	(.L_3773 - .L_3772)
	.align		4
.L_3772:
        /*0060*/ 	.word	index@(.nv.constant0._ZN2at6native18elementwise_kernelILi128ELi2EZNS0_22gpu_kernel_impl_nocastIZZZNS0_15binary_internal21div_floor_kernel_cudaERNS_18TensorIteratorBaseEENKUlvE0_clEvENKUlvE_clEvEUldE_EEvS5_RKT_EUliE_EEviT1_)
        /*0064*/ 	.short	0x0210
        /*0066*/ 	.short	0x0230


	//----- nvinfo : EIATTR_SW_WAR
	.align		4
.L_3773:
        /*0068*/ 	.byte	0x04, 0x36
        /*006a*/ 	.short	(.L_3775 - .L_3774)
.L_3774:
        /*006c*/ 	.word	0x00000008
.L_3775:


//--------------------- .nv.info._ZN2at6native27unrolled_elementwise_kernelIZZZNS0_15binary_internal21div_floor_kernel_cudaERNS_18TensorIteratorBaseEENKUlvE0_clEvENKUlvE_clEvEUldE_St5arrayIPcLm2EELi4E23TrivialOffsetCalculatorILi1EjESC_NS0_6memory15LoadWithoutCastENSD_16StoreWithoutCastEEEviT_T0_T2_T3_T4_T5_ --------------------------
	.section	.nv.info._ZN2at6native27unrolled_elementwise_kernelIZZZNS0_15binary_internal21div_floor_kernel_cudaERNS_18TensorIteratorBaseEENKUlvE0_clEvENKUlvE_clEvEUldE_St5arrayIPcLm2EELi4E23TrivialOffsetCalculatorILi1EjESC_NS0_6memory15LoadWithoutCastENSD_16StoreWithoutCastEEEviT_T0_T2_T3_T4_T5_,"",@"SHT_CUDA_INFO"
	.sectionflags	@""
	.align	4


	//----- nvinfo : EIATTR_CUDA_API_VERSION
	.align		4
        /*0000*/ 	.byte	0x04, 0x37
        /*0002*/ 	.short	(.L_3777 - .L_3776)
.L_3776:
        /*0004*/ 	.word	0x00000082


	//----- nvinfo : EIATTR_KPARAM_INFO
	.align		4
.L_3777:
        /*0008*/ 	.byte	0x04, 0x17
        /*000a*/ 	.short	(.L_3779 - .L_3778)
.L_3778:
        /*000c*/ 	.word	0x00000000
        /*0010*/ 	.short	0x0006
        /*0012*/ 	.short	0x0033
        /*0014*/ 	.byte	0x00, 0xf0, 0x05, 0x00


	//----- nvinfo : EIATTR_KPARAM_INFO
	.align		4
.L_3779:
        /*0018*/ 	.byte	0x04, 0x17
        /*001a*/ 	.short	(.L_3781 - .L_3780)
.L_3780:
        /*001c*/ 	.word	0x00000000
        /*0020*/ 	.short	0x0005
        /*0022*/ 	.short	0x0032
        /*0024*/ 	.byte	0x00, 0xf0, 0x05, 0x00


	//----- nvinfo : EIATTR_KPARAM_INFO
	.align		4
.L_3781:
        /*0028*/ 	.byte	0x04, 0x17
        /*002a*/ 	.short	(.L_3783 - .L_3782)
.L_3782:
        /*002c*/ 	.word	0x00000000
        /*0030*/ 	.short	0x0004
        /*0032*/ 	.short	0x0031
        /*0034*/ 	.byte	0x00, 0xf0, 0x05, 0x00


	//----- nvinfo : EIATTR_KPARAM_INFO
	.align		4
.L_3783:
        /*0038*/ 	.byte	0x04, 0x17
        /*003a*/ 	.short	(.L_3785 - .L_3784)
.L_3784:
        /*003c*/ 	.word	0x00000000
        /*0040*/ 	.short	0x0003
        /*0042*/ 	.short	0x0030
        /*0044*/ 	.byte	0x00, 0xf0, 0x05, 0x00


	//----- nvinfo : EIATTR_KPARAM_INFO
	.align		4
.L_3785:
        /*0048*/ 	.byte	0x04, 0x17
        /*004a*/ 	.short	(.L_3787 - .L_3786)
.L_3786:
        /*004c*/ 	.word	0x00000000
        /*0050*/ 	.short	0x0002
        /*0052*/ 	.short	0x0020
        /*0054*/ 	.byte	0x00, 0xf0, 0x41, 0x00


	//----- nvinfo : EIATTR_KPARAM_INFO
	.align		4
.L_3787:
        /*0058*/ 	.byte	0x04, 0x17
        /*005a*/ 	.short	(.L_3789 - .L_3788)
.L_3788:
        /*005c*/ 	.word	0x00000000
        /*0060*/ 	.short	0x0001
        /*0062*/ 	.short	0x0008
        /*0064*/ 	.byte	0x00, 0xf0, 0x61, 0x00


	//----- nvinfo : EIATTR_KPARAM_INFO
	.align		4
.L_3789:
        /*0068*/ 	.byte	0x04, 0x17
        /*006a*/ 	.short	(.L_3791 - .L_3790)
.L_3790:
        /*006c*/ 	.word	0x00000000
        /*0070*/ 	.short	0x0000
        /*0072*/ 	.short	0x0000
        /*0074*/ 	.byte	0x00, 0xf0, 0x11, 0x00


	//----- nvinfo : EIATTR_SPARSE_MMA_MASK
	.align		4
.L_3791:
        /*0078*/ 	.byte	0x03, 0x50
        /*007a*/ 	.short	0x0000


	//----- nvinfo : EIATTR_MAXREG_COUNT
	.align		4
        /*007c*/ 	.byte	0x03, 0x1b
        /*007e*/ 	.short	0x00ff


	//----- nvinfo : EIATTR_MERCURY_ISA_VERSION
	.align		4
        /*0080*/ 	.byte	0x03, 0x5f
        /*0082*/ 	.short	0x0101


	//----- nvinfo : EIATTR_EXIT_INSTR_OFFSETS
	.align		4
        /*0084*/ 	.byte	0x04, 0x1c
        /*0086*/ 	.short	(.L_3793 - .L_3792)


	//   ....[0]....
.L_3792:
        /*0088*/ 	.word	0x00004940


	//   ....[1]....
        /*008c*/ 	.word	0x00004990


	//----- nvinfo : EIATTR_MAX_THREADS
	.align		4
.L_3793:
        /*0090*/ 	.byte	0x04, 0x05
        /*0092*/ 	.short	(.L_3795 - .L_3794)
.L_3794:
        /*0094*/ 	.word	0x00000080
        /*0098*/ 	.word	0x00000001
        /*009c*/ 	.word	0x00000001


	//----- nvinfo : EIATTR_CRS_STACK_SIZE
	.align		4
.L_3795:
        /*00a0*/ 	.byte	0x04, 0x1e
        /*00a2*/ 	.short	(.L_3797 - .L_3796)
.L_3796:
        /*00a4*/ 	.word	0x00000000


	//----- nvinfo : EIATTR_CBANK_PARAM_SIZE
	.align		4
.L_3797:
        /*00a8*/ 	.byte	0x03, 0x19
        /*00aa*/ 	.short	0x0034


	//----- nvinfo : EIATTR_PARAM_CBANK
	.align		4
        /*00ac*/ 	.byte	0x04, 0x0a
        /*00ae*/ 	.short	(.L_3799 - .L_3798)
	.align		4
.L_3798:
        /*00b0*/ 	.word	index@(.nv.constant0._ZN2at6native27unrolled_elementwise_kernelIZZZNS0_15binary_internal21div_floor_kernel_cudaERNS_18TensorIteratorBaseEENKUlvE0_clEvENKUlvE_clEvEUldE_St5arrayIPcLm2EELi4E23TrivialOffsetCalculatorILi1EjESC_NS0_6memory15LoadWithoutCastENSD_16StoreWithoutCastEEEviT_T0_T2_T3_T4_T5_)
        /*00b4*/ 	.short	0x0210
        /*00b6*/ 	.short	0x0034


	//----- nvinfo : EIATTR_SW_WAR
	.align		4
.L_3799:
        /*00b8*/ 	.byte	0x04, 0x36
        /*00ba*/ 	.short	(.L_3801 - .L_3800)
.L_3800:
        /*00bc*/ 	.word	0x00000008
.L_3801:


//--------------------- .nv.info._ZN2at6native29vectorized_elementwise_kernelILi2EZZZNS0_15binary_internal21div_floor_kernel_cudaERNS_18TensorIteratorBaseEENKUlvE0_clEvENKUlvE_clEvEUldE_St5arrayIPcLm2EEEEviT0_T1_ --------------------------
	.section	.nv.info._ZN2at6native29vectorized_elementwise_kernelILi2EZZZNS0_15binary_internal21div_floor_kernel_cudaERNS_18TensorIteratorBaseEENKUlvE0_clEvENKUlvE_clEvEUldE_St5arrayIPcLm2EEEEviT0_T1_,"",@"SHT_CUDA_INFO"
	.sectionflags	@""
	.align	4


	//----- nvinfo : EIATTR_CUDA_API_VERSION
	.align		4
        /*0000*/ 	.byte	0x04, 0x37
        /*0002*/ 	.short	(.L_3803 - .L_3802)
.L_3802:
        /*0004*/ 	.word	0x00000082


	//----- nvinfo : EIATTR_KPARAM_INFO
	.align		4
.L_3803:
        /*0008*/ 	.byte	0x04, 0x17
        /*000a*/ 	.short	(.L_3805 - .L_3804)
.L_3804:
        /*000c*/ 	.word	0x00000000
        /*0010*/ 	.short	0x0002
        /*0012*/ 	.short	0x0020
        /*0014*/ 	.byte	0x00, 0xf0, 0x41, 0x00


	//----- nvinfo : EIATTR_KPARAM_INFO
	.align		4
.L_3805:
        /*0018*/ 	.byte	0x04, 0x17
        /*001a*/ 	.short	(.L_3807 - .L_3806)
.L_3806:
        /*001c*/ 	.word	0x00000000
        /*0020*/ 	.short	0x0001
        /*0022*/ 	.short	0x0008
        /*0024*/ 	.byte	0x00, 0xf0, 0x61, 0x00


	//----- nvinfo : EIATTR_KPARAM_INFO
	.align		4
.L_3807:
        /*0028*/ 	.byte	0x04, 0x17
        /*002a*/ 	.short	(.L_3809 - .L_3808)
.L_3808:
        /*002c*/ 	.word	0x00000000
        /*0030*/ 	.short	0x0000
        /*0032*/ 	.short	0x0000
        /*0034*/ 	.byte	0x00, 0xf0, 0x11, 0x00


	//----- nvinfo : EIATTR_SPARSE_MMA_MASK
	.align		4
.L_3809:
        /*0038*/ 	.byte	0x03, 0x50
        /*003a*/ 	.short	0x0000


	//----- nvinfo : EIATTR_MAXREG_COUNT
	.align		4
        /*003c*/ 	.byte	0x03, 0x1b
        /*003e*/ 	.short	0x00ff


	//----- nvinfo : EIATTR_MERCURY_ISA_VERSION
	.align		4
        /*0040*/ 	.byte	0x03, 0x5f
        /*0042*/ 	.short	0x0101


	//----- nvinfo : EIATTR_EXIT_INSTR_OFFSETS
	.align		4
        /*0044*/ 	.byte	0x04, 0x1c
        /*0046*/ 	.short	(.L_3811 - .L_3810)


	//   ....[0]....
.L_3810:
        /*0048*/ 	.word	0x00008bd0


	//   ....[1]....
        /*004c*/ 	.word	0x00012090


	//   ....[2]....
        /*0050*/ 	.word	0x000120e0


	//----- nvinfo : EIATTR_MAX_THREADS
	.align		4
.L_3811:
        /*0054*/ 	.byte	0x04, 0x05
        /*0056*/ 	.short	(.L_3813 - .L_3812)
.L_3812:
        /*0058*/ 	.word	0x00000080
        /*005c*/ 	.word	0x00000001
        /*0060*/ 	.word	0x00000001


	//----- nvinfo : EIATTR_CRS_STACK_SIZE
	.align		4
.L_3813:
        /*0064*/ 	.byte	0x04, 0x1e
        /*0066*/ 	.short	(.L_3815 - .L_3814)
.L_3814:
        /*0068*/ 	.word	0x00000000


	//----- nvinfo : EIATTR_CBANK_PARAM_SIZE
	.align		4
.L_3815:
        /*006c*/ 	.byte	0x03, 0x19
        /*006e*/ 	.short	0x0030


	//----- nvinfo : EIATTR_PARAM_CBANK
	.align		4
        /*0070*/ 	.byte	0x04, 0x0a
        /*0072*/ 	.short	(.L_3817 - .L_3816)
	.align		4
.L_3816:
        /*0074*/ 	.word	index@(.nv.constant0._ZN2at6native29vectorized_elementwise_kernelILi2EZZZNS0_15binary_internal21div_floor_kernel_cudaERNS_18TensorIteratorBaseEENKUlvE0_clEvENKUlvE_clEvEUldE_St5arrayIPcLm2EEEEviT0_T1_)
        /*0078*/ 	.short	0x0210
        /*007a*/ 	.short	0x0030


	//----- nvinfo : EIATTR_SW_WAR
	.align		4
.L_3817:
        /*007c*/ 	.byte	0x04, 0x36
        /*007e*/ 	.short	(.L_3819 - .L_3818)
.L_3818:
        /*0080*/ 	.word	0x00000008
.L_3819:


//--------------------- .nv.info._ZN2at6native29vectorized_elementwise_kernelILi4EZZZNS0_15binary_internal21div_floor_kernel_cudaERNS_18TensorIteratorBaseEENKUlvE0_clEvENKUlvE_clEvEUldE_St5arrayIPcLm2EEEEviT0_T1_ --------------------------
	.section	.nv.info._ZN2at6native29vectorized_elementwise_kernelILi4EZZZNS0_15binary_internal21div_floor_kernel_cudaERNS_18TensorIteratorBaseEENKUlvE0_clEvENKUlvE_clEvEUldE_St5arrayIPcLm2EEEEviT0_T1_,"",@"SHT_CUDA_INFO"
	.sectionflags	@""
	.align	4


	//----- nvinfo : EIATTR_CUDA_API_VERSION
	.align		4
        /*0000*/ 	.byte	0x04, 0x37
        /*0002*/ 	.short	(.L_3821 - .L_3820)
.L_3820:
        /*0004*/ 	.word	0x00000082


	//----- nvinfo : EIATTR_KPARAM_INFO
	.align		4
.L_3821:
        /*0008*/ 	.byte	0x04, 0x17
        /*000a*/ 	.short	(.L_3823 - .L_3822)
.L_3822:
        /*000c*/ 	.word	0x00000000
        /*0010*/ 	.short	0x0002
        /*0012*/ 	.short	0x0020
        /*0014*/ 	.byte	0x00, 0xf0, 0x41, 0x00


	//----- nvinfo : EIATTR_KPARAM_INFO
	.align		4
.L_3823:
        /*0018*/ 	.byte	0x04, 0x17
        /*001a*/ 	.short	(.L_3825 - .L_3824)
.L_3824:
        /*001c*/ 	.word	0x00000000
        /*0020*/ 	.short	0x0001
        /*0022*/ 	.short	0x0008
        /*0024*/ 	.byte	0x00, 0xf0, 0x61, 0x00


	//----- nvinfo : EIATTR_KPARAM_INFO
	.align		4
.L_3825:
        /*0028*/ 	.byte	0x04, 0x17
        /*002a*/ 	.short	(.L_3827 - .L_3826)
.L_3826:
        /*002c*/ 	.word	0x00000000
        /*0030*/ 	.short	0x0000
        /*0032*/ 	.short	0x0000
        /*0034*/ 	.byte	0x00, 0xf0, 0x11, 0x00


	//----- nvinfo : EIATTR_SPARSE_MMA_MASK
	.align		4
.L_3827:
        /*0038*/ 	.byte	0x03, 0x50
        /*003a*/ 	.short	0x0000


	//----- nvinfo : EIATTR_MAXREG_COUNT
	.align		4
        /*003c*/ 	.byte	0x03, 0x1b
        /*003e*/ 	.short	0x00ff


	//----- nvinfo : EIATTR_MERCURY_ISA_VERSION
	.align		4
        /*0040*/ 	.byte	0x03, 0x5f
        /*0042*/ 	.short	0x0101


	//----- nvinfo : EIATTR_EXIT_INSTR_OFFSETS
	.align		4
        /*0044*/ 	.byte	0x04, 0x1c
        /*0046*/ 	.short	(.L_3829 - .L_3828)


	//   ....[0]....
.L_3828:
        /*0048*/ 	.word	0x00008bd0


	//   ....[1]....
        /*004c*/ 	.word	0x00012090


	//   ....[2]....
        /*0050*/ 	.word	0x000120e0


	//----- nvinfo : EIATTR_MAX_THREADS
	.align		4
.L_3829:
        /*0054*/ 	.byte	0x04, 0x05
        /*0056*/ 	.short	(.L_3831 - .L_3830)
.L_3830:
        /*0058*/ 	.word	0x00000080
        /*005c*/ 	.word	0x00000001
        /*0060*/ 	.word	0x00000001


	//----- nvinfo : EIATTR_CRS_STACK_SIZE
	.align		4
.L_3831:
        /*0064*/ 	.byte	0x04, 0x1e
        /*0066*/ 	.short	(.L_3833 - .L_3832)
.L_3832:
        /*0068*/ 	.word	0x00000000


	//----- nvinfo : EIATTR_CBANK_PARAM_SIZE
	.align		4
.L_3833:
        /*006c*/ 	.byte	0x03, 0x19
        /*006e*/ 	.short	0x0030


	//----- nvinfo : EIATTR_PARAM_CBANK
	.align		4
        /*0070*/ 	.byte	0x04, 0x0a
        /*0072*/ 	.short	(.L_3835 - .L_3834)
	.align		4
.L_3834:
        /*0074*/ 	.word	index@(.nv.constant0._ZN2at6native29vectorized_elementwise_kernelILi4EZZZNS0_15binary_internal21div_floor_kernel_cudaERNS_18TensorIteratorBaseEENKUlvE0_clEvENKUlvE_clEvEUldE_St5arrayIPcLm2EEEEviT0_T1_)
        /*0078*/ 	.short	0x0210
        /*007a*/ 	.short	0x0030


	//----- nvinfo : EIATTR_SW_WAR
	.align		4
.L_3835:
        /*007c*/ 	.byte	0x04, 0x36
        /*007e*/ 	.short	(.L_3837 - .L_3836)
.L_3836:
        /*0080*/ 	.word	0x00000008
.L_3837:


//--------------------- .nv.info._ZN2at6native29vectorized_elementwise_kernelILi8EZZZNS0_15binary_internal21div_floor_kernel_cudaERNS_18TensorIteratorBaseEENKUlvE0_clEvENKUlvE_clEvEUldE_St5arrayIPcLm2EEEEviT0_T1_ --------------------------
	.section	.nv.info._ZN2at6native29vectorized_elementwise_kernelILi8EZZZNS0_15binary_internal21div_floor_kernel_cudaERNS_18TensorIteratorBaseEENKUlvE0_clEvENKUlvE_clEvEUldE_St5arrayIPcLm2EEEEviT0_T1_,"",@"SHT_CUDA_INFO"
	.sectionflags	@""
	.align	4


	//----- nvinfo : EIATTR_CUDA_API_VERSION
	.align		4
        /*0000*/ 	.byte	0x04, 0x37
        /*0002*/ 	.short	(.L_3839 - .L_3838)
.L_3838:
        /*0004*/ 	.word	0x00000082


	//----- nvinfo : EIATTR_KPARAM_INFO
	.align		4
.L_3839:
        /*0008*/ 	.byte	0x04, 0x17
        /*000a*/ 	.short	(.L_3841 - .L_3840)
.L_3840:
        /*000c*/ 	.word	0x00000000
        /*0010*/ 	.short	0x0002
        /*0012*/ 	.short	0x0020
        /*0014*/ 	.byte	0x00, 0xf0, 0x41, 0x00


	//----- nvinfo : EIATTR_KPARAM_INFO
	.align		4
.L_3841:
        /*0018*/ 	.byte	0x04, 0x17
        /*001a*/ 	.short	(.L_3843 - .L_3842)
.L_3842:
        /*001c*/ 	.word	0x00000000
        /*0020*/ 	.short	0x0001
        /*0022*/ 	.short	0x0008
        /*0024*/ 	.byte	0x00, 0xf0, 0x61, 0x00


	//----- nvinfo : EIATTR_KPARAM_INFO
	.align		4
.L_3843:
        /*0028*/ 	.byte	0x04, 0x17
        /*002a*/ 	.short	(.L_3845 - .L_3844)
.L_3844:
        /*002c*/ 	.word	0x00000000
        /*0030*/ 	.short	0x0000
        /*0032*/ 	.short	0x0000
        /*0034*/ 	.byte	0x00, 0xf0, 0x11, 0x00


	//----- nvinfo : EIATTR_SPARSE_MMA_MASK
	.align		4
.L_3845:
        /*0038*/ 	.byte	0x03, 0x50
        /*003a*/ 	.short	0x0000


	//----- nvinfo : EIATTR_MAXREG_COUNT
	.align		4
        /*003c*/ 	.byte	0x03, 0x1b
        /*003e*/ 	.short	0x00ff


	//----- nvinfo : EIATTR_MERCURY_ISA_VERSION
	.align		4
        /*0040*/ 	.byte	0x03, 0x5f
        /*0042*/ 	.short	0x0101


	//----- nvinfo : EIATTR_EXIT_INSTR_OFFSETS
	.align		4
        /*0044*/ 	.byte	0x04, 0x1c
        /*0046*/ 	.short	(.L_3847 - .L_3846)


	//   ....[0]....
.L_3846:
        /*0048*/ 	.word	0x00008bd0


	//   ....[1]....
        /*004c*/ 	.word	0x00012090


	//   ....[2]....
        /*0050*/ 	.word	0x000120e0


	//----- nvinfo : EIATTR_MAX_THREADS
	.align		4
.L_3847:
        /*0054*/ 	.byte	0x04, 0x05
        /*0056*/ 	.short	(.L_3849 - .L_3848)
.L_3848:
        /*0058*/ 	.word	0x00000080
        /*005c*/ 	.word	0x00000001
        /*0060*/ 	.word	0x00000001


	//----- nvinfo : EIATTR_CRS_STACK_SIZE
	.align		4
.L_3849:
        /*0064*/ 	.byte	0x04, 0x1e
        /*0066*/ 	.short	(.L_3851 - .L_3850)
.L_3850:
        /*0068*/ 	.word	0x00000000


	//----- nvinfo : EIATTR_CBANK_PARAM_SIZE
	.align		4
.L_3851:
        /*006c*/ 	.byte	0x03, 0x19
        /*006e*/ 	.short	0x0030


	//----- nvinfo : EIATTR_PARAM_CBANK
	.align		4
        /*0070*/ 	.byte	0x04, 0x0a
        /*0072*/ 	.short	(.L_3853 - .L_3852)
	.align		4
.L_3852:
        /*0074*/ 	.word	index@(.nv.constant0._ZN2at6native29vectorized_elementwise_kernelILi8EZZZNS0_15binary_internal21div_floor_kernel_cudaERNS_18TensorIteratorBaseEENKUlvE0_clEvENKUlvE_clEvEUldE_St5arrayIPcLm2EEEEviT0_T1_)
        /*0078*/ 	.short	0x0210
        /*007a*/ 	.short	0x0030


	//----- nvinfo : EIATTR_SW_WAR
	.align		4
.L_3853:
        /*007c*/ 	.byte	0x04, 0x36
        /*007e*/ 	.short	(.L_3855 - .L_3854)
.L_3854:
        /*0080*/ 	.word	0x00000008
.L_3855:


//--------------------- .nv.info._ZN2at6native18elementwise_kernelILi128ELi4EZNS0_15gpu_kernel_implINS0_13BinaryFunctorIsssZZZNS0_15binary_internal21div_floor_kernel_cudaERNS_18TensorIteratorBaseEENKUlvE_clEvENKUlvE3_clEvEUlssE_EEEEvS6_RKT_EUliE_EEviT1_ --------------------------
	.section	.nv.info._ZN2at6native18elementwise_kernelILi128ELi4EZNS0_15gpu_kernel_implINS0_13BinaryFunctorIsssZZZNS0_15binary_internal21div_floor_kernel_cudaERNS_18TensorIteratorBaseEENKUlvE_clEvENKUlvE3_clEvEUlssE_EEEEvS6_RKT_EUliE_EEviT1_,"",@"SHT_CUDA_INFO"
	.sectionflags	@""
	.align	4


	//----- nvinfo : EIATTR_CUDA_API_VERSION
	.align		4
        /*0000*/ 	.byte	0x04, 0x37
        /*0002*/ 	.short	(.L_3857 - .L_3856)
.L_3856:
        /*0004*/ 	.word	0x00000082


	//----- nvinfo : EIATTR_KPARAM_INFO
	.align		4
.L_3857:
        /*0008*/ 	.byte	0x04, 0x17
        /*000a*/ 	.short	(.L_3859 - .L_3858)
.L_3858:
        /*000c*/ 	.word	0x00000000
        /*0010*/ 	.short	0x0001
        /*0012*/ 	.short	0x0008
        /*0014*/ 	.byte	0x00, 0xf0, 0x21, 0x0a


	//----- nvinfo : EIATTR_KPARAM_INFO
	.align		4
.L_3859:
        /*0018*/ 	.byte	0x04, 0x17
        /*001a*/ 	.short	(.L_3861 - .L_3860)
.L_3860:
        /*001c*/ 	.word	0x00000000
        /*0020*/ 	.short	0x0000
        /*0022*/ 	.short	0x0000
        /*0024*/ 	.byte	0x00, 0xf0, 0x11, 0x00


	//----- nvinfo : EIATTR_SPARSE_MMA_MASK
	.align		4
.L_3861:
        /*0028*/ 	.byte	0x03, 0x50
        /*002a*/ 	.short	0x0000


	//----- nvinfo : EIATTR_MAXREG_COUNT
	.align		4
        /*002c*/ 	.byte	0x03, 0x1b
        /*002e*/ 	.short	0x0080


	//----- nvinfo : EIATTR_EXTERNS
	.align		4
        /*0030*/ 	.byte	0x04, 0x0f
        /*0032*/ 	.short	(.L_3863 - .L_3862)


	//   ....[0]....
	.align		4
.L_3862:
        /*0034*/ 	.word	index@(__assertfail)


	//----- nvinfo : EIATTR_MERCURY_ISA_VERSION
	.align		4
.L_3863:
        /*0038*/ 	.byte	0x03, 0x5f
        /*003a*/ 	.short	0x0101


	//----- nvinfo : EIATTR_SYSCALL_OFFSETS
	.align		4
        /*003c*/ 	.byte	0x04, 0x46
        /*003e*/ 	.short	(.L_3865 - .L_3864)


	//   ....[0]....
.L_3864:
        /*0040*/ 	.word	0x00002520


	//   ....[1]....
        /*0044*/ 	.word	0x000033a0


	//   ....[2]....
        /*0048*/ 	.word	0x000044e0


	//   ....[3]....
        /*004c*/ 	.word	0x00006a50


	//   ....[4]....
        /*0050*/ 	.word	0x000078d0


	//   ....[5]....
        /*0054*/ 	.word	0x00008a10


	//   ....[6]....
        /*0058*/ 	.word	0x0000af70


	//   ....[7]....
        /*005c*/ 	.word	0x0000bdf0


	//   ....[8]....
        /*0060*/ 	.word	0x0000cf30


	//   ....[9]....
        /*0064*/ 	.word	0x0000f480


	//   ....[10]....
        /*0068*/ 	.word	0x00010300


	//   ....[11]....
        /*006c*/ 	.word	0x00011420


	//----- nvinfo : EIATTR_EXIT_INSTR_OFFSETS
	.align		4
.L_3865:
        /*0070*/ 	.byte	0x04, 0x1c
        /*0072*/ 	.short	(.L_3867 - .L_3866)


	//   ....[0]....
.L_3866:
        /*0074*/ 	.word	0x0000d000


	//   ....[1]....
        /*0078*/ 	.word	0x000106e0


	//   ....[2]....
        /*007c*/ 	.word	0x00010700


	//   ....[3]....
        /*0080*/ 	.word	0x000107a0


	//   ....[4]....
        /*0084*/ 	.word	0x000107d0


	//   ....[5]....
        /*0088*/ 	.word	0x000107f0


	//   ....[6]....
        /*008c*/ 	.word	0x00010880


	//   ....[7]....
        /*0090*/ 	.word	0x000108c0


	//   ....[8]....
        /*0094*/ 	.word	0x00010960


	//   ....[9]....
        /*0098*/ 	.word	0x000109b0


	//   ....[10]....
        /*009c*/ 	.word	0x000109e0


	//   ....[11]....
        /*00a0*/ 	.word	0x00010ab0


	//   ....[12]....
        /*00a4*/ 	.word	0x00010af0


	//   ....[13]....
        /*00a8*/ 	.word	0x00010c80


	//   ....[14]....
        /*00ac*/ 	.word	0x00010de0


	//   ....[15]....
        /*00b0*/ 	.word	0x00010e20


	//   ....[16]....
        /*00b4*/ 	.word	0x00010ec0


	//   ....[17]....
        /*00b8*/ 	.word	0x00011040


	//   ....[18]....
        /*00bc*/ 	.word	0x000111c0


	//   ....[19]....
        /*00c0*/ 	.word	0x00011320


	//   ....[20]....
        /*00c4*/ 	.word	0x00011430


	//   ....[21]....
        /*00c8*/ 	.word	0x00011470


	//   ....[22]....
        /*00cc*/ 	.word	0x000114a0


	//----- nvinfo : EIATTR_MAX_THREADS
	.align		4
.L_3867:
        /*00d0*/ 	.byte	0x04, 0x05
        /*00d2*/ 	.short	(.L_3869 - .L_3868)
.L_3868:
        /*00d4*/ 	.word	0x00000080
        /*00d8*/ 	.word	0x00000001
        /*00dc*/ 	.word	0x00000001


	//----- nvinfo : EIATTR_CRS_STACK_SIZE
	.align		4
.L_3869:
        /*00e0*/ 	.byte	0x04, 0x1e
        /*00e2*/ 	.short	(.L_3871 - .L_3870)
.L_3870:
        /*00e4*/ 	.word	0x00000000


	//----- nvinfo : EIATTR_CBANK_PARAM_SIZE
	.align		4
.L_3871:
        /*00e8*/ 	.byte	0x03, 0x19
        /*00ea*/ 	.short	0x0290


	//----- nvinfo : EIATTR_PARAM_CBANK
	.align		4
        /*00ec*/ 	.byte	0x04, 0x0a
        /*00ee*/ 	.short	(.L_3873 - .L_3872)
	.align		4
.L_3872:
        /*00f0*/ 	.word	index@(.nv.constant0._ZN2at6native18elementwise_kernelILi128ELi4EZNS0_15gpu_kernel_implINS0_13BinaryFunctorIsssZZZNS0_15binary_internal21div_floor_kernel_cudaERNS_18TensorIteratorBaseEENKUlvE_clEvENKUlvE3_clEvEUlssE_EEEEvS6_RKT_EUliE_EEviT1_)
        /*00f4*/ 	.short	0x0210
        /*00f6*/ 	.short	0x0290


	//----- nvinfo : EIATTR_SW_WAR
	.align		4
.L_3873:
        /*00f8*/ 	.byte	0x04, 0x36
        /*00fa*/ 	.short	(.L_3875 - .L_3874)
.L_3874:
        /*00fc*/ 	.word	0x00000008
.L_3875:


//--------------------- .nv.info._ZN2at6native27unrolled_elementwise_kernelINS0_13BinaryFunctorIsssZZZNS0_15binary_internal21div_floor_kernel_cudaERNS_18TensorIteratorBaseEENKUlvE_clEvENKUlvE3_clEvEUlssE_EESt5arrayIPcLm3EELi4E23TrivialOffsetCalculatorILi2EjESD_ILi1EjENS0_6memory12LoadWithCastILi2EEENSG_13StoreWithCastILi1EEEEEviT_T0_T2_T3_T4_T5_ --------------------------
	.section	.nv.info._ZN2at6native27unrolled_elementwise_kernelINS0_13BinaryFunctorIsssZZZNS0_15binary_internal21div_floor_kernel_cudaERNS_18TensorIteratorBaseEENKUlvE_clEvENKUlvE3_clEvEUlssE_EESt5arrayIPcLm3EELi4E23TrivialOffsetCalculatorILi2EjESD_ILi1EjENS0_6memory12LoadWithCastILi2EEENSG_13StoreWithCastILi1EEEEEviT_T0_T2_T3_T4_T5_,"",@"SHT_CUDA_INFO"
	.sectionflags	@""
	.align	4


	//----- nvinfo : EIATTR_CUDA_API_VERSION
	.align		4
        /*0000*/ 	.byte	0x04, 0x37
        /*0002*/ 	.short	(.L_3877 - .L_3876)
.L_3876:
        /*0004*/ 	.word	0x00000082


	//----- nvinfo : EIATTR_KPARAM_INFO
	.align		4
.L_3877:
        /*0008*/ 	.byte	0x04, 0x17
        /*000a*/ 	.short	(.L_3879 - .L_3878)
.L_3878:
        /*000c*/ 	.word	0x00000000
        /*0010*/ 	.short	0x0006
        /*0012*/ 	.short	0x0030
        /*0014*/ 	.byte	0x00, 0xf0, 0x21, 0x00


	//----- nvinfo : EIATTR_KPARAM_INFO
	.align		4
.L_3879:
        /*0018*/ 	.byte	0x04, 0x17
        /*001a*/ 	.short	(.L_3881 - .L_3880)
.L_3880:
        /*001c*/ 	.word	0x00000000
        /*0020*/ 	.short	0x0005
        /*0022*/ 	.short	0x0024
        /*0024*/ 	.byte	0x00, 0xf0, 0x31, 0x00


	//----- nvinfo : EIATTR_KPARAM_INFO
	.align		4
.L_3881:
        /*0028*/ 	.byte	0x04, 0x17
        /*002a*/ 	.short	(.L_3883 - .L_3882)
.L_3882:
        /*002c*/ 	.word	0x00000000
        /*0030*/ 	.short	0x0004
        /*0032*/ 	.short	0x0021
        /*0034*/ 	.byte	0x00, 0xf0, 0x05, 0x00


	//----- nvinfo : EIATTR_KPARAM_INFO
	.align		4
.L_3883:
        /*0038*/ 	.byte	0x04, 0x17
        /*003a*/ 	.short	(.L_3885 - .L_3884)
.L_3884:
        /*003c*/ 	.word	0x00000000
        /*0040*/ 	.short	0x0003
        /*0042*/ 	.short	0x0020
        /*0044*/ 	.byte	0x00, 0xf0, 0x05, 0x00


	//----- nvinfo : EIATTR_KPARAM_INFO
	.align		4
.L_3885:
        /*0048*/ 	.byte	0x04, 0x17
        /*004a*/ 	.short	(.L_3887 - .L_3886)
.L_3886:
        /*004c*/ 	.word	0x00000000
        /*0050*/ 	.short	0x0002
        /*0052*/ 	.short	0x0008
        /*0054*/ 	.byte	0x00, 0xf0, 0x61, 0x00


	//----- nvinfo : EIATTR_KPARAM_INFO
	.align		4
.L_3887:
        /*0058*/ 	.byte	0x04, 0x17
        /*005a*/ 	.short	(.L_3889 - .L_3888)
.L_3888:
        /*005c*/ 	.word	0x00000000
        /*0060*/ 	.short	0x0001
        /*0062*/ 	.short	0x0004
        /*0064*/ 	.byte	0x00, 0xf0, 0x05, 0x00


	//----- nvinfo : EIATTR_KPARAM_INFO
	.align		4
.L_3889:
        /*0068*/ 	.byte	0x04, 0x17
        /*006a*/ 	.short	(.L_3891 - .L_3890)
.L_3890:
        /*006c*/ 	.word	0x00000000
        /*0070*/ 	.short	0x0000
        /*0072*/ 	.short	0x0000
        /*0074*/ 	.byte	0x00, 0xf0, 0x11, 0x00


	//----- nvinfo : EIATTR_SPARSE_MMA_MASK
	.align		4
.L_3891:
        /*0078*/ 	.byte	0x03, 0x50
        /*007a*/ 	.short	0x0000


	//----- nvinfo : EIATTR_MAXREG_COUNT
	.align		4
        /*007c*/ 	.byte	0x03, 0x1b
        /*007e*/ 	.short	0x00ff


	//----- nvinfo : EIATTR_EXTERNS
	.align		4
        /*0080*/ 	.byte	0x04, 0x0f
        /*0082*/ 	.short	(.L_3893 - .L_3892)


	//   ....[0]....
	.align		4
.L_3892:
        /*0084*/ 	.word	index@(__assertfail)


	//----- nvinfo : EIATTR_MERCURY_ISA_VERSION
	.align		4
.L_3893:
        /*0088*/ 	.byte	0x03, 0x5f
        /*008a*/ 	.short	0x0101


	//----- nvinfo : EIATTR_SYSCALL_OFFSETS
	.align		4
        /*008c*/ 	.byte	0x04, 0x46
        /*008e*/ 	.short	(.L_3895 - .L_3894)


	//   ....[0]....
.L_3894:
        /*0090*/ 	.word	0x00000f30


	//   ....[1]....
        /*0094*/ 	.word	0x00001dc0


	//   ....[2]....
        /*0098*/ 	.word	0x00002cd0


	//   ....[3]....
        /*009c*/ 	.word	0x00003b60


	//   ....[4]....
        /*00a0*/ 	.word	0x00004a80


	//   ....[5]....
        /*00a4*/ 	.word	0x00005920


	//   ....[6]....
        /*00a8*/ 	.word	0x00006820


	//   ....[7]....
        /*00ac*/ 	.word	0x000076c0


	//   ....[8]....
        /*00b0*/ 	.word	0x000092a0


	//   ....[9]....
        /*00b4*/ 	.word	0x0000a210


	//   ....[10]....
        /*00b8*/ 	.word	0x0000b130


	//   ....[11]....
        /*00bc*/ 	.word	0x0000c050


	//----- nvinfo : EIATTR_EXIT_INSTR_OFFSETS
	.align		4
.L_3895:
        /*00c0*/ 	.byte	0x04, 0x1c
        /*00c2*/ 	.short	(.L_3897 - .L_3896)


	//   ....[0]....
.L_3896:
        /*00c4*/ 	.word	0x0000b1e0


	//   ....[1]....
        /*00c8*/ 	.word	0x0000b310


	//   ....[2]....
        /*00cc*/ 	.word	0x0000b330


	//   ....[3]....
        /*00d0*/ 	.word	0x0000b3d0


	//   ....[4]....
        /*00d4*/ 	.word	0x0000b400


	//   ....[5]....
        /*00d8*/ 	.word	0x0000b420


	//   ....[6]....
        /*00dc*/ 	.word	0x0000b4b0


	//   ....[7]....
        /*00e0*/ 	.word	0x0000b4f0


	//   ....[8]....
        /*00e4*/ 	.word	0x0000b590


	//   ....[9]....
        /*00e8*/ 	.word	0x0000b5e0


	//   ....[10]....
        /*00ec*/ 	.word	0x0000b610


	//   ....[11]....
        /*00f0*/ 	.word	0x0000b6e0


	//   ....[12]....
        /*00f4*/ 	.word	0x0000b720


	//   ....[13]....
        /*00f8*/ 	.word	0x0000b8b0


	//   ....[14]....
        /*00fc*/ 	.word	0x0000ba10


	//   ....[15]....
        /*0100*/ 	.word	0x0000ba50


	//   ....[16]....
        /*0104*/ 	.word	0x0000baf0


	//   ....[17]....
        /*0108*/ 	.word	0x0000bc70


	//   ....[18]....
        /*010c*/ 	.word	0x0000bdf0


	//   ....[19]....
        /*0110*/ 	.word	0x0000bf50


	//   ....[20]....
        /*0114*/ 	.word	0x0000c060


	//   ....[21]....
        /*0118*/ 	.word	0x0000c0a0


	//   ....[22]....
        /*011c*/ 	.word	0x0000c0d0


	//----- nvinfo : EIATTR_MAX_THREADS
	.align		4
.L_3897:
        /*0120*/ 	.byte	0x04, 0x05
        /*0122*/ 	.short	(.L_3899 - .L_3898)
.L_3898:
        /*0124*/ 	.word	0x00000080
        /*0128*/ 	.word	0x00000001
        /*012c*/ 	.word	0x00000001


	//----- nvinfo : EIATTR_CRS_STACK_SIZE
	.align		4
.L_3899:
        /*0130*/ 	.byte	0x04, 0x1e
        /*0132*/ 	.short	(.L_3901 - .L_3900)
.L_3900:
        /*0134*/ 	.word	0x00000000


	//----- nvinfo : EIATTR_CBANK_PARAM_SIZE
	.align		4
.L_3901:
        /*0138*/ 	.byte	0x03, 0x19
        /*013a*/ 	.short	0x0038


	//----- nvinfo : EIATTR_PARAM_CBANK
	.align		4
        /*013c*/ 	.byte	0x04, 0x0a
        /*013e*/ 	.short	(.L_3903 - .L_3902)
	.align		4
.L_3902:
        /*0140*/ 	.word	index@(.nv.constant0._ZN2at6native27unrolled_elementwise_kernelINS0_13BinaryFunctorIsssZZZNS0_15binary_internal21div_floor_kernel_cudaERNS_18TensorIteratorBaseEENKUlvE_clEvENKUlvE3_clEvEUlssE_EESt5arrayIPcLm3EELi4E23TrivialOffsetCalculatorILi2EjESD_ILi1EjENS0_6memory12LoadWithCastILi2EEENSG_13StoreWithCastILi1EEEEEviT_T0_T2_T3_T4_T5_)
        /*0144*/ 	.short	0x0210
        /*0146*/ 	.short	0x0038


	//----- nvinfo : EIATTR_SW_WAR
	.align		4
.L_3903:
        /*0148*/ 	.byte	0x04, 0x36
        /*014a*/ 	.short	(.L_3905 - .L_3904)
.L_3904:
        /*014c*/ 	.word	0x00000008
.L_3905:


//--------------------- .nv.info._ZN2at6native18elementwise_kernelILi128ELi4EZNS0_22gpu_kernel_impl_nocastINS0_13BinaryFunctorIsssZZZNS0_15binary_internal21div_floor_kernel_cudaERNS_18TensorIteratorBaseEENKUlvE_clEvENKUlvE3_clEvEUlssE_EEEEvS6_RKT_EUliE_EEviT1_ --------------------------
	.section	.nv.info._ZN2at6native18elementwise_kernelILi128ELi4EZNS0_22gpu_kernel_impl_nocastINS0_13BinaryFunctorIsssZZZNS0_15binary_internal21div_floor_kernel_cudaERNS_18TensorIteratorBaseEENKUlvE_clEvENKUlvE3_clEvEUlssE_EEEEvS6_RKT_EUliE_EEviT1_,"",@"SHT_CUDA_INFO"
	.sectionflags	@""
	.align	4


	//----- nvinfo : EIATTR_CUDA_API_VERSION
	.align		4
        /*0000*/ 	.byte	0x04, 0x37
        /*0002*/ 	.short	(.L_3907 - .L_3906)
.L_3906:
        /*0004*/ 	.word	0x00000082


	//----- nvinfo : EIATTR_KPARAM_INFO
	.align		4
.L_3907:
        /*0008*/ 	.byte	0x04, 0x17
        /*000a*/ 	.short	(.L_3909 - .L_3908)
.L_3908:
        /*000c*/ 	.word	0x00000000
        /*0010*/ 	.short	0x0001
        /*0012*/ 	.short	0x0008
        /*0014*/ 	.byte	0x00, 0xf0, 0x21, 0x0a


	//----- nvinfo : EIATTR_KPARAM_INFO
	.align		4
.L_3909:
        /*0018*/ 	.byte	0x04, 0x17
        /*001a*/ 	.short	(.L_3911 - .L_3910)
.L_3910:
        /*001c*/ 	.word	0x00000000
        /*0020*/ 	.short	0x0000
        /*0022*/ 	.short	0x0000
        /*0024*/ 	.byte	0x00, 0xf0, 0x11, 0x00


	//----- nvinfo : EIATTR_SPARSE_MMA_MASK
	.align		4
.L_3911:
        /*0028*/ 	.byte	0x03, 0x50
        /*002a*/ 	.short	0x0000


	//----- nvinfo : EIATTR_MAXREG_COUNT
	.align		4
        /*002c*/ 	.byte	0x03, 0x1b
        /*002e*/ 	.short	0x0080


	//----- nvinfo : EIATTR_MERCURY_ISA_VERSION
	.align		4
        /*0030*/ 	.byte	0x03, 0x5f
        /*0032*/ 	.short	0x0101


	//----- nvinfo : EIATTR_EXIT_INSTR_OFFSETS
	.align		4
        /*0034*/ 	.byte	0x04, 0x1c
        /*0036*/ 	.short	(.L_3913 - .L_3912)


	//   ....[0]....
.L_3912:
        /*0038*/ 	.word	0x00004e00


	//   ....[1]....
        /*003c*/ 	.word	0x000067a0


	//----- nvinfo : EIATTR_MAX_THREADS
	.align		4
.L_3913:
        /*0040*/ 	.byte	0x04, 0x05
        /*0042*/ 	.short	(.L_3915 - .L_3914)
.L_3914:
        /*0044*/ 	.word	0x00000080
        /*0048*/ 	.word	0x00000001
        /*004c*/ 	.word	0x00000001


	//----- nvinfo : EIATTR_CRS_STACK_SIZE
	.align		4
.L_3915:
        /*0050*/ 	.byte	0x04, 0x1e
        /*0052*/ 	.short	(.L_3917 - .L_3916)
.L_3916:
        /*0054*/ 	.word	0x00000000


	//----- nvinfo : EIATTR_CBANK_PARAM_SIZE
	.align		4
.L_3917:
        /*0058*/ 	.byte	0x03, 0x19
        /*005a*/ 	.short	0x0290


	//----- nvinfo : EIATTR_PARAM_CBANK
	.align		4
        /*005c*/ 	.byte	0x04, 0x0a
        /*005e*/ 	.short	(.L_3919 - .L_3918)
	.align		4
.L_3918:
        /*0060*/ 	.word	index@(.nv.constant0._ZN2at6native18elementwise_kernelILi128ELi4EZNS0_22gpu_kernel_impl_nocastINS0_13BinaryFunctorIsssZZZNS0_15binary_internal21div_floor_kernel_cudaERNS_18TensorIteratorBaseEENKUlvE_clEvENKUlvE3_clEvEUlssE_EEEEvS6_RKT_EUliE_EEviT1_)
        /*0064*/ 	.short	0x0210
        /*0066*/ 	.short	0x0290


	//----- nvinfo : EIATTR_SW_WAR
	.align		4
.L_3919:
        /*0068*/ 	.byte	0x04, 0x36
        /*006a*/ 	.short	(.L_3921 - .L_3920)
.L_3920:
        /*006c*/ 	.word	0x00000008
.L_3921:


//--------------------- .nv.info._ZN2at6native27unrolled_elementwise_kernelINS0_13BinaryFunctorIsssZZZNS0_15binary_internal21div_floor_kernel_cudaERNS_18TensorIteratorBaseEENKUlvE_clEvENKUlvE3_clEvEUlssE_EESt5arrayIPcLm3EELi4E23TrivialOffsetCalculatorILi2EjESD_ILi1EjENS0_6memory15LoadWithoutCastENSG_16StoreWithoutCastEEEviT_T0_T2_T3_T4_T5_ --------------------------
	.section	.nv.info._ZN2at6native27unrolled_elementwise_kernelINS0_13BinaryFunctorIsssZZZNS0_15binary_internal21div_floor_kernel_cudaERNS_18TensorIteratorBaseEENKUlvE_clEvENKUlvE3_clEvEUlssE_EESt5arrayIPcLm3EELi4E23TrivialOffsetCalculatorILi2EjESD_ILi1EjENS0_6memory15LoadWithoutCastENSG_16StoreWithoutCastEEEviT_T0_T2_T3_T4_T5_,"",@"SHT_CUDA_INFO"
	.sectionflags	@""
	.align	4


	//----- nvinfo : EIATTR_CUDA_API_VERSION
	.align		4
        /*0000*/ 	.byte	0x04, 0x37
        /*0002*/ 	.short	(.L_3923 - .L_3922)
.L_3922:
        /*0004*/ 	.word	0x00000082


	//----- nvinfo : EIATTR_KPARAM_INFO
	.align		4
.L_3923:
        /*0008*/ 	.byte	0x04, 0x17
        /*000a*/ 	.short	(.L_3925 - .L_3924)
.L_3924:
        /*000c*/ 	.word	0x00000000
        /*0010*/ 	.short	0x0006
        /*0012*/ 	.short	0x0023
        /*0014*/ 	.byte	0x00, 0xf0, 0x05, 0x00


	//----- nvinfo : EIATTR_KPARAM_INFO
	.align		4
.L_3925:
        /*0018*/ 	.byte	0x04, 0x17
        /*001a*/ 	.short	(.L_3927 - .L_3926)
.L_3926:
        /*001c*/ 	.word	0x00000000
        /*0020*/ 	.short	0x0005
        /*0022*/ 	.short	0x0022
        /*0024*/ 	.byte	0x00, 0xf0, 0x05, 0x00


	//----- nvinfo : EIATTR_KPARAM_INFO
	.align		4
.L_3927:
        /*0028*/ 	.byte	0x04, 0x17
        /*002a*/ 	.short	(.L_3929 - .L_3928)
.L_3928:
        /*002c*/ 	.word	0x00000000
        /*0030*/ 	.short	0x0004
        /*0032*/ 	.short	0x0021
        /*0034*/ 	.byte	0x00, 0xf0, 0x05, 0x00


	//----- nvinfo : EIATTR_KPARAM_INFO
	.align		4
.L_3929:
        /*0038*/ 	.byte	0x04, 0x17
        /*003a*/ 	.short	(.L_3931 - .L_3930)
.L_3930:
        /*003c*/ 	.word	0x00000000
        /*0040*/ 	.short	0x0003
        /*0042*/ 	.short	0x0020
        /*0044*/ 	.byte	0x00, 0xf0, 0x05, 0x00


	//----- nvinfo : EIATTR_KPARAM_INFO
	.align		4
.L_3931:
        /*0048*/ 	.byte	0x04, 0x17
        /*004a*/ 	.short	(.L_3933 - .L_3932)
.L_3932:
        /*004c*/ 	.word	0x00000000
        /*0050*/ 	.short	0x0002
        /*0052*/ 	.short	0x0008
        /*0054*/ 	.byte	0x00, 0xf0, 0x61, 0x00


	//----- nvinfo : EIATTR_KPARAM_INFO
	.align		4
.L_3933:
        /*0058*/ 	.byte	0x04, 0x17
        /*005a*/ 	.short	(.L_3935 - .L_3934)
.L_3934:
        /*005c*/ 	.word	0x00000000
        /*0060*/ 	.short	0x0001
        /*0062*/ 	.short	0x0004
        /*0064*/ 	.byte	0x00, 0xf0, 0x05, 0x00


	//----- nvinfo : EIATTR_KPARAM_INFO
	.align		4
.L_3935:
        /*0068*/ 	.byte	0x04, 0x17
        /*006a*/ 	.short	(.L_3937 - .L_3936)
.L_3936:
        /*006c*/ 	.word	0x00000000
        /*0070*/ 	.short	0x0000
        /*0072*/ 	.short	0x0000
        /*0074*/ 	.byte	0x00, 0xf0, 0x11, 0x00


	//----- nvinfo : EIATTR_SPARSE_MMA_MASK
	.align		4
.L_3937:
        /*0078*/ 	.byte	0x03, 0x50
        /*007a*/ 	.short	0x0000


	//----- nvinfo : EIATTR_MAXREG_COUNT
	.align		4
        /*007c*/ 	.byte	0x03, 0x1b
        /*007e*/ 	.short	0x00ff


	//----- nvinfo : EIATTR_MERCURY_ISA_VERSION
	.align		4
        /*0080*/ 	.byte	0x03, 0x5f
        /*0082*/ 	.short	0x0101


	//----- nvinfo : EIATTR_EXIT_INSTR_OFFSETS
	.align		4
        /*0084*/ 	.byte	0x04, 0x1c
        /*0086*/ 	.short	(.L_3939 - .L_3938)


	//   ....[0]....
.L_3938:
        /*0088*/ 	.word	0x00000ff0


	//   ....[1]....
        /*008c*/ 	.word	0x00001040


	//----- nvinfo : EIATTR_MAX_THREADS
	.align		4
.L_3939:
        /*0090*/ 	.byte	0x04, 0x05
        /*0092*/ 	.short	(.L_3941 - .L_3940)
.L_3940:
        /*0094*/ 	.word	0x00000080
        /*0098*/ 	.word	0x00000001
        /*009c*/ 	.word	0x00000001


	//----- nvinfo : EIATTR_CRS_STACK_SIZE
	.align		4
.L_3941:
        /*00a0*/ 	.byte	0x04, 0x1e
        /*00a2*/ 	.short	(.L_3943 - .L_3942)
.L_3942:
        /*00a4*/ 	.word	0x00000000


	//----- nvinfo : EIATTR_CBANK_PARAM_SIZE
	.align		4
.L_3943:
        /*00a8*/ 	.byte	0x03, 0x19
        /*00aa*/ 	.short	0x0024


	//----- nvinfo : EIATTR_PARAM_CBANK
	.align		4
        /*00ac*/ 	.byte	0x04, 0x0a
        /*00ae*/ 	.short	(.L_3945 - .L_3944)
	.align		4
.L_3944:
        /*00b0*/ 	.word	index@(.nv.constant0._ZN2at6native27unrolled_elementwise_kernelINS0_13BinaryFunctorIsssZZZNS0_15binary_internal21div_floor_kernel_cudaERNS_18TensorIteratorBaseEENKUlvE_clEvENKUlvE3_clEvEUlssE_EESt5arrayIPcLm3EELi4E23TrivialOffsetCalculatorILi2EjESD_ILi1EjENS0_6memory15LoadWithoutCastENSG_16StoreWithoutCastEEEviT_T0_T2_T3_T4_T5_)
        /*00b4*/ 	.short	0x0210
        /*00b6*/ 	.short	0x0024


	//----- nvinfo : EIATTR_SW_WAR
	.align		4
.L_3945:
        /*00b8*/ 	.byte	0x04, 0x36
        /*00ba*/ 	.short	(.L_3947 - .L_3946)
.L_3946:
        /*00bc*/ 	.word	0x00000008
.L_3947:


//--------------------- .nv.info._ZN2at6native29vectorized_elementwise_kernelILi2ENS0_13BinaryFunctorIsssZZZNS0_15binary_internal21div_floor_kernel_cudaERNS_18TensorIteratorBaseEENKUlvE_clEvENKUlvE3_clEvEUlssE_EESt5arrayIPcLm3EEEEviT0_T1_ --------------------------
	.section	.nv.info._ZN2at6native29vectorized_elementwise_kernelILi2ENS0_13BinaryFunctorIsssZZZNS0_15binary_internal21div_floor_kernel_cudaERNS_18TensorIteratorBaseEENKUlvE_clEvENKUlvE3_clEvEUlssE_EESt5arrayIPcLm3EEEEviT0_T1_,"",@"SHT_CUDA_INFO"
	.sectionflags	@""
	.align	4


	//----- nvinfo : EIATTR_CUDA_API_VERSION
	.align		4
        /*0000*/ 	.byte	0x04, 0x37
        /*0002*/ 	.short	(.L_3949 - .L_3948)
.L_3948:
        /*0004*/ 	.word	0x00000082


	//----- nvinfo : EIATTR_KPARAM_INFO
	.align		4
.L_3949:
        /*0008*/ 	.byte	0x04, 0x17
        /*000a*/ 	.short	(.L_3951 - .L_3950)
.L_3950:
        /*000c*/ 	.word	0x00000000
        /*0010*/ 	.short	0x0002
        /*0012*/ 	.short	0x0008
        /*0014*/ 	.byte	0x00, 0xf0, 0x61, 0x00


	//----- nvinfo : EIATTR_KPARAM_INFO
	.align		4
.L_3951:
        /*0018*/ 	.byte	0x04, 0x17
        /*001a*/ 	.short	(.L_3953 - .L_3952)
.L_3952:
        /*001c*/ 	.word	0x00000000
        /*0020*/ 	.short	0x0001
        /*0022*/ 	.short	0x0004
        /*0024*/ 	.byte	0x00, 0xf0, 0x05, 0x00


	//----- nvinfo : EIATTR_KPARAM_INFO
	.align		4
.L_3953:
        /*0028*/ 	.byte	0x04, 0x17
        /*002a*/ 	.short	(.L_3955 - .L_3954)
.L_3954:
        /*002c*/ 	.word	0x00000000
        /*0030*/ 	.short	0x0000
        /*0032*/ 	.short	0x0000
        /*0034*/ 	.byte	0x00, 0xf0, 0x11, 0x00


	//----- nvinfo : EIATTR_SPARSE_MMA_MASK
	.align		4
.L_3955:
        /*0038*/ 	.byte	0x03, 0x50
        /*003a*/ 	.short	0x0000


	//----- nvinfo : EIATTR_MAXREG_COUNT
	.align		4
        /*003c*/ 	.byte	0x03, 0x1b
        /*003e*/ 	.short	0x00ff


	//----- nvinfo : EIATTR_MERCURY_ISA_VERSION
	.align		4
        /*0040*/ 	.byte	0x03, 0x5f
        /*0042*/ 	.short	0x0101


	//----- nvinfo : EIATTR_EXIT_INSTR_OFFSETS
	.align		4
        /*0044*/ 	.byte	0x04, 0x1c
        /*0046*/ 	.short	(.L_3957 - .L_3956)


	//   ....[0]....
.L_3956:
        /*0048*/ 	.word	0x00001910


	//   ....[1]....
        /*004c*/ 	.word	0x000038f0


	//   ....[2]....
        /*0050*/ 	.word	0x00003940


	//----- nvinfo : EIATTR_MAX_THREADS
	.align		4
.L_3957:
        /*0054*/ 	.byte	0x04, 0x05
        /*0056*/ 	.short	(.L_3959 - .L_3958)
.L_3958:
        /*0058*/ 	.word	0x00000080
        /*005c*/ 	.word	0x00000001
        /*0060*/ 	.word	0x00000001


	//----- nvinfo : EIATTR_CRS_STACK_SIZE
	.align		4
.L_3959:
        /*0064*/ 	.byte	0x04, 0x1e
        /*0066*/ 	.short	(.L_3961 - .L_3960)
.L_3960:
        /*0068*/ 	.word	0x00000000


	//----- nvinfo : EIATTR_CBANK_PARAM_SIZE
	.align		4
.L_3961:
        /*006c*/ 	.byte	0x03, 0x19
        /*006e*/ 	.short	0x0020


	//----- nvinfo : EIATTR_PARAM_CBANK
	.align		4
        /*0070*/ 	.byte	0x04, 0x0a
        /*0072*/ 	.short	(.L_3963 - .L_3962)
	.align		4
.L_3962:
        /*0074*/ 	.word	index@(.nv.constant0._ZN2at6native29vectorized_elementwise_kernelILi2ENS0_13BinaryFunctorIsssZZZNS0_15binary_internal21div_floor_kernel_cudaERNS_18TensorIteratorBaseEENKUlvE_clEvENKUlvE3_clEvEUlssE_EESt5arrayIPcLm3EEEEviT0_T1_)
        /*0078*/ 	.short	0x0210
        /*007a*/ 	.short	0x0020


	//----- nvinfo : EIATTR_SW_WAR
	.align		4
.L_3963:
        /*007c*/ 	.byte	0x04, 0x36
        /*007e*/ 	.short	(.L_3965 - .L_3964)
.L_3964:
        /*0080*/ 	.word	0x00000008
.L_3965:


//--------------------- .nv.info._ZN2at6native29vectorized_elementwise_kernelILi4ENS0_13BinaryFunctorIsssZZZNS0_15binary_internal21div_floor_kernel_cudaERNS_18TensorIteratorBaseEENKUlvE_clEvENKUlvE3_clEvEUlssE_EESt5arrayIPcLm3EEEEviT0_T1_ --------------------------
	.section	.nv.info._ZN2at6native29vectorized_elementwise_kernelILi4ENS0_13BinaryFunctorIsssZZZNS0_15binary_internal21div_floor_kernel_cudaERNS_18TensorIteratorBaseEENKUlvE_clEvENKUlvE3_clEvEUlssE_EESt5arrayIPcLm3EEEEviT0_T1_,"",@"SHT_CUDA_INFO"
	.sectionflags	@""
	.align	4


	//----- nvinfo : EIATTR_CUDA_API_VERSION
	.align		4
        /*0000*/ 	.byte	0x04, 0x37
        /*0002*/ 	.short	(.L_3967 - .L_3966)
.L_3966:
        /*0004*/ 	.word	0x00000082


	//----- nvinfo : EIATTR_KPARAM_INFO
	.align		4
.L_3967:
        /*0008*/ 	.byte	0x04, 0x17
        /*000a*/ 	.short	(.L_3969 - .L_3968)
.L_3968:
        /*000c*/ 	.word	0x00000000
        /*0010*/ 	.short	0x0002
        /*0012*/ 	.short	0x0008
        /*0014*/ 	.byte	0x00, 0xf0, 0x61, 0x00


	//----- nvinfo : EIATTR_KPARAM_INFO
	.align		4
.L_3969:
        /*0018*/ 	.byte	0x04, 0x17
        /*001a*/ 	.short	(.L_3971 - .L_3970)
.L_3970:
        /*001c*/ 	.word	0x00000000
        /*0020*/ 	.short	0x0001
        /*0022*/ 	.short	0x0004
        /*0024*/ 	.byte	0x00, 0xf0, 0x05, 0x00


	//----- nvinfo : EIATTR_KPARAM_INFO
	.align		4
.L_3971:
        /*0028*/ 	.byte	0x04, 0x17
        /*002a*/ 	.short	(.L_3973 - .L_3972)
.L_3972:
        /*002c*/ 	.word	0x00000000
        /*0030*/ 	.short	0x0000
        /*0032*/ 	.short	0x0000
        /*0034*/ 	.byte	0x00, 0xf0, 0x11, 0x00


	//----- nvinfo : EIATTR_SPARSE_MMA_MASK
	.align		4
.L_3973:
        /*0038*/ 	.byte	0x03, 0x50
        /*003a*/ 	.short	0x0000


	//----- nvinfo : EIATTR_MAXREG_COUNT
	.align		4
        /*003c*/ 	.byte	0x03, 0x1b
        /*003e*/ 	.short	0x00ff


	//----- nvinfo : EIATTR_MERCURY_ISA_VERSION
	.align		4
        /*0040*/ 	.byte	0x03, 0x5f
        /*0042*/ 	.short	0x0101


	//----- nvinfo : EIATTR_EXIT_INSTR_OFFSETS
	.align		4
        /*0044*/ 	.byte	0x04, 0x1c
        /*0046*/ 	.short	(.L_3975 - .L_3974)


	//   ....[0]....
.L_3974:
        /*0048*/ 	.word	0x00001880


	//   ....[1]....
        /*004c*/ 	.word	0x00003860


	//   ....[2]....
        /*0050*/ 	.word	0x000038b0


	//----- nvinfo : EIATTR_MAX_THREADS
	.align		4
.L_3975:
        /*0054*/ 	.byte	0x04, 0x05
        /*0056*/ 	.short	(.L_3977 - .L_3976)
.L_3976:
        /*0058*/ 	.word	0x00000080
        /*005c*/ 	.word	0x00000001
        /*0060*/ 	.word	0x00000001


	//----- nvinfo : EIATTR_CRS_STACK_SIZE
	.align		4
.L_3977:
        /*0064*/ 	.byte	0x04, 0x1e
        /*0066*/ 	.short	(.L_3979 - .L_3978)
.L_3978:
        /*0068*/ 	.word	0x00000000


	//----- nvinfo : EIATTR_CBANK_PARAM_SIZE
	.align		4
.L_3979:
        /*006c*/ 	.byte	0x03, 0x19
        /*006e*/ 	.short	0x0020


	//----- nvinfo : EIATTR_PARAM_CBANK
	.align		4
        /*0070*/ 	.byte	0x04, 0x0a
        /*0072*/ 	.short	(.L_3981 - .L_3980)
	.align		4
.L_3980:
        /*0074*/ 	.word	index@(.nv.constant0._ZN2at6native29vectorized_elementwise_kernelILi4ENS0_13BinaryFunctorIsssZZZNS0_15binary_internal21div_floor_kernel_cudaERNS_18TensorIteratorBaseEENKUlvE_clEvENKUlvE3_clEvEUlssE_EESt5arrayIPcLm3EEEEviT0_T1_)
        /*0078*/ 	.short	0x0210
        /*007a*/ 	.short	0x0020


	//----- nvinfo : EIATTR_SW_WAR
	.align		4
.L_3981:
        /*007c*/ 	.byte	0x04, 0x36
        /*007e*/ 	.short	(.L_3983 - .L_3982)
.L_3982:
        /*0080*/ 	.word	0x00000008
.L_3983:


//--------------------- .nv.info._ZN2at6native29vectorized_elementwise_kernelILi8ENS0_13BinaryFunctorIsssZZZNS0_15binary_internal21div_floor_kernel_cudaERNS_18TensorIteratorBaseEENKUlvE_clEvENKUlvE3_clEvEUlssE_EESt5arrayIPcLm3EEEEviT0_T1_ --------------------------
	.section	.nv.info._ZN2at6native29vectorized_elementwise_kernelILi8ENS0_13BinaryFunctorIsssZZZNS0_15binary_internal21div_floor_kernel_cudaERNS_18TensorIteratorBaseEENKUlvE_clEvENKUlvE3_clEvEUlssE_EESt5arrayIPcLm3EEEEviT0_T1_,"",@"SHT_CUDA_INFO"
	.sectionflags	@""
	.align	4


	//----- nvinfo : EIATTR_CUDA_API_VERSION
	.align		4
        /*0000*/ 	.byte	0x04, 0x37
        /*0002*/ 	.short	(.L_3985 - .L_3984)
.L_3984:
        /*0004*/ 	.word	0x00000082


	//----- nvinfo : EIATTR_KPARAM_INFO
	.align		4
.L_3985:
        /*0008*/ 	.byte	0x04, 0x17
        /*000a*/ 	.short	(.L_3987 - .L_3986)
.L_3986:
        /*000c*/ 	.word	0x00000000
        /*0010*/ 	.short	0x0002
        /*0012*/ 	.short	0x0008
        /*0014*/ 	.byte	0x00, 0xf0, 0x61, 0x00


	//----- nvinfo : EIATTR_KPARAM_INFO
	.align		4
.L_3987:
        /*0018*/ 	.byte	0x04, 0x17
        /*001a*/ 	.short	(.L_3989 - .L_3988)
.L_3988:
        /*001c*/ 	.word	0x00000000
        /*0020*/ 	.short	0x0001
        /*0022*/ 	.short	0x0004
        /*0024*/ 	.byte	0x00, 0xf0, 0x05, 0x00


	//----- nvinfo : EIATTR_KPARAM_INFO
	.align		4
.L_3989:
        /*0028*/ 	.byte	0x04, 0x17
        /*002a*/ 	.short	(.L_3991 - .L_3990)
.L_3990:
        /*002c*/ 	.word	0x00000000
        /*0030*/ 	.short	0x0000
        /*0032*/ 	.short	0x0000
        /*0034*/ 	.byte	0x00, 0xf0, 0x11, 0x00


	//----- nvinfo : EIATTR_SPARSE_MMA_MASK
	.align		4
.L_3991:
        /*0038*/ 	.byte	0x03, 0x50
        /*003a*/ 	.short	0x0000


	//----- nvinfo : EIATTR_MAXREG_COUNT
	.align		4
        /*003c*/ 	.byte	0x03, 0x1b
        /*003e*/ 	.short	0x00ff


	//----- nvinfo : EIATTR_MERCURY_ISA_VERSION
	.align		4
        /*0040*/ 	.byte	0x03, 0x5f
        /*0042*/ 	.short	0x0101


	//----- nvinfo : EIATTR_EXIT_INSTR_OFFSETS
	.align		4
        /*0044*/ 	.byte	0x04, 0x1c
        /*0046*/ 	.short	(.L_3993 - .L_3992)


	//   ....[0]....
.L_3992:
        /*0048*/ 	.word	0x00001860


	//   ....[1]....
        /*004c*/ 	.word	0x00003840


	//   ....[2]....
        /*0050*/ 	.word	0x00003890


	//----- nvinfo : EIATTR_MAX_THREADS
	.align		4
.L_3993:
        /*0054*/ 	.byte	0x04, 0x05
        /*0056*/ 	.short	(.L_3995 - .L_3994)
.L_3994:
        /*0058*/ 	.word	0x00000080
        /*005c*/ 	.word	0x00000001
        /*0060*/ 	.word	0x00000001


	//----- nvinfo : EIATTR_CRS_STACK_SIZE
	.align		4
.L_3995:
        /*0064*/ 	.byte	0x04, 0x1e
        /*0066*/ 	.short	(.L_3997 - .L_3996)
.L_3996:
        /*0068*/ 	.word	0x00000000


	//----- nvinfo : EIATTR_CBANK_PARAM_SIZE
	.align		4
.L_3997:
        /*006c*/ 	.byte	0x03, 0x19
        /*006e*/ 	.short	0x0020


	//----- nvinfo : EIATTR_PARAM_CBANK
	.align		4
        /*0070*/ 	.byte	0x04, 0x0a
        /*0072*/ 	.short	(.L_3999 - .L_3998)
	.align		4
.L_3998:
        /*0074*/ 	.word	index@(.nv.constant0._ZN2at6native29vectorized_elementwise_kernelILi8ENS0_13BinaryFunctorIsssZZZNS0_15binary_internal21div_floor_kernel_cudaERNS_18TensorIteratorBaseEENKUlvE_clEvENKUlvE3_clEvEUlssE_EESt5arrayIPcLm3EEEEviT0_T1_)
        /*0078*/ 	.short	0x0210
        /*007a*/ 	.short	0x0020


	//----- nvinfo : EIATTR_SW_WAR
	.align		4
.L_3999:
        /*007c*/ 	.byte	0x04, 0x36
        /*007e*/ 	.short	(.L_4001 - .L_4000)
.L_4000:
        /*0080*/ 	.word	0x00000008
.L_4001:


//--------------------- .nv.info._ZN2at6native18elementwise_kernelILi128ELi4EZNS0_15gpu_kernel_implINS0_13BUnaryFunctorIsssZZZNS0_15binary_internal21div_floor_kernel_cudaERNS_18TensorIteratorBaseEENKUlvE_clEvENKUlvE3_clEvEUlssE_EEEEvS6_RKT_EUliE_EEviT1_ --------------------------
	.section	.nv.info._ZN2at6native18elementwise_kernelILi128ELi4EZNS0_15gpu_kernel_implINS0_13BUnaryFunctorIsssZZZNS0_15binary_internal21div_floor_kernel_cudaERNS_18TensorIteratorBaseEENKUlvE_clEvENKUlvE3_clEvEUlssE_EEEEvS6_RKT_EUliE_EEviT1_,"",@"SHT_CUDA_INFO"
	.sectionflags	@""
	.align	4


	//----- nvinfo : EIATTR_CUDA_API_VERSION
	.align		4
        /*0000*/ 	.byte	0x04, 0x37
        /*0002*/ 	.short	(.L_4003 - .L_4002)
.L_4002:
        /*0004*/ 	.word	0x00000082


	//----- nvinfo : EIATTR_KPARAM_INFO
	.align		4
.L_4003:
        /*0008*/ 	.byte	0x04, 0x17
        /*000a*/ 	.short	(.L_4005 - .L_4004)
.L_4004:
        /*000c*/ 	.word	0x00000000
        /*0010*/ 	.short	0x0001
        /*0012*/ 	.short	0x0008
        /*0014*/ 	.byte	0x00, 0xf0, 0x61, 0x08


	//----- nvinfo : EIATTR_KPARAM_INFO
	.align		4
.L_4005:
        /*0018*/ 	.byte	0x04, 0x17
        /*001a*/ 	.short	(.L_4007 - .L_4006)
.L_4006:
        /*001c*/ 	.word	0x00000000
        /*0020*/ 	.short	0x0000
        /*0022*/ 	.short	0x0000
        /*0024*/ 	.byte	0x00, 0xf0, 0x11, 0x00


	//----- nvinfo : EIATTR_SPARSE_MMA_MASK
	.align		4
.L_4007:
        /*0028*/ 	.byte	0x03, 0x50
        /*002a*/ 	.short	0x0000


	//----- nvinfo : EIATTR_MAXREG_COUNT
	.align		4
        /*002c*/ 	.byte	0x03, 0x1b
        /*002e*/ 	.short	0x0080


	//----- nvinfo : EIATTR_EXTERNS
	.align		4
        /*0030*/ 	.byte	0x04, 0x0f
        /*0032*/ 	.short	(.L_4009 - .L_4008)


	//   ....[0]....
	.align		4
.L_4008:
        /*0034*/ 	.word	index@(__assertfail)


	//----- nvinfo : EIATTR_MERCURY_ISA_VERSION
	.align		4
.L_4009:
        /*0038*/ 	.byte	0x03, 0x5f
        /*003a*/ 	.short	0x0101


	//----- nvinfo : EIATTR_SYSCALL_OFFSETS
	.align		4
        /*003c*/ 	.byte	0x04, 0x46
        /*003e*/ 	.short	(.L_4011 - .L_4010)


	//   ....[0]....
.L_4010:
        /*0040*/ 	.word	0x000021e0


	//   ....[1]....
        /*0044*/ 	.word	0x00003330


	//   ....[2]....
        /*0048*/ 	.word	0x00005570


	//   ....[3]....
        /*004c*/ 	.word	0x000066a0


	//   ....[4]....
        /*0050*/ 	.word	0x000088c0


	//   ....[5]....
        /*0054*/ 	.word	0x000099f0


	//   ....[6]....
        /*0058*/ 	.word	0x0000bc00


	//   ....[7]....
        /*005c*/ 	.word	0x0000cd30


	//----- nvinfo : EIATTR_EXIT_INSTR_OFFSETS
	.align		4
.L_4011:
        /*0060*/ 	.byte	0x04, 0x1c
        /*0062*/ 	.short	(.L_4013 - .L_4012)


	//   ....[0]....
.L_4012:
        /*0064*/ 	.word	0x00009ab0


	//   ....[1]....
        /*0068*/ 	.word	0x0000bff0


	//   ....[2]....
        /*006c*/ 	.word	0x0000c010


	//   ....[3]....
        /*0070*/ 	.word	0x0000c0b0


	//   ....[4]....
        /*0074*/ 	.word	0x0000c0e0


	//   ....[5]....
        /*0078*/ 	.word	0x0000c100


	//   ....[6]....
        /*007c*/ 	.word	0x0000c190


	//   ....[7]....
        /*0080*/ 	.word	0x0000c1d0


	//   ....[8]....
        /*0084*/ 	.word	0x0000c270


	//   ....[9]....
        /*0088*/ 	.word	0x0000c2c0


	//   ....[10]....
        /*008c*/ 	.word	0x0000c2f0


	//   ....[11]....
        /*0090*/ 	.word	0x0000c3c0


	//   ....[12]....
        /*0094*/ 	.word	0x0000c400


	//   ....[13]....
        /*0098*/ 	.word	0x0000c590


	//   ....[14]....
        /*009c*/ 	.word	0x0000c6f0


	//   ....[15]....
        /*00a0*/ 	.word	0x0000c730


	//   ....[16]....
        /*00a4*/ 	.word	0x0000c7d0


	//   ....[17]....
        /*00a8*/ 	.word	0x0000c950


	//   ....[18]....
        /*00ac*/ 	.word	0x0000cad0


	//   ....[19]....
        /*00b0*/ 	.word	0x0000cc30


	//   ....[20]....
        /*00b4*/ 	.word	0x0000cd40


	//   ....[21]....
        /*00b8*/ 	.word	0x0000cd80


	//   ....[22]....
        /*00bc*/ 	.word	0x0000cdb0


	//----- nvinfo : EIATTR_MAX_THREADS
	.align		4
.L_4013:
        /*00c0*/ 	.byte	0x04, 0x05
        /*00c2*/ 	.short	(.L_4015 - .L_4014)
.L_4014:
        /*00c4*/ 	.word	0x00000080
        /*00c8*/ 	.word	0x00000001
        /*00cc*/ 	.word	0x00000001


	//----- nvinfo : EIATTR_CRS_STACK_SIZE
	.align		4
.L_4015:
        /*00d0*/ 	.byte	0x04, 0x1e
        /*00d2*/ 	.short	(.L_4017 - .L_4016)
.L_4016:
        /*00d4*/ 	.word	0x00000000


	//----- nvinfo : EIATTR_CBANK_PARAM_SIZE
	.align		4
.L_4017:
        /*00d8*/ 	.byte	0x03, 0x19
        /*00da*/ 	.short	0x0220


	//----- nvinfo : EIATTR_PARAM_CBANK
	.align		4
        /*00dc*/ 	.byte	0x04, 0x0a
        /*00de*/ 	.short	(.L_4019 - .L_4018)
	.align		4
.L_4018:
        /*00e0*/ 	.word	index@(.nv.constant0._ZN2at6native18elementwise_kernelILi128ELi4EZNS0_15gpu_kernel_implINS0_13BUnaryFunctorIsssZZZNS0_15binary_internal21div_floor_kernel_cudaERNS_18TensorIteratorBaseEENKUlvE_clEvENKUlvE3_clEvEUlssE_EEEEvS6_RKT_EUliE_EEviT1_)
        /*00e4*/ 	.short	0x0210
        /*00e6*/ 	.short	0x0220


	//----- nvinfo : EIATTR_SW_WAR
	.align		4
.L_4019:
        /*00e8*/ 	.byte	0x04, 0x36
        /*00ea*/ 	.short	(.L_4021 - .L_4020)
.L_4020:
        /*00ec*/ 	.word	0x00000008
.L_4021:


//--------------------- .nv.info._ZN2at6native27unrolled_elementwise_kernelINS0_13BUnaryFunctorIsssZZZNS0_15binary_internal21div_floor_kernel_cudaERNS_18TensorIteratorBaseEENKUlvE_clEvENKUlvE3_clEvEUlssE_EESt5arrayIPcLm2EELi4E23TrivialOffsetCalculatorILi1EjESE_NS0_6memory12LoadWithCastILi1EEENSF_13StoreWithCastILi1EEEEEviT_T0_T2_T3_T4_T5_ --------------------------
	.section	.nv.info._ZN2at6native27unrolled_elementwise_kernelINS0_13BUnaryFunctorIsssZZZNS0_15binary_internal21div_floor_kernel_cudaERNS_18TensorIteratorBaseEENKUlvE_clEvENKUlvE3_clEvEUlssE_EESt5arrayIPcLm2EELi4E23TrivialOffsetCalculatorILi1EjESE_NS0_6memory12LoadWithCastILi1EEENSF_13StoreWithCastILi1EEEEEviT_T0_T2_T3_T4_T5_,"",@"SHT_CUDA_INFO"
	.sectionflags	@""
	.align	4


	//----- nvinfo : EIATTR_CUDA_API_VERSION
	.align		4
        /*0000*/ 	.byte	0x04, 0x37
        /*0002*/ 	.short	(.L_4023 - .L_4022)
.L_4022:
        /*0004*/ 	.word	0x00000082


	//----- nvinfo : EIATTR_KPARAM_INFO
	.align		4
.L_4023:
        /*0008*/ 	.byte	0x04, 0x17
        /*000a*/ 	.short	(.L_4025 - .L_4024)
.L_4024:
        /*000c*/ 	.word	0x00000000
        /*0010*/ 	.short	0x0006
        /*0012*/ 	.short	0x0024
        /*0014*/ 	.byte	0x00, 0xf0, 0x21, 0x00


	//----- nvinfo : EIATTR_KPARAM_INFO
	.align		4
.L_4025:
        /*0018*/ 	.byte	0x04, 0x17
        /*001a*/ 	.short	(.L_4027 - .L_4026)
.L_4026:
        /*001c*/ 	.word	0x00000000
        /*0020*/ 	.short	0x0005
        /*0022*/ 	.short	0x001c
        /*0024*/ 	.byte	0x00, 0xf0, 0x21, 0x00


	//----- nvinfo : EIATTR_KPARAM_INFO
	.align		4
.L_4027:
        /*0028*/ 	.byte	0x04, 0x17
        /*002a*/ 	.short	(.L_4029 - .L_4028)
.L_4028:
        /*002c*/ 	.word	0x00000000
        /*0030*/ 	.short	0x0004
        /*0032*/ 	.short	0x0019
        /*0034*/ 	.byte	0x00, 0xf0, 0x05, 0x00


	//----- nvinfo : EIATTR_KPARAM_INFO
	.align		4
.L_4029:
        /*0038*/ 	.byte	0x04, 0x17
        /*003a*/ 	.short	(.L_4031 - .L_4030)
.L_4030:
        /*003c*/ 	.word	0x00000000
        /*0040*/ 	.short	0x0003
        /*0042*/ 	.short	0x0018
        /*0044*/ 	.byte	0x00, 0xf0, 0x05, 0x00


	//----- nvinfo : EIATTR_KPARAM_INFO
	.align		4
.L_4031:
        /*0048*/ 	.byte	0x04, 0x17
        /*004a*/ 	.short	(.L_4033 - .L_4032)
.L_4032:
        /*004c*/ 	.word	0x00000000
        /*0050*/ 	.short	0x0002
        /*0052*/ 	.short	0x0008
        /*0054*/ 	.byte	0x00, 0xf0, 0x41, 0x00


	//----- nvinfo : EIATTR_KPARAM_INFO
	.align		4
.L_4033:
        /*0058*/ 	.byte	0x04, 0x17
        /*005a*/ 	.short	(.L_4035 - .L_4034)
.L_4034:
        /*005c*/ 	.word	0x00000000
        /*0060*/ 	.short	0x0001
        /*0062*/ 	.short	0x0004
        /*0064*/ 	.byte	0x00, 0xf0, 0x11, 0x00


	//----- nvinfo : EIATTR_KPARAM_INFO
	.align		4
.L_4035:
        /*0068*/ 	.byte	0x04, 0x17
        /*006a*/ 	.short	(.L_4037 - .L_4036)
.L_4036:
        /*006c*/ 	.word	0x00000000
        /*0070*/ 	.short	0x0000
        /*0072*/ 	.short	0x0000
        /*0074*/ 	.byte	0x00, 0xf0, 0x11, 0x00


	//----- nvinfo : EIATTR_SPARSE_MMA_MASK
	.align		4
.L_4037:
        /*0078*/ 	.byte	0x03, 0x50
        /*007a*/ 	.short	0x0000


	//----- nvinfo : EIATTR_MAXREG_COUNT
	.align		4
        /*007c*/ 	.byte	0x03, 0x1b
        /*007e*/ 	.short	0x00ff


	//----- nvinfo : EIATTR_EXTERNS
	.align		4
        /*0080*/ 	.byte	0x04, 0x0f
        /*0082*/ 	.short	(.L_4039 - .L_4038)


	//   ....[0]....
	.align		4
.L_4038:
        /*0084*/ 	.word	index@(__assertfail)


	//----- nvinfo : EIATTR_MERCURY_ISA_VERSION
	.align		4
.L_4039:
        /*0088*/ 	.byte	0x03, 0x5f
        /*008a*/ 	.short	0x0101


	//----- nvinfo : EIATTR_SYSCALL_OFFSETS
	.align		4
        /*008c*/ 	.byte	0x04, 0x46
        /*008e*/ 	.short	(.L_4041 - .L_4040)


	//   ....[0]....
.L_4040:
        /*0090*/ 	.word	0x00000f10


	//   ....[1]....
        /*0094*/ 	.word	0x00001e20


	//   ....[2]....
        /*0098*/ 	.word	0x00002d40


	//   ....[3]....
        /*009c*/ 	.word	0x00003c30


	//   ....[4]....
        /*00a0*/ 	.word	0x00005800


	//   ....[5]....
        /*00a4*/ 	.word	0x00006770


	//   ....[6]....
        /*00a8*/ 	.word	0x00007690


	//   ....[7]....
        /*00ac*/ 	.word	0x000085b0


	//----- nvinfo : EIATTR_EXIT_INSTR_OFFSETS
	.align		4
.L_4041:
        /*00b0*/ 	.byte	0x04, 0x1c
        /*00b2*/ 	.short	(.L_4043 - .L_4042)


	//   ....[0]....
.L_4042:
        /*00b4*/ 	.word	0x00007740


	//   ....[1]....
        /*00b8*/ 	.word	0x00007870


	//   ....[2]....
        /*00bc*/ 	.word	0x00007890


	//   ....[3]....
        /*00c0*/ 	.word	0x00007930


	//   ....[4]....
        /*00c4*/ 	.word	0x00007960


	//   ....[5]....
        /*00c8*/ 	.word	0x00007980


	//   ....[6]....
        /*00cc*/ 	.word	0x00007a10


	//   ....[7]....
        /*00d0*/ 	.word	0x00007a50


	//   ....[8]....
        /*00d4*/ 	.word	0x00007af0


	//   ....[9]....
        /*00d8*/ 	.word	0x00007b40


	//   ....[10]....
        /*00dc*/ 	.word	0x00007b70


	//   ....[11]....
        /*00e0*/ 	.word	0x00007c40


	//   ....[12]....
        /*00e4*/ 	.word	0x00007c80


	//   ....[13]....
        /*00e8*/ 	.word	0x00007e10


	//   ....[14]....
        /*00ec*/ 	.word	0x00007f70


	//   ....[15]....
        /*00f0*/ 	.word	0x00007fb0


	//   ....[16]....
        /*00f4*/ 	.word	0x00008050


	//   ....[17]....
        /*00f8*/ 	.word	0x000081d0


	//   ....[18]....
        /*00fc*/ 	.word	0x00008350


	//   ....[19]....
        /*0100*/ 	.word	0x000084b0


	//   ....[20]....
        /*0104*/ 	.word	0x000085c0


	//   ....[21]....
        /*0108*/ 	.word	0x00008600


	//   ....[22]....
        /*010c*/ 	.word	0x00008630


	//----- nvinfo : EIATTR_MAX_THREADS
	.align		4
.L_4043:
        /*0110*/ 	.byte	0x04, 0x05
        /*0112*/ 	.short	(.L_4045 - .L_4044)
.L_4044:
        /*0114*/ 	.word	0x00000080
        /*0118*/ 	.word	0x00000001
        /*011c*/ 	.word	0x00000001


	//----- nvinfo : EIATTR_CRS_STACK_SIZE
	.align		4
.L_4045:
        /*0120*/ 	.byte	0x04, 0x1e
        /*0122*/ 	.short	(.L_4047 - .L_4046)
.L_4046:
        /*0124*/ 	.word	0x00000000


	//----- nvinfo : EIATTR_CBANK_PARAM_SIZE
	.align		4
.L_4047:
        /*0128*/ 	.byte	0x03, 0x19
        /*012a*/ 	.short	0x002c


	//----- nvinfo : EIATTR_PARAM_CBANK
	.align		4
        /*012c*/ 	.byte	0x04, 0x0a
        /*012e*/ 	.short	(.L_4049 - .L_4048)
	.align		4
.L_4048:
        /*0130*/ 	.word	index@(.nv.constant0._ZN2at6native27unrolled_elementwise_kernelINS0_13BUnaryFunctorIsssZZZNS0_15binary_internal21div_floor_kernel_cudaERNS_18TensorIteratorBaseEENKUlvE_clEvENKUlvE3_clEvEUlssE_EESt5arrayIPcLm2EELi4E23TrivialOffsetCalculatorILi1EjESE_NS0_6memory12LoadWithCastILi1EEENSF_13StoreWithCastILi1EEEEEviT_T0_T2_T3_T4_T5_)
        /*0134*/ 	.short	0x0210
        /*0136*/ 	.short	0x002c


	//----- nvinfo : EIATTR_SW_WAR
	.align		4
.L_4049:
        /*0138*/ 	.byte	0x04, 0x36
        /*013a*/ 	.short	(.L_4051 - .L_4050)
.L_4050:
        /*013c*/ 	.word	0x00000008
.L_4051:


//--------------------- .nv.info._ZN2at6native18elementwise_kernelILi128ELi4EZNS0_22gpu_kernel_impl_nocastINS0_13BUnaryFunctorIsssZZZNS0_15binary_internal21div_floor_kernel_cudaERNS_18TensorIteratorBaseEENKUlvE_clEvENKUlvE3_clEvEUlssE_EEEEvS6_RKT_EUliE_EEviT1_ --------------------------
	.section	.nv.info._ZN2at6native18elementwise_kernelILi128ELi4EZNS0_22gpu_kernel_impl_nocastINS0_13BUnaryFunctorIsssZZZNS0_15binary_internal21div_floor_kernel_cudaERNS_18TensorIteratorBaseEENKUlvE_clEvENKUlvE3_clEvEUlssE_EEEEvS6_RKT_EUliE_EEviT1_,"",@"SHT_CUDA_INFO"
	.sectionflags	@""
	.align	4


	//----- nvinfo : EIATTR_CUDA_API_VERSION
	.align		4
        /*0000*/ 	.byte	0x04, 0x37
        /*0002*/ 	.short	(.L_4053 - .L_4052)
.L_4052:
        /*0004*/ 	.word	0x00000082


	//----- nvinfo : EIATTR_KPARAM_INFO
	.align		4
.L_4053:
        /*0008*/ 	.byte	0x04, 0x17
        /*000a*/ 	.short	(.L_4055 - .L_4054)
.L_4054:
        /*000c*/ 	.word	0x00000000
        /*0010*/ 	.short	0x0001
        /*0012*/ 	.short	0x0008
        /*0014*/ 	.byte	0x00, 0xf0, 0x61, 0x08


	//----- nvinfo : EIATTR_KPARAM_INFO
	.align		4
.L_4055:
        /*0018*/ 	.byte	0x04, 0x17
        /*001a*/ 	.short	(.L_4057 - .L_4056)
.L_4056:
        /*001c*/ 	.word	0x00000000
        /*0020*/ 	.short	0x0000
        /*0022*/ 	.short	0x0000
        /*0024*/ 	.byte	0x00, 0xf0, 0x11, 0x00


	//----- nvinfo : EIATTR_SPARSE_MMA_MASK
	.align		4
.L_4057:
        /*0028*/ 	.byte	0x03, 0x50
        /*002a*/ 	.short	0x0000


	//----- nvinfo : EIATTR_MAXREG_COUNT
	.align		4
        /*002c*/ 	.byte	0x03, 0x1b
        /*002e*/ 	.short	0x0080


	//----- nvinfo : EIATTR_MERCURY_ISA_VERSION
	.align		4
        /*0030*/ 	.byte	0x03, 0x5f
        /*0032*/ 	.short	0x0101


	//----- nvinfo : EIATTR_EXIT_INSTR_OFFSETS
	.align		4
        /*0034*/ 	.byte	0x04, 0x1c
        /*0036*/ 	.short	(.L_4059 - .L_4058)


	//   ....[0]....
.L_4058:
        /*0038*/ 	.word	0x000043c0


	//   ....[1]....
        /*003c*/ 	.word	0x000059f0


	//----- nvinfo : EIATTR_MAX_THREADS
	.align		4
.L_4059:
        /*0040*/ 	.byte	0x04, 0x05
        /*0042*/ 	.short	(.L_4061 - .L_4060)
.L_4060:
        /*0044*/ 	.word	0x00000080
        /*0048*/ 	.word	0x00000001
        /*004c*/ 	.word	0x00000001


	//----- nvinfo : EIATTR_CRS_STACK_SIZE
	.align		4
.L_4061:
        /*0050*/ 	.byte	0x04, 0x1e
        /*0052*/ 	.short	(.L_4063 - .L_4062)
.L_4062:
        /*0054*/ 	.word	0x00000000


	//----- nvinfo : EIATTR_CBANK_PARAM_SIZE
	.align		4
.L_4063:
        /*0058*/ 	.byte	0x03, 0x19
        /*005a*/ 	.short	0x0220


	//----- nvinfo : EIATTR_PARAM_CBANK
	.align		4
        /*005c*/ 	.byte	0x04, 0x0a
        /*005e*/ 	.short	(.L_4065 - .L_4064)
	.align		4
.L_4064:
        /*0060*/ 	.word	index@(.nv.constant0._ZN2at6native18elementwise_kernelILi128ELi4EZNS0_22gpu_kernel_impl_nocastINS0_13BUnaryFunctorIsssZZZNS0_15binary_internal21div_floor_kernel_cudaERNS_18TensorIteratorBaseEENKUlvE_clEvENKUlvE3_clEvEUlssE_EEEEvS6_RKT_EUliE_EEviT1_)
        /*0064*/ 	.short	0x0210
        /*0066*/ 	.short	0x0220


	//----- nvinfo : EIATTR_SW_WAR
	.align		4
.L_4065:
        /*0068*/ 	.byte	0x04, 0x36
        /*006a*/ 	.short	(.L_4067 - .L_4066)
.L_4066:
        /*006c*/ 	.word	0x00000008
.L_4067:


//--------------------- .nv.info._ZN2at6native27unrolled_elementwise_kernelINS0_13BUnaryFunctorIsssZZZNS0_15binary_internal21div_floor_kernel_cudaERNS_18TensorIteratorBaseEENKUlvE_clEvENKUlvE3_clEvEUlssE_EESt5arrayIPcLm2EELi4E23TrivialOffsetCalculatorILi1EjESE_NS0_6memory15LoadWithoutCastENSF_16StoreWithoutCastEEEviT_T0_T2_T3_T4_T5_ --------------------------
	.section	.nv.info._ZN2at6native27unrolled_elementwise_kernelINS0_13BUnaryFunctorIsssZZZNS0_15binary_internal21div_floor_kernel_cudaERNS_18TensorIteratorBaseEENKUlvE_clEvENKUlvE3_clEvEUlssE_EESt5arrayIPcLm2EELi4E23TrivialOffsetCalculatorILi1EjESE_NS0_6memory15LoadWithoutCastENSF_16StoreWithoutCastEEEviT_T0_T2_T3_T4_T5_,"",@"SHT_CUDA_INFO"
	.sectionflags	@""
	.align	4


	//----- nvinfo : EIATTR_CUDA_API_VERSION
	.align		4
        /*0000*/ 	.byte	0x04, 0x37
        /*0002*/ 	.short	(.L_4069 - .L_4068)
.L_4068:
        /*0004*/ 	.word	0x00000082


	//----- nvinfo : EIATTR_KPARAM_INFO
	.align		4
.L_4069:
        /*0008*/ 	.byte	0x04, 0x17
        /*000a*/ 	.short	(.L_4071 - .L_4070)
.L_4070:
        /*000c*/ 	.word	0x00000000
        /*0010*/ 	.short	0x0006
        /*0012*/ 	.short	0x001b
        /*0014*/ 	.byte	0x00, 0xf0, 0x05, 0x00


	//----- nvinfo : EIATTR_KPARAM_INFO
	.align		4
.L_4071:
        /*0018*/ 	.byte	0x04, 0x17
        /*001a*/ 	.short	(.L_4073 - .L_4072)
.L_4072:
        /*001c*/ 	.word	0x00000000
        /*0020*/ 	.short	0x0005
        /*0022*/ 	.short	0x001a
        /*0024*/ 	.byte	0x00, 0xf0, 0x05, 0x00


	//----- nvinfo : EIATTR_KPARAM_INFO
	.align		4
.L_4073:
        /*0028*/ 	.byte	0x04, 0x17
        /*002a*/ 	.short	(.L_4075 - .L_4074)
.L_4074:
        /*002c*/ 	.word	0x00000000
        /*0030*/ 	.short	0x0004
        /*0032*/ 	.short	0x0019
        /*0034*/ 	.byte	0x00, 0xf0, 0x05, 0x00


	//----- nvinfo : EIATTR_KPARAM_INFO
	.align		4
.L_4075:
        /*0038*/ 	.byte	0x04, 0x17
        /*003a*/ 	.short	(.L_4077 - .L_4076)
.L_4076:
        /*003c*/ 	.word	0x00000000
        /*0040*/ 	.short	0x0003
        /*0042*/ 	.short	0x0018
        /*0044*/ 	.byte	0x00, 0xf0, 0x05, 0x00


	//----- nvinfo : EIATTR_KPARAM_INFO
	.align		4
.L_4077:
        /*0048*/ 	.byte	0x04, 0x17
        /*004a*/ 	.short	(.L_4079 - .L_4078)
.L_4078:
        /*004c*/ 	.word	0x00000000
        /*0050*/ 	.short	0x0002
        /*0052*/ 	.short	0x0008
        /*0054*/ 	.byte	0x00, 0xf0, 0x41, 0x00


	//----- nvinfo : EIATTR_KPARAM_INFO
	.align		4
.L_4079:
        /*0058*/ 	.byte	0x04, 0x17
        /*005a*/ 	.short	(.L_4081 - .L_4080)
.L_4080:
        /*005c*/ 	.word	0x00000000
        /*0060*/ 	.short	0x0001
        /*0062*/ 	.short	0x0004
        /*0064*/ 	.byte	0x00, 0xf0, 0x11, 0x00


	//----- nvinfo : EIATTR_KPARAM_INFO
	.align		4
.L_4081:
        /*0068*/ 	.byte	0x04, 0x17
        /*006a*/ 	.short	(.L_4083 - .L_4082)
.L_4082:
        /*006c*/ 	.word	0x00000000
        /*0070*/ 	.short	0x0000
        /*0072*/ 	.short	0x0000
        /*0074*/ 	.byte	0x00, 0xf0, 0x11, 0x00


	//----- nvinfo : EIATTR_SPARSE_MMA_MASK
	.align		4
.L_4083:
        /*0078*/ 	.byte	0x03, 0x50
        /*007a*/ 	.short	0x0000


	//----- nvinfo : EIATTR_MAXREG_COUNT
	.align		4
        /*007c*/ 	.byte	0x03, 0x1b
        /*007e*/ 	.short	0x00ff


	//----- nvinfo : EIATTR_MERCURY_ISA_VERSION
	.align		4
        /*0080*/ 	.byte	0x03, 0x5f
        /*0082*/ 	.short	0x0101


	//----- nvinfo : EIATTR_EXIT_INSTR_OFFSETS
	.align		4
        /*0084*/ 	.byte	0x04, 0x1c
        /*0086*/ 	.short	(.L_4085 - .L_4084)


	//   ....[0]....
.L_4084:
        /*0088*/ 	.word	0x00000f30


	//   ....[1]....
        /*008c*/ 	.word	0x00000f80


	//----- nvinfo : EIATTR_MAX_THREADS
	.align		4
.L_4085:
        /*0090*/ 	.byte	0x04, 0x05
        /*0092*/ 	.short	(.L_4087 - .L_4086)
.L_4086:
        /*0094*/ 	.word	0x00000080
        /*0098*/ 	.word	0x00000001
        /*009c*/ 	.word	0x00000001


	//----- nvinfo : EIATTR_CRS_STACK_SIZE
	.align		4
.L_4087:
        /*00a0*/ 	.byte	0x04, 0x1e
        /*00a2*/ 	.short	(.L_4089 - .L_4088)
.L_4088:
        /*00a4*/ 	.word	0x00000000


	//----- nvinfo : EIATTR_CBANK_PARAM_SIZE
	.align		4
.L_4089:
        /*00a8*/ 	.byte	0x03, 0x19
        /*00aa*/ 	.short	0x001c


	//----- nvinfo : EIATTR_PARAM_CBANK
	.align		4
        /*00ac*/ 	.byte	0x04, 0x0a
        /*00ae*/ 	.short	(.L_4091 - .L_4090)
	.align		4
.L_4090:
        /*00b0*/ 	.word	index@(.nv.constant0._ZN2at6native27unrolled_elementwise_kernelINS0_13BUnaryFunctorIsssZZZNS0_15binary_internal21div_floor_kernel_cudaERNS_18TensorIteratorBaseEENKUlvE_clEvENKUlvE3_clEvEUlssE_EESt5arrayIPcLm2EELi4E23TrivialOffsetCalculatorILi1EjESE_NS0_6memory15LoadWithoutCastENSF_16StoreWithoutCastEEEviT_T0_T2_T3_T4_T5_)
        /*00b4*/ 	.short	0x0210
        /*00b6*/ 	.short	0x001c


	//----- nvinfo : EIATTR_SW_WAR
	.align		4
.L_4091:
        /*00b8*/ 	.byte	0x04, 0x36
        /*00ba*/ 	.short	(.L_4093 - .L_4092)
.L_4092:
        /*00bc*/ 	.word	0x00000008
.L_4093:


//--------------------- .nv.info._ZN2at6native29vectorized_elementwise_kernelILi2ENS0_13BUnaryFunctorIsssZZZNS0_15binary_internal21div_floor_kernel_cudaERNS_18TensorIteratorBaseEENKUlvE_clEvENKUlvE3_clEvEUlssE_EESt5arrayIPcLm2EEEEviT0_T1_ --------------------------
	.section	.nv.info._ZN2at6native29vectorized_elementwise_kernelILi2ENS0_13BUnaryFunctorIsssZZZNS0_15binary_internal21div_floor_kernel_cudaERNS_18TensorIteratorBaseEENKUlvE_clEvENKUlvE3_clEvEUlssE_EESt5arrayIPcLm2EEEEviT0_T1_,"",@"SHT_CUDA_INFO"
	.sectionflags	@""
	.align	4


	//----- nvinfo : EIATTR_CUDA_API_VERSION
	.align		4
        /*0000*/ 	.byte	0x04, 0x37
        /*0002*/ 	.short	(.L_4095 - .L_4094)
.L_4094:
        /*0004*/ 	.word	0x00000082


	//----- nvinfo : EIATTR_KPARAM_INFO
	.align		4
.L_4095:
        /*0008*/ 	.byte	0x04, 0x17
        /*000a*/ 	.short	(.L_4097 - .L_4096)
.L_4096:
        /*000c*/ 	.word	0x00000000
        /*0010*/ 	.short	0x0002
        /*0012*/ 	.short	0x0008
        /*0014*/ 	.byte	0x00, 0xf0, 0x41, 0x00


	//----- nvinfo : EIATTR_KPARAM_INFO
	.align		4
.L_4097:
        /*0018*/ 	.byte	0x04, 0x17
        /*001a*/ 	.short	(.L_4099 - .L_4098)
.L_4098:
        /*001c*/ 	.word	0x00000000
        /*0020*/ 	.short	0x0001
        /*0022*/ 	.short	0x0004
        /*0024*/ 	.byte	0x00, 0xf0, 0x11, 0x00


	//----- nvinfo : EIATTR_KPARAM_INFO
	.align		4
.L_4099:
        /*0028*/ 	.byte	0x04, 0x17
        /*002a*/ 	.short	(.L_4101 - .L_4100)
.L_4100:
        /*002c*/ 	.word	0x00000000
        /*0030*/ 	.short	0x0000
        /*0032*/ 	.short	0x0000
        /*0034*/ 	.byte	0x00, 0xf0, 0x11, 0x00


	//----- nvinfo : EIATTR_SPARSE_MMA_MASK
	.align		4
.L_4101:
        /*0038*/ 	.byte	0x03, 0x50
        /*003a*/ 	.short	0x0000


	//----- nvinfo : EIATTR_MAXREG_COUNT
	.align		4
        /*003c*/ 	.byte	0x03, 0x1b
        /*003e*/ 	.short	0x00ff


	//----- nvinfo : EIATTR_MERCURY_ISA_VERSION
	.align		4
        /*0040*/ 	.byte	0x03, 0x5f
        /*0042*/ 	.short	0x0101


	//----- nvinfo : EIATTR_EXIT_INSTR_OFFSETS
	.align		4
        /*0044*/ 	.byte	0x04, 0x1c
        /*0046*/ 	.short	(.L_4103 - .L_4102)


	//   ....[0]....
.L_4102:
        /*0048*/ 	.word	0x000011d0


	//   ....[1]....
        /*004c*/ 	.word	0x00003030


	//   ....[2]....
        /*0050*/ 	.word	0x00003080


	//----- nvinfo : EIATTR_MAX_THREADS
	.align		4
.L_4103:
        /*0054*/ 	.byte	0x04, 0x05
        /*0056*/ 	.short	(.L_4105 - .L_4104)
.L_4104:
        /*0058*/ 	.word	0x00000080
        /*005c*/ 	.word	0x00000001
        /*0060*/ 	.word	0x00000001


	//----- nvinfo : EIATTR_CRS_STACK_SIZE
	.align		4
.L_4105:
        /*0064*/ 	.byte	0x04, 0x1e
        /*0066*/ 	.short	(.L_4107 - .L_4106)
.L_4106:
        /*0068*/ 	.word	0x00000000


	//----- nvinfo : EIATTR_CBANK_PARAM_SIZE
	.align		4
.L_4107:
        /*006c*/ 	.byte	0x03, 0x19
        /*006e*/ 	.short	0x0018


	//----- nvinfo : EIATTR_PARAM_CBANK
	.align		4
        /*0070*/ 	.byte	0x04, 0x0a
        /*0072*/ 	.short	(.L_4109 - .L_4108)
	.align		4
.L_4108:
        /*0074*/ 	.word	index@(.nv.constant0._ZN2at6native29vectorized_elementwise_kernelILi2ENS0_13BUnaryFunctorIsssZZZNS0_15binary_internal21div_floor_kernel_cudaERNS_18TensorIteratorBaseEENKUlvE_clEvENKUlvE3_clEvEUlssE_EESt5arrayIPcLm2EEEEviT0_T1_)
        /*0078*/ 	.short	0x0210
        /*007a*/ 	.short	0x0018


	//----- nvinfo : EIATTR_SW_WAR
	.align		4
.L_4109:
        /*007c*/ 	.byte	0x04, 0x36
        /*007e*/ 	.short	(.L_4111 - .L_4110)
.L_4110:
        /*0080*/ 	.word	0x00000008
.L_4111:


//--------------------- .nv.info._ZN2at6native29vectorized_elementwise_kernelILi4ENS0_13BUnaryFunctorIsssZZZNS0_15binary_internal21div_floor_kernel_cudaERNS_18TensorIteratorBaseEENKUlvE_clEvENKUlvE3_clEvEUlssE_EESt5arrayIPcLm2EEEEviT0_T1_ --------------------------
	.section	.nv.info._ZN2at6native29vectorized_elementwise_kernelILi4ENS0_13BUnaryFunctorIsssZZZNS0_15binary_internal21div_floor_kernel_cudaERNS_18TensorIteratorBaseEENKUlvE_clEvENKUlvE3_clEvEUlssE_EESt5arrayIPcLm2EEEEviT0_T1_,"",@"SHT_CUDA_INFO"
	.sectionflags	@""
	.align	4


	//----- nvinfo : EIATTR_CUDA_API_VERSION
	.align		4
        /*0000*/ 	.byte	0x04, 0x37
        /*0002*/ 	.short	(.L_4113 - .L_4112)
.L_4112:
        /*0004*/ 	.word	0x00000082


	//----- nvinfo : EIATTR_KPARAM_INFO
	.align		4
.L_4113:
        /*0008*/ 	.byte	0x04, 0x17
        /*000a*/ 	.short	(.L_4115 - .L_4114)
.L_4114:
        /*000c*/ 	.word	0x00000000
        /*0010*/ 	.short	0x0002
        /*0012*/ 	.short	0x0008
        /*0014*/ 	.byte	0x00, 0xf0, 0x41, 0x00


	//----- nvinfo : EIATTR_KPARAM_INFO
	.align		4
.L_4115:
        /*0018*/ 	.byte	0x04, 0x17
        /*001a*/ 	.short	(.L_4117 - .L_4116)
.L_4116:
        /*001c*/ 	.word	0x00000000
        /*0020*/ 	.short	0x0001
        /*0022*/ 	.short	0x0004
        /*0024*/ 	.byte	0x00, 0xf0, 0x11, 0x00


	//----- nvinfo : EIATTR_KPARAM_INFO
	.align		4
.L_4117:
        /*0028*/ 	.byte	0x04, 0x17
        /*002a*/ 	.short	(.L_4119 - .L_4118)
.L_4118:
        /*002c*/ 	.word	0x00000000
        /*0030*/ 	.short	0x0000
        /*0032*/ 	.short	0x0000
        /*0034*/ 	.byte	0x00, 0xf0, 0x11, 0x00


	//----- nvinfo : EIATTR_SPARSE_MMA_MASK
	.align		4
.L_4119:
        /*0038*/ 	.byte	0x03, 0x50
        /*003a*/ 	.short	0x0000


	//----- nvinfo : EIATTR_MAXREG_COUNT
	.align		4
        /*003c*/ 	.byte	0x03, 0x1b
        /*003e*/ 	.short	0x00ff


	//----- nvinfo : EIATTR_MERCURY_ISA_VERSION
	.align		4
        /*0040*/ 	.byte	0x03, 0x5f
        /*0042*/ 	.short	0x0101


	//----- nvinfo : EIATTR_EXIT_INSTR_OFFSETS
	.align		4
        /*0044*/ 	.byte	0x04, 0x1c
        /*0046*/ 	.short	(.L_4121 - .L_4120)


	//   ....[0]....
.L_4120:
        /*0048*/ 	.word	0x000011a0


	//   ....[1]....
        /*004c*/ 	.word	0x00003000


	//   ....[2]....
        /*0050*/ 	.word	0x00003050


	//----- nvinfo : EIATTR_MAX_THREADS
	.align		4
.L_4121:
        /*0054*/ 	.byte	0x04, 0x05
        /*0056*/ 	.short	(.L_4123 - .L_4122)
.L_4122:
        /*0058*/ 	.word	0x00000080
        /*005c*/ 	.word	0x00000001
        /*0060*/ 	.word	0x00000001


	//----- nvinfo : EIATTR_CRS_STACK_SIZE
	.align		4
.L_4123:
        /*0064*/ 	.byte	0x04, 0x1e
        /*0066*/ 	.short	(.L_4125 - .L_4124)
.L_4124:
        /*0068*/ 	.word	0x00000000


	//----- nvinfo : EIATTR_CBANK_PARAM_SIZE
	.align		4
.L_4125:
        /*006c*/ 	.byte	0x03, 0x19
        /*006e*/ 	.short	0x0018


	//----- nvinfo : EIATTR_PARAM_CBANK
	.align		4
        /*0070*/ 	.byte	0x04, 0x0a
        /*0072*/ 	.short	(.L_4127 - .L_4126)
	.align		4
.L_4126:
        /*0074*/ 	.word	index@(.nv.constant0._ZN2at6native29vectorized_elementwise_kernelILi4ENS0_13BUnaryFunctorIsssZZZNS0_15binary_internal21div_floor_kernel_cudaERNS_18TensorIteratorBaseEENKUlvE_clEvENKUlvE3_clEvEUlssE_EESt5arrayIPcLm2EEEEviT0_T1_)
        /*0078*/ 	.short	0x0210
        /*007a*/ 	.short	0x0018


	//----- nvinfo : EIATTR_SW_WAR
	.align		4
.L_4127:
        /*007c*/ 	.byte	0x04, 0x36
        /*007e*/ 	.short	(.L_4129 - .L_4128)
.L_4128:
        /*0080*/ 	.word	0x00000008
.L_4129:


//--------------------- .nv.info._ZN2at6native29vectorized_elementwise_kernelILi8ENS0_13BUnaryFunctorIsssZZZNS0_15binary_internal21div_floor_kernel_cudaERNS_18TensorIteratorBaseEENKUlvE_clEvENKUlvE3_clEvEUlssE_EESt5arrayIPcLm2EEEEviT0_T1_ --------------------------
	.section	.nv.info._ZN2at6native29vectorized_elementwise_kernelILi8ENS0_13BUnaryFunctorIsssZZZNS0_15binary_internal21div_floor_kernel_cudaERNS_18TensorIteratorBaseEENKUlvE_clEvENKUlvE3_clEvEUlssE_EESt5arrayIPcLm2EEEEviT0_T1_,"",@"SHT_CUDA_INFO"
	.sectionflags	@""
	.align	4


	//----- nvinfo : EIATTR_CUDA_API_VERSION
	.align		4
        /*0000*/ 	.byte	0x04, 0x37
        /*0002*/ 	.short	(.L_4131 - .L_4130)
.L_4130:
        /*0004*/ 	.word	0x00000082


	//----- nvinfo : EIATTR_KPARAM_INFO
	.align		4
.L_4131:
        /*0008*/ 	.byte	0x04, 0x17
        /*000a*/ 	.short	(.L_4133 - .L_4132)
.L_4132:
        /*000c*/ 	.word	0x00000000
        /*0010*/ 	.short	0x0002
        /*0012*/ 	.short	0x0008
        /*0014*/ 	.byte	0x00, 0xf0, 0x41, 0x00


	//----- nvinfo : EIATTR_KPARAM_INFO
	.align		4
.L_4133:
        /*0018*/ 	.byte	0x04, 0x17
        /*001a*/ 	.short	(.L_4135 - .L_4134)
.L_4134:
        /*001c*/ 	.word	0x00000000
        /*0020*/ 	.short	0x0001
        /*0022*/ 	.short	0x0004
        /*0024*/ 	.byte	0x00, 0xf0, 0x11, 0x00


	//----- nvinfo : EIATTR_KPARAM_INFO
	.align		4
.L_4135:
        /*0028*/ 	.byte	0x04, 0x17
        /*002a*/ 	.short	(.L_4137 - .L_4136)
.L_4136:
        /*002c*/ 	.word	0x00000000
        /*0030*/ 	.short	0x0000
        /*0032*/ 	.short	0x0000
        /*0034*/ 	.byte	0x00, 0xf0, 0x11, 0x00


	//----- nvinfo : EIATTR_SPARSE_MMA_MASK
	.align		4
.L_4137:
        /*0038*/ 	.byte	0x03, 0x50
        /*003a*/ 	.short	0x0000


	//----- nvinfo : EIATTR_MAXREG_COUNT
	.align		4
        /*003c*/ 	.byte	0x03, 0x1b
        /*003e*/ 	.short	0x00ff


	//----- nvinfo : EIATTR_MERCURY_ISA_VERSION
	.align		4
        /*0040*/ 	.byte	0x03, 0x5f
        /*0042*/ 	.short	0x0101


	//----- nvinfo : EIATTR_EXIT_INSTR_OFFSETS
	.align		4
        /*0044*/ 	.byte	0x04, 0x1c
        /*0046*/ 	.short	(.L_4139 - .L_4138)


	//   ....[0]....
.L_4138:
        /*0048*/ 	.word	0x000011c0


	//   ....[1]....
        /*004c*/ 	.word	0x00003020


	//   ....[2]....
        /*0050*/ 	.word	0x00003070


	//----- nvinfo : EIATTR_MAX_THREADS
	.align		4
.L_4139:
        /*0054*/ 	.byte	0x04, 0x05
        /*0056*/ 	.short	(.L_4141 - .L_4140)
.L_4140:
        /*0058*/ 	.word	0x00000080
        /*005c*/ 	.word	0x00000001
        /*0060*/ 	.word	0x00000001


	//----- nvinfo : EIATTR_CRS_STACK_SIZE
	.align		4
.L_4141:
        /*0064*/ 	.byte	0x04, 0x1e
        /*0066*/ 	.short	(.L_4143 - .L_4142)
.L_4142:
        /*0068*/ 	.word	0x00000000


	//----- nvinfo : EIATTR_CBANK_PARAM_SIZE
	.align		4
.L_4143:
        /*006c*/ 	.byte	0x03, 0x19
        /*006e*/ 	.short	0x0018


	//----- nvinfo : EIATTR_PARAM_CBANK
	.align		4
        /*0070*/ 	.byte	0x04, 0x0a
        /*0072*/ 	.short	(.L_4145 - .L_4144)
	.align		4
.L_4144:
        /*0074*/ 	.word	index@(.nv.constant0._ZN2at6native29vectorized_elementwise_kernelILi8ENS0_13BUnaryFunctorIsssZZZNS0_15binary_internal21div_floor_kernel_cudaERNS_18TensorIteratorBaseEENKUlvE_clEvENKUlvE3_clEvEUlssE_EESt5arrayIPcLm2EEEEviT0_T1_)
        /*0078*/ 	.short	0x0210
        /*007a*/ 	.short	0x0018


	//----- nvinfo : EIATTR_SW_WAR
	.align		4
.L_4145:
        /*007c*/ 	.byte	0x04, 0x36
        /*007e*/ 	.short	(.L_4147 - .L_4146)
.L_4146:
        /*0080*/ 	.word	0x00000008
.L_4147:


//--------------------- .nv.info._ZN2at6native18elementwise_kernelILi128ELi4EZNS0_15gpu_kernel_implINS0_13AUnaryFunctorIsssZZZNS0_15binary_internal21div_floor_kernel_cudaERNS_18TensorIteratorBaseEENKUlvE_clEvENKUlvE3_clEvEUlssE_EEEEvS6_RKT_EUliE_EEviT1_ --------------------------
	.section	.nv.info._ZN2at6native18elementwise_kernelILi128ELi4EZNS0_15gpu_kernel_implINS0_13AUnaryFunctorIsssZZZNS0_15binary_internal21div_floor_kernel_cudaERNS_18TensorIteratorBaseEENKUlvE_clEvENKUlvE3_clEvEUlssE_EEEEvS6_RKT_EUliE_EEviT1_,"",@"SHT_CUDA_INFO"
	.sectionflags	@""
	.align	4


	//----- nvinfo : EIATTR_CUDA_API_VERSION
	.align		4
        /*0000*/ 	.byte	0x04, 0x37
        /*0002*/ 	.short	(.L_4149 - .L_4148)
.L_4148:
        /*0004*/ 	.word	0x00000082


	//----- nvinfo : EIATTR_KPARAM_INFO
	.align		4
.L_4149:
        /*0008*/ 	.byte	0x04, 0x17
        /*000a*/ 	.short	(.L_4151 - .L_4150)
.L_4150:
        /*000c*/ 	.word	0x00000000
        /*0010*/ 	.short	0x0001
        /*0012*/ 	.short	0x0008
        /*0014*/ 	.byte	0x00, 0xf0, 0x61, 0x08


	//----- nvinfo : EIATTR_KPARAM_INFO
	.align		4
.L_4151:
        /*0018*/ 	.byte	0x04, 0x17
        /*001a*/ 	.short	(.L_4153 - .L_4152)
.L_4152:
        /*001c*/ 	.word	0x00000000
        /*0020*/ 	.short	0x0000
        /*0022*/ 	.short	0x0000
        /*0024*/ 	.byte	0x00, 0xf0, 0x11, 0x00


	//----- nvinfo : EIATTR_SPARSE_MMA_MASK
	.align		4
.L_4153:
        /*0028*/ 	.byte	0x03, 0x50
        /*002a*/ 	.short	0x0000


	//----- nvinfo : EIATTR_MAXREG_COUNT
	.align		4
        /*002c*/ 	.byte	0x03, 0x1b
        /*002e*/ 	.short	0x0080


	//----- nvinfo : EIATTR_EXTERNS
	.align		4
        /*0030*/ 	.byte	0x04, 0x0f
        /*0032*/ 	.short	(.L_4155 - .L_4154)


	//   ....[0]....
	.align		4
.L_4154:
        /*0034*/ 	.word	index@(__assertfail)


	//----- nvinfo : EIATTR_MERCURY_ISA_VERSION
	.align		4
.L_4155:
        /*0038*/ 	.byte	0x03, 0x5f
        /*003a*/ 	.short	0x0101


	//----- nvinfo : EIATTR_SYSCALL_OFFSETS
	.align		4
        /*003c*/ 	.byte	0x04, 0x46
        /*003e*/ 	.short	(.L_4157 - .L_4156)


	//   ....[0]....
.L_4156:
        /*0040*/ 	.word	0x000021e0


	//   ....[1]....
        /*0044*/ 	.word	0x00003330


	//   ....[2]....
        /*0048*/ 	.word	0x00005560


	//   ....[3]....
        /*004c*/ 	.word	0x000066a0


	//   ....[4]....
        /*0050*/ 	.word	0x000088c0


	//   ....[5]....
        /*0054*/ 	.word	0x00009a00


	//   ....[6]....
        /*0058*/ 	.word	0x0000bc10


	//   ....[7]....
        /*005c*/ 	.word	0x0000cd50


	//----- nvinfo : EIATTR_EXIT_INSTR_OFFSETS
	.align		4
.L_4157:
        /*0060*/ 	.byte	0x04, 0x1c
        /*0062*/ 	.short	(.L_4159 - .L_4158)


	//   ....[0]....
.L_4158:
        /*0064*/ 	.word	0x00009ac0


	//   ....[1]....
        /*0068*/ 	.word	0x0000c010


	//   ....[2]....
        /*006c*/ 	.word	0x0000c030


	//   ....[3]....
        /*0070*/ 	.word	0x0000c0d0


	//   ....[4]....
        /*0074*/ 	.word	0x0000c100


	//   ....[5]....
        /*0078*/ 	.word	0x0000c120


	//   ....[6]....
        /*007c*/ 	.word	0x0000c1b0


	//   ....[7]....
        /*0080*/ 	.word	0x0000c1f0


	//   ....[8]....
        /*0084*/ 	.word	0x0000c290


	//   ....[9]....
        /*0088*/ 	.word	0x0000c2e0


	//   ....[10]....
        /*008c*/ 	.word	0x0000c310


	//   ....[11]....
        /*0090*/ 	.word	0x0000c3e0


	//   ....[12]....
        /*0094*/ 	.word	0x0000c420


	//   ....[13]....
        /*0098*/ 	.word	0x0000c5b0


	//   ....[14]....
        /*009c*/ 	.word	0x0000c710


	//   ....[15]....
        /*00a0*/ 	.word	0x0000c750


	//   ....[16]....
        /*00a4*/ 	.word	0x0000c7f0


	//   ....[17]....
        /*00a8*/ 	.word	0x0000c970


	//   ....[18]....
        /*00ac*/ 	.word	0x0000caf0


	//   ....[19]....
        /*00b0*/ 	.word	0x0000cc50


	//   ....[20]....
        /*00b4*/ 	.word	0x0000cd60


	//   ....[21]....
        /*00b8*/ 	.word	0x0000cda0


	//   ....[22]....
        /*00bc*/ 	.word	0x0000cdd0


	//----- nvinfo : EIATTR_MAX_THREADS
	.align		4
.L_4159:
        /*00c0*/ 	.byte	0x04, 0x05
        /*00c2*/ 	.short	(.L_4161 - .L_4160)
.L_4160:
        /*00c4*/ 	.word	0x00000080
        /*00c8*/ 	.word	0x00000001
        /*00cc*/ 	.word	0x00000001


	//----- nvinfo : EIATTR_CRS_STACK_SIZE
	.align		4
.L_4161:
        /*00d0*/ 	.byte	0x04, 0x1e
        /*00d2*/ 	.short	(.L_4163 - .L_4162)
.L_4162:
        /*00d4*/ 	.word	0x00000000


	//----- nvinfo : EIATTR_CBANK_PARAM_SIZE
	.align		4
.L_4163:
        /*00d8*/ 	.byte	0x03, 0x19
        /*00da*/ 	.short	0x0220


	//----- nvinfo : EIATTR_PARAM_CBANK
	.align		4
        /*00dc*/ 	.byte	0x04, 0x0a
        /*00de*/ 	.short	(.L_4165 - .L_4164)
	.align		4
.L_4164:
        /*00e0*/ 	.word	index@(.nv.constant0._ZN2at6native18elementwise_kernelILi128ELi4EZNS0_15gpu_kernel_implINS0_13AUnaryFunctorIsssZZZNS0_15binary_internal21div_floor_kernel_cudaERNS_18TensorIteratorBaseEENKUlvE_clEvENKUlvE3_clEvEUlssE_EEEEvS6_RKT_EUliE_EEviT1_)
        /*00e4*/ 	.short	0x0210
        /*00e6*/ 	.short	0x0220


	//----- nvinfo : EIATTR_SW_WAR
	.align		4
.L_4165:
        /*00e8*/ 	.byte	0x04, 0x36
        /*00ea*/ 	.short	(.L_4167 - .L_4166)
.L_4166:
        /*00ec*/ 	.word	0x00000008
.L_4167:


//--------------------- .nv.info._ZN2at6native27unrolled_elementwise_kernelINS0_13AUnaryFunctorIsssZZZNS0_15binary_internal21div_floor_kernel_cudaERNS_18TensorIteratorBaseEENKUlvE_clEvENKUlvE3_clEvEUlssE_EESt5arrayIPcLm2EELi4E23TrivialOffsetCalculatorILi1EjESE_NS0_6memory12LoadWithCastILi1EEENSF_13StoreWithCastILi1EEEEEviT_T0_T2_T3_T4_T5_ --------------------------
	.section	.nv.info._ZN2at6native27unrolled_elementwise_kernelINS0_13AUnaryFunctorIsssZZZNS0_15binary_internal21div_floor_kernel_cudaERNS_18TensorIteratorBaseEENKUlvE_clEvENKUlvE3_clEvEUlssE_EESt5arrayIPcLm2EELi4E23TrivialOffsetCalculatorILi1EjESE_NS0_6memory12LoadWithCastILi1EEENSF_13StoreWithCastILi1EEEEEviT_T0_T2_T3_T4_T5_,"",@"SHT_CUDA_INFO"
	.sectionflags	@""
	.align	4


	//----- nvinfo : EIATTR_CUDA_API_VERSION
	.align		4
        /*0000*/ 	.byte	0x04, 0x37
        /*0002*/ 	.short	(.L_4169 - .L_4168)
.L_4168:
        /*0004*/ 	.word	0x00000082


	//----- nvinfo : EIATTR_KPARAM_INFO
	.align		4
.L_4169:
        /*0008*/ 	.byte	0x04, 0x17
        /*000a*/ 	.short	(.L_4171 - .L_4170)
.L_4170:
        /*000c*/ 	.word	0x00000000
        /*0010*/ 	.short	0x0006
        /*0012*/ 	.short	0x0024
        /*0014*/ 	.byte	0x00, 0xf0, 0x21, 0x00


	//----- nvinfo : EIATTR_KPARAM_INFO
	.align		4
.L_4171:
        /*0018*/ 	.byte	0x04, 0x17
        /*001a*/ 	.short	(.L_4173 - .L_4172)
.L_4172:
        /*001c*/ 	.word	0x00000000
        /*0020*/ 	.short	0x0005
        /*0022*/ 	.short	0x001c
        /*0024*/ 	.byte	0x00, 0xf0, 0x21, 0x00


	//----- nvinfo : EIATTR_KPARAM_INFO
	.align		4
.L_4173:
        /*0028*/ 	.byte	0x04, 0x17
        /*002a*/ 	.short	(.L_4175 - .L_4174)
.L_4174:
        /*002c*/ 	.word	0x00000000
        /*0030*/ 	.short	0x0004
        /*0032*/ 	.short	0x0019
        /*0034*/ 	.byte	0x00, 0xf0, 0x05, 0x00


	//----- nvinfo : EIATTR_KPARAM_INFO
	.align		4
.L_4175:
        /*0038*/ 	.byte	0x04, 0x17
        /*003a*/ 	.short	(.L_4177 - .L_4176)
.L_4176:
        /*003c*/ 	.word	0x00000000
        /*0040*/ 	.short	0x0003
        /*0042*/ 	.short	0x0018
        /*0044*/ 	.byte	0x00, 0xf0, 0x05, 0x00


	//----- nvinfo : EIATTR_KPARAM_INFO
	.align		4
.L_4177:
        /*0048*/ 	.byte	0x04, 0x17
        /*004a*/ 	.short	(.L_4179 - .L_4178)
.L_4178:
        /*004c*/ 	.word	0x00000000
        /*0050*/ 	.short	0x0002
        /*0052*/ 	.short	0x0008
        /*0054*/ 	.byte	0x00, 0xf0, 0x41, 0x00


	//----- nvinfo : EIATTR_KPARAM_INFO
	.align		4
.L_4179:
        /*0058*/ 	.byte	0x04, 0x17
        /*005a*/ 	.short	(.L_4181 - .L_4180)
.L_4180:
        /*005c*/ 	.word	0x00000000
        /*0060*/ 	.short	0x0001
        /*0062*/ 	.short	0x0004
        /*0064*/ 	.byte	0x00, 0xf0, 0x11, 0x00


	//----- nvinfo : EIATTR_KPARAM_INFO
	.align		4
.L_4181:
        /*0068*/ 	.byte	0x04, 0x17
        /*006a*/ 	.short	(.L_4183 - .L_4182)
.L_4182:
        /*006c*/ 	.word	0x00000000
        /*0070*/ 	.short	0x0000
        /*0072*/ 	.short	0x0000
        /*0074*/ 	.byte	0x00, 0xf0, 0x11, 0x00


	//----- nvinfo : EIATTR_SPARSE_MMA_MASK
	.align		4
.L_4183:
        /*0078*/ 	.byte	0x03, 0x50
        /*007a*/ 	.short	0x0000


	//----- nvinfo : EIATTR_MAXREG_COUNT
	.align		4
        /*007c*/ 	.byte	0x03, 0x1b
        /*007e*/ 	.short	0x00ff


	//----- nvinfo : EIATTR_EXTERNS
	.align		4
        /*0080*/ 	.byte	0x04, 0x0f
        /*0082*/ 	.short	(.L_4185 - .L_4184)


	//   ....[0]....
	.align		4
.L_4184:
        /*0084*/ 	.word	index@(__assertfail)


	//----- nvinfo : EIATTR_MERCURY_ISA_VERSION
	.align		4
.L_4185:
        /*0088*/ 	.byte	0x03, 0x5f
        /*008a*/ 	.short	0x0101


	//----- nvinfo : EIATTR_SYSCALL_OFFSETS
	.align		4
        /*008c*/ 	.byte	0x04, 0x46
        /*008e*/ 	.short	(.L_4187 - .L_4186)


	//   ....[0]....
.L_4186:
        /*0090*/ 	.word	0x00000f10


	//   ....[1]....
        /*0094*/ 	.word	0x00001e20


	//   ....[2]....
        /*0098*/ 	.word	0x00002d40


	//   ....[3]....
        /*009c*/ 	.word	0x00003c30


	//   ....[4]....
        /*00a0*/ 	.word	0x000057b0


	//   ....[5]....
        /*00a4*/ 	.word	0x00006710


	//   ....[6]....
        /*00a8*/ 	.word	0x00007630


	//   ....[7]....
        /*00ac*/ 	.word	0x00008550


	//----- nvinfo : EIATTR_EXIT_INSTR_OFFSETS
	.align		4
.L_4187:
        /*00b0*/ 	.byte	0x04, 0x1c
        /*00b2*/ 	.short	(.L_4189 - .L_4188)


	//   ....[0]....
.L_4188:
        /*00b4*/ 	.word	0x000076e0


	//   ....[1]....
        /*00b8*/ 	.word	0x00007810


	//   ....[2]....
        /*00bc*/ 	.word	0x00007830


	//   ....[3]....
        /*00c0*/ 	.word	0x000078d0


	//   ....[4]....
        /*00c4*/ 	.word	0x00007900


	//   ....[5]....
        /*00c8*/ 	.word	0x00007920


	//   ....[6]....
        /*00cc*/ 	.word	0x000079b0


	//   ....[7]....
        /*00d0*/ 	.word	0x000079f0


	//   ....[8]....
        /*00d4*/ 	.word	0x00007a90


	//   ....[9]....
        /*00d8*/ 	.word	0x00007ae0


	//   ....[10]....
        /*00dc*/ 	.word	0x00007b10


	//   ....[11]....
        /*00e0*/ 	.word	0x00007be0


	//   ....[12]....
        /*00e4*/ 	.word	0x00007c20


	//   ....[13]....
        /*00e8*/ 	.word	0x00007db0


	//   ....[14]....
        /*00ec*/ 	.word	0x00007f10


	//   ....[15]....
        /*00f0*/ 	.word	0x00007f50


	//   ....[16]....
        /*00f4*/ 	.word	0x00007ff0


	//   ....[17]....
        /*00f8*/ 	.word	0x00008170


	//   ....[18]....
        /*00fc*/ 	.word	0x000082f0


	//   ....[19]....
        /*0100*/ 	.word	0x00008450


	//   ....[20]....
        /*0104*/ 	.word	0x00008560


	//   ....[21]....
        /*0108*/ 	.word	0x000085a0


	//   ....[22]....
        /*010c*/ 	.word	0x000085d0


	//----- nvinfo : EIATTR_MAX_THREADS
	.align		4
.L_4189:
        /*0110*/ 	.byte	0x04, 0x05
        /*0112*/ 	.short	(.L_4191 - .L_4190)
.L_4190:
        /*0114*/ 	.word	0x00000080
        /*0118*/ 	.word	0x00000001
        /*011c*/ 	.word	0x00000001


	//----- nvinfo : EIATTR_CRS_STACK_SIZE
	.align		4
.L_4191:
        /*0120*/ 	.byte	0x04, 0x1e
        /*0122*/ 	.short	(.L_4193 - .L_4192)
.L_4192:
        /*0124*/ 	.word	0x00000000


	//----- nvinfo : EIATTR_CBANK_PARAM_SIZE
	.align		4
.L_4193:
        /*0128*/ 	.byte	0x03, 0x19
        /*012a*/ 	.short	0x002c


	//----- nvinfo : EIATTR_PARAM_CBANK
	.align		4
        /*012c*/ 	.byte	0x04, 0x0a
        /*012e*/ 	.short	(.L_4195 - .L_4194)
	.align		4
.L_4194:
        /*0130*/ 	.word	index@(.nv.constant0._ZN2at6native27unrolled_elementwise_kernelINS0_13AUnaryFunctorIsssZZZNS0_15binary_internal21div_floor_kernel_cudaERNS_18TensorIteratorBaseEENKUlvE_clEvENKUlvE3_clEvEUlssE_EESt5arrayIPcLm2EELi4E23TrivialOffsetCalculatorILi1EjESE_NS0_6memory12LoadWithCastILi1EEENSF_13StoreWithCastILi1EEEEEviT_T0_T2_T3_T4_T5_)
        /*0134*/ 	.short	0x0210
        /*0136*/ 	.short	0x002c


	//----- nvinfo : EIATTR_SW_WAR
	.align		4
.L_4195:
        /*0138*/ 	.byte	0x04, 0x36
        /*013a*/ 	.short	(.L_4197 - .L_4196)
.L_4196:
        /*013c*/ 	.word	0x00000008
.L_4197:


//--------------------- .nv.info._ZN2at6native18elementwise_kernelILi128ELi4EZNS0_22gpu_kernel_impl_nocastINS0_13AUnaryFunctorIsssZZZNS0_15binary_internal21div_floor_kernel_cudaERNS_18TensorIteratorBaseEENKUlvE_clEvENKUlvE3_clEvEUlssE_EEEEvS6_RKT_EUliE_EEviT1_ --------------------------
	.section	.nv.info._ZN2at6native18elementwise_kernelILi128ELi4EZNS0_22gpu_kernel_impl_nocastINS0_13AUnaryFunctorIsssZZZNS0_15binary_internal21div_floor_kernel_cudaERNS_18TensorIteratorBaseEENKUlvE_clEvENKUlvE3_clEvEUlssE_EEEEvS6_RKT_EUliE_EEviT1_,"",@"SHT_CUDA_INFO"
	.sectionflags	@""
	.align	4


	//----- nvinfo : EIATTR_CUDA_API_VERSION
	.align		4
        /*0000*/ 	.byte	0x04, 0x37
        /*0002*/ 	.short	(.L_4199 - .L_4198)
.L_4198:
        /*0004*/ 	.word	0x00000082


	//----- nvinfo : EIATTR_KPARAM_INFO
	.align		4
.L_4199:
        /*0008*/ 	.byte	0x04, 0x17
        /*000a*/ 	.short	(.L_4201 - .L_4200)
.L_4200:
        /*000c*/ 	.word	0x00000000
        /*0010*/ 	.short	0x0001
        /*0012*/ 	.short	0x0008
        /*0014*/ 	.byte	0x00, 0xf0, 0x61, 0x08


	//----- nvinfo : EIATTR_KPARAM_INFO
	.align		4
.L_4201:
        /*0018*/ 	.byte	0x04, 0x17
        /*001a*/ 	.short	(.L_4203 - .L_4202)
.L_4202:
        /*001c*/ 	.word	0x00000000
        /*0020*/ 	.short	0x0000
        /*0022*/ 	.short	0x0000
        /*0024*/ 	.byte	0x00, 0xf0, 0x11, 0x00


	//----- nvinfo : EIATTR_SPARSE_MMA_MASK
	.align		4
.L_4203:
        /*0028*/ 	.byte	0x03, 0x50
        /*002a*/ 	.short	0x0000


	//----- nvinfo : EIATTR_MAXREG_COUNT
	.align		4
        /*002c*/ 	.byte	0x03, 0x1b
        /*002e*/ 	.short	0x0080


	//----- nvinfo : EIATTR_MERCURY_ISA_VERSION
	.align		4
        /*0030*/ 	.byte	0x03, 0x5f
        /*0032*/ 	.short	0x0101


	//----- nvinfo : EIATTR_EXIT_INSTR_OFFSETS
	.align		4
        /*0034*/ 	.byte	0x04, 0x1c
        /*0036*/ 	.short	(.L_4205 - .L_4204)


	//   ....[0]....
.L_4204:
        /*0038*/ 	.word	0x00004390


	//   ....[1]....
        /*003c*/ 	.word	0x000059b0


	//----- nvinfo : EIATTR_MAX_THREADS
	.align		4
.L_4205:
        /*0040*/ 	.byte	0x04, 0x05
        /*0042*/ 	.short	(.L_4207 - .L_4206)
.L_4206:
        /*0044*/ 	.word	0x00000080
        /*0048*/ 	.word	0x00000001
        /*004c*/ 	.word	0x00000001


	//----- nvinfo : EIATTR_CRS_STACK_SIZE
	.align		4
.L_4207:
        /*0050*/ 	.byte	0x04, 0x1e
        /*0052*/ 	.short	(.L_4209 - .L_4208)
.L_4208:
        /*0054*/ 	.word	0x00000000


	//----- nvinfo : EIATTR_CBANK_PARAM_SIZE
	.align		4
.L_4209:
        /*0058*/ 	.byte	0x03, 0x19
        /*005a*/ 	.short	0x0220


	//----- nvinfo : EIATTR_PARAM_CBANK
	.align		4
        /*005c*/ 	.byte	0x04, 0x0a
        /*005e*/ 	.short	(.L_4211 - .L_4210)
	.align		4
.L_4210:
        /*0060*/ 	.word	index@(.nv.constant0._ZN2at6native18elementwise_kernelILi128ELi4EZNS0_22gpu_kernel_impl_nocastINS0_13AUnaryFunctorIsssZZZNS0_15binary_internal21div_floor_kernel_cudaERNS_18TensorIteratorBaseEENKUlvE_clEvENKUlvE3_clEvEUlssE_EEEEvS6_RKT_EUliE_EEviT1_)
        /*0064*/ 	.short	0x0210
        /*0066*/ 	.short	0x0220


	//----- nvinfo : EIATTR_SW_WAR
	.align		4
.L_4211:
        /*0068*/ 	.byte	0x04, 0x36
        /*006a*/ 	.short	(.L_4213 - .L_4212)
.L_4212:
        /*006c*/ 	.word	0x00000008
.L_4213:


//--------------------- .nv.info._ZN2at6native27unrolled_elementwise_kernelINS0_13AUnaryFunctorIsssZZZNS0_15binary_internal21div_floor_kernel_cudaERNS_18TensorIteratorBaseEENKUlvE_clEvENKUlvE3_clEvEUlssE_EESt5arrayIPcLm2EELi4E23TrivialOffsetCalculatorILi1EjESE_NS0_6memory15LoadWithoutCastENSF_16StoreWithoutCastEEEviT_T0_T2_T3_T4_T5_ --------------------------
	.section	.nv.info._ZN2at6native27unrolled_elementwise_kernelINS0_13AUnaryFunctorIsssZZZNS0_15binary_internal21div_floor_kernel_cudaERNS_18TensorIteratorBaseEENKUlvE_clEvENKUlvE3_clEvEUlssE_EESt5arrayIPcLm2EELi4E23TrivialOffsetCalculatorILi1EjESE_NS0_6memory15LoadWithoutCastENSF_16StoreWithoutCastEEEviT_T0_T2_T3_T4_T5_,"",@"SHT_CUDA_INFO"
	.sectionflags	@""
	.align	4


	//----- nvinfo : EIATTR_CUDA_API_VERSION
	.align		4
        /*0000*/ 	.byte	0x04, 0x37
        /*0002*/ 	.short	(.L_4215 - .L_4214)
.L_4214:
        /*0004*/ 	.word	0x00000082


	//----- nvinfo : EIATTR_KPARAM_INFO
	.align		4
.L_4215:
        /*0008*/ 	.byte	0x04, 0x17
        /*000a*/ 	.short	(.L_4217 - .L_4216)
.L_4216:
        /*000c*/ 	.word	0x00000000
        /*0010*/ 	.short	0x0006
        /*0012*/ 	.short	0x001b
        /*0014*/ 	.byte	0x00, 0xf0, 0x05, 0x00


	//----- nvinfo : EIATTR_KPARAM_INFO
	.align		4
.L_4217:
        /*0018*/ 	.byte	0x04, 0x17
        /*001a*/ 	.short	(.L_4219 - .L_4218)
.L_4218:
        /*001c*/ 	.word	0x00000000
        /*0020*/ 	.short	0x0005
        /*0022*/ 	.short	0x001a
        /*0024*/ 	.byte	0x00, 0xf0, 0x05, 0x00


	//----- nvinfo : EIATTR_KPARAM_INFO
	.align		4
.L_4219:
        /*0028*/ 	.byte	0x04, 0x17
        /*002a*/ 	.short	(.L_4221 - .L_4220)
.L_4220:
        /*002c*/ 	.word	0x00000000
        /*0030*/ 	.short	0x0004
        /*0032*/ 	.short	0x0019
        /*0034*/ 	.byte	0x00, 0xf0, 0x05, 0x00


	//----- nvinfo : EIATTR_KPARAM_INFO
	.align		4
.L_4221:
        /*0038*/ 	.byte	0x04, 0x17
        /*003a*/ 	.short	(.L_4223 - .L_4222)
.L_4222:
        /*003c*/ 	.word	0x00000000
        /*0040*/ 	.short	0x0003
        /*0042*/ 	.short	0x0018
        /*0044*/ 	.byte	0x00, 0xf0, 0x05, 0x00


	//----- nvinfo : EIATTR_KPARAM_INFO
	.align		4
.L_4223:
        /*0048*/ 	.byte	0x04, 0x17
        /*004a*/ 	.short	(.L_4225 - .L_4224)
.L_4224:
        /*004c*/ 	.word	0x00000000
        /*0050*/ 	.short	0x0002
        /*0052*/ 	.short	0x0008
        /*0054*/ 	.byte	0x00, 0xf0, 0x41, 0x00


	//----- nvinfo : EIATTR_KPARAM_INFO
	.align		4
.L_4225:
        /*0058*/ 	.byte	0x04, 0x17
        /*005a*/ 	.short	(.L_4227 - .L_4226)
.L_4226:
        /*005c*/ 	.word	0x00000000
        /*0060*/ 	.short	0x0001
        /*0062*/ 	.short	0x0004
        /*0064*/ 	.byte	0x00, 0xf0, 0x11, 0x00


	//----- nvinfo : EIATTR_KPARAM_INFO
	.align		4
.L_4227:
        /*0068*/ 	.byte	0x04, 0x17
        /*006a*/ 	.short	(.L_4229 - .L_4228)
.L_4228:
        /*006c*/ 	.word	0x00000000
        /*0070*/ 	.short	0x0000
        /*0072*/ 	.short	0x0000
        /*0074*/ 	.byte	0x00, 0xf0, 0x11, 0x00


	//----- nvinfo : EIATTR_SPARSE_MMA_MASK
	.align		4
.L_4229:
        /*0078*/ 	.byte	0x03, 0x50
        /*007a*/ 	.short	0x0000


	//----- nvinfo : EIATTR_MAXREG_COUNT
	.align		4
        /*007c*/ 	.byte	0x03, 0x1b
        /*007e*/ 	.short	0x00ff


	//----- nvinfo : EIATTR_MERCURY_ISA_VERSION
	.align		4
        /*0080*/ 	.byte	0x03, 0x5f
        /*0082*/ 	.short	0x0101


	//----- nvinfo : EIATTR_EXIT_INSTR_OFFSETS
	.align		4
        /*0084*/ 	.byte	0x04, 0x1c
        /*0086*/ 	.short	(.L_4231 - .L_4230)


	//   ....[0]....
.L_4230:
        /*0088*/ 	.word	0x00000ed0


	//   ....[1]....
        /*008c*/ 	.word	0x00000f20


	//----- nvinfo : EIATTR_MAX_THREADS
	.align		4
.L_4231:
        /*0090*/ 	.byte	0x04, 0x05
        /*0092*/ 	.short	(.L_4233 - .L_4232)
.L_4232:
        /*0094*/ 	.word	0x00000080
        /*0098*/ 	.word	0x00000001
        /*009c*/ 	.word	0x00000001


	//----- nvinfo : EIATTR_CRS_STACK_SIZE
	.align		4
.L_4233:
        /*00a0*/ 	.byte	0x04, 0x1e
        /*00a2*/ 	.short	(.L_4235 - .L_4234)
.L_4234:
        /*00a4*/ 	.word	0x00000000


	//----- nvinfo : EIATTR_CBANK_PARAM_SIZE
	.align		4
.L_4235:
        /*00a8*/ 	.byte	0x03, 0x19
        /*00aa*/ 	.short	0x001c


	//----- nvinfo : EIATTR_PARAM_CBANK
	.align		4
        /*00ac*/ 	.byte	0x04, 0x0a
        /*00ae*/ 	.short	(.L_4237 - .L_4236)
	.align		4
.L_4236:
        /*00b0*/ 	.word	index@(.nv.constant0._ZN2at6native27unrolled_elementwise_kernelINS0_13AUnaryFunctorIsssZZZNS0_15binary_internal21div_floor_kernel_cudaERNS_18TensorIteratorBaseEENKUlvE_clEvENKUlvE3_clEvEUlssE_EESt5arrayIPcLm2EELi4E23TrivialOffsetCalculatorILi1EjESE_NS0_6memory15LoadWithoutCastENSF_16StoreWithoutCastEEEviT_T0_T2_T3_T4_T5_)
        /*00b4*/ 	.short	0x0210
        /*00b6*/ 	.short	0x001c


	//----- nvinfo : EIATTR_SW_WAR
	.align		4
.L_4237:
        /*00b8*/ 	.byte	0x04, 0x36
        /*00ba*/ 	.short	(.L_4239 - .L_4238)
.L_4238:
        /*00bc*/ 	.word	0x00000008
.L_4239:


//--------------------- .nv.info._ZN2at6native29vectorized_elementwise_kernelILi2ENS0_13AUnaryFunctorIsssZZZNS0_15binary_internal21div_floor_kernel_cudaERNS_18TensorIteratorBaseEENKUlvE_clEvENKUlvE3_clEvEUlssE_EESt5arrayIPcLm2EEEEviT0_T1_ --------------------------
	.section	.nv.info._ZN2at6native29vectorized_elementwise_kernelILi2ENS0_13AUnaryFunctorIsssZZZNS0_15binary_internal21div_floor_kernel_cudaERNS_18TensorIteratorBaseEENKUlvE_clEvENKUlvE3_clEvEUlssE_EESt5arrayIPcLm2EEEEviT0_T1_,"",@"SHT_CUDA_INFO"
	.sectionflags	@""
	.align	4


	//----- nvinfo : EIATTR_CUDA_API_VERSION
	.align		4
        /*0000*/ 	.byte	0x04, 0x37
        /*0002*/ 	.short	(.L_4241 - .L_4240)
.L_4240:
        /*0004*/ 	.word	0x00000082


	//----- nvinfo : EIATTR_KPARAM_INFO
	.align		4
.L_4241:
        /*0008*/ 	.byte	0x04, 0x17
        /*000a*/ 	.short	(.L_4243 - .L_4242)
.L_4242:
        /*000c*/ 	.word	0x00000000
        /*0010*/ 	.short	0x0002
        /*0012*/ 	.short	0x0008
        /*0014*/ 	.byte	0x00, 0xf0, 0x41, 0x00


	//----- nvinfo : EIATTR_KPARAM_INFO
	.align		4
.L_4243:
        /*0018*/ 	.byte	0x04, 0x17
        /*001a*/ 	.short	(.L_4245 - .L_4244)
.L_4244:
        /*001c*/ 	.word	0x00000000
        /*0020*/ 	.short	0x0001
        /*0022*/ 	.short	0x0004
        /*0024*/ 	.byte	0x00, 0xf0, 0x11, 0x00


	//----- nvinfo : EIATTR_KPARAM_INFO
	.align		4
.L_4245:
        /*0028*/ 	.byte	0x04, 0x17
        /*002a*/ 	.short	(.L_4247 - .L_4246)
.L_4246:
        /*002c*/ 	.word	0x00000000
        /*0030*/ 	.short	0x0000
        /*0032*/ 	.short	0x0000
        /*0034*/ 	.byte	0x00, 0xf0, 0x11, 0x00


	//----- nvinfo : EIATTR_SPARSE_MMA_MASK
	.align		4
.L_4247:
        /*0038*/ 	.byte	0x03, 0x50
        /*003a*/ 	.short	0x0000


	//----- nvinfo : EIATTR_MAXREG_COUNT
	.align		4
        /*003c*/ 	.byte	0x03, 0x1b
        /*003e*/ 	.short	0x00ff


	//----- nvinfo : EIATTR_MERCURY_ISA_VERSION
	.align		4
        /*0040*/ 	.byte	0x03, 0x5f
        /*0042*/ 	.short	0x0101


	//----- nvinfo : EIATTR_EXIT_INSTR_OFFSETS
	.align		4
        /*0044*/ 	.byte	0x04, 0x1c
        /*0046*/ 	.short	(.L_4249 - .L_4248)


	//   ....[0]....
.L_4248:
        /*0048*/ 	.word	0x00001770


	//   ....[1]....
        /*004c*/ 	.word	0x000034f0


	//   ....[2]....
        /*0050*/ 	.word	0x00003540


	//----- nvinfo : EIATTR_MAX_THREADS
	.align		4
.L_4249:
        /*0054*/ 	.byte	0x04, 0x05
        /*0056*/ 	.short	(.L_4251 - .L_4250)
.L_4250:
        /*0058*/ 	.word	0x00000080
        /*005c*/ 	.word	0x00000001
        /*0060*/ 	.word	0x00000001


	//----- nvinfo : EIATTR_CRS_STACK_SIZE
	.align		4
.L_4251:
        /*0064*/ 	.byte	0x04, 0x1e
        /*0066*/ 	.short	(.L_4253 - .L_4252)
.L_4252:
        /*0068*/ 	.word	0x00000000


	//----- nvinfo : EIATTR_CBANK_PARAM_SIZE
	.align		4
.L_4253:
        /*006c*/ 	.byte	0x03, 0x19
        /*006e*/ 	.short	0x0018


	//----- nvinfo : EIATTR_PARAM_CBANK
	.align		4
        /*0070*/ 	.byte	0x04, 0x0a
        /*0072*/ 	.short	(.L_4255 - .L_4254)
	.align		4
.L_4254:
        /*0074*/ 	.word	index@(.nv.constant0._ZN2at6native29vectorized_elementwise_kernelILi2ENS0_13AUnaryFunctorIsssZZZNS0_15binary_internal21div_floor_kernel_cudaERNS_18TensorIteratorBaseEENKUlvE_clEvENKUlvE3_clEvEUlssE_EESt5arrayIPcLm2EEEEviT0_T1_)
        /*0078*/ 	.short	0x0210
        /*007a*/ 	.short	0x0018


	//----- nvinfo : EIATTR_SW_WAR
	.align		4
.L_4255:
        /*007c*/ 	.byte	0x04, 0x36
        /*007e*/ 	.short	(.L_4257 - .L_4256)
.L_4256:
        /*0080*/ 	.word	0x00000008
.L_4257:


//--------------------- .nv.info._ZN2at6native29vectorized_elementwise_kernelILi4ENS0_13AUnaryFunctorIsssZZZNS0_15binary_internal21div_floor_kernel_cudaERNS_18TensorIteratorBaseEENKUlvE_clEvENKUlvE3_clEvEUlssE_EESt5arrayIPcLm2EEEEviT0_T1_ --------------------------
	.section	.nv.info._ZN2at6native29vectorized_elementwise_kernelILi4ENS0_13AUnaryFunctorIsssZZZNS0_15binary_internal21div_floor_kernel_cudaERNS_18TensorIteratorBaseEENKUlvE_clEvENKUlvE3_clEvEUlssE_EESt5arrayIPcLm2EEEEviT0_T1_,"",@"SHT_CUDA_INFO"
	.sectionflags	@""
	.align	4


	//----- nvinfo : EIATTR_CUDA_API_VERSION
	.align		4
        /*0000*/ 	.byte	0x04, 0x37
        /*0002*/ 	.short	(.L_4259 - .L_4258)
.L_4258:
        /*0004*/ 	.word	0x00000082


	//----- nvinfo : EIATTR_KPARAM_INFO
	.align		4
.L_4259:
        /*0008*/ 	.byte	0x04, 0x17
        /*000a*/ 	.short	(.L_4261 - .L_4260)
.L_4260:
        /*000c*/ 	.word	0x00000000
        /*0010*/ 	.short	0x0002
        /*0012*/ 	.short	0x0008
        /*0014*/ 	.byte	0x00, 0xf0, 0x41, 0x00


	//----- nvinfo : EIATTR_KPARAM_INFO
	.align		4
.L_4261:
        /*0018*/ 	.byte	0x04, 0x17
        /*001a*/ 	.short	(.L_4263 - .L_4262)
.L_4262:
        /*001c*/ 	.word	0x00000000
        /*0020*/ 	.short	0x0001
        /*0022*/ 	.short	0x0004
        /*0024*/ 	.byte	0x00, 0xf0, 0x11, 0x00


	//----- nvinfo : EIATTR_KPARAM_INFO
	.align		4
.L_4263:
        /*0028*/ 	.byte	0x04, 0x17
        /*002a*/ 	.short	(.L_4265 - .L_4264)
.L_4264:
        /*002c*/ 	.word	0x00000000
        /*0030*/ 	.short	0x0000
        /*0032*/ 	.short	0x0000
        /*0034*/ 	.byte	0x00, 0xf0, 0x11, 0x00


	//----- nvinfo : EIATTR_SPARSE_MMA_MASK
	.align		4
.L_4265:
        /*0038*/ 	.byte	0x03, 0x50
        /*003a*/ 	.short	0x0000


	//----- nvinfo : EIATTR_MAXREG_COUNT
	.align		4
        /*003c*/ 	.byte	0x03, 0x1b
        /*003e*/ 	.short	0x00ff


	//----- nvinfo : EIATTR_MERCURY_ISA_VERSION
	.align		4
        /*0040*/ 	.byte	0x03, 0x5f
        /*0042*/ 	.short	0x0101


	//----- nvinfo : EIATTR_EXIT_INSTR_OFFSETS
	.align		4
        /*0044*/ 	.byte	0x04, 0x1c
        /*0046*/ 	.short	(.L_4267 - .L_4266)


	//   ....[0]....
.L_4266:
        /*0048*/ 	.word	0x00001700


	//   ....[1]....
        /*004c*/ 	.word	0x00003480


	//   ....[2]....
        /*0050*/ 	.word	0x000034d0


	//----- nvinfo : EIATTR_MAX_THREADS
	.align		4
.L_4267:
        /*0054*/ 	.byte	0x04, 0x05
        /*0056*/ 	.short	(.L_4269 - .L_4268)
.L_4268:
        /*0058*/ 	.word	0x00000080
        /*005c*/ 	.word	0x00000001
        /*0060*/ 	.word	0x00000001


	//----- nvinfo : EIATTR_CRS_STACK_SIZE
	.align		4
.L_4269:
        /*0064*/ 	.byte	0x04, 0x1e
        /*0066*/ 	.short	(.L_4271 - .L_4270)
.L_4270:
        /*0068*/ 	.word	0x00000000


	//----- nvinfo : EIATTR_CBANK_PARAM_SIZE
	.align		4
.L_4271:
        /*006c*/ 	.byte	0x03, 0x19
        /*006e*/ 	.short	0x0018


	//----- nvinfo : EIATTR_PARAM_CBANK
	.align		4
        /*0070*/ 	.byte	0x04, 0x0a
        /*0072*/ 	.short	(.L_4273 - .L_4272)
	.align		4
.L_4272:
        /*0074*/ 	.word	index@(.nv.constant0._ZN2at6native29vectorized_elementwise_kernelILi4ENS0_13AUnaryFunctorIsssZZZNS0_15binary_internal21div_floor_kernel_cudaERNS_18TensorIteratorBaseEENKUlvE_clEvENKUlvE3_clEvEUlssE_EESt5arrayIPcLm2EEEEviT0_T1_)
        /*0078*/ 	.short	0x0210
        /*007a*/ 	.short	0x0018


	//----- nvinfo : EIATTR_SW_WAR
	.align		4
.L_4273:
        /*007c*/ 	.byte	0x04, 0x36
        /*007e*/ 	.short	(.L_4275 - .L_4274)
.L_4274:
        /*0080*/ 	.word	0x00000008
.L_4275:


//--------------------- .nv.info._ZN2at6native29vectorized_elementwise_kernelILi8ENS0_13AUnaryFunctorIsssZZZNS0_15binary_internal21div_floor_kernel_cudaERNS_18TensorIteratorBaseEENKUlvE_clEvENKUlvE3_clEvEUlssE_EESt5arrayIPcLm2EEEEviT0_T1_ --------------------------
	.section	.nv.info._ZN2at6native29vectorized_elementwise_kernelILi8ENS0_13AUnaryFunctorIsssZZZNS0_15binary_internal21div_floor_kernel_cudaERNS_18TensorIteratorBaseEENKUlvE_clEvENKUlvE3_clEvEUlssE_EESt5arrayIPcLm2EEEEviT0_T1_,"",@"SHT_CUDA_INFO"
	.sectionflags	@""
	.align	4


	//----- nvinfo : EIATTR_CUDA_API_VERSION
	.align		4
        /*0000*/ 	.byte	0x04, 0x37
        /*0002*/ 	.short	(.L_4277 - .L_4276)
.L_4276:
        /*0004*/ 	.word	0x00000082


	//----- nvinfo : EIATTR_KPARAM_INFO
	.align		4
.L_4277:
        /*0008*/ 	.byte	0x04, 0x17
        /*000a*/ 	.short	(.L_4279 - .L_4278)
.L_4278:
        /*000c*/ 	.word	0x00000000
        /*0010*/ 	.short	0x0002
        /*0012*/ 	.short	0x0008
        /*0014*/ 	.byte	0x00, 0xf0, 0x41, 0x00


	//----- nvinfo : EIATTR_KPARAM_INFO
	.align		4
.L_4279:
        /*0018*/ 	.byte	0x04, 0x17
        /*001a*/ 	.short	(.L_4281 - .L_4280)
.L_4280:
        /*001c*/ 	.word	0x00000000
        /*0020*/ 	.short	0x0001
        /*0022*/ 	.short	0x0004
        /*0024*/ 	.byte	0x00, 0xf0, 0x11, 0x00


	//----- nvinfo : EIATTR_KPARAM_INFO
	.align		4
.L_4281:
        /*0028*/ 	.byte	0x04, 0x17
        /*002a*/ 	.short	(.L_4283 - .L_4282)
.L_4282:
        /*002c*/ 	.word	0x00000000
        /*0030*/ 	.short	0x0000
        /*0032*/ 	.short	0x0000
        /*0034*/ 	.byte	0x00, 0xf0, 0x11, 0x00


	//----- nvinfo : EIATTR_SPARSE_MMA_MASK
	.align		4
.L_4283:
        /*0038*/ 	.byte	0x03, 0x50
        /*003a*/ 	.short	0x0000


	//----- nvinfo : EIATTR_MAXREG_COUNT
	.align		4
        /*003c*/ 	.byte	0x03, 0x1b
        /*003e*/ 	.short	0x00ff


	//----- nvinfo : EIATTR_MERCURY_ISA_VERSION
	.align		4
        /*0040*/ 	.byte	0x03, 0x5f
        /*0042*/ 	.short	0x0101


	//----- nvinfo : EIATTR_EXIT_INSTR_OFFSETS
	.align		4
        /*0044*/ 	.byte	0x04, 0x1c
        /*0046*/ 	.short	(.L_4285 - .L_4284)


	//   ....[0]....
.L_4284:
        /*0048*/ 	.word	0x00001650


	//   ....[1]....
        /*004c*/ 	.word	0x000033d0


	//   ....[2]....
        /*0050*/ 	.word	0x00003420


	//----- nvinfo : EIATTR_MAX_THREADS
	.align		4
.L_4285:
        /*0054*/ 	.byte	0x04, 0x05
        /*0056*/ 	.short	(.L_4287 - .L_4286)
.L_4286:
        /*0058*/ 	.word	0x00000080
        /*005c*/ 	.word	0x00000001
        /*0060*/ 	.word	0x00000001


	//----- nvinfo : EIATTR_CRS_STACK_SIZE
	.align		4
.L_4287:
        /*0064*/ 	.byte	0x04, 0x1e
        /*0066*/ 	.short	(.L_4289 - .L_4288)
.L_4288:
        /*0068*/ 	.word	0x00000000


	//----- nvinfo : EIATTR_CBANK_PARAM_SIZE
	.align		4
.L_4289:
        /*006c*/ 	.byte	0x03, 0x19
        /*006e*/ 	.short	0x0018


	//----- nvinfo : EIATTR_PARAM_CBANK
	.align		4
        /*0070*/ 	.byte	0x04, 0x0a
        /*0072*/ 	.short	(.L_4291 - .L_4290)
	.align		4
.L_4290:
        /*0074*/ 	.word	index@(.nv.constant0._ZN2at6native29vectorized_elementwise_kernelILi8ENS0_13AUnaryFunctorIsssZZZNS0_15binary_internal21div_floor_kernel_cudaERNS_18TensorIteratorBaseEENKUlvE_clEvENKUlvE3_clEvEUlssE_EESt5arrayIPcLm2EEEEviT0_T1_)
        /*0078*/ 	.short	0x0210
        /*007a*/ 	.short	0x0018


	//----- nvinfo : EIATTR_SW_WAR
	.align		4
.L_4291:
        /*007c*/ 	.byte	0x04, 0x36
        /*007e*/ 	.short	(.L_4293 - .L_4292)
.L_4292:
        /*0080*/ 	.word	0x00000008
.L_4293:


//--------------------- .nv.info._ZN2at6native18elementwise_kernelILi128ELi4EZNS0_15gpu_kernel_implINS0_13BinaryFunctorIlllZZZNS0_15binary_internal21div_floor_kernel_cudaERNS_18TensorIteratorBaseEENKUlvE_clEvENKUlvE2_clEvEUlllE_EEEEvS6_RKT_EUliE_EEviT1_ --------------------------
	.section	.nv.info._ZN2at6native18elementwise_kernelILi128ELi4EZNS0_15gpu_kernel_implINS0_13BinaryFunctorIlllZZZNS0_15binary_internal21div_floor_kernel_cudaERNS_18TensorIteratorBaseEENKUlvE_clEvENKUlvE2_clEvEUlllE_EEEEvS6_RKT_EUliE_EEviT1_,"",@"SHT_CUDA_INFO"
	.sectionflags	@""
	.align	4


	//----- nvinfo : EIATTR_CUDA_API_VERSION
	.align		4
        /*0000*/ 	.byte	0x04, 0x37
        /*0002*/ 	.short	(.L_4295 - .L_4294)
.L_4294:
        /*0004*/ 	.word	0x00000082


	//----- nvinfo : EIATTR_KPARAM_INFO
	.align		4
.L_4295:
        /*0008*/ 	.byte	0x04, 0x17
        /*000a*/ 	.short	(.L_4297 - .L_4296)
.L_4296:
        /*000c*/ 	.word	0x00000000
        /*0010*/ 	.short	0x0001
        /*0012*/ 	.short	0x0008
        /*0014*/ 	.byte	0x00, 0xf0, 0x21, 0x0a


	//----- nvinfo : EIATTR_KPARAM_INFO
	.align		4
.L_4297:
        /*0018*/ 	.byte	0x04, 0x17
        /*001a*/ 	.short	(.L_4299 - .L_4298)
.L_4298:
        /*001c*/ 	.word	0x00000000
        /*0020*/ 	.short	0x0000
        /*0022*/ 	.short	0x0000
        /*0024*/ 	.byte	0x00, 0xf0, 0x11, 0x00


	//----- nvinfo : EIATTR_SPARSE_MMA_MASK
	.align		4
.L_4299:
        /*0028*/ 	.byte	0x03, 0x50
        /*002a*/ 	.short	0x0000


	//----- nvinfo : EIATTR_MAXREG_COUNT
	.align		4
        /*002c*/ 	.byte	0x03, 0x1b
        /*002e*/ 	.short	0x0080


	//----- nvinfo : EIATTR_EXTERNS
	.align		4
        /*0030*/ 	.byte	0x04, 0x0f
        /*0032*/ 	.short	(.L_4301 - .L_4300)


	//   ....[0]....
	.align		4
.L_4300:
        /*0034*/ 	.word	index@(__assertfail)


	//----- nvinfo : EIATTR_MERCURY_ISA_VERSION
	.align		4
.L_4301:
        /*0038*/ 	.byte	0x03, 0x5f
        /*003a*/ 	.short	0x0101


	//----- nvinfo : EIATTR_SYSCALL_OFFSETS
	.align		4
        /*003c*/ 	.byte	0x04, 0x46
        /*003e*/ 	.short	(.L_4303 - .L_4302)


	//   ....[0]....
.L_4302:
        /*0040*/ 	.word	0x000024f0


	//   ....[1]....
        /*0044*/ 	.word	0x00003360


	//   ....[2]....
        /*0048*/ 	.word	0x00004610


	//   ....[3]....
        /*004c*/ 	.word	0x00006b20


	//   ....[4]....
        /*0050*/ 	.word	0x00007990


	//   ....[5]....
        /*0054*/ 	.word	0x00008c60


	//   ....[6]....
        /*0058*/ 	.word	0x0000b160


	//   ....[7]....
        /*005c*/ 	.word	0x0000bfd0


	//   ....[8]....
        /*0060*/ 	.word	0x0000d2a0


	//   ....[9]....
        /*0064*/ 	.word	0x0000f790


	//   ....[10]....
        /*0068*/ 	.word	0x00010600


	//   ....[11]....
        /*006c*/ 	.word	0x000118d0


	//----- nvinfo : EIATTR_EXIT_INSTR_OFFSETS
	.align		4
.L_4303:
        /*0070*/ 	.byte	0x04, 0x1c
        /*0072*/ 	.short	(.L_4305 - .L_4304)


	//   ....[0]....
.L_4304:
        /*0074*/ 	.word	0x0000d330


	//   ....[1]....
        /*0078*/ 	.word	0x00010bb0


	//   ....[2]....
        /*007c*/ 	.word	0x00010bd0


	//   ....[3]....
        /*0080*/ 	.word	0x00010c50


	//   ....[4]....
        /*0084*/ 	.word	0x00010c70


	//   ....[5]....
        /*0088*/ 	.word	0x00010c90


	//   ....[6]....
        /*008c*/ 	.word	0x00010d20


	//   ....[7]....
        /*0090*/ 	.word	0x00010d60


	//   ....[8]....
        /*0094*/ 	.word	0x00010e00


	//   ....[9]....
        /*0098*/ 	.word	0x00010e50


	//   ....[10]....
        /*009c*/ 	.word	0x00010e80


	//   ....[11]....
        /*00a0*/ 	.word	0x00010f50


	//   ....[12]....
        /*00a4*/ 	.word	0x00010f90


	//   ....[13]....
        /*00a8*/ 	.word	0x00011120


	//   ....[14]....
        /*00ac*/ 	.word	0x00011280


	//   ....[15]....
        /*00b0*/ 	.word	0x000112c0


	//   ....[16]....
        /*00b4*/ 	.word	0x00011360


	//   ....[17]....
        /*00b8*/ 	.word	0x000114e0


	//   ....[18]....
        /*00bc*/ 	.word	0x00011660


	//   ....[19]....
        /*00c0*/ 	.word	0x000117d0


	//   ....[20]....
        /*00c4*/ 	.word	0x000118e0


	//   ....[21]....
        /*00c8*/ 	.word	0x00011900


	//   ....[22]....
        /*00cc*/ 	.word	0x00011920


	//----- nvinfo : EIATTR_MAX_THREADS
	.align		4
.L_4305:
        /*00d0*/ 	.byte	0x04, 0x05
        /*00d2*/ 	.short	(.L_4307 - .L_4306)
.L_4306:
        /*00d4*/ 	.word	0x00000080
        /*00d8*/ 	.word	0x00000001
        /*00dc*/ 	.word	0x00000001


	//----- nvinfo : EIATTR_CRS_STACK_SIZE
	.align		4
.L_4307:
        /*00e0*/ 	.byte	0x04, 0x1e
        /*00e2*/ 	.short	(.L_4309 - .L_4308)
.L_4308:
        /*00e4*/ 	.word	0x00000000


	//----- nvinfo : EIATTR_CBANK_PARAM_SIZE
	.align		4
.L_4309:
        /*00e8*/ 	.byte	0x03, 0x19
        /*00ea*/ 	.short	0x0290


	//----- nvinfo : EIATTR_PARAM_CBANK
	.align		4
        /*00ec*/ 	.byte	0x04, 0x0a
        /*00ee*/ 	.short	(.L_4311 - .L_4310)
	.align		4
.L_4310:
        /*00f0*/ 	.word	index@(.nv.constant0._ZN2at6native18elementwise_kernelILi128ELi4EZNS0_15gpu_kernel_implINS0_13BinaryFunctorIlllZZZNS0_15binary_internal21div_floor_kernel_cudaERNS_18TensorIteratorBaseEENKUlvE_clEvENKUlvE2_clEvEUlllE_EEEEvS6_RKT_EUliE_EEviT1_)
        /*00f4*/ 	.short	0x0210
        /*00f6*/ 	.short	0x0290


	//----- nvinfo : EIATTR_SW_WAR
	.align		4
.L_4311:
        /*00f8*/ 	.byte	0x04, 0x36
        /*00fa*/ 	.short	(.L_4313 - .L_4312)
.L_4312:
        /*00fc*/ 	.word	0x00000008
.L_4313:


//--------------------- .nv.info._ZN2at6native27unrolled_elementwise_kernelINS0_13BinaryFunctorIlllZZZNS0_15binary_internal21div_floor_kernel_cudaERNS_18TensorIteratorBaseEENKUlvE_clEvENKUlvE2_clEvEUlllE_EESt5arrayIPcLm3EELi4E23TrivialOffsetCalculatorILi2EjESD_ILi1EjENS0_6memory12LoadWithCastILi2EEENSG_13StoreWithCastILi1EEEEEviT_T0_T2_T3_T4_T5_ --------------------------
	.section	.nv.info._ZN2at6native27unrolled_elementwise_kernelINS0_13BinaryFunctorIlllZZZNS0_15binary_internal21div_floor_kernel_cudaERNS_18TensorIteratorBaseEENKUlvE_clEvENKUlvE2_clEvEUlllE_EESt5arrayIPcLm3EELi4E23TrivialOffsetCalculatorILi2EjESD_ILi1EjENS0_6memory12LoadWithCastILi2EEENSG_13StoreWithCastILi1EEEEEviT_T0_T2_T3_T4_T5_,"",@"SHT_CUDA_INFO"
	.sectionflags	@""
	.align	4


	//----- nvinfo : EIATTR_CUDA_API_VERSION
	.align		4
        /*0000*/ 	.byte	0x04, 0x37
        /*0002*/ 	.short	(.L_4315 - .L_4314)
.L_4314:
        /*0004*/ 	.word	0x00000082


	//----- nvinfo : EIATTR_KPARAM_INFO
	.align		4
.L_4315:
        /*0008*/ 	.byte	0x04, 0x17
        /*000a*/ 	.short	(.L_4317 - .L_4316)
.L_4316:
        /*000c*/ 	.word	0x00000000
        /*0010*/ 	.short	0x0006
        /*0012*/ 	.short	0x0030
        /*0014*/ 	.byte	0x00, 0xf0, 0x21, 0x00


	//----- nvinfo : EIATTR_KPARAM_INFO
	.align		4
.L_4317:
        /*0018*/ 	.byte	0x04, 0x17
        /*001a*/ 	.short	(.L_4319 - .L_4318)
.L_4318:
        /*001c*/ 	.word	0x00000000
        /*0020*/ 	.short	0x0005
        /*0022*/ 	.short	0x0024
        /*0024*/ 	.byte	0x00, 0xf0, 0x31, 0x00


	//----- nvinfo : EIATTR_KPARAM_INFO
	.align		4
.L_4319:
        /*0028*/ 	.byte	0x04, 0x17
        /*002a*/ 	.short	(.L_4321 - .L_4320)
.L_4320:
        /*002c*/ 	.word	0x00000000
        /*0030*/ 	.short	0x0004
        /*0032*/ 	.short	0x0021
        /*0034*/ 	.byte	0x00, 0xf0, 0x05, 0x00


	//----- nvinfo : EIATTR_KPARAM_INFO
	.align		4
.L_4321:
        /*0038*/ 	.byte	0x04, 0x17
        /*003a*/ 	.short	(.L_4323 - .L_4322)
.L_4322:
        /*003c*/ 	.word	0x00000000
        /*0040*/ 	.short	0x0003
        /*0042*/ 	.short	0x0020
        /*0044*/ 	.byte	0x00, 0xf0, 0x05, 0x00


	//----- nvinfo : EIATTR_KPARAM_INFO
	.align		4
.L_4323:
        /*0048*/ 	.byte	0x04, 0x17
        /*004a*/ 	.short	(.L_4325 - .L_4324)
.L_4324:
        /*004c*/ 	.word	0x00000000
        /*0050*/ 	.short	0x0002
        /*0052*/ 	.short	0x0008
        /*0054*/ 	.byte	0x00, 0xf0, 0x61, 0x00


	//----- nvinfo : EIATTR_KPARAM_INFO
	.align		4
.L_4325:
        /*0058*/ 	.byte	0x04, 0x17
        /*005a*/ 	.short	(.L_4327 - .L_4326)
.L_4326:
        /*005c*/ 	.word	0x00000000
        /*0060*/ 	.short	0x0001
        /*0062*/ 	.short	0x0004
        /*0064*/ 	.byte	0x00, 0xf0, 0x05, 0x00


	//----- nvinfo : EIATTR_KPARAM_INFO
	.align		4
.L_4327:
        /*0068*/ 	.byte	0x04, 0x17
        /*006a*/ 	.short	(.L_4329 - .L_4328)
.L_4328:
        /*006c*/ 	.word	0x00000000
        /*0070*/ 	.short	0x0000
        /*0072*/ 	.short	0x0000
        /*0074*/ 	.byte	0x00, 0xf0, 0x11, 0x00


	//----- nvinfo : EIATTR_SPARSE_MMA_MASK
	.align		4
.L_4329:
        /*0078*/ 	.byte	0x03, 0x50
        /*007a*/ 	.short	0x0000


	//----- nvinfo : EIATTR_MAXREG_COUNT
	.align		4
        /*007c*/ 	.byte	0x03, 0x1b
        /*007e*/ 	.short	0x00ff


	//----- nvinfo : EIATTR_EXTERNS
	.align		4
        /*0080*/ 	.byte	0x04, 0x0f
        /*0082*/ 	.short	(.L_4331 - .L_4330)


	//   ....[0]....
	.align		4
.L_4330:
        /*0084*/ 	.word	index@(__assertfail)


	//----- nvinfo : EIATTR_MERCURY_ISA_VERSION
	.align		4
.L_4331:
        /*0088*/ 	.byte	0x03, 0x5f
        /*008a*/ 	.short	0x0101


	//----- nvinfo : EIATTR_SYSCALL_OFFSETS
	.align		4
        /*008c*/ 	.byte	0x04, 0x46
        /*008e*/ 	.short	(.L_4333 - .L_4332)


	//   ....[0]....
.L_4332:
        /*0090*/ 	.word	0x00000f10


	//   ....[1]....
        /*0094*/ 	.word	0x00001d90


	//   ....[2]....
        /*0098*/ 	.word	0x00002c90


	//   ....[3]....
        /*009c*/ 	.word	0x00003b10


	//   ....[4]....
        /*00a0*/ 	.word	0x00004a20


	//   ....[5]....
        /*00a4*/ 	.word	0x000058a0


	//   ....[6]....
        /*00a8*/ 	.word	0x00006790


	//   ....[7]....
        /*00ac*/ 	.word	0x00007610


	//   ....[8]....
        /*00b0*/ 	.word	0x000099d0


	//   ....[9]....
        /*00b4*/ 	.word	0x0000a8b0


	//   ....[10]....
        /*00b8*/ 	.word	0x0000b750


	//   ....[11]....
        /*00bc*/ 	.word	0x0000c610


	//----- nvinfo : EIATTR_EXIT_INSTR_OFFSETS
	.align		4
.L_4333:
        /*00c0*/ 	.byte	0x04, 0x1c
        /*00c2*/ 	.short	(.L_4335 - .L_4334)


	//   ....[0]....
.L_4334:
        /*00c4*/ 	.word	0x0000b7d0


	//   ....[1]....
        /*00c8*/ 	.word	0x0000b900


	//   ....[2]....
        /*00cc*/ 	.word	0x0000b920


	//   ....[3]....
        /*00d0*/ 	.word	0x0000b9a0


	//   ....[4]....
        /*00d4*/ 	.word	0x0000b9c0


	//   ....[5]....
        /*00d8*/ 	.word	0x0000b9e0


	//   ....[6]....
        /*00dc*/ 	.word	0x0000ba70


	//   ....[7]....
        /*00e0*/ 	.word	0x0000bab0


	//   ....[8]....
        /*00e4*/ 	.word	0x0000bb50


	//   ....[9]....
        /*00e8*/ 	.word	0x0000bba0


	//   ....[10]....
        /*00ec*/ 	.word	0x0000bbd0


	//   ....[11]....
        /*00f0*/ 	.word	0x0000bca0


	//   ....[12]....
        /*00f4*/ 	.word	0x0000bce0


	//   ....[13]....
        /*00f8*/ 	.word	0x0000be70


	//   ....[14]....
        /*00fc*/ 	.word	0x0000bfd0


	//   ....[15]....
        /*0100*/ 	.word	0x0000c010


	//   ....[16]....
        /*0104*/ 	.word	0x0000c0b0


	//   ....[17]....
        /*0108*/ 	.word	0x0000c230


	//   ....[18]....
        /*010c*/ 	.word	0x0000c3b0


	//   ....[19]....
        /*0110*/ 	.word	0x0000c510


	//   ....[20]....
        /*0114*/ 	.word	0x0000c620


	//   ....[21]....
        /*0118*/ 	.word	0x0000c640


	//   ....[22]....
        /*011c*/ 	.word	0x0000c660


	//----- nvinfo : EIATTR_MAX_THREADS
	.align		4
.L_4335:
        /*0120*/ 	.byte	0x04, 0x05
        /*0122*/ 	.short	(.L_4337 - .L_4336)
.L_4336:
        /*0124*/ 	.word	0x00000080
        /*0128*/ 	.word	0x00000001
        /*012c*/ 	.word	0x00000001


	//----- nvinfo : EIATTR_CRS_STACK_SIZE
	.align		4
.L_4337:
        /*0130*/ 	.byte	0x04, 0x1e
        /*0132*/ 	.short	(.L_4339 - .L_4338)
.L_4338:
        /*0134*/ 	.word	0x00000000


	//----- nvinfo : EIATTR_CBANK_PARAM_SIZE
	.align		4
.L_4339:
        /*0138*/ 	.byte	0x03, 0x19
        /*013a*/ 	.short	0x0038


	//----- nvinfo : EIATTR_PARAM_CBANK
	.align		4
        /*013c*/ 	.byte	0x04, 0x0a
        /*013e*/ 	.short	(.L_4341 - .L_4340)
	.align		4
.L_4340:
        /*0140*/ 	.word	index@(.nv.constant0._ZN2at6native27unrolled_elementwise_kernelINS0_13BinaryFunctorIlllZZZNS0_15binary_internal21div_floor_kernel_cudaERNS_18TensorIteratorBaseEENKUlvE_clEvENKUlvE2_clEvEUlllE_EESt5arrayIPcLm3EELi4E23TrivialOffsetCalculatorILi2EjESD_ILi1EjENS0_6memory12LoadWithCastILi2EEENSG_13StoreWithCastILi1EEEEEviT_T0_T2_T3_T4_T5_)
        /*0144*/ 	.short	0x0210
        /*0146*/ 	.short	0x0038


	//----- nvinfo : EIATTR_SW_WAR
	.align		4
.L_4341:
        /*0148*/ 	.byte	0x04, 0x36
        /*014a*/ 	.short	(.L_4343 - .L_4342)
.L_4342:
        /*014c*/ 	.word	0x00000008
.L_4343:


//--------------------- .nv.info._ZN2at6native18elementwise_kernelILi128ELi2EZNS0_22gpu_kernel_impl_nocastINS0_13BinaryFunctorIlllZZZNS0_15binary_internal21div_floor_kernel_cudaERNS_18TensorIteratorBaseEENKUlvE_clEvENKUlvE2_clEvEUlllE_EEEEvS6_RKT_EUliE_EEviT1_ --------------------------
	.section	.nv.info._ZN2at6native18elementwise_kernelILi128ELi2EZNS0_22gpu_kernel_impl_nocastINS0_13BinaryFunctorIlllZZZNS0_15binary_internal21div_floor_kernel_cudaERNS_18TensorIteratorBaseEENKUlvE_clEvENKUlvE2_clEvEUlllE_EEEEvS6_RKT_EUliE_EEviT1_,"",@"SHT_CUDA_INFO"
	.sectionflags	@""
	.align	4


	//----- nvinfo : EIATTR_CUDA_API_VERSION
	.align		4
        /*0000*/ 	.byte	0x04, 0x37
        /*0002*/ 	.short	(.L_4345 - .L_4344)
.L_4344:
        /*0004*/ 	.word	0x00000082


	//----- nvinfo : EIATTR_KPARAM_INFO
	.align		4
.L_4345:
        /*0008*/ 	.byte	0x04, 0x17
        /*000a*/ 	.short	(.L_4347 - .L_4346)
.L_4346:
        /*000c*/ 	.word	0x00000000
        /*0010*/ 	.short	0x0001
        /*0012*/ 	.short	0x0008
        /*0014*/ 	.byte	0x00, 0xf0, 0x21, 0x0a


	//----- nvinfo : EIATTR_KPARAM_INFO
	.align		4
.L_4347:
        /*0018*/ 	.byte	0x04, 0x17
        /*001a*/ 	.short	(.L_4349 - .L_4348)
.L_4348:
        /*001c*/ 	.word	0x00000000
        /*0020*/ 	.short	0x0000
        /*0022*/ 	.short	0x0000
        /*0024*/ 	.byte	0x00, 0xf0, 0x11, 0x00


	//----- nvinfo : EIATTR_SPARSE_MMA_MASK
	.align		4
.L_4349:
        /*0028*/ 	.byte	0x03, 0x50
        /*002a*/ 	.short	0x0000


	//----- nvinfo : EIATTR_MAXREG_COUNT
	.align		4
        /*002c*/ 	.byte	0x03, 0x1b
        /*002e*/ 	.short	0x0080


	//----- nvinfo : EIATTR_MERCURY_ISA_VERSION
	.align		4
        /*0030*/ 	.byte	0x03, 0x5f
        /*0032*/ 	.short	0x0101


	//----- nvinfo : EIATTR_EXIT_INSTR_OFFSETS
	.align		4
        /*0034*/ 	.byte	0x04, 0x1c
        /*0036*/ 	.short	(.L_4351 - .L_4350)


	//   ....[0]....
.L_4350:
        /*0038*/ 	.word	0x00001c00


	//   ....[1]....
        /*003c*/ 	.word	0x00003740


	//----- nvinfo : EIATTR_MAX_THREADS
	.align		4
.L_4351:
        /*0040*/ 	.byte	0x04, 0x05
        /*0042*/ 	.short	(.L_4353 - .L_4352)
.L_4352:
        /*0044*/ 	.word	0x00000080
        /*0048*/ 	.word	0x00000001
        /*004c*/ 	.word	0x00000001


	//----- nvinfo : EIATTR_CRS_STACK_SIZE
	.align		4
.L_4353:
        /*0050*/ 	.byte	0x04, 0x1e
        /*0052*/ 	.short	(.L_4355 - .L_4354)
.L_4354:
        /*0054*/ 	.word	0x00000000


	//----- nvinfo : EIATTR_CBANK_PARAM_SIZE
	.align		4
.L_4355:
        /*0058*/ 	.byte	0x03, 0x19
        /*005a*/ 	.short	0x0290


	//----- nvinfo : EIATTR_PARAM_CBANK
	.align		4
        /*005c*/ 	.byte	0x04, 0x0a
        /*005e*/ 	.short	(.L_4357 - .L_4356)
	.align		4
.L_4356:
        /*0060*/ 	.word	index@(.nv.constant0._ZN2at6native18elementwise_kernelILi128ELi2EZNS0_22gpu_kernel_impl_nocastINS0_13BinaryFunctorIlllZZZNS0_15binary_internal21div_floor_kernel_cudaERNS_18TensorIteratorBaseEENKUlvE_clEvENKUlvE2_clEvEUlllE_EEEEvS6_RKT_EUliE_EEviT1_)
        /*0064*/ 	.short	0x0210
        /*0066*/ 	.short	0x0290


	//----- nvinfo : EIATTR_SW_WAR
	.align		4
.L_4357:
        /*0068*/ 	.byte	0x04, 0x36
        /*006a*/ 	.short	(.L_4359 - .L_4358)
.L_4358:
        /*006c*/ 	.word	0x00000008
.L_4359:


//--------------------- .nv.info._ZN2at6native27unrolled_elementwise_kernelINS0_13BinaryFunctorIlllZZZNS0_15binary_internal21div_floor_kernel_cudaERNS_18TensorIteratorBaseEENKUlvE_clEvENKUlvE2_clEvEUlllE_EESt5arrayIPcLm3EELi4E23TrivialOffsetCalculatorILi2EjESD_ILi1EjENS0_6memory15LoadWithoutCastENSG_16StoreWithoutCastEEEviT_T0_T2_T3_T4_T5_ --------------------------
	.section	.nv.info._ZN2at6native27unrolled_elementwise_kernelINS0_13BinaryFunctorIlllZZZNS0_15binary_internal21div_floor_kernel_cudaERNS_18TensorIteratorBaseEENKUlvE_clEvENKUlvE2_clEvEUlllE_EESt5arrayIPcLm3EELi4E23TrivialOffsetCalculatorILi2EjESD_ILi1EjENS0_6memory15LoadWithoutCastENSG_16StoreWithoutCastEEEviT_T0_T2_T3_T4_T5_,"",@"SHT_CUDA_INFO"
	.sectionflags	@""
	.align	4


	//----- nvinfo : EIATTR_CUDA_API_VERSION
	.align		4
        /*0000*/ 	.byte	0x04, 0x37
        /*0002*/ 	.short	(.L_4361 - .L_4360)
.L_4360:
        /*0004*/ 	.word	0x00000082


	//----- nvinfo : EIATTR_KPARAM_INFO
	.align		4
.L_4361:
        /*0008*/ 	.byte	0x04, 0x17
        /*000a*/ 	.short	(.L_4363 - .L_4362)
.L_4362:
        /*000c*/ 	.word	0x00000000
        /*0010*/ 	.short	0x0006
        /*0012*/ 	.short	0x0023
        /*0014*/ 	.byte	0x00, 0xf0, 0x05, 0x00


	//----- nvinfo : EIATTR_KPARAM_INFO
	.align		4
.L_4363:
        /*0018*/ 	.byte	0x04, 0x17
        /*001a*/ 	.short	(.L_4365 - .L_4364)
.L_4364:
        /*001c*/ 	.word	0x00000000
        /*0020*/ 	.short	0x0005
        /*0022*/ 	.short	0x0022
        /*0024*/ 	.byte	0x00, 0xf0, 0x05, 0x00


	//----- nvinfo : EIATTR_KPARAM_INFO
	.align		4
.L_4365:
        /*0028*/ 	.byte	0x04, 0x17
        /*002a*/ 	.short	(.L_4367 - .L_4366)
.L_4366:
        /*002c*/ 	.word	0x00000000
        /*0030*/ 	.short	0x0004
        /*0032*/ 	.short	0x0021
        /*0034*/ 	.byte	0x00, 0xf0, 0x05, 0x00


	//----- nvinfo : EIATTR_KPARAM_INFO
	.align		4
.L_4367:
        /*0038*/ 	.byte	0x04, 0x17
        /*003a*/ 	.short	(.L_4369 - .L_4368)
.L_4368:
        /*003c*/ 	.word	0x00000000
        /*0040*/ 	.short	0x0003
        /*0042*/ 	.short	0x0020
        /*0044*/ 	.byte	0x00, 0xf0, 0x05, 0x00


	//----- nvinfo : EIATTR_KPARAM_INFO
	.align		4
.L_4369:
        /*0048*/ 	.byte	0x04, 0x17
        /*004a*/ 	.short	(.L_4371 - .L_4370)
.L_4370:
        /*004c*/ 	.word	0x00000000
        /*0050*/ 	.short	0x0002
        /*0052*/ 	.short	0x0008
        /*0054*/ 	.byte	0x00, 0xf0, 0x61, 0x00


	//----- nvinfo : EIATTR_KPARAM_INFO
	.align		4
.L_4371:
        /*0058*/ 	.byte	0x04, 0x17
        /*005a*/ 	.short	(.L_4373 - .L_4372)
.L_4372:
        /*005c*/ 	.word	0x00000000
        /*0060*/ 	.short	0x0001
        /*0062*/ 	.short	0x0004
        /*0064*/ 	.byte	0x00, 0xf0, 0x05, 0x00


	//----- nvinfo : EIATTR_KPARAM_INFO
	.align		4
.L_4373:
        /*0068*/ 	.byte	0x04, 0x17
        /*006a*/ 	.short	(.L_4375 - .L_4374)
.L_4374:
        /*006c*/ 	.word	0x00000000
        /*0070*/ 	.short	0x0000
        /*0072*/ 	.short	0x0000
        /*0074*/ 	.byte	0x00, 0xf0, 0x11, 0x00


	//----- nvinfo : EIATTR_SPARSE_MMA_MASK
	.align		4
.L_4375:
        /*0078*/ 	.byte	0x03, 0x50
        /*007a*/ 	.short	0x0000


	//----- nvinfo : EIATTR_MAXREG_COUNT
	.align		4
        /*007c*/ 	.byte	0x03, 0x1b
        /*007e*/ 	.short	0x00ff


	//----- nvinfo : EIATTR_MERCURY_ISA_VERSION
	.align		4
        /*0080*/ 	.byte	0x03, 0x5f
        /*0082*/ 	.short	0x0101


	//----- nvinfo : EIATTR_EXIT_INSTR_OFFSETS
	.align		4
        /*0084*/ 	.byte	0x04, 0x1c
        /*0086*/ 	.short	(.L_4377 - .L_4376)


	//   ....[0]....
.L_4376:
        /*0088*/ 	.word	0x000017d0


	//   ....[1]....
        /*008c*/ 	.word	0x00001820


	//----- nvinfo : EIATTR_MAX_THREADS
	.align		4
.L_4377:
        /*0090*/ 	.byte	0x04, 0x05
        /*0092*/ 	.short	(.L_4379 - .L_4378)
.L_4378:
        /*0094*/ 	.word	0x00000080
        /*0098*/ 	.word	0x00000001
        /*009c*/ 	.word	0x00000001


	//----- nvinfo : EIATTR_CRS_STACK_SIZE
	.align		4
.L_4379:
        /*00a0*/ 	.byte	0x04, 0x1e
        /*00a2*/ 	.short	(.L_4381 - .L_4380)
.L_4380:
        /*00a4*/ 	.word	0x00000000


	//----- nvinfo : EIATTR_CBANK_PARAM_SIZE
	.align		4
.L_4381:
        /*00a8*/ 	.byte	0x03, 0x19
        /*00aa*/ 	.short	0x0024


	//----- nvinfo : EIATTR_PARAM_CBANK
	.align		4
        /*00ac*/ 	.byte	0x04, 0x0a
        /*00ae*/ 	.short	(.L_4383 - .L_4382)
	.align		4
.L_4382:
        /*00b0*/ 	.word	index@(.nv.constant0._ZN2at6native27unrolled_elementwise_kernelINS0_13BinaryFunctorIlllZZZNS0_15binary_internal21div_floor_kernel_cudaERNS_18TensorIteratorBaseEENKUlvE_clEvENKUlvE2_clEvEUlllE_EESt5arrayIPcLm3EELi4E23TrivialOffsetCalculatorILi2EjESD_ILi1EjENS0_6memory15LoadWithoutCastENSG_16StoreWithoutCastEEEviT_T0_T2_T3_T4_T5_)
        /*00b4*/ 	.short	0x0210
        /*00b6*/ 	.short	0x0024


	//----- nvinfo : EIATTR_SW_WAR
	.align		4
.L_4383:
        /*00b8*/ 	.byte	0x04, 0x36
        /*00ba*/ 	.short	(.L_4385 - .L_4384)
.L_4384:
        /*00bc*/ 	.word	0x00000008
.L_4385:


//--------------------- .nv.info._ZN2at6native29vectorized_elementwise_kernelILi2ENS0_13BinaryFunctorIlllZZZNS0_15binary_internal21div_floor_kernel_cudaERNS_18TensorIteratorBaseEENKUlvE_clEvENKUlvE2_clEvEUlllE_EESt5arrayIPcLm3EEEEviT0_T1_ --------------------------
	.section	.nv.info._ZN2at6native29vectorized_elementwise_kernelILi2ENS0_13BinaryFunctorIlllZZZNS0_15binary_internal21div_floor_kernel_cudaERNS_18TensorIteratorBaseEENKUlvE_clEvENKUlvE2_clEvEUlllE_EESt5arrayIPcLm3EEEEviT0_T1_,"",@"SHT_CUDA_INFO"
	.sectionflags	@""
	.align	4


	//----- nvinfo : EIATTR_CUDA_API_VERSION
	.align		4
        /*0000*/ 	.byte	0x04, 0x37
        /*0002*/ 	.short	(.L_4387 - .L_4386)
.L_4386:
        /*0004*/ 	.word	0x00000082


	//----- nvinfo : EIATTR_KPARAM_INFO
	.align		4
.L_4387:
        /*0008*/ 	.byte	0x04, 0x17
        /*000a*/ 	.short	(.L_4389 - .L_4388)
.L_4388:
        /*000c*/ 	.word	0x00000000
        /*0010*/ 	.short	0x0002
        /*0012*/ 	.short	0x0008
        /*0014*/ 	.byte	0x00, 0xf0, 0x61, 0x00


	//----- nvinfo : EIATTR_KPARAM_INFO
	.align		4
.L_4389:
        /*0018*/ 	.byte	0x04, 0x17
        /*001a*/ 	.short	(.L_4391 - .L_4390)
.L_4390:
        /*001c*/ 	.word	0x00000000
        /*0020*/ 	.short	0x0001
        /*0022*/ 	.short	0x0004
        /*0024*/ 	.byte	0x00, 0xf0, 0x05, 0x00


	//----- nvinfo : EIATTR_KPARAM_INFO
	.align		4
.L_4391:
        /*0028*/ 	.byte	0x04, 0x17
        /*002a*/ 	.short	(.L_4393 - .L_4392)
.L_4392:
        /*002c*/ 	.word	0x00000000
        /*0030*/ 	.short	0x0000
        /*0032*/ 	.short	0x0000
        /*0034*/ 	.byte	0x00, 0xf0, 0x11, 0x00


	//----- nvinfo : EIATTR_SPARSE_MMA_MASK
	.align		4
.L_4393:
        /*0038*/ 	.byte	0x03, 0x50
        /*003a*/ 	.short	0x0000


	//----- nvinfo : EIATTR_MAXREG_COUNT
	.align		4
        /*003c*/ 	.byte	0x03, 0x1b
        /*003e*/ 	.short	0x00ff


	//----- nvinfo : EIATTR_MERCURY_ISA_VERSION
	.align		4
        /*0040*/ 	.byte	0x03, 0x5f
        /*0042*/ 	.short	0x0101


	//----- nvinfo : EIATTR_EXIT_INSTR_OFFSETS
	.align		4
        /*0044*/ 	.byte	0x04, 0x1c
        /*0046*/ 	.short	(.L_4395 - .L_4394)


	//   ....[0]....
.L_4394:
        /*0048*/ 	.word	0x00002720


	//   ....[1]....
        /*004c*/ 	.word	0x00005730


	//   ....[2]....
        /*0050*/ 	.word	0x00005780


	//----- nvinfo : EIATTR_MAX_THREADS
	.align		4
.L_4395:
        /*0054*/ 	.byte	0x04, 0x05
        /*0056*/ 	.short	(.L_4397 - .L_4396)
.L_4396:
        /*0058*/ 	.word	0x00000080
        /*005c*/ 	.word	0x00000001
        /*0060*/ 	.word	0x00000001


	//----- nvinfo : EIATTR_CRS_STACK_SIZE
	.align		4
.L_4397:
        /*0064*/ 	.byte	0x04, 0x1e
        /*0066*/ 	.short	(.L_4399 - .L_4398)
.L_4398:
        /*0068*/ 	.word	0x00000000


	//----- nvinfo : EIATTR_CBANK_PARAM_SIZE
	.align		4
.L_4399:
        /*006c*/ 	.byte	0x03, 0x19
        /*006e*/ 	.short	0x0020


	//----- nvinfo : EIATTR_PARAM_CBANK
	.align		4
        /*0070*/ 	.byte	0x04, 0x0a
        /*0072*/ 	.short	(.L_4401 - .L_4400)
	.align		4
.L_4400:
        /*0074*/ 	.word	index@(.nv.constant0._ZN2at6native29vectorized_elementwise_kernelILi2ENS0_13BinaryFunctorIlllZZZNS0_15binary_internal21div_floor_kernel_cudaERNS_18TensorIteratorBaseEENKUlvE_clEvENKUlvE2_clEvEUlllE_EESt5arrayIPcLm3EEEEviT0_T1_)
        /*0078*/ 	.short	0x0210
        /*007a*/ 	.short	0x0020


	//----- nvinfo : EIATTR_SW_WAR
	.align		4
.L_4401:
        /*007c*/ 	.byte	0x04, 0x36
        /*007e*/ 	.short	(.L_4403 - .L_4402)
.L_4402:
        /*0080*/ 	.word	0x00000008
.L_4403:


//--------------------- .nv.info._ZN2at6native29vectorized_elementwise_kernelILi4ENS0_13BinaryFunctorIlllZZZNS0_15binary_internal21div_floor_kernel_cudaERNS_18TensorIteratorBaseEENKUlvE_clEvENKUlvE2_clEvEUlllE_EESt5arrayIPcLm3EEEEviT0_T1_ --------------------------
	.section	.nv.info._ZN2at6native29vectorized_elementwise_kernelILi4ENS0_13BinaryFunctorIlllZZZNS0_15binary_internal21div_floor_kernel_cudaERNS_18TensorIteratorBaseEENKUlvE_clEvENKUlvE2_clEvEUlllE_EESt5arrayIPcLm3EEEEviT0_T1_,"",@"SHT_CUDA_INFO"
	.sectionflags	@""
	.align	4


	//----- nvinfo : EIATTR_CUDA_API_VERSION
	.align		4
        /*0000*/ 	.byte	0x04, 0x37
        /*0002*/ 	.short	(.L_4405 - .L_4404)
.L_4404:
        /*0004*/ 	.word	0x00000082


	//----- nvinfo : EIATTR_KPARAM_INFO
	.align		4
.L_4405:
        /*0008*/ 	.byte	0x04, 0x17
        /*000a*/ 	.short	(.L_4407 - .L_4406)
.L_4406:
        /*000c*/ 	.word	0x00000000
        /*0010*/ 	.short	0x0002
        /*0012*/ 	.short	0x0008
        /*0014*/ 	.byte	0x00, 0xf0, 0x61, 0x00


	//----- nvinfo : EIATTR_KPARAM_INFO
	.align		4
.L_4407:
        /*0018*/ 	.byte	0x04, 0x17
        /*001a*/ 	.short	(.L_4409 - .L_4408)
.L_4408:
        /*001c*/ 	.word	0x00000000
        /*0020*/ 	.short	0x0001
        /*0022*/ 	.short	0x0004
        /*0024*/ 	.byte	0x00, 0xf0, 0x05, 0x00


	//----- nvinfo : EIATTR_KPARAM_INFO
	.align		4
.L_4409:
        /*0028*/ 	.byte	0x04, 0x17
        /*002a*/ 	.short	(.L_4411 - .L_4410)
.L_4410:
        /*002c*/ 	.word	0x00000000
        /*0030*/ 	.short	0x0000
        /*0032*/ 	.short	0x0000
        /*0034*/ 	.byte	0x00, 0xf0, 0x11, 0x00


	//----- nvinfo : EIATTR_SPARSE_MMA_MASK
	.align		4
.L_4411:
        /*0038*/ 	.byte	0x03, 0x50
        /*003a*/ 	.short	0x0000


	//----- nvinfo : EIATTR_MAXREG_COUNT
	.align		4
        /*003c*/ 	.byte	0x03, 0x1b
        /*003e*/ 	.short	0x00ff


	//----- nvinfo : EIATTR_MERCURY_ISA_VERSION
	.align		4
        /*0040*/ 	.byte	0x03, 0x5f
        /*0042*/ 	.short	0x0101


	//----- nvinfo : EIATTR_EXIT_INSTR_OFFSETS
	.align		4
        /*0044*/ 	.byte	0x04, 0x1c
        /*0046*/ 	.short	(.L_4413 - .L_4412)


	//   ....[0]....
.L_4412:
        /*0048*/ 	.word	0x00002720


	//   ....[1]....
        /*004c*/ 	.word	0x00005730


	//   ....[2]....
        /*0050*/ 	.word	0x00005780


	//----- nvinfo : EIATTR_MAX_THREADS
	.align		4
.L_4413:
        /*0054*/ 	.byte	0x04, 0x05
        /*0056*/ 	.short	(.L_4415 - .L_4414)
.L_4414:
        /*0058*/ 	.word	0x00000080
        /*005c*/ 	.word	0x00000001
        /*0060*/ 	.word	0x00000001


	//----- nvinfo : EIATTR_CRS_STACK_SIZE
	.align		4
.L_4415:
        /*0064*/ 	.byte	0x04, 0x1e
        /*0066*/ 	.short	(.L_4417 - .L_4416)
.L_4416:
        /*0068*/ 	.word	0x00000000


	//----- nvinfo : EIATTR_CBANK_PARAM_SIZE
	.align		4
.L_4417:
        /*006c*/ 	.byte	0x03, 0x19
        /*006e*/ 	.short	0x0020


	//----- nvinfo : EIATTR_PARAM_CBANK
	.align		4
        /*0070*/ 	.byte	0x04, 0x0a
        /*0072*/ 	.short	(.L_4419 - .L_4418)
	.align		4
.L_4418:
        /*0074*/ 	.word	index@(.nv.constant0._ZN2at6native29vectorized_elementwise_kernelILi4ENS0_13BinaryFunctorIlllZZZNS0_15binary_internal21div_floor_kernel_cudaERNS_18TensorIteratorBaseEENKUlvE_clEvENKUlvE2_clEvEUlllE_EESt5arrayIPcLm3EEEEviT0_T1_)
        /*0078*/ 	.short	0x0210
        /*007a*/ 	.short	0x0020


	//----- nvinfo : EIATTR_SW_WAR
	.align		4
.L_4419:
        /*007c*/ 	.byte	0x04, 0x36
        /*007e*/ 	.short	(.L_4421 - .L_4420)
.L_4420:
        /*0080*/ 	.word	0x00000008
.L_4421:


//--------------------- .nv.info._ZN2at6native29vectorized_elementwise_kernelILi8ENS0_13BinaryFunctorIlllZZZNS0_15binary_internal21div_floor_kernel_cudaERNS_18TensorIteratorBaseEENKUlvE_clEvENKUlvE2_clEvEUlllE_EESt5arrayIPcLm3EEEEviT0_T1_ --------------------------
	.section	.nv.info._ZN2at6native29vectorized_elementwise_kernelILi8ENS0_13BinaryFunctorIlllZZZNS0_15binary_internal21div_floor_kernel_cudaERNS_18TensorIteratorBaseEENKUlvE_clEvENKUlvE2_clEvEUlllE_EESt5arrayIPcLm3EEEEviT0_T1_,"",@"SHT_CUDA_INFO"
	.sectionflags	@""
	.align	4


	//----- nvinfo : EIATTR_CUDA_API_VERSION
	.align		4
        /*0000*/ 	.byte	0x04, 0x37
        /*0002*/ 	.short	(.L_4423 - .L_4422)
.L_4422:
        /*0004*/ 	.word	0x00000082


	//----- nvinfo : EIATTR_KPARAM_INFO
	.align		4
.L_4423:
        /*0008*/ 	.byte	0x04, 0x17
        /*000a*/ 	.short	(.L_4425 - .L_4424)
.L_4424:
        /*000c*/ 	.word	0x00000000
        /*0010*/ 	.short	0x0002
        /*0012*/ 	.short	0x0008
        /*0014*/ 	.byte	0x00, 0xf0, 0x61, 0x00


	//----- nvinfo : EIATTR_KPARAM_INFO
	.align		4
.L_4425:
        /*0018*/ 	.byte	0x04, 0x17
        /*001a*/ 	.short	(.L_4427 - .L_4426)
.L_4426:
        /*001c*/ 	.word	0x00000000
        /*0020*/ 	.short	0x0001
        /*0022*/ 	.short	0x0004
        /*0024*/ 	.byte	0x00, 0xf0, 0x05, 0x00


	//----- nvinfo : EIATTR_KPARAM_INFO
	.align		4
.L_4427:
        /*0028*/ 	.byte	0x04, 0x17
        /*002a*/ 	.short	(.L_4429 - .L_4428)
.L_4428:
        /*002c*/ 	.word	0x00000000
        /*0030*/ 	.short	0x0000
        /*0032*/ 	.short	0x0000
        /*0034*/ 	.byte	0x00, 0xf0, 0x11, 0x00


	//----- nvinfo : EIATTR_SPARSE_MMA_MASK
	.align		4
.L_4429:
        /*0038*/ 	.byte	0x03, 0x50
        /*003a*/ 	.short	0x0000


	//----- nvinfo : EIATTR_MAXREG_COUNT
	.align		4
        /*003c*/ 	.byte	0x03, 0x1b
        /*003e*/ 	.short	0x00ff


	//----- nvinfo : EIATTR_MERCURY_ISA_VERSION
	.align		4
        /*0040*/ 	.byte	0x03, 0x5f
        /*0042*/ 	.short	0x0101


	//----- nvinfo : EIATTR_EXIT_INSTR_OFFSETS
	.align		4
        /*0044*/ 	.byte	0x04, 0x1c
        /*0046*/ 	.short	(.L_4431 - .L_4430)


	//   ....[0]....
.L_4430:
        /*0048*/ 	.word	0x00002720


	//   ....[1]....
        /*004c*/ 	.word	0x00005730


	//   ....[2]....
        /*0050*/ 	.word	0x00005780


	//----- nvinfo : EIATTR_MAX_THREADS
	.align		4
.L_4431:
        /*0054*/ 	.byte	0x04, 0x05
        /*0056*/ 	.short	(.L_4433 - .L_4432)
.L_4432:
        /*0058*/ 	.word	0x00000080
        /*005c*/ 	.word	0x00000001
        /*0060*/ 	.word	0x00000001


	//----- nvinfo : EIATTR_CRS_STACK_SIZE
	.align		4
.L_4433:
        /*0064*/ 	.byte	0x04, 0x1e
        /*0066*/ 	.short	(.L_4435 - .L_4434)
.L_4434:
        /*0068*/ 	.word	0x00000000


	//----- nvinfo : EIATTR_CBANK_PARAM_SIZE
	.align		4
.L_4435:
        /*006c*/ 	.byte	0x03, 0x19
        /*006e*/ 	.short	0x0020


	//----- nvinfo : EIATTR_PARAM_CBANK
	.align		4
        /*0070*/ 	.byte	0x04, 0x0a
        /*0072*/ 	.short	(.L_4437 - .L_4436)
	.align		4
.L_4436:
        /*0074*/ 	.word	index@(.nv.constant0._ZN2at6native29vectorized_elementwise_kernelILi8ENS0_13BinaryFunctorIlllZZZNS0_15binary_internal21div_floor_kernel_cudaERNS_18TensorIteratorBaseEENKUlvE_clEvENKUlvE2_clEvEUlllE_EESt5arrayIPcLm3EEEEviT0_T1_)
        /*0078*/ 	.short	0x0210
        /*007a*/ 	.short	0x0020


	//----- nvinfo : EIATTR_SW_WAR
	.align		4
.L_4437:
        /*007c*/ 	.byte	0x04, 0x36
        /*007e*/ 	.short	(.L_4439 - .L_4438)
.L_4438:
        /*0080*/ 	.word	0x00000008
.L_4439:


//--------------------- .nv.info._ZN2at6native18elementwise_kernelILi128ELi4EZNS0_15gpu_kernel_implINS0_13BUnaryFunctorIlllZZZNS0_15binary_internal21div_floor_kernel_cudaERNS_18TensorIteratorBaseEENKUlvE_clEvENKUlvE2_clEvEUlllE_EEEEvS6_RKT_EUliE_EEviT1_ --------------------------
	.section	.nv.info._ZN2at6native18elementwise_kernelILi128ELi4EZNS0_15gpu_kernel_implINS0_13BUnaryFunctorIlllZZZNS0_15binary_internal21div_floor_kernel_cudaERNS_18TensorIteratorBaseEENKUlvE_clEvENKUlvE2_clEvEUlllE_EEEEvS6_RKT_EUliE_EEviT1_,"",@"SHT_CUDA_INFO"
	.sectionflags	@""
	.align	4


	//----- nvinfo : EIATTR_CUDA_API_VERSION
	.align		4
        /*0000*/ 	.byte	0x04, 0x37
        /*0002*/ 	.short	(.L_4441 - .L_4440)
.L_4440:
        /*0004*/ 	.word	0x00000082


	//----- nvinfo : EIATTR_KPARAM_INFO
	.align		4
.L_4441:
        /*0008*/ 	.byte	0x04, 0x17
        /*000a*/ 	.short	(.L_4443 - .L_4442)
.L_4442:
        /*000c*/ 	.word	0x00000000
        /*0010*/ 	.short	0x0001
        /*0012*/ 	.short	0x0008
        /*0014*/ 	.byte	0x00, 0xf0, 0xa1, 0x08


	//----- nvinfo : EIATTR_KPARAM_INFO
	.align		4
.L_4443:
        /*0018*/ 	.byte	0x04, 0x17
        /*001a*/ 	.short	(.L_4445 - .L_4444)
.L_4444:
        /*001c*/ 	.word	0x00000000
        /*0020*/ 	.short	0x0000
        /*0022*/ 	.short	0x0000
        /*0024*/ 	.byte	0x00, 0xf0, 0x11, 0x00


	//----- nvinfo : EIATTR_SPARSE_MMA_MASK
	.align		4
.L_4445:
        /*0028*/ 	.byte	0x03, 0x50
        /*002a*/ 	.short	0x0000


	//----- nvinfo : EIATTR_MAXREG_COUNT
	.align		4
        /*002c*/ 	.byte	0x03, 0x1b
        /*002e*/ 	.short	0x0080


	//----- nvinfo : EIATTR_EXTERNS
	.align		4
        /*0030*/ 	.byte	0x04, 0x0f
        /*0032*/ 	.short	(.L_4447 - .L_4446)


	//   ....[0]....
	.align		4
.L_4446:
        /*0034*/ 	.word	index@(__assertfail)


	//----- nvinfo : EIATTR_MERCURY_ISA_VERSION
	.align		4
.L_4447:
        /*0038*/ 	.byte	0x03, 0x5f
        /*003a*/ 	.short	0x0101


	//----- nvinfo : EIATTR_SYSCALL_OFFSETS
	.align		4
        /*003c*/ 	.byte	0x04, 0x46
        /*003e*/ 	.short	(.L_4449 - .L_4448)


	//   ....[0]....
.L_4448:
        /*0040*/ 	.word	0x000021c0


	//   ....[1]....
        /*0044*/ 	.word	0x000034a0


	//   ....[2]....
        /*0048*/ 	.word	0x00005680


	//   ....[3]....
        /*004c*/ 	.word	0x00006980


	//   ....[4]....
        /*0050*/ 	.word	0x00008b50


	//   ....[5]....
        /*0054*/ 	.word	0x00009e50


	//   ....[6]....
        /*0058*/ 	.word	0x0000c010


	//   ....[7]....
        /*005c*/ 	.word	0x0000d310


	//----- nvinfo : EIATTR_EXIT_INSTR_OFFSETS
	.align		4
.L_4449:
        /*0060*/ 	.byte	0x04, 0x1c
        /*0062*/ 	.short	(.L_4451 - .L_4450)


	//   ....[0]....
.L_4450:
        /*0064*/ 	.word	0x00009ee0


	//   ....[1]....
        /*0068*/ 	.word	0x0000c5f0


	//   ....[2]....
        /*006c*/ 	.word	0x0000c610


	//   ....[3]....
        /*0070*/ 	.word	0x0000c690


	//   ....[4]....
        /*0074*/ 	.word	0x0000c6b0


	//   ....[5]....
        /*0078*/ 	.word	0x0000c6d0


	//   ....[6]....
        /*007c*/ 	.word	0x0000c760


	//   ....[7]....
        /*0080*/ 	.word	0x0000c7a0


	//   ....[8]....
        /*0084*/ 	.word	0x0000c840


	//   ....[9]....
        /*0088*/ 	.word	0x0000c890


	//   ....[10]....
        /*008c*/ 	.word	0x0000c8c0


	//   ....[11]....
        /*0090*/ 	.word	0x0000c990


	//   ....[12]....
        /*0094*/ 	.word	0x0000c9d0


	//   ....[13]....
        /*0098*/ 	.word	0x0000cb60


	//   ....[14]....
        /*009c*/ 	.word	0x0000ccc0


	//   ....[15]....
        /*00a0*/ 	.word	0x0000cd00


	//   ....[16]....
        /*00a4*/ 	.word	0x0000cda0


	//   ....[17]....
        /*00a8*/ 	.word	0x0000cf20


	//   ....[18]....
        /*00ac*/ 	.word	0x0000d0a0


	//   ....[19]....
        /*00b0*/ 	.word	0x0000d210


	//   ....[20]....
        /*00b4*/ 	.word	0x0000d320


	//   ....[21]....
        /*00b8*/ 	.word	0x0000d340


	//   ....[22]....
        /*00bc*/ 	.word	0x0000d360


	//----- nvinfo : EIATTR_MAX_THREADS
	.align		4
.L_4451:
        /*00c0*/ 	.byte	0x04, 0x05
        /*00c2*/ 	.short	(.L_4453 - .L_4452)
.L_4452:
        /*00c4*/ 	.word	0x00000080
        /*00c8*/ 	.word	0x00000001
        /*00cc*/ 	.word	0x00000001


	//----- nvinfo : EIATTR_CRS_STACK_SIZE
	.align		4
.L_4453:
        /*00d0*/ 	.byte	0x04, 0x1e
        /*00d2*/ 	.short	(.L_4455 - .L_4454)
.L_4454:
        /*00d4*/ 	.word	0x00000000


	//----- nvinfo : EIATTR_CBANK_PARAM_SIZE
	.align		4
.L_4455:
        /*00d8*/ 	.byte	0x03, 0x19
        /*00da*/ 	.short	0x0230


	//----- nvinfo : EIATTR_PARAM_CBANK
	.align		4
        /*00dc*/ 	.byte	0x04, 0x0a
        /*00de*/ 	.short	(.L_4457 - .L_4456)
	.align		4
.L_4456:
        /*00e0*/ 	.word	index@(.nv.constant0._ZN2at6native18elementwise_kernelILi128ELi4EZNS0_15gpu_kernel_implINS0_13BUnaryFunctorIlllZZZNS0_15binary_internal21div_floor_kernel_cudaERNS_18TensorIteratorBaseEENKUlvE_clEvENKUlvE2_clEvEUlllE_EEEEvS6_RKT_EUliE_EEviT1_)
        /*00e4*/ 	.short	0x0210
        /*00e6*/ 	.short	0x0230


	//----- nvinfo : EIATTR_SW_WAR
	.align		4
.L_4457:
        /*00e8*/ 	.byte	0x04, 0x36
        /*00ea*/ 	.short	(.L_4459 - .L_4458)
.L_4458:
        /*00ec*/ 	.word	0x00000008
.L_4459:


//--------------------- .nv.info._ZN2at6native27unrolled_elementwise_kernelINS0_13BUnaryFunctorIlllZZZNS0_15binary_internal21div_floor_kernel_cudaERNS_18TensorIteratorBaseEENKUlvE_clEvENKUlvE2_clEvEUlllE_EESt5arrayIPcLm2EELi4E23TrivialOffsetCalculatorILi1EjESE_NS0_6memory12LoadWithCastILi1EEENSF_13StoreWithCastILi1EEEEEviT_T0_T2_T3_T4_T5_ --------------------------
	.section	.nv.info._ZN2at6native27unrolled_elementwise_kernelINS0_13BUnaryFunctorIlllZZZNS0_15binary_internal21div_floor_kernel_cudaERNS_18TensorIteratorBaseEENKUlvE_clEvENKUlvE2_clEvEUlllE_EESt5arrayIPcLm2EELi4E23TrivialOffsetCalculatorILi1EjESE_NS0_6memory12LoadWithCastILi1EEENSF_13StoreWithCastILi1EEEEEviT_T0_T2_T3_T4_T5_,"",@"SHT_CUDA_INFO"
	.sectionflags	@""
	.align	4


	//----- nvinfo : EIATTR_CUDA_API_VERSION
	.align		4
        /*0000*/ 	.byte	0x04, 0x37
        /*0002*/ 	.short	(.L_4461 - .L_4460)
.L_4460:
        /*0004*/ 	.word	0x00000082


	//----- nvinfo : EIATTR_KPARAM_INFO
	.align		4
.L_4461:
        /*0008*/ 	.byte	0x04, 0x17
        /*000a*/ 	.short	(.L_4463 - .L_4462)
.L_4462:
        /*000c*/ 	.word	0x00000000
        /*0010*/ 	.short	0x0006
        /*0012*/ 	.short	0x0034
        /*0014*/ 	.byte	0x00, 0xf0, 0x21, 0x00


	//----- nvinfo : EIATTR_KPARAM_INFO
	.align		4
.L_4463:
        /*0018*/ 	.byte	0x04, 0x17
        /*001a*/ 	.short	(.L_4465 - .L_4464)
.L_4464:
        /*001c*/ 	.word	0x00000000
        /*0020*/ 	.short	0x0005
        /*0022*/ 	.short	0x002c
        /*0024*/ 	.byte	0x00, 0xf0, 0x21, 0x00


	//----- nvinfo : EIATTR_KPARAM_INFO
	.align		4
.L_4465:
        /*0028*/ 	.byte	0x04, 0x17
        /*002a*/ 	.short	(.L_4467 - .L_4466)
.L_4466:
        /*002c*/ 	.word	0x00000000
        /*0030*/ 	.short	0x0004
        /*0032*/ 	.short	0x0029
        /*0034*/ 	.byte	0x00, 0xf0, 0x05, 0x00


	//----- nvinfo : EIATTR_KPARAM_INFO
	.align		4
.L_4467:
        /*0038*/ 	.byte	0x04, 0x17
        /*003a*/ 	.short	(.L_4469 - .L_4468)
.L_4468:
        /*003c*/ 	.word	0x00000000
        /*0040*/ 	.short	0x0003
        /*0042*/ 	.short	0x0028
        /*0044*/ 	.byte	0x00, 0xf0, 0x05, 0x00


	//----- nvinfo : EIATTR_KPARAM_INFO
	.align		4
.L_4469:
        /*0048*/ 	.byte	0x04, 0x17
        /*004a*/ 	.short	(.L_4471 - .L_4470)
.L_4470:
        /*004c*/ 	.word	0x00000000
        /*0050*/ 	.short	0x0002
        /*0052*/ 	.short	0x0018
        /*0054*/ 	.byte	0x00, 0xf0, 0x41, 0x00


	//----- nvinfo : EIATTR_KPARAM_INFO
	.align		4
.L_4471:
        /*0058*/ 	.byte	0x04, 0x17
        /*005a*/ 	.short	(.L_4473 - .L_4472)
.L_4472:
        /*005c*/ 	.word	0x00000000
        /*0060*/ 	.short	0x0001
        /*0062*/ 	.short	0x0008
        /*0064*/ 	.byte	0x00, 0xf0, 0x41, 0x00


	//----- nvinfo : EIATTR_KPARAM_INFO
	.align		4
.L_4473:
        /*0068*/ 	.byte	0x04, 0x17
        /*006a*/ 	.short	(.L_4475 - .L_4474)
.L_4474:
        /*006c*/ 	.word	0x00000000
        /*0070*/ 	.short	0x0000
        /*0072*/ 	.short	0x0000
        /*0074*/ 	.byte	0x00, 0xf0, 0x11, 0x00


	//----- nvinfo : EIATTR_SPARSE_MMA_MASK
	.align		4
.L_4475:
        /*0078*/ 	.byte	0x03, 0x50
        /*007a*/ 	.short	0x0000


	//----- nvinfo : EIATTR_MAXREG_COUNT
	.align		4
        /*007c*/ 	.byte	0x03, 0x1b
        /*007e*/ 	.short	0x00ff


	//----- nvinfo : EIATTR_EXTERNS
	.align		4
        /*0080*/ 	.byte	0x04, 0x0f
        /*0082*/ 	.short	(.L_4477 - .L_4476)


	//   ....[0]....
	.align		4
.L_4476:
        /*0084*/ 	.word	index@(__assertfail)


	//----- nvinfo : EIATTR_MERCURY_ISA_VERSION
	.align		4
.L_4477:
        /*0088*/ 	.byte	0x03, 0x5f
        /*008a*/ 	.short	0x0101


	//----- nvinfo : EIATTR_SYSCALL_OFFSETS
	.align		4
        /*008c*/ 	.byte	0x04, 0x46
        /*008e*/ 	.short	(.L_4479 - .L_4478)


	//   ....[0]....
.L_4478:
        /*0090*/ 	.word	0x00000ef0


	//   ....[1]....
        /*0094*/ 	.word	0x00001df0


	//   ....[2]....
        /*0098*/ 	.word	0x00002d00


	//   ....[3]....
        /*009c*/ 	.word	0x00003be0


	//   ....[4]....
        /*00a0*/ 	.word	0x00005f80


	//   ....[5]....
        /*00a4*/ 	.word	0x00006e80


	//   ....[6]....
        /*00a8*/ 	.word	0x00007d40


	//   ....[7]....
        /*00ac*/ 	.word	0x00008c00


	//----- nvinfo : EIATTR_EXIT_INSTR_OFFSETS
	.align		4
.L_4479:
        /*00b0*/ 	.byte	0x04, 0x1c
        /*00b2*/ 	.short	(.L_4481 - .L_4480)


	//   ....[0]....
.L_4480:
        /*00b4*/ 	.word	0x00007dc0


	//   ....[1]....
        /*00b8*/ 	.word	0x00007ef0


	//   ....[2]....
        /*00bc*/ 	.word	0x00007f10


	//   ....[3]....
        /*00c0*/ 	.word	0x00007f90


	//   ....[4]....
        /*00c4*/ 	.word	0x00007fb0


	//   ....[5]....
        /*00c8*/ 	.word	0x00007fd0


	//   ....[6]....
        /*00cc*/ 	.word	0x00008060


	//   ....[7]....
        /*00d0*/ 	.word	0x000080a0


	//   ....[8]....
        /*00d4*/ 	.word	0x00008140


	//   ....[9]....
        /*00d8*/ 	.word	0x00008190


	//   ....[10]....
        /*00dc*/ 	.word	0x000081c0


	//   ....[11]....
        /*00e0*/ 	.word	0x00008290


	//   ....[12]....
        /*00e4*/ 	.word	0x000082d0


	//   ....[13]....
        /*00e8*/ 	.word	0x00008460


	//   ....[14]....
        /*00ec*/ 	.word	0x000085c0


	//   ....[15]....
        /*00f0*/ 	.word	0x00008600


	//   ....[16]....
        /*00f4*/ 	.word	0x000086a0


	//   ....[17]....
        /*00f8*/ 	.word	0x00008820


	//   ....[18]....
        /*00fc*/ 	.word	0x000089a0


	//   ....[19]....
        /*0100*/ 	.word	0x00008b00


	//   ....[20]....
        /*0104*/ 	.word	0x00008c10


	//   ....[21]....
        /*0108*/ 	.word	0x00008c30


	//   ....[22]....
        /*010c*/ 	.word	0x00008c50


	//----- nvinfo : EIATTR_MAX_THREADS
	.align		4
.L_4481:
        /*0110*/ 	.byte	0x04, 0x05
        /*0112*/ 	.short	(.L_4483 - .L_4482)
.L_4482:
        /*0114*/ 	.word	0x00000080
        /*0118*/ 	.word	0x00000001
        /*011c*/ 	.word	0x00000001


	//----- nvinfo : EIATTR_CRS_STACK_SIZE
	.align		4
.L_4483:
        /*0120*/ 	.byte	0x04, 0x1e
        /*0122*/ 	.short	(.L_4485 - .L_4484)
.L_4484:
        /*0124*/ 	.word	0x00000000


	//----- nvinfo : EIATTR_CBANK_PARAM_SIZE
	.align		4
.L_4485:
        /*0128*/ 	.byte	0x03, 0x19
        /*012a*/ 	.short	0x003c


	//----- nvinfo : EIATTR_PARAM_CBANK
	.align		4
        /*012c*/ 	.byte	0x04, 0x0a
        /*012e*/ 	.short	(.L_4487 - .L_4486)
	.align		4
.L_4486:
        /*0130*/ 	.word	index@(.nv.constant0._ZN2at6native27unrolled_elementwise_kernelINS0_13BUnaryFunctorIlllZZZNS0_15binary_internal21div_floor_kernel_cudaERNS_18TensorIteratorBaseEENKUlvE_clEvENKUlvE2_clEvEUlllE_EESt5arrayIPcLm2EELi4E23TrivialOffsetCalculatorILi1EjESE_NS0_6memory12LoadWithCastILi1EEENSF_13StoreWithCastILi1EEEEEviT_T0_T2_T3_T4_T5_)
        /*0134*/ 	.short	0x0210
        /*0136*/ 	.short	0x003c


	//----- nvinfo : EIATTR_SW_WAR
	.align		4
.L_4487:
        /*0138*/ 	.byte	0x04, 0x36
        /*013a*/ 	.short	(.L_4489 - .L_4488)
.L_4488:
        /*013c*/ 	.word	0x00000008
.L_4489:


//--------------------- .nv.info._ZN2at6native18elementwise_kernelILi128ELi2EZNS0_22gpu_kernel_impl_nocastINS0_13BUnaryFunctorIlllZZZNS0_15binary_internal21div_floor_kernel_cudaERNS_18TensorIteratorBaseEENKUlvE_clEvENKUlvE2_clEvEUlllE_EEEEvS6_RKT_EUliE_EEviT1_ --------------------------
	.section	.nv.info._ZN2at6native18elementwise_kernelILi128ELi2EZNS0_22gpu_kernel_impl_nocastINS0_13BUnaryFunctorIlllZZZNS0_15binary_internal21div_floor_kernel_cudaERNS_18TensorIteratorBaseEENKUlvE_clEvENKUlvE2_clEvEUlllE_EEEEvS6_RKT_EUliE_EEviT1_,"",@"SHT_CUDA_INFO"
	.sectionflags	@""
	.align	4


	//----- nvinfo : EIATTR_CUDA_API_VERSION
	.align		4
        /*0000*/ 	.byte	0x04, 0x37
        /*0002*/ 	.short	(.L_4491 - .L_4490)
.L_4490:
        /*0004*/ 	.word	0x00000082


	//----- nvinfo : EIATTR_KPARAM_INFO
	.align		4
.L_4491:
        /*0008*/ 	.byte	0x04, 0x17
        /*000a*/ 	.short	(.L_4493 - .L_4492)
.L_4492:
        /*000c*/ 	.word	0x00000000
        /*0010*/ 	.short	0x0001
        /*0012*/ 	.short	0x0008
        /*0014*/ 	.byte	0x00, 0xf0, 0x81, 0x08


	//----- nvinfo : EIATTR_KPARAM_INFO
	.align		4
.L_4493:
        /*0018*/ 	.byte	0x04, 0x17
        /*001a*/ 	.short	(.L_4495 - .L_4494)
.L_4494:
        /*001c*/ 	.word	0x00000000
        /*0020*/ 	.short	0x0000
        /*0022*/ 	.short	0x0000
        /*0024*/ 	.byte	0x00, 0xf0, 0x11, 0x00


	//----- nvinfo : EIATTR_SPARSE_MMA_MASK
	.align		4
.L_4495:
        /*0028*/ 	.byte	0x03, 0x50
        /*002a*/ 	.short	0x0000


	//----- nvinfo : EIATTR_MAXREG_COUNT
	.align		4
        /*002c*/ 	.byte	0x03, 0x1b
        /*002e*/ 	.short	0x0080


	//----- nvinfo : EIATTR_MERCURY_ISA_VERSION
	.align		4
        /*0030*/ 	.byte	0x03, 0x5f
        /*0032*/ 	.short	0x0101


	//----- nvinfo : EIATTR_EXIT_INSTR_OFFSETS
	.align		4
        /*0034*/ 	.byte	0x04, 0x1c
        /*0036*/ 	.short	(.L_4497 - .L_4496)


	//   ....[0]....
.L_4496:
        /*0038*/ 	.word	0x000018e0


	//   ....[1]....
        /*003c*/ 	.word	0x00003100


	//----- nvinfo : EIATTR_MAX_THREADS
	.align		4
.L_4497:
        /*0040*/ 	.byte	0x04, 0x05
        /*0042*/ 	.short	(.L_4499 - .L_4498)
.L_4498:
        /*0044*/ 	.word	0x00000080
        /*0048*/ 	.word	0x00000001
        /*004c*/ 	.word	0x00000001


	//----- nvinfo : EIATTR_CRS_STACK_SIZE
	.align		4
.L_4499:
        /*0050*/ 	.byte	0x04, 0x1e
        /*0052*/ 	.short	(.L_4501 - .L_4500)
.L_4500:
        /*0054*/ 	.word	0x00000000


	//----- nvinfo : EIATTR_CBANK_PARAM_SIZE
	.align		4
.L_4501:
        /*0058*/ 	.byte	0x03, 0x19
        /*005a*/ 	.short	0x0228


	//----- nvinfo : EIATTR_PARAM_CBANK
	.align		4
        /*005c*/ 	.byte	0x04, 0x0a
        /*005e*/ 	.short	(.L_4503 - .L_4502)
	.align		4
.L_4502:
        /*0060*/ 	.word	index@(.nv.constant0._ZN2at6native18elementwise_kernelILi128ELi2EZNS0_22gpu_kernel_impl_nocastINS0_13BUnaryFunctorIlllZZZNS0_15binary_internal21div_floor_kernel_cudaERNS_18TensorIteratorBaseEENKUlvE_clEvENKUlvE2_clEvEUlllE_EEEEvS6_RKT_EUliE_EEviT1_)
        /*0064*/ 	.short	0x0210
        /*0066*/ 	.short	0x0228


	//----- nvinfo : EIATTR_SW_WAR
	.align		4
.L_4503:
        /*0068*/ 	.byte	0x04, 0x36
        /*006a*/ 	.short	(.L_4505 - .L_4504)
.L_4504:
        /*006c*/ 	.word	0x00000008
.L_4505:


//--------------------- .nv.info._ZN2at6native27unrolled_elementwise_kernelINS0_13BUnaryFunctorIlllZZZNS0_15binary_internal21div_floor_kernel_cudaERNS_18TensorIteratorBaseEENKUlvE_clEvENKUlvE2_clEvEUlllE_EESt5arrayIPcLm2EELi4E23TrivialOffsetCalculatorILi1EjESE_NS0_6memory15LoadWithoutCastENSF_16StoreWithoutCastEEEviT_T0_T2_T3_T4_T5_ --------------------------
	.section	.nv.info._ZN2at6native27unrolled_elementwise_kernelINS0_13BUnaryFunctorIlllZZZNS0_15binary_internal21div_floor_kernel_cudaERNS_18TensorIteratorBaseEENKUlvE_clEvENKUlvE2_clEvEUlllE_EESt5arrayIPcLm2EELi4E23TrivialOffsetCalculatorILi1EjESE_NS0_6memory15LoadWithoutCastENSF_16StoreWithoutCastEEEviT_T0_T2_T3_T4_T5_,"",@"SHT_CUDA_INFO"
	.sectionflags	@""
	.align	4


	//----- nvinfo : EIATTR_CUDA_API_VERSION
	.align		4
        /*0000*/ 	.byte	0x04, 0x37
        /*0002*/ 	.short	(.L_4507 - .L_4506)
.L_4506:
        /*0004*/ 	.word	0x00000082


	//----- nvinfo : EIATTR_KPARAM_INFO
	.align		4
.L_4507:
        /*0008*/ 	.byte	0x04, 0x17
        /*000a*/ 	.short	(.L_4509 - .L_4508)
.L_4508:
        /*000c*/ 	.word	0x00000000
        /*0010*/ 	.short	0x0006
        /*0012*/ 	.short	0x002b
        /*0014*/ 	.byte	0x00, 0xf0, 0x05, 0x00


	//----- nvinfo : EIATTR_KPARAM_INFO
	.align		4
.L_4509:
        /*0018*/ 	.byte	0x04, 0x17
        /*001a*/ 	.short	(.L_4511 - .L_4510)
.L_4510:
        /*001c*/ 	.word	0x00000000
        /*0020*/ 	.short	0x0005
        /*0022*/ 	.short	0x002a
        /*0024*/ 	.byte	0x00, 0xf0, 0x05, 0x00


	//----- nvinfo : EIATTR_KPARAM_INFO
	.align		4
.L_4511:
        /*0028*/ 	.byte	0x04, 0x17
        /*002a*/ 	.short	(.L_4513 - .L_4512)
.L_4512:
        /*002c*/ 	.word	0x00000000
        /*0030*/ 	.short	0x0004
        /*0032*/ 	.short	0x0029
        /*0034*/ 	.byte	0x00, 0xf0, 0x05, 0x00


	//----- nvinfo : EIATTR_KPARAM_INFO
	.align		4
.L_4513:
        /*0038*/ 	.byte	0x04, 0x17
        /*003a*/ 	.short	(.L_4515 - .L_4514)
.L_4514:
        /*003c*/ 	.word	0x00000000
        /*0040*/ 	.short	0x0003
        /*0042*/ 	.short	0x0028
        /*0044*/ 	.byte	0x00, 0xf0, 0x05, 0x00


	//----- nvinfo : EIATTR_KPARAM_INFO
	.align		4
.L_4515:
        /*0048*/ 	.byte	0x04, 0x17
        /*004a*/ 	.short	(.L_4517 - .L_4516)
.L_4516:
        /*004c*/ 	.word	0x00000000
        /*0050*/ 	.short	0x0002
        /*0052*/ 	.short	0x0018
        /*0054*/ 	.byte	0x00, 0xf0, 0x41, 0x00


	//----- nvinfo : EIATTR_KPARAM_INFO
	.align		4
.L_4517:
        /*0058*/ 	.byte	0x04, 0x17
        /*005a*/ 	.short	(.L_4519 - .L_4518)
.L_4518:
        /*005c*/ 	.word	0x00000000
        /*0060*/ 	.short	0x0001
        /*0062*/ 	.short	0x0008
        /*0064*/ 	.byte	0x00, 0xf0, 0x41, 0x00


	//----- nvinfo : EIATTR_KPARAM_INFO
	.align		4
.L_4519:
        /*0068*/ 	.byte	0x04, 0x17
        /*006a*/ 	.short	(.L_4521 - .L_4520)
.L_4520:
        /*006c*/ 	.word	0x00000000
        /*0070*/ 	.short	0x0000
        /*0072*/ 	.short	0x0000
        /*0074*/ 	.byte	0x00, 0xf0, 0x11, 0x00


	//----- nvinfo : EIATTR_SPARSE_MMA_MASK
	.align		4
.L_4521:
        /*0078*/ 	.byte	0x03, 0x50
        /*007a*/ 	.short	0x0000


	//----- nvinfo : EIATTR_MAXREG_COUNT
	.align		4
        /*007c*/ 	.byte	0x03, 0x1b
        /*007e*/ 	.short	0x00ff


	//----- nvinfo : EIATTR_MERCURY_ISA_VERSION
	.align		4
        /*0080*/ 	.byte	0x03, 0x5f
        /*0082*/ 	.short	0x0101


	//----- nvinfo : EIATTR_EXIT_INSTR_OFFSETS
	.align		4
        /*0084*/ 	.byte	0x04, 0x1c
        /*0086*/ 	.short	(.L_4523 - .L_4522)


	//   ....[0]....
.L_4522:
        /*0088*/ 	.word	0x00001680


	//   ....[1]....
        /*008c*/ 	.word	0x000016d0


	//----- nvinfo : EIATTR_MAX_THREADS
	.align		4
.L_4523:
        /*0090*/ 	.byte	0x04, 0x05
        /*0092*/ 	.short	(.L_4525 - .L_4524)
.L_4524:
        /*0094*/ 	.word	0x00000080
        /*0098*/ 	.word	0x00000001
        /*009c*/ 	.word	0x00000001


	//----- nvinfo : EIATTR_CRS_STACK_SIZE
	.align		4
.L_4525:
        /*00a0*/ 	.byte	0x04, 0x1e
        /*00a2*/ 	.short	(.L_4527 - .L_4526)
.L_4526:
        /*00a4*/ 	.word	0x00000000


	//----- nvinfo : EIATTR_CBANK_PARAM_SIZE
	.align		4
.L_4527:
        /*00a8*/ 	.byte	0x03, 0x19
        /*00aa*/ 	.short	0x002c


	//----- nvinfo : EIATTR_PARAM_CBANK
	.align		4
        /*00ac*/ 	.byte	0x04, 0x0a
        /*00ae*/ 	.short	(.L_4529 - .L_4528)
	.align		4
.L_4528:
        /*00b0*/ 	.word	index@(.nv.constant0._ZN2at6native27unrolled_elementwise_kernelINS0_13BUnaryFunctorIlllZZZNS0_15binary_internal21div_floor_kernel_cudaERNS_18TensorIteratorBaseEENKUlvE_clEvENKUlvE2_clEvEUlllE_EESt5arrayIPcLm2EELi4E23TrivialOffsetCalculatorILi1EjESE_NS0_6memory15LoadWithoutCastENSF_16StoreWithoutCastEEEviT_T0_T2_T3_T4_T5_)
        /*00b4*/ 	.short	0x0210
        /*00b6*/ 	.short	0x002c


	//----- nvinfo : EIATTR_SW_WAR
	.align		4
.L_4529:
        /*00b8*/ 	.byte	0x04, 0x36
        /*00ba*/ 	.short	(.L_4531 - .L_4530)
.L_4530:
        /*00bc*/ 	.word	0x00000008
.L_4531:


//--------------------- .nv.info._ZN2at6native29vectorized_elementwise_kernelILi2ENS0_13BUnaryFunctorIlllZZZNS0_15binary_internal21div_floor_kernel_cudaERNS_18TensorIteratorBaseEENKUlvE_clEvENKUlvE2_clEvEUlllE_EESt5arrayIPcLm2EEEEviT0_T1_ --------------------------
	.section	.nv.info._ZN2at6native29vectorized_elementwise_kernelILi2ENS0_13BUnaryFunctorIlllZZZNS0_15binary_internal21div_floor_kernel_cudaERNS_18TensorIteratorBaseEENKUlvE_clEvENKUlvE2_clEvEUlllE_EESt5arrayIPcLm2EEEEviT0_T1_,"",@"SHT_CUDA_INFO"
	.sectionflags	@""
	.align	4


	//----- nvinfo : EIATTR_CUDA_API_VERSION
	.align		4
        /*0000*/ 	.byte	0x04, 0x37
        /*0002*/ 	.short	(.L_4533 - .L_4532)
.L_4532:
        /*0004*/ 	.word	0x00000082


	//----- nvinfo : EIATTR_KPARAM_INFO
	.align		4
.L_4533:
        /*0008*/ 	.byte	0x04, 0x17
        /*000a*/ 	.short	(.L_4535 - .L_4534)
.L_4534:
        /*000c*/ 	.word	0x00000000
        /*0010*/ 	.short	0x0002
        /*0012*/ 	.short	0x0018
        /*0014*/ 	.byte	0x00, 0xf0, 0x41, 0x00


	//----- nvinfo : EIATTR_KPARAM_INFO
	.align		4
.L_4535:
        /*0018*/ 	.byte	0x04, 0x17
        /*001a*/ 	.short	(.L_4537 - .L_4536)
.L_4536:
        /*001c*/ 	.word	0x00000000
        /*0020*/ 	.short	0x0001
        /*0022*/ 	.short	0x0008
        /*0024*/ 	.byte	0x00, 0xf0, 0x41, 0x00


	//----- nvinfo : EIATTR_KPARAM_INFO
	.align		4
.L_4537:
        /*0028*/ 	.byte	0x04, 0x17
        /*002a*/ 	.short	(.L_4539 - .L_4538)
.L_4538:
        /*002c*/ 	.word	0x00000000
        /*0030*/ 	.short	0x0000
        /*0032*/ 	.short	0x0000
        /*0034*/ 	.byte	0x00, 0xf0, 0x11, 0x00


	//----- nvinfo : EIATTR_SPARSE_MMA_MASK
	.align		4
.L_4539:
        /*0038*/ 	.byte	0x03, 0x50
        /*003a*/ 	.short	0x0000


	//----- nvinfo : EIATTR_MAXREG_COUNT
	.align		4
        /*003c*/ 	.byte	0x03, 0x1b
        /*003e*/ 	.short	0x00ff


	//----- nvinfo : EIATTR_MERCURY_ISA_VERSION
	.align		4
        /*0040*/ 	.byte	0x03, 0x5f
        /*0042*/ 	.short	0x0101


	//----- nvinfo : EIATTR_EXIT_INSTR_OFFSETS
	.align		4
        /*0044*/ 	.byte	0x04, 0x1c
        /*0046*/ 	.short	(.L_4541 - .L_4540)


	//   ....[0]....
.L_4540:
        /*0048*/ 	.word	0x00002750


	//   ....[1]....
        /*004c*/ 	.word	0x000054b0


	//   ....[2]....
        /*0050*/ 	.word	0x00005500


	//----- nvinfo : EIATTR_MAX_THREADS
	.align		4
.L_4541:
        /*0054*/ 	.byte	0x04, 0x05
        /*0056*/ 	.short	(.L_4543 - .L_4542)
.L_4542:
        /*0058*/ 	.word	0x00000080
        /*005c*/ 	.word	0x00000001
        /*0060*/ 	.word	0x00000001


	//----- nvinfo : EIATTR_CRS_STACK_SIZE
	.align		4
.L_4543:
        /*0064*/ 	.byte	0x04, 0x1e
        /*0066*/ 	.short	(.L_4545 - .L_4544)
.L_4544:
        /*0068*/ 	.word	0x00000000


	//----- nvinfo : EIATTR_CBANK_PARAM_SIZE
	.align		4
.L_4545:
        /*006c*/ 	.byte	0x03, 0x19
        /*006e*/ 	.short	0x0028


	//----- nvinfo : EIATTR_PARAM_CBANK
	.align		4
        /*0070*/ 	.byte	0x04, 0x0a
        /*0072*/ 	.short	(.L_4547 - .L_4546)
	.align		4
.L_4546:
        /*0074*/ 	.word	index@(.nv.constant0._ZN2at6native29vectorized_elementwise_kernelILi2ENS0_13BUnaryFunctorIlllZZZNS0_15binary_internal21div_floor_kernel_cudaERNS_18TensorIteratorBaseEENKUlvE_clEvENKUlvE2_clEvEUlllE_EESt5arrayIPcLm2EEEEviT0_T1_)
        /*0078*/ 	.short	0x0210
        /*007a*/ 	.short	0x0028


	//----- nvinfo : EIATTR_SW_WAR
	.align		4
.L_4547:
        /*007c*/ 	.byte	0x04, 0x36
        /*007e*/ 	.short	(.L_4549 - .L_4548)
.L_4548:
        /*0080*/ 	.word	0x00000008
.L_4549:


//--------------------- .nv.info._ZN2at6native29vectorized_elementwise_kernelILi4ENS0_13BUnaryFunctorIlllZZZNS0_15binary_internal21div_floor_kernel_cudaERNS_18TensorIteratorBaseEENKUlvE_clEvENKUlvE2_clEvEUlllE_EESt5arrayIPcLm2EEEEviT0_T1_ --------------------------
	.section	.nv.info._ZN2at6native29vectorized_elementwise_kernelILi4ENS0_13BUnaryFunctorIlllZZZNS0_15binary_internal21div_floor_kernel_cudaERNS_18TensorIteratorBaseEENKUlvE_clEvENKUlvE2_clEvEUlllE_EESt5arrayIPcLm2EEEEviT0_T1_,"",@"SHT_CUDA_INFO"
	.sectionflags	@""
	.align	4


	//----- nvinfo : EIATTR_CUDA_API_VERSION
	.align		4
        /*0000*/ 	.byte	0x04, 0x37
        /*0002*/ 	.short	(.L_4551 - .L_4550)
.L_4550:
        /*0004*/ 	.word	0x00000082


	//----- nvinfo : EIATTR_KPARAM_INFO
	.align		4
.L_4551:
        /*0008*/ 	.byte	0x04, 0x17
        /*000a*/ 	.short	(.L_4553 - .L_4552)
.L_4552:
        /*000c*/ 	.word	0x00000000
        /*0010*/ 	.short	0x0002
        /*0012*/ 	.short	0x0018
        /*0014*/ 	.byte	0x00, 0xf0, 0x41, 0x00


	//----- nvinfo : EIATTR_KPARAM_INFO
	.align		4
.L_4553:
        /*0018*/ 	.byte	0x04, 0x17
        /*001a*/ 	.short	(.L_4555 - .L_4554)
.L_4554:
        /*001c*/ 	.word	0x00000000
        /*0020*/ 	.short	0x0001
        /*0022*/ 	.short	0x0008
        /*0024*/ 	.byte	0x00, 0xf0, 0x41, 0x00


	//----- nvinfo : EIATTR_KPARAM_INFO
	.align		4
.L_4555:
        /*0028*/ 	.byte	0x04, 0x17
        /*002a*/ 	.short	(.L_4557 - .L_4556)
.L_4556:
        /*002c*/ 	.word	0x00000000
        /*0030*/ 	.short	0x0000
        /*0032*/ 	.short	0x0000
        /*0034*/ 	.byte	0x00, 0xf0, 0x11, 0x00


	//----- nvinfo : EIATTR_SPARSE_MMA_MASK
	.align		4
.L_4557:
        /*0038*/ 	.byte	0x03, 0x50
        /*003a*/ 	.short	0x0000


	//----- nvinfo : EIATTR_MAXREG_COUNT
	.align		4
        /*003c*/ 	.byte	0x03, 0x1b
        /*003e*/ 	.short	0x00ff


	//----- nvinfo : EIATTR_MERCURY_ISA_VERSION
	.align		4
        /*0040*/ 	.byte	0x03, 0x5f
        /*0042*/ 	.short	0x0101


	//----- nvinfo : EIATTR_EXIT_INSTR_OFFSETS
	.align		4
        /*0044*/ 	.byte	0x04, 0x1c
        /*0046*/ 	.short	(.L_4559 - .L_4558)


	//   ....[0]....
.L_4558:
        /*0048*/ 	.word	0x00002750


	//   ....[1]....
        /*004c*/ 	.word	0x000054b0


	//   ....[2]....
        /*0050*/ 	.word	0x00005500


	//----- nvinfo : EIATTR_MAX_THREADS
	.align		4
.L_4559:
        /*0054*/ 	.byte	0x04, 0x05
        /*0056*/ 	.short	(.L_4561 - .L_4560)
.L_4560:
        /*0058*/ 	.word	0x00000080
        /*005c*/ 	.word	0x00000001
        /*0060*/ 	.word	0x00000001


	//----- nvinfo : EIATTR_CRS_STACK_SIZE
	.align		4
.L_4561:
        /*0064*/ 	.byte	0x04, 0x1e
        /*0066*/ 	.short	(.L_4563 - .L_4562)
.L_4562:
        /*0068*/ 	.word	0x00000000


	//----- nvinfo : EIATTR_CBANK_PARAM_SIZE
	.align		4
.L_4563:
        /*006c*/ 	.byte	0x03, 0x19
        /*006e*/ 	.short	0x0028


	//----- nvinfo : EIATTR_PARAM_CBANK
	.align		4
        /*0070*/ 	.byte	0x04, 0x0a
        /*0072*/ 	.short	(.L_4565 - .L_4564)
	.align		4
.L_4564:
        /*0074*/ 	.word	index@(.nv.constant0._ZN2at6native29vectorized_elementwise_kernelILi4ENS0_13BUnaryFunctorIlllZZZNS0_15binary_internal21div_floor_kernel_cudaERNS_18TensorIteratorBaseEENKUlvE_clEvENKUlvE2_clEvEUlllE_EESt5arrayIPcLm2EEEEviT0_T1_)
        /*0078*/ 	.short	0x0210
        /*007a*/ 	.short	0x0028


	//----- nvinfo : EIATTR_SW_WAR
	.align		4
.L_4565:
        /*007c*/ 	.byte	0x04, 0x36
        /*007e*/ 	.short	(.L_4567 - .L_4566)
.L_4566:
        /*0080*/ 	.word	0x00000008
.L_4567:


//--------------------- .nv.info._ZN2at6native29vectorized_elementwise_kernelILi8ENS0_13BUnaryFunctorIlllZZZNS0_15binary_internal21div_floor_kernel_cudaERNS_18TensorIteratorBaseEENKUlvE_clEvENKUlvE2_clEvEUlllE_EESt5arrayIPcLm2EEEEviT0_T1_ --------------------------
	.section	.nv.info._ZN2at6native29vectorized_elementwise_kernelILi8ENS0_13BUnaryFunctorIlllZZZNS0_15binary_internal21div_floor_kernel_cudaERNS_18TensorIteratorBaseEENKUlvE_clEvENKUlvE2_clEvEUlllE_EESt5arrayIPcLm2EEEEviT0_T1_,"",@"SHT_CUDA_INFO"
	.sectionflags	@""
	.align	4


	//----- nvinfo : EIATTR_CUDA_API_VERSION
	.align		4
        /*0000*/ 	.byte	0x04, 0x37
        /*0002*/ 	.short	(.L_4569 - .L_4568)
.L_4568:
        /*0004*/ 	.word	0x00000082


	//----- nvinfo : EIATTR_KPARAM_INFO
	.align		4
.L_4569:
        /*0008*/ 	.byte	0x04, 0x17
        /*000a*/ 	.short	(.L_4571 - .L_4570)
.L_4570:
        /*000c*/ 	.word	0x00000000
        /*0010*/ 	.short	0x0002
        /*0012*/ 	.short	0x0018
        /*0014*/ 	.byte	0x00, 0xf0, 0x41, 0x00


	//----- nvinfo : EIATTR_KPARAM_INFO
	.align		4
.L_4571:
        /*0018*/ 	.byte	0x04, 0x17
        /*001a*/ 	.short	(.L_4573 - .L_4572)
.L_4572:
        /*001c*/ 	.word	0x00000000
        /*0020*/ 	.short	0x0001
        /*0022*/ 	.short	0x0008
        /*0024*/ 	.byte	0x00, 0xf0, 0x41, 0x00


	//----- nvinfo : EIATTR_KPARAM_INFO
	.align		4
.L_4573:
        /*0028*/ 	.byte	0x04, 0x17
        /*002a*/ 	.short	(.L_4575 - .L_4574)
.L_4574:
        /*002c*/ 	.word	0x00000000
        /*0030*/ 	.short	0x0000
        /*0032*/ 	.short	0x0000
        /*0034*/ 	.byte	0x00, 0xf0, 0x11, 0x00


	//----- nvinfo : EIATTR_SPARSE_MMA_MASK
	.align		4
.L_4575:
        /*0038*/ 	.byte	0x03, 0x50
        /*003a*/ 	.short	0x0000


	//----- nvinfo : EIATTR_MAXREG_COUNT
	.align		4
        /*003c*/ 	.byte	0x03, 0x1b
        /*003e*/ 	.short	0x00ff


	//----- nvinfo : EIATTR_MERCURY_ISA_VERSION
	.align		4
        /*0040*/ 	.byte	0x03, 0x5f
        /*0042*/ 	.short	0x0101


	//----- nvinfo : EIATTR_EXIT_INSTR_OFFSETS
	.align		4
        /*0044*/ 	.byte	0x04, 0x1c
        /*0046*/ 	.short	(.L_4577 - .L_4576)


	//   ....[0]....
.L_4576:
        /*0048*/ 	.word	0x00002750


	//   ....[1]....
        /*004c*/ 	.word	0x000054b0


	//   ....[2]....
        /*0050*/ 	.word	0x00005500


	//----- nvinfo : EIATTR_MAX_THREADS
	.align		4
.L_4577:
        /*0054*/ 	.byte	0x04, 0x05
        /*0056*/ 	.short	(.L_4579 - .L_4578)
.L_4578:
        /*0058*/ 	.word	0x00000080
        /*005c*/ 	.word	0x00000001
        /*0060*/ 	.word	0x00000001


	//----- nvinfo : EIATTR_CRS_STACK_SIZE
	.align		4
.L_4579:
        /*0064*/ 	.byte	0x04, 0x1e
        /*0066*/ 	.short	(.L_4581 - .L_4580)
.L_4580:
        /*0068*/ 	.word	0x00000000


	//----- nvinfo : EIATTR_CBANK_PARAM_SIZE
	.align		4
.L_4581:
        /*006c*/ 	.byte	0x03, 0x19
        /*006e*/ 	.short	0x0028


	//----- nvinfo : EIATTR_PARAM_CBANK
	.align		4
        /*0070*/ 	.byte	0x04, 0x0a
        /*0072*/ 	.short	(.L_4583 - .L_4582)
	.align		4
.L_4582:
        /*0074*/ 	.word	index@(.nv.constant0._ZN2at6native29vectorized_elementwise_kernelILi8ENS0_13BUnaryFunctorIlllZZZNS0_15binary_internal21div_floor_kernel_cudaERNS_18TensorIteratorBaseEENKUlvE_clEvENKUlvE2_clEvEUlllE_EESt5arrayIPcLm2EEEEviT0_T1_)
        /*0078*/ 	.short	0x0210
        /*007a*/ 	.short	0x0028


	//----- nvinfo : EIATTR_SW_WAR
	.align		4
.L_4583:
        /*007c*/ 	.byte	0x04, 0x36
        /*007e*/ 	.short	(.L_4585 - .L_4584)
.L_4584:
        /*0080*/ 	.word	0x00000008
.L_4585:


//--------------------- .nv.info._ZN2at6native18elementwise_kernelILi128ELi4EZNS0_15gpu_kernel_implINS0_13AUnaryFunctorIlllZZZNS0_15binary_internal21div_floor_kernel_cudaERNS_18TensorIteratorBaseEENKUlvE_clEvENKUlvE2_clEvEUlllE_EEEEvS6_RKT_EUliE_EEviT1_ --------------------------
	.section	.nv.info._ZN2at6native18elementwise_kernelILi128ELi4EZNS0_15gpu_kernel_implINS0_13AUnaryFunctorIlllZZZNS0_15binary_internal21div_floor_kernel_cudaERNS_18TensorIteratorBaseEENKUlvE_clEvENKUlvE2_clEvEUlllE_EEEEvS6_RKT_EUliE_EEviT1_,"",@"SHT_CUDA_INFO"
	.sectionflags	@""
	.align	4


	//----- nvinfo : EIATTR_CUDA_API_VERSION
	.align		4
        /*0000*/ 	.byte	0x04, 0x37
        /*0002*/ 	.short	(.L_4587 - .L_4586)
.L_4586:
        /*0004*/ 	.word	0x00000082


	//----- nvinfo : EIATTR_KPARAM_INFO
	.align		4
.L_4587:
        /*0008*/ 	.byte	0x04, 0x17
        /*000a*/ 	.short	(.L_4589 - .L_4588)
.L_4588:
        /*000c*/ 	.word	0x00000000
        /*0010*/ 	.short	0x0001
        /*0012*/ 	.short	0x0008
        /*0014*/ 	.byte	0x00, 0xf0, 0xa1, 0x08


	//----- nvinfo : EIATTR_KPARAM_INFO
	.align		4
.L_4589:
        /*0018*/ 	.byte	0x04, 0x17
        /*001a*/ 	.short	(.L_4591 - .L_4590)
.L_4590:
        /*001c*/ 	.word	0x00000000
        /*0020*/ 	.short	0x0000
        /*0022*/ 	.short	0x0000
        /*0024*/ 	.byte	0x00, 0xf0, 0x11, 0x00


	//----- nvinfo : EIATTR_SPARSE_MMA_MASK
	.align		4
.L_4591:
        /*0028*/ 	.byte	0x03, 0x50
        /*002a*/ 	.short	0x0000


	//----- nvinfo : EIATTR_MAXREG_COUNT
	.align		4
        /*002c*/ 	.byte	0x03, 0x1b
        /*002e*/ 	.short	0x0080


	//----- nvinfo : EIATTR_EXTERNS
	.align		4
        /*0030*/ 	.byte	0x04, 0x0f
        /*0032*/ 	.short	(.L_4593 - .L_4592)


	//   ....[0]....
	.align		4
.L_4592:
        /*0034*/ 	.word	index@(__assertfail)


	//----- nvinfo : EIATTR_MERCURY_ISA_VERSION
	.align		4
.L_4593:
        /*0038*/ 	.byte	0x03, 0x5f
        /*003a*/ 	.short	0x0101


	//----- nvinfo : EIATTR_SYSCALL_OFFSETS
	.align		4
        /*003c*/ 	.byte	0x04, 0x46
        /*003e*/ 	.short	(.L_4595 - .L_4594)


	//   ....[0]....
.L_4594:
        /*0040*/ 	.word	0x000021c0


	//   ....[1]....
        /*0044*/ 	.word	0x00003480


	//   ....[2]....
        /*0048*/ 	.word	0x00005660


	//   ....[3]....
        /*004c*/ 	.word	0x00006950


	//   ....[4]....
        /*0050*/ 	.word	0x00008b20


	//   ....[5]....
        /*0054*/ 	.word	0x00009e10


	//   ....[6]....
        /*0058*/ 	.word	0x0000bfd0


	//   ....[7]....
        /*005c*/ 	.word	0x0000d2c0


	//----- nvinfo : EIATTR_EXIT_INSTR_OFFSETS
	.align		4
.L_4595:
        /*0060*/ 	.byte	0x04, 0x1c
        /*0062*/ 	.short	(.L_4597 - .L_4596)


	//   ....[0]....
.L_4596:
        /*0064*/ 	.word	0x00009ea0


	//   ....[1]....
        /*0068*/ 	.word	0x0000c5a0


	//   ....[2]....
        /*006c*/ 	.word	0x0000c5c0


	//   ....[3]....
        /*0070*/ 	.word	0x0000c640


	//   ....[4]....
        /*0074*/ 	.word	0x0000c660


	//   ....[5]....
        /*0078*/ 	.word	0x0000c680


	//   ....[6]....
        /*007c*/ 	.word	0x0000c710


	//   ....[7]....
        /*0080*/ 	.word	0x0000c750


	//   ....[8]....
        /*0084*/ 	.word	0x0000c7f0


	//   ....[9]....
        /*0088*/ 	.word	0x0000c840


	//   ....[10]....
        /*008c*/ 	.word	0x0000c870


	//   ....[11]....
        /*0090*/ 	.word	0x0000c940


	//   ....[12]....
        /*0094*/ 	.word	0x0000c980


	//   ....[13]....
        /*0098*/ 	.word	0x0000cb10


	//   ....[14]....
        /*009c*/ 	.word	0x0000cc70


	//   ....[15]....
        /*00a0*/ 	.word	0x0000ccb0


	//   ....[16]....
        /*00a4*/ 	.word	0x0000cd50


	//   ....[17]....
        /*00a8*/ 	.word	0x0000ced0


	//   ....[18]....
        /*00ac*/ 	.word	0x0000d050


	//   ....[19]....
        /*00b0*/ 	.word	0x0000d1c0


	//   ....[20]....
        /*00b4*/ 	.word	0x0000d2d0


	//   ....[21]....
        /*00b8*/ 	.word	0x0000d2f0


	//   ....[22]....
        /*00bc*/ 	.word	0x0000d310


	//----- nvinfo : EIATTR_MAX_THREADS
	.align		4
.L_4597:
        /*00c0*/ 	.byte	0x04, 0x05
        /*00c2*/ 	.short	(.L_4599 - .L_4598)
.L_4598:
        /*00c4*/ 	.word	0x00000080
        /*00c8*/ 	.word	0x00000001
        /*00cc*/ 	.word	0x00000001


	//----- nvinfo : EIATTR_CRS_STACK_SIZE
	.align		4
.L_4599:
        /*00d0*/ 	.byte	0x04, 0x1e
        /*00d2*/ 	.short	(.L_4601 - .L_4600)
.L_4600:
        /*00d4*/ 	.word	0x00000000


	//----- nvinfo : EIATTR_CBANK_PARAM_SIZE
	.align		4
.L_4601:
        /*00d8*/ 	.byte	0x03, 0x19
        /*00da*/ 	.short	0x0230


	//----- nvinfo : EIATTR_PARAM_CBANK
	.align		4
        /*00dc*/ 	.byte	0x04, 0x0a
        /*00de*/ 	.short	(.L_4603 - .L_4602)
	.align		4
.L_4602:
        /*00e0*/ 	.word	index@(.nv.constant0._ZN2at6native18elementwise_kernelILi128ELi4EZNS0_15gpu_kernel_implINS0_13AUnaryFunctorIlllZZZNS0_15binary_internal21div_floor_kernel_cudaERNS_18TensorIteratorBaseEENKUlvE_clEvENKUlvE2_clEvEUlllE_EEEEvS6_RKT_EUliE_EEviT1_)
        /*00e4*/ 	.short	0x0210
        /*00e6*/ 	.short	0x0230


	//----- nvinfo : EIATTR_SW_WAR
	.align		4
.L_4603:
        /*00e8*/ 	.byte	0x04, 0x36
        /*00ea*/ 	.short	(.L_4605 - .L_4604)
.L_4604:
        /*00ec*/ 	.word	0x00000008
.L_4605:


//--------------------- .nv.info._ZN2at6native27unrolled_elementwise_kernelINS0_13AUnaryFunctorIlllZZZNS0_15binary_internal21div_floor_kernel_cudaERNS_18TensorIteratorBaseEENKUlvE_clEvENKUlvE2_clEvEUlllE_EESt5arrayIPcLm2EELi4E23TrivialOffsetCalculatorILi1EjESE_NS0_6memory12LoadWithCastILi1EEENSF_13StoreWithCastILi1EEEEEviT_T0_T2_T3_T4_T5_ --------------------------
	.section	.nv.info._ZN2at6native27unrolled_elementwise_kernelINS0_13AUnaryFunctorIlllZZZNS0_15binary_internal21div_floor_kernel_cudaERNS_18TensorIteratorBaseEENKUlvE_clEvENKUlvE2_clEvEUlllE_EESt5arrayIPcLm2EELi4E23TrivialOffsetCalculatorILi1EjESE_NS0_6memory12LoadWithCastILi1EEENSF_13StoreWithCastILi1EEEEEviT_T0_T2_T3_T4_T5_,"",@"SHT_CUDA_INFO"
	.sectionflags	@""
	.align	4


	//----- nvinfo : EIATTR_CUDA_API_VERSION
	.align		4
        /*0000*/ 	.byte	0x04, 0x37
        /*0002*/ 	.short	(.L_4607 - .L_4606)
.L_4606:
        /*0004*/ 	.word	0x00000082


	//----- nvinfo : EIATTR_KPARAM_INFO
	.align		4
.L_4607:
        /*0008*/ 	.byte	0x04, 0x17
        /*000a*/ 	.short	(.L_4609 - .L_4608)
.L_4608:
        /*000c*/ 	.word	0x00000000
        /*0010*/ 	.short	0x0006
        /*0012*/ 	.short	0x0034
        /*0014*/ 	.byte	0x00, 0xf0, 0x21, 0x00


	//----- nvinfo : EIATTR_KPARAM_INFO
	.align		4
.L_4609:
        /*0018*/ 	.byte	0x04, 0x17
        /*001a*/ 	.short	(.L_4611 - .L_4610)
.L_4610:
        /*001c*/ 	.word	0x00000000
        /*0020*/ 	.short	0x0005
        /*0022*/ 	.short	0x002c
        /*0024*/ 	.byte	0x00, 0xf0, 0x21, 0x00


	//----- nvinfo : EIATTR_KPARAM_INFO
	.align		4
.L_4611:
        /*0028*/ 	.byte	0x04, 0x17
        /*002a*/ 	.short	(.L_4613 - .L_4612)
.L_4612:
        /*002c*/ 	.word	0x00000000
        /*0030*/ 	.short	0x0004
        /*0032*/ 	.short	0x0029
        /*0034*/ 	.byte	0x00, 0xf0, 0x05, 0x00


	//----- nvinfo : EIATTR_KPARAM_INFO
	.align		4
.L_4613:
        /*0038*/ 	.byte	0x04, 0x17
        /*003a*/ 	.short	(.L_4615 - .L_4614)
.L_4614:
        /*003c*/ 	.word	0x00000000
        /*0040*/ 	.short	0x0003
        /*0042*/ 	.short	0x0028
        /*0044*/ 	.byte	0x00, 0xf0, 0x05, 0x00


	//----- nvinfo : EIATTR_KPARAM_INFO
	.align		4
.L_4615:
        /*0048*/ 	.byte	0x04, 0x17
        /*004a*/ 	.short	(.L_4617 - .L_4616)
.L_4616:
        /*004c*/ 	.word	0x00000000
        /*0050*/ 	.short	0x0002
        /*0052*/ 	.short	0x0018
        /*0054*/ 	.byte	0x00, 0xf0, 0x41, 0x00


	//----- nvinfo : EIATTR_KPARAM_INFO
	.align		4
.L_4617:
        /*0058*/ 	.byte	0x04, 0x17
        /*005a*/ 	.short	(.L_4619 - .L_4618)
.L_4618:
        /*005c*/ 	.word	0x00000000
        /*0060*/ 	.short	0x0001
        /*0062*/ 	.short	0x0008
        /*0064*/ 	.byte	0x00, 0xf0, 0x41, 0x00


	//----- nvinfo : EIATTR_KPARAM_INFO
	.align		4
.L_4619:
        /*0068*/ 	.byte	0x04, 0x17
        /*006a*/ 	.short	(.L_4621 - .L_4620)
.L_4620:
        /*006c*/ 	.word	0x00000000
        /*0070*/ 	.short	0x0000
        /*0072*/ 	.short	0x0000
        /*0074*/ 	.byte	0x00, 0xf0, 0x11, 0x00


	//----- nvinfo : EIATTR_SPARSE_MMA_MASK
	.align		4
.L_4621:
        /*0078*/ 	.byte	0x03, 0x50
        /*007a*/ 	.short	0x0000


	//----- nvinfo : EIATTR_MAXREG_COUNT
	.align		4
        /*007c*/ 	.byte	0x03, 0x1b
        /*007e*/ 	.short	0x00ff


	//----- nvinfo : EIATTR_EXTERNS
	.align		4
        /*0080*/ 	.byte	0x04, 0x0f
        /*0082*/ 	.short	(.L_4623 - .L_4622)


	//   ....[0]....
	.align		4
.L_4622:
        /*0084*/ 	.word	index@(__assertfail)


	//----- nvinfo : EIATTR_MERCURY_ISA_VERSION
	.align		4
.L_4623:
        /*0088*/ 	.byte	0x03, 0x5f
        /*008a*/ 	.short	0x0101


	//----- nvinfo : EIATTR_SYSCALL_OFFSETS
	.align		4
        /*008c*/ 	.byte	0x04, 0x46
        /*008e*/ 	.short	(.L_4625 - .L_4624)


	//   ....[0]....
.L_4624:
        /*0090*/ 	.word	0x00000ef0


	//   ....[1]....
        /*0094*/ 	.word	0x00001df0


	//   ....[2]....
        /*0098*/ 	.word	0x00002d00


	//   ....[3]....
        /*009c*/ 	.word	0x00003be0


	//   ....[4]....
        /*00a0*/ 	.word	0x00005fb0


	//   ....[5]....
        /*00a4*/ 	.word	0x00006eb0


	//   ....[6]....
        /*00a8*/ 	.word	0x00007d70


	//   ....[7]....
        /*00ac*/ 	.word	0x00008c30


	//----- nvinfo : EIATTR_EXIT_INSTR_OFFSETS
	.align		4
.L_4625:
        /*00b0*/ 	.byte	0x04, 0x1c
        /*00b2*/ 	.short	(.L_4627 - .L_4626)


	//   ....[0]....
.L_4626:
        /*00b4*/ 	.word	0x00007df0


	//   ....[1]....
        /*00b8*/ 	.word	0x00007f20


	//   ....[2]....
        /*00bc*/ 	.word	0x00007f40


	//   ....[3]....
        /*00c0*/ 	.word	0x00007fc0


	//   ....[4]....
        /*00c4*/ 	.word	0x00007fe0


	//   ....[5]....
        /*00c8*/ 	.word	0x00008000


	//   ....[6]....
        /*00cc*/ 	.word	0x00008090


	//   ....[7]....
        /*00d0*/ 	.word	0x000080d0


	//   ....[8]....
        /*00d4*/ 	.word	0x00008170


	//   ....[9]....
        /*00d8*/ 	.word	0x000081c0


	//   ....[10]....
        /*00dc*/ 	.word	0x000081f0


	//   ....[11]....
        /*00e0*/ 	.word	0x000082c0


	//   ....[12]....
        /*00e4*/ 	.word	0x00008300


	//   ....[13]....
        /*00e8*/ 	.word	0x00008490


	//   ....[14]....
        /*00ec*/ 	.word	0x000085f0


	//   ....[15]....
        /*00f0*/ 	.word	0x00008630


	//   ....[16]....
        /*00f4*/ 	.word	0x000086d0


	//   ....[17]....
        /*00f8*/ 	.word	0x00008850


	//   ....[18]....
        /*00fc*/ 	.word	0x000089d0


	//   ....[19]....
        /*0100*/ 	.word	0x00008b30


	//   ....[20]....
        /*0104*/ 	.word	0x00008c40


	//   ....[21]....
        /*0108*/ 	.word	0x00008c60


	//   ....[22]....
        /*010c*/ 	.word	0x00008c80


	//----- nvinfo : EIATTR_MAX_THREADS
	.align		4
.L_4627:
        /*0110*/ 	.byte	0x04, 0x05
        /*0112*/ 	.short	(.L_4629 - .L_4628)
.L_4628:
        /*0114*/ 	.word	0x00000080
        /*0118*/ 	.word	0x00000001
        /*011c*/ 	.word	0x00000001


	//----- nvinfo : EIATTR_CRS_STACK_SIZE
	.align		4
.L_4629:
        /*0120*/ 	.byte	0x04, 0x1e
        /*0122*/ 	.short	(.L_4631 - .L_4630)
.L_4630:
        /*0124*/ 	.word	0x00000000


	//----- nvinfo : EIATTR_CBANK_PARAM_SIZE
	.align		4
.L_4631:
        /*0128*/ 	.byte	0x03, 0x19
        /*012a*/ 	.short	0x003c


	//----- nvinfo : EIATTR_PARAM_CBANK
	.align		4
        /*012c*/ 	.byte	0x04, 0x0a
        /*012e*/ 	.short	(.L_4633 - .L_4632)
	.align		4
.L_4632:
        /*0130*/ 	.word	index@(.nv.constant0._ZN2at6native27unrolled_elementwise_kernelINS0_13AUnaryFunctorIlllZZZNS0_15binary_internal21div_floor_kernel_cudaERNS_18TensorIteratorBaseEENKUlvE_clEvENKUlvE2_clEvEUlllE_EESt5arrayIPcLm2EELi4E23TrivialOffsetCalculatorILi1EjESE_NS0_6memory12LoadWithCastILi1EEENSF_13StoreWithCastILi1EEEEEviT_T0_T2_T3_T4_T5_)
        /*0134*/ 	.short	0x0210
        /*0136*/ 	.short	0x003c


	//----- nvinfo : EIATTR_SW_WAR
	.align		4
.L_4633:
        /*0138*/ 	.byte	0x04, 0x36
        /*013a*/ 	.short	(.L_4635 - .L_4634)
.L_4634:
        /*013c*/ 	.word	0x00000008
.L_4635:


//--------------------- .nv.info._ZN2at6native18elementwise_kernelILi128ELi2EZNS0_22gpu_kernel_impl_nocastINS0_13AUnaryFunctorIlllZZZNS0_15binary_internal21div_floor_kernel_cudaERNS_18TensorIteratorBaseEENKUlvE_clEvENKUlvE2_clEvEUlllE_EEEEvS6_RKT_EUliE_EEviT1_ --------------------------
	.section	.nv.info._ZN2at6native18elementwise_kernelILi128ELi2EZNS0_22gpu_kernel_impl_nocastINS0_13AUnaryFunctorIlllZZZNS0_15binary_internal21div_floor_kernel_cudaERNS_18TensorIteratorBaseEENKUlvE_clEvENKUlvE2_clEvEUlllE_EEEEvS6_RKT_EUliE_EEviT1_,"",@"SHT_CUDA_INFO"
	.sectionflags	@""
	.align	4


	//----- nvinfo : EIATTR_CUDA_API_VERSION
	.align		4
        /*0000*/ 	.byte	0x04, 0x37
        /*0002*/ 	.short	(.L_4637 - .L_4636)
.L_4636:
        /*0004*/ 	.word	0x00000082


	//----- nvinfo : EIATTR_KPARAM_INFO
	.align		4
.L_4637:
        /*0008*/ 	.byte	0x04, 0x17
        /*000a*/ 	.short	(.L_4639 - .L_4638)
.L_4638:
        /*000c*/ 	.word	0x00000000
        /*0010*/ 	.short	0x0001
        /*0012*/ 	.short	0x0008
        /*0014*/ 	.byte	0x00, 0xf0, 0x81, 0x08


	//----- nvinfo : EIATTR_KPARAM_INFO
	.align		4
.L_4639:
        /*0018*/ 	.byte	0x04, 0x17
        /*001a*/ 	.short	(.L_4641 - .L_4640)
.L_4640:
        /*001c*/ 	.word	0x00000000
        /*0020*/ 	.short	0x0000
        /*0022*/ 	.short	0x0000
        /*0024*/ 	.byte	0x00, 0xf0, 0x11, 0x00


	//----- nvinfo : EIATTR_SPARSE_MMA_MASK
	.align		4
.L_4641:
        /*0028*/ 	.byte	0x03, 0x50
        /*002a*/ 	.short	0x0000


	//----- nvinfo : EIATTR_MAXREG_COUNT
	.align		4
        /*002c*/ 	.byte	0x03, 0x1b
        /*002e*/ 	.short	0x0080


	//----- nvinfo : EIATTR_MERCURY_ISA_VERSION
	.align		4
        /*0030*/ 	.byte	0x03, 0x5f
        /*0032*/ 	.short	0x0101


	//----- nvinfo : EIATTR_EXIT_INSTR_OFFSETS
	.align		4
        /*0034*/ 	.byte	0x04, 0x1c
        /*0036*/ 	.short	(.L_4643 - .L_4642)


	//   ....[0]....
.L_4642:
        /*0038*/ 	.word	0x000018d0


	//   ....[1]....
        /*003c*/ 	.word	0x000030d0


	//----- nvinfo : EIATTR_MAX_THREADS
	.align		4
.L_4643:
        /*0040*/ 	.byte	0x04, 0x05
        /*0042*/ 	.short	(.L_4645 - .L_4644)
.L_4644:
        /*0044*/ 	.word	0x00000080
        /*0048*/ 	.word	0x00000001
        /*004c*/ 	.word	0x00000001


	//----- nvinfo : EIATTR_CRS_STACK_SIZE
	.align		4
.L_4645:
        /*0050*/ 	.byte	0x04, 0x1e
        /*0052*/ 	.short	(.L_4647 - .L_4646)
.L_4646:
        /*0054*/ 	.word	0x00000000


	//----- nvinfo : EIATTR_CBANK_PARAM_SIZE
	.align		4
.L_4647:
        /*0058*/ 	.byte	0x03, 0x19
        /*005a*/ 	.short	0x0228


	//----- nvinfo : EIATTR_PARAM_CBANK
	.align		4
        /*005c*/ 	.byte	0x04, 0x0a
        /*005e*/ 	.short	(.L_4649 - .L_4648)
	.align		4
.L_4648:
        /*0060*/ 	.word	index@(.nv.constant0._ZN2at6native18elementwise_kernelILi128ELi2EZNS0_22gpu_kernel_impl_nocastINS0_13AUnaryFunctorIlllZZZNS0_15binary_internal21div_floor_kernel_cudaERNS_18TensorIteratorBaseEENKUlvE_clEvENKUlvE2_clEvEUlllE_EEEEvS6_RKT_EUliE_EEviT1_)
        /*0064*/ 	.short	0x0210
        /*0066*/ 	.short	0x0228


	//----- nvinfo : EIATTR_SW_WAR
	.align		4
.L_4649:
        /*0068*/ 	.byte	0x04, 0x36
        /*006a*/ 	.short	(.L_4651 - .L_4650)
.L_4650:
        /*006c*/ 	.word	0x00000008
.L_4651:


//--------------------- .nv.info._ZN2at6native27unrolled_elementwise_kernelINS0_13AUnaryFunctorIlllZZZNS0_15binary_internal21div_floor_kernel_cudaERNS_18TensorIteratorBaseEENKUlvE_clEvENKUlvE2_clEvEUlllE_EESt5arrayIPcLm2EELi4E23TrivialOffsetCalculatorILi1EjESE_NS0_6memory15LoadWithoutCastENSF_16StoreWithoutCastEEEviT_T0_T2_T3_T4_T5_ --------------------------
	.section	.nv.info._ZN2at6native27unrolled_elementwise_kernelINS0_13AUnaryFunctorIlllZZZNS0_15binary_internal21div_floor_kernel_cudaERNS_18TensorIteratorBaseEENKUlvE_clEvENKUlvE2_clEvEUlllE_EESt5arrayIPcLm2EELi4E23TrivialOffsetCalculatorILi1EjESE_NS0_6memory15LoadWithoutCastENSF_16StoreWithoutCastEEEviT_T0_T2_T3_T4_T5_,"",@"SHT_CUDA_INFO"
	.sectionflags	@""
	.align	4


	//----- nvinfo : EIATTR_CUDA_API_VERSION
	.align		4
        /*0000*/ 	.byte	0x04, 0x37
        /*0002*/ 	.short	(.L_4653 - .L_4652)
.L_4652:
        /*0004*/ 	.word	0x00000082


	//----- nvinfo : EIATTR_KPARAM_INFO
	.align		4
.L_4653:
        /*0008*/ 	.byte	0x04, 0x17
        /*000a*/ 	.short	(.L_4655 - .L_4654)
.L_4654:
        /*000c*/ 	.word	0x00000000
        /*0010*/ 	.short	0x0006
        /*0012*/ 	.short	0x002b
        /*0014*/ 	.byte	0x00, 0xf0, 0x05, 0x00


	//----- nvinfo : EIATTR_KPARAM_INFO
	.align		4
.L_4655:
        /*0018*/ 	.byte	0x04, 0x17
        /*001a*/ 	.short	(.L_4657 - .L_4656)
.L_4656:
        /*001c*/ 	.word	0x00000000
        /*0020*/ 	.short	0x0005
        /*0022*/ 	.short	0x002a
        /*0024*/ 	.byte	0x00, 0xf0, 0x05, 0x00


	//----- nvinfo : EIATTR_KPARAM_INFO
	.align		4
.L_4657:
        /*0028*/ 	.byte	0x04, 0x17
        /*002a*/ 	.short	(.L_4659 - .L_4658)
.L_4658:
        /*002c*/ 	.word	0x00000000
        /*0030*/ 	.short	0x0004
        /*0032*/ 	.short	0x0029
        /*0034*/ 	.byte	0x00, 0xf0, 0x05, 0x00


	//----- nvinfo : EIATTR_KPARAM_INFO
	.align		4
.L_4659:
        /*0038*/ 	.byte	0x04, 0x17
        /*003a*/ 	.short	(.L_4661 - .L_4660)
.L_4660:
        /*003c*/ 	.word	0x00000000
        /*0040*/ 	.short	0x0003
        /*0042*/ 	.short	0x0028
        /*0044*/ 	.byte	0x00, 0xf0, 0x05, 0x00


	//----- nvinfo : EIATTR_KPARAM_INFO
	.align		4
.L_4661:
        /*0048*/ 	.byte	0x04, 0x17
        /*004a*/ 	.short	(.L_4663 - .L_4662)
.L_4662:
        /*004c*/ 	.word	0x00000000
        /*0050*/ 	.short	0x0002
        /*0052*/ 	.short	0x0018
        /*0054*/ 	.byte	0x00, 0xf0, 0x41, 0x00


	//----- nvinfo : EIATTR_KPARAM_INFO
	.align		4
.L_4663:
        /*0058*/ 	.byte	0x04, 0x17
        /*005a*/ 	.short	(.L_4665 - .L_4664)
.L_4664:
        /*005c*/ 	.word	0x00000000
        /*0060*/ 	.short	0x0001
        /*0062*/ 	.short	0x0008
        /*0064*/ 	.byte	0x00, 0xf0, 0x41, 0x00


	//----- nvinfo : EIATTR_KPARAM_INFO
	.align		4
.L_4665:
        /*0068*/ 	.byte	0x04, 0x17
        /*006a*/ 	.short	(.L_4667 - .L_4666)
.L_4666:
        /*006c*/ 	.word	0x00000000
        /*0070*/ 	.short	0x0000
        /*0072*/ 	.short	0x0000
        /*0074*/ 	.byte	0x00, 0xf0, 0x11, 0x00


	//----- nvinfo : EIATTR_SPARSE_MMA_MASK
	.align		4
.L_4667:
        /*0078*/ 	.byte	0x03, 0x50
        /*007a*/ 	.short	0x0000


	//----- nvinfo : EIATTR_MAXREG_COUNT
	.align		4
        /*007c*/ 	.byte	0x03, 0x1b
        /*007e*/ 	.short	0x00ff


	//----- nvinfo : EIATTR_MERCURY_ISA_VERSION
	.align		4
        /*0080*/ 	.byte	0x03, 0x5f
        /*0082*/ 	.short	0x0101


	//----- nvinfo : EIATTR_EXIT_INSTR_OFFSETS
	.align		4
        /*0084*/ 	.byte	0x04, 0x1c
        /*0086*/ 	.short	(.L_4669 - .L_4668)


	//   ....[0]....
.L_4668:
        /*0088*/ 	.word	0x00001650


	//   ....[1]....
        /*008c*/ 	.word	0x000016a0


	//----- nvinfo : EIATTR_MAX_THREADS
	.align		4
.L_4669:
        /*0090*/ 	.byte	0x04, 0x05
        /*0092*/ 	.short	(.L_4671 - .L_4670)
.L_4670:
        /*0094*/ 	.word	0x00000080
        /*0098*/ 	.word	0x00000001
        /*009c*/ 	.word	0x00000001


	//----- nvinfo : EIATTR_CRS_STACK_SIZE
	.align		4
.L_4671:
        /*00a0*/ 	.byte	0x04, 0x1e
        /*00a2*/ 	.short	(.L_4673 - .L_4672)
.L_4672:
        /*00a4*/ 	.word	0x00000000


	//----- nvinfo : EIATTR_CBANK_PARAM_SIZE
	.align		4
.L_4673:
        /*00a8*/ 	.byte	0x03, 0x19
        /*00aa*/ 	.short	0x002c


	//----- nvinfo : EIATTR_PARAM_CBANK
	.align		4
        /*00ac*/ 	.byte	0x04, 0x0a
        /*00ae*/ 	.short	(.L_4675 - .L_4674)
	.align		4
.L_4674:
        /*00b0*/ 	.word	index@(.nv.constant0._ZN2at6native27unrolled_elementwise_kernelINS0_13AUnaryFunctorIlllZZZNS0_15binary_internal21div_floor_kernel_cudaERNS_18TensorIteratorBaseEENKUlvE_clEvENKUlvE2_clEvEUlllE_EESt5arrayIPcLm2EELi4E23TrivialOffsetCalculatorILi1EjESE_NS0_6memory15LoadWithoutCastENSF_16StoreWithoutCastEEEviT_T0_T2_T3_T4_T5_)
        /*00b4*/ 	.short	0x0210
        /*00b6*/ 	.short	0x002c


	//----- nvinfo : EIATTR_SW_WAR
	.align		4
.L_4675:
        /*00b8*/ 	.byte	0x04, 0x36
        /*00ba*/ 	.short	(.L_4677 - .L_4676)
.L_4676:
        /*00bc*/ 	.word	0x00000008
.L_4677:


//--------------------- .nv.info._ZN2at6native29vectorized_elementwise_kernelILi2ENS0_13AUnaryFunctorIlllZZZNS0_15binary_internal21div_floor_kernel_cudaERNS_18TensorIteratorBaseEENKUlvE_clEvENKUlvE2_clEvEUlllE_EESt5arrayIPcLm2EEEEviT0_T1_ --------------------------
	.section	.nv.info._ZN2at6native29vectorized_elementwise_kernelILi2ENS0_13AUnaryFunctorIlllZZZNS0_15binary_internal21div_floor_kernel_cudaERNS_18TensorIteratorBaseEENKUlvE_clEvENKUlvE2_clEvEUlllE_EESt5arrayIPcLm2EEEEviT0_T1_,"",@"SHT_CUDA_INFO"
	.sectionflags	@""
	.align	4


	//----- nvinfo : EIATTR_CUDA_API_VERSION
	.align		4
        /*0000*/ 	.byte	0x04, 0x37
        /*0002*/ 	.short	(.L_4679 - .L_4678)
.L_4678:
        /*0004*/ 	.word	0x00000082


	//----- nvinfo : EIATTR_KPARAM_INFO
	.align		4
.L_4679:
        /*0008*/ 	.byte	0x04, 0x17
        /*000a*/ 	.short	(.L_4681 - .L_4680)
.L_4680:
        /*000c*/ 	.word	0x00000000
        /*0010*/ 	.short	0x0002
        /*0012*/ 	.short	0x0018
        /*0014*/ 	.byte	0x00, 0xf0, 0x41, 0x00


	//----- nvinfo : EIATTR_KPARAM_INFO
	.align		4
.L_4681:
        /*0018*/ 	.byte	0x04, 0x17
        /*001a*/ 	.short	(.L_4683 - .L_4682)
.L_4682:
        /*001c*/ 	.word	0x00000000
        /*0020*/ 	.short	0x0001
        /*0022*/ 	.short	0x0008
        /*0024*/ 	.byte	0x00, 0xf0, 0x41, 0x00


	//----- nvinfo : EIATTR_KPARAM_INFO
	.align		4
.L_4683:
        /*0028*/ 	.byte	0x04, 0x17
        /*002a*/ 	.short	(.L_4685 - .L_4684)
.L_4684:
        /*002c*/ 	.word	0x00000000
        /*0030*/ 	.short	0x0000
        /*0032*/ 	.short	0x0000
        /*0034*/ 	.byte	0x00, 0xf0, 0x11, 0x00


	//----- nvinfo : EIATTR_SPARSE_MMA_MASK
	.align		4
.L_4685:
        /*0038*/ 	.byte	0x03, 0x50
        /*003a*/ 	.short	0x0000


	//----- nvinfo : EIATTR_MAXREG_COUNT
	.align		4
        /*003c*/ 	.byte	0x03, 0x1b
        /*003e*/ 	.short	0x00ff


	//----- nvinfo : EIATTR_MERCURY_ISA_VERSION
	.align		4
        /*0040*/ 	.byte	0x03, 0x5f
        /*0042*/ 	.short	0x0101


	//----- nvinfo : EIATTR_EXIT_INSTR_OFFSETS
	.align		4
        /*0044*/ 	.byte	0x04, 0x1c
        /*0046*/ 	.short	(.L_4687 - .L_4686)


	//   ....[0]....
.L_4686:
        /*0048*/ 	.word	0x00002700


	//   ....[1]....
        /*004c*/ 	.word	0x00005420


	//   ....[2]....
        /*0050*/ 	.word	0x00005470


	//----- nvinfo : EIATTR_MAX_THREADS
	.align		4
.L_4687:
        /*0054*/ 	.byte	0x04, 0x05
        /*0056*/ 	.short	(.L_4689 - .L_4688)
.L_4688:
        /*0058*/ 	.word	0x00000080
        /*005c*/ 	.word	0x00000001
        /*0060*/ 	.word	0x00000001


	//----- nvinfo : EIATTR_CRS_STACK_SIZE
	.align		4
.L_4689:
        /*0064*/ 	.byte	0x04, 0x1e
        /*0066*/ 	.short	(.L_4691 - .L_4690)
.L_4690:
        /*0068*/ 	.word	0x00000000


	//----- nvinfo : EIATTR_CBANK_PARAM_SIZE
	.align		4
.L_4691:
        /*006c*/ 	.byte	0x03, 0x19
        /*006e*/ 	.short	0x0028


	//----- nvinfo : EIATTR_PARAM_CBANK
	.align		4
        /*0070*/ 	.byte	0x04, 0x0a
        /*0072*/ 	.short	(.L_4693 - .L_4692)
	.align		4
.L_4692:
        /*0074*/ 	.word	index@(.nv.constant0._ZN2at6native29vectorized_elementwise_kernelILi2ENS0_13AUnaryFunctorIlllZZZNS0_15binary_internal21div_floor_kernel_cudaERNS_18TensorIteratorBaseEENKUlvE_clEvENKUlvE2_clEvEUlllE_EESt5arrayIPcLm2EEEEviT0_T1_)
        /*0078*/ 	.short	0x0210
        /*007a*/ 	.short	0x0028


	//----- nvinfo : EIATTR_SW_WAR
	.align		4
.L_4693:
        /*007c*/ 	.byte	0x04, 0x36
        /*007e*/ 	.short	(.L_4695 - .L_4694)
.L_4694:
        /*0080*/ 	.word	0x00000008
.L_4695:


//--------------------- .nv.info._ZN2at6native29vectorized_elementwise_kernelILi4ENS0_13AUnaryFunctorIlllZZZNS0_15binary_internal21div_floor_kernel_cudaERNS_18TensorIteratorBaseEENKUlvE_clEvENKUlvE2_clEvEUlllE_EESt5arrayIPcLm2EEEEviT0_T1_ --------------------------
	.section	.nv.info._ZN2at6native29vectorized_elementwise_kernelILi4ENS0_13AUnaryFunctorIlllZZZNS0_15binary_internal21div_floor_kernel_cudaERNS_18TensorIteratorBaseEENKUlvE_clEvENKUlvE2_clEvEUlllE_EESt5arrayIPcLm2EEEEviT0_T1_,"",@"SHT_CUDA_INFO"
	.sectionflags	@""
	.align	4


	//----- nvinfo : EIATTR_CUDA_API_VERSION
	.align		4
        /*0000*/ 	.byte	0x04, 0x37
        /*0002*/ 	.short	(.L_4697 - .L_4696)
.L_4696:
        /*0004*/ 	.word	0x00000082


	//----- nvinfo : EIATTR_KPARAM_INFO
	.align		4
.L_4697:
        /*0008*/ 	.byte	0x04, 0x17
        /*000a*/ 	.short	(.L_4699 - .L_4698)
.L_4698:
        /*000c*/ 	.word	0x00000000
        /*0010*/ 	.short	0x0002
        /*0012*/ 	.short	0x0018
        /*0014*/ 	.byte	0x00, 0xf0, 0x41, 0x00


	//----- nvinfo : EIATTR_KPARAM_INFO
	.align		4
.L_4699:
        /*0018*/ 	.byte	0x04, 0x17
        /*001a*/ 	.short	(.L_4701 - .L_4700)
.L_4700:
        /*001c*/ 	.word	0x00000000
        /*0020*/ 	.short	0x0001
        /*0022*/ 	.short	0x0008
        /*0024*/ 	.byte	0x00, 0xf0, 0x41, 0x00


	//----- nvinfo : EIATTR_KPARAM_INFO
	.align		4
.L_4701:
        /*0028*/ 	.byte	0x04, 0x17
        /*002a*/ 	.short	(.L_4703 - .L_4702)
.L_4702:
        /*002c*/ 	.word	0x00000000
        /*0030*/ 	.short	0x0000
        /*0032*/ 	.short	0x0000
        /*0034*/ 	.byte	0x00, 0xf0, 0x11, 0x00


	//----- nvinfo : EIATTR_SPARSE_MMA_MASK
	.align		4
.L_4703:
        /*0038*/ 	.byte	0x03, 0x50
        /*003a*/ 	.short	0x0000


	//----- nvinfo : EIATTR_MAXREG_COUNT
	.align		4
        /*003c*/ 	.byte	0x03, 0x1b
        /*003e*/ 	.short	0x00ff


	//----- nvinfo : EIATTR_MERCURY_ISA_VERSION
	.align		4
        /*0040*/ 	.byte	0x03, 0x5f
        /*0042*/ 	.short	0x0101


	//----- nvinfo : EIATTR_EXIT_INSTR_OFFSETS
	.align		4
        /*0044*/ 	.byte	0x04, 0x1c
        /*0046*/ 	.short	(.L_4705 - .L_4704)


	//   ....[0]....
.L_4704:
        /*0048*/ 	.word	0x00002700


	//   ....[1]....
        /*004c*/ 	.word	0x00005420


	//   ....[2]....
        /*0050*/ 	.word	0x00005470


	//----- nvinfo : EIATTR_MAX_THREADS
	.align		4
.L_4705:
        /*0054*/ 	.byte	0x04, 0x05
        /*0056*/ 	.short	(.L_4707 - .L_4706)
.L_4706:
        /*0058*/ 	.word	0x00000080
        /*005c*/ 	.word	0x00000001
        /*0060*/ 	.word	0x00000001


	//----- nvinfo : EIATTR_CRS_STACK_SIZE
	.align		4
.L_4707:
        /*0064*/ 	.byte	0x04, 0x1e
        /*0066*/ 	.short	(.L_4709 - .L_4708)
.L_4708:
        /*0068*/ 	.word	0x00000000


	//----- nvinfo : EIATTR_CBANK_PARAM_SIZE
	.align		4
.L_4709:
        /*006c*/ 	.byte	0x03, 0x19
        /*006e*/ 	.short	0x0028


	//----- nvinfo : EIATTR_PARAM_CBANK
	.align		4
        /*0070*/ 	.byte	0x04, 0x0a
        /*0072*/ 	.short	(.L_4711 - .L_4710)
	.align		4
.L_4710:
        /*0074*/ 	.word	index@(.nv.constant0._ZN2at6native29vectorized_elementwise_kernelILi4ENS0_13AUnaryFunctorIlllZZZNS0_15binary_internal21div_floor_kernel_cudaERNS_18TensorIteratorBaseEENKUlvE_clEvENKUlvE2_clEvEUlllE_EESt5arrayIPcLm2EEEEviT0_T1_)
        /*0078*/ 	.short	0x0210
        /*007a*/ 	.short	0x0028


	//----- nvinfo : EIATTR_SW_WAR
	.align		4
.L_4711:
        /*007c*/ 	.byte	0x04, 0x36
        /*007e*/ 	.short	(.L_4713 - .L_4712)
.L_4712:
        /*0080*/ 	.word	0x00000008
.L_4713:


//--------------------- .nv.info._ZN2at6native29vectorized_elementwise_kernelILi8ENS0_13AUnaryFunctorIlllZZZNS0_15binary_internal21div_floor_kernel_cudaERNS_18TensorIteratorBaseEENKUlvE_clEvENKUlvE2_clEvEUlllE_EESt5arrayIPcLm2EEEEviT0_T1_ --------------------------
	.section	.nv.info._ZN2at6native29vectorized_elementwise_kernelILi8ENS0_13AUnaryFunctorIlllZZZNS0_15binary_internal21div_floor_kernel_cudaERNS_18TensorIteratorBaseEENKUlvE_clEvENKUlvE2_clEvEUlllE_EESt5arrayIPcLm2EEEEviT0_T1_,"",@"SHT_CUDA_INFO"
	.sectionflags	@""
	.align	4


	//----- nvinfo : EIATTR_CUDA_API_VERSION
	.align		4
        /*0000*/ 	.byte	0x04, 0x37
        /*0002*/ 	.short	(.L_4715 - .L_4714)
.L_4714:
        /*0004*/ 	.word	0x00000082


	//----- nvinfo : EIATTR_KPARAM_INFO
	.align		4
.L_4715:
        /*0008*/ 	.byte	0x04, 0x17
        /*000a*/ 	.short	(.L_4717 - .L_4716)
.L_4716:
        /*000c*/ 	.word	0x00000000
        /*0010*/ 	.short	0x0002
        /*0012*/ 	.short	0x0018
        /*0014*/ 	.byte	0x00, 0xf0, 0x41, 0x00


	//----- nvinfo : EIATTR_KPARAM_INFO
	.align		4
.L_4717:
        /*0018*/ 	.byte	0x04, 0x17
        /*001a*/ 	.short	(.L_4719 - .L_4718)
.L_4718:
        /*001c*/ 	.word	0x00000000
        /*0020*/ 	.short	0x0001
        /*0022*/ 	.short	0x0008
        /*0024*/ 	.byte	0x00, 0xf0, 0x41, 0x00


	//----- nvinfo : EIATTR_KPARAM_INFO
	.align		4
.L_4719:
        /*0028*/ 	.byte	0x04, 0x17
        /*002a*/ 	.short	(.L_4721 - .L_4720)
.L_4720:
        /*002c*/ 	.word	0x00000000
        /*0030*/ 	.short	0x0000
        /*0032*/ 	.short	0x0000
        /*0034*/ 	.byte	0x00, 0xf0, 0x11, 0x00


	//----- nvinfo : EIATTR_SPARSE_MMA_MASK
	.align		4
.L_4721:
        /*0038*/ 	.byte	0x03, 0x50
        /*003a*/ 	.short	0x0000


	//----- nvinfo : EIATTR_MAXREG_COUNT
	.align		4
        /*003c*/ 	.byte	0x03, 0x1b
        /*003e*/ 	.short	0x00ff


	//----- nvinfo : EIATTR_MERCURY_ISA_VERSION
	.align		4
        /*0040*/ 	.byte	0x03, 0x5f
        /*0042*/ 	.short	0x0101


	//----- nvinfo : EIATTR_EXIT_INSTR_OFFSETS
	.align		4
        /*0044*/ 	.byte	0x04, 0x1c
        /*0046*/ 	.short	(.L_4723 - .L_4722)


	//   ....[0]....
.L_4722:
        /*0048*/ 	.word	0x00002700


	//   ....[1]....
        /*004c*/ 	.word	0x00005420


	//   ....[2]....
        /*0050*/ 	.word	0x00005470


	//----- nvinfo : EIATTR_MAX_THREADS
	.align		4
.L_4723:
        /*0054*/ 	.byte	0x04, 0x05
        /*0056*/ 	.short	(.L_4725 - .L_4724)
.L_4724:
        /*0058*/ 	.word	0x00000080
        /*005c*/ 	.word	0x00000001
        /*0060*/ 	.word	0x00000001


	//----- nvinfo : EIATTR_CRS_STACK_SIZE
	.align		4
.L_4725:
        /*0064*/ 	.byte	0x04, 0x1e
        /*0066*/ 	.short	(.L_4727 - .L_4726)
.L_4726:
        /*0068*/ 	.word	0x00000000


	//----- nvinfo : EIATTR_CBANK_PARAM_SIZE
	.align		4
.L_4727:
        /*006c*/ 	.byte	0x03, 0x19
        /*006e*/ 	.short	0x0028


	//----- nvinfo : EIATTR_PARAM_CBANK
	.align		4
        /*0070*/ 	.byte	0x04, 0x0a
        /*0072*/ 	.short	(.L_4729 - .L_4728)
	.align		4
.L_4728:
        /*0074*/ 	.word	index@(.nv.constant0._ZN2at6native29vectorized_elementwise_kernelILi8ENS0_13AUnaryFunctorIlllZZZNS0_15binary_internal21div_floor_kernel_cudaERNS_18TensorIteratorBaseEENKUlvE_clEvENKUlvE2_clEvEUlllE_EESt5arrayIPcLm2EEEEviT0_T1_)
        /*0078*/ 	.short	0x0210
        /*007a*/ 	.short	0x0028


	//----- nvinfo : EIATTR_SW_WAR
	.align		4
.L_4729:
        /*007c*/ 	.byte	0x04, 0x36
        /*007e*/ 	.short	(.L_4731 - .L_4730)
.L_4730:
        /*0080*/ 	.word	0x00000008
.L_4731:


//--------------------- .nv.info._ZN2at6native18elementwise_kernelILi128ELi4EZNS0_15gpu_kernel_implINS0_13BinaryFunctorIiiiZZZNS0_15binary_internal21div_floor_kernel_cudaERNS_18TensorIteratorBaseEENKUlvE_clEvENKUlvE1_clEvEUliiE_EEEEvS6_RKT_EUliE_EEviT1_ --------------------------
	.section	.nv.info._ZN2at6native18elementwise_kernelILi128ELi4EZNS0_15gpu_kernel_implINS0_13BinaryFunctorIiiiZZZNS0_15binary_internal21div_floor_kernel_cudaERNS_18TensorIteratorBaseEENKUlvE_clEvENKUlvE1_clEvEUliiE_EEEEvS6_RKT_EUliE_EEviT1_,"",@"SHT_CUDA_INFO"
	.sectionflags	@""
	.align	4


	//----- nvinfo : EIATTR_CUDA_API_VERSION
	.align		4
        /*0000*/ 	.byte	0x04, 0x37
        /*0002*/ 	.short	(.L_4733 - .L_4732)
.L_4732:
        /*0004*/ 	.word	0x00000082


	//----- nvinfo : EIATTR_KPARAM_INFO
	.align		4
.L_4733:
        /*0008*/ 	.byte	0x04, 0x17
        /*000a*/ 	.short	(.L_4735 - .L_4734)
.L_4734:
        /*000c*/ 	.word	0x00000000
        /*0010*/ 	.short	0x0001
        /*0012*/ 	.short	0x0008
        /*0014*/ 	.byte	0x00, 0xf0, 0x21, 0x0a


	//----- nvinfo : EIATTR_KPARAM_INFO
	.align		4
.L_4735:
        /*0018*/ 	.byte	0x04, 0x17
        /*001a*/ 	.short	(.L_4737 - .L_4736)
.L_4736:
        /*001c*/ 	.word	0x00000000
        /*0020*/ 	.short	0x0000
        /*0022*/ 	.short	0x0000
        /*0024*/ 	.byte	0x00, 0xf0, 0x11, 0x00


	//----- nvinfo : EIATTR_SPARSE_MMA_MASK
	.align		4
.L_4737:
        /*0028*/ 	.byte	0x03, 0x50
        /*002a*/ 	.short	0x0000


	//----- nvinfo : EIATTR_MAXREG_COUNT
	.align		4
        /*002c*/ 	.byte	0x03, 0x1b
        /*002e*/ 	.short	0x0080


	//----- nvinfo : EIATTR_EXTERNS
	.align		4
        /*0030*/ 	.byte	0x04, 0x0f
        /*0032*/ 	.short	(.L_4739 - .L_4738)


	//   ....[0]....
	.align		4
.L_4738:
        /*0034*/ 	.word	index@(__assertfail)


	//----- nvinfo : EIATTR_MERCURY_ISA_VERSION
	.align		4
.L_4739:
        /*0038*/ 	.byte	0x03, 0x5f
        /*003a*/ 	.short	0x0101


	//----- nvinfo : EIATTR_SYSCALL_OFFSETS
	.align		4
        /*003c*/ 	.byte	0x04, 0x46
        /*003e*/ 	.short	(.L_4741 - .L_4740)


	//   ....[0]....
.L_4740:
        /*0040*/ 	.word	0x000024b0


	//   ....[1]....
        /*0044*/ 	.word	0x000032b0


	//   ....[2]....
        /*0048*/ 	.word	0x00004360


	//   ....[3]....
        /*004c*/ 	.word	0x00006830


	//   ....[4]....
        /*0050*/ 	.word	0x00007630


	//   ....[5]....
        /*0054*/ 	.word	0x000086f0


	//   ....[6]....
        /*0058*/ 	.word	0x0000abc0


	//   ....[7]....
        /*005c*/ 	.word	0x0000b9c0


	//   ....[8]....
        /*0060*/ 	.word	0x0000ca80


	//   ....[9]....
        /*0064*/ 	.word	0x0000ef40


	//   ....[10]....
        /*0068*/ 	.word	0x0000fd40


	//   ....[11]....
        /*006c*/ 	.word	0x00010e00


	//----- nvinfo : EIATTR_EXIT_INSTR_OFFSETS
	.align		4
.L_4741:
        /*0070*/ 	.byte	0x04, 0x1c
        /*0072*/ 	.short	(.L_4743 - .L_4742)


	//   ....[0]....
.L_4742:
        /*0074*/ 	.word	0x0000cb30


	//   ....[1]....
        /*0078*/ 	.word	0x000100f0


	//   ....[2]....
        /*007c*/ 	.word	0x00010110


	//   ....[3]....
        /*0080*/ 	.word	0x000101a0


	//   ....[4]....
        /*0084*/ 	.word	0x000101c0


	//   ....[5]....
        /*0088*/ 	.word	0x000101e0


	//   ....[6]....
        /*008c*/ 	.word	0x00010270


	//   ....[7]....
        /*0090*/ 	.word	0x000102b0


	//   ....[8]....
        /*0094*/ 	.word	0x00010350


	//   ....[9]....
        /*0098*/ 	.word	0x000103a0


	//   ....[10]....
        /*009c*/ 	.word	0x000103d0


	//   ....[11]....
        /*00a0*/ 	.word	0x00010490


	//   ....[12]....
        /*00a4*/ 	.word	0x000104d0


	//   ....[13]....
        /*00a8*/ 	.word	0x00010660


	//   ....[14]....
        /*00ac*/ 	.word	0x000107c0


	//   ....[15]....
        /*00b0*/ 	.word	0x00010800


	//   ....[16]....
        /*00b4*/ 	.word	0x000108a0


	//   ....[17]....
        /*00b8*/ 	.word	0x00010a20


	//   ....[18]....
        /*00bc*/ 	.word	0x00010ba0


	//   ....[19]....
        /*00c0*/ 	.word	0x00010d00


	//   ....[20]....
        /*00c4*/ 	.word	0x00010e10


	//   ....[21]....
        /*00c8*/ 	.word	0x00010e40


	//   ....[22]....
        /*00cc*/ 	.word	0x00010e60


	//----- nvinfo : EIATTR_MAX_THREADS
	.align		4
.L_4743:
        /*00d0*/ 	.byte	0x04, 0x05
        /*00d2*/ 	.short	(.L_4745 - .L_4744)
.L_4744:
        /*00d4*/ 	.word	0x00000080
        /*00d8*/ 	.word	0x00000001
        /*00dc*/ 	.word	0x00000001


	//----- nvinfo : EIATTR_CRS_STACK_SIZE
	.align		4
.L_4745:
        /*00e0*/ 	.byte	0x04, 0x1e
        /*00e2*/ 	.short	(.L_4747 - .L_4746)
.L_4746:
        /*00e4*/ 	.word	0x00000000


	//----- nvinfo : EIATTR_CBANK_PARAM_SIZE
	.align		4
.L_4747:
        /*00e8*/ 	.byte	0x03, 0x19
        /*00ea*/ 	.short	0x0290


	//----- nvinfo : EIATTR_PARAM_CBANK
	.align		4
        /*00ec*/ 	.byte	0x04, 0x0a
        /*00ee*/ 	.short	(.L_4749 - .L_4748)
	.align		4
.L_4748:
        /*00f0*/ 	.word	index@(.nv.constant0._ZN2at6native18elementwise_kernelILi128ELi4EZNS0_15gpu_kernel_implINS0_13BinaryFunctorIiiiZZZNS0_15binary_internal21div_floor_kernel_cudaERNS_18TensorIteratorBaseEENKUlvE_clEvENKUlvE1_clEvEUliiE_EEEEvS6_RKT_EUliE_EEviT1_)
        /*00f4*/ 	.short	0x0210
        /*00f6*/ 	.short	0x0290


	//----- nvinfo : EIATTR_SW_WAR
	.align		4
.L_4749:
        /*00f8*/ 	.byte	0x04, 0x36
        /*00fa*/ 	.short	(.L_4751 - .L_4750)
.L_4750:
        /*00fc*/ 	.word	0x00000008
.L_4751:


//--------------------- .nv.info._ZN2at6native27unrolled_elementwise_kernelINS0_13BinaryFunctorIiiiZZZNS0_15binary_internal21div_floor_kernel_cudaERNS_18TensorIteratorBaseEENKUlvE_clEvENKUlvE1_clEvEUliiE_EESt5arrayIPcLm3EELi4E23TrivialOffsetCalculatorILi2EjESD_ILi1EjENS0_6memory12LoadWithCastILi2EEENSG_13StoreWithCastILi1EEEEEviT_T0_T2_T3_T4_T5_ --------------------------
	.section	.nv.info._ZN2at6native27unrolled_elementwise_kernelINS0_13BinaryFunctorIiiiZZZNS0_15binary_internal21div_floor_kernel_cudaERNS_18TensorIteratorBaseEENKUlvE_clEvENKUlvE1_clEvEUliiE_EESt5arrayIPcLm3EELi4E23TrivialOffsetCalculatorILi2EjESD_ILi1EjENS0_6memory12LoadWithCastILi2EEENSG_13StoreWithCastILi1EEEEEviT_T0_T2_T3_T4_T5_,"",@"SHT_CUDA_INFO"
	.sectionflags	@""
	.align	4


	//----- nvinfo : EIATTR_CUDA_API_VERSION
	.align		4
        /*0000*/ 	.byte	0x04, 0x37
        /*0002*/ 	.short	(.L_4753 - .L_4752)
.L_4752:
        /*0004*/ 	.word	0x00000082


	//----- nvinfo : EIATTR_KPARAM_INFO
	.align		4
.L_4753:
        /*0008*/ 	.byte	0x04, 0x17
        /*000a*/ 	.short	(.L_4755 - .L_4754)
.L_4754:
        /*000c*/ 	.word	0x00000000
        /*0010*/ 	.short	0x0006
        /*0012*/ 	.short	0x0030
        /*0014*/ 	.byte	0x00, 0xf0, 0x21, 0x00


	//----- nvinfo : EIATTR_KPARAM_INFO
	.align		4
.L_4755:
        /*0018*/ 	.byte	0x04, 0x17
        /*001a*/ 	.short	(.L_4757 - .L_4756)
.L_4756:
        /*001c*/ 	.word	0x00000000
        /*0020*/ 	.short	0x0005
        /*0022*/ 	.short	0x0024
        /*0024*/ 	.byte	0x00, 0xf0, 0x31, 0x00


	//----- nvinfo : EIATTR_KPARAM_INFO
	.align		4
.L_4757:
        /*0028*/ 	.byte	0x04, 0x17
        /*002a*/ 	.short	(.L_4759 - .L_4758)
.L_4758:
        /*002c*/ 	.word	0x00000000
        /*0030*/ 	.short	0x0004
        /*0032*/ 	.short	0x0021
        /*0034*/ 	.byte	0x00, 0xf0, 0x05, 0x00


	//----- nvinfo : EIATTR_KPARAM_INFO
	.align		4
.L_4759:
        /*0038*/ 	.byte	0x04, 0x17
        /*003a*/ 	.short	(.L_4761 - .L_4760)
.L_4760:
        /*003c*/ 	.word	0x00000000
        /*0040*/ 	.short	0x0003
        /*0042*/ 	.short	0x0020
        /*0044*/ 	.byte	0x00, 0xf0, 0x05, 0x00


	//----- nvinfo : EIATTR_KPARAM_INFO
	.align		4
.L_4761:
        /*0048*/ 	.byte	0x04, 0x17
        /*004a*/ 	.short	(.L_4763 - .L_4762)
.L_4762:
        /*004c*/ 	.word	0x00000000
        /*0050*/ 	.short	0x0002
        /*0052*/ 	.short	0x0008
        /*0054*/ 	.byte	0x00, 0xf0, 0x61, 0x00


	//----- nvinfo : EIATTR_KPARAM_INFO
	.align		4
.L_4763:
        /*0058*/ 	.byte	0x04, 0x17
        /*005a*/ 	.short	(.L_4765 - .L_4764)
.L_4764:
        /*005c*/ 	.word	0x00000000
        /*0060*/ 	.short	0x0001
        /*0062*/ 	.short	0x0004
        /*0064*/ 	.byte	0x00, 0xf0, 0x05, 0x00


	//----- nvinfo : EIATTR_KPARAM_INFO
	.align		4
.L_4765:
        /*0068*/ 	.byte	0x04, 0x17
        /*006a*/ 	.short	(.L_4767 - .L_4766)
.L_4766:
        /*006c*/ 	.word	0x00000000
        /*0070*/ 	.short	0x0000
        /*0072*/ 	.short	0x0000
        /*0074*/ 	.byte	0x00, 0xf0, 0x11, 0x00


	//----- nvinfo : EIATTR_SPARSE_MMA_MASK
	.align		4
.L_4767:
        /*0078*/ 	.byte	0x03, 0x50
        /*007a*/ 	.short	0x0000


	//----- nvinfo : EIATTR_MAXREG_COUNT
	.align		4
        /*007c*/ 	.byte	0x03, 0x1b
        /*007e*/ 	.short	0x00ff


	//----- nvinfo : EIATTR_EXTERNS
	.align		4
        /*0080*/ 	.byte	0x04, 0x0f
        /*0082*/ 	.short	(.L_4769 - .L_4768)


	//   ....[0]....
	.align		4
.L_4768:
        /*0084*/ 	.word	index@(__assertfail)


	//----- nvinfo : EIATTR_MERCURY_ISA_VERSION
	.align		4
.L_4769:
        /*0088*/ 	.byte	0x03, 0x5f
        /*008a*/ 	.short	0x0101


	//----- nvinfo : EIATTR_SYSCALL_OFFSETS
	.align		4
        /*008c*/ 	.byte	0x04, 0x46
        /*008e*/ 	.short	(.L_4771 - .L_4770)


	//   ....[0]....
.L_4770:
        /*0090*/ 	.word	0x00000ec0


	//   ....[1]....
        /*0094*/ 	.word	0x00001cd0


	//   ....[2]....
        /*0098*/ 	.word	0x00002b60


	//   ....[3]....
        /*009c*/ 	.word	0x00003970


	//   ....[4]....
        /*00a0*/ 	.word	0x00004800


	//   ....[5]....
        /*00a4*/ 	.word	0x00005620


	//   ....[6]....
        /*00a8*/ 	.word	0x000064a0


	//   ....[7]....
        /*00ac*/ 	.word	0x000072b0


	//   ....[8]....
        /*00b0*/ 	.word	0x00008db0


	//   ....[9]....
        /*00b4*/ 	.word	0x00009cb0


	//   ....[10]....
        /*00b8*/ 	.word	0x0000ab80


	//   ....[11]....
        /*00bc*/ 	.word	0x0000ba50


	//----- nvinfo : EIATTR_EXIT_INSTR_OFFSETS
	.align		4
.L_4771:
        /*00c0*/ 	.byte	0x04, 0x1c
        /*00c2*/ 	.short	(.L_4773 - .L_4772)


	//   ....[0]....
.L_4772:
        /*00c4*/ 	.word	0x0000ac10


	//   ....[1]....
        /*00c8*/ 	.word	0x0000ad40


	//   ....[2]....
        /*00cc*/ 	.word	0x0000ad60


	//   ....[3]....
        /*00d0*/ 	.word	0x0000adf0


	//   ....[4]....
        /*00d4*/ 	.word	0x0000ae10


	//   ....[5]....
        /*00d8*/ 	.word	0x0000ae30


	//   ....[6]....
        /*00dc*/ 	.word	0x0000aec0


	//   ....[7]....
        /*00e0*/ 	.word	0x0000af00


	//   ....[8]....
        /*00e4*/ 	.word	0x0000afa0


	//   ....[9]....
        /*00e8*/ 	.word	0x0000aff0


	//   ....[10]....
        /*00ec*/ 	.word	0x0000b020


	//   ....[11]....
        /*00f0*/ 	.word	0x0000b0e0


	//   ....[12]....
        /*00f4*/ 	.word	0x0000b120


	//   ....[13]....
        /*00f8*/ 	.word	0x0000b2b0


	//   ....[14]....
        /*00fc*/ 	.word	0x0000b410


	//   ....[15]....
        /*0100*/ 	.word	0x0000b450


	//   ....[16]....
        /*0104*/ 	.word	0x0000b4f0


	//   ....[17]....
        /*0108*/ 	.word	0x0000b670


	//   ....[18]....
        /*010c*/ 	.word	0x0000b7f0


	//   ....[19]....
        /*0110*/ 	.word	0x0000b950


	//   ....[20]....
        /*0114*/ 	.word	0x0000ba60


	//   ....[21]....
        /*0118*/ 	.word	0x0000ba90


	//   ....[22]....
        /*011c*/ 	.word	0x0000bab0


	//----- nvinfo : EIATTR_MAX_THREADS
	.align		4
.L_4773:
        /*0120*/ 	.byte	0x04, 0x05
        /*0122*/ 	.short	(.L_4775 - .L_4774)
.L_4774:
        /*0124*/ 	.word	0x00000080
        /*0128*/ 	.word	0x00000001
        /*012c*/ 	.word	0x00000001


	//----- nvinfo : EIATTR_CRS_STACK_SIZE
	.align		4
.L_4775:
        /*0130*/ 	.byte	0x04, 0x1e
        /*0132*/ 	.short	(.L_4777 - .L_4776)
.L_4776:
        /*0134*/ 	.word	0x00000000


	//----- nvinfo : EIATTR_CBANK_PARAM_SIZE
	.align		4
.L_4777:
        /*0138*/ 	.byte	0x03, 0x19
        /*013a*/ 	.short	0x0038


	//----- nvinfo : EIATTR_PARAM_CBANK
	.align		4
        /*013c*/ 	.byte	0x04, 0x0a
        /*013e*/ 	.short	(.L_4779 - .L_4778)
	.align		4
.L_4778:
        /*0140*/ 	.word	index@(.nv.constant0._ZN2at6native27unrolled_elementwise_kernelINS0_13BinaryFunctorIiiiZZZNS0_15binary_internal21div_floor_kernel_cudaERNS_18TensorIteratorBaseEENKUlvE_clEvENKUlvE1_clEvEUliiE_EESt5arrayIPcLm3EELi4E23TrivialOffsetCalculatorILi2EjESD_ILi1EjENS0_6memory12LoadWithCastILi2EEENSG_13StoreWithCastILi1EEEEEviT_T0_T2_T3_T4_T5_)
        /*0144*/ 	.short	0x0210
        /*0146*/ 	.short	0x0038


	//----- nvinfo : EIATTR_SW_WAR
	.align		4
.L_4779:
        /*0148*/ 	.byte	0x04, 0x36
        /*014a*/ 	.short	(.L_4781 - .L_4780)
.L_4780:
        /*014c*/ 	.word	0x00000008
.L_4781:


//--------------------- .nv.info._ZN2at6native18elementwise_kernelILi128ELi2EZNS0_22gpu_kernel_impl_nocastINS0_13BinaryFunctorIiiiZZZNS0_15binary_internal21div_floor_kernel_cudaERNS_18TensorIteratorBaseEENKUlvE_clEvENKUlvE1_clEvEUliiE_EEEEvS6_RKT_EUliE_EEviT1_ --------------------------
	.section	.nv.info._ZN2at6native18elementwise_kernelILi128ELi2EZNS0_22gpu_kernel_impl_nocastINS0_13BinaryFunctorIiiiZZZNS0_15binary_internal21div_floor_kernel_cudaERNS_18TensorIteratorBaseEENKUlvE_clEvENKUlvE1_clEvEUliiE_EEEEvS6_RKT_EUliE_EEviT1_,"",@"SHT_CUDA_INFO"
	.sectionflags	@""
	.align	4


	//----- nvinfo : EIATTR_CUDA_API_VERSION
	.align		4
        /*0000*/ 	.byte	0x04, 0x37
        /*0002*/ 	.short	(.L_4783 - .L_4782)
.L_4782:
        /*0004*/ 	.word	0x00000082


	//----- nvinfo : EIATTR_KPARAM_INFO
	.align		4
.L_4783:
        /*0008*/ 	.byte	0x04, 0x17
        /*000a*/ 	.short	(.L_4785 - .L_4784)
.L_4784:
        /*000c*/ 	.word	0x00000000
        /*0010*/ 	.short	0x0001
        /*0012*/ 	.short	0x0008
        /*0014*/ 	.byte	0x00, 0xf0, 0x21, 0x0a


	//----- nvinfo : EIATTR_KPARAM_INFO
	.align		4
.L_4785:
        /*0018*/ 	.byte	0x04, 0x17
        /*001a*/ 	.short	(.L_4787 - .L_4786)
.L_4786:
        /*001c*/ 	.word	0x00000000
        /*0020*/ 	.short	0x0000
        /*0022*/ 	.short	0x0000
        /*0024*/ 	.byte	0x00, 0xf0, 0x11, 0x00


	//----- nvinfo : EIATTR_SPARSE_MMA_MASK
	.align		4
.L_4787:
        /*0028*/ 	.byte	0x03, 0x50
        /*002a*/ 	.short	0x0000


	//----- nvinfo : EIATTR_MAXREG_COUNT
	.align		4
        /*002c*/ 	.byte	0x03, 0x1b
        /*002e*/ 	.short	0x0080


	//----- nvinfo : EIATTR_MERCURY_ISA_VERSION
	.align		4
        /*0030*/ 	.byte	0x03, 0x5f
        /*0032*/ 	.short	0x0101


	//----- nvinfo : EIATTR_EXIT_INSTR_OFFSETS
	.align		4
        /*0034*/ 	.byte	0x04, 0x1c
        /*0036*/ 	.short	(.L_4789 - .L_4788)


	//   ....[0]....
.L_4788:
        /*0038*/ 	.word	0x00001a30


	//   ....[1]....
        /*003c*/ 	.word	0x00003390


	//----- nvinfo : EIATTR_MAX_THREADS
	.align		4
.L_4789:
        /*0040*/ 	.byte	0x04, 0x05
        /*0042*/ 	.short	(.L_4791 - .L_4790)
.L_4790:
        /*0044*/ 	.word	0x00000080
        /*0048*/ 	.word	0x00000001
        /*004c*/ 	.word	0x00000001


	//----- nvinfo : EIATTR_CRS_STACK_SIZE
	.align		4
.L_4791:
        /*0050*/ 	.byte	0x04, 0x1e
        /*0052*/ 	.short	(.L_4793 - .L_4792)
.L_4792:
        /*0054*/ 	.word	0x00000000


	//----- nvinfo : EIATTR_CBANK_PARAM_SIZE
	.align		4
.L_4793:
        /*0058*/ 	.byte	0x03, 0x19
        /*005a*/ 	.short	0x0290


	//----- nvinfo : EIATTR_PARAM_CBANK
	.align		4
        /*005c*/ 	.byte	0x04, 0x0a
        /*005e*/ 	.short	(.L_4795 - .L_4794)
	.align		4
.L_4794:
        /*0060*/ 	.word	index@(.nv.constant0._ZN2at6native18elementwise_kernelILi128ELi2EZNS0_22gpu_kernel_impl_nocastINS0_13BinaryFunctorIiiiZZZNS0_15binary_internal21div_floor_kernel_cudaERNS_18TensorIteratorBaseEENKUlvE_clEvENKUlvE1_clEvEUliiE_EEEEvS6_RKT_EUliE_EEviT1_)
        /*0064*/ 	.short	0x0210
        /*0066*/ 	.short	0x0290


	//----- nvinfo : EIATTR_SW_WAR
	.align		4
.L_4795:
        /*0068*/ 	.byte	0x04, 0x36
        /*006a*/ 	.short	(.L_4797 - .L_4796)
.L_4796:
        /*006c*/ 	.word	0x00000008
.L_4797:


//--------------------- .nv.info._ZN2at6native27unrolled_elementwise_kernelINS0_13BinaryFunctorIiiiZZZNS0_15binary_internal21div_floor_kernel_cudaERNS_18TensorIteratorBaseEENKUlvE_clEvENKUlvE1_clEvEUliiE_EESt5arrayIPcLm3EELi4E23TrivialOffsetCalculatorILi2EjESD_ILi1EjENS0_6memory15LoadWithoutCastENSG_16StoreWithoutCastEEEviT_T0_T2_T3_T4_T5_ --------------------------
	.section	.nv.info._ZN2at6native27unrolled_elementwise_kernelINS0_13BinaryFunctorIiiiZZZNS0_15binary_internal21div_floor_kernel_cudaERNS_18TensorIteratorBaseEENKUlvE_clEvENKUlvE1_clEvEUliiE_EESt5arrayIPcLm3EELi4E23TrivialOffsetCalculatorILi2EjESD_ILi1EjENS0_6memory15LoadWithoutCastENSG_16StoreWithoutCastEEEviT_T0_T2_T3_T4_T5_,"",@"SHT_CUDA_INFO"
	.sectionflags	@""
	.align	4


	//----- nvinfo : EIATTR_CUDA_API_VERSION
	.align		4
        /*0000*/ 	.byte	0x04, 0x37
        /*0002*/ 	.short	(.L_4799 - .L_4798)
.L_4798:
        /*0004*/ 	.word	0x00000082


	//----- nvinfo : EIATTR_KPARAM_INFO
	.align		4
.L_4799:
        /*0008*/ 	.byte	0x04, 0x17
        /*000a*/ 	.short	(.L_4801 - .L_4800)
.L_4800:
        /*000c*/ 	.word	0x00000000
        /*0010*/ 	.short	0x0006
        /*0012*/ 	.short	0x0023
        /*0014*/ 	.byte	0x00, 0xf0, 0x05, 0x00


	//----- nvinfo : EIATTR_KPARAM_INFO
	.align		4
.L_4801:
        /*0018*/ 	.byte	0x04, 0x17
        /*001a*/ 	.short	(.L_4803 - .L_4802)
.L_4802:
        /*001c*/ 	.word	0x00000000
        /*0020*/ 	.short	0x0005
        /*0022*/ 	.short	0x0022
        /*0024*/ 	.byte	0x00, 0xf0, 0x05, 0x00


	//----- nvinfo : EIATTR_KPARAM_INFO
	.align		4
.L_4803:
        /*0028*/ 	.byte	0x04, 0x17
        /*002a*/ 	.short	(.L_4805 - .L_4804)
.L_4804:
        /*002c*/ 	.word	0x00000000
        /*0030*/ 	.short	0x0004
        /*0032*/ 	.short	0x0021
        /*0034*/ 	.byte	0x00, 0xf0, 0x05, 0x00


	//----- nvinfo : EIATTR_KPARAM_INFO
	.align		4
.L_4805:
        /*0038*/ 	.byte	0x04, 0x17
        /*003a*/ 	.short	(.L_4807 - .L_4806)
.L_4806:
        /*003c*/ 	.word	0x00000000
        /*0040*/ 	.short	0x0003
        /*0042*/ 	.short	0x0020
        /*0044*/ 	.byte	0x00, 0xf0, 0x05, 0x00


	//----- nvinfo : EIATTR_KPARAM_INFO
	.align		4
.L_4807:
        /*0048*/ 	.byte	0x04, 0x17
        /*004a*/ 	.short	(.L_4809 - .L_4808)
.L_4808:
        /*004c*/ 	.word	0x00000000
        /*0050*/ 	.short	0x0002
        /*0052*/ 	.short	0x0008
        /*0054*/ 	.byte	0x00, 0xf0, 0x61, 0x00


	//----- nvinfo : EIATTR_KPARAM_INFO
	.align		4
.L_4809:
        /*0058*/ 	.byte	0x04, 0x17
        /*005a*/ 	.short	(.L_4811 - .L_4810)
.L_4810:
        /*005c*/ 	.word	0x00000000
        /*0060*/ 	.short	0x0001
        /*0062*/ 	.short	0x0004
        /*0064*/ 	.byte	0x00, 0xf0, 0x05, 0x00


	//----- nvinfo : EIATTR_KPARAM_INFO
	.align		4
.L_4811:
        /*0068*/ 	.byte	0x04, 0x17
        /*006a*/ 	.short	(.L_4813 - .L_4812)
.L_4812:
        /*006c*/ 	.word	0x00000000
        /*0070*/ 	.short	0x0000
        /*0072*/ 	.short	0x0000
        /*0074*/ 	.byte	0x00, 0xf0, 0x11, 0x00


	//----- nvinfo : EIATTR_SPARSE_MMA_MASK
	.align		4
.L_4813:
        /*0078*/ 	.byte	0x03, 0x50
        /*007a*/ 	.short	0x0000


	//----- nvinfo : EIATTR_MAXREG_COUNT
	.align		4
        /*007c*/ 	.byte	0x03, 0x1b
        /*007e*/ 	.short	0x00ff


	//----- nvinfo : EIATTR_MERCURY_ISA_VERSION
	.align		4
        /*0080*/ 	.byte	0x03, 0x5f
        /*0082*/ 	.short	0x0101


	//----- nvinfo : EIATTR_EXIT_INSTR_OFFSETS
	.align		4
        /*0084*/ 	.byte	0x04, 0x1c
        /*0086*/ 	.short	(.L_4815 - .L_4814)


	//   ....[0]....
.L_4814:
        /*0088*/ 	.word	0x00000ee0


	//   ....[1]....
        /*008c*/ 	.word	0x00000f30


	//----- nvinfo : EIATTR_MAX_THREADS
	.align		4
.L_4815:
        /*0090*/ 	.byte	0x04, 0x05
        /*0092*/ 	.short	(.L_4817 - .L_4816)
.L_4816:
        /*0094*/ 	.word	0x00000080
        /*0098*/ 	.word	0x00000001
        /*009c*/ 	.word	0x00000001


	//----- nvinfo : EIATTR_CRS_STACK_SIZE
	.align		4
.L_4817:
        /*00a0*/ 	.byte	0x04, 0x1e
        /*00a2*/ 	.short	(.L_4819 - .L_4818)
.L_4818:
        /*00a4*/ 	.word	0x00000000


	//----- nvinfo : EIATTR_CBANK_PARAM_SIZE
	.align		4
.L_4819:
        /*00a8*/ 	.byte	0x03, 0x19
        /*00aa*/ 	.short	0x0024


	//----- nvinfo : EIATTR_PARAM_CBANK
	.align		4
        /*00ac*/ 	.byte	0x04, 0x0a
        /*00ae*/ 	.short	(.L_4821 - .L_4820)
	.align		4
.L_4820:
        /*00b0*/ 	.word	index@(.nv.constant0._ZN2at6native27unrolled_elementwise_kernelINS0_13BinaryFunctorIiiiZZZNS0_15binary_internal21div_floor_kernel_cudaERNS_18TensorIteratorBaseEENKUlvE_clEvENKUlvE1_clEvEUliiE_EESt5arrayIPcLm3EELi4E23TrivialOffsetCalculatorILi2EjESD_ILi1EjENS0_6memory15LoadWithoutCastENSG_16StoreWithoutCastEEEviT_T0_T2_T3_T4_T5_)
        /*00b4*/ 	.short	0x0210
        /*00b6*/ 	.short	0x0024


	//----- nvinfo : EIATTR_SW_WAR
	.align		4
.L_4821:
        /*00b8*/ 	.byte	0x04, 0x36
        /*00ba*/ 	.short	(.L_4823 - .L_4822)
.L_4822:
        /*00bc*/ 	.word	0x00000008
.L_4823:


//--------------------- .nv.info._ZN2at6native29vectorized_elementwise_kernelILi2ENS0_13BinaryFunctorIiiiZZZNS0_15binary_internal21div_floor_kernel_cudaERNS_18TensorIteratorBaseEENKUlvE_clEvENKUlvE1_clEvEUliiE_EESt5arrayIPcLm3EEEEviT0_T1_ --------------------------
	.section	.nv.info._ZN2at6native29vectorized_elementwise_kernelILi2ENS0_13BinaryFunctorIiiiZZZNS0_15binary_internal21div_floor_kernel_cudaERNS_18TensorIteratorBaseEENKUlvE_clEvENKUlvE1_clEvEUliiE_EESt5arrayIPcLm3EEEEviT0_T1_,"",@"SHT_CUDA_INFO"
	.sectionflags	@""
	.align	4


	//----- nvinfo : EIATTR_CUDA_API_VERSION
	.align		4
        /*0000*/ 	.byte	0x04, 0x37
        /*0002*/ 	.short	(.L_4825 - .L_4824)
.L_4824:
        /*0004*/ 	.word	0x00000082


	//----- nvinfo : EIATTR_KPARAM_INFO
	.align		4
.L_4825:
        /*0008*/ 	.byte	0x04, 0x17
        /*000a*/ 	.short	(.L_4827 - .L_4826)
.L_4826:
        /*000c*/ 	.word	0x00000000
        /*0010*/ 	.short	0x0002
        /*0012*/ 	.short	0x0008
        /*0014*/ 	.byte	0x00, 0xf0, 0x61, 0x00


	//----- nvinfo : EIATTR_KPARAM_INFO
	.align		4
.L_4827:
        /*0018*/ 	.byte	0x04, 0x17
        /*001a*/ 	.short	(.L_4829 - .L_4828)
.L_4828:
        /*001c*/ 	.word	0x00000000
        /*0020*/ 	.short	0x0001
        /*0022*/ 	.short	0x0004
        /*0024*/ 	.byte	0x00, 0xf0, 0x05, 0x00


	//----- nvinfo : EIATTR_KPARAM_INFO
	.align		4
.L_4829:
        /*0028*/ 	.byte	0x04, 0x17
        /*002a*/ 	.short	(.L_4831 - .L_4830)
.L_4830:
        /*002c*/ 	.word	0x00000000
        /*0030*/ 	.short	0x0000
        /*0032*/ 	.short	0x0000
        /*0034*/ 	.byte	0x00, 0xf0, 0x11, 0x00


	//----- nvinfo : EIATTR_SPARSE_MMA_MASK
	.align		4
.L_4831:
        /*0038*/ 	.byte	0x03, 0x50
        /*003a*/ 	.short	0x0000


	//----- nvinfo : EIATTR_MAXREG_COUNT
	.align		4
        /*003c*/ 	.byte	0x03, 0x1b
        /*003e*/ 	.short	0x00ff


	//----- nvinfo : EIATTR_MERCURY_ISA_VERSION
	.align		4
        /*0040*/ 	.byte	0x03, 0x5f
        /*0042*/ 	.short	0x0101


	//----- nvinfo : EIATTR_EXIT_INSTR_OFFSETS
	.align		4
        /*0044*/ 	.byte	0x04, 0x1c
        /*0046*/ 	.short	(.L_4833 - .L_4832)


	//   ....[0]....
.L_4832:
        /*0048*/ 	.word	0x00001660


	//   ....[1]....
        /*004c*/ 	.word	0x00003490


	//   ....[2]....
        /*0050*/ 	.word	0x000034e0


	//----- nvinfo : EIATTR_MAX_THREADS
	.align		4
.L_4833:
        /*0054*/ 	.byte	0x04, 0x05
        /*0056*/ 	.short	(.L_4835 - .L_4834)
.L_4834:
        /*0058*/ 	.word	0x00000080
        /*005c*/ 	.word	0x00000001
        /*0060*/ 	.word	0x00000001


	//----- nvinfo : EIATTR_CRS_STACK_SIZE
	.align		4
.L_4835:
        /*0064*/ 	.byte	0x04, 0x1e
        /*0066*/ 	.short	(.L_4837 - .L_4836)
.L_4836:
        /*0068*/ 	.word	0x00000000


	//----- nvinfo : EIATTR_CBANK_PARAM_SIZE
	.align		4
.L_4837:
        /*006c*/ 	.byte	0x03, 0x19
        /*006e*/ 	.short	0x0020


	//----- nvinfo : EIATTR_PARAM_CBANK
	.align		4
        /*0070*/ 	.byte	0x04, 0x0a
        /*0072*/ 	.short	(.L_4839 - .L_4838)
	.align		4
.L_4838:
        /*0074*/ 	.word	index@(.nv.constant0._ZN2at6native29vectorized_elementwise_kernelILi2ENS0_13BinaryFunctorIiiiZZZNS0_15binary_internal21div_floor_kernel_cudaERNS_18TensorIteratorBaseEENKUlvE_clEvENKUlvE1_clEvEUliiE_EESt5arrayIPcLm3EEEEviT0_T1_)
        /*0078*/ 	.short	0x0210
        /*007a*/ 	.short	0x0020


	//----- nvinfo : EIATTR_SW_WAR
	.align		4
.L_4839:
        /*007c*/ 	.byte	0x04, 0x36
        /*007e*/ 	.short	(.L_4841 - .L_4840)
.L_4840:
        /*0080*/ 	.word	0x00000008
.L_4841:


//--------------------- .nv.info._ZN2at6native29vectorized_elementwise_kernelILi4ENS0_13BinaryFunctorIiiiZZZNS0_15binary_internal21div_floor_kernel_cudaERNS_18TensorIteratorBaseEENKUlvE_clEvENKUlvE1_clEvEUliiE_EESt5arrayIPcLm3EEEEviT0_T1_ --------------------------
	.section	.nv.info._ZN2at6native29vectorized_elementwise_kernelILi4ENS0_13BinaryFunctorIiiiZZZNS0_15binary_internal21div_floor_kernel_cudaERNS_18TensorIteratorBaseEENKUlvE_clEvENKUlvE1_clEvEUliiE_EESt5arrayIPcLm3EEEEviT0_T1_,"",@"SHT_CUDA_INFO"
	.sectionflags	@""
	.align	4


	//----- nvinfo : EIATTR_CUDA_API_VERSION
	.align		4
        /*0000*/ 	.byte	0x04, 0x37
        /*0002*/ 	.short	(.L_4843 - .L_4842)
.L_4842:
        /*0004*/ 	.word	0x00000082


	//----- nvinfo : EIATTR_KPARAM_INFO
	.align		4
.L_4843:
        /*0008*/ 	.byte	0x04, 0x17
        /*000a*/ 	.short	(.L_4845 - .L_4844)
.L_4844:
        /*000c*/ 	.word	0x00000000
        /*0010*/ 	.short	0x0002
        /*0012*/ 	.short	0x0008
        /*0014*/ 	.byte	0x00, 0xf0, 0x61, 0x00


	//----- nvinfo : EIATTR_KPARAM_INFO
	.align		4
.L_4845:
        /*0018*/ 	.byte	0x04, 0x17
        /*001a*/ 	.short	(.L_4847 - .L_4846)
.L_4846:
        /*001c*/ 	.word	0x00000000
        /*0020*/ 	.short	0x0001
        /*0022*/ 	.short	0x0004
        /*0024*/ 	.byte	0x00, 0xf0, 0x05, 0x00


	//----- nvinfo : EIATTR_KPARAM_INFO
	.align		4
.L_4847:
        /*0028*/ 	.byte	0x04, 0x17
        /*002a*/ 	.short	(.L_4849 - .L_4848)
.L_4848:
        /*002c*/ 	.word	0x00000000
        /*0030*/ 	.short	0x0000
        /*0032*/ 	.short	0x0000
        /*0034*/ 	.byte	0x00, 0xf0, 0x11, 0x00


	//----- nvinfo : EIATTR_SPARSE_MMA_MASK
	.align		4
.L_4849:
        /*0038*/ 	.byte	0x03, 0x50
        /*003a*/ 	.short	0x0000


	//----- nvinfo : EIATTR_MAXREG_COUNT
	.align		4
        /*003c*/ 	.byte	0x03, 0x1b
        /*003e*/ 	.short	0x00ff


	//----- nvinfo : EIATTR_MERCURY_ISA_VERSION
	.align		4
        /*0040*/ 	.byte	0x03, 0x5f
        /*0042*/ 	.short	0x0101


	//----- nvinfo : EIATTR_EXIT_INSTR_OFFSETS
	.align		4
        /*0044*/ 	.byte	0x04, 0x1c
        /*0046*/ 	.short	(.L_4851 - .L_4850)


	//   ....[0]....
.L_4850:
        /*0048*/ 	.word	0x00001610


	//   ....[1]....
        /*004c*/ 	.word	0x00003440


	//   ....[2]....
        /*0050*/ 	.word	0x00003490


	//----- nvinfo : EIATTR_MAX_THREADS
	.align		4
.L_4851:
        /*0054*/ 	.byte	0x04, 0x05
        /*0056*/ 	.short	(.L_4853 - .L_4852)
.L_4852:
        /*0058*/ 	.word	0x00000080
        /*005c*/ 	.word	0x00000001
        /*0060*/ 	.word	0x00000001


	//----- nvinfo : EIATTR_CRS_STACK_SIZE
	.align		4
.L_4853:
        /*0064*/ 	.byte	0x04, 0x1e
        /*0066*/ 	.short	(.L_4855 - .L_4854)
.L_4854:
        /*0068*/ 	.word	0x00000000


	//----- nvinfo : EIATTR_CBANK_PARAM_SIZE
	.align		4
.L_4855:
        /*006c*/ 	.byte	0x03, 0x19
        /*006e*/ 	.short	0x0020


	//----- nvinfo : EIATTR_PARAM_CBANK
	.align		4
        /*0070*/ 	.byte	0x04, 0x0a
        /*0072*/ 	.short	(.L_4857 - .L_4856)
	.align		4
.L_4856:
        /*0074*/ 	.word	index@(.nv.constant0._ZN2at6native29vectorized_elementwise_kernelILi4ENS0_13BinaryFunctorIiiiZZZNS0_15binary_internal21div_floor_kernel_cudaERNS_18TensorIteratorBaseEENKUlvE_clEvENKUlvE1_clEvEUliiE_EESt5arrayIPcLm3EEEEviT0_T1_)
        /*0078*/ 	.short	0x0210
        /*007a*/ 	.short	0x0020


	//----- nvinfo : EIATTR_SW_WAR
	.align		4
.L_4857:
        /*007c*/ 	.byte	0x04, 0x36
        /*007e*/ 	.short	(.L_4859 - .L_4858)
.L_4858:
        /*0080*/ 	.word	0x00000008
.L_4859:


//--------------------- .nv.info._ZN2at6native29vectorized_elementwise_kernelILi8ENS0_13BinaryFunctorIiiiZZZNS0_15binary_internal21div_floor_kernel_cudaERNS_18TensorIteratorBaseEENKUlvE_clEvENKUlvE1_clEvEUliiE_EESt5arrayIPcLm3EEEEviT0_T1_ --------------------------
	.section	.nv.info._ZN2at6native29vectorized_elementwise_kernelILi8ENS0_13BinaryFunctorIiiiZZZNS0_15binary_internal21div_floor_kernel_cudaERNS_18TensorIteratorBaseEENKUlvE_clEvENKUlvE1_clEvEUliiE_EESt5arrayIPcLm3EEEEviT0_T1_,"",@"SHT_CUDA_INFO"
	.sectionflags	@""
	.align	4


	//----- nvinfo : EIATTR_CUDA_API_VERSION
	.align		4
        /*0000*/ 	.byte	0x04, 0x37
        /*0002*/ 	.short	(.L_4861 - .L_4860)
.L_4860:
        /*0004*/ 	.word	0x00000082


	//----- nvinfo : EIATTR_KPARAM_INFO
	.align		4
.L_4861:
        /*0008*/ 	.byte	0x04, 0x17
        /*000a*/ 	.short	(.L_4863 - .L_4862)
.L_4862:
        /*000c*/ 	.word	0x00000000
        /*0010*/ 	.short	0x0002
        /*0012*/ 	.short	0x0008
        /*0014*/ 	.byte	0x00, 0xf0, 0x61, 0x00


	//----- nvinfo : EIATTR_KPARAM_INFO
	.align		4
.L_4863:
        /*0018*/ 	.byte	0x04, 0x17
        /*001a*/ 	.short	(.L_4865 - .L_4864)
.L_4864:
        /*001c*/ 	.word	0x00000000
        /*0020*/ 	.short	0x0001
        /*0022*/ 	.short	0x0004
        /*0024*/ 	.byte	0x00, 0xf0, 0x05, 0x00


	//----- nvinfo : EIATTR_KPARAM_INFO
	.align		4
.L_4865:
        /*0028*/ 	.byte	0x04, 0x17
        /*002a*/ 	.short	(.L_4867 - .L_4866)
.L_4866:
        /*002c*/ 	.word	0x00000000
        /*0030*/ 	.short	0x0000
        /*0032*/ 	.short	0x0000
        /*0034*/ 	.byte	0x00, 0xf0, 0x11, 0x00


	//----- nvinfo : EIATTR_SPARSE_MMA_MASK
	.align		4
.L_4867:
        /*0038*/ 	.byte	0x03, 0x50
        /*003a*/ 	.short	0x0000


	//----- nvinfo : EIATTR_MAXREG_COUNT
	.align		4
        /*003c*/ 	.byte	0x03, 0x1b
        /*003e*/ 	.short	0x00ff


	//----- nvinfo : EIATTR_MERCURY_ISA_VERSION
	.align		4
        /*0040*/ 	.byte	0x03, 0x5f
        /*0042*/ 	.short	0x0101


	//----- nvinfo : EIATTR_EXIT_INSTR_OFFSETS
	.align		4
        /*0044*/ 	.byte	0x04, 0x1c
        /*0046*/ 	.short	(.L_4869 - .L_4868)


	//   ....[0]....
.L_4868:
        /*0048*/ 	.word	0x00001610


	//   ....[1]....
        /*004c*/ 	.word	0x00003440


	//   ....[2]....
        /*0050*/ 	.word	0x00003490


	//----- nvinfo : EIATTR_MAX_THREADS
	.align		4
.L_4869:
        /*0054*/ 	.byte	0x04, 0x05
        /*0056*/ 	.short	(.L_4871 - .L_4870)
.L_4870:
        /*0058*/ 	.word	0x00000080
        /*005c*/ 	.word	0x00000001
        /*0060*/ 	.word	0x00000001


	//----- nvinfo : EIATTR_CRS_STACK_SIZE
	.align		4
.L_4871:
        /*0064*/ 	.byte	0x04, 0x1e
        /*0066*/ 	.short	(.L_4873 - .L_4872)
.L_4872:
        /*0068*/ 	.word	0x00000000


	//----- nvinfo : EIATTR_CBANK_PARAM_SIZE
	.align		4
.L_4873:
        /*006c*/ 	.byte	0x03, 0x19
        /*006e*/ 	.short	0x0020


	//----- nvinfo : EIATTR_PARAM_CBANK
	.align		4
        /*0070*/ 	.byte	0x04, 0x0a
        /*0072*/ 	.short	(.L_4875 - .L_4874)
	.align		4
.L_4874:
        /*0074*/ 	.word	index@(.nv.constant0._ZN2at6native29vectorized_elementwise_kernelILi8ENS0_13BinaryFunctorIiiiZZZNS0_15binary_internal21div_floor_kernel_cudaERNS_18TensorIteratorBaseEENKUlvE_clEvENKUlvE1_clEvEUliiE_EESt5arrayIPcLm3EEEEviT0_T1_)
        /*0078*/ 	.short	0x0210
        /*007a*/ 	.short	0x0020


	//----- nvinfo : EIATTR_SW_WAR
	.align		4
.L_4875:
        /*007c*/ 	.byte	0x04, 0x36
        /*007e*/ 	.short	(.L_4877 - .L_4876)
.L_4876:
        /*0080*/ 	.word	0x00000008
.L_4877:


//--------------------- .nv.info._ZN2at6native18elementwise_kernelILi128ELi4EZNS0_15gpu_kernel_implINS0_13BUnaryFunctorIiiiZZZNS0_15binary_internal21div_floor_kernel_cudaERNS_18TensorIteratorBaseEENKUlvE_clEvENKUlvE1_clEvEUliiE_EEEEvS6_RKT_EUliE_EEviT1_ --------------------------
	.section	.nv.info._ZN2at6native18elementwise_kernelILi128ELi4EZNS0_15gpu_kernel_implINS0_13BUnaryFunctorIiiiZZZNS0_15binary_internal21div_floor_kernel_cudaERNS_18TensorIteratorBaseEENKUlvE_clEvENKUlvE1_clEvEUliiE_EEEEvS6_RKT_EUliE_EEviT1_,"",@"SHT_CUDA_INFO"
	.sectionflags	@""
	.align	4


	//----- nvinfo : EIATTR_CUDA_API_VERSION
	.align		4
        /*0000*/ 	.byte	0x04, 0x37
        /*0002*/ 	.short	(.L_4879 - .L_4878)
.L_4878:
        /*0004*/ 	.word	0x00000082


	//----- nvinfo : EIATTR_KPARAM_INFO
	.align		4
.L_4879:
        /*0008*/ 	.byte	0x04, 0x17
        /*000a*/ 	.short	(.L_4881 - .L_4880)
.L_4880:
        /*000c*/ 	.word	0x00000000
        /*0010*/ 	.short	0x0001
        /*0012*/ 	.short	0x0008
        /*0014*/ 	.byte	0x00, 0xf0, 0x81, 0x08


	//----- nvinfo : EIATTR_KPARAM_INFO
	.align		4
.L_4881:
        /*0018*/ 	.byte	0x04, 0x17
        /*001a*/ 	.short	(.L_4883 - .L_4882)
.L_4882:
        /*001c*/ 	.word	0x00000000
        /*0020*/ 	.short	0x0000
        /*0022*/ 	.short	0x0000
        /*0024*/ 	.byte	0x00, 0xf0, 0x11, 0x00


	//----- nvinfo : EIATTR_SPARSE_MMA_MASK
	.align		4
.L_4883:
        /*0028*/ 	.byte	0x03, 0x50
        /*002a*/ 	.short	0x0000


	//----- nvinfo : EIATTR_MAXREG_COUNT
	.align		4
        /*002c*/ 	.byte	0x03, 0x1b
        /*002e*/ 	.short	0x0080


	//----- nvinfo : EIATTR_EXTERNS
	.align		4
        /*0030*/ 	.byte	0x04, 0x0f
        /*0032*/ 	.short	(.L_4885 - .L_4884)


	//   ....[0]....
	.align		4
.L_4884:
        /*0034*/ 	.word	index@(__assertfail)


	//----- nvinfo : EIATTR_MERCURY_ISA_VERSION
	.align		4
.L_4885:
        /*0038*/ 	.byte	0x03, 0x5f
        /*003a*/ 	.short	0x0101


	//----- nvinfo : EIATTR_SYSCALL_OFFSETS
	.align		4
        /*003c*/ 	.byte	0x04, 0x46
        /*003e*/ 	.short	(.L_4887 - .L_4886)


	//   ....[0]....
.L_4886:
        /*0040*/ 	.word	0x00002170


	//   ....[1]....
        /*0044*/ 	.word	0x00003220


	//   ....[2]....
        /*0048*/ 	.word	0x000053d0


	//   ....[3]....
        /*004c*/ 	.word	0x00006490


	//   ....[4]....
        /*0050*/ 	.word	0x00008630


	//   ....[5]....
        /*0054*/ 	.word	0x000096f0


	//   ....[6]....
        /*0058*/ 	.word	0x0000b880


	//   ....[7]....
        /*005c*/ 	.word	0x0000c940


	//----- nvinfo : EIATTR_EXIT_INSTR_OFFSETS
	.align		4
.L_4887:
        /*0060*/ 	.byte	0x04, 0x1c
        /*0062*/ 	.short	(.L_4889 - .L_4888)


	//   ....[0]....
.L_4888:
        /*0064*/ 	.word	0x000097a0


	//   ....[1]....
        /*0068*/ 	.word	0x0000bc20


	//   ....[2]....
        /*006c*/ 	.word	0x0000bc40


	//   ....[3]....
        /*0070*/ 	.word	0x0000bce0


	//   ....[4]....
        /*0074*/ 	.word	0x0000bd00


	//   ....[5]....
        /*0078*/ 	.word	0x0000bd20


	//   ....[6]....
        /*007c*/ 	.word	0x0000bdb0


	//   ....[7]....
        /*0080*/ 	.word	0x0000bdf0


	//   ....[8]....
        /*0084*/ 	.word	0x0000be90


	//   ....[9]....
        /*0088*/ 	.word	0x0000bee0


	//   ....[10]....
        /*008c*/ 	.word	0x0000bf10


	//   ....[11]....
        /*0090*/ 	.word	0x0000bfd0


	//   ....[12]....
        /*0094*/ 	.word	0x0000c010


	//   ....[13]....
        /*0098*/ 	.word	0x0000c1a0


	//   ....[14]....
        /*009c*/ 	.word	0x0000c300


	//   ....[15]....
        /*00a0*/ 	.word	0x0000c340


	//   ....[16]....
        /*00a4*/ 	.word	0x0000c3e0


	//   ....[17]....
        /*00a8*/ 	.word	0x0000c560


	//   ....[18]....
        /*00ac*/ 	.word	0x0000c6e0


	//   ....[19]....
        /*00b0*/ 	.word	0x0000c840


	//   ....[20]....
        /*00b4*/ 	.word	0x0000c950


	//   ....[21]....
        /*00b8*/ 	.word	0x0000c990


	//   ....[22]....
        /*00bc*/ 	.word	0x0000c9b0


	//----- nvinfo : EIATTR_MAX_THREADS
	.align		4
.L_4889:
        /*00c0*/ 	.byte	0x04, 0x05
        /*00c2*/ 	.short	(.L_4891 - .L_4890)
.L_4890:
        /*00c4*/ 	.word	0x00000080
        /*00c8*/ 	.word	0x00000001
        /*00cc*/ 	.word	0x00000001


	//----- nvinfo : EIATTR_CRS_STACK_SIZE
	.align		4
.L_4891:
        /*00d0*/ 	.byte	0x04, 0x1e
        /*00d2*/ 	.short	(.L_4893 - .L_4892)
.L_4892:
        /*00d4*/ 	.word	0x00000000


	//----- nvinfo : EIATTR_CBANK_PARAM_SIZE
	.align		4
.L_4893:
        /*00d8*/ 	.byte	0x03, 0x19
        /*00da*/ 	.short	0x0228


	//----- nvinfo : EIATTR_PARAM_CBANK
	.align		4
        /*00dc*/ 	.byte	0x04, 0x0a
        /*00de*/ 	.short	(.L_4895 - .L_4894)
	.align		4
.L_4894:
        /*00e0*/ 	.word	index@(.nv.constant0._ZN2at6native18elementwise_kernelILi128ELi4EZNS0_15gpu_kernel_implINS0_13BUnaryFunctorIiiiZZZNS0_15binary_internal21div_floor_kernel_cudaERNS_18TensorIteratorBaseEENKUlvE_clEvENKUlvE1_clEvEUliiE_EEEEvS6_RKT_EUliE_EEviT1_)
        /*00e4*/ 	.short	0x0210
        /*00e6*/ 	.short	0x0228


	//----- nvinfo : EIATTR_SW_WAR
	.align		4
.L_4895:
        /*00e8*/ 	.byte	0x04, 0x36
        /*00ea*/ 	.short	(.L_4897 - .L_4896)
.L_4896:
        /*00ec*/ 	.word	0x00000008
.L_4897:


//--------------------- .nv.info._ZN2at6native27unrolled_elementwise_kernelINS0_13BUnaryFunctorIiiiZZZNS0_15binary_internal21div_floor_kernel_cudaERNS_18TensorIteratorBaseEENKUlvE_clEvENKUlvE1_clEvEUliiE_EESt5arrayIPcLm2EELi4E23TrivialOffsetCalculatorILi1EjESE_NS0_6memory12LoadWithCastILi1EEENSF_13StoreWithCastILi1EEEEEviT_T0_T2_T3_T4_T5_ --------------------------
	.section	.nv.info._ZN2at6native27unrolled_elementwise_kernelINS0_13BUnaryFunctorIiiiZZZNS0_15binary_internal21div_floor_kernel_cudaERNS_18TensorIteratorBaseEENKUlvE_clEvENKUlvE1_clEvEUliiE_EESt5arrayIPcLm2EELi4E23TrivialOffsetCalculatorILi1EjESE_NS0_6memory12LoadWithCastILi1EEENSF_13StoreWithCastILi1EEEEEviT_T0_T2_T3_T4_T5_,"",@"SHT_CUDA_INFO"
	.sectionflags	@""
	.align	4


	//----- nvinfo : EIATTR_CUDA_API_VERSION
	.align		4
        /*0000*/ 	.byte	0x04, 0x37
        /*0002*/ 	.short	(.L_4899 - .L_4898)
.L_4898:
        /*0004*/ 	.word	0x00000082


	//----- nvinfo : EIATTR_KPARAM_INFO
	.align		4
.L_4899:
        /*0008*/ 	.byte	0x04, 0x17
        /*000a*/ 	.short	(.L_4901 - .L_4900)
.L_4900:
        /*000c*/ 	.word	0x00000000
        /*0010*/ 	.short	0x0006
        /*0012*/ 	.short	0x002c
        /*0014*/ 	.byte	0x00, 0xf0, 0x21, 0x00


	//----- nvinfo : EIATTR_KPARAM_INFO
	.align		4
.L_4901:
        /*0018*/ 	.byte	0x04, 0x17
        /*001a*/ 	.short	(.L_4903 - .L_4902)
.L_4902:
        /*001c*/ 	.word	0x00000000
        /*0020*/ 	.short	0x0005
        /*0022*/ 	.short	0x0024
        /*0024*/ 	.byte	0x00, 0xf0, 0x21, 0x00


	//----- nvinfo : EIATTR_KPARAM_INFO
	.align		4
.L_4903:
        /*0028*/ 	.byte	0x04, 0x17
        /*002a*/ 	.short	(.L_4905 - .L_4904)
.L_4904:
        /*002c*/ 	.word	0x00000000
        /*0030*/ 	.short	0x0004
        /*0032*/ 	.short	0x0021
        /*0034*/ 	.byte	0x00, 0xf0, 0x05, 0x00


	//----- nvinfo : EIATTR_KPARAM_INFO
	.align		4
.L_4905:
        /*0038*/ 	.byte	0x04, 0x17
        /*003a*/ 	.short	(.L_4907 - .L_4906)
.L_4906:
        /*003c*/ 	.word	0x00000000
        /*0040*/ 	.short	0x0003
        /*0042*/ 	.short	0x0020
        /*0044*/ 	.byte	0x00, 0xf0, 0x05, 0x00


	//----- nvinfo : EIATTR_KPARAM_INFO
	.align		4
.L_4907:
        /*0048*/ 	.byte	0x04, 0x17
        /*004a*/ 	.short	(.L_4909 - .L_4908)
.L_4908:
        /*004c*/ 	.word	0x00000000
        /*0050*/ 	.short	0x0002
        /*0052*/ 	.short	0x0010
        /*0054*/ 	.byte	0x00, 0xf0, 0x41, 0x00


	//----- nvinfo : EIATTR_KPARAM_INFO
	.align		4
.L_4909:
        /*0058*/ 	.byte	0x04, 0x17
        /*005a*/ 	.short	(.L_4911 - .L_4910)
.L_4910:
        /*005c*/ 	.word	0x00000000
        /*0060*/ 	.short	0x0001
        /*0062*/ 	.short	0x0004
        /*0064*/ 	.byte	0x00, 0xf0, 0x21, 0x00


	//----- nvinfo : EIATTR_KPARAM_INFO
	.align		4
.L_4911:
        /*0068*/ 	.byte	0x04, 0x17
        /*006a*/ 	.short	(.L_4913 - .L_4912)
.L_4912:
        /*006c*/ 	.word	0x00000000
        /*0070*/ 	.short	0x0000
        /*0072*/ 	.short	0x0000
        /*0074*/ 	.byte	0x00, 0xf0, 0x11, 0x00


	//----- nvinfo : EIATTR_SPARSE_MMA_MASK
	.align		4
.L_4913:
        /*0078*/ 	.byte	0x03, 0x50
        /*007a*/ 	.short	0x0000


	//----- nvinfo : EIATTR_MAXREG_COUNT
	.align		4
        /*007c*/ 	.byte	0x03, 0x1b
        /*007e*/ 	.short	0x00ff


	//----- nvinfo : EIATTR_EXTERNS
	.align		4
        /*0080*/ 	.byte	0x04, 0x0f
        /*0082*/ 	.short	(.L_4915 - .L_4914)


	//   ....[0]....
	.align		4
.L_4914:
        /*0084*/ 	.word	index@(__assertfail)


	//----- nvinfo : EIATTR_MERCURY_ISA_VERSION
	.align		4
.L_4915:
        /*0088*/ 	.byte	0x03, 0x5f
        /*008a*/ 	.short	0x0101


	//----- nvinfo : EIATTR_SYSCALL_OFFSETS
	.align		4
        /*008c*/ 	.byte	0x04, 0x46
        /*008e*/ 	.short	(.L_4917 - .L_4916)


	//   ....[0]....
.L_4916:
        /*0090*/ 	.word	0x00000ea0


	//   ....[1]....
        /*0094*/ 	.word	0x00001d30


	//   ....[2]....
        /*0098*/ 	.word	0x00002bd0


	//   ....[3]....
        /*009c*/ 	.word	0x00003a30


	//   ....[4]....
        /*00a0*/ 	.word	0x000054b0


	//   ....[5]....
        /*00a4*/ 	.word	0x000063a0


	//   ....[6]....
        /*00a8*/ 	.word	0x00007270


	//   ....[7]....
        /*00ac*/ 	.word	0x00008140


	//----- nvinfo : EIATTR_EXIT_INSTR_OFFSETS
	.align		4
.L_4917:
        /*00b0*/ 	.byte	0x04, 0x1c
        /*00b2*/ 	.short	(.L_4919 - .L_4918)


	//   ....[0]....
.L_4918:
        /*00b4*/ 	.word	0x00007300


	//   ....[1]....
        /*00b8*/ 	.word	0x00007430


	//   ....[2]....
        /*00bc*/ 	.word	0x00007450


	//   ....[3]....
        /*00c0*/ 	.word	0x000074e0


	//   ....[4]....
        /*00c4*/ 	.word	0x00007500


	//   ....[5]....
        /*00c8*/ 	.word	0x00007520


	//   ....[6]....
        /*00cc*/ 	.word	0x000075b0


	//   ....[7]....
        /*00d0*/ 	.word	0x000075f0


	//   ....[8]....
        /*00d4*/ 	.word	0x00007690


	//   ....[9]....
        /*00d8*/ 	.word	0x000076e0


	//   ....[10]....
        /*00dc*/ 	.word	0x00007710


	//   ....[11]....
        /*00e0*/ 	.word	0x000077d0


	//   ....[12]....
        /*00e4*/ 	.word	0x00007810


	//   ....[13]....
        /*00e8*/ 	.word	0x000079a0


	//   ....[14]....
        /*00ec*/ 	.word	0x00007b00


	//   ....[15]....
        /*00f0*/ 	.word	0x00007b40


	//   ....[16]....
        /*00f4*/ 	.word	0x00007be0


	//   ....[17]....
        /*00f8*/ 	.word	0x00007d60


	//   ....[18]....
        /*00fc*/ 	.word	0x00007ee0


	//   ....[19]....
        /*0100*/ 	.word	0x00008040


	//   ....[20]....
        /*0104*/ 	.word	0x00008150


	//   ....[21]....
        /*0108*/ 	.word	0x00008180


	//   ....[22]....
        /*010c*/ 	.word	0x000081a0


	//----- nvinfo : EIATTR_MAX_THREADS
	.align		4
.L_4919:
        /*0110*/ 	.byte	0x04, 0x05
        /*0112*/ 	.short	(.L_4921 - .L_4920)
.L_4920:
        /*0114*/ 	.word	0x00000080
        /*0118*/ 	.word	0x00000001
        /*011c*/ 	.word	0x00000001


	//----- nvinfo : EIATTR_CRS_STACK_SIZE
	.align		4
.L_4921:
        /*0120*/ 	.byte	0x04, 0x1e
        /*0122*/ 	.short	(.L_4923 - .L_4922)
.L_4922:
        /*0124*/ 	.word	0x00000000


	//----- nvinfo : EIATTR_CBANK_PARAM_SIZE
	.align		4
.L_4923:
        /*0128*/ 	.byte	0x03, 0x19
        /*012a*/ 	.short	0x0034


	//----- nvinfo : EIATTR_PARAM_CBANK
	.align		4
        /*012c*/ 	.byte	0x04, 0x0a
        /*012e*/ 	.short	(.L_4925 - .L_4924)
	.align		4
.L_4924:
        /*0130*/ 	.word	index@(.nv.constant0._ZN2at6native27unrolled_elementwise_kernelINS0_13BUnaryFunctorIiiiZZZNS0_15binary_internal21div_floor_kernel_cudaERNS_18TensorIteratorBaseEENKUlvE_clEvENKUlvE1_clEvEUliiE_EESt5arrayIPcLm2EELi4E23TrivialOffsetCalculatorILi1EjESE_NS0_6memory12LoadWithCastILi1EEENSF_13StoreWithCastILi1EEEEEviT_T0_T2_T3_T4_T5_)
        /*0134*/ 	.short	0x0210
        /*0136*/ 	.short	0x0034


	//----- nvinfo : EIATTR_SW_WAR
	.align		4
.L_4925:
        /*0138*/ 	.byte	0x04, 0x36
        /*013a*/ 	.short	(.L_4927 - .L_4926)
.L_4926:
        /*013c*/ 	.word	0x00000008
.L_4927:


//--------------------- .nv.info._ZN2at6native18elementwise_kernelILi128ELi2EZNS0_22gpu_kernel_impl_nocastINS0_13BUnaryFunctorIiiiZZZNS0_15binary_internal21div_floor_kernel_cudaERNS_18TensorIteratorBaseEENKUlvE_clEvENKUlvE1_clEvEUliiE_EEEEvS6_RKT_EUliE_EEviT1_ --------------------------
	.section	.nv.info._ZN2at6native18elementwise_kernelILi128ELi2EZNS0_22gpu_kernel_impl_nocastINS0_13BUnaryFunctorIiiiZZZNS0_15binary_internal21div_floor_kernel_cudaERNS_18TensorIteratorBaseEENKUlvE_clEvENKUlvE1_clEvEUliiE_EEEEvS6_RKT_EUliE_EEviT1_,"",@"SHT_CUDA_INFO"
	.sectionflags	@""
	.align	4


	//----- nvinfo : EIATTR_CUDA_API_VERSION
	.align		4
        /*0000*/ 	.byte	0x04, 0x37
        /*0002*/ 	.short	(.L_4929 - .L_4928)
.L_4928:
        /*0004*/ 	.word	0x00000082


	//----- nvinfo : EIATTR_KPARAM_INFO
	.align		4
.L_4929:
        /*0008*/ 	.byte	0x04, 0x17
        /*000a*/ 	.short	(.L_4931 - .L_4930)
.L_4930:
        /*000c*/ 	.word	0x00000000
        /*0010*/ 	.short	0x0001
        /*0012*/ 	.short	0x0008
        /*0014*/ 	.byte	0x00, 0xf0, 0x61, 0x08


	//----- nvinfo : EIATTR_KPARAM_INFO
	.align		4
.L_4931:
        /*0018*/ 	.byte	0x04, 0x17
        /*001a*/ 	.short	(.L_4933 - .L_4932)
.L_4932:
        /*001c*/ 	.word	0x00000000
        /*0020*/ 	.short	0x0000
        /*0022*/ 	.short	0x0000
        /*0024*/ 	.byte	0x00, 0xf0, 0x11, 0x00


	//----- nvinfo : EIATTR_SPARSE_MMA_MASK
	.align		4
.L_4933:
        /*0028*/ 	.byte	0x03, 0x50
        /*002a*/ 	.short	0x0000


	//----- nvinfo : EIATTR_MAXREG_COUNT
	.align		4
        /*002c*/ 	.byte	0x03, 0x1b
        /*002e*/ 	.short	0x0080


	//----- nvinfo : EIATTR_MERCURY_ISA_VERSION
	.align		4
        /*0030*/ 	.byte	0x03, 0x5f
        /*0032*/ 	.short	0x0101


	//----- nvinfo : EIATTR_EXIT_INSTR_OFFSETS
	.align		4
        /*0034*/ 	.byte	0x04, 0x1c
        /*0036*/ 	.short	(.L_4935 - .L_4934)


	//   ....[0]....
.L_4934:
        /*0038*/ 	.word	0x000016a0


	//   ....[1]....
        /*003c*/ 	.word	0x00002c90


	//----- nvinfo : EIATTR_MAX_THREADS
	.align		4
.L_4935:
        /*0040*/ 	.byte	0x04, 0x05
        /*0042*/ 	.short	(.L_4937 - .L_4936)
.L_4936:
        /*0044*/ 	.word	0x00000080
        /*0048*/ 	.word	0x00000001
        /*004c*/ 	.word	0x00000001


	//----- nvinfo : EIATTR_CRS_STACK_SIZE
	.align		4
.L_4937:
        /*0050*/ 	.byte	0x04, 0x1e
        /*0052*/ 	.short	(.L_4939 - .L_4938)
.L_4938:
        /*0054*/ 	.word	0x00000000


	//----- nvinfo : EIATTR_CBANK_PARAM_SIZE
	.align		4
.L_4939:
        /*0058*/ 	.byte	0x03, 0x19
        /*005a*/ 	.short	0x0220


	//----- nvinfo : EIATTR_PARAM_CBANK
	.align		4
        /*005c*/ 	.byte	0x04, 0x0a
        /*005e*/ 	.short	(.L_4941 - .L_4940)
	.align		4
.L_4940:
        /*0060*/ 	.word	index@(.nv.constant0._ZN2at6native18elementwise_kernelILi128ELi2EZNS0_22gpu_kernel_impl_nocastINS0_13BUnaryFunctorIiiiZZZNS0_15binary_internal21div_floor_kernel_cudaERNS_18TensorIteratorBaseEENKUlvE_clEvENKUlvE1_clEvEUliiE_EEEEvS6_RKT_EUliE_EEviT1_)
        /*0064*/ 	.short	0x0210
        /*0066*/ 	.short	0x0220


	//----- nvinfo : EIATTR_SW_WAR
	.align		4
.L_4941:
        /*0068*/ 	.byte	0x04, 0x36
        /*006a*/ 	.short	(.L_4943 - .L_4942)
.L_4942:
        /*006c*/ 	.word	0x00000008
.L_4943:


//--------------------- .nv.info._ZN2at6native27unrolled_elementwise_kernelINS0_13BUnaryFunctorIiiiZZZNS0_15binary_internal21div_floor_kernel_cudaERNS_18TensorIteratorBaseEENKUlvE_clEvENKUlvE1_clEvEUliiE_EESt5arrayIPcLm2EELi4E23TrivialOffsetCalculatorILi1EjESE_NS0_6memory15LoadWithoutCastENSF_16StoreWithoutCastEEEviT_T0_T2_T3_T4_T5_ --------------------------
	.section	.nv.info._ZN2at6native27unrolled_elementwise_kernelINS0_13BUnaryFunctorIiiiZZZNS0_15binary_internal21div_floor_kernel_cudaERNS_18TensorIteratorBaseEENKUlvE_clEvENKUlvE1_clEvEUliiE_EESt5arrayIPcLm2EELi4E23TrivialOffsetCalculatorILi1EjESE_NS0_6memory15LoadWithoutCastENSF_16StoreWithoutCastEEEviT_T0_T2_T3_T4_T5_,"",@"SHT_CUDA_INFO"
	.sectionflags	@""
	.align	4


	//----- nvinfo : EIATTR_CUDA_API_VERSION
	.align		4
        /*0000*/ 	.byte	0x04, 0x37
        /*0002*/ 	.short	(.L_4945 - .L_4944)
.L_4944:
        /*0004*/ 	.word	0x00000082


	//----- nvinfo : EIATTR_KPARAM_INFO
	.align		4
.L_4945:
        /*0008*/ 	.byte	0x04, 0x17
        /*000a*/ 	.short	(.L_4947 - .L_4946)
.L_4946:
        /*000c*/ 	.word	0x00000000
        /*0010*/ 	.short	0x0006
        /*0012*/ 	.short	0x0023
        /*0014*/ 	.byte	0x00, 0xf0, 0x05, 0x00


	//----- nvinfo : EIATTR_KPARAM_INFO
	.align		4
.L_4947:
        /*0018*/ 	.byte	0x04, 0x17
        /*001a*/ 	.short	(.L_4949 - .L_4948)
.L_4948:
        /*001c*/ 	.word	0x00000000
        /*0020*/ 	.short	0x0005
        /*0022*/ 	.short	0x0022
        /*0024*/ 	.byte	0x00, 0xf0, 0x05, 0x00


	//----- nvinfo : EIATTR_KPARAM_INFO
	.align		4
.L_4949:
        /*0028*/ 	.byte	0x04, 0x17
        /*002a*/ 	.short	(.L_4951 - .L_4950)
.L_4950:
        /*002c*/ 	.word	0x00000000
        /*0030*/ 	.short	0x0004
        /*0032*/ 	.short	0x0021
        /*0034*/ 	.byte	0x00, 0xf0, 0x05, 0x00


	//----- nvinfo : EIATTR_KPARAM_INFO
	.align		4
.L_4951:
        /*0038*/ 	.byte	0x04, 0x17
        /*003a*/ 	.short	(.L_4953 - .L_4952)
.L_4952:
        /*003c*/ 	.word	0x00000000
        /*0040*/ 	.short	0x0003
        /*0042*/ 	.short	0x0020
        /*0044*/ 	.byte	0x00, 0xf0, 0x05, 0x00


	//----- nvinfo : EIATTR_KPARAM_INFO
	.align		4
.L_4953:
        /*0048*/ 	.byte	0x04, 0x17
        /*004a*/ 	.short	(.L_4955 - .L_4954)
.L_4954:
        /*004c*/ 	.word	0x00000000
        /*0050*/ 	.short	0x0002
        /*0052*/ 	.short	0x0010
        /*0054*/ 	.byte	0x00, 0xf0, 0x41, 0x00


	//----- nvinfo : EIATTR_KPARAM_INFO
	.align		4
.L_4955:
        /*0058*/ 	.byte	0x04, 0x17
        /*005a*/ 	.short	(.L_4957 - .L_4956)
.L_4956:
        /*005c*/ 	.word	0x00000000
        /*0060*/ 	.short	0x0001
        /*0062*/ 	.short	0x0004
        /*0064*/ 	.byte	0x00, 0xf0, 0x21, 0x00


	//----- nvinfo : EIATTR_KPARAM_INFO
	.align		4
.L_4957:
        /*0068*/ 	.byte	0x04, 0x17
        /*006a*/ 	.short	(.L_4959 - .L_4958)
.L_4958:
        /*006c*/ 	.word	0x00000000
        /*0070*/ 	.short	0x0000
        /*0072*/ 	.short	0x0000
        /*0074*/ 	.byte	0x00, 0xf0, 0x11, 0x00


	//----- nvinfo : EIATTR_SPARSE_MMA_MASK
	.align		4
.L_4959:
        /*0078*/ 	.byte	0x03, 0x50
        /*007a*/ 	.short	0x0000


	//----- nvinfo : EIATTR_MAXREG_COUNT
	.align		4
        /*007c*/ 	.byte	0x03, 0x1b
        /*007e*/ 	.short	0x00ff


	//----- nvinfo : EIATTR_MERCURY_ISA_VERSION
	.align		4
        /*0080*/ 	.byte	0x03, 0x5f
        /*0082*/ 	.short	0x0101


	//----- nvinfo : EIATTR_EXIT_INSTR_OFFSETS
	.align		4
        /*0084*/ 	.byte	0x04, 0x1c
        /*0086*/ 	.short	(.L_4961 - .L_4960)


	//   ....[0]....
.L_4960:
        /*0088*/ 	.word	0x00000e50


	//   ....[1]....
        /*008c*/ 	.word	0x00000ea0


	//----- nvinfo : EIATTR_MAX_THREADS
	.align		4
.L_4961:
        /*0090*/ 	.byte	0x04, 0x05
        /*0092*/ 	.short	(.L_4963 - .L_4962)
.L_4962:
        /*0094*/ 	.word	0x00000080
        /*0098*/ 	.word	0x00000001
        /*009c*/ 	.word	0x00000001


	//----- nvinfo : EIATTR_CRS_STACK_SIZE
	.align		4
.L_4963:
        /*00a0*/ 	.byte	0x04, 0x1e
        /*00a2*/ 	.short	(.L_4965 - .L_4964)
.L_4964:
        /*00a4*/ 	.word	0x00000000


	//----- nvinfo : EIATTR_CBANK_PARAM_SIZE
	.align		4
.L_4965:
        /*00a8*/ 	.byte	0x03, 0x19
        /*00aa*/ 	.short	0x0024


	//----- nvinfo : EIATTR_PARAM_CBANK
	.align		4
        /*00ac*/ 	.byte	0x04, 0x0a
        /*00ae*/ 	.short	(.L_4967 - .L_4966)
	.align		4
.L_4966:
        /*00b0*/ 	.word	index@(.nv.constant0._ZN2at6native27unrolled_elementwise_kernelINS0_13BUnaryFunctorIiiiZZZNS0_15binary_internal21div_floor_kernel_cudaERNS_18TensorIteratorBaseEENKUlvE_clEvENKUlvE1_clEvEUliiE_EESt5arrayIPcLm2EELi4E23TrivialOffsetCalculatorILi1EjESE_NS0_6memory15LoadWithoutCastENSF_16StoreWithoutCastEEEviT_T0_T2_T3_T4_T5_)
        /*00b4*/ 	.short	0x0210
        /*00b6*/ 	.short	0x0024


	//----- nvinfo : EIATTR_SW_WAR
	.align		4
.L_4967:
        /*00b8*/ 	.byte	0x04, 0x36
        /*00ba*/ 	.short	(.L_4969 - .L_4968)
.L_4968:
        /*00bc*/ 	.word	0x00000008
.L_4969:


//--------------------- .nv.info._ZN2at6native29vectorized_elementwise_kernelILi2ENS0_13BUnaryFunctorIiiiZZZNS0_15binary_internal21div_floor_kernel_cudaERNS_18TensorIteratorBaseEENKUlvE_clEvENKUlvE1_clEvEUliiE_EESt5arrayIPcLm2EEEEviT0_T1_ --------------------------
	.section	.nv.info._ZN2at6native29vectorized_elementwise_kernelILi2ENS0_13BUnaryFunctorIiiiZZZNS0_15binary_internal21div_floor_kernel_cudaERNS_18TensorIteratorBaseEENKUlvE_clEvENKUlvE1_clEvEUliiE_EESt5arrayIPcLm2EEEEviT0_T1_,"",@"SHT_CUDA_INFO"
	.sectionflags	@""
	.align	4


	//----- nvinfo : EIATTR_CUDA_API_VERSION
	.align		4
        /*0000*/ 	.byte	0x04, 0x37
        /*0002*/ 	.short	(.L_4971 - .L_4970)
.L_4970:
        /*0004*/ 	.word	0x00000082


	//----- nvinfo : EIATTR_KPARAM_INFO
	.align		4
.L_4971:
        /*0008*/ 	.byte	0x04, 0x17
        /*000a*/ 	.short	(.L_4973 - .L_4972)
.L_4972:
        /*000c*/ 	.word	0x00000000
        /*0010*/ 	.short	0x0002
        /*0012*/ 	.short	0x0010
        /*0014*/ 	.byte	0x00, 0xf0, 0x41, 0x00


	//----- nvinfo : EIATTR_KPARAM_INFO
	.align		4
.L_4973:
        /*0018*/ 	.byte	0x04, 0x17
        /*001a*/ 	.short	(.L_4975 - .L_4974)
.L_4974:
        /*001c*/ 	.word	0x00000000
        /*0020*/ 	.short	0x0001
        /*0022*/ 	.short	0x0004
        /*0024*/ 	.byte	0x00, 0xf0, 0x21, 0x00


	//----- nvinfo : EIATTR_KPARAM_INFO
	.align		4
.L_4975:
        /*0028*/ 	.byte	0x04, 0x17
        /*002a*/ 	.short	(.L_4977 - .L_4976)
.L_4976:
        /*002c*/ 	.word	0x00000000
        /*0030*/ 	.short	0x0000
        /*0032*/ 	.short	0x0000
        /*0034*/ 	.byte	0x00, 0xf0, 0x11, 0x00


	//----- nvinfo : EIATTR_SPARSE_MMA_MASK
	.align		4
.L_4977:
        /*0038*/ 	.byte	0x03, 0x50
        /*003a*/ 	.short	0x0000


	//----- nvinfo : EIATTR_MAXREG_COUNT
	.align		4
        /*003c*/ 	.byte	0x03, 0x1b
        /*003e*/ 	.short	0x00ff


	//----- nvinfo : EIATTR_MERCURY_ISA_VERSION
	.align		4
        /*0040*/ 	.byte	0x03, 0x5f
        /*0042*/ 	.short	0x0101


	//----- nvinfo : EIATTR_EXIT_INSTR_OFFSETS
	.align		4
        /*0044*/ 	.byte	0x04, 0x1c
        /*0046*/ 	.short	(.L_4979 - .L_4978)


	//   ....[0]....
.L_4978:
        /*0048*/ 	.word	0x00000fe0


	//   ....[1]....
        /*004c*/ 	.word	0x00002bb0


	//   ....[2]....
        /*0050*/ 	.word	0x00002c00


	//----- nvinfo : EIATTR_MAX_THREADS
	.align		4
.L_4979:
        /*0054*/ 	.byte	0x04, 0x05
        /*0056*/ 	.short	(.L_4981 - .L_4980)
.L_4980:
        /*0058*/ 	.word	0x00000080
        /*005c*/ 	.word	0x00000001
        /*0060*/ 	.word	0x00000001


	//----- nvinfo : EIATTR_CRS_STACK_SIZE
	.align		4
.L_4981:
        /*0064*/ 	.byte	0x04, 0x1e
        /*0066*/ 	.short	(.L_4983 - .L_4982)
.L_4982:
        /*0068*/ 	.word	0x00000000


	//----- nvinfo : EIATTR_CBANK_PARAM_SIZE
	.align		4
.L_4983:
        /*006c*/ 	.byte	0x03, 0x19
        /*006e*/ 	.short	0x0020


	//----- nvinfo : EIATTR_PARAM_CBANK
	.align		4
        /*0070*/ 	.byte	0x04, 0x0a
        /*0072*/ 	.short	(.L_4985 - .L_4984)
	.align		4
.L_4984:
        /*0074*/ 	.word	index@(.nv.constant0._ZN2at6native29vectorized_elementwise_kernelILi2ENS0_13BUnaryFunctorIiiiZZZNS0_15binary_internal21div_floor_kernel_cudaERNS_18TensorIteratorBaseEENKUlvE_clEvENKUlvE1_clEvEUliiE_EESt5arrayIPcLm2EEEEviT0_T1_)
        /*0078*/ 	.short	0x0210
        /*007a*/ 	.short	0x0020


	//----- nvinfo : EIATTR_SW_WAR
	.align		4
.L_4985:
        /*007c*/ 	.byte	0x04, 0x36
        /*007e*/ 	.short	(.L_4987 - .L_4986)
.L_4986:
        /*0080*/ 	.word	0x00000008
.L_4987:


//--------------------- .nv.info._ZN2at6native29vectorized_elementwise_kernelILi4ENS0_13BUnaryFunctorIiiiZZZNS0_15binary_internal21div_floor_kernel_cudaERNS_18TensorIteratorBaseEENKUlvE_clEvENKUlvE1_clEvEUliiE_EESt5arrayIPcLm2EEEEviT0_T1_ --------------------------
	.section	.nv.info._ZN2at6native29vectorized_elementwise_kernelILi4ENS0_13BUnaryFunctorIiiiZZZNS0_15binary_internal21div_floor_kernel_cudaERNS_18TensorIteratorBaseEENKUlvE_clEvENKUlvE1_clEvEUliiE_EESt5arrayIPcLm2EEEEviT0_T1_,"",@"SHT_CUDA_INFO"
	.sectionflags	@""
	.align	4


	//----- nvinfo : EIATTR_CUDA_API_VERSION
	.align		4
        /*0000*/ 	.byte	0x04, 0x37
        /*0002*/ 	.short	(.L_4989 - .L_4988)
.L_4988:
        /*0004*/ 	.word	0x00000082


	//----- nvinfo : EIATTR_KPARAM_INFO
	.align		4
.L_4989:
        /*0008*/ 	.byte	0x04, 0x17
        /*000a*/ 	.short	(.L_4991 - .L_4990)
.L_4990:
        /*000c*/ 	.word	0x00000000
        /*0010*/ 	.short	0x0002
        /*0012*/ 	.short	0x0010
        /*0014*/ 	.byte	0x00, 0xf0, 0x41, 0x00


	//----- nvinfo : EIATTR_KPARAM_INFO
	.align		4
.L_4991:
        /*0018*/ 	.byte	0x04, 0x17
        /*001a*/ 	.short	(.L_4993 - .L_4992)
.L_4992:
        /*001c*/ 	.word	0x00000000
        /*0020*/ 	.short	0x0001
        /*0022*/ 	.short	0x0004
        /*0024*/ 	.byte	0x00, 0xf0, 0x21, 0x00


	//----- nvinfo : EIATTR_KPARAM_INFO
	.align		4
.L_4993:
        /*0028*/ 	.byte	0x04, 0x17
        /*002a*/ 	.short	(.L_4995 - .L_4994)
.L_4994:
        /*002c*/ 	.word	0x00000000
        /*0030*/ 	.short	0x0000
        /*0032*/ 	.short	0x0000
        /*0034*/ 	.byte	0x00, 0xf0, 0x11, 0x00


	//----- nvinfo : EIATTR_SPARSE_MMA_MASK
	.align		4
.L_4995:
        /*0038*/ 	.byte	0x03, 0x50
        /*003a*/ 	.short	0x0000


	//----- nvinfo : EIATTR_MAXREG_COUNT
	.align		4
        /*003c*/ 	.byte	0x03, 0x1b
        /*003e*/ 	.short	0x00ff


	//----- nvinfo : EIATTR_MERCURY_ISA_VERSION
	.align		4
        /*0040*/ 	.byte	0x03, 0x5f
        /*0042*/ 	.short	0x0101


	//----- nvinfo : EIATTR_EXIT_INSTR_OFFSETS
	.align		4
        /*0044*/ 	.byte	0x04, 0x1c
        /*0046*/ 	.short	(.L_4997 - .L_4996)


	//   ....[0]....
.L_4996:
        /*0048*/ 	.word	0x00000f90


	//   ....[1]....
        /*004c*/ 	.word	0x00002b60


	//   ....[2]....
        /*0050*/ 	.word	0x00002bb0


	//----- nvinfo : EIATTR_MAX_THREADS
	.align		4
.L_4997:
        /*0054*/ 	.byte	0x04, 0x05
        /*0056*/ 	.short	(.L_4999 - .L_4998)
.L_4998:
        /*0058*/ 	.word	0x00000080
        /*005c*/ 	.word	0x00000001
        /*0060*/ 	.word	0x00000001


	//----- nvinfo : EIATTR_CRS_STACK_SIZE
	.align		4
.L_4999:
        /*0064*/ 	.byte	0x04, 0x1e
        /*0066*/ 	.short	(.L_5001 - .L_5000)
.L_5000:
        /*0068*/ 	.word	0x00000000


	//----- nvinfo : EIATTR_CBANK_PARAM_SIZE
	.align		4
.L_5001:
        /*006c*/ 	.byte	0x03, 0x19
        /*006e*/ 	.short	0x0020


	//----- nvinfo : EIATTR_PARAM_CBANK
	.align		4
        /*0070*/ 	.byte	0x04, 0x0a
        /*0072*/ 	.short	(.L_5003 - .L_5002)
	.align		4
.L_5002:
        /*0074*/ 	.word	index@(.nv.constant0._ZN2at6native29vectorized_elementwise_kernelILi4ENS0_13BUnaryFunctorIiiiZZZNS0_15binary_internal21div_floor_kernel_cudaERNS_18TensorIteratorBaseEENKUlvE_clEvENKUlvE1_clEvEUliiE_EESt5arrayIPcLm2EEEEviT0_T1_)
        /*0078*/ 	.short	0x0210
        /*007a*/ 	.short	0x0020


	//----- nvinfo : EIATTR_SW_WAR
	.align		4
.L_5003:
        /*007c*/ 	.byte	0x04, 0x36
        /*007e*/ 	.short	(.L_5005 - .L_5004)
.L_5004:
        /*0080*/ 	.word	0x00000008
.L_5005:


//--------------------- .nv.info._ZN2at6native29vectorized_elementwise_kernelILi8ENS0_13BUnaryFunctorIiiiZZZNS0_15binary_internal21div_floor_kernel_cudaERNS_18TensorIteratorBaseEENKUlvE_clEvENKUlvE1_clEvEUliiE_EESt5arrayIPcLm2EEEEviT0_T1_ --------------------------
	.section	.nv.info._ZN2at6native29vectorized_elementwise_kernelILi8ENS0_13BUnaryFunctorIiiiZZZNS0_15binary_internal21div_floor_kernel_cudaERNS_18TensorIteratorBaseEENKUlvE_clEvENKUlvE1_clEvEUliiE_EESt5arrayIPcLm2EEEEviT0_T1_,"",@"SHT_CUDA_INFO"
	.sectionflags	@""
	.align	4


	//----- nvinfo : EIATTR_CUDA_API_VERSION
	.align		4
        /*0000*/ 	.byte	0x04, 0x37
        /*0002*/ 	.short	(.L_5007 - .L_5006)
.L_5006:
        /*0004*/ 	.word	0x00000082


	//----- nvinfo : EIATTR_KPARAM_INFO
	.align		4
.L_5007:
        /*0008*/ 	.byte	0x04, 0x17
        /*000a*/ 	.short	(.L_5009 - .L_5008)
.L_5008:
        /*000c*/ 	.word	0x00000000
        /*0010*/ 	.short	0x0002
        /*0012*/ 	.short	0x0010
        /*0014*/ 	.byte	0x00, 0xf0, 0x41, 0x00


	//----- nvinfo : EIATTR_KPARAM_INFO
	.align		4
.L_5009:
        /*0018*/ 	.byte	0x04, 0x17
        /*001a*/ 	.short	(.L_5011 - .L_5010)
.L_5010:
        /*001c*/ 	.word	0x00000000
        /*0020*/ 	.short	0x0001
        /*0022*/ 	.short	0x0004
        /*0024*/ 	.byte	0x00, 0xf0, 0x21, 0x00


	//----- nvinfo : EIATTR_KPARAM_INFO
	.align		4
.L_5011:
        /*0028*/ 	.byte	0x04, 0x17
        /*002a*/ 	.short	(.L_5013 - .L_5012)
.L_5012:
        /*002c*/ 	.word	0x00000000
        /*0030*/ 	.short	0x0000
        /*0032*/ 	.short	0x0000
        /*0034*/ 	.byte	0x00, 0xf0, 0x11, 0x00


	//----- nvinfo : EIATTR_SPARSE_MMA_MASK
	.align		4
.L_5013:
        /*0038*/ 	.byte	0x03, 0x50
        /*003a*/ 	.short	0x0000


	//----- nvinfo : EIATTR_MAXREG_COUNT
	.align		4
        /*003c*/ 	.byte	0x03, 0x1b
        /*003e*/ 	.short	0x00ff


	//----- nvinfo : EIATTR_MERCURY_ISA_VERSION
	.align		4
        /*0040*/ 	.byte	0x03, 0x5f
        /*0042*/ 	.short	0x0101


	//----- nvinfo : EIATTR_EXIT_INSTR_OFFSETS
	.align		4
        /*0044*/ 	.byte	0x04, 0x1c
        /*0046*/ 	.short	(.L_5015 - .L_5014)


	//   ....[0]....
.L_5014:
        /*0048*/ 	.word	0x00000f90


	//   ....[1]....
        /*004c*/ 	.word	0x00002b60


	//   ....[2]....
        /*0050*/ 	.word	0x00002bb0


	//----- nvinfo : EIATTR_MAX_THREADS
	.align		4
.L_5015:
        /*0054*/ 	.byte	0x04, 0x05
        /*0056*/ 	.short	(.L_5017 - .L_5016)
.L_5016:
        /*0058*/ 	.word	0x00000080
        /*005c*/ 	.word	0x00000001
        /*0060*/ 	.word	0x00000001


	//----- nvinfo : EIATTR_CRS_STACK_SIZE
	.align		4
.L_5017:
        /*0064*/ 	.byte	0x04, 0x1e
        /*0066*/ 	.short	(.L_5019 - .L_5018)
.L_5018:
        /*0068*/ 	.word	0x00000000


	//----- nvinfo : EIATTR_CBANK_PARAM_SIZE
	.align		4
.L_5019:
        /*006c*/ 	.byte	0x03, 0x19
        /*006e*/ 	.short	0x0020


	//----- nvinfo : EIATTR_PARAM_CBANK
	.align		4
        /*0070*/ 	.byte	0x04, 0x0a
        /*0072*/ 	.short	(.L_5021 - .L_5020)
	.align		4
.L_5020:
        /*0074*/ 	.word	index@(.nv.constant0._ZN2at6native29vectorized_elementwise_kernelILi8ENS0_13BUnaryFunctorIiiiZZZNS0_15binary_internal21div_floor_kernel_cudaERNS_18TensorIteratorBaseEENKUlvE_clEvENKUlvE1_clEvEUliiE_EESt5arrayIPcLm2EEEEviT0_T1_)
        /*0078*/ 	.short	0x0210
        /*007a*/ 	.short	0x0020


	//----- nvinfo : EIATTR_SW_WAR
	.align		4
.L_5021:
        /*007c*/ 	.byte	0x04, 0x36
        /*007e*/ 	.short	(.L_5023 - .L_5022)
.L_5022:
        /*0080*/ 	.word	0x00000008
.L_5023:


//--------------------- .nv.info._ZN2at6native18elementwise_kernelILi128ELi4EZNS0_15gpu_kernel_implINS0_13AUnaryFunctorIiiiZZZNS0_15binary_internal21div_floor_kernel_cudaERNS_18TensorIteratorBaseEENKUlvE_clEvENKUlvE1_clEvEUliiE_EEEEvS6_RKT_EUliE_EEviT1_ --------------------------
	.section	.nv.info._ZN2at6native18elementwise_kernelILi128ELi4EZNS0_15gpu_kernel_implINS0_13AUnaryFunctorIiiiZZZNS0_15binary_internal21div_floor_kernel_cudaERNS_18TensorIteratorBaseEENKUlvE_clEvENKUlvE1_clEvEUliiE_EEEEvS6_RKT_EUliE_EEviT1_,"",@"SHT_CUDA_INFO"
	.sectionflags	@""
	.align	4


	//----- nvinfo : EIATTR_CUDA_API_VERSION
	.align		4
        /*0000*/ 	.byte	0x04, 0x37
        /*0002*/ 	.short	(.L_5025 - .L_5024)
.L_5024:
        /*0004*/ 	.word	0x00000082


	//----- nvinfo : EIATTR_KPARAM_INFO
	.align		4
.L_5025:
        /*0008*/ 	.byte	0x04, 0x17
        /*000a*/ 	.short	(.L_5027 - .L_5026)
.L_5026:
        /*000c*/ 	.word	0x00000000
        /*0010*/ 	.short	0x0001
        /*0012*/ 	.short	0x0008
        /*0014*/ 	.byte	0x00, 0xf0, 0x81, 0x08


	//----- nvinfo : EIATTR_KPARAM_INFO
	.align		4
.L_5027:
        /*0018*/ 	.byte	0x04, 0x17
        /*001a*/ 	.short	(.L_5029 - .L_5028)
.L_5028:
        /*001c*/ 	.word	0x00000000
        /*0020*/ 	.short	0x0000
        /*0022*/ 	.short	0x0000
        /*0024*/ 	.byte	0x00, 0xf0, 0x11, 0x00


	//----- nvinfo : EIATTR_SPARSE_MMA_MASK
	.align		4
.L_5029:
        /*0028*/ 	.byte	0x03, 0x50
        /*002a*/ 	.short	0x0000


	//----- nvinfo : EIATTR_MAXREG_COUNT
	.align		4
        /*002c*/ 	.byte	0x03, 0x1b
        /*002e*/ 	.short	0x0080


	//----- nvinfo : EIATTR_EXTERNS
	.align		4
        /*0030*/ 	.byte	0x04, 0x0f
        /*0032*/ 	.short	(.L_5031 - .L_5030)


	//   ....[0]....
	.align		4
.L_5030:
        /*0034*/ 	.word	index@(__assertfail)


	//----- nvinfo : EIATTR_MERCURY_ISA_VERSION
	.align		4
.L_5031:
        /*0038*/ 	.byte	0x03, 0x5f
        /*003a*/ 	.short	0x0101


	//----- nvinfo : EIATTR_SYSCALL_OFFSETS
	.align		4
        /*003c*/ 	.byte	0x04, 0x46
        /*003e*/ 	.short	(.L_5033 - .L_5032)


	//   ....[0]....
.L_5032:
        /*0040*/ 	.word	0x00002170


	//   ....[1]....
        /*0044*/ 	.word	0x00003240


	//   ....[2]....
        /*0048*/ 	.word	0x000053f0


	//   ....[3]....
        /*004c*/ 	.word	0x000064a0


	//   ....[4]....
        /*0050*/ 	.word	0x00008630


	//   ....[5]....
        /*0054*/ 	.word	0x000096e0


	//   ....[6]....
        /*0058*/ 	.word	0x0000b860


	//   ....[7]....
        /*005c*/ 	.word	0x0000c910


	//----- nvinfo : EIATTR_EXIT_INSTR_OFFSETS
	.align		4
.L_5033:
        /*0060*/ 	.byte	0x04, 0x1c
        /*0062*/ 	.short	(.L_5035 - .L_5034)


	//   ....[0]....
.L_5034:
        /*0064*/ 	.word	0x00009780


	//   ....[1]....
        /*0068*/ 	.word	0x0000bc00


	//   ....[2]....
        /*006c*/ 	.word	0x0000bc20


	//   ....[3]....
        /*0070*/ 	.word	0x0000bcb0


	//   ....[4]....
        /*0074*/ 	.word	0x0000bcd0


	//   ....[5]....
        /*0078*/ 	.word	0x0000bcf0


	//   ....[6]....
        /*007c*/ 	.word	0x0000bd80


	//   ....[7]....
        /*0080*/ 	.word	0x0000bdc0


	//   ....[8]....
        /*0084*/ 	.word	0x0000be60


	//   ....[9]....
        /*0088*/ 	.word	0x0000beb0


	//   ....[10]....
        /*008c*/ 	.word	0x0000bee0


	//   ....[11]....
        /*0090*/ 	.word	0x0000bfa0


	//   ....[12]....
        /*0094*/ 	.word	0x0000bfe0


	//   ....[13]....
        /*0098*/ 	.word	0x0000c170


	//   ....[14]....
        /*009c*/ 	.word	0x0000c2d0


	//   ....[15]....
        /*00a0*/ 	.word	0x0000c310


	//   ....[16]....
        /*00a4*/ 	.word	0x0000c3b0


	//   ....[17]....
        /*00a8*/ 	.word	0x0000c530


	//   ....[18]....
        /*00ac*/ 	.word	0x0000c6b0


	//   ....[19]....
        /*00b0*/ 	.word	0x0000c810


	//   ....[20]....
        /*00b4*/ 	.word	0x0000c920


	//   ....[21]....
        /*00b8*/ 	.word	0x0000c950


	//   ....[22]....
        /*00bc*/ 	.word	0x0000c970


	//----- nvinfo : EIATTR_MAX_THREADS
	.align		4
.L_5035:
        /*00c0*/ 	.byte	0x04, 0x05
        /*00c2*/ 	.short	(.L_5037 - .L_5036)
.L_5036:
        /*00c4*/ 	.word	0x00000080
        /*00c8*/ 	.word	0x00000001
        /*00cc*/ 	.word	0x00000001


	//----- nvinfo : EIATTR_CRS_STACK_SIZE
	.align		4
.L_5037:
        /*00d0*/ 	.byte	0x04, 0x1e
        /*00d2*/ 	.short	(.L_5039 - .L_5038)
.L_5038:
        /*00d4*/ 	.word	0x00000000


	//----- nvinfo : EIATTR_CBANK_PARAM_SIZE
	.align		4
.L_5039:
        /*00d8*/ 	.byte	0x03, 0x19
        /*00da*/ 	.short	0x0228


	//----- nvinfo : EIATTR_PARAM_CBANK
	.align		4
        /*00dc*/ 	.byte	0x04, 0x0a
        /*00de*/ 	.short	(.L_5041 - .L_5040)
	.align		4
.L_5040:
        /*00e0*/ 	.word	index@(.nv.constant0._ZN2at6native18elementwise_kernelILi128ELi4EZNS0_15gpu_kernel_implINS0_13AUnaryFunctorIiiiZZZNS0_15binary_internal21div_floor_kernel_cudaERNS_18TensorIteratorBaseEENKUlvE_clEvENKUlvE1_clEvEUliiE_EEEEvS6_RKT_EUliE_EEviT1_)
        /*00e4*/ 	.short	0x0210
        /*00e6*/ 	.short	0x0228


	//----- nvinfo : EIATTR_SW_WAR
	.align		4
.L_5041:
        /*00e8*/ 	.byte	0x04, 0x36
        /*00ea*/ 	.short	(.L_5043 - .L_5042)
.L_5042:
        /*00ec*/ 	.word	0x00000008
.L_5043:


//--------------------- .nv.info._ZN2at6native27unrolled_elementwise_kernelINS0_13AUnaryFunctorIiiiZZZNS0_15binary_internal21div_floor_kernel_cudaERNS_18TensorIteratorBaseEENKUlvE_clEvENKUlvE1_clEvEUliiE_EESt5arrayIPcLm2EELi4E23TrivialOffsetCalculatorILi1EjESE_NS0_6memory12LoadWithCastILi1EEENSF_13StoreWithCastILi1EEEEEviT_T0_T2_T3_T4_T5_ --------------------------
	.section	.nv.info._ZN2at6native27unrolled_elementwise_kernelINS0_13AUnaryFunctorIiiiZZZNS0_15binary_internal21div_floor_kernel_cudaERNS_18TensorIteratorBaseEENKUlvE_clEvENKUlvE1_clEvEUliiE_EESt5arrayIPcLm2EELi4E23TrivialOffsetCalculatorILi1EjESE_NS0_6memory12LoadWithCastILi1EEENSF_13StoreWithCastILi1EEEEEviT_T0_T2_T3_T4_T5_,"",@"SHT_CUDA_INFO"
	.sectionflags	@""
	.align	4


	//----- nvinfo : EIATTR_CUDA_API_VERSION
	.align		4
        /*0000*/ 	.byte	0x04, 0x37
        /*0002*/ 	.short	(.L_5045 - .L_5044)
.L_5044:
        /*0004*/ 	.word	0x00000082


	//----- nvinfo : EIATTR_KPARAM_INFO
	.align		4
.L_5045:
        /*0008*/ 	.byte	0x04, 0x17
        /*000a*/ 	.short	(.L_5047 - .L_5046)
.L_5046:
        /*000c*/ 	.word	0x00000000
        /*0010*/ 	.short	0x0006
        /*0012*/ 	.short	0x002c
        /*0014*/ 	.byte	0x00, 0xf0, 0x21, 0x00


	//----- nvinfo : EIATTR_KPARAM_INFO
	.align		4
.L_5047:
        /*0018*/ 	.byte	0x04, 0x17
        /*001a*/ 	.short	(.L_5049 - .L_5048)
.L_5048:
        /*001c*/ 	.word	0x00000000
        /*0020*/ 	.short	0x0005
        /*0022*/ 	.short	0x0024
        /*0024*/ 	.byte	0x00, 0xf0, 0x21, 0x00


	//----- nvinfo : EIATTR_KPARAM_INFO
	.align		4
.L_5049:
        /*0028*/ 	.byte	0x04, 0x17
        /*002a*/ 	.short	(.L_5051 - .L_5050)
.L_5050:
        /*002c*/ 	.word	0x00000000
        /*0030*/ 	.short	0x0004
        /*0032*/ 	.short	0x0021
        /*0034*/ 	.byte	0x00, 0xf0, 0x05, 0x00


	//----- nvinfo : EIATTR_KPARAM_INFO
	.align		4
.L_5051:
        /*0038*/ 	.byte	0x04, 0x17
        /*003a*/ 	.short	(.L_5053 - .L_5052)
.L_5052:
        /*003c*/ 	.word	0x00000000
        /*0040*/ 	.short	0x0003
        /*0042*/ 	.short	0x0020
        /*0044*/ 	.byte	0x00, 0xf0, 0x05, 0x00


	//----- nvinfo : EIATTR_KPARAM_INFO
	.align		4
.L_5053:
        /*0048*/ 	.byte	0x04, 0x17
        /*004a*/ 	.short	(.L_5055 - .L_5054)
.L_5054:
        /*004c*/ 	.word	0x00000000
        /*0050*/ 	.short	0x0002
        /*0052*/ 	.short	0x0010
        /*0054*/ 	.byte	0x00, 0xf0, 0x41, 0x00


	//----- nvinfo : EIATTR_KPARAM_INFO
	.align		4
.L_5055:
        /*0058*/ 	.byte	0x04, 0x17
        /*005a*/ 	.short	(.L_5057 - .L_5056)
.L_5056:
        /*005c*/ 	.word	0x00000000
        /*0060*/ 	.short	0x0001
        /*0062*/ 	.short	0x0004
        /*0064*/ 	.byte	0x00, 0xf0, 0x21, 0x00


	//----- nvinfo : EIATTR_KPARAM_INFO
	.align		4
.L_5057:
        /*0068*/ 	.byte	0x04, 0x17
        /*006a*/ 	.short	(.L_5059 - .L_5058)
.L_5058:
        /*006c*/ 	.word	0x00000000
        /*0070*/ 	.short	0x0000
        /*0072*/ 	.short	0x0000
        /*0074*/ 	.byte	0x00, 0xf0, 0x11, 0x00


	//----- nvinfo : EIATTR_SPARSE_MMA_MASK
	.align		4
.L_5059:
        /*0078*/ 	.byte	0x03, 0x50
        /*007a*/ 	.short	0x0000


	//----- nvinfo : EIATTR_MAXREG_COUNT
	.align		4
        /*007c*/ 	.byte	0x03, 0x1b
        /*007e*/ 	.short	0x00ff


	//----- nvinfo : EIATTR_EXTERNS
	.align		4
        /*0080*/ 	.byte	0x04, 0x0f
        /*0082*/ 	.short	(.L_5061 - .L_5060)


	//   ....[0]....
	.align		4
.L_5060:
        /*0084*/ 	.word	index@(__assertfail)


	//----- nvinfo : EIATTR_MERCURY_ISA_VERSION
	.align		4
.L_5061:
        /*0088*/ 	.byte	0x03, 0x5f
        /*008a*/ 	.short	0x0101


	//----- nvinfo : EIATTR_SYSCALL_OFFSETS
	.align		4
        /*008c*/ 	.byte	0x04, 0x46
        /*008e*/ 	.short	(.L_5063 - .L_5062)


	//   ....[0]....
.L_5062:
        /*0090*/ 	.word	0x00000e90


	//   ....[1]....
        /*0094*/ 	.word	0x00001d20


	//   ....[2]....
        /*0098*/ 	.word	0x00002bc0


	//   ....[3]....
        /*009c*/ 	.word	0x00003a20


	//   ....[4]....
        /*00a0*/ 	.word	0x00005500


	//   ....[5]....
        /*00a4*/ 	.word	0x000063f0


	//   ....[6]....
        /*00a8*/ 	.word	0x000072c0


	//   ....[7]....
        /*00ac*/ 	.word	0x00008190


	//----- nvinfo : EIATTR_EXIT_INSTR_OFFSETS
	.align		4
.L_5063:
        /*00b0*/ 	.byte	0x04, 0x1c
        /*00b2*/ 	.short	(.L_5065 - .L_5064)


	//   ....[0]....
.L_5064:
        /*00b4*/ 	.word	0x00007350


	//   ....[1]....
        /*00b8*/ 	.word	0x00007480


	//   ....[2]....
        /*00bc*/ 	.word	0x000074a0


	//   ....[3]....
        /*00c0*/ 	.word	0x00007530


	//   ....[4]....
        /*00c4*/ 	.word	0x00007550


	//   ....[5]....
        /*00c8*/ 	.word	0x00007570


	//   ....[6]....
        /*00cc*/ 	.word	0x00007600


	//   ....[7]....
        /*00d0*/ 	.word	0x00007640


	//   ....[8]....
        /*00d4*/ 	.word	0x000076e0


	//   ....[9]....
        /*00d8*/ 	.word	0x00007730


	//   ....[10]....
        /*00dc*/ 	.word	0x00007760


	//   ....[11]....
        /*00e0*/ 	.word	0x00007820


	//   ....[12]....
        /*00e4*/ 	.word	0x00007860


	//   ....[13]....
        /*00e8*/ 	.word	0x000079f0


	//   ....[14]....
        /*00ec*/ 	.word	0x00007b50


	//   ....[15]....
        /*00f0*/ 	.word	0x00007b90


	//   ....[16]....
        /*00f4*/ 	.word	0x00007c30


	//   ....[17]....
        /*00f8*/ 	.word	0x00007db0


	//   ....[18]....
        /*00fc*/ 	.word	0x00007f30


	//   ....[19]....
        /*0100*/ 	.word	0x00008090


	//   ....[20]....
        /*0104*/ 	.word	0x000081a0


	//   ....[21]....
        /*0108*/ 	.word	0x000081d0


	//   ....[22]....
        /*010c*/ 	.word	0x000081f0


	//----- nvinfo : EIATTR_MAX_THREADS
	.align		4
.L_5065:
        /*0110*/ 	.byte	0x04, 0x05
        /*0112*/ 	.short	(.L_5067 - .L_5066)
.L_5066:
        /*0114*/ 	.word	0x00000080
        /*0118*/ 	.word	0x00000001
        /*011c*/ 	.word	0x00000001


	//----- nvinfo : EIATTR_CRS_STACK_SIZE
	.align		4
.L_5067:
        /*0120*/ 	.byte	0x04, 0x1e
        /*0122*/ 	.short	(.L_5069 - .L_5068)
.L_5068:
        /*0124*/ 	.word	0x00000000


	//----- nvinfo : EIATTR_CBANK_PARAM_SIZE
	.align		4
.L_5069:
        /*0128*/ 	.byte	0x03, 0x19
        /*012a*/ 	.short	0x0034


	//----- nvinfo : EIATTR_PARAM_CBANK
	.align		4
        /*012c*/ 	.byte	0x04, 0x0a
        /*012e*/ 	.short	(.L_5071 - .L_5070)
	.align		4
.L_5070:
        /*0130*/ 	.word	index@(.nv.constant0._ZN2at6native27unrolled_elementwise_kernelINS0_13AUnaryFunctorIiiiZZZNS0_15binary_internal21div_floor_kernel_cudaERNS_18TensorIteratorBaseEENKUlvE_clEvENKUlvE1_clEvEUliiE_EESt5arrayIPcLm2EELi4E23TrivialOffsetCalculatorILi1EjESE_NS0_6memory12LoadWithCastILi1EEENSF_13StoreWithCastILi1EEEEEviT_T0_T2_T3_T4_T5_)
        /*0134*/ 	.short	0x0210
        /*0136*/ 	.short	0x0034


	//----- nvinfo : EIATTR_SW_WAR
	.align		4
.L_5071:
        /*0138*/ 	.byte	0x04, 0x36
        /*013a*/ 	.short	(.L_5073 - .L_5072)
.L_5072:
        /*013c*/ 	.word	0x00000008
.L_5073:


//--------------------- .nv.info._ZN2at6native18elementwise_kernelILi128ELi2EZNS0_22gpu_kernel_impl_nocastINS0_13AUnaryFunctorIiiiZZZNS0_15binary_internal21div_floor_kernel_cudaERNS_18TensorIteratorBaseEENKUlvE_clEvENKUlvE1_clEvEUliiE_EEEEvS6_RKT_EUliE_EEviT1_ --------------------------
	.section	.nv.info._ZN2at6native18elementwise_kernelILi128ELi2EZNS0_22gpu_kernel_impl_nocastINS0_13AUnaryFunctorIiiiZZZNS0_15binary_internal21div_floor_kernel_cudaERNS_18TensorIteratorBaseEENKUlvE_clEvENKUlvE1_clEvEUliiE_EEEEvS6_RKT_EUliE_EEviT1_,"",@"SHT_CUDA_INFO"
	.sectionflags	@""
	.align	4


	//----- nvinfo : EIATTR_CUDA_API_VERSION
	.align		4
        /*0000*/ 	.byte	0x04, 0x37
        /*0002*/ 	.short	(.L_5075 - .L_5074)
.L_5074:
        /*0004*/ 	.word	0x00000082


	//----- nvinfo : EIATTR_KPARAM_INFO
	.align		4
.L_5075:
        /*0008*/ 	.byte	0x04, 0x17
        /*000a*/ 	.short	(.L_5077 - .L_5076)
.L_5076:
        /*000c*/ 	.word	0x00000000
        /*0010*/ 	.short	0x0001
        /*0012*/ 	.short	0x0008
        /*0014*/ 	.byte	0x00, 0xf0, 0x61, 0x08


	//----- nvinfo : EIATTR_KPARAM_INFO
	.align		4
.L_5077:
        /*0018*/ 	.byte	0x04, 0x17
        /*001a*/ 	.short	(.L_5079 - .L_5078)
.L_5078:
        /*001c*/ 	.word	0x00000000
        /*0020*/ 	.short	0x0000
        /*0022*/ 	.short	0x0000
        /*0024*/ 	.byte	0x00, 0xf0, 0x11, 0x00


	//----- nvinfo : EIATTR_SPARSE_MMA_MASK
	.align		4
.L_5079:
        /*0028*/ 	.byte	0x03, 0x50
        /*002a*/ 	.short	0x0000


	//----- nvinfo : EIATTR_MAXREG_COUNT
	.align		4
        /*002c*/ 	.byte	0x03, 0x1b
        /*002e*/ 	.short	0x0080


	//----- nvinfo : EIATTR_MERCURY_ISA_VERSION
	.align		4
        /*0030*/ 	.byte	0x03, 0x5f
        /*0032*/ 	.short	0x0101


	//----- nvinfo : EIATTR_EXIT_INSTR_OFFSETS
	.align		4
        /*0034*/ 	.byte	0x04, 0x1c
        /*0036*/ 	.short	(.L_5081 - .L_5080)


	//   ....[0]....
.L_5080:
        /*0038*/ 	.word	0x000016b0


	//   ....[1]....
        /*003c*/ 	.word	0x00002cc0


	//----- nvinfo : EIATTR_MAX_THREADS
	.align		4
.L_5081:
        /*0040*/ 	.byte	0x04, 0x05
        /*0042*/ 	.short	(.L_5083 - .L_5082)
.L_5082:
        /*0044*/ 	.word	0x00000080
        /*0048*/ 	.word	0x00000001
        /*004c*/ 	.word	0x00000001


	//----- nvinfo : EIATTR_CRS_STACK_SIZE
	.align		4
.L_5083:
        /*0050*/ 	.byte	0x04, 0x1e
        /*0052*/ 	.short	(.L_5085 - .L_5084)
.L_5084:
        /*0054*/ 	.word	0x00000000


	//----- nvinfo : EIATTR_CBANK_PARAM_SIZE
	.align		4
.L_5085:
        /*0058*/ 	.byte	0x03, 0x19
        /*005a*/ 	.short	0x0220


	//----- nvinfo : EIATTR_PARAM_CBANK
	.align		4
        /*005c*/ 	.byte	0x04, 0x0a
        /*005e*/ 	.short	(.L_5087 - .L_5086)
	.align		4
.L_5086:
        /*0060*/ 	.word	index@(.nv.constant0._ZN2at6native18elementwise_kernelILi128ELi2EZNS0_22gpu_kernel_impl_nocastINS0_13AUnaryFunctorIiiiZZZNS0_15binary_internal21div_floor_kernel_cudaERNS_18TensorIteratorBaseEENKUlvE_clEvENKUlvE1_clEvEUliiE_EEEEvS6_RKT_EUliE_EEviT1_)
        /*0064*/ 	.short	0x0210
        /*0066*/ 	.short	0x0220


	//----- nvinfo : EIATTR_SW_WAR
	.align		4
.L_5087:
        /*0068*/ 	.byte	0x04, 0x36
        /*006a*/ 	.short	(.L_5089 - .L_5088)
.L_5088:
        /*006c*/ 	.word	0x00000008
.L_5089:


//--------------------- .nv.info._ZN2at6native27unrolled_elementwise_kernelINS0_13AUnaryFunctorIiiiZZZNS0_15binary_internal21div_floor_kernel_cudaERNS_18TensorIteratorBaseEENKUlvE_clEvENKUlvE1_clEvEUliiE_EESt5arrayIPcLm2EELi4E23TrivialOffsetCalculatorILi1EjESE_NS0_6memory15LoadWithoutCastENSF_16StoreWithoutCastEEEviT_T0_T2_T3_T4_T5_ --------------------------
	.section	.nv.info._ZN2at6native27unrolled_elementwise_kernelINS0_13AUnaryFunctorIiiiZZZNS0_15binary_internal21div_floor_kernel_cudaERNS_18TensorIteratorBaseEENKUlvE_clEvENKUlvE1_clEvEUliiE_EESt5arrayIPcLm2EELi4E23TrivialOffsetCalculatorILi1EjESE_NS0_6memory15LoadWithoutCastENSF_16StoreWithoutCastEEEviT_T0_T2_T3_T4_T5_,"",@"SHT_CUDA_INFO"
	.sectionflags	@""
	.align	4


	//----- nvinfo : EIATTR_CUDA_API_VERSION
	.align		4
        /*0000*/ 	.byte	0x04, 0x37
        /*0002*/ 	.short	(.L_5091 - .L_5090)
.L_5090:
        /*0004*/ 	.word	0x00000082


	//----- nvinfo : EIATTR_KPARAM_INFO
	.align		4
.L_5091:
        /*0008*/ 	.byte	0x04, 0x17
        /*000a*/ 	.short	(.L_5093 - .L_5092)
.L_5092:
        /*000c*/ 	.word	0x00000000
        /*0010*/ 	.short	0x0006
        /*0012*/ 	.short	0x0023
        /*0014*/ 	.byte	0x00, 0xf0, 0x05, 0x00


	//----- nvinfo : EIATTR_KPARAM_INFO
	.align		4
.L_5093:
        /*0018*/ 	.byte	0x04, 0x17
        /*001a*/ 	.short	(.L_5095 - .L_5094)
.L_5094:
        /*001c*/ 	.word	0x00000000
        /*0020*/ 	.short	0x0005
        /*0022*/ 	.short	0x0022
        /*0024*/ 	.byte	0x00, 0xf0, 0x05, 0x00


	//----- nvinfo : EIATTR_KPARAM_INFO
	.align		4
.L_5095:
        /*0028*/ 	.byte	0x04, 0x17
        /*002a*/ 	.short	(.L_5097 - .L_5096)
.L_5096:
        /*002c*/ 	.word	0x00000000
        /*0030*/ 	.short	0x0004
        /*0032*/ 	.short	0x0021
        /*0034*/ 	.byte	0x00, 0xf0, 0x05, 0x00


	//----- nvinfo : EIATTR_KPARAM_INFO
	.align		4
.L_5097:
        /*0038*/ 	.byte	0x04, 0x17
        /*003a*/ 	.short	(.L_5099 - .L_5098)
.L_5098:
        /*003c*/ 	.word	0x00000000
        /*0040*/ 	.short	0x0003
        /*0042*/ 	.short	0x0020
        /*0044*/ 	.byte	0x00, 0xf0, 0x05, 0x00


	//----- nvinfo : EIATTR_KPARAM_INFO
	.align		4
.L_5099:
        /*0048*/ 	.byte	0x04, 0x17
        /*004a*/ 	.short	(.L_5101 - .L_5100)
.L_5100:
        /*004c*/ 	.word	0x00000000
        /*0050*/ 	.short	0x0002
        /*0052*/ 	.short	0x0010
        /*0054*/ 	.byte	0x00, 0xf0, 0x41, 0x00


	//----- nvinfo : EIATTR_KPARAM_INFO
	.align		4
.L_5101:
        /*0058*/ 	.byte	0x04, 0x17
        /*005a*/ 	.short	(.L_5103 - .L_5102)
.L_5102:
        /*005c*/ 	.word	0x00000000
        /*0060*/ 	.short	0x0001
        /*0062*/ 	.short	0x0004
        /*0064*/ 	.byte	0x00, 0xf0, 0x21, 0x00


	//----- nvinfo : EIATTR_KPARAM_INFO
	.align		4
.L_5103:
        /*0068*/ 	.byte	0x04, 0x17
        /*006a*/ 	.short	(.L_5105 - .L_5104)
.L_5104:
        /*006c*/ 	.word	0x00000000
        /*0070*/ 	.short	0x0000
        /*0072*/ 	.short	0x0000
        /*0074*/ 	.byte	0x00, 0xf0, 0x11, 0x00


	//----- nvinfo : EIATTR_SPARSE_MMA_MASK
	.align		4
.L_5105:
        /*0078*/ 	.byte	0x03, 0x50
        /*007a*/ 	.short	0x0000


	//----- nvinfo : EIATTR_MAXREG_COUNT
	.align		4
        /*007c*/ 	.byte	0x03, 0x1b
        /*007e*/ 	.short	0x00ff


	//----- nvinfo : EIATTR_MERCURY_ISA_VERSION
	.align		4
        /*0080*/ 	.byte	0x03, 0x5f
        /*0082*/ 	.short	0x0101


	//----- nvinfo : EIATTR_EXIT_INSTR_OFFSETS
	.align		4
        /*0084*/ 	.byte	0x04, 0x1c
        /*0086*/ 	.short	(.L_5107 - .L_5106)


	//   ....[0]....
.L_5106:
        /*0088*/ 	.word	0x00000ea0


	//   ....[1]....
        /*008c*/ 	.word	0x00000ef0


	//----- nvinfo : EIATTR_MAX_THREADS
	.align		4
.L_5107:
        /*0090*/ 	.byte	0x04, 0x05
        /*0092*/ 	.short	(.L_5109 - .L_5108)
.L_5108:
        /*0094*/ 	.word	0x00000080
        /*0098*/ 	.word	0x00000001
        /*009c*/ 	.word	0x00000001


	//----- nvinfo : EIATTR_CRS_STACK_SIZE
	.align		4
.L_5109:
        /*00a0*/ 	.byte	0x04, 0x1e
        /*00a2*/ 	.short	(.L_5111 - .L_5110)
.L_5110:
        /*00a4*/ 	.word	0x00000000


	//----- nvinfo : EIATTR_CBANK_PARAM_SIZE
	.align		4
.L_5111:
        /*00a8*/ 	.byte	0x03, 0x19
        /*00aa*/ 	.short	0x0024


	//----- nvinfo : EIATTR_PARAM_CBANK
	.align		4
        /*00ac*/ 	.byte	0x04, 0x0a
        /*00ae*/ 	.short	(.L_5113 - .L_5112)
	.align		4
.L_5112:
        /*00b0*/ 	.word	index@(.nv.constant0._ZN2at6native27unrolled_elementwise_kernelINS0_13AUnaryFunctorIiiiZZZNS0_15binary_internal21div_floor_kernel_cudaERNS_18TensorIteratorBaseEENKUlvE_clEvENKUlvE1_clEvEUliiE_EESt5arrayIPcLm2EELi4E23TrivialOffsetCalculatorILi1EjESE_NS0_6memory15LoadWithoutCastENSF_16StoreWithoutCastEEEviT_T0_T2_T3_T4_T5_)
        /*00b4*/ 	.short	0x0210
        /*00b6*/ 	.short	0x0024


	//----- nvinfo : EIATTR_SW_WAR
	.align		4
.L_5113:
        /*00b8*/ 	.byte	0x04, 0x36
        /*00ba*/ 	.short	(.L_5115 - .L_5114)
.L_5114:
        /*00bc*/ 	.word	0x00000008
.L_5115:


//--------------------- .nv.info._ZN2at6native29vectorized_elementwise_kernelILi2ENS0_13AUnaryFunctorIiiiZZZNS0_15binary_internal21div_floor_kernel_cudaERNS_18TensorIteratorBaseEENKUlvE_clEvENKUlvE1_clEvEUliiE_EESt5arrayIPcLm2EEEEviT0_T1_ --------------------------
	.section	.nv.info._ZN2at6native29vectorized_elementwise_kernelILi2ENS0_13AUnaryFunctorIiiiZZZNS0_15binary_internal21div_floor_kernel_cudaERNS_18TensorIteratorBaseEENKUlvE_clEvENKUlvE1_clEvEUliiE_EESt5arrayIPcLm2EEEEviT0_T1_,"",@"SHT_CUDA_INFO"
	.sectionflags	@""
	.align	4


	//----- nvinfo : EIATTR_CUDA_API_VERSION
	.align		4
        /*0000*/ 	.byte	0x04, 0x37
        /*0002*/ 	.short	(.L_5117 - .L_5116)
.L_5116:
        /*0004*/ 	.word	0x00000082


	//----- nvinfo : EIATTR_KPARAM_INFO
	.align		4
.L_5117:
        /*0008*/ 	.byte	0x04, 0x17
        /*000a*/ 	.short	(.L_5119 - .L_5118)
.L_5118:
        /*000c*/ 	.word	0x00000000
        /*0010*/ 	.short	0x0002
        /*0012*/ 	.short	0x0010
        /*0014*/ 	.byte	0x00, 0xf0, 0x41, 0x00


	//----- nvinfo : EIATTR_KPARAM_INFO
	.align		4
.L_5119:
        /*0018*/ 	.byte	0x04, 0x17
        /*001a*/ 	.short	(.L_5121 - .L_5120)
.L_5120:
        /*001c*/ 	.word	0x00000000
        /*0020*/ 	.short	0x0001
        /*0022*/ 	.short	0x0004
        /*0024*/ 	.byte	0x00, 0xf0, 0x21, 0x00


	//----- nvinfo : EIATTR_KPARAM_INFO
	.align		4
.L_5121:
        /*0028*/ 	.byte	0x04, 0x17
        /*002a*/ 	.short	(.L_5123 - .L_5122)
.L_5122:
        /*002c*/ 	.word	0x00000000
        /*0030*/ 	.short	0x0000
        /*0032*/ 	.short	0x0000
        /*0034*/ 	.byte	0x00, 0xf0, 0x11, 0x00


	//----- nvinfo : EIATTR_SPARSE_MMA_MASK
	.align		4
.L_5123:
        /*0038*/ 	.byte	0x03, 0x50
        /*003a*/ 	.short	0x0000


	//----- nvinfo : EIATTR_MAXREG_COUNT
	.align		4
        /*003c*/ 	.byte	0x03, 0x1b
        /*003e*/ 	.short	0x00ff


	//----- nvinfo : EIATTR_MERCURY_ISA_VERSION
	.align		4
        /*0040*/ 	.byte	0x03, 0x5f
        /*0042*/ 	.short	0x0101


	//----- nvinfo : EIATTR_EXIT_INSTR_OFFSETS
	.align		4
        /*0044*/ 	.byte	0x04, 0x1c
        /*0046*/ 	.short	(.L_5125 - .L_5124)


	//   ....[0]....
.L_5124:
        /*0048*/ 	.word	0x00001510


	//   ....[1]....
        /*004c*/ 	.word	0x000031b0


	//   ....[2]....
        /*0050*/ 	.word	0x00003200


	//----- nvinfo : EIATTR_MAX_THREADS
	.align		4
.L_5125:
        /*0054*/ 	.byte	0x04, 0x05
        /*0056*/ 	.short	(.L_5127 - .L_5126)
.L_5126:
        /*0058*/ 	.word	0x00000080
        /*005c*/ 	.word	0x00000001
        /*0060*/ 	.word	0x00000001


	//----- nvinfo : EIATTR_CRS_STACK_SIZE
	.align		4
.L_5127:
        /*0064*/ 	.byte	0x04, 0x1e
        /*0066*/ 	.short	(.L_5129 - .L_5128)
.L_5128:
        /*0068*/ 	.word	0x00000000


	//----- nvinfo : EIATTR_CBANK_PARAM_SIZE
	.align		4
.L_5129:
        /*006c*/ 	.byte	0x03, 0x19
        /*006e*/ 	.short	0x0020


	//----- nvinfo : EIATTR_PARAM_CBANK
	.align		4
        /*0070*/ 	.byte	0x04, 0x0a
        /*0072*/ 	.short	(.L_5131 - .L_5130)
	.align		4
.L_5130:
        /*0074*/ 	.word	index@(.nv.constant0._ZN2at6native29vectorized_elementwise_kernelILi2ENS0_13AUnaryFunctorIiiiZZZNS0_15binary_internal21div_floor_kernel_cudaERNS_18TensorIteratorBaseEENKUlvE_clEvENKUlvE1_clEvEUliiE_EESt5arrayIPcLm2EEEEviT0_T1_)
        /*0078*/ 	.short	0x0210
        /*007a*/ 	.short	0x0020


	//----- nvinfo : EIATTR_SW_WAR
	.align		4
.L_5131:
        /*007c*/ 	.byte	0x04, 0x36
        /*007e*/ 	.short	(.L_5133 - .L_5132)
.L_5132:
        /*0080*/ 	.word	0x00000008
.L_5133:


//--------------------- .nv.info._ZN2at6native29vectorized_elementwise_kernelILi4ENS0_13AUnaryFunctorIiiiZZZNS0_15binary_internal21div_floor_kernel_cudaERNS_18TensorIteratorBaseEENKUlvE_clEvENKUlvE1_clEvEUliiE_EESt5arrayIPcLm2EEEEviT0_T1_ --------------------------
	.section	.nv.info._ZN2at6native29vectorized_elementwise_kernelILi4ENS0_13AUnaryFunctorIiiiZZZNS0_15binary_internal21div_floor_kernel_cudaERNS_18TensorIteratorBaseEENKUlvE_clEvENKUlvE1_clEvEUliiE_EESt5arrayIPcLm2EEEEviT0_T1_,"",@"SHT_CUDA_INFO"
	.sectionflags	@""
	.align	4


	//----- nvinfo : EIATTR_CUDA_API_VERSION
	.align		4
        /*0000*/ 	.byte	0x04, 0x37
        /*0002*/ 	.short	(.L_5135 - .L_5134)
.L_5134:
        /*0004*/ 	.word	0x00000082


	//----- nvinfo : EIATTR_KPARAM_INFO
	.align		4
.L_5135:
        /*0008*/ 	.byte	0x04, 0x17
        /*000a*/ 	.short	(.L_5137 - .L_5136)
.L_5136:
        /*000c*/ 	.word	0x00000000
        /*0010*/ 	.short	0x0002
        /*0012*/ 	.short	0x0010
        /*0014*/ 	.byte	0x00, 0xf0, 0x41, 0x00


	//----- nvinfo : EIATTR_KPARAM_INFO
	.align		4
.L_5137:
        /*0018*/ 	.byte	0x04, 0x17
        /*001a*/ 	.short	(.L_5139 - .L_5138)
.L_5138:
        /*001c*/ 	.word	0x00000000
        /*0020*/ 	.short	0x0001
        /*0022*/ 	.short	0x0004
        /*0024*/ 	.byte	0x00, 0xf0, 0x21, 0x00


	//----- nvinfo : EIATTR_KPARAM_INFO
	.align		4
.L_5139:
        /*0028*/ 	.byte	0x04, 0x17
        /*002a*/ 	.short	(.L_5141 - .L_5140)
.L_5140:
        /*002c*/ 	.word	0x00000000
        /*0030*/ 	.short	0x0000
        /*0032*/ 	.short	0x0000
        /*0034*/ 	.byte	0x00, 0xf0, 0x11, 0x00


	//----- nvinfo : EIATTR_SPARSE_MMA_MASK
	.align		4
.L_5141:
        /*0038*/ 	.byte	0x03, 0x50
        /*003a*/ 	.short	0x0000


	//----- nvinfo : EIATTR_MAXREG_COUNT
	.align		4
        /*003c*/ 	.byte	0x03, 0x1b
        /*003e*/ 	.short	0x00ff


	//----- nvinfo : EIATTR_MERCURY_ISA_VERSION
	.align		4
        /*0040*/ 	.byte	0x03, 0x5f
        /*0042*/ 	.short	0x0101


	//----- nvinfo : EIATTR_EXIT_INSTR_OFFSETS
	.align		4
        /*0044*/ 	.byte	0x04, 0x1c
        /*0046*/ 	.short	(.L_5143 - .L_5142)


	//   ....[0]....
.L_5142:
        /*0048*/ 	.word	0x00001480


	//   ....[1]....
        /*004c*/ 	.word	0x00003120


	//   ....[2]....
        /*0050*/ 	.word	0x00003170


	//----- nvinfo : EIATTR_MAX_THREADS
	.align		4
.L_5143:
        /*0054*/ 	.byte	0x04, 0x05
        /*0056*/ 	.short	(.L_5145 - .L_5144)
.L_5144:
        /*0058*/ 	.word	0x00000080
        /*005c*/ 	.word	0x00000001
        /*0060*/ 	.word	0x00000001


	//----- nvinfo : EIATTR_CRS_STACK_SIZE
	.align		4
.L_5145:
        /*0064*/ 	.byte	0x04, 0x1e
        /*0066*/ 	.short	(.L_5147 - .L_5146)
.L_5146:
        /*0068*/ 	.word	0x00000000


	//----- nvinfo : EIATTR_CBANK_PARAM_SIZE
	.align		4
.L_5147:
        /*006c*/ 	.byte	0x03, 0x19
        /*006e*/ 	.short	0x0020


	//----- nvinfo : EIATTR_PARAM_CBANK
	.align		4
        /*0070*/ 	.byte	0x04, 0x0a
        /*0072*/ 	.short	(.L_5149 - .L_5148)
	.align		4
.L_5148:
        /*0074*/ 	.word	index@(.nv.constant0._ZN2at6native29vectorized_elementwise_kernelILi4ENS0_13AUnaryFunctorIiiiZZZNS0_15binary_internal21div_floor_kernel_cudaERNS_18TensorIteratorBaseEENKUlvE_clEvENKUlvE1_clEvEUliiE_EESt5arrayIPcLm2EEEEviT0_T1_)
        /*0078*/ 	.short	0x0210
        /*007a*/ 	.short	0x0020


	//----- nvinfo : EIATTR_SW_WAR
	.align		4
.L_5149:
        /*007c*/ 	.byte	0x04, 0x36
        /*007e*/ 	.short	(.L_5151 - .L_5150)
.L_5150:
        /*0080*/ 	.word	0x00000008
.L_5151:


//--------------------- .nv.info._ZN2at6native29vectorized_elementwise_kernelILi8ENS0_13AUnaryFunctorIiiiZZZNS0_15binary_internal21div_floor_kernel_cudaERNS_18TensorIteratorBaseEENKUlvE_clEvENKUlvE1_clEvEUliiE_EESt5arrayIPcLm2EEEEviT0_T1_ --------------------------
	.section	.nv.info._ZN2at6native29vectorized_elementwise_kernelILi8ENS0_13AUnaryFunctorIiiiZZZNS0_15binary_internal21div_floor_kernel_cudaERNS_18TensorIteratorBaseEENKUlvE_clEvENKUlvE1_clEvEUliiE_EESt5arrayIPcLm2EEEEviT0_T1_,"",@"SHT_CUDA_INFO"
	.sectionflags	@""
	.align	4


	//----- nvinfo : EIATTR_CUDA_API_VERSION
	.align		4
        /*0000*/ 	.byte	0x04, 0x37
        /*0002*/ 	.short	(.L_5153 - .L_5152)
.L_5152:
        /*0004*/ 	.word	0x00000082


	//----- nvinfo : EIATTR_KPARAM_INFO
	.align		4
.L_5153:
        /*0008*/ 	.byte	0x04, 0x17
        /*000a*/ 	.short	(.L_5155 - .L_5154)
.L_5154:
        /*000c*/ 	.word	0x00000000
        /*0010*/ 	.short	0x0002
        /*0012*/ 	.short	0x0010
        /*0014*/ 	.byte	0x00, 0xf0, 0x41, 0x00


	//----- nvinfo : EIATTR_KPARAM_INFO
	.align		4
.L_5155:
        /*0018*/ 	.byte	0x04, 0x17
        /*001a*/ 	.short	(.L_5157 - .L_5156)
.L_5156:
        /*001c*/ 	.word	0x00000000
        /*0020*/ 	.short	0x0001
        /*0022*/ 	.short	0x0004
        /*0024*/ 	.byte	0x00, 0xf0, 0x21, 0x00


	//----- nvinfo : EIATTR_KPARAM_INFO
	.align		4
.L_5157:
        /*0028*/ 	.byte	0x04, 0x17
        /*002a*/ 	.short	(.L_5159 - .L_5158)
.L_5158:
        /*002c*/ 	.word	0x00000000
        /*0030*/ 	.short	0x0000
        /*0032*/ 	.short	0x0000
        /*0034*/ 	.byte	0x00, 0xf0, 0x11, 0x00


	//----- nvinfo : EIATTR_SPARSE_MMA_MASK
	.align		4
.L_5159:
        /*0038*/ 	.byte	0x03, 0x50
        /*003a*/ 	.short	0x0000


	//----- nvinfo : EIATTR_MAXREG_COUNT
	.align		4
        /*003c*/ 	.byte	0x03, 0x1b
        /*003e*/ 	.short	0x00ff


	//----- nvinfo : EIATTR_MERCURY_ISA_VERSION
	.align		4
        /*0040*/ 	.byte	0x03, 0x5f
        /*0042*/ 	.short	0x0101


	//----- nvinfo : EIATTR_EXIT_INSTR_OFFSETS
	.align		4
        /*0044*/ 	.byte	0x04, 0x1c
        /*0046*/ 	.short	(.L_5161 - .L_5160)


	//   ....[0]....
.L_5160:
        /*0048*/ 	.word	0x00001480


	//   ....[1]....
        /*004c*/ 	.word	0x00003120


	//   ....[2]....
        /*0050*/ 	.word	0x00003170


	//----- nvinfo : EIATTR_MAX_THREADS
	.align		4
.L_5161:
        /*0054*/ 	.byte	0x04, 0x05
        /*0056*/ 	.short	(.L_5163 - .L_5162)
.L_5162:
        /*0058*/ 	.word	0x00000080
        /*005c*/ 	.word	0x00000001
        /*0060*/ 	.word	0x00000001


	//----- nvinfo : EIATTR_CRS_STACK_SIZE
	.align		4
.L_5163:
        /*0064*/ 	.byte	0x04, 0x1e
        /*0066*/ 	.short	(.L_5165 - .L_5164)
.L_5164:
        /*0068*/ 	.word	0x00000000


	//----- nvinfo : EIATTR_CBANK_PARAM_SIZE
	.align		4
.L_5165:
        /*006c*/ 	.byte	0x03, 0x19
        /*006e*/ 	.short	0x0020


	//----- nvinfo : EIATTR_PARAM_CBANK
	.align		4
        /*0070*/ 	.byte	0x04, 0x0a
        /*0072*/ 	.short	(.L_5167 - .L_5166)
	.align		4
.L_5166:
        /*0074*/ 	.word	index@(.nv.constant0._ZN2at6native29vectorized_elementwise_kernelILi8ENS0_13AUnaryFunctorIiiiZZZNS0_15binary_internal21div_floor_kernel_cudaERNS_18TensorIteratorBaseEENKUlvE_clEvENKUlvE1_clEvEUliiE_EESt5arrayIPcLm2EEEEviT0_T1_)
        /*0078*/ 	.short	0x0210
        /*007a*/ 	.short	0x0020


	//----- nvinfo : EIATTR_SW_WAR
	.align		4
.L_5167:
        /*007c*/ 	.byte	0x04, 0x36
        /*007e*/ 	.short	(.L_5169 - .L_5168)
.L_5168:
        /*0080*/ 	.word	0x00000008
.L_5169:


//--------------------- .nv.info._ZN2at6native18elementwise_kernelILi128ELi4EZNS0_15gpu_kernel_implINS0_13BinaryFunctorIaaaZZZNS0_15binary_internal21div_floor_kernel_cudaERNS_18TensorIteratorBaseEENKUlvE_clEvENKUlvE0_clEvEUlaaE_EEEEvS6_RKT_EUliE_EEviT1_ --------------------------
	.section	.nv.info._ZN2at6native18elementwise_kernelILi128ELi4EZNS0_15gpu_kernel_implINS0_13BinaryFunctorIaaaZZZNS0_15binary_internal21div_floor_kernel_cudaERNS_18TensorIteratorBaseEENKUlvE_clEvENKUlvE0_clEvEUlaaE_EEEEvS6_RKT_EUliE_EEviT1_,"",@"SHT_CUDA_INFO"
	.sectionflags	@""
	.align	4


	//----- nvinfo : EIATTR_CUDA_API_VERSION
	.align		4
        /*0000*/ 	.byte	0x04, 0x37
        /*0002*/ 	.short	(.L_5171 - .L_5170)
.L_5170:
        /*0004*/ 	.word	0x00000082


	//----- nvinfo : EIATTR_KPARAM_INFO
	.align		4
.L_5171:
        /*0008*/ 	.byte	0x04, 0x17
        /*000a*/ 	.short	(.L_5173 - .L_5172)
.L_5172:
        /*000c*/ 	.word	0x00000000
        /*0010*/ 	.short	0x0001
        /*0012*/ 	.short	0x0008
        /*0014*/ 	.byte	0x00, 0xf0, 0x21, 0x0a


	//----- nvinfo : EIATTR_KPARAM_INFO
	.align		4
.L_5173:
        /*0018*/ 	.byte	0x04, 0x17
        /*001a*/ 	.short	(.L_5175 - .L_5174)
.L_5174:
        /*001c*/ 	.word	0x00000000
        /*0020*/ 	.short	0x0000
        /*0022*/ 	.short	0x0000
        /*0024*/ 	.byte	0x00, 0xf0, 0x11, 0x00


	//----- nvinfo : EIATTR_SPARSE_MMA_MASK
	.align		4
.L_5175:
        /*0028*/ 	.byte	0x03, 0x50
        /*002a*/ 	.short	0x0000


	//----- nvinfo : EIATTR_MAXREG_COUNT
	.align		4
        /*002c*/ 	.byte	0x03, 0x1b
        /*002e*/ 	.short	0x0080


	//----- nvinfo : EIATTR_EXTERNS
	.align		4
        /*0030*/ 	.byte	0x04, 0x0f
        /*0032*/ 	.short	(.L_5177 - .L_5176)


	//   ....[0]....
	.align		4
.L_5176:
        /*0034*/ 	.word	index@(__assertfail)


	//----- nvinfo : EIATTR_MERCURY_ISA_VERSION
	.align		4
.L_5177:
        /*0038*/ 	.byte	0x03, 0x5f
        /*003a*/ 	.short	0x0101


	//----- nvinfo : EIATTR_SYSCALL_OFFSETS
	.align		4
        /*003c*/ 	.byte	0x04, 0x46
        /*003e*/ 	.short	(.L_5179 - .L_5178)


	//   ....[0]....
.L_5178:
        /*0040*/ 	.word	0x00002520


	//   ....[1]....
        /*0044*/ 	.word	0x000033a0


	//   ....[2]....
        /*0048*/ 	.word	0x00004570


	//   ....[3]....
        /*004c*/ 	.word	0x00006af0


	//   ....[4]....
        /*0050*/ 	.word	0x00007970


	//   ....[5]....
        /*0054*/ 	.word	0x00008b40


	//   ....[6]....
        /*0058*/ 	.word	0x0000b0b0


	//   ....[7]....
        /*005c*/ 	.word	0x0000bf30


	//   ....[8]....
        /*0060*/ 	.word	0x0000d100


	//   ....[9]....
        /*0064*/ 	.word	0x0000f660


	//   ....[10]....
        /*0068*/ 	.word	0x000104e0


	//   ....[11]....
        /*006c*/ 	.word	0x000116b0


	//----- nvinfo : EIATTR_EXIT_INSTR_OFFSETS
	.align		4
.L_5179:
        /*0070*/ 	.byte	0x04, 0x1c
        /*0072*/ 	.short	(.L_5181 - .L_5180)


	//   ....[0]....
.L_5180:
        /*0074*/ 	.word	0x0000d1e0


	//   ....[1]....
        /*0078*/ 	.word	0x000108e0


	//   ....[2]....
        /*007c*/ 	.word	0x00010900


	//   ....[3]....
        /*0080*/ 	.word	0x000109c0


	//   ....[4]....
        /*0084*/ 	.word	0x000109f0


	//   ....[5]....
        /*0088*/ 	.word	0x00010a30


	//   ....[6]....
        /*008c*/ 	.word	0x00010ac0


	//   ....[7]....
        /*0090*/ 	.word	0x00010b00


	//   ....[8]....
        /*0094*/ 	.word	0x00010ba0


	//   ....[9]....
        /*0098*/ 	.word	0x00010bf0


	//   ....[10]....
        /*009c*/ 	.word	0x00010c40


	//   ....[11]....
        /*00a0*/ 	.word	0x00010d00


	//   ....[12]....
        /*00a4*/ 	.word	0x00010d60


	//   ....[13]....
        /*00a8*/ 	.word	0x00010ef0


	//   ....[14]....
        /*00ac*/ 	.word	0x00011050


	//   ....[15]....
        /*00b0*/ 	.word	0x00011090


	//   ....[16]....
        /*00b4*/ 	.word	0x00011150


	//   ....[17]....
        /*00b8*/ 	.word	0x000112d0


	//   ....[18]....
        /*00bc*/ 	.word	0x00011450


	//   ....[19]....
        /*00c0*/ 	.word	0x000115b0


	//   ....[20]....
        /*00c4*/ 	.word	0x000116c0


	//   ....[21]....
        /*00c8*/ 	.word	0x00011720


	//   ....[22]....
        /*00cc*/ 	.word	0x00011750


	//----- nvinfo : EIATTR_MAX_THREADS
	.align		4
.L_5181:
        /*00d0*/ 	.byte	0x04, 0x05
        /*00d2*/ 	.short	(.L_5183 - .L_5182)
.L_5182:
        /*00d4*/ 	.word	0x00000080
        /*00d8*/ 	.word	0x00000001
        /*00dc*/ 	.word	0x00000001


	//----- nvinfo : EIATTR_CRS_STACK_SIZE
	.align		4
.L_5183:
        /*00e0*/ 	.byte	0x04, 0x1e
        /*00e2*/ 	.short	(.L_5185 - .L_5184)
.L_5184:
        /*00e4*/ 	.word	0x00000000


	//----- nvinfo : EIATTR_CBANK_PARAM_SIZE
	.align		4
.L_5185:
        /*00e8*/ 	.byte	0x03, 0x19
        /*00ea*/ 	.short	0x0290


	//----- nvinfo : EIATTR_PARAM_CBANK
	.align		4
        /*00ec*/ 	.byte	0x04, 0x0a
        /*00ee*/ 	.short	(.L_5187 - .L_5186)
	.align		4
.L_5186:
        /*00f0*/ 	.word	index@(.nv.constant0._ZN2at6native18elementwise_kernelILi128ELi4EZNS0_15gpu_kernel_implINS0_13BinaryFunctorIaaaZZZNS0_15binary_internal21div_floor_kernel_cudaERNS_18TensorIteratorBaseEENKUlvE_clEvENKUlvE0_clEvEUlaaE_EEEEvS6_RKT_EUliE_EEviT1_)
        /*00f4*/ 	.short	0x0210
        /*00f6*/ 	.short	0x0290


	//----- nvinfo : EIATTR_SW_WAR
	.align		4
.L_5187:
        /*00f8*/ 	.byte	0x04, 0x36
        /*00fa*/ 	.short	(.L_5189 - .L_5188)
.L_5188:
        /*00fc*/ 	.word	0x00000008
.L_5189:


//--------------------- .nv.info._ZN2at6native27unrolled_elementwise_kernelINS0_13BinaryFunctorIaaaZZZNS0_15binary_internal21div_floor_kernel_cudaERNS_18TensorIteratorBaseEENKUlvE_clEvENKUlvE0_clEvEUlaaE_EESt5arrayIPcLm3EELi4E23TrivialOffsetCalculatorILi2EjESD_ILi1EjENS0_6memory12LoadWithCastILi2EEENSG_13StoreWithCastILi1EEEEEviT_T0_T2_T3_T4_T5_ --------------------------
	.section	.nv.info._ZN2at6native27unrolled_elementwise_kernelINS0_13BinaryFunctorIaaaZZZNS0_15binary_internal21div_floor_kernel_cudaERNS_18TensorIteratorBaseEENKUlvE_clEvENKUlvE0_clEvEUlaaE_EESt5arrayIPcLm3EELi4E23TrivialOffsetCalculatorILi2EjESD_ILi1EjENS0_6memory12LoadWithCastILi2EEENSG_13StoreWithCastILi1EEEEEviT_T0_T2_T3_T4_T5_,"",@"SHT_CUDA_INFO"
	.sectionflags	@""
	.align	4


	//----- nvinfo : EIATTR_CUDA_API_VERSION
	.align		4
        /*0000*/ 	.byte	0x04, 0x37
        /*0002*/ 	.short	(.L_5191 - .L_5190)
.L_5190:
        /*0004*/ 	.word	0x00000082


	//----- nvinfo : EIATTR_KPARAM_INFO
	.align		4
.L_5191:
        /*0008*/ 	.byte	0x04, 0x17
        /*000a*/ 	.short	(.L_5193 - .L_5192)
.L_5192:
        /*000c*/ 	.word	0x00000000
        /*0010*/ 	.short	0x0006
        /*0012*/ 	.short	0x0030
        /*0014*/ 	.byte	0x00, 0xf0, 0x21, 0x00


	//----- nvinfo : EIATTR_KPARAM_INFO
	.align		4
.L_5193:
        /*0018*/ 	.byte	0x04, 0x17
        /*001a*/ 	.short	(.L_5195 - .L_5194)
.L_5194:
        /*001c*/ 	.word	0x00000000
        /*0020*/ 	.short	0x0005
        /*0022*/ 	.short	0x0024
        /*0024*/ 	.byte	0x00, 0xf0, 0x31, 0x00


	//----- nvinfo : EIATTR_KPARAM_INFO
	.align		4
.L_5195:
        /*0028*/ 	.byte	0x04, 0x17
        /*002a*/ 	.short	(.L_5197 - .L_5196)
.L_5196:
        /*002c*/ 	.word	0x00000000
        /*0030*/ 	.short	0x0004
        /*0032*/ 	.short	0x0021
        /*0034*/ 	.byte	0x00, 0xf0, 0x05, 0x00


	//----- nvinfo : EIATTR_KPARAM_INFO
	.align		4
.L_5197:
        /*0038*/ 	.byte	0x04, 0x17
        /*003a*/ 	.short	(.L_5199 - .L_5198)
.L_5198:
        /*003c*/ 	.word	0x00000000
        /*0040*/ 	.short	0x0003
        /*0042*/ 	.short	0x0020
        /*0044*/ 	.byte	0x00, 0xf0, 0x05, 0x00


	//----- nvinfo : EIATTR_KPARAM_INFO
	.align		4
.L_5199:
        /*0048*/ 	.byte	0x04, 0x17
        /*004a*/ 	.short	(.L_5201 - .L_5200)
.L_5200:
        /*004c*/ 	.word	0x00000000
        /*0050*/ 	.short	0x0002
        /*0052*/ 	.short	0x0008
        /*0054*/ 	.byte	0x00, 0xf0, 0x61, 0x00


	//----- nvinfo : EIATTR_KPARAM_INFO
	.align		4
.L_5201:
        /*0058*/ 	.byte	0x04, 0x17
        /*005a*/ 	.short	(.L_5203 - .L_5202)
.L_5202:
        /*005c*/ 	.word	0x00000000
        /*0060*/ 	.short	0x0001
        /*0062*/ 	.short	0x0004
        /*0064*/ 	.byte	0x00, 0xf0, 0x05, 0x00


	//----- nvinfo : EIATTR_KPARAM_INFO
	.align		4
.L_5203:
        /*0068*/ 	.byte	0x04, 0x17
        /*006a*/ 	.short	(.L_5205 - .L_5204)
.L_5204:
        /*006c*/ 	.word	0x00000000
        /*0070*/ 	.short	0x0000
        /*0072*/ 	.short	0x0000
        /*0074*/ 	.byte	0x00, 0xf0, 0x11, 0x00


	//----- nvinfo : EIATTR_SPARSE_MMA_MASK
	.align		4
.L_5205:
        /*0078*/ 	.byte	0x03, 0x50
        /*007a*/ 	.short	0x0000


	//----- nvinfo : EIATTR_MAXREG_COUNT
	.align		4
        /*007c*/ 	.byte	0x03, 0x1b
        /*007e*/ 	.short	0x00ff


	//----- nvinfo : EIATTR_EXTERNS
	.align		4
        /*0080*/ 	.byte	0x04, 0x0f
        /*0082*/ 	.short	(.L_5207 - .L_5206)


	//   ....[0]....
	.align		4
.L_5206:
        /*0084*/ 	.word	index@(__assertfail)


	//----- nvinfo : EIATTR_MERCURY_ISA_VERSION
	.align		4
.L_5207:
        /*0088*/ 	.byte	0x03, 0x5f
        /*008a*/ 	.short	0x0101


	//----- nvinfo : EIATTR_SYSCALL_OFFSETS
	.align		4
        /*008c*/ 	.byte	0x04, 0x46
        /*008e*/ 	.short	(.L_5209 - .L_5208)


	//   ....[0]....
.L_5208:
        /*0090*/ 	.word	0x00000f30


	//   ....[1]....
        /*0094*/ 	.word	0x00001dc0


	//   ....[2]....
        /*0098*/ 	.word	0x00002cd0


	//   ....[3]....
        /*009c*/ 	.word	0x00003b60


	//   ....[4]....
        /*00a0*/ 	.word	0x00004a80


	//   ....[5]....
        /*00a4*/ 	.word	0x00005920


	//   ....[6]....
        /*00a8*/ 	.word	0x00006820


	//   ....[7]....
        /*00ac*/ 	.word	0x000076c0


	//   ....[8]....
        /*00b0*/ 	.word	0x00009380


	//   ....[9]....
        /*00b4*/ 	.word	0x0000a3b0


	//   ....[10]....
        /*00b8*/ 	.word	0x0000b3a0


	//   ....[11]....
        /*00bc*/ 	.word	0x0000c390


	//----- nvinfo : EIATTR_EXIT_INSTR_OFFSETS
	.align		4
.L_5209:
        /*00c0*/ 	.byte	0x04, 0x1c
        /*00c2*/ 	.short	(.L_5211 - .L_5210)


	//   ....[0]....
.L_5210:
        /*00c4*/ 	.word	0x0000b480


	//   ....[1]....
        /*00c8*/ 	.word	0x0000b5b0


	//   ....[2]....
        /*00cc*/ 	.word	0x0000b5d0


	//   ....[3]....
        /*00d0*/ 	.word	0x0000b690


	//   ....[4]....
        /*00d4*/ 	.word	0x0000b6d0


	//   ....[5]....
        /*00d8*/ 	.word	0x0000b710


	//   ....[6]....
        /*00dc*/ 	.word	0x0000b7a0


	//   ....[7]....
        /*00e0*/ 	.word	0x0000b7e0


	//   ....[8]....
        /*00e4*/ 	.word	0x0000b880


	//   ....[9]....
        /*00e8*/ 	.word	0x0000b8d0


	//   ....[10]....
        /*00ec*/ 	.word	0x0000b920


	//   ....[11]....
        /*00f0*/ 	.word	0x0000b9e0


	//   ....[12]....
        /*00f4*/ 	.word	0x0000ba40


	//   ....[13]....
        /*00f8*/ 	.word	0x0000bbd0


	//   ....[14]....
        /*00fc*/ 	.word	0x0000bd30


	//   ....[15]....
        /*0100*/ 	.word	0x0000bd70


	//   ....[16]....
        /*0104*/ 	.word	0x0000be30


	//   ....[17]....
        /*0108*/ 	.word	0x0000bfb0


	//   ....[18]....
        /*010c*/ 	.word	0x0000c130


	//   ....[19]....
        /*0110*/ 	.word	0x0000c290


	//   ....[20]....
        /*0114*/ 	.word	0x0000c3a0


	//   ....[21]....
        /*0118*/ 	.word	0x0000c400


	//   ....[22]....
        /*011c*/ 	.word	0x0000c440


	//----- nvinfo : EIATTR_MAX_THREADS
	.align		4
.L_5211:
        /*0120*/ 	.byte	0x04, 0x05
        /*0122*/ 	.short	(.L_5213 - .L_5212)
.L_5212:
        /*0124*/ 	.word	0x00000080
        /*0128*/ 	.word	0x00000001
        /*012c*/ 	.word	0x00000001


	//----- nvinfo : EIATTR_CRS_STACK_SIZE
	.align		4
.L_5213:
        /*0130*/ 	.byte	0x04, 0x1e
        /*0132*/ 	.short	(.L_5215 - .L_5214)
.L_5214:
        /*0134*/ 	.word	0x00000000


	//----- nvinfo : EIATTR_CBANK_PARAM_SIZE
	.align		4
.L_5215:
        /*0138*/ 	.byte	0x03, 0x19
        /*013a*/ 	.short	0x0038


	//----- nvinfo : EIATTR_PARAM_CBANK
	.align		4
        /*013c*/ 	.byte	0x04, 0x0a
        /*013e*/ 	.short	(.L_5217 - .L_5216)
	.align		4
.L_5216:
        /*0140*/ 	.word	index@(.nv.constant0._ZN2at6native27unrolled_elementwise_kernelINS0_13BinaryFunctorIaaaZZZNS0_15binary_internal21div_floor_kernel_cudaERNS_18TensorIteratorBaseEENKUlvE_clEvENKUlvE0_clEvEUlaaE_EESt5arrayIPcLm3EELi4E23TrivialOffsetCalculatorILi2EjESD_ILi1EjENS0_6memory12LoadWithCastILi2EEENSG_13StoreWithCastILi1EEEEEviT_T0_T2_T3_T4_T5_)
        /*0144*/ 	.short	0x0210
        /*0146*/ 	.short	0x0038


	//----- nvinfo : EIATTR_SW_WAR
	.align		4
.L_5217:
        /*0148*/ 	.byte	0x04, 0x36
        /*014a*/ 	.short	(.L_5219 - .L_5218)
.L_5218:
        /*014c*/ 	.word	0x00000008
.L_5219:


//--------------------- .nv.info._ZN2at6native18elementwise_kernelILi128ELi4EZNS0_22gpu_kernel_impl_nocastINS0_13BinaryFunctorIaaaZZZNS0_15binary_internal21div_floor_kernel_cudaERNS_18TensorIteratorBaseEENKUlvE_clEvENKUlvE0_clEvEUlaaE_EEEEvS6_RKT_EUliE_EEviT1_ --------------------------
	.section	.nv.info._ZN2at6native18elementwise_kernelILi128ELi4EZNS0_22gpu_kernel_impl_nocastINS0_13BinaryFunctorIaaaZZZNS0_15binary_internal21div_floor_kernel_cudaERNS_18TensorIteratorBaseEENKUlvE_clEvENKUlvE0_clEvEUlaaE_EEEEvS6_RKT_EUliE_EEviT1_,"",@"SHT_CUDA_INFO"
	.sectionflags	@""
	.align	4


	//----- nvinfo : EIATTR_CUDA_API_VERSION
	.align		4
        /*0000*/ 	.byte	0x04, 0x37
        /*0002*/ 	.short	(.L_5221 - .L_5220)
.L_5220:
        /*0004*/ 	.word	0x00000082


	//----- nvinfo : EIATTR_KPARAM_INFO
	.align		4
.L_5221:
        /*0008*/ 	.byte	0x04, 0x17
        /*000a*/ 	.short	(.L_5223 - .L_5222)
.L_5222:
        /*000c*/ 	.word	0x00000000
        /*0010*/ 	.short	0x0001
        /*0012*/ 	.short	0x0008
        /*0014*/ 	.byte	0x00, 0xf0, 0x21, 0x0a


	//----- nvinfo : EIATTR_KPARAM_INFO
	.align		4
.L_5223:
        /*0018*/ 	.byte	0x04, 0x17
        /*001a*/ 	.short	(.L_5225 - .L_5224)
.L_5224:
        /*001c*/ 	.word	0x00000000
        /*0020*/ 	.short	0x0000
        /*0022*/ 	.short	0x0000
        /*0024*/ 	.byte	0x00, 0xf0, 0x11, 0x00


	//----- nvinfo : EIATTR_SPARSE_MMA_MASK
	.align		4
.L_5225:
        /*0028*/ 	.byte	0x03, 0x50
        /*002a*/ 	.short	0x0000


	//----- nvinfo : EIATTR_MAXREG_COUNT
	.align		4
        /*002c*/ 	.byte	0x03, 0x1b
        /*002e*/ 	.short	0x0080


	//----- nvinfo : EIATTR_MERCURY_ISA_VERSION
	.align		4
        /*0030*/ 	.byte	0x03, 0x5f
        /*0032*/ 	.short	0x0101


	//----- nvinfo : EIATTR_EXIT_INSTR_OFFSETS
	.align		4
        /*0034*/ 	.byte	0x04, 0x1c
        /*0036*/ 	.short	(.L_5227 - .L_5226)


	//   ....[0]....
.L_5226:
        /*0038*/ 	.word	0x00004e00


	//   ....[1]....
        /*003c*/ 	.word	0x000067a0


	//----- nvinfo : EIATTR_MAX_THREADS
	.align		4
.L_5227:
        /*0040*/ 	.byte	0x04, 0x05
        /*0042*/ 	.short	(.L_5229 - .L_5228)
.L_5228:
        /*0044*/ 	.word	0x00000080
        /*0048*/ 	.word	0x00000001
        /*004c*/ 	.word	0x00000001


	//----- nvinfo : EIATTR_CRS_STACK_SIZE
	.align		4
.L_5229:
        /*0050*/ 	.byte	0x04, 0x1e
        /*0052*/ 	.short	(.L_5231 - .L_5230)
.L_5230:
        /*0054*/ 	.word	0x00000000


	//----- nvinfo : EIATTR_CBANK_PARAM_SIZE
	.align		4
.L_5231:
        /*0058*/ 	.byte	0x03, 0x19
        /*005a*/ 	.short	0x0290


	//----- nvinfo : EIATTR_PARAM_CBANK
	.align		4
        /*005c*/ 	.byte	0x04, 0x0a
        /*005e*/ 	.short	(.L_5233 - .L_5232)
	.align		4
.L_5232:
        /*0060*/ 	.word	index@(.nv.constant0._ZN2at6native18elementwise_kernelILi128ELi4EZNS0_22gpu_kernel_impl_nocastINS0_13BinaryFunctorIaaaZZZNS0_15binary_internal21div_floor_kernel_cudaERNS_18TensorIteratorBaseEENKUlvE_clEvENKUlvE0_clEvEUlaaE_EEEEvS6_RKT_EUliE_EEviT1_)
        /*0064*/ 	.short	0x0210
        /*0066*/ 	.short	0x0290


	//----- nvinfo : EIATTR_SW_WAR
	.align		4
.L_5233:
        /*0068*/ 	.byte	0x04, 0x36
        /*006a*/ 	.short	(.L_5235 - .L_5234)
.L_5234:
        /*006c*/ 	.word	0x00000008
.L_5235:


//--------------------- .nv.info._ZN2at6native27unrolled_elementwise_kernelINS0_13BinaryFunctorIaaaZZZNS0_15binary_internal21div_floor_kernel_cudaERNS_18TensorIteratorBaseEENKUlvE_clEvENKUlvE0_clEvEUlaaE_EESt5arrayIPcLm3EELi4E23TrivialOffsetCalculatorILi2EjESD_ILi1EjENS0_6memory15LoadWithoutCastENSG_16StoreWithoutCastEEEviT_T0_T2_T3_T4_T5_ --------------------------
	.section	.nv.info._ZN2at6native27unrolled_elementwise_kernelINS0_13BinaryFunctorIaaaZZZNS0_15binary_internal21div_floor_kernel_cudaERNS_18TensorIteratorBaseEENKUlvE_clEvENKUlvE0_clEvEUlaaE_EESt5arrayIPcLm3EELi4E23TrivialOffsetCalculatorILi2EjESD_ILi1EjENS0_6memory15LoadWithoutCastENSG_16StoreWithoutCastEEEviT_T0_T2_T3_T4_T5_,"",@"SHT_CUDA_INFO"
	.sectionflags	@""
	.align	4


	//----- nvinfo : EIATTR_CUDA_API_VERSION
	.align		4
        /*0000*/ 	.byte	0x04, 0x37
        /*0002*/ 	.short	(.L_5237 - .L_5236)
.L_5236:
        /*0004*/ 	.word	0x00000082


	//----- nvinfo : EIATTR_KPARAM_INFO
	.align		4
.L_5237:
        /*0008*/ 	.byte	0x04, 0x17
        /*000a*/ 	.short	(.L_5239 - .L_5238)
.L_5238:
        /*000c*/ 	.word	0x00000000
        /*0010*/ 	.short	0x0006
        /*0012*/ 	.short	0x0023
        /*0014*/ 	.byte	0x00, 0xf0, 0x05, 0x00


	//----- nvinfo : EIATTR_KPARAM_INFO
	.align		4
.L_5239:
        /*0018*/ 	.byte	0x04, 0x17
        /*001a*/ 	.short	(.L_5241 - .L_5240)
.L_5240:
        /*001c*/ 	.word	0x00000000
        /*0020*/ 	.short	0x0005
        /*0022*/ 	.short	0x0022
        /*0024*/ 	.byte	0x00, 0xf0, 0x05, 0x00


	//----- nvinfo : EIATTR_KPARAM_INFO
	.align		4
.L_5241:
        /*0028*/ 	.byte	0x04, 0x17
        /*002a*/ 	.short	(.L_5243 - .L_5242)
.L_5242:
        /*002c*/ 	.word	0x00000000
        /*0030*/ 	.short	0x0004
        /*0032*/ 	.short	0x0021
        /*0034*/ 	.byte	0x00, 0xf0, 0x05, 0x00


	//----- nvinfo : EIATTR_KPARAM_INFO
	.align		4
.L_5243:
        /*0038*/ 	.byte	0x04, 0x17
        /*003a*/ 	.short	(.L_5245 - .L_5244)
.L_5244:
        /*003c*/ 	.word	0x00000000
        /*0040*/ 	.short	0x0003
        /*0042*/ 	.short	0x0020
        /*0044*/ 	.byte	0x00, 0xf0, 0x05, 0x00


	//----- nvinfo : EIATTR_KPARAM_INFO
	.align		4
.L_5245:
        /*0048*/ 	.byte	0x04, 0x17
        /*004a*/ 	.short	(.L_5247 - .L_5246)
.L_5246:
        /*004c*/ 	.word	0x00000000
        /*0050*/ 	.short	0x0002
        /*0052*/ 	.short	0x0008
        /*0054*/ 	.byte	0x00, 0xf0, 0x61, 0x00


	//----- nvinfo : EIATTR_KPARAM_INFO
	.align		4
.L_5247:
        /*0058*/ 	.byte	0x04, 0x17
        /*005a*/ 	.short	(.L_5249 - .L_5248)
.L_5248:
        /*005c*/ 	.word	0x00000000
        /*0060*/ 	.short	0x0001
        /*0062*/ 	.short	0x0004
        /*0064*/ 	.byte	0x00, 0xf0, 0x05, 0x00


	//----- nvinfo : EIATTR_KPARAM_INFO
	.align		4
.L_5249:
        /*0068*/ 	.byte	0x04, 0x17
        /*006a*/ 	.short	(.L_5251 - .L_5250)
.L_5250:
        /*006c*/ 	.word	0x00000000
        /*0070*/ 	.short	0x0000
        /*0072*/ 	.short	0x0000
        /*0074*/ 	.byte	0x00, 0xf0, 0x11, 0x00


	//----- nvinfo : EIATTR_SPARSE_MMA_MASK
	.align		4
.L_5251:
        /*0078*/ 	.byte	0x03, 0x50
        /*007a*/ 	.short	0x0000


	//----- nvinfo : EIATTR_MAXREG_COUNT
	.align		4
        /*007c*/ 	.byte	0x03, 0x1b
        /*007e*/ 	.short	0x00ff


	//----- nvinfo : EIATTR_MERCURY_ISA_VERSION
	.align		4
        /*0080*/ 	.byte	0x03, 0x5f
        /*0082*/ 	.short	0x0101


	//----- nvinfo : EIATTR_EXIT_INSTR_OFFSETS
	.align		4
        /*0084*/ 	.byte	0x04, 0x1c
        /*0086*/ 	.short	(.L_5253 - .L_5252)


	//   ....[0]....
.L_5252:
        /*0088*/ 	.word	0x00001100


	//   ....[1]....
        /*008c*/ 	.word	0x00001160


	//----- nvinfo : EIATTR_MAX_THREADS
	.align		4
.L_5253:
        /*0090*/ 	.byte	0x04, 0x05
        /*0092*/ 	.short	(.L_5255 - .L_5254)
.L_5254:
        /*0094*/ 	.word	0x00000080
        /*0098*/ 	.word	0x00000001
        /*009c*/ 	.word	0x00000001


	//----- nvinfo : EIATTR_CRS_STACK_SIZE
	.align		4
.L_5255:
        /*00a0*/ 	.byte	0x04, 0x1e
        /*00a2*/ 	.short	(.L_5257 - .L_5256)
.L_5256:
        /*00a4*/ 	.word	0x00000000


	//----- nvinfo : EIATTR_CBANK_PARAM_SIZE
	.align		4
.L_5257:
        /*00a8*/ 	.byte	0x03, 0x19
        /*00aa*/ 	.short	0x0024


	//----- nvinfo : EIATTR_PARAM_CBANK
	.align		4
        /*00ac*/ 	.byte	0x04, 0x0a
        /*00ae*/ 	.short	(.L_5259 - .L_5258)
	.align		4
.L_5258:
        /*00b0*/ 	.word	index@(.nv.constant0._ZN2at6native27unrolled_elementwise_kernelINS0_13BinaryFunctorIaaaZZZNS0_15binary_internal21div_floor_kernel_cudaERNS_18TensorIteratorBaseEENKUlvE_clEvENKUlvE0_clEvEUlaaE_EESt5arrayIPcLm3EELi4E23TrivialOffsetCalculatorILi2EjESD_ILi1EjENS0_6memory15LoadWithoutCastENSG_16StoreWithoutCastEEEviT_T0_T2_T3_T4_T5_)
        /*00b4*/ 	.short	0x0210
        /*00b6*/ 	.short	0x0024


	//----- nvinfo : EIATTR_SW_WAR
	.align		4
.L_5259:
        /*00b8*/ 	.byte	0x04, 0x36
        /*00ba*/ 	.short	(.L_5261 - .L_5260)
.L_5260:
        /*00bc*/ 	.word	0x00000008
.L_5261:


//--------------------- .nv.info._ZN2at6native29vectorized_elementwise_kernelILi2ENS0_13BinaryFunctorIaaaZZZNS0_15binary_internal21div_floor_kernel_cudaERNS_18TensorIteratorBaseEENKUlvE_clEvENKUlvE0_clEvEUlaaE_EESt5arrayIPcLm3EEEEviT0_T1_ --------------------------
	.section	.nv.info._ZN2at6native29vectorized_elementwise_kernelILi2ENS0_13BinaryFunctorIaaaZZZNS0_15binary_internal21div_floor_kernel_cudaERNS_18TensorIteratorBaseEENKUlvE_clEvENKUlvE0_clEvEUlaaE_EESt5arrayIPcLm3EEEEviT0_T1_,"",@"SHT_CUDA_INFO"
	.sectionflags	@""
	.align	4


	//----- nvinfo : EIATTR_CUDA_API_VERSION
	.align		4
        /*0000*/ 	.byte	0x04, 0x37
        /*0002*/ 	.short	(.L_5263 - .L_5262)
.L_5262:
        /*0004*/ 	.word	0x00000082


	//----- nvinfo : EIATTR_KPARAM_INFO
	.align		4
.L_5263:
        /*0008*/ 	.byte	0x04, 0x17
        /*000a*/ 	.short	(.L_5265 - .L_5264)
.L_5264:
        /*000c*/ 	.word	0x00000000
        /*0010*/ 	.short	0x0002
        /*0012*/ 	.short	0x0008
        /*0014*/ 	.byte	0x00, 0xf0, 0x61, 0x00


	//----- nvinfo : EIATTR_KPARAM_INFO
	.align		4
.L_5265:
        /*0018*/ 	.byte	0x04, 0x17
        /*001a*/ 	.short	(.L_5267 - .L_5266)
.L_5266:
        /*001c*/ 	.word	0x00000000
        /*0020*/ 	.short	0x0001
        /*0022*/ 	.short	0x0004
        /*0024*/ 	.byte	0x00, 0xf0, 0x05, 0x00


	//----- nvinfo : EIATTR_KPARAM_INFO
	.align		4
.L_5267:
        /*0028*/ 	.byte	0x04, 0x17
        /*002a*/ 	.short	(.L_5269 - .L_5268)
.L_5268:
        /*002c*/ 	.word	0x00000000
        /*0030*/ 	.short	0x0000
        /*0032*/ 	.short	0x0000
        /*0034*/ 	.byte	0x00, 0xf0, 0x11, 0x00


	//----- nvinfo : EIATTR_SPARSE_MMA_MASK
	.align		4
.L_5269:
        /*0038*/ 	.byte	0x03, 0x50
        /*003a*/ 	.short	0x0000


	//----- nvinfo : EIATTR_MAXREG_COUNT
	.align		4
        /*003c*/ 	.byte	0x03, 0x1b
        /*003e*/ 	.short	0x00ff


	//----- nvinfo : EIATTR_MERCURY_ISA_VERSION
	.align		4
        /*0040*/ 	.byte	0x03, 0x5f
        /*0042*/ 	.short	0x0101


	//----- nvinfo : EIATTR_EXIT_INSTR_OFFSETS
	.align		4
        /*0044*/ 	.byte	0x04, 0x1c
        /*0046*/ 	.short	(.L_5271 - .L_5270)


	//   ....[0]....
.L_5270:
        /*0048*/ 	.word	0x00001a00


	//   ....[1]....
        /*004c*/ 	.word	0x00003c60


	//   ....[2]....
        /*0050*/ 	.word	0x00003cc0


	//----- nvinfo : EIATTR_MAX_THREADS
	.align		4
.L_5271:
        /*0054*/ 	.byte	0x04, 0x05
        /*0056*/ 	.short	(.L_5273 - .L_5272)
.L_5272:
        /*0058*/ 	.word	0x00000080
        /*005c*/ 	.word	0x00000001
        /*0060*/ 	.word	0x00000001


	//----- nvinfo : EIATTR_CRS_STACK_SIZE
	.align		4
.L_5273:
        /*0064*/ 	.byte	0x04, 0x1e
        /*0066*/ 	.short	(.L_5275 - .L_5274)
.L_5274:
        /*0068*/ 	.word	0x00000000


	//----- nvinfo : EIATTR_CBANK_PARAM_SIZE
	.align		4
.L_5275:
        /*006c*/ 	.byte	0x03, 0x19
        /*006e*/ 	.short	0x0020


	//----- nvinfo : EIATTR_PARAM_CBANK
	.align		4
        /*0070*/ 	.byte	0x04, 0x0a
        /*0072*/ 	.short	(.L_5277 - .L_5276)
	.align		4
.L_5276:
        /*0074*/ 	.word	index@(.nv.constant0._ZN2at6native29vectorized_elementwise_kernelILi2ENS0_13BinaryFunctorIaaaZZZNS0_15binary_internal21div_floor_kernel_cudaERNS_18TensorIteratorBaseEENKUlvE_clEvENKUlvE0_clEvEUlaaE_EESt5arrayIPcLm3EEEEviT0_T1_)
        /*0078*/ 	.short	0x0210
        /*007a*/ 	.short	0x0020


	//----- nvinfo : EIATTR_SW_WAR
	.align		4
.L_5277:
        /*007c*/ 	.byte	0x04, 0x36
        /*007e*/ 	.short	(.L_5279 - .L_5278)
.L_5278:
        /*0080*/ 	.word	0x00000008
.L_5279:


//--------------------- .nv.info._ZN2at6native29vectorized_elementwise_kernelILi4ENS0_13BinaryFunctorIaaaZZZNS0_15binary_internal21div_floor_kernel_cudaERNS_18TensorIteratorBaseEENKUlvE_clEvENKUlvE0_clEvEUlaaE_EESt5arrayIPcLm3EEEEviT0_T1_ --------------------------
	.section	.nv.info._ZN2at6native29vectorized_elementwise_kernelILi4ENS0_13BinaryFunctorIaaaZZZNS0_15binary_internal21div_floor_kernel_cudaERNS_18TensorIteratorBaseEENKUlvE_clEvENKUlvE0_clEvEUlaaE_EESt5arrayIPcLm3EEEEviT0_T1_,"",@"SHT_CUDA_INFO"
	.sectionflags	@""
	.align	4


	//----- nvinfo : EIATTR_CUDA_API_VERSION
	.align		4
        /*0000*/ 	.byte	0x04, 0x37
        /*0002*/ 	.short	(.L_5281 - .L_5280)
.L_5280:
        /*0004*/ 	.word	0x00000082


	//----- nvinfo : EIATTR_KPARAM_INFO
	.align		4
.L_5281:
        /*0008*/ 	.byte	0x04, 0x17
        /*000a*/ 	.short	(.L_5283 - .L_5282)
.L_5282:
        /*000c*/ 	.word	0x00000000
        /*0010*/ 	.short	0x0002
        /*0012*/ 	.short	0x0008
        /*0014*/ 	.byte	0x00, 0xf0, 0x61, 0x00


	//----- nvinfo : EIATTR_KPARAM_INFO
	.align		4
.L_5283:
        /*0018*/ 	.byte	0x04, 0x17
        /*001a*/ 	.short	(.L_5285 - .L_5284)
.L_5284:
        /*001c*/ 	.word	0x00000000
        /*0020*/ 	.short	0x0001
        /*0022*/ 	.short	0x0004
        /*0024*/ 	.byte	0x00, 0xf0, 0x05, 0x00


	//----- nvinfo : EIATTR_KPARAM_INFO
	.align		4
.L_5285:
        /*0028*/ 	.byte	0x04, 0x17
        /*002a*/ 	.short	(.L_5287 - .L_5286)
.L_5286:
        /*002c*/ 	.word	0x00000000
        /*0030*/ 	.short	0x0000
        /*0032*/ 	.short	0x0000
        /*0034*/ 	.byte	0x00, 0xf0, 0x11, 0x00


	//----- nvinfo : EIATTR_SPARSE_MMA_MASK
	.align		4
.L_5287:
        /*0038*/ 	.byte	0x03, 0x50
        /*003a*/ 	.short	0x0000


	//----- nvinfo : EIATTR_MAXREG_COUNT
	.align		4
        /*003c*/ 	.byte	0x03, 0x1b
        /*003e*/ 	.short	0x00ff


	//----- nvinfo : EIATTR_MERCURY_ISA_VERSION
	.align		4
        /*0040*/ 	.byte	0x03, 0x5f
        /*0042*/ 	.short	0x0101


	//----- nvinfo : EIATTR_EXIT_INSTR_OFFSETS
	.align		4
        /*0044*/ 	.byte	0x04, 0x1c
        /*0046*/ 	.short	(.L_5289 - .L_5288)


	//   ....[0]....
.L_5288:
        /*0048*/ 	.word	0x000019f0


	//   ....[1]....
        /*004c*/ 	.word	0x00003c50


	//   ....[2]....
        /*0050*/ 	.word	0x00003cb0


	//----- nvinfo : EIATTR_MAX_THREADS
	.align		4
.L_5289:
        /*0054*/ 	.byte	0x04, 0x05
        /*0056*/ 	.short	(.L_5291 - .L_5290)
.L_5290:
        /*0058*/ 	.word	0x00000080
        /*005c*/ 	.word	0x00000001
        /*0060*/ 	.word	0x00000001


	//----- nvinfo : EIATTR_CRS_STACK_SIZE
	.align		4
.L_5291:
        /*0064*/ 	.byte	0x04, 0x1e
        /*0066*/ 	.short	(.L_5293 - .L_5292)
.L_5292:
        /*0068*/ 	.word	0x00000000


	//----- nvinfo : EIATTR_CBANK_PARAM_SIZE
	.align		4
.L_5293:
        /*006c*/ 	.byte	0x03, 0x19
        /*006e*/ 	.short	0x0020


	//----- nvinfo : EIATTR_PARAM_CBANK
	.align		4
        /*0070*/ 	.byte	0x04, 0x0a
        /*0072*/ 	.short	(.L_5295 - .L_5294)
	.align		4
.L_5294:
        /*0074*/ 	.word	index@(.nv.constant0._ZN2at6native29vectorized_elementwise_kernelILi4ENS0_13BinaryFunctorIaaaZZZNS0_15binary_internal21div_floor_kernel_cudaERNS_18TensorIteratorBaseEENKUlvE_clEvENKUlvE0_clEvEUlaaE_EESt5arrayIPcLm3EEEEviT0_T1_)
        /*0078*/ 	.short	0x0210
        /*007a*/ 	.short	0x0020


	//----- nvinfo : EIATTR_SW_WAR
	.align		4
.L_5295:
        /*007c*/ 	.byte	0x04, 0x36
        /*007e*/ 	.short	(.L_5297 - .L_5296)
.L_5296:
        /*0080*/ 	.word	0x00000008
.L_5297:


//--------------------- .nv.info._ZN2at6native29vectorized_elementwise_kernelILi8ENS0_13BinaryFunctorIaaaZZZNS0_15binary_internal21div_floor_kernel_cudaERNS_18TensorIteratorBaseEENKUlvE_clEvENKUlvE0_clEvEUlaaE_EESt5arrayIPcLm3EEEEviT0_T1_ --------------------------
	.section	.nv.info._ZN2at6native29vectorized_elementwise_kernelILi8ENS0_13BinaryFunctorIaaaZZZNS0_15binary_internal21div_floor_kernel_cudaERNS_18TensorIteratorBaseEENKUlvE_clEvENKUlvE0_clEvEUlaaE_EESt5arrayIPcLm3EEEEviT0_T1_,"",@"SHT_CUDA_INFO"
	.sectionflags	@""
	.align	4


	//----- nvinfo : EIATTR_CUDA_API_VERSION
	.align		4
        /*0000*/ 	.byte	0x04, 0x37
        /*0002*/ 	.short	(.L_5299 - .L_5298)
.L_5298:
        /*0004*/ 	.word	0x00000082


	//----- nvinfo : EIATTR_KPARAM_INFO
	.align		4
.L_5299:
        /*0008*/ 	.byte	0x04, 0x17
        /*000a*/ 	.short	(.L_5301 - .L_5300)
.L_5300:
        /*000c*/ 	.word	0x00000000
        /*0010*/ 	.short	0x0002
        /*0012*/ 	.short	0x0008
        /*0014*/ 	.byte	0x00, 0xf0, 0x61, 0x00


	//----- nvinfo : EIATTR_KPARAM_INFO
	.align		4
.L_5301:
        /*0018*/ 	.byte	0x04, 0x17
        /*001a*/ 	.short	(.L_5303 - .L_5302)
.L_5302:
        /*001c*/ 	.word	0x00000000
        /*0020*/ 	.short	0x0001
        /*0022*/ 	.short	0x0004
        /*0024*/ 	.byte	0x00, 0xf0, 0x05, 0x00


	//----- nvinfo : EIATTR_KPARAM_INFO
	.align		4
.L_5303:
        /*0028*/ 	.byte	0x04, 0x17
        /*002a*/ 	.short	(.L_5305 - .L_5304)
.L_5304:
        /*002c*/ 	.word	0x00000000
        /*0030*/ 	.short	0x0000
        /*0032*/ 	.short	0x0000
        /*0034*/ 	.byte	0x00, 0xf0, 0x11, 0x00


	//----- nvinfo : EIATTR_SPARSE_MMA_MASK
	.align		4
.L_5305:
        /*0038*/ 	.byte	0x03, 0x50
        /*003a*/ 	.short	0x0000


	//----- nvinfo : EIATTR_MAXREG_COUNT
	.align		4
        /*003c*/ 	.byte	0x03, 0x1b
        /*003e*/ 	.short	0x00ff


	//----- nvinfo : EIATTR_MERCURY_ISA_VERSION
	.align		4
        /*0040*/ 	.byte	0x03, 0x5f
        /*0042*/ 	.short	0x0101


	//----- nvinfo : EIATTR_EXIT_INSTR_OFFSETS
	.align		4
        /*0044*/ 	.byte	0x04, 0x1c
        /*0046*/ 	.short	(.L_5307 - .L_5306)


	//   ....[0]....
.L_5306:
        /*0048*/ 	.word	0x00001ab0


	//   ....[1]....
        /*004c*/ 	.word	0x00003d10


	//   ....[2]....
        /*0050*/ 	.word	0x00003d70


	//----- nvinfo : EIATTR_MAX_THREADS
	.align		4
.L_5307:
        /*0054*/ 	.byte	0x04, 0x05
        /*0056*/ 	.short	(.L_5309 - .L_5308)
.L_5308:
        /*0058*/ 	.word	0x00000080
        /*005c*/ 	.word	0x00000001
        /*0060*/ 	.word	0x00000001


	//----- nvinfo : EIATTR_CRS_STACK_SIZE
	.align		4
.L_5309:
        /*0064*/ 	.byte	0x04, 0x1e
        /*0066*/ 	.short	(.L_5311 - .L_5310)
.L_5310:
        /*0068*/ 	.word	0x00000000


	//----- nvinfo : EIATTR_CBANK_PARAM_SIZE
	.align		4
.L_5311:
        /*006c*/ 	.byte	0x03, 0x19
        /*006e*/ 	.short	0x0020


	//----- nvinfo : EIATTR_PARAM_CBANK
	.align		4
        /*0070*/ 	.byte	0x04, 0x0a
        /*0072*/ 	.short	(.L_5313 - .L_5312)
	.align		4
.L_5312:
        /*0074*/ 	.word	index@(.nv.constant0._ZN2at6native29vectorized_elementwise_kernelILi8ENS0_13BinaryFunctorIaaaZZZNS0_15binary_internal21div_floor_kernel_cudaERNS_18TensorIteratorBaseEENKUlvE_clEvENKUlvE0_clEvEUlaaE_EESt5arrayIPcLm3EEEEviT0_T1_)
        /*0078*/ 	.short	0x0210
        /*007a*/ 	.short	0x0020


	//----- nvinfo : EIATTR_SW_WAR
	.align		4
.L_5313:
        /*007c*/ 	.byte	0x04, 0x36
        /*007e*/ 	.short	(.L_5315 - .L_5314)
.L_5314:
        /*0080*/ 	.word	0x00000008
.L_5315:


//--------------------- .nv.info._ZN2at6native18elementwise_kernelILi128ELi4EZNS0_15gpu_kernel_implINS0_13BUnaryFunctorIaaaZZZNS0_15binary_internal21div_floor_kernel_cudaERNS_18TensorIteratorBaseEENKUlvE_clEvENKUlvE0_clEvEUlaaE_EEEEvS6_RKT_EUliE_EEviT1_ --------------------------
	.section	.nv.info._ZN2at6native18elementwise_kernelILi128ELi4EZNS0_15gpu_kernel_implINS0_13BUnaryFunctorIaaaZZZNS0_15binary_internal21div_floor_kernel_cudaERNS_18TensorIteratorBaseEENKUlvE_clEvENKUlvE0_clEvEUlaaE_EEEEvS6_RKT_EUliE_EEviT1_,"",@"SHT_CUDA_INFO"
	.sectionflags	@""
	.align	4


	//----- nvinfo : EIATTR_CUDA_API_VERSION
	.align		4
        /*0000*/ 	.byte	0x04, 0x37
        /*0002*/ 	.short	(.L_5317 - .L_5316)
.L_5316:
        /*0004*/ 	.word	0x00000082


	//----- nvinfo : EIATTR_KPARAM_INFO
	.align		4
.L_5317:
        /*0008*/ 	.byte	0x04, 0x17
        /*000a*/ 	.short	(.L_5319 - .L_5318)
.L_5318:
        /*000c*/ 	.word	0x00000000
        /*0010*/ 	.short	0x0001
        /*0012*/ 	.short	0x0008
        /*0014*/ 	.byte	0x00, 0xf0, 0x61, 0x08


	//----- nvinfo : EIATTR_KPARAM_INFO
	.align		4
.L_5319:
        /*0018*/ 	.byte	0x04, 0x17
        /*001a*/ 	.short	(.L_5321 - .L_5320)
.L_5320:
        /*001c*/ 	.word	0x00000000
        /*0020*/ 	.short	0x0000
        /*0022*/ 	.short	0x0000
        /*0024*/ 	.byte	0x00, 0xf0, 0x11, 0x00


	//----- nvinfo : EIATTR_SPARSE_MMA_MASK
	.align		4
.L_5321:
        /*0028*/ 	.byte	0x03, 0x50
        /*002a*/ 	.short	0x0000


	//----- nvinfo : EIATTR_MAXREG_COUNT
	.align		4
        /*002c*/ 	.byte	0x03, 0x1b
        /*002e*/ 	.short	0x0080


	//----- nvinfo : EIATTR_EXTERNS
	.align		4
        /*0030*/ 	.byte	0x04, 0x0f
        /*0032*/ 	.short	(.L_5323 - .L_5322)


	//   ....[0]....
	.align		4
.L_5322:
        /*0034*/ 	.word	index@(__assertfail)


	//----- nvinfo : EIATTR_MERCURY_ISA_VERSION
	.align		4
.L_5323:
        /*0038*/ 	.byte	0x03, 0x5f
        /*003a*/ 	.short	0x0101


	//----- nvinfo : EIATTR_SYSCALL_OFFSETS
	.align		4
        /*003c*/ 	.byte	0x04, 0x46
        /*003e*/ 	.short	(.L_5325 - .L_5324)


	//   ....[0]....
.L_5324:
        /*0040*/ 	.word	0x000021e0


	//   ....[1]....
        /*0044*/ 	.word	0x000033b0


	//   ....[2]....
        /*0048*/ 	.word	0x00005600


	//   ....[3]....
        /*004c*/ 	.word	0x000067e0


	//   ....[4]....
        /*0050*/ 	.word	0x00008a20


	//   ....[5]....
        /*0054*/ 	.word	0x00009c00


	//   ....[6]....
        /*0058*/ 	.word	0x0000be30


	//   ....[7]....
        /*005c*/ 	.word	0x0000d010


	//----- nvinfo : EIATTR_EXIT_INSTR_OFFSETS
	.align		4
.L_5325:
        /*0060*/ 	.byte	0x04, 0x1c
        /*0062*/ 	.short	(.L_5327 - .L_5326)


	//   ....[0]....
.L_5326:
        /*0064*/ 	.word	0x00009ce0


	//   ....[1]....
        /*0068*/ 	.word	0x0000c230


	//   ....[2]....
        /*006c*/ 	.word	0x0000c250


	//   ....[3]....
        /*0070*/ 	.word	0x0000c310


	//   ....[4]....
        /*0074*/ 	.word	0x0000c340


	//   ....[5]....
        /*0078*/ 	.word	0x0000c380


	//   ....[6]....
        /*007c*/ 	.word	0x0000c410


	//   ....[7]....
        /*0080*/ 	.word	0x0000c450


	//   ....[8]....
        /*0084*/ 	.word	0x0000c4f0


	//   ....[9]....
        /*0088*/ 	.word	0x0000c540


	//   ....[10]....
        /*008c*/ 	.word	0x0000c590


	//   ....[11]....
        /*0090*/ 	.word	0x0000c650


	//   ....[12]....
        /*0094*/ 	.word	0x0000c6b0


	//   ....[13]....
        /*0098*/ 	.word	0x0000c840


	//   ....[14]....
        /*009c*/ 	.word	0x0000c9a0


	//   ....[15]....
        /*00a0*/ 	.word	0x0000c9e0


	//   ....[16]....
        /*00a4*/ 	.word	0x0000caa0


	//   ....[17]....
        /*00a8*/ 	.word	0x0000cc20


	//   ....[18]....
        /*00ac*/ 	.word	0x0000cda0


	//   ....[19]....
        /*00b0*/ 	.word	0x0000cf10


	//   ....[20]....
        /*00b4*/ 	.word	0x0000d020


	//   ....[21]....
        /*00b8*/ 	.word	0x0000d080


	//   ....[22]....
        /*00bc*/ 	.word	0x0000d0b0


	//----- nvinfo : EIATTR_MAX_THREADS
	.align		4
.L_5327:
        /*00c0*/ 	.byte	0x04, 0x05
        /*00c2*/ 	.short	(.L_5329 - .L_5328)
.L_5328:
        /*00c4*/ 	.word	0x00000080
        /*00c8*/ 	.word	0x00000001
        /*00cc*/ 	.word	0x00000001


	//----- nvinfo : EIATTR_CRS_STACK_SIZE
	.align		4
.L_5329:
        /*00d0*/ 	.byte	0x04, 0x1e
        /*00d2*/ 	.short	(.L_5331 - .L_5330)
.L_5330:
        /*00d4*/ 	.word	0x00000000


	//----- nvinfo : EIATTR_CBANK_PARAM_SIZE
	.align		4
.L_5331:
        /*00d8*/ 	.byte	0x03, 0x19
        /*00da*/ 	.short	0x0220


	//----- nvinfo : EIATTR_PARAM_CBANK
	.align		4
        /*00dc*/ 	.byte	0x04, 0x0a
        /*00de*/ 	.short	(.L_5333 - .L_5332)
	.align		4
.L_5332:
        /*00e0*/ 	.word	index@(.nv.constant0._ZN2at6native18elementwise_kernelILi128ELi4EZNS0_15gpu_kernel_implINS0_13BUnaryFunctorIaaaZZZNS0_15binary_internal21div_floor_kernel_cudaERNS_18TensorIteratorBaseEENKUlvE_clEvENKUlvE0_clEvEUlaaE_EEEEvS6_RKT_EUliE_EEviT1_)
        /*00e4*/ 	.short	0x0210
        /*00e6*/ 	.short	0x0220


	//----- nvinfo : EIATTR_SW_WAR
	.align		4
.L_5333:
        /*00e8*/ 	.byte	0x04, 0x36
        /*00ea*/ 	.short	(.L_5335 - .L_5334)
.L_5334:
        /*00ec*/ 	.word	0x00000008
.L_5335:


//--------------------- .nv.info._ZN2at6native27unrolled_elementwise_kernelINS0_13BUnaryFunctorIaaaZZZNS0_15binary_internal21div_floor_kernel_cudaERNS_18TensorIteratorBaseEENKUlvE_clEvENKUlvE0_clEvEUlaaE_EESt5arrayIPcLm2EELi4E23TrivialOffsetCalculatorILi1EjESE_NS0_6memory12LoadWithCastILi1EEENSF_13StoreWithCastILi1EEEEEviT_T0_T2_T3_T4_T5_ --------------------------
	.section	.nv.info._ZN2at6native27unrolled_elementwise_kernelINS0_13BUnaryFunctorIaaaZZZNS0_15binary_internal21div_floor_kernel_cudaERNS_18TensorIteratorBaseEENKUlvE_clEvENKUlvE0_clEvEUlaaE_EESt5arrayIPcLm2EELi4E23TrivialOffsetCalculatorILi1EjESE_NS0_6memory12LoadWithCastILi1EEENSF_13StoreWithCastILi1EEEEEviT_T0_T2_T3_T4_T5_,"",@"SHT_CUDA_INFO"
	.sectionflags	@""
	.align	4


	//----- nvinfo : EIATTR_CUDA_API_VERSION
	.align		4
        /*0000*/ 	.byte	0x04, 0x37
        /*0002*/ 	.short	(.L_5337 - .L_5336)
.L_5336:
        /*0004*/ 	.word	0x00000082


	//----- nvinfo : EIATTR_KPARAM_INFO
	.align		4
.L_5337:
        /*0008*/ 	.byte	0x04, 0x17
        /*000a*/ 	.short	(.L_5339 - .L_5338)
.L_5338:
        /*000c*/ 	.word	0x00000000
        /*0010*/ 	.short	0x0006
        /*0012*/ 	.short	0x0024
        /*0014*/ 	.byte	0x00, 0xf0, 0x21, 0x00


	//----- nvinfo : EIATTR_KPARAM_INFO
	.align		4
.L_5339:
        /*0018*/ 	.byte	0x04, 0x17
        /*001a*/ 	.short	(.L_5341 - .L_5340)
.L_5340:
        /*001c*/ 	.word	0x00000000
        /*0020*/ 	.short	0x0005
        /*0022*/ 	.short	0x001c
        /*0024*/ 	.byte	0x00, 0xf0, 0x21, 0x00


	//----- nvinfo : EIATTR_KPARAM_INFO
	.align		4
.L_5341:
        /*0028*/ 	.byte	0x04, 0x17
        /*002a*/ 	.short	(.L_5343 - .L_5342)
.L_5342:
        /*002c*/ 	.word	0x00000000
        /*0030*/ 	.short	0x0004
        /*0032*/ 	.short	0x0019
        /*0034*/ 	.byte	0x00, 0xf0, 0x05, 0x00


	//----- nvinfo : EIATTR_KPARAM_INFO
	.align		4
.L_5343:
        /*0038*/ 	.byte	0x04, 0x17
        /*003a*/ 	.short	(.L_5345 - .L_5344)
.L_5344:
        /*003c*/ 	.word	0x00000000
        /*0040*/ 	.short	0x0003
        /*0042*/ 	.short	0x0018
        /*0044*/ 	.byte	0x00, 0xf0, 0x05, 0x00


	//----- nvinfo : EIATTR_KPARAM_INFO
	.align		4
.L_5345:
        /*0048*/ 	.byte	0x04, 0x17
        /*004a*/ 	.short	(.L_5347 - .L_5346)
.L_5346:
        /*004c*/ 	.word	0x00000000
        /*0050*/ 	.short	0x0002
        /*0052*/ 	.short	0x0008
        /*0054*/ 	.byte	0x00, 0xf0, 0x41, 0x00


	//----- nvinfo : EIATTR_KPARAM_INFO
	.align		4
.L_5347:
        /*0058*/ 	.byte	0x04, 0x17
        /*005a*/ 	.short	(.L_5349 - .L_5348)
.L_5348:
        /*005c*/ 	.word	0x00000000
        /*0060*/ 	.short	0x0001
        /*0062*/ 	.short	0x0004
        /*0064*/ 	.byte	0x00, 0xf0, 0x09, 0x00


	//----- nvinfo : EIATTR_KPARAM_INFO
	.align		4
.L_5349:
        /*0068*/ 	.byte	0x04, 0x17
        /*006a*/ 	.short	(.L_5351 - .L_5350)
.L_5350:
        /*006c*/ 	.word	0x00000000
        /*0070*/ 	.short	0x0000
        /*0072*/ 	.short	0x0000
        /*0074*/ 	.byte	0x00, 0xf0, 0x11, 0x00


	//----- nvinfo : EIATTR_SPARSE_MMA_MASK
	.align		4
.L_5351:
        /*0078*/ 	.byte	0x03, 0x50
        /*007a*/ 	.short	0x0000


	//----- nvinfo : EIATTR_MAXREG_COUNT
	.align		4
        /*007c*/ 	.byte	0x03, 0x1b
        /*007e*/ 	.short	0x00ff


	//----- nvinfo : EIATTR_EXTERNS
	.align		4
        /*0080*/ 	.byte	0x04, 0x0f
        /*0082*/ 	.short	(.L_5353 - .L_5352)


	//   ....[0]....
	.align		4
.L_5352:
        /*0084*/ 	.word	index@(__assertfail)


	//----- nvinfo : EIATTR_MERCURY_ISA_VERSION
	.align		4
.L_5353:
        /*0088*/ 	.byte	0x03, 0x5f
        /*008a*/ 	.short	0x0101


	//----- nvinfo : EIATTR_SYSCALL_OFFSETS
	.align		4
        /*008c*/ 	.byte	0x04, 0x46
        /*008e*/ 	.short	(.L_5355 - .L_5354)


	//   ....[0]....
.L_5354:
        /*0090*/ 	.word	0x00000f10


	//   ....[1]....
        /*0094*/ 	.word	0x00001e20


	//   ....[2]....
        /*0098*/ 	.word	0x00002d40


	//   ....[3]....
        /*009c*/ 	.word	0x00003c40


	//   ....[4]....
        /*00a0*/ 	.word	0x000058e0


	//   ....[5]....
        /*00a4*/ 	.word	0x00006910


	//   ....[6]....
        /*00a8*/ 	.word	0x00007900


	//   ....[7]....
        /*00ac*/ 	.word	0x000088f0


	//----- nvinfo : EIATTR_EXIT_INSTR_OFFSETS
	.align		4
.L_5355:
        /*00b0*/ 	.byte	0x04, 0x1c
        /*00b2*/ 	.short	(.L_5357 - .L_5356)


	//   ....[0]....
.L_5356:
        /*00b4*/ 	.word	0x000079e0


	//   ....[1]....
        /*00b8*/ 	.word	0x00007b10


	//   ....[2]....
        /*00bc*/ 	.word	0x00007b30


	//   ....[3]....
        /*00c0*/ 	.word	0x00007bf0


	//   ....[4]....
        /*00c4*/ 	.word	0x00007c30


	//   ....[5]....
        /*00c8*/ 	.word	0x00007c70


	//   ....[6]....
        /*00cc*/ 	.word	0x00007d00


	//   ....[7]....
        /*00d0*/ 	.word	0x00007d40


	//   ....[8]....
        /*00d4*/ 	.word	0x00007de0


	//   ....[9]....
        /*00d8*/ 	.word	0x00007e30


	//   ....[10]....
        /*00dc*/ 	.word	0x00007e80


	//   ....[11]....
        /*00e0*/ 	.word	0x00007f40


	//   ....[12]....
        /*00e4*/ 	.word	0x00007fa0


	//   ....[13]....
        /*00e8*/ 	.word	0x00008130


	//   ....[14]....
        /*00ec*/ 	.word	0x00008290


	//   ....[15]....
        /*00f0*/ 	.word	0x000082d0


	//   ....[16]....
        /*00f4*/ 	.word	0x00008390


	//   ....[17]....
        /*00f8*/ 	.word	0x00008510


	//   ....[18]....
        /*00fc*/ 	.word	0x00008690


	//   ....[19]....
        /*0100*/ 	.word	0x000087f0


	//   ....[20]....
        /*0104*/ 	.word	0x00008900


	//   ....[21]....
        /*0108*/ 	.word	0x00008960


	//   ....[22]....
        /*010c*/ 	.word	0x000089a0


	//----- nvinfo : EIATTR_MAX_THREADS
	.align		4
.L_5357:
        /*0110*/ 	.byte	0x04, 0x05
        /*0112*/ 	.short	(.L_5359 - .L_5358)
.L_5358:
        /*0114*/ 	.word	0x00000080
        /*0118*/ 	.word	0x00000001
        /*011c*/ 	.word	0x00000001


	//----- nvinfo : EIATTR_CRS_STACK_SIZE
	.align		4
.L_5359:
        /*0120*/ 	.byte	0x04, 0x1e
        /*0122*/ 	.short	(.L_5361 - .L_5360)
.L_5360:
        /*0124*/ 	.word	0x00000000


	//----- nvinfo : EIATTR_CBANK_PARAM_SIZE
	.align		4
.L_5361:
        /*0128*/ 	.byte	0x03, 0x19
        /*012a*/ 	.short	0x002c


	//----- nvinfo : EIATTR_PARAM_CBANK
	.align		4
        /*012c*/ 	.byte	0x04, 0x0a
        /*012e*/ 	.short	(.L_5363 - .L_5362)
	.align		4
.L_5362:
        /*0130*/ 	.word	index@(.nv.constant0._ZN2at6native27unrolled_elementwise_kernelINS0_13BUnaryFunctorIaaaZZZNS0_15binary_internal21div_floor_kernel_cudaERNS_18TensorIteratorBaseEENKUlvE_clEvENKUlvE0_clEvEUlaaE_EESt5arrayIPcLm2EELi4E23TrivialOffsetCalculatorILi1EjESE_NS0_6memory12LoadWithCastILi1EEENSF_13StoreWithCastILi1EEEEEviT_T0_T2_T3_T4_T5_)
        /*0134*/ 	.short	0x0210
        /*0136*/ 	.short	0x002c


	//----- nvinfo : EIATTR_SW_WAR
	.align		4
.L_5363:
        /*0138*/ 	.byte	0x04, 0x36
        /*013a*/ 	.short	(.L_5365 - .L_5364)
.L_5364:
        /*013c*/ 	.word	0x00000008
.L_5365:


//--------------------- .nv.info._ZN2at6native18elementwise_kernelILi128ELi4EZNS0_22gpu_kernel_impl_nocastINS0_13BUnaryFunctorIaaaZZZNS0_15binary_internal21div_floor_kernel_cudaERNS_18TensorIteratorBaseEENKUlvE_clEvENKUlvE0_clEvEUlaaE_EEEEvS6_RKT_EUliE_EEviT1_ --------------------------
	.section	.nv.info._ZN2at6native18elementwise_kernelILi128ELi4EZNS0_22gpu_kernel_impl_nocastINS0_13BUnaryFunctorIaaaZZZNS0_15binary_internal21div_floor_kernel_cudaERNS_18TensorIteratorBaseEENKUlvE_clEvENKUlvE0_clEvEUlaaE_EEEEvS6_RKT_EUliE_EEviT1_,"",@"SHT_CUDA_INFO"
	.sectionflags	@""
	.align	4


	//----- nvinfo : EIATTR_CUDA_API_VERSION
	.align		4
        /*0000*/ 	.byte	0x04, 0x37
        /*0002*/ 	.short	(.L_5367 - .L_5366)
.L_5366:
        /*0004*/ 	.word	0x00000082


	//----- nvinfo : EIATTR_KPARAM_INFO
	.align		4
.L_5367:
        /*0008*/ 	.byte	0x04, 0x17
        /*000a*/ 	.short	(.L_5369 - .L_5368)
.L_5368:
        /*000c*/ 	.word	0x00000000
        /*0010*/ 	.short	0x0001
        /*0012*/ 	.short	0x0008
        /*0014*/ 	.byte	0x00, 0xf0, 0x61, 0x08


	//----- nvinfo : EIATTR_KPARAM_INFO
	.align		4
.L_5369:
        /*0018*/ 	.byte	0x04, 0x17
        /*001a*/ 	.short	(.L_5371 - .L_5370)
.L_5370:
        /*001c*/ 	.word	0x00000000
        /*0020*/ 	.short	0x0000
        /*0022*/ 	.short	0x0000
        /*0024*/ 	.byte	0x00, 0xf0, 0x11, 0x00


	//----- nvinfo : EIATTR_SPARSE_MMA_MASK
	.align		4
.L_5371:
        /*0028*/ 	.byte	0x03, 0x50
        /*002a*/ 	.short	0x0000


	//----- nvinfo : EIATTR_MAXREG_COUNT
	.align		4
        /*002c*/ 	.byte	0x03, 0x1b
        /*002e*/ 	.short	0x0080


	//----- nvinfo : EIATTR_MERCURY_ISA_VERSION
	.align		4
        /*0030*/ 	.byte	0x03, 0x5f
        /*0032*/ 	.short	0x0101


	//----- nvinfo : EIATTR_EXIT_INSTR_OFFSETS
	.align		4
        /*0034*/ 	.byte	0x04, 0x1c
        /*0036*/ 	.short	(.L_5373 - .L_5372)


	//   ....[0]....
.L_5372:
        /*0038*/ 	.word	0x000043c0


	//   ....[1]....
        /*003c*/ 	.word	0x000059f0


	//----- nvinfo : EIATTR_MAX_THREADS
	.align		4
.L_5373:
        /*0040*/ 	.byte	0x04, 0x05
        /*0042*/ 	.short	(.L_5375 - .L_5374)
.L_5374:
        /*0044*/ 	.word	0x00000080
        /*0048*/ 	.word	0x00000001
        /*004c*/ 	.word	0x00000001


	//----- nvinfo : EIATTR_CRS_STACK_SIZE
	.align		4
.L_5375:
        /*0050*/ 	.byte	0x04, 0x1e
        /*0052*/ 	.short	(.L_5377 - .L_5376)
.L_5376:
        /*0054*/ 	.word	0x00000000


	//----- nvinfo : EIATTR_CBANK_PARAM_SIZE
	.align		4
.L_5377:
        /*0058*/ 	.byte	0x03, 0x19
        /*005a*/ 	.short	0x0220


	//----- nvinfo : EIATTR_PARAM_CBANK
	.align		4
        /*005c*/ 	.byte	0x04, 0x0a
        /*005e*/ 	.short	(.L_5379 - .L_5378)
	.align		4
.L_5378:
        /*0060*/ 	.word	index@(.nv.constant0._ZN2at6native18elementwise_kernelILi128ELi4EZNS0_22gpu_kernel_impl_nocastINS0_13BUnaryFunctorIaaaZZZNS0_15binary_internal21div_floor_kernel_cudaERNS_18TensorIteratorBaseEENKUlvE_clEvENKUlvE0_clEvEUlaaE_EEEEvS6_RKT_EUliE_EEviT1_)
        /*0064*/ 	.short	0x0210
        /*0066*/ 	.short	0x0220


	//----- nvinfo : EIATTR_SW_WAR
	.align		4
.L_5379:
        /*0068*/ 	.byte	0x04, 0x36
        /*006a*/ 	.short	(.L_5381 - .L_5380)
.L_5380:
        /*006c*/ 	.word	0x00000008
.L_5381:


//--------------------- .nv.info._ZN2at6native27unrolled_elementwise_kernelINS0_13BUnaryFunctorIaaaZZZNS0_15binary_internal21div_floor_kernel_cudaERNS_18TensorIteratorBaseEENKUlvE_clEvENKUlvE0_clEvEUlaaE_EESt5arrayIPcLm2EELi4E23TrivialOffsetCalculatorILi1EjESE_NS0_6memory15LoadWithoutCastENSF_16StoreWithoutCastEEEviT_T0_T2_T3_T4_T5_ --------------------------
	.section	.nv.info._ZN2at6native27unrolled_elementwise_kernelINS0_13BUnaryFunctorIaaaZZZNS0_15binary_internal21div_floor_kernel_cudaERNS_18TensorIteratorBaseEENKUlvE_clEvENKUlvE0_clEvEUlaaE_EESt5arrayIPcLm2EELi4E23TrivialOffsetCalculatorILi1EjESE_NS0_6memory15LoadWithoutCastENSF_16StoreWithoutCastEEEviT_T0_T2_T3_T4_T5_,"",@"SHT_CUDA_INFO"
	.sectionflags	@""
	.align	4


	//----- nvinfo : EIATTR_CUDA_API_VERSION
	.align		4
        /*0000*/ 	.byte	0x04, 0x37
        /*0002*/ 	.short	(.L_5383 - .L_5382)
.L_5382:
        /*0004*/ 	.word	0x00000082


	//----- nvinfo : EIATTR_KPARAM_INFO
	.align		4
.L_5383:
        /*0008*/ 	.byte	0x04, 0x17
        /*000a*/ 	.short	(.L_5385 - .L_5384)
.L_5384:
        /*000c*/ 	.word	0x00000000
        /*0010*/ 	.short	0x0006
        /*0012*/ 	.short	0x001b
        /*0014*/ 	.byte	0x00, 0xf0, 0x05, 0x00


	//----- nvinfo : EIATTR_KPARAM_INFO
	.align		4
.L_5385:
        /*0018*/ 	.byte	0x04, 0x17
        /*001a*/ 	.short	(.L_5387 - .L_5386)
.L_5386:
        /*001c*/ 	.word	0x00000000
        /*0020*/ 	.short	0x0005
        /*0022*/ 	.short	0x001a
        /*0024*/ 	.byte	0x00, 0xf0, 0x05, 0x00


	//----- nvinfo : EIATTR_KPARAM_INFO
	.align		4
.L_5387:
        /*0028*/ 	.byte	0x04, 0x17
        /*002a*/ 	.short	(.L_5389 - .L_5388)
.L_5388:
        /*002c*/ 	.word	0x00000000
        /*0030*/ 	.short	0x0004
        /*0032*/ 	.short	0x0019
        /*0034*/ 	.byte	0x00, 0xf0, 0x05, 0x00


	//----- nvinfo : EIATTR_KPARAM_INFO
	.align		4
.L_5389:
        /*0038*/ 	.byte	0x04, 0x17
        /*003a*/ 	.short	(.L_5391 - .L_5390)
.L_5390:
        /*003c*/ 	.word	0x00000000
        /*0040*/ 	.short	0x0003
        /*0042*/ 	.short	0x0018
        /*0044*/ 	.byte	0x00, 0xf0, 0x05, 0x00


	//----- nvinfo : EIATTR_KPARAM_INFO
	.align		4
.L_5391:
        /*0048*/ 	.byte	0x04, 0x17
        /*004a*/ 	.short	(.L_5393 - .L_5392)
.L_5392:
        /*004c*/ 	.word	0x00000000
        /*0050*/ 	.short	0x0002
        /*0052*/ 	.short	0x0008
        /*0054*/ 	.byte	0x00, 0xf0, 0x41, 0x00


	//----- nvinfo : EIATTR_KPARAM_INFO
	.align		4
.L_5393:
        /*0058*/ 	.byte	0x04, 0x17
        /*005a*/ 	.short	(.L_5395 - .L_5394)
.L_5394:
        /*005c*/ 	.word	0x00000000
        /*0060*/ 	.short	0x0001
        /*0062*/ 	.short	0x0004
        /*0064*/ 	.byte	0x00, 0xf0, 0x09, 0x00


	//----- nvinfo : EIATTR_KPARAM_INFO
	.align		4
.L_5395:
        /*0068*/ 	.byte	0x04, 0x17
        /*006a*/ 	.short	(.L_5397 - .L_5396)
.L_5396:
        /*006c*/ 	.word	0x00000000
        /*0070*/ 	.short	0x0000
        /*0072*/ 	.short	0x0000
        /*0074*/ 	.byte	0x00, 0xf0, 0x11, 0x00


	//----- nvinfo : EIATTR_SPARSE_MMA_MASK
	.align		4
.L_5397:
        /*0078*/ 	.byte	0x03, 0x50
        /*007a*/ 	.short	0x0000


	//----- nvinfo : EIATTR_MAXREG_COUNT
	.align		4
        /*007c*/ 	.byte	0x03, 0x1b
        /*007e*/ 	.short	0x00ff


	//----- nvinfo : EIATTR_MERCURY_ISA_VERSION
	.align		4
        /*0080*/ 	.byte	0x03, 0x5f
        /*0082*/ 	.short	0x0101


	//----- nvinfo : EIATTR_EXIT_INSTR_OFFSETS
	.align		4
        /*0084*/ 	.byte	0x04, 0x1c
        /*0086*/ 	.short	(.L_5399 - .L_5398)


	//   ....[0]....
.L_5398:
        /*0088*/ 	.word	0x00000fb0


	//   ....[1]....
        /*008c*/ 	.word	0x00001010


	//----- nvinfo : EIATTR_MAX_THREADS
	.align		4
.L_5399:
        /*0090*/ 	.byte	0x04, 0x05
        /*0092*/ 	.short	(.L_5401 - .L_5400)
.L_5400:
        /*0094*/ 	.word	0x00000080
        /*0098*/ 	.word	0x00000001
        /*009c*/ 	.word	0x00000001


	//----- nvinfo : EIATTR_CRS_STACK_SIZE
	.align		4
.L_5401:
        /*00a0*/ 	.byte	0x04, 0x1e
        /*00a2*/ 	.short	(.L_5403 - .L_5402)
.L_5402:
        /*00a4*/ 	.word	0x00000000


	//----- nvinfo : EIATTR_CBANK_PARAM_SIZE
	.align		4
.L_5403:
        /*00a8*/ 	.byte	0x03, 0x19
        /*00aa*/ 	.short	0x001c


	//----- nvinfo : EIATTR_PARAM_CBANK
	.align		4
        /*00ac*/ 	.byte	0x04, 0x0a
        /*00ae*/ 	.short	(.L_5405 - .L_5404)
	.align		4
.L_5404:
        /*00b0*/ 	.word	index@(.nv.constant0._ZN2at6native27unrolled_elementwise_kernelINS0_13BUnaryFunctorIaaaZZZNS0_15binary_internal21div_floor_kernel_cudaERNS_18TensorIteratorBaseEENKUlvE_clEvENKUlvE0_clEvEUlaaE_EESt5arrayIPcLm2EELi4E23TrivialOffsetCalculatorILi1EjESE_NS0_6memory15LoadWithoutCastENSF_16StoreWithoutCastEEEviT_T0_T2_T3_T4_T5_)
        /*00b4*/ 	.short	0x0210
        /*00b6*/ 	.short	0x001c


	//----- nvinfo : EIATTR_SW_WAR
	.align		4
.L_5405:
        /*00b8*/ 	.byte	0x04, 0x36
        /*00ba*/ 	.short	(.L_5407 - .L_5406)
.L_5406:
        /*00bc*/ 	.word	0x00000008
.L_5407:


//--------------------- .nv.info._ZN2at6native29vectorized_elementwise_kernelILi2ENS0_13BUnaryFunctorIaaaZZZNS0_15binary_internal21div_floor_kernel_cudaERNS_18TensorIteratorBaseEENKUlvE_clEvENKUlvE0_clEvEUlaaE_EESt5arrayIPcLm2EEEEviT0_T1_ --------------------------
	.section	.nv.info._ZN2at6native29vectorized_elementwise_kernelILi2ENS0_13BUnaryFunctorIaaaZZZNS0_15binary_internal21div_floor_kernel_cudaERNS_18TensorIteratorBaseEENKUlvE_clEvENKUlvE0_clEvEUlaaE_EESt5arrayIPcLm2EEEEviT0_T1_,"",@"SHT_CUDA_INFO"
	.sectionflags	@""
	.align	4


	//----- nvinfo : EIATTR_CUDA_API_VERSION
	.align		4
        /*0000*/ 	.byte	0x04, 0x37
        /*0002*/ 	.short	(.L_5409 - .L_5408)
.L_5408:
        /*0004*/ 	.word	0x00000082


	//----- nvinfo : EIATTR_KPARAM_INFO
	.align		4
.L_5409:
        /*0008*/ 	.byte	0x04, 0x17
        /*000a*/ 	.short	(.L_5411 - .L_5410)
.L_5410:
        /*000c*/ 	.word	0x00000000
        /*0010*/ 	.short	0x0002
        /*0012*/ 	.short	0x0008
        /*0014*/ 	.byte	0x00, 0xf0, 0x41, 0x00


	//----- nvinfo : EIATTR_KPARAM_INFO
	.align		4
.L_5411:
        /*0018*/ 	.byte	0x04, 0x17
        /*001a*/ 	.short	(.L_5413 - .L_5412)
.L_5412:
        /*001c*/ 	.word	0x00000000
        /*0020*/ 	.short	0x0001
        /*0022*/ 	.short	0x0004
        /*0024*/ 	.byte	0x00, 0xf0, 0x09, 0x00


	//----- nvinfo : EIATTR_KPARAM_INFO
	.align		4
.L_5413:
        /*0028*/ 	.byte	0x04, 0x17
        /*002a*/ 	.short	(.L_5415 - .L_5414)
.L_5414:
        /*002c*/ 	.word	0x00000000
        /*0030*/ 	.short	0x0000
        /*0032*/ 	.short	0x0000
        /*0034*/ 	.byte	0x00, 0xf0, 0x11, 0x00


	//----- nvinfo : EIATTR_SPARSE_MMA_MASK
	.align		4
.L_5415:
        /*0038*/ 	.byte	0x03, 0x50
        /*003a*/ 	.short	0x0000


	//----- nvinfo : EIATTR_MAXREG_COUNT
	.align		4
        /*003c*/ 	.byte	0x03, 0x1b
        /*003e*/ 	.short	0x00ff


	//----- nvinfo : EIATTR_MERCURY_ISA_VERSION
	.align		4
        /*0040*/ 	.byte	0x03, 0x5f
        /*0042*/ 	.short	0x0101


	//----- nvinfo : EIATTR_EXIT_INSTR_OFFSETS
	.align		4
        /*0044*/ 	.byte	0x04, 0x1c
        /*0046*/ 	.short	(.L_5417 - .L_5416)


	//   ....[0]....
.L_5416:
        /*0048*/ 	.word	0x00001260


	//   ....[1]....
        /*004c*/ 	.word	0x00003240


	//   ....[2]....
        /*0050*/ 	.word	0x000032a0


	//----- nvinfo : EIATTR_MAX_THREADS
	.align		4
.L_5417:
        /*0054*/ 	.byte	0x04, 0x05
        /*0056*/ 	.short	(.L_5419 - .L_5418)
.L_5418:
        /*0058*/ 	.word	0x00000080
        /*005c*/ 	.word	0x00000001
        /*0060*/ 	.word	0x00000001


	//----- nvinfo : EIATTR_CRS_STACK_SIZE
	.align		4
.L_5419:
        /*0064*/ 	.byte	0x04, 0x1e
        /*0066*/ 	.short	(.L_5421 - .L_5420)
.L_5420:
        /*0068*/ 	.word	0x00000000


	//----- nvinfo : EIATTR_CBANK_PARAM_SIZE
	.align		4
.L_5421:
        /*006c*/ 	.byte	0x03, 0x19
        /*006e*/ 	.short	0x0018


	//----- nvinfo : EIATTR_PARAM_CBANK
	.align		4
        /*0070*/ 	.byte	0x04, 0x0a
        /*0072*/ 	.short	(.L_5423 - .L_5422)
	.align		4
.L_5422:
        /*0074*/ 	.word	index@(.nv.constant0._ZN2at6native29vectorized_elementwise_kernelILi2ENS0_13BUnaryFunctorIaaaZZZNS0_15binary_internal21div_floor_kernel_cudaERNS_18TensorIteratorBaseEENKUlvE_clEvENKUlvE0_clEvEUlaaE_EESt5arrayIPcLm2EEEEviT0_T1_)
        /*0078*/ 	.short	0x0210
        /*007a*/ 	.short	0x0018


	//----- nvinfo : EIATTR_SW_WAR
	.align		4
.L_5423:
        /*007c*/ 	.byte	0x04, 0x36
        /*007e*/ 	.short	(.L_5425 - .L_5424)
.L_5424:
        /*0080*/ 	.word	0x00000008
.L_5425:


//--------------------- .nv.info._ZN2at6native29vectorized_elementwise_kernelILi4ENS0_13BUnaryFunctorIaaaZZZNS0_15binary_internal21div_floor_kernel_cudaERNS_18TensorIteratorBaseEENKUlvE_clEvENKUlvE0_clEvEUlaaE_EESt5arrayIPcLm2EEEEviT0_T1_ --------------------------
	.section	.nv.info._ZN2at6native29vectorized_elementwise_kernelILi4ENS0_13BUnaryFunctorIaaaZZZNS0_15binary_internal21div_floor_kernel_cudaERNS_18TensorIteratorBaseEENKUlvE_clEvENKUlvE0_clEvEUlaaE_EESt5arrayIPcLm2EEEEviT0_T1_,"",@"SHT_CUDA_INFO"
	.sectionflags	@""
	.align	4


	//----- nvinfo : EIATTR_CUDA_API_VERSION
	.align		4
        /*0000*/ 	.byte	0x04, 0x37
        /*0002*/ 	.short	(.L_5427 - .L_5426)
.L_5426:
        /*0004*/ 	.word	0x00000082


	//----- nvinfo : EIATTR_KPARAM_INFO
	.align		4
.L_5427:
        /*0008*/ 	.byte	0x04, 0x17
        /*000a*/ 	.short	(.L_5429 - .L_5428)
.L_5428:
        /*000c*/ 	.word	0x00000000
        /*0010*/ 	.short	0x0002
        /*0012*/ 	.short	0x0008
        /*0014*/ 	.byte	0x00, 0xf0, 0x41, 0x00


	//----- nvinfo : EIATTR_KPARAM_INFO
	.align		4
.L_5429:
        /*0018*/ 	.byte	0x04, 0x17
        /*001a*/ 	.short	(.L_5431 - .L_5430)
.L_5430:
        /*001c*/ 	.word	0x00000000
        /*0020*/ 	.short	0x0001
        /*0022*/ 	.short	0x0004
        /*0024*/ 	.byte	0x00, 0xf0, 0x09, 0x00


	//----- nvinfo : EIATTR_KPARAM_INFO
	.align		4
.L_5431:
        /*0028*/ 	.byte	0x04, 0x17
        /*002a*/ 	.short	(.L_5433 - .L_5432)
.L_5432:
        /*002c*/ 	.word	0x00000000
        /*0030*/ 	.short	0x0000
        /*0032*/ 	.short	0x0000
        /*0034*/ 	.byte	0x00, 0xf0, 0x11, 0x00


	//----- nvinfo : EIATTR_SPARSE_MMA_MASK
	.align		4
.L_5433:
        /*0038*/ 	.byte	0x03, 0x50
        /*003a*/ 	.short	0x0000


	//----- nvinfo : EIATTR_MAXREG_COUNT
	.align		4
        /*003c*/ 	.byte	0x03, 0x1b
        /*003e*/ 	.short	0x00ff


	//----- nvinfo : EIATTR_MERCURY_ISA_VERSION
	.align		4
        /*0040*/ 	.byte	0x03, 0x5f
        /*0042*/ 	.short	0x0101


	//----- nvinfo : EIATTR_EXIT_INSTR_OFFSETS
	.align		4
        /*0044*/ 	.byte	0x04, 0x1c
        /*0046*/ 	.short	(.L_5435 - .L_5434)


	//   ....[0]....
.L_5434:
        /*0048*/ 	.word	0x000012a0


	//   ....[1]....
        /*004c*/ 	.word	0x00003280


	//   ....[2]....
        /*0050*/ 	.word	0x000032e0


	//----- nvinfo : EIATTR_MAX_THREADS
	.align		4
.L_5435:
        /*0054*/ 	.byte	0x04, 0x05
        /*0056*/ 	.short	(.L_5437 - .L_5436)
.L_5436:
        /*0058*/ 	.word	0x00000080
        /*005c*/ 	.word	0x00000001
        /*0060*/ 	.word	0x00000001


	//----- nvinfo : EIATTR_CRS_STACK_SIZE
	.align		4
.L_5437:
        /*0064*/ 	.byte	0x04, 0x1e
        /*0066*/ 	.short	(.L_5439 - .L_5438)
.L_5438:
        /*0068*/ 	.word	0x00000000


	//----- nvinfo : EIATTR_CBANK_PARAM_SIZE
	.align		4
.L_5439:
        /*006c*/ 	.byte	0x03, 0x19
        /*006e*/ 	.short	0x0018


	//----- nvinfo : EIATTR_PARAM_CBANK
	.align		4
        /*0070*/ 	.byte	0x04, 0x0a
        /*0072*/ 	.short	(.L_5441 - .L_5440)
	.align		4
.L_5440:
        /*0074*/ 	.word	index@(.nv.constant0._ZN2at6native29vectorized_elementwise_kernelILi4ENS0_13BUnaryFunctorIaaaZZZNS0_15binary_internal21div_floor_kernel_cudaERNS_18TensorIteratorBaseEENKUlvE_clEvENKUlvE0_clEvEUlaaE_EESt5arrayIPcLm2EEEEviT0_T1_)
        /*0078*/ 	.short	0x0210
        /*007a*/ 	.short	0x0018


	//----- nvinfo : EIATTR_SW_WAR
	.align		4
.L_5441:
        /*007c*/ 	.byte	0x04, 0x36
        /*007e*/ 	.short	(.L_5443 - .L_5442)
.L_5442:
        /*0080*/ 	.word	0x00000008
.L_5443:


//--------------------- .nv.info._ZN2at6native29vectorized_elementwise_kernelILi8ENS0_13BUnaryFunctorIaaaZZZNS0_15binary_internal21div_floor_kernel_cudaERNS_18TensorIteratorBaseEENKUlvE_clEvENKUlvE0_clEvEUlaaE_EESt5arrayIPcLm2EEEEviT0_T1_ --------------------------
	.section	.nv.info._ZN2at6native29vectorized_elementwise_kernelILi8ENS0_13BUnaryFunctorIaaaZZZNS0_15binary_internal21div_floor_kernel_cudaERNS_18TensorIteratorBaseEENKUlvE_clEvENKUlvE0_clEvEUlaaE_EESt5arrayIPcLm2EEEEviT0_T1_,"",@"SHT_CUDA_INFO"
	.sectionflags	@""
	.align	4


	//----- nvinfo : EIATTR_CUDA_API_VERSION
	.align		4
        /*0000*/ 	.byte	0x04, 0x37
        /*0002*/ 	.short	(.L_5445 - .L_5444)
.L_5444:
        /*0004*/ 	.word	0x00000082


	//----- nvinfo : EIATTR_KPARAM_INFO
	.align		4
.L_5445:
        /*0008*/ 	.byte	0x04, 0x17
        /*000a*/ 	.short	(.L_5447 - .L_5446)
.L_5446:
        /*000c*/ 	.word	0x00000000
        /*0010*/ 	.short	0x0002
        /*0012*/ 	.short	0x0008
        /*0014*/ 	.byte	0x00, 0xf0, 0x41, 0x00


	//----- nvinfo : EIATTR_KPARAM_INFO
	.align		4
.L_5447:
        /*0018*/ 	.byte	0x04, 0x17
        /*001a*/ 	.short	(.L_5449 - .L_5448)
.L_5448:
        /*001c*/ 	.word	0x00000000
        /*0020*/ 	.short	0x0001
        /*0022*/ 	.short	0x0004
        /*0024*/ 	.byte	0x00, 0xf0, 0x09, 0x00


	//----- nvinfo : EIATTR_KPARAM_INFO
	.align		4
.L_5449:
        /*0028*/ 	.byte	0x04, 0x17
        /*002a*/ 	.short	(.L_5451 - .L_5450)
.L_5450:
        /*002c*/ 	.word	0x00000000
        /*0030*/ 	.short	0x0000
        /*0032*/ 	.short	0x0000
        /*0034*/ 	.byte	0x00, 0xf0, 0x11, 0x00


	//----- nvinfo : EIATTR_SPARSE_MMA_MASK
	.align		4
.L_5451:
        /*0038*/ 	.byte	0x03, 0x50
        /*003a*/ 	.short	0x0000


	//----- nvinfo : EIATTR_MAXREG_COUNT
	.align		4
        /*003c*/ 	.byte	0x03, 0x1b
        /*003e*/ 	.short	0x00ff


	//----- nvinfo : EIATTR_MERCURY_ISA_VERSION
	.align		4
        /*0040*/ 	.byte	0x03, 0x5f
        /*0042*/ 	.short	0x0101


	//----- nvinfo : EIATTR_EXIT_INSTR_OFFSETS
	.align		4
        /*0044*/ 	.byte	0x04, 0x1c
        /*0046*/ 	.short	(.L_5453 - .L_5452)


	//   ....[0]....
.L_5452:
        /*0048*/ 	.word	0x000012f0


	//   ....[1]....
        /*004c*/ 	.word	0x000032a0


	//   ....[2]....
        /*0050*/ 	.word	0x00003300


	//----- nvinfo : EIATTR_MAX_THREADS
	.align		4
.L_5453:
        /*0054*/ 	.byte	0x04, 0x05
        /*0056*/ 	.short	(.L_5455 - .L_5454)
.L_5454:
        /*0058*/ 	.word	0x00000080
        /*005c*/ 	.word	0x00000001
        /*0060*/ 	.word	0x00000001


	//----- nvinfo : EIATTR_CRS_STACK_SIZE
	.align		4
.L_5455:
        /*0064*/ 	.byte	0x04, 0x1e
        /*0066*/ 	.short	(.L_5457 - .L_5456)
.L_5456:
        /*0068*/ 	.word	0x00000000


	//----- nvinfo : EIATTR_CBANK_PARAM_SIZE
	.align		4
.L_5457:
        /*006c*/ 	.byte	0x03, 0x19
        /*006e*/ 	.short	0x0018


	//----- nvinfo : EIATTR_PARAM_CBANK
	.align		4
        /*0070*/ 	.byte	0x04, 0x0a
        /*0072*/ 	.short	(.L_5459 - .L_5458)
	.align		4
.L_5458:
        /*0074*/ 	.word	index@(.nv.constant0._ZN2at6native29vectorized_elementwise_kernelILi8ENS0_13BUnaryFunctorIaaaZZZNS0_15binary_internal21div_floor_kernel_cudaERNS_18TensorIteratorBaseEENKUlvE_clEvENKUlvE0_clEvEUlaaE_EESt5arrayIPcLm2EEEEviT0_T1_)
        /*0078*/ 	.short	0x0210
        /*007a*/ 	.short	0x0018


	//----- nvinfo : EIATTR_SW_WAR
	.align		4
.L_5459:
        /*007c*/ 	.byte	0x04, 0x36
        /*007e*/ 	.short	(.L_5461 - .L_5460)
.L_5460:
        /*0080*/ 	.word	0x00000008
.L_5461:


//--------------------- .nv.info._ZN2at6native18elementwise_kernelILi128ELi4EZNS0_15gpu_kernel_implINS0_13AUnaryFunctorIaaaZZZNS0_15binary_internal21div_floor_kernel_cudaERNS_18TensorIteratorBaseEENKUlvE_clEvENKUlvE0_clEvEUlaaE_EEEEvS6_RKT_EUliE_EEviT1_ --------------------------
	.section	.nv.info._ZN2at6native18elementwise_kernelILi128ELi4EZNS0_15gpu_kernel_implINS0_13AUnaryFunctorIaaaZZZNS0_15binary_internal21div_floor_kernel_cudaERNS_18TensorIteratorBaseEENKUlvE_clEvENKUlvE0_clEvEUlaaE_EEEEvS6_RKT_EUliE_EEviT1_,"",@"SHT_CUDA_INFO"
	.sectionflags	@""
	.align	4


	//----- nvinfo : EIATTR_CUDA_API_VERSION
	.align		4
        /*0000*/ 	.byte	0x04, 0x37
        /*0002*/ 	.short	(.L_5463 - .L_5462)
.L_5462:
        /*0004*/ 	.word	0x00000082


	//----- nvinfo : EIATTR_KPARAM_INFO
	.align		4
.L_5463:
        /*0008*/ 	.byte	0x04, 0x17
        /*000a*/ 	.short	(.L_5465 - .L_5464)
.L_5464:
        /*000c*/ 	.word	0x00000000
        /*0010*/ 	.short	0x0001
        /*0012*/ 	.short	0x0008
        /*0014*/ 	.byte	0x00, 0xf0, 0x61, 0x08


	//----- nvinfo : EIATTR_KPARAM_INFO
	.align		4
.L_5465:
        /*0018*/ 	.byte	0x04, 0x17
        /*001a*/ 	.short	(.L_5467 - .L_5466)
.L_5466:
        /*001c*/ 	.word	0x00000000
        /*0020*/ 	.short	0x0000
        /*0022*/ 	.short	0x0000
        /*0024*/ 	.byte	0x00, 0xf0, 0x11, 0x00


	//----- nvinfo : EIATTR_SPARSE_MMA_MASK
	.align		4
.L_5467:
        /*0028*/ 	.byte	0x03, 0x50
        /*002a*/ 	.short	0x0000


	//----- nvinfo : EIATTR_MAXREG_COUNT
	.align		4
        /*002c*/ 	.byte	0x03, 0x1b
        /*002e*/ 	.short	0x0080


	//----- nvinfo : EIATTR_EXTERNS
	.align		4
        /*0030*/ 	.byte	0x04, 0x0f
        /*0032*/ 	.short	(.L_5469 - .L_5468)


	//   ....[0]....
	.align		4
.L_5468:
        /*0034*/ 	.word	index@(__assertfail)


	//----- nvinfo : EIATTR_MERCURY_ISA_VERSION
	.align		4
.L_5469:
        /*0038*/ 	.byte	0x03, 0x5f
        /*003a*/ 	.short	0x0101


	//----- nvinfo : EIATTR_SYSCALL_OFFSETS
	.align		4
        /*003c*/ 	.byte	0x04, 0x46
        /*003e*/ 	.short	(.L_5471 - .L_5470)


	//   ....[0]....
.L_5470:
        /*0040*/ 	.word	0x000021e0


	//   ....[1]....
        /*0044*/ 	.word	0x000033c0


	//   ....[2]....
        /*0048*/ 	.word	0x00005610


	//   ....[3]....
        /*004c*/ 	.word	0x000067f0


	//   ....[4]....
        /*0050*/ 	.word	0x00008a30


	//   ....[5]....
        /*0054*/ 	.word	0x00009c10


	//   ....[6]....
        /*0058*/ 	.word	0x0000be40


	//   ....[7]....
        /*005c*/ 	.word	0x0000d020


	//----- nvinfo : EIATTR_EXIT_INSTR_OFFSETS
	.align		4
.L_5471:
        /*0060*/ 	.byte	0x04, 0x1c
        /*0062*/ 	.short	(.L_5473 - .L_5472)


	//   ....[0]....
.L_5472:
        /*0064*/ 	.word	0x00009cf0


	//   ....[1]....
        /*0068*/ 	.word	0x0000c250


	//   ....[2]....
        /*006c*/ 	.word	0x0000c270


	//   ....[3]....
        /*0070*/ 	.word	0x0000c330


	//   ....[4]....
        /*0074*/ 	.word	0x0000c360


	//   ....[5]....
        /*0078*/ 	.word	0x0000c3a0


	//   ....[6]....
        /*007c*/ 	.word	0x0000c430


	//   ....[7]....
        /*0080*/ 	.word	0x0000c470


	//   ....[8]....
        /*0084*/ 	.word	0x0000c510


	//   ....[9]....
        /*0088*/ 	.word	0x0000c560


	//   ....[10]....
        /*008c*/ 	.word	0x0000c5b0


	//   ....[11]....
        /*0090*/ 	.word	0x0000c670


	//   ....[12]....
        /*0094*/ 	.word	0x0000c6d0


	//   ....[13]....
        /*0098*/ 	.word	0x0000c860


	//   ....[14]....
        /*009c*/ 	.word	0x0000c9c0


	//   ....[15]....
        /*00a0*/ 	.word	0x0000ca00


	//   ....[16]....
        /*00a4*/ 	.word	0x0000cac0


	//   ....[17]....
        /*00a8*/ 	.word	0x0000cc40


	//   ....[18]....
        /*00ac*/ 	.word	0x0000cdc0


	//   ....[19]....
        /*00b0*/ 	.word	0x0000cf20


	//   ....[20]....
        /*00b4*/ 	.word	0x0000d030


	//   ....[21]....
        /*00b8*/ 	.word	0x0000d090


	//   ....[22]....
        /*00bc*/ 	.word	0x0000d0c0


	//----- nvinfo : EIATTR_MAX_THREADS
	.align		4
.L_5473:
        /*00c0*/ 	.byte	0x04, 0x05
        /*00c2*/ 	.short	(.L_5475 - .L_5474)
.L_5474:
        /*00c4*/ 	.word	0x00000080
        /*00c8*/ 	.word	0x00000001
        /*00cc*/ 	.word	0x00000001


	//----- nvinfo : EIATTR_CRS_STACK_SIZE
	.align		4
.L_5475:
        /*00d0*/ 	.byte	0x04, 0x1e
        /*00d2*/ 	.short	(.L_5477 - .L_5476)
.L_5476:
        /*00d4*/ 	.word	0x00000000


	//----- nvinfo : EIATTR_CBANK_PARAM_SIZE
	.align		4
.L_5477:
        /*00d8*/ 	.byte	0x03, 0x19
        /*00da*/ 	.short	0x0220


	//----- nvinfo : EIATTR_PARAM_CBANK
	.align		4
        /*00dc*/ 	.byte	0x04, 0x0a
        /*00de*/ 	.short	(.L_5479 - .L_5478)
	.align		4
.L_5478:
        /*00e0*/ 	.word	index@(.nv.constant0._ZN2at6native18elementwise_kernelILi128ELi4EZNS0_15gpu_kernel_implINS0_13AUnaryFunctorIaaaZZZNS0_15binary_internal21div_floor_kernel_cudaERNS_18TensorIteratorBaseEENKUlvE_clEvENKUlvE0_clEvEUlaaE_EEEEvS6_RKT_EUliE_EEviT1_)
        /*00e4*/ 	.short	0x0210
        /*00e6*/ 	.short	0x0220


	//----- nvinfo : EIATTR_SW_WAR
	.align		4
.L_5479:
        /*00e8*/ 	.byte	0x04, 0x36
        /*00ea*/ 	.short	(.L_5481 - .L_5480)
.L_5480:
        /*00ec*/ 	.word	0x00000008
.L_5481:


//--------------------- .nv.info._ZN2at6native27unrolled_elementwise_kernelINS0_13AUnaryFunctorIaaaZZZNS0_15binary_internal21div_floor_kernel_cudaERNS_18TensorIteratorBaseEENKUlvE_clEvENKUlvE0_clEvEUlaaE_EESt5arrayIPcLm2EELi4E23TrivialOffsetCalculatorILi1EjESE_NS0_6memory12LoadWithCastILi1EEENSF_13StoreWithCastILi1EEEEEviT_T0_T2_T3_T4_T5_ --------------------------
	.section	.nv.info._ZN2at6native27unrolled_elementwise_kernelINS0_13AUnaryFunctorIaaaZZZNS0_15binary_internal21div_floor_kernel_cudaERNS_18TensorIteratorBaseEENKUlvE_clEvENKUlvE0_clEvEUlaaE_EESt5arrayIPcLm2EELi4E23TrivialOffsetCalculatorILi1EjESE_NS0_6memory12LoadWithCastILi1EEENSF_13StoreWithCastILi1EEEEEviT_T0_T2_T3_T4_T5_,"",@"SHT_CUDA_INFO"
	.sectionflags	@""
	.align	4


	//----- nvinfo : EIATTR_CUDA_API_VERSION
	.align		4
        /*0000*/ 	.byte	0x04, 0x37
        /*0002*/ 	.short	(.L_5483 - .L_5482)
.L_5482:
        /*0004*/ 	.word	0x00000082


	//----- nvinfo : EIATTR_KPARAM_INFO
	.align		4
.L_5483:
        /*0008*/ 	.byte	0x04, 0x17
        /*000a*/ 	.short	(.L_5485 - .L_5484)
.L_5484:
        /*000c*/ 	.word	0x00000000
        /*0010*/ 	.short	0x0006
        /*0012*/ 	.short	0x0024
        /*0014*/ 	.byte	0x00, 0xf0, 0x21, 0x00


	//----- nvinfo : EIATTR_KPARAM_INFO
	.align		4
.L_5485:
        /*0018*/ 	.byte	0x04, 0x17
        /*001a*/ 	.short	(.L_5487 - .L_5486)
.L_5486:
        /*001c*/ 	.word	0x00000000
        /*0020*/ 	.short	0x0005
        /*0022*/ 	.short	0x001c
        /*0024*/ 	.byte	0x00, 0xf0, 0x21, 0x00


	//----- nvinfo : EIATTR_KPARAM_INFO
	.align		4
.L_5487:
        /*0028*/ 	.byte	0x04, 0x17
        /*002a*/ 	.short	(.L_5489 - .L_5488)
.L_5488:
        /*002c*/ 	.word	0x00000000
        /*0030*/ 	.short	0x0004
        /*0032*/ 	.short	0x0019
        /*0034*/ 	.byte	0x00, 0xf0, 0x05, 0x00


	//----- nvinfo : EIATTR_KPARAM_INFO
	.align		4
.L_5489:
        /*0038*/ 	.byte	0x04, 0x17
        /*003a*/ 	.short	(.L_5491 - .L_5490)
.L_5490:
        /*003c*/ 	.word	0x00000000
        /*0040*/ 	.short	0x0003
        /*0042*/ 	.short	0x0018
        /*0044*/ 	.byte	0x00, 0xf0, 0x05, 0x00


	//----- nvinfo : EIATTR_KPARAM_INFO
	.align		4
.L_5491:
        /*0048*/ 	.byte	0x04, 0x17
        /*004a*/ 	.short	(.L_5493 - .L_5492)
.L_5492:
        /*004c*/ 	.word	0x00000000
        /*0050*/ 	.short	0x0002
        /*0052*/ 	.short	0x0008
        /*0054*/ 	.byte	0x00, 0xf0, 0x41, 0x00


	//----- nvinfo : EIATTR_KPARAM_INFO
	.align		4
.L_5493:
        /*0058*/ 	.byte	0x04, 0x17
        /*005a*/ 	.short	(.L_5495 - .L_5494)
.L_5494:
        /*005c*/ 	.word	0x00000000
        /*0060*/ 	.short	0x0001
        /*0062*/ 	.short	0x0004
        /*0064*/ 	.byte	0x00, 0xf0, 0x09, 0x00


	//----- nvinfo : EIATTR_KPARAM_INFO
	.align		4
.L_5495:
        /*0068*/ 	.byte	0x04, 0x17
        /*006a*/ 	.short	(.L_5497 - .L_5496)
.L_5496:
        /*006c*/ 	.word	0x00000000
        /*0070*/ 	.short	0x0000
        /*0072*/ 	.short	0x0000
        /*0074*/ 	.byte	0x00, 0xf0, 0x11, 0x00


	//----- nvinfo : EIATTR_SPARSE_MMA_MASK
	.align		4
.L_5497:
        /*0078*/ 	.byte	0x03, 0x50
        /*007a*/ 	.short	0x0000


	//----- nvinfo : EIATTR_MAXREG_COUNT
	.align		4
        /*007c*/ 	.byte	0x03, 0x1b
        /*007e*/ 	.short	0x00ff


	//----- nvinfo : EIATTR_EXTERNS
	.align		4
        /*0080*/ 	.byte	0x04, 0x0f
        /*0082*/ 	.short	(.L_5499 - .L_5498)


	//   ....[0]....
	.align		4
.L_5498:
        /*0084*/ 	.word	index@(__assertfail)


	//----- nvinfo : EIATTR_MERCURY_ISA_VERSION
	.align		4
.L_5499:
        /*0088*/ 	.byte	0x03, 0x5f
        /*008a*/ 	.short	0x0101


	//----- nvinfo : EIATTR_SYSCALL_OFFSETS
	.align		4
        /*008c*/ 	.byte	0x04, 0x46
        /*008e*/ 	.short	(.L_5501 - .L_5500)


	//   ....[0]....
.L_5500:
        /*0090*/ 	.word	0x00000f10


	//   ....[1]....
        /*0094*/ 	.word	0x00001e20


	//   ....[2]....
        /*0098*/ 	.word	0x00002d40


	//   ....[3]....
        /*009c*/ 	.word	0x00003c40


	//   ....[4]....
        /*00a0*/ 	.word	0x000058a0


	//   ....[5]....
        /*00a4*/ 	.word	0x000068d0


	//   ....[6]....
        /*00a8*/ 	.word	0x000078c0


	//   ....[7]....
        /*00ac*/ 	.word	0x000088b0


	//----- nvinfo : EIATTR_EXIT_INSTR_OFFSETS
	.align		4
.L_5501:
        /*00b0*/ 	.byte	0x04, 0x1c
        /*00b2*/ 	.short	(.L_5503 - .L_5502)


	//   ....[0]....
.L_5502:
        /*00b4*/ 	.word	0x000079a0


	//   ....[1]....
        /*00b8*/ 	.word	0x00007ad0


	//   ....[2]....
        /*00bc*/ 	.word	0x00007af0


	//   ....[3]....
        /*00c0*/ 	.word	0x00007bb0


	//   ....[4]....
        /*00c4*/ 	.word	0x00007bf0


	//   ....[5]....
        /*00c8*/ 	.word	0x00007c30


	//   ....[6]....
        /*00cc*/ 	.word	0x00007cc0


	//   ....[7]....
        /*00d0*/ 	.word	0x00007d00


	//   ....[8]....
        /*00d4*/ 	.word	0x00007da0


	//   ....[9]....
        /*00d8*/ 	.word	0x00007df0


	//   ....[10]....
        /*00dc*/ 	.word	0x00007e40


	//   ....[11]....
        /*00e0*/ 	.word	0x00007f00


	//   ....[12]....
        /*00e4*/ 	.word	0x00007f60


	//   ....[13]....
        /*00e8*/ 	.word	0x000080f0


	//   ....[14]....
        /*00ec*/ 	.word	0x00008250


	//   ....[15]....
        /*00f0*/ 	.word	0x00008290


	//   ....[16]....
        /*00f4*/ 	.word	0x00008350


	//   ....[17]....
        /*00f8*/ 	.word	0x000084d0


	//   ....[18]....
        /*00fc*/ 	.word	0x00008650


	//   ....[19]....
        /*0100*/ 	.word	0x000087b0


	//   ....[20]....
        /*0104*/ 	.word	0x000088c0


	//   ....[21]....
        /*0108*/ 	.word	0x00008920


	//   ....[22]....
        /*010c*/ 	.word	0x00008960


	//----- nvinfo : EIATTR_MAX_THREADS
	.align		4
.L_5503:
        /*0110*/ 	.byte	0x04, 0x05
        /*0112*/ 	.short	(.L_5505 - .L_5504)
.L_5504:
        /*0114*/ 	.word	0x00000080
        /*0118*/ 	.word	0x00000001
        /*011c*/ 	.word	0x00000001


	//----- nvinfo : EIATTR_CRS_STACK_SIZE
	.align		4
.L_5505:
        /*0120*/ 	.byte	0x04, 0x1e
        /*0122*/ 	.short	(.L_5507 - .L_5506)
.L_5506:
        /*0124*/ 	.word	0x00000000


	//----- nvinfo : EIATTR_CBANK_PARAM_SIZE
	.align		4
.L_5507:
        /*0128*/ 	.byte	0x03, 0x19
        /*012a*/ 	.short	0x002c


	//----- nvinfo : EIATTR_PARAM_CBANK
	.align		4
        /*012c*/ 	.byte	0x04, 0x0a
        /*012e*/ 	.short	(.L_5509 - .L_5508)
	.align		4
.L_5508:
        /*0130*/ 	.word	index@(.nv.constant0._ZN2at6native27unrolled_elementwise_kernelINS0_13AUnaryFunctorIaaaZZZNS0_15binary_internal21div_floor_kernel_cudaERNS_18TensorIteratorBaseEENKUlvE_clEvENKUlvE0_clEvEUlaaE_EESt5arrayIPcLm2EELi4E23TrivialOffsetCalculatorILi1EjESE_NS0_6memory12LoadWithCastILi1EEENSF_13StoreWithCastILi1EEEEEviT_T0_T2_T3_T4_T5_)
        /*0134*/ 	.short	0x0210
        /*0136*/ 	.short	0x002c


	//----- nvinfo : EIATTR_SW_WAR
	.align		4
.L_5509:
        /*0138*/ 	.byte	0x04, 0x36
        /*013a*/ 	.short	(.L_5511 - .L_5510)
.L_5510:
        /*013c*/ 	.word	0x00000008
.L_5511:


//--------------------- .nv.info._ZN2at6native18elementwise_kernelILi128ELi4EZNS0_22gpu_kernel_impl_nocastINS0_13AUnaryFunctorIaaaZZZNS0_15binary_internal21div_floor_kernel_cudaERNS_18TensorIteratorBaseEENKUlvE_clEvENKUlvE0_clEvEUlaaE_EEEEvS6_RKT_EUliE_EEviT1_ --------------------------
	.section	.nv.info._ZN2at6native18elementwise_kernelILi128ELi4EZNS0_22gpu_kernel_impl_nocastINS0_13AUnaryFunctorIaaaZZZNS0_15binary_internal21div_floor_kernel_cudaERNS_18TensorIteratorBaseEENKUlvE_clEvENKUlvE0_clEvEUlaaE_EEEEvS6_RKT_EUliE_EEviT1_,"",@"SHT_CUDA_INFO"
	.sectionflags	@""
	.align	4


	//----- nvinfo : EIATTR_CUDA_API_VERSION
	.align		4
        /*0000*/ 	.byte	0x04, 0x37
        /*0002*/ 	.short	(.L_5513 - .L_5512)
.L_5512:
        /*0004*/ 	.word	0x00000082


	//----- nvinfo : EIATTR_KPARAM_INFO
	.align		4
.L_5513:
        /*0008*/ 	.byte	0x04, 0x17
        /*000a*/ 	.short	(.L_5515 - .L_5514)
.L_5514:
        /*000c*/ 	.word	0x00000000
        /*0010*/ 	.short	0x0001
        /*0012*/ 	.short	0x0008
        /*0014*/ 	.byte	0x00, 0xf0, 0x61, 0x08


	//----- nvinfo : EIATTR_KPARAM_INFO
	.align		4
.L_5515:
        /*0018*/ 	.byte	0x04, 0x17
        /*001a*/ 	.short	(.L_5517 - .L_5516)
.L_5516:
        /*001c*/ 	.word	0x00000000
        /*0020*/ 	.short	0x0000
        /*0022*/ 	.short	0x0000
        /*0024*/ 	.byte	0x00, 0xf0, 0x11, 0x00


	//----- nvinfo : EIATTR_SPARSE_MMA_MASK
	.align		4
.L_5517:
        /*0028*/ 	.byte	0x03, 0x50
        /*002a*/ 	.short	0x0000


	//----- nvinfo : EIATTR_MAXREG_COUNT
	.align		4
        /*002c*/ 	.byte	0x03, 0x1b
        /*002e*/ 	.short	0x0080


	//----- nvinfo : EIATTR_MERCURY_ISA_VERSION
	.align		4
        /*0030*/ 	.byte	0x03, 0x5f
        /*0032*/ 	.short	0x0101


	//----- nvinfo : EIATTR_EXIT_INSTR_OFFSETS
	.align		4
        /*0034*/ 	.byte	0x04, 0x1c
        /*0036*/ 	.short	(.L_5519 - .L_5518)


	//   ....[0]....
.L_5518:
        /*0038*/ 	.word	0x00004390


	//   ....[1]....
        /*003c*/ 	.word	0x000059b0


	//----- nvinfo : EIATTR_MAX_THREADS
	.align		4
.L_5519:
        /*0040*/ 	.byte	0x04, 0x05
        /*0042*/ 	.short	(.L_5521 - .L_5520)
.L_5520:
        /*0044*/ 	.word	0x00000080
        /*0048*/ 	.word	0x00000001
        /*004c*/ 	.word	0x00000001


	//----- nvinfo : EIATTR_CRS_STACK_SIZE
	.align		4
.L_5521:
        /*0050*/ 	.byte	0x04, 0x1e
        /*0052*/ 	.short	(.L_5523 - .L_5522)
.L_5522:
        /*0054*/ 	.word	0x00000000


	//----- nvinfo : EIATTR_CBANK_PARAM_SIZE
	.align		4
.L_5523:
        /*0058*/ 	.byte	0x03, 0x19
        /*005a*/ 	.short	0x0220


	//----- nvinfo : EIATTR_PARAM_CBANK
	.align		4
        /*005c*/ 	.byte	0x04, 0x0a
        /*005e*/ 	.short	(.L_5525 - .L_5524)
	.align		4
.L_5524:
        /*0060*/ 	.word	index@(.nv.constant0._ZN2at6native18elementwise_kernelILi128ELi4EZNS0_22gpu_kernel_impl_nocastINS0_13AUnaryFunctorIaaaZZZNS0_15binary_internal21div_floor_kernel_cudaERNS_18TensorIteratorBaseEENKUlvE_clEvENKUlvE0_clEvEUlaaE_EEEEvS6_RKT_EUliE_EEviT1_)
        /*0064*/ 	.short	0x0210
        /*0066*/ 	.short	0x0220


	//----- nvinfo : EIATTR_SW_WAR
	.align		4
.L_5525:
        /*0068*/ 	.byte	0x04, 0x36
        /*006a*/ 	.short	(.L_5527 - .L_5526)
.L_5526:
        /*006c*/ 	.word	0x00000008
.L_5527:


//--------------------- .nv.info._ZN2at6native27unrolled_elementwise_kernelINS0_13AUnaryFunctorIaaaZZZNS0_15binary_internal21div_floor_kernel_cudaERNS_18TensorIteratorBaseEENKUlvE_clEvENKUlvE0_clEvEUlaaE_EESt5arrayIPcLm2EELi4E23TrivialOffsetCalculatorILi1EjESE_NS0_6memory15LoadWithoutCastENSF_16StoreWithoutCastEEEviT_T0_T2_T3_T4_T5_ --------------------------
	.section	.nv.info._ZN2at6native27unrolled_elementwise_kernelINS0_13AUnaryFunctorIaaaZZZNS0_15binary_internal21div_floor_kernel_cudaERNS_18TensorIteratorBaseEENKUlvE_clEvENKUlvE0_clEvEUlaaE_EESt5arrayIPcLm2EELi4E23TrivialOffsetCalculatorILi1EjESE_NS0_6memory15LoadWithoutCastENSF_16StoreWithoutCastEEEviT_T0_T2_T3_T4_T5_,"",@"SHT_CUDA_INFO"
	.sectionflags	@""
	.align	4


	//----- nvinfo : EIATTR_CUDA_API_VERSION
	.align		4
        /*0000*/ 	.byte	0x04, 0x37
        /*0002*/ 	.short	(.L_5529 - .L_5528)
.L_5528:
        /*0004*/ 	.word	0x00000082


	//----- nvinfo : EIATTR_KPARAM_INFO
	.align		4
.L_5529:
        /*0008*/ 	.byte	0x04, 0x17
        /*000a*/ 	.short	(.L_5531 - .L_5530)
.L_5530:
        /*000c*/ 	.word	0x00000000
        /*0010*/ 	.short	0x0006
        /*0012*/ 	.short	0x001b
        /*0014*/ 	.byte	0x00, 0xf0, 0x05, 0x00


	//----- nvinfo : EIATTR_KPARAM_INFO
	.align		4
.L_5531:
        /*0018*/ 	.byte	0x04, 0x17
        /*001a*/ 	.short	(.L_5533 - .L_5532)
.L_5532:
        /*001c*/ 	.word	0x00000000
        /*0020*/ 	.short	0x0005
        /*0022*/ 	.short	0x001a
        /*0024*/ 	.byte	0x00, 0xf0, 0x05, 0x00


	//----- nvinfo : EIATTR_KPARAM_INFO
	.align		4
.L_5533:
        /*0028*/ 	.byte	0x04, 0x17
        /*002a*/ 	.short	(.L_5535 - .L_5534)
.L_5534:
        /*002c*/ 	.word	0x00000000
        /*0030*/ 	.short	0x0004
        /*0032*/ 	.short	0x0019
        /*0034*/ 	.byte	0x00, 0xf0, 0x05, 0x00


	//----- nvinfo : EIATTR_KPARAM_INFO
	.align		4
.L_5535:
        /*0038*/ 	.byte	0x04, 0x17
        /*003a*/ 	.short	(.L_5537 - .L_5536)
.L_5536:
        /*003c*/ 	.word	0x00000000
        /*0040*/ 	.short	0x0003
        /*0042*/ 	.short	0x0018
        /*0044*/ 	.byte	0x00, 0xf0, 0x05, 0x00


	//----- nvinfo : EIATTR_KPARAM_INFO
	.align		4
.L_5537:
        /*0048*/ 	.byte	0x04, 0x17
        /*004a*/ 	.short	(.L_5539 - .L_5538)
.L_5538:
        /*004c*/ 	.word	0x00000000
        /*0050*/ 	.short	0x0002
        /*0052*/ 	.short	0x0008
        /*0054*/ 	.byte	0x00, 0xf0, 0x41, 0x00


	//----- nvinfo : EIATTR_KPARAM_INFO
	.align		4
.L_5539:
        /*0058*/ 	.byte	0x04, 0x17
        /*005a*/ 	.short	(.L_5541 - .L_5540)
.L_5540:
        /*005c*/ 	.word	0x00000000
        /*0060*/ 	.short	0x0001
        /*0062*/ 	.short	0x0004
        /*0064*/ 	.byte	0x00, 0xf0, 0x09, 0x00


	//----- nvinfo : EIATTR_KPARAM_INFO
	.align		4
.L_5541:
        /*0068*/ 	.byte	0x04, 0x17
        /*006a*/ 	.short	(.L_5543 - .L_5542)
.L_5542:
        /*006c*/ 	.word	0x00000000
        /*0070*/ 	.short	0x0000
        /*0072*/ 	.short	0x0000
        /*0074*/ 	.byte	0x00, 0xf0, 0x11, 0x00


	//----- nvinfo : EIATTR_SPARSE_MMA_MASK
	.align		4
.L_5543:
        /*0078*/ 	.byte	0x03, 0x50
        /*007a*/ 	.short	0x0000


	//----- nvinfo : EIATTR_MAXREG_COUNT
	.align		4
        /*007c*/ 	.byte	0x03, 0x1b
        /*007e*/ 	.short	0x00ff


	//----- nvinfo : EIATTR_MERCURY_ISA_VERSION
	.align		4
        /*0080*/ 	.byte	0x03, 0x5f
        /*0082*/ 	.short	0x0101


	//----- nvinfo : EIATTR_EXIT_INSTR_OFFSETS
	.align		4
        /*0084*/ 	.byte	0x04, 0x1c
        /*0086*/ 	.short	(.L_5545 - .L_5544)


	//   ....[0]....
.L_5544:
        /*0088*/ 	.word	0x00000f80


	//   ....[1]....
        /*008c*/ 	.word	0x00000fe0


	//----- nvinfo : EIATTR_MAX_THREADS
	.align		4
.L_5545:
        /*0090*/ 	.byte	0x04, 0x05
        /*0092*/ 	.short	(.L_5547 - .L_5546)
.L_5546:
        /*0094*/ 	.word	0x00000080
        /*0098*/ 	.word	0x00000001
        /*009c*/ 	.word	0x00000001


	//----- nvinfo : EIATTR_CRS_STACK_SIZE
	.align		4
.L_5547:
        /*00a0*/ 	.byte	0x04, 0x1e
        /*00a2*/ 	.short	(.L_5549 - .L_5548)
.L_5548:
        /*00a4*/ 	.word	0x00000000


	//----- nvinfo : EIATTR_CBANK_PARAM_SIZE
	.align		4
.L_5549:
        /*00a8*/ 	.byte	0x03, 0x19
        /*00aa*/ 	.short	0x001c


	//----- nvinfo : EIATTR_PARAM_CBANK
	.align		4
        /*00ac*/ 	.byte	0x04, 0x0a
        /*00ae*/ 	.short	(.L_5551 - .L_5550)
	.align		4
.L_5550:
        /*00b0*/ 	.word	index@(.nv.constant0._ZN2at6native27unrolled_elementwise_kernelINS0_13AUnaryFunctorIaaaZZZNS0_15binary_internal21div_floor_kernel_cudaERNS_18TensorIteratorBaseEENKUlvE_clEvENKUlvE0_clEvEUlaaE_EESt5arrayIPcLm2EELi4E23TrivialOffsetCalculatorILi1EjESE_NS0_6memory15LoadWithoutCastENSF_16StoreWithoutCastEEEviT_T0_T2_T3_T4_T5_)
        /*00b4*/ 	.short	0x0210
        /*00b6*/ 	.short	0x001c


	//----- nvinfo : EIATTR_SW_WAR
	.align		4
.L_5551:
        /*00b8*/ 	.byte	0x04, 0x36
        /*00ba*/ 	.short	(.L_5553 - .L_5552)
.L_5552:
        /*00bc*/ 	.word	0x00000008
.L_5553:


//--------------------- .nv.info._ZN2at6native29vectorized_elementwise_kernelILi2ENS0_13AUnaryFunctorIaaaZZZNS0_15binary_internal21div_floor_kernel_cudaERNS_18TensorIteratorBaseEENKUlvE_clEvENKUlvE0_clEvEUlaaE_EESt5arrayIPcLm2EEEEviT0_T1_ --------------------------
	.section	.nv.info._ZN2at6native29vectorized_elementwise_kernelILi2ENS0_13AUnaryFunctorIaaaZZZNS0_15binary_internal21div_floor_kernel_cudaERNS_18TensorIteratorBaseEENKUlvE_clEvENKUlvE0_clEvEUlaaE_EESt5arrayIPcLm2EEEEviT0_T1_,"",@"SHT_CUDA_INFO"
	.sectionflags	@""
	.align	4


	//----- nvinfo : EIATTR_CUDA_API_VERSION
	.align		4
        /*0000*/ 	.byte	0x04, 0x37
        /*0002*/ 	.short	(.L_5555 - .L_5554)
.L_5554:
        /*0004*/ 	.word	0x00000082


	//----- nvinfo : EIATTR_KPARAM_INFO
	.align		4
.L_5555:
        /*0008*/ 	.byte	0x04, 0x17
        /*000a*/ 	.short	(.L_5557 - .L_5556)
.L_5556:
        /*000c*/ 	.word	0x00000000
        /*0010*/ 	.short	0x0002
        /*0012*/ 	.short	0x0008
        /*0014*/ 	.byte	0x00, 0xf0, 0x41, 0x00


	//----- nvinfo : EIATTR_KPARAM_INFO
	.align		4
.L_5557:
        /*0018*/ 	.byte	0x04, 0x17
        /*001a*/ 	.short	(.L_5559 - .L_5558)
.L_5558:
        /*001c*/ 	.word	0x00000000
        /*0020*/ 	.short	0x0001
        /*0022*/ 	.short	0x0004
        /*0024*/ 	.byte	0x00, 0xf0, 0x09, 0x00


	//----- nvinfo : EIATTR_KPARAM_INFO
	.align		4
.L_5559:
        /*0028*/ 	.byte	0x04, 0x17
        /*002a*/ 	.short	(.L_5561 - .L_5560)
.L_5560:
        /*002c*/ 	.word	0x00000000
        /*0030*/ 	.short	0x0000
        /*0032*/ 	.short	0x0000
        /*0034*/ 	.byte	0x00, 0xf0, 0x11, 0x00


	//----- nvinfo : EIATTR_SPARSE_MMA_MASK
	.align		4
.L_5561:
        /*0038*/ 	.byte	0x03, 0x50
        /*003a*/ 	.short	0x0000


	//----- nvinfo : EIATTR_MAXREG_COUNT
	.align		4
        /*003c*/ 	.byte	0x03, 0x1b
        /*003e*/ 	.short	0x00ff


	//----- nvinfo : EIATTR_MERCURY_ISA_VERSION
	.align		4
        /*0040*/ 	.byte	0x03, 0x5f
        /*0042*/ 	.short	0x0101


	//----- nvinfo : EIATTR_EXIT_INSTR_OFFSETS
	.align		4
        /*0044*/ 	.byte	0x04, 0x1c
        /*0046*/ 	.short	(.L_5563 - .L_5562)


	//   ....[0]....
.L_5562:
        /*0048*/ 	.word	0x00001820


	//   ....[1]....
        /*004c*/ 	.word	0x00003730


	//   ....[2]....
        /*0050*/ 	.word	0x00003790


	//----- nvinfo : EIATTR_MAX_THREADS
	.align		4
.L_5563:
        /*0054*/ 	.byte	0x04, 0x05
        /*0056*/ 	.short	(.L_5565 - .L_5564)
.L_5564:
        /*0058*/ 	.word	0x00000080
        /*005c*/ 	.word	0x00000001
        /*0060*/ 	.word	0x00000001


	//----- nvinfo : EIATTR_CRS_STACK_SIZE
	.align		4
.L_5565:
        /*0064*/ 	.byte	0x04, 0x1e
        /*0066*/ 	.short	(.L_5567 - .L_5566)
.L_5566:
        /*0068*/ 	.word	0x00000000


	//----- nvinfo : EIATTR_CBANK_PARAM_SIZE
	.align		4
.L_5567:
        /*006c*/ 	.byte	0x03, 0x19
        /*006e*/ 	.short	0x0018


	//----- nvinfo : EIATTR_PARAM_CBANK
	.align		4
        /*0070*/ 	.byte	0x04, 0x0a
        /*0072*/ 	.short	(.L_5569 - .L_5568)
	.align		4
.L_5568:
        /*0074*/ 	.word	index@(.nv.constant0._ZN2at6native29vectorized_elementwise_kernelILi2ENS0_13AUnaryFunctorIaaaZZZNS0_15binary_internal21div_floor_kernel_cudaERNS_18TensorIteratorBaseEENKUlvE_clEvENKUlvE0_clEvEUlaaE_EESt5arrayIPcLm2EEEEviT0_T1_)
        /*0078*/ 	.short	0x0210
        /*007a*/ 	.short	0x0018


	//----- nvinfo : EIATTR_SW_WAR
	.align		4
.L_5569:
        /*007c*/ 	.byte	0x04, 0x36
        /*007e*/ 	.short	(.L_5571 - .L_5570)
.L_5570:
        /*0080*/ 	.word	0x00000008
.L_5571:


//--------------------- .nv.info._ZN2at6native29vectorized_elementwise_kernelILi4ENS0_13AUnaryFunctorIaaaZZZNS0_15binary_internal21div_floor_kernel_cudaERNS_18TensorIteratorBaseEENKUlvE_clEvENKUlvE0_clEvEUlaaE_EESt5arrayIPcLm2EEEEviT0_T1_ --------------------------
	.section	.nv.info._ZN2at6native29vectorized_elementwise_kernelILi4ENS0_13AUnaryFunctorIaaaZZZNS0_15binary_internal21div_floor_kernel_cudaERNS_18TensorIteratorBaseEENKUlvE_clEvENKUlvE0_clEvEUlaaE_EESt5arrayIPcLm2EEEEviT0_T1_,"",@"SHT_CUDA_INFO"
	.sectionflags	@""
	.align	4


	//----- nvinfo : EIATTR_CUDA_API_VERSION
	.align		4
        /*0000*/ 	.byte	0x04, 0x37
        /*0002*/ 	.short	(.L_5573 - .L_5572)
.L_5572:
        /*0004*/ 	.word	0x00000082


	//----- nvinfo : EIATTR_KPARAM_INFO
	.align		4
.L_5573:
        /*0008*/ 	.byte	0x04, 0x17
        /*000a*/ 	.short	(.L_5575 - .L_5574)
.L_5574:
        /*000c*/ 	.word	0x00000000
        /*0010*/ 	.short	0x0002
        /*0012*/ 	.short	0x0008
        /*0014*/ 	.byte	0x00, 0xf0, 0x41, 0x00


	//----- nvinfo : EIATTR_KPARAM_INFO
	.align		4
.L_5575:
        /*0018*/ 	.byte	0x04, 0x17
        /*001a*/ 	.short	(.L_5577 - .L_5576)
.L_5576:
        /*001c*/ 	.word	0x00000000
        /*0020*/ 	.short	0x0001
        /*0022*/ 	.short	0x0004
        /*0024*/ 	.byte	0x00, 0xf0, 0x09, 0x00


	//----- nvinfo : EIATTR_KPARAM_INFO
	.align		4
.L_5577:
        /*0028*/ 	.byte	0x04, 0x17
        /*002a*/ 	.short	(.L_5579 - .L_5578)
.L_5578:
        /*002c*/ 	.word	0x00000000
        /*0030*/ 	.short	0x0000
        /*0032*/ 	.short	0x0000
        /*0034*/ 	.byte	0x00, 0xf0, 0x11, 0x00


	//----- nvinfo : EIATTR_SPARSE_MMA_MASK
	.align		4
.L_5579:
        /*0038*/ 	.byte	0x03, 0x50
        /*003a*/ 	.short	0x0000


	//----- nvinfo : EIATTR_MAXREG_COUNT
	.align		4
        /*003c*/ 	.byte	0x03, 0x1b
        /*003e*/ 	.short	0x00ff


	//----- nvinfo : EIATTR_MERCURY_ISA_VERSION
	.align		4
        /*0040*/ 	.byte	0x03, 0x5f
        /*0042*/ 	.short	0x0101


	//----- nvinfo : EIATTR_EXIT_INSTR_OFFSETS
	.align		4
        /*0044*/ 	.byte	0x04, 0x1c
        /*0046*/ 	.short	(.L_5581 - .L_5580)


	//   ....[0]....
.L_5580:
        /*0048*/ 	.word	0x000017a0


	//   ....[1]....
        /*004c*/ 	.word	0x000036b0


	//   ....[2]....
        /*0050*/ 	.word	0x00003710


	//----- nvinfo : EIATTR_MAX_THREADS
	.align		4
.L_5581:
        /*0054*/ 	.byte	0x04, 0x05
        /*0056*/ 	.short	(.L_5583 - .L_5582)
.L_5582:
        /*0058*/ 	.word	0x00000080
        /*005c*/ 	.word	0x00000001
        /*0060*/ 	.word	0x00000001


	//----- nvinfo : EIATTR_CRS_STACK_SIZE
	.align		4
.L_5583:
        /*0064*/ 	.byte	0x04, 0x1e
        /*0066*/ 	.short	(.L_5585 - .L_5584)
.L_5584:
        /*0068*/ 	.word	0x00000000


	//----- nvinfo : EIATTR_CBANK_PARAM_SIZE
	.align		4
.L_5585:
        /*006c*/ 	.byte	0x03, 0x19
        /*006e*/ 	.short	0x0018


	//----- nvinfo : EIATTR_PARAM_CBANK
	.align		4
        /*0070*/ 	.byte	0x04, 0x0a
        /*0072*/ 	.short	(.L_5587 - .L_5586)
	.align		4
.L_5586:
        /*0074*/ 	.word	index@(.nv.constant0._ZN2at6native29vectorized_elementwise_kernelILi4ENS0_13AUnaryFunctorIaaaZZZNS0_15binary_internal21div_floor_kernel_cudaERNS_18TensorIteratorBaseEENKUlvE_clEvENKUlvE0_clEvEUlaaE_EESt5arrayIPcLm2EEEEviT0_T1_)
        /*0078*/ 	.short	0x0210
        /*007a*/ 	.short	0x0018


	//----- nvinfo : EIATTR_SW_WAR
	.align		4
.L_5587:
        /*007c*/ 	.byte	0x04, 0x36
        /*007e*/ 	.short	(.L_5589 - .L_5588)
.L_5588:
        /*0080*/ 	.word	0x00000008
.L_5589:


//--------------------- .nv.info._ZN2at6native29vectorized_elementwise_kernelILi8ENS0_13AUnaryFunctorIaaaZZZNS0_15binary_internal21div_floor_kernel_cudaERNS_18TensorIteratorBaseEENKUlvE_clEvENKUlvE0_clEvEUlaaE_EESt5arrayIPcLm2EEEEviT0_T1_ --------------------------
	.section	.nv.info._ZN2at6native29vectorized_elementwise_kernelILi8ENS0_13AUnaryFunctorIaaaZZZNS0_15binary_internal21div_floor_kernel_cudaERNS_18TensorIteratorBaseEENKUlvE_clEvENKUlvE0_clEvEUlaaE_EESt5arrayIPcLm2EEEEviT0_T1_,"",@"SHT_CUDA_INFO"
	.sectionflags	@""
	.align	4


	//----- nvinfo : EIATTR_CUDA_API_VERSION
	.align		4
        /*0000*/ 	.byte	0x04, 0x37
        /*0002*/ 	.short	(.L_5591 - .L_5590)
.L_5590:
        /*0004*/ 	.word	0x00000082


	//----- nvinfo : EIATTR_KPARAM_INFO
	.align		4
.L_5591:
        /*0008*/ 	.byte	0x04, 0x17
        /*000a*/ 	.short	(.L_5593 - .L_5592)
.L_5592:
        /*000c*/ 	.word	0x00000000
        /*0010*/ 	.short	0x0002
        /*0012*/ 	.short	0x0008
        /*0014*/ 	.byte	0x00, 0xf0, 0x41, 0x00


	//----- nvinfo : EIATTR_KPARAM_INFO
	.align		4
.L_5593:
        /*0018*/ 	.byte	0x04, 0x17
        /*001a*/ 	.short	(.L_5595 - .L_5594)
.L_5594:
        /*001c*/ 	.word	0x00000000
        /*0020*/ 	.short	0x0001
        /*0022*/ 	.short	0x0004
        /*0024*/ 	.byte	0x00, 0xf0, 0x09, 0x00


	//----- nvinfo : EIATTR_KPARAM_INFO
	.align		4
.L_5595:
        /*0028*/ 	.byte	0x04, 0x17
        /*002a*/ 	.short	(.L_5597 - .L_5596)
.L_5596:
        /*002c*/ 	.word	0x00000000
        /*0030*/ 	.short	0x0000
        /*0032*/ 	.short	0x0000
        /*0034*/ 	.byte	0x00, 0xf0, 0x11, 0x00


	//----- nvinfo : EIATTR_SPARSE_MMA_MASK
	.align		4
.L_5597:
        /*0038*/ 	.byte	0x03, 0x50
        /*003a*/ 	.short	0x0000


	//----- nvinfo : EIATTR_MAXREG_COUNT
	.align		4
        /*003c*/ 	.byte	0x03, 0x1b
        /*003e*/ 	.short	0x00ff


	//----- nvinfo : EIATTR_MERCURY_ISA_VERSION
	.align		4
        /*0040*/ 	.byte	0x03, 0x5f
        /*0042*/ 	.short	0x0101


	//----- nvinfo : EIATTR_EXIT_INSTR_OFFSETS
	.align		4
        /*0044*/ 	.byte	0x04, 0x1c
        /*0046*/ 	.short	(.L_5599 - .L_5598)


	//   ....[0]....
.L_5598:
        /*0048*/ 	.word	0x00001830


	//   ....[1]....
        /*004c*/ 	.word	0x00003740


	//   ....[2]....
        /*0050*/ 	.word	0x000037a0


	//----- nvinfo : EIATTR_MAX_THREADS
	.align		4
.L_5599:
        /*0054*/ 	.byte	0x04, 0x05
        /*0056*/ 	.short	(.L_5601 - .L_5600)
.L_5600:
        /*0058*/ 	.word	0x00000080
        /*005c*/ 	.word	0x00000001
        /*0060*/ 	.word	0x00000001


	//----- nvinfo : EIATTR_CRS_STACK_SIZE
	.align		4
.L_5601:
        /*0064*/ 	.byte	0x04, 0x1e
        /*0066*/ 	.short	(.L_5603 - .L_5602)
.L_5602:
        /*0068*/ 	.word	0x00000000


	//----- nvinfo : EIATTR_CBANK_PARAM_SIZE
	.align		4
.L_5603:
        /*006c*/ 	.byte	0x03, 0x19
        /*006e*/ 	.short	0x0018


	//----- nvinfo : EIATTR_PARAM_CBANK
	.align		4
        /*0070*/ 	.byte	0x04, 0x0a
        /*0072*/ 	.short	(.L_5605 - .L_5604)
	.align		4
.L_5604:
        /*0074*/ 	.word	index@(.nv.constant0._ZN2at6native29vectorized_elementwise_kernelILi8ENS0_13AUnaryFunctorIaaaZZZNS0_15binary_internal21div_floor_kernel_cudaERNS_18TensorIteratorBaseEENKUlvE_clEvENKUlvE0_clEvEUlaaE_EESt5arrayIPcLm2EEEEviT0_T1_)
        /*0078*/ 	.short	0x0210
        /*007a*/ 	.short	0x0018


	//----- nvinfo : EIATTR_SW_WAR
	.align		4
.L_5605:
        /*007c*/ 	.byte	0x04, 0x36
        /*007e*/ 	.short	(.L_5607 - .L_5606)
.L_5606:
        /*0080*/ 	.word	0x00000008
.L_5607:


//--------------------- .nv.info._ZN2at6native18elementwise_kernelILi128ELi4EZNS0_15gpu_kernel_implINS0_13BinaryFunctorIhhhZZZNS0_15binary_internal21div_floor_kernel_cudaERNS_18TensorIteratorBaseEENKUlvE_clEvENKUlvE_clEvEUlhhE_EEEEvS6_RKT_EUliE_EEviT1_ --------------------------
	.section	.nv.info._ZN2at6native18elementwise_kernelILi128ELi4EZNS0_15gpu_kernel_implINS0_13BinaryFunctorIhhhZZZNS0_15binary_internal21div_floor_kernel_cudaERNS_18TensorIteratorBaseEENKUlvE_clEvENKUlvE_clEvEUlhhE_EEEEvS6_RKT_EUliE_EEviT1_,"",@"SHT_CUDA_INFO"
	.sectionflags	@""
	.align	4


	//----- nvinfo : EIATTR_CUDA_API_VERSION
	.align		4
        /*0000*/ 	.byte	0x04, 0x37
        /*0002*/ 	.short	(.L_5609 - .L_5608)
.L_5608:
        /*0004*/ 	.word	0x00000082


	//----- nvinfo : EIATTR_KPARAM_INFO
	.align		4
.L_5609:
        /*0008*/ 	.byte	0x04, 0x17
        /*000a*/ 	.short	(.L_5611 - .L_5610)
.L_5610:
        /*000c*/ 	.word	0x00000000
        /*0010*/ 	.short	0x0001
        /*0012*/ 	.short	0x0008
        /*0014*/ 	.byte	0x00, 0xf0, 0x21, 0x0a


	//----- nvinfo : EIATTR_KPARAM_INFO
	.align		4
.L_5611:
        /*0018*/ 	.byte	0x04, 0x17
        /*001a*/ 	.short	(.L_5613 - .L_5612)
.L_5612:
        /*001c*/ 	.word	0x00000000
        /*0020*/ 	.short	0x0000
        /*0022*/ 	.short	0x0000
        /*0024*/ 	.byte	0x00, 0xf0, 0x11, 0x00


	//----- nvinfo : EIATTR_SPARSE_MMA_MASK
	.align		4
.L_5613:
        /*0028*/ 	.byte	0x03, 0x50
        /*002a*/ 	.short	0x0000


	//----- nvinfo : EIATTR_MAXREG_COUNT
	.align		4
        /*002c*/ 	.byte	0x03, 0x1b
        /*002e*/ 	.short	0x0080


	//----- nvinfo : EIATTR_EXTERNS
	.align		4
        /*0030*/ 	.byte	0x04, 0x0f
        /*0032*/ 	.short	(.L_5615 - .L_5614)


	//   ....[0]....
	.align		4
.L_5614:
        /*0034*/ 	.word	index@(__assertfail)


	//----- nvinfo : EIATTR_MERCURY_ISA_VERSION
	.align		4
.L_5615:
        /*0038*/ 	.byte	0x03, 0x5f
        /*003a*/ 	.short	0x0101


	//----- nvinfo : EIATTR_SYSCALL_OFFSETS
	.align		4
        /*003c*/ 	.byte	0x04, 0x46
        /*003e*/ 	.short	(.L_5617 - .L_5616)


	//   ....[0]....
.L_5616:
        /*0040*/ 	.word	0x00002560


	//   ....[1]....
        /*0044*/ 	.word	0x00003420


	//   ....[2]....
        /*0048*/ 	.word	0x000042d0


	//   ....[3]....
        /*004c*/ 	.word	0x00006870


	//   ....[4]....
        /*0050*/ 	.word	0x00007730


	//   ....[5]....
        /*0054*/ 	.word	0x000085e0


	//   ....[6]....
        /*0058*/ 	.word	0x0000ab70


	//   ....[7]....
        /*005c*/ 	.word	0x0000ba30


	//   ....[8]....
        /*0060*/ 	.word	0x0000c8e0


	//   ....[9]....
        /*0064*/ 	.word	0x0000ee60


	//   ....[10]....
        /*0068*/ 	.word	0x0000fd20


	//   ....[11]....
        /*006c*/ 	.word	0x00010bd0


	//----- nvinfo : EIATTR_EXIT_INSTR_OFFSETS
	.align		4
.L_5617:
        /*0070*/ 	.byte	0x04, 0x1c
        /*0072*/ 	.short	(.L_5619 - .L_5618)


	//   ....[0]....
.L_5618:
        /*0074*/ 	.word	0x0000c9a0


	//   ....[1]....
        /*0078*/ 	.word	0x0000fea0


	//   ....[2]....
        /*007c*/ 	.word	0x0000fec0


	//   ....[3]....
        /*0080*/ 	.word	0x0000ff60


	//   ....[4]....
        /*0084*/ 	.word	0x0000ff90


	//   ....[5]....
        /*0088*/ 	.word	0x0000ffb0


	//   ....[6]....
        /*008c*/ 	.word	0x00010040


	//   ....[7]....
        /*0090*/ 	.word	0x00010080


	//   ....[8]....
        /*0094*/ 	.word	0x00010120


	//   ....[9]....
        /*0098*/ 	.word	0x00010170


	//   ....[10]....
        /*009c*/ 	.word	0x000101a0


	//   ....[11]....
        /*00a0*/ 	.word	0x00010260


	//   ....[12]....
        /*00a4*/ 	.word	0x000102a0


	//   ....[13]....
        /*00a8*/ 	.word	0x00010430


	//   ....[14]....
        /*00ac*/ 	.word	0x00010590


	//   ....[15]....
        /*00b0*/ 	.word	0x000105d0


	//   ....[16]....
        /*00b4*/ 	.word	0x00010670


	//   ....[17]....
        /*00b8*/ 	.word	0x000107f0


	//   ....[18]....
        /*00bc*/ 	.word	0x00010970


	//   ....[19]....
        /*00c0*/ 	.word	0x00010ad0


	//   ....[20]....
        /*00c4*/ 	.word	0x00010be0


	//   ....[21]....
        /*00c8*/ 	.word	0x00010c20


	//   ....[22]....
        /*00cc*/ 	.word	0x00010c50


	//----- nvinfo : EIATTR_MAX_THREADS
	.align		4
.L_5619:
        /*00d0*/ 	.byte	0x04, 0x05
        /*00d2*/ 	.short	(.L_5621 - .L_5620)
.L_5620:
        /*00d4*/ 	.word	0x00000080
        /*00d8*/ 	.word	0x00000001
        /*00dc*/ 	.word	0x00000001


	//----- nvinfo : EIATTR_CRS_STACK_SIZE
	.align		4
.L_5621:
        /*00e0*/ 	.byte	0x04, 0x1e
        /*00e2*/ 	.short	(.L_5623 - .L_5622)
.L_5622:
        /*00e4*/ 	.word	0x00000000


	//----- nvinfo : EIATTR_CBANK_PARAM_SIZE
	.align		4
.L_5623:
        /*00e8*/ 	.byte	0x03, 0x19
        /*00ea*/ 	.short	0x0290


	//----- nvinfo : EIATTR_PARAM_CBANK
	.align		4
        /*00ec*/ 	.byte	0x04, 0x0a
        /*00ee*/ 	.short	(.L_5625 - .L_5624)
	.align		4
.L_5624:
        /*00f0*/ 	.word	index@(.nv.constant0._ZN2at6native18elementwise_kernelILi128ELi4EZNS0_15gpu_kernel_implINS0_13BinaryFunctorIhhhZZZNS0_15binary_internal21div_floor_kernel_cudaERNS_18TensorIteratorBaseEENKUlvE_clEvENKUlvE_clEvEUlhhE_EEEEvS6_RKT_EUliE_EEviT1_)
        /*00f4*/ 	.short	0x0210
        /*00f6*/ 	.short	0x0290


	//----- nvinfo : EIATTR_SW_WAR
	.align		4
.L_5625:
        /*00f8*/ 	.byte	0x04, 0x36
        /*00fa*/ 	.short	(.L_5627 - .L_5626)
.L_5626:
        /*00fc*/ 	.word	0x00000008
.L_5627:


//--------------------- .nv.info._ZN2at6native27unrolled_elementwise_kernelINS0_13BinaryFunctorIhhhZZZNS0_15binary_internal21div_floor_kernel_cudaERNS_18TensorIteratorBaseEENKUlvE_clEvENKUlvE_clEvEUlhhE_EESt5arrayIPcLm3EELi4E23TrivialOffsetCalculatorILi2EjESD_ILi1EjENS0_6memory12LoadWithCastILi2EEENSG_13StoreWithCastILi1EEEEEviT_T0_T2_T3_T4_T5_ --------------------------
	.section	.nv.info._ZN2at6native27unrolled_elementwise_kernelINS0_13BinaryFunctorIhhhZZZNS0_15binary_internal21div_floor_kernel_cudaERNS_18TensorIteratorBaseEENKUlvE_clEvENKUlvE_clEvEUlhhE_EESt5arrayIPcLm3EELi4E23TrivialOffsetCalculatorILi2EjESD_ILi1EjENS0_6memory12LoadWithCastILi2EEENSG_13StoreWithCastILi1EEEEEviT_T0_T2_T3_T4_T5_,"",@"SHT_CUDA_INFO"
	.sectionflags	@""
	.align	4


	//----- nvinfo : EIATTR_CUDA_API_VERSION
	.align		4
        /*0000*/ 	.byte	0x04, 0x37
        /*0002*/ 	.short	(.L_5629 - .L_5628)
.L_5628:
        /*0004*/ 	.word	0x00000082


	//----- nvinfo : EIATTR_KPARAM_INFO
	.align		4
.L_5629:
        /*0008*/ 	.byte	0x04, 0x17
        /*000a*/ 	.short	(.L_5631 - .L_5630)
.L_5630:
        /*000c*/ 	.word	0x00000000
        /*0010*/ 	.short	0x0006
        /*0012*/ 	.short	0x0030
        /*0014*/ 	.byte	0x00, 0xf0, 0x21, 0x00


	//----- nvinfo : EIATTR_KPARAM_INFO
	.align		4
.L_5631:
        /*0018*/ 	.byte	0x04, 0x17
        /*001a*/ 	.short	(.L_5633 - .L_5632)
.L_5632:
        /*001c*/ 	.word	0x00000000
        /*0020*/ 	.short	0x0005
        /*0022*/ 	.short	0x0024
        /*0024*/ 	.byte	0x00, 0xf0, 0x31, 0x00


	//----- nvinfo : EIATTR_KPARAM_INFO
	.align		4
.L_5633:
        /*0028*/ 	.byte	0x04, 0x17
        /*002a*/ 	.short	(.L_5635 - .L_5634)
.L_5634:
        /*002c*/ 	.word	0x00000000
        /*0030*/ 	.short	0x0004
        /*0032*/ 	.short	0x0021
        /*0034*/ 	.byte	0x00, 0xf0, 0x05, 0x00


	//----- nvinfo : EIATTR_KPARAM_INFO
	.align		4
.L_5635:
        /*0038*/ 	.byte	0x04, 0x17
        /*003a*/ 	.short	(.L_5637 - .L_5636)
.L_5636:
        /*003c*/ 	.word	0x00000000
        /*0040*/ 	.short	0x0003
        /*0042*/ 	.short	0x0020
        /*0044*/ 	.byte	0x00, 0xf0, 0x05, 0x00


	//----- nvinfo : EIATTR_KPARAM_INFO
	.align		4
.L_5637:
        /*0048*/ 	.byte	0x04, 0x17
        /*004a*/ 	.short	(.L_5639 - .L_5638)
.L_5638:
        /*004c*/ 	.word	0x00000000
        /*0050*/ 	.short	0x0002
        /*0052*/ 	.short	0x0008
        /*0054*/ 	.byte	0x00, 0xf0, 0x61, 0x00


	//----- nvinfo : EIATTR_KPARAM_INFO
	.align		4
.L_5639:
        /*0058*/ 	.byte	0x04, 0x17
        /*005a*/ 	.short	(.L_5641 - .L_5640)
.L_5640:
        /*005c*/ 	.word	0x00000000
        /*0060*/ 	.short	0x0001
        /*0062*/ 	.short	0x0004
        /*0064*/ 	.byte	0x00, 0xf0, 0x05, 0x00


	//----- nvinfo : EIATTR_KPARAM_INFO
	.align		4
.L_5641:
        /*0068*/ 	.byte	0x04, 0x17
        /*006a*/ 	.short	(.L_5643 - .L_5642)
.L_5642:
        /*006c*/ 	.word	0x00000000
        /*0070*/ 	.short	0x0000
        /*0072*/ 	.short	0x0000
        /*0074*/ 	.byte	0x00, 0xf0, 0x11, 0x00


	//----- nvinfo : EIATTR_SPARSE_MMA_MASK
	.align		4
.L_5643:
        /*0078*/ 	.byte	0x03, 0x50
        /*007a*/ 	.short	0x0000


	//----- nvinfo : EIATTR_MAXREG_COUNT
	.align		4
        /*007c*/ 	.byte	0x03, 0x1b
        /*007e*/ 	.short	0x00ff


	//----- nvinfo : EIATTR_EXTERNS
	.align		4
        /*0080*/ 	.byte	0x04, 0x0f
        /*0082*/ 	.short	(.L_5645 - .L_5644)


	//   ....[0]....
	.align		4
.L_5644:
        /*0084*/ 	.word	index@(__assertfail)


	//----- nvinfo : EIATTR_MERCURY_ISA_VERSION
	.align		4
.L_5645:
        /*0088*/ 	.byte	0x03, 0x5f
        /*008a*/ 	.short	0x0101


	//----- nvinfo : EIATTR_SYSCALL_OFFSETS
	.align		4
        /*008c*/ 	.byte	0x04, 0x46
        /*008e*/ 	.short	(.L_5647 - .L_5646)


	//   ....[0]....
.L_5646:
        /*0090*/ 	.word	0x00000f70


	//   ....[1]....
        /*0094*/ 	.word	0x00001e40


	//   ....[2]....
        /*0098*/ 	.word	0x00002d90


	//   ....[3]....
        /*009c*/ 	.word	0x00003c60


	//   ....[4]....
        /*00a0*/ 	.word	0x00004bc0


	//   ....[5]....
        /*00a4*/ 	.word	0x00005aa0


	//   ....[6]....
        /*00a8*/ 	.word	0x000069e0


	//   ....[7]....
        /*00ac*/ 	.word	0x000078c0


	//   ....[8]....
        /*00b0*/ 	.word	0x00008c50


	//   ....[9]....
        /*00b4*/ 	.word	0x00009c80


	//   ....[10]....
        /*00b8*/ 	.word	0x0000ac70


	//   ....[11]....
        /*00bc*/ 	.word	0x0000bc60


	//----- nvinfo : EIATTR_EXIT_INSTR_OFFSETS
	.align		4
.L_5647:
        /*00c0*/ 	.byte	0x04, 0x1c
        /*00c2*/ 	.short	(.L_5649 - .L_5648)


	//   ....[0]....
.L_5648:
        /*00c4*/ 	.word	0x0000ad20


	//   ....[1]....
        /*00c8*/ 	.word	0x0000ae50


	//   ....[2]....
        /*00cc*/ 	.word	0x0000ae70


	//   ....[3]....
        /*00d0*/ 	.word	0x0000af10


	//   ....[4]....
        /*00d4*/ 	.word	0x0000af40


	//   ....[5]....
        /*00d8*/ 	.word	0x0000af70


	//   ....[6]....
        /*00dc*/ 	.word	0x0000b010


	//   ....[7]....
        /*00e0*/ 	.word	0x0000b060


	//   ....[8]....
        /*00e4*/ 	.word	0x0000b110


	//   ....[9]....
        /*00e8*/ 	.word	0x0000b170


	//   ....[10]....
        /*00ec*/ 	.word	0x0000b1b0


	//   ....[11]....
        /*00f0*/ 	.word	0x0000b270


	//   ....[12]....
        /*00f4*/ 	.word	0x0000b2c0


	//   ....[13]....
        /*00f8*/ 	.word	0x0000b460


	//   ....[14]....
        /*00fc*/ 	.word	0x0000b5d0


	//   ....[15]....
        /*0100*/ 	.word	0x0000b620


	//   ....[16]....
        /*0104*/ 	.word	0x0000b6d0


	//   ....[17]....
        /*0108*/ 	.word	0x0000b860


	//   ....[18]....
        /*010c*/ 	.word	0x0000b9f0


	//   ....[19]....
        /*0110*/ 	.word	0x0000bb60


	//   ....[20]....
        /*0114*/ 	.word	0x0000bc70


	//   ....[21]....
        /*0118*/ 	.word	0x0000bcb0


	//   ....[22]....
        /*011c*/ 	.word	0x0000bce0


	//----- nvinfo : EIATTR_MAX_THREADS
	.align		4
.L_5649:
        /*0120*/ 	.byte	0x04, 0x05
        /*0122*/ 	.short	(.L_5651 - .L_5650)
.L_5650:
        /*0124*/ 	.word	0x00000080
        /*0128*/ 	.word	0x00000001
        /*012c*/ 	.word	0x00000001


	//----- nvinfo : EIATTR_CRS_STACK_SIZE
	.align		4
.L_5651:
        /*0130*/ 	.byte	0x04, 0x1e
        /*0132*/ 	.short	(.L_5653 - .L_5652)
.L_5652:
        /*0134*/ 	.word	0x00000000


	//----- nvinfo : EIATTR_CBANK_PARAM_SIZE
	.align		4
.L_5653:
        /*0138*/ 	.byte	0x03, 0x19
        /*013a*/ 	.short	0x0038


	//----- nvinfo : EIATTR_PARAM_CBANK
	.align		4
        /*013c*/ 	.byte	0x04, 0x0a
        /*013e*/ 	.short	(.L_5655 - .L_5654)
	.align		4
.L_5654:
        /*0140*/ 	.word	index@(.nv.constant0._ZN2at6native27unrolled_elementwise_kernelINS0_13BinaryFunctorIhhhZZZNS0_15binary_internal21div_floor_kernel_cudaERNS_18TensorIteratorBaseEENKUlvE_clEvENKUlvE_clEvEUlhhE_EESt5arrayIPcLm3EELi4E23TrivialOffsetCalculatorILi2EjESD_ILi1EjENS0_6memory12LoadWithCastILi2EEENSG_13StoreWithCastILi1EEEEEviT_T0_T2_T3_T4_T5_)
        /*0144*/ 	.short	0x0210
        /*0146*/ 	.short	0x0038


	//----- nvinfo : EIATTR_SW_WAR
	.align		4
.L_5655:
        /*0148*/ 	.byte	0x04, 0x36
        /*014a*/ 	.short	(.L_5657 - .L_5656)
.L_5656:
        /*014c*/ 	.word	0x00000008
.L_5657:


//--------------------- .nv.info._ZN2at6native18elementwise_kernelILi128ELi4EZNS0_22gpu_kernel_impl_nocastINS0_13BinaryFunctorIhhhZZZNS0_15binary_internal21div_floor_kernel_cudaERNS_18TensorIteratorBaseEENKUlvE_clEvENKUlvE_clEvEUlhhE_EEEEvS6_RKT_EUliE_EEviT1_ --------------------------
	.section	.nv.info._ZN2at6native18elementwise_kernelILi128ELi4EZNS0_22gpu_kernel_impl_nocastINS0_13BinaryFunctorIhhhZZZNS0_15binary_internal21div_floor_kernel_cudaERNS_18TensorIteratorBaseEENKUlvE_clEvENKUlvE_clEvEUlhhE_EEEEvS6_RKT_EUliE_EEviT1_,"",@"SHT_CUDA_INFO"
	.sectionflags	@""
	.align	4


	//----- nvinfo : EIATTR_CUDA_API_VERSION
	.align		4
        /*0000*/ 	.byte	0x04, 0x37
        /*0002*/ 	.short	(.L_5659 - .L_5658)
.L_5658:
        /*0004*/ 	.word	0x00000082


	//----- nvinfo : EIATTR_KPARAM_INFO
	.align		4
.L_5659:
        /*0008*/ 	.byte	0x04, 0x17
        /*000a*/ 	.short	(.L_5661 - .L_5660)
.L_5660:
        /*000c*/ 	.word	0x00000000
        /*0010*/ 	.short	0x0001
        /*0012*/ 	.short	0x0008
        /*0014*/ 	.byte	0x00, 0xf0, 0x21, 0x0a


	//----- nvinfo : EIATTR_KPARAM_INFO
	.align		4
.L_5661:
        /*0018*/ 	.byte	0x04, 0x17
        /*001a*/ 	.short	(.L_5663 - .L_5662)
.L_5662:
        /*001c*/ 	.word	0x00000000
        /*0020*/ 	.short	0x0000
        /*0022*/ 	.short	0x0000
        /*0024*/ 	.byte	0x00, 0xf0, 0x11, 0x00


	//----- nvinfo : EIATTR_SPARSE_MMA_MASK
	.align		4
.L_5663:
        /*0028*/ 	.byte	0x03, 0x50
        /*002a*/ 	.short	0x0000


	//----- nvinfo : EIATTR_MAXREG_COUNT
	.align		4
        /*002c*/ 	.byte	0x03, 0x1b
        /*002e*/ 	.short	0x0080


	//----- nvinfo : EIATTR_MERCURY_ISA_VERSION
	.align		4
        /*0030*/ 	.byte	0x03, 0x5f
        /*0032*/ 	.short	0x0101


	//----- nvinfo : EIATTR_EXIT_INSTR_OFFSETS
	.align		4
        /*0034*/ 	.byte	0x04, 0x1c
        /*0036*/ 	.short	(.L_5665 - .L_5664)


	//   ....[0]....
.L_5664:
        /*0038*/ 	.word	0x00004670


	//   ....[1]....
        /*003c*/ 	.word	0x00005d70


	//----- nvinfo : EIATTR_MAX_THREADS
	.align		4
.L_5665:
        /*0040*/ 	.byte	0x04, 0x05
        /*0042*/ 	.short	(.L_5667 - .L_5666)
.L_5666:
        /*0044*/ 	.word	0x00000080
        /*0048*/ 	.word	0x00000001
        /*004c*/ 	.word	0x00000001


	//----- nvinfo : EIATTR_CRS_STACK_SIZE
	.align		4
.L_5667:
        /*0050*/ 	.byte	0x04, 0x1e
        /*0052*/ 	.short	(.L_5669 - .L_5668)
.L_5668:
        /*0054*/ 	.word	0x00000000


	//----- nvinfo : EIATTR_CBANK_PARAM_SIZE
	.align		4
.L_5669:
        /*0058*/ 	.byte	0x03, 0x19
        /*005a*/ 	.short	0x0290


	//----- nvinfo : EIATTR_PARAM_CBANK
	.align		4
        /*005c*/ 	.byte	0x04, 0x0a
        /*005e*/ 	.short	(.L_5671 - .L_5670)
	.align		4
.L_5670:
        /*0060*/ 	.word	index@(.nv.constant0._ZN2at6native18elementwise_kernelILi128ELi4EZNS0_22gpu_kernel_impl_nocastINS0_13BinaryFunctorIhhhZZZNS0_15binary_internal21div_floor_kernel_cudaERNS_18TensorIteratorBaseEENKUlvE_clEvENKUlvE_clEvEUlhhE_EEEEvS6_RKT_EUliE_EEviT1_)
        /*0064*/ 	.short	0x0210
        /*0066*/ 	.short	0x0290


	//----- nvinfo : EIATTR_SW_WAR
	.align		4
.L_5671:
        /*0068*/ 	.byte	0x04, 0x36
        /*006a*/ 	.short	(.L_5673 - .L_5672)
.L_5672:
        /*006c*/ 	.word	0x00000008
.L_5673:


//--------------------- .nv.info._ZN2at6native27unrolled_elementwise_kernelINS0_13BinaryFunctorIhhhZZZNS0_15binary_internal21div_floor_kernel_cudaERNS_18TensorIteratorBaseEENKUlvE_clEvENKUlvE_clEvEUlhhE_EESt5arrayIPcLm3EELi4E23TrivialOffsetCalculatorILi2EjESD_ILi1EjENS0_6memory15LoadWithoutCastENSG_16StoreWithoutCastEEEviT_T0_T2_T3_T4_T5_ --------------------------
	.section	.nv.info._ZN2at6native27unrolled_elementwise_kernelINS0_13BinaryFunctorIhhhZZZNS0_15binary_internal21div_floor_kernel_cudaERNS_18TensorIteratorBaseEENKUlvE_clEvENKUlvE_clEvEUlhhE_EESt5arrayIPcLm3EELi4E23TrivialOffsetCalculatorILi2EjESD_ILi1EjENS0_6memory15LoadWithoutCastENSG_16StoreWithoutCastEEEviT_T0_T2_T3_T4_T5_,"",@"SHT_CUDA_INFO"
	.sectionflags	@""
	.align	4


	//----- nvinfo : EIATTR_CUDA_API_VERSION
	.align		4
        /*0000*/ 	.byte	0x04, 0x37
        /*0002*/ 	.short	(.L_5675 - .L_5674)
.L_5674:
        /*0004*/ 	.word	0x00000082


	//----- nvinfo : EIATTR_KPARAM_INFO
	.align		4
.L_5675:
        /*0008*/ 	.byte	0x04, 0x17
        /*000a*/ 	.short	(.L_5677 - .L_5676)
.L_5676:
        /*000c*/ 	.word	0x00000000
        /*0010*/ 	.short	0x0006
        /*0012*/ 	.short	0x0023
        /*0014*/ 	.byte	0x00, 0xf0, 0x05, 0x00


	//----- nvinfo : EIATTR_KPARAM_INFO
	.align		4
.L_5677:
        /*0018*/ 	.byte	0x04, 0x17
        /*001a*/ 	.short	(.L_5679 - .L_5678)
.L_5678:
        /*001c*/ 	.word	0x00000000
        /*0020*/ 	.short	0x0005
        /*0022*/ 	.short	0x0022
        /*0024*/ 	.byte	0x00, 0xf0, 0x05, 0x00


	//----- nvinfo : EIATTR_KPARAM_INFO
	.align		4
.L_5679:
        /*0028*/ 	.byte	0x04, 0x17
        /*002a*/ 	.short	(.L_5681 - .L_5680)
.L_5680:
        /*002c*/ 	.word	0x00000000
        /*0030*/ 	.short	0x0004
        /*0032*/ 	.short	0x0021
        /*0034*/ 	.byte	0x00, 0xf0, 0x05, 0x00


	//----- nvinfo : EIATTR_KPARAM_INFO
	.align		4
.L_5681:
        /*0038*/ 	.byte	0x04, 0x17
        /*003a*/ 	.short	(.L_5683 - .L_5682)
.L_5682:
        /*003c*/ 	.word	0x00000000
        /*0040*/ 	.short	0x0003
        /*0042*/ 	.short	0x0020
        /*0044*/ 	.byte	0x00, 0xf0, 0x05, 0x00


	//----- nvinfo : EIATTR_KPARAM_INFO
	.align		4
.L_5683:
        /*0048*/ 	.byte	0x04, 0x17
        /*004a*/ 	.short	(.L_5685 - .L_5684)
.L_5684:
        /*004c*/ 	.word	0x00000000
        /*0050*/ 	.short	0x0002
        /*0052*/ 	.short	0x0008
        /*0054*/ 	.byte	0x00, 0xf0, 0x61, 0x00


	//----- nvinfo : EIATTR_KPARAM_INFO
	.align		4
.L_5685:
        /*0058*/ 	.byte	0x04, 0x17
        /*005a*/ 	.short	(.L_5687 - .L_5686)
.L_5686:
        /*005c*/ 	.word	0x00000000
        /*0060*/ 	.short	0x0001
        /*0062*/ 	.short	0x0004
        /*0064*/ 	.byte	0x00, 0xf0, 0x05, 0x00


	//----- nvinfo : EIATTR_KPARAM_INFO
	.align		4
.L_5687:
        /*0068*/ 	.byte	0x04, 0x17
        /*006a*/ 	.short	(.L_5689 - .L_5688)
.L_5688:
        /*006c*/ 	.word	0x00000000
        /*0070*/ 	.short	0x0000
        /*0072*/ 	.short	0x0000
        /*0074*/ 	.byte	0x00, 0xf0, 0x11, 0x00


	//----- nvinfo : EIATTR_SPARSE_MMA_MASK
	.align		4
.L_5689:
        /*0078*/ 	.byte	0x03, 0x50
        /*007a*/ 	.short	0x0000


	//----- nvinfo : EIATTR_MAXREG_COUNT
	.align		4
        /*007c*/ 	.byte	0x03, 0x1b
        /*007e*/ 	.short	0x00ff


	//----- nvinfo : EIATTR_MERCURY_ISA_VERSION
	.align		4
        /*0080*/ 	.byte	0x03, 0x5f
        /*0082*/ 	.short	0x0101


	//----- nvinfo : EIATTR_EXIT_INSTR_OFFSETS
	.align		4
        /*0084*/ 	.byte	0x04, 0x1c
        /*0086*/ 	.short	(.L_5691 - .L_5690)


	//   ....[0]....
.L_5690:
        /*0088*/ 	.word	0x00000780


	//   ....[1]....
        /*008c*/ 	.word	0x000007e0


	//----- nvinfo : EIATTR_MAX_THREADS
	.align		4
.L_5691:
        /*0090*/ 	.byte	0x04, 0x05
        /*0092*/ 	.short	(.L_5693 - .L_5692)
.L_5692:
        /*0094*/ 	.word	0x00000080
        /*0098*/ 	.word	0x00000001
        /*009c*/ 	.word	0x00000001


	//----- nvinfo : EIATTR_CRS_STACK_SIZE
	.align		4
.L_5693:
        /*00a0*/ 	.byte	0x04, 0x1e
        /*00a2*/ 	.short	(.L_5695 - .L_5694)
.L_5694:
        /*00a4*/ 	.word	0x00000000


	//----- nvinfo : EIATTR_CBANK_PARAM_SIZE
	.align		4
.L_5695:
        /*00a8*/ 	.byte	0x03, 0x19
        /*00aa*/ 	.short	0x0024


	//----- nvinfo : EIATTR_PARAM_CBANK
	.align		4
        /*00ac*/ 	.byte	0x04, 0x0a
        /*00ae*/ 	.short	(.L_5697 - .L_5696)
	.align		4
.L_5696:
        /*00b0*/ 	.word	index@(.nv.constant0._ZN2at6native27unrolled_elementwise_kernelINS0_13BinaryFunctorIhhhZZZNS0_15binary_internal21div_floor_kernel_cudaERNS_18TensorIteratorBaseEENKUlvE_clEvENKUlvE_clEvEUlhhE_EESt5arrayIPcLm3EELi4E23TrivialOffsetCalculatorILi2EjESD_ILi1EjENS0_6memory15LoadWithoutCastENSG_16StoreWithoutCastEEEviT_T0_T2_T3_T4_T5_)
        /*00b4*/ 	.short	0x0210
        /*00b6*/ 	.short	0x0024


	//----- nvinfo : EIATTR_SW_WAR
	.align		4
.L_5697:
        /*00b8*/ 	.byte	0x04, 0x36
        /*00ba*/ 	.short	(.L_5699 - .L_5698)
.L_5698:
        /*00bc*/ 	.word	0x00000008
.L_5699:


//--------------------- .nv.info._ZN2at6native29vectorized_elementwise_kernelILi2ENS0_13BinaryFunctorIhhhZZZNS0_15binary_internal21div_floor_kernel_cudaERNS_18TensorIteratorBaseEENKUlvE_clEvENKUlvE_clEvEUlhhE_EESt5arrayIPcLm3EEEEviT0_T1_ --------------------------
	.section	.nv.info._ZN2at6native29vectorized_elementwise_kernelILi2ENS0_13BinaryFunctorIhhhZZZNS0_15binary_internal21div_floor_kernel_cudaERNS_18TensorIteratorBaseEENKUlvE_clEvENKUlvE_clEvEUlhhE_EESt5arrayIPcLm3EEEEviT0_T1_,"",@"SHT_CUDA_INFO"
	.sectionflags	@""
	.align	4


	//----- nvinfo : EIATTR_CUDA_API_VERSION
	.align		4
        /*0000*/ 	.byte	0x04, 0x37
        /*0002*/ 	.short	(.L_5701 - .L_5700)
.L_5700:
        /*0004*/ 	.word	0x00000082


	//----- nvinfo : EIATTR_KPARAM_INFO
	.align		4
.L_5701:
        /*0008*/ 	.byte	0x04, 0x17
        /*000a*/ 	.short	(.L_5703 - .L_5702)
.L_5702:
        /*000c*/ 	.word	0x00000000
        /*0010*/ 	.short	0x0002
        /*0012*/ 	.short	0x0008
        /*0014*/ 	.byte	0x00, 0xf0, 0x61, 0x00


	//----- nvinfo : EIATTR_KPARAM_INFO
	.align		4
.L_5703:
        /*0018*/ 	.byte	0x04, 0x17
        /*001a*/ 	.short	(.L_5705 - .L_5704)
.L_5704:
        /*001c*/ 	.word	0x00000000
        /*0020*/ 	.short	0x0001
        /*0022*/ 	.short	0x0004
        /*0024*/ 	.byte	0x00, 0xf0, 0x05, 0x00


	//----- nvinfo : EIATTR_KPARAM_INFO
	.align		4
.L_5705:
        /*0028*/ 	.byte	0x04, 0x17
        /*002a*/ 	.short	(.L_5707 - .L_5706)
.L_5706:
        /*002c*/ 	.word	0x00000000
        /*0030*/ 	.short	0x0000
        /*0032*/ 	.short	0x0000
        /*0034*/ 	.byte	0x00, 0xf0, 0x11, 0x00


	//----- nvinfo : EIATTR_SPARSE_MMA_MASK
	.align		4
.L_5707:
        /*0038*/ 	.byte	0x03, 0x50
        /*003a*/ 	.short	0x0000


	//----- nvinfo : EIATTR_MAXREG_COUNT
	.align		4
        /*003c*/ 	.byte	0x03, 0x1b
        /*003e*/ 	.short	0x00ff


	//----- nvinfo : EIATTR_MERCURY_ISA_VERSION
	.align		4
        /*0040*/ 	.byte	0x03, 0x5f
        /*0042*/ 	.short	0x0101


	//----- nvinfo : EIATTR_EXIT_INSTR_OFFSETS
	.align		4
        /*0044*/ 	.byte	0x04, 0x1c
        /*0046*/ 	.short	(.L_5709 - .L_5708)


	//   ....[0]....
.L_5708:
        /*0048*/ 	.word	0x000005e0


	//   ....[1]....
        /*004c*/ 	.word	0x00001520


	//   ....[2]....
        /*0050*/ 	.word	0x00001580


	//----- nvinfo : EIATTR_MAX_THREADS
	.align		4
.L_5709:
        /*0054*/ 	.byte	0x04, 0x05
        /*0056*/ 	.short	(.L_5711 - .L_5710)
.L_5710:
        /*0058*/ 	.word	0x00000080
        /*005c*/ 	.word	0x00000001
        /*0060*/ 	.word	0x00000001


	//----- nvinfo : EIATTR_CRS_STACK_SIZE
	.align		4
.L_5711:
        /*0064*/ 	.byte	0x04, 0x1e
        /*0066*/ 	.short	(.L_5713 - .L_5712)
.L_5712:
        /*0068*/ 	.word	0x00000000


	//----- nvinfo : EIATTR_CBANK_PARAM_SIZE
	.align		4
.L_5713:
        /*006c*/ 	.byte	0x03, 0x19
        /*006e*/ 	.short	0x0020


	//----- nvinfo : EIATTR_PARAM_CBANK
	.align		4
        /*0070*/ 	.byte	0x04, 0x0a
        /*0072*/ 	.short	(.L_5715 - .L_5714)
	.align		4
.L_5714:
        /*0074*/ 	.word	index@(.nv.constant0._ZN2at6native29vectorized_elementwise_kernelILi2ENS0_13BinaryFunctorIhhhZZZNS0_15binary_internal21div_floor_kernel_cudaERNS_18TensorIteratorBaseEENKUlvE_clEvENKUlvE_clEvEUlhhE_EESt5arrayIPcLm3EEEEviT0_T1_)
        /*0078*/ 	.short	0x0210
        /*007a*/ 	.short	0x0020


	//----- nvinfo : EIATTR_SW_WAR
	.align		4
.L_5715:
        /*007c*/ 	.byte	0x04, 0x36
        /*007e*/ 	.short	(.L_5717 - .L_5716)
.L_5716:
        /*0080*/ 	.word	0x00000008
.L_5717:


//--------------------- .nv.info._ZN2at6native29vectorized_elementwise_kernelILi4ENS0_13BinaryFunctorIhhhZZZNS0_15binary_internal21div_floor_kernel_cudaERNS_18TensorIteratorBaseEENKUlvE_clEvENKUlvE_clEvEUlhhE_EESt5arrayIPcLm3EEEEviT0_T1_ --------------------------
	.section	.nv.info._ZN2at6native29vectorized_elementwise_kernelILi4ENS0_13BinaryFunctorIhhhZZZNS0_15binary_internal21div_floor_kernel_cudaERNS_18TensorIteratorBaseEENKUlvE_clEvENKUlvE_clEvEUlhhE_EESt5arrayIPcLm3EEEEviT0_T1_,"",@"SHT_CUDA_INFO"
	.sectionflags	@""
	.align	4


	//----- nvinfo : EIATTR_CUDA_API_VERSION
	.align		4
        /*0000*/ 	.byte	0x04, 0x37
        /*0002*/ 	.short	(.L_5719 - .L_5718)
.L_5718:
        /*0004*/ 	.word	0x00000082


	//----- nvinfo : EIATTR_KPARAM_INFO
	.align		4
.L_5719:
        /*0008*/ 	.byte	0x04, 0x17
        /*000a*/ 	.short	(.L_5721 - .L_5720)
.L_5720:
        /*000c*/ 	.word	0x00000000
        /*0010*/ 	.short	0x0002
        /*0012*/ 	.short	0x0008
        /*0014*/ 	.byte	0x00, 0xf0, 0x61, 0x00


	//----- nvinfo : EIATTR_KPARAM_INFO
	.align		4
.L_5721:
        /*0018*/ 	.byte	0x04, 0x17
        /*001a*/ 	.short	(.L_5723 - .L_5722)
.L_5722:
        /*001c*/ 	.word	0x00000000
        /*0020*/ 	.short	0x0001
        /*0022*/ 	.short	0x0004
        /*0024*/ 	.byte	0x00, 0xf0, 0x05, 0x00


	//----- nvinfo : EIATTR_KPARAM_INFO
	.align		4
.L_5723:
        /*0028*/ 	.byte	0x04, 0x17
        /*002a*/ 	.short	(.L_5725 - .L_5724)
.L_5724:
        /*002c*/ 	.word	0x00000000
        /*0030*/ 	.short	0x0000
        /*0032*/ 	.short	0x0000
        /*0034*/ 	.byte	0x00, 0xf0, 0x11, 0x00


	//----- nvinfo : EIATTR_SPARSE_MMA_MASK
	.align		4
.L_5725:
        /*0038*/ 	.byte	0x03, 0x50
        /*003a*/ 	.short	0x0000


	//----- nvinfo : EIATTR_MAXREG_COUNT
	.align		4
        /*003c*/ 	.byte	0x03, 0x1b
        /*003e*/ 	.short	0x00ff


	//----- nvinfo : EIATTR_MERCURY_ISA_VERSION
	.align		4
        /*0040*/ 	.byte	0x03, 0x5f
        /*0042*/ 	.short	0x0101


	//----- nvinfo : EIATTR_EXIT_INSTR_OFFSETS
	.align		4
        /*0044*/ 	.byte	0x04, 0x1c
        /*0046*/ 	.short	(.L_5727 - .L_5726)


	//   ....[0]....
.L_5726:
        /*0048*/ 	.word	0x000005c0


	//   ....[1]....
        /*004c*/ 	.word	0x00001500


	//   ....[2]....
        /*0050*/ 	.word	0x00001560


	//----- nvinfo : EIATTR_MAX_THREADS
	.align		4
.L_5727:
        /*0054*/ 	.byte	0x04, 0x05
        /*0056*/ 	.short	(.L_5729 - .L_5728)
.L_5728:
        /*0058*/ 	.word	0x00000080
        /*005c*/ 	.word	0x00000001
        /*0060*/ 	.word	0x00000001


	//----- nvinfo : EIATTR_CRS_STACK_SIZE
	.align		4
.L_5729:
        /*0064*/ 	.byte	0x04, 0x1e
        /*0066*/ 	.short	(.L_5731 - .L_5730)
.L_5730:
        /*0068*/ 	.word	0x00000000


	//----- nvinfo : EIATTR_CBANK_PARAM_SIZE
	.align		4
.L_5731:
        /*006c*/ 	.byte	0x03, 0x19
        /*006e*/ 	.short	0x0020


	//----- nvinfo : EIATTR_PARAM_CBANK
	.align		4
        /*0070*/ 	.byte	0x04, 0x0a
        /*0072*/ 	.short	(.L_5733 - .L_5732)
	.align		4
.L_5732:
        /*0074*/ 	.word	index@(.nv.constant0._ZN2at6native29vectorized_elementwise_kernelILi4ENS0_13BinaryFunctorIhhhZZZNS0_15binary_internal21div_floor_kernel_cudaERNS_18TensorIteratorBaseEENKUlvE_clEvENKUlvE_clEvEUlhhE_EESt5arrayIPcLm3EEEEviT0_T1_)
        /*0078*/ 	.short	0x0210
        /*007a*/ 	.short	0x0020


	//----- nvinfo : EIATTR_SW_WAR
	.align		4
.L_5733:
        /*007c*/ 	.byte	0x04, 0x36
        /*007e*/ 	.short	(.L_5735 - .L_5734)
.L_5734:
        /*0080*/ 	.word	0x00000008
.L_5735:


//--------------------- .nv.info._ZN2at6native29vectorized_elementwise_kernelILi8ENS0_13BinaryFunctorIhhhZZZNS0_15binary_internal21div_floor_kernel_cudaERNS_18TensorIteratorBaseEENKUlvE_clEvENKUlvE_clEvEUlhhE_EESt5arrayIPcLm3EEEEviT0_T1_ --------------------------
	.section	.nv.info._ZN2at6native29vectorized_elementwise_kernelILi8ENS0_13BinaryFunctorIhhhZZZNS0_15binary_internal21div_floor_kernel_cudaERNS_18TensorIteratorBaseEENKUlvE_clEvENKUlvE_clEvEUlhhE_EESt5arrayIPcLm3EEEEviT0_T1_,"",@"SHT_CUDA_INFO"
	.sectionflags	@""
	.align	4


	//----- nvinfo : EIATTR_CUDA_API_VERSION
	.align		4
        /*0000*/ 	.byte	0x04, 0x37
        /*0002*/ 	.short	(.L_5737 - .L_5736)
.L_5736:
        /*0004*/ 	.word	0x00000082


	//----- nvinfo : EIATTR_KPARAM_INFO
	.align		4
.L_5737:
        /*0008*/ 	.byte	0x04, 0x17
        /*000a*/ 	.short	(.L_5739 - .L_5738)
.L_5738:
        /*000c*/ 	.word	0x00000000
        /*0010*/ 	.short	0x0002
        /*0012*/ 	.short	0x0008
        /*0014*/ 	.byte	0x00, 0xf0, 0x61, 0x00


	//----- nvinfo : EIATTR_KPARAM_INFO
	.align		4
.L_5739:
        /*0018*/ 	.byte	0x04, 0x17
        /*001a*/ 	.short	(.L_5741 - .L_5740)
.L_5740:
        /*001c*/ 	.word	0x00000000
        /*0020*/ 	.short	0x0001
        /*0022*/ 	.short	0x0004
        /*0024*/ 	.byte	0x00, 0xf0, 0x05, 0x00


	//----- nvinfo : EIATTR_KPARAM_INFO
	.align		4
.L_5741:
        /*0028*/ 	.byte	0x04, 0x17
        /*002a*/ 	.short	(.L_5743 - .L_5742)
.L_5742:
        /*002c*/ 	.word	0x00000000
        /*0030*/ 	.short	0x0000
        /*0032*/ 	.short	0x0000
        /*0034*/ 	.byte	0x00, 0xf0, 0x11, 0x00


	//----- nvinfo : EIATTR_SPARSE_MMA_MASK
	.align		4
.L_5743:
        /*0038*/ 	.byte	0x03, 0x50
        /*003a*/ 	.short	0x0000


	//----- nvinfo : EIATTR_MAXREG_COUNT
	.align		4
        /*003c*/ 	.byte	0x03, 0x1b
        /*003e*/ 	.short	0x00ff


	//----- nvinfo : EIATTR_MERCURY_ISA_VERSION
	.align		4
        /*0040*/ 	.byte	0x03, 0x5f
        /*0042*/ 	.short	0x0101


	//----- nvinfo : EIATTR_EXIT_INSTR_OFFSETS
	.align		4
        /*0044*/ 	.byte	0x04, 0x1c
        /*0046*/ 	.short	(.L_5745 - .L_5744)


	//   ....[0]....
.L_5744:
        /*0048*/ 	.word	0x00000690


	//   ....[1]....
        /*004c*/ 	.word	0x000015d0


	//   ....[2]....
        /*0050*/ 	.word	0x00001630


	//----- nvinfo : EIATTR_MAX_THREADS
	.align		4
.L_5745:
        /*0054*/ 	.byte	0x04, 0x05
        /*0056*/ 	.short	(.L_5747 - .L_5746)
.L_5746:
        /*0058*/ 	.word	0x00000080
        /*005c*/ 	.word	0x00000001
        /*0060*/ 	.word	0x00000001


	//----- nvinfo : EIATTR_CRS_STACK_SIZE
	.align		4
.L_5747:
        /*0064*/ 	.byte	0x04, 0x1e
        /*0066*/ 	.short	(.L_5749 - .L_5748)
.L_5748:
        /*0068*/ 	.word	0x00000000


	//----- nvinfo : EIATTR_CBANK_PARAM_SIZE
	.align		4
.L_5749:
        /*006c*/ 	.byte	0x03, 0x19
        /*006e*/ 	.short	0x0020


	//----- nvinfo : EIATTR_PARAM_CBANK
	.align		4
        /*0070*/ 	.byte	0x04, 0x0a
        /*0072*/ 	.short	(.L_5751 - .L_5750)
	.align		4
.L_5750:
        /*0074*/ 	.word	index@(.nv.constant0._ZN2at6native29vectorized_elementwise_kernelILi8ENS0_13BinaryFunctorIhhhZZZNS0_15binary_internal21div_floor_kernel_cudaERNS_18TensorIteratorBaseEENKUlvE_clEvENKUlvE_clEvEUlhhE_EESt5arrayIPcLm3EEEEviT0_T1_)
        /*0078*/ 	.short	0x0210
        /*007a*/ 	.short	0x0020


	//----- nvinfo : EIATTR_SW_WAR
	.align		4
.L_5751:
        /*007c*/ 	.byte	0x04, 0x36
        /*007e*/ 	.short	(.L_5753 - .L_5752)
.L_5752:
        /*0080*/ 	.word	0x00000008
.L_5753:


//--------------------- .nv.info._ZN2at6native18elementwise_kernelILi128ELi4EZNS0_15gpu_kernel_implINS0_13BUnaryFunctorIhhhZZZNS0_15binary_internal21div_floor_kernel_cudaERNS_18TensorIteratorBaseEENKUlvE_clEvENKUlvE_clEvEUlhhE_EEEEvS6_RKT_EUliE_EEviT1_ --------------------------
	.section	.nv.info._ZN2at6native18elementwise_kernelILi128ELi4EZNS0_15gpu_kernel_implINS0_13BUnaryFunctorIhhhZZZNS0_15binary_internal21div_floor_kernel_cudaERNS_18TensorIteratorBaseEENKUlvE_clEvENKUlvE_clEvEUlhhE_EEEEvS6_RKT_EUliE_EEviT1_,"",@"SHT_CUDA_INFO"
	.sectionflags	@""
	.align	4


	//----- nvinfo : EIATTR_CUDA_API_VERSION
	.align		4
        /*0000*/ 	.byte	0x04, 0x37
        /*0002*/ 	.short	(.L_5755 - .L_5754)
.L_5754:
        /*0004*/ 	.word	0x00000082


	//----- nvinfo : EIATTR_KPARAM_INFO
	.align		4
.L_5755:
        /*0008*/ 	.byte	0x04, 0x17
        /*000a*/ 	.short	(.L_5757 - .L_5756)
.L_5756:
        /*000c*/ 	.word	0x00000000
        /*0010*/ 	.short	0x0001
        /*0012*/ 	.short	0x0008
        /*0014*/ 	.byte	0x00, 0xf0, 0x61, 0x08


	//----- nvinfo : EIATTR_KPARAM_INFO
	.align		4
.L_5757:
        /*0018*/ 	.byte	0x04, 0x17
        /*001a*/ 	.short	(.L_5759 - .L_5758)
.L_5758:
        /*001c*/ 	.word	0x00000000
        /*0020*/ 	.short	0x0000
        /*0022*/ 	.short	0x0000
        /*0024*/ 	.byte	0x00, 0xf0, 0x11, 0x00


	//----- nvinfo : EIATTR_SPARSE_MMA_MASK
	.align		4
.L_5759:
        /*0028*/ 	.byte	0x03, 0x50
        /*002a*/ 	.short	0x0000


	//----- nvinfo : EIATTR_MAXREG_COUNT
	.align		4
        /*002c*/ 	.byte	0x03, 0x1b
        /*002e*/ 	.short	0x0080


	//----- nvinfo : EIATTR_EXTERNS
	.align		4
        /*0030*/ 	.byte	0x04, 0x0f
        /*0032*/ 	.short	(.L_5761 - .L_5760)


	//   ....[0]....
	.align		4
.L_5760:
        /*0034*/ 	.word	index@(__assertfail)


	//----- nvinfo : EIATTR_MERCURY_ISA_VERSION
	.align		4
.L_5761:
        /*0038*/ 	.byte	0x03, 0x5f
        /*003a*/ 	.short	0x0101


	//----- nvinfo : EIATTR_SYSCALL_OFFSETS
	.align		4
        /*003c*/ 	.byte	0x04, 0x46
        /*003e*/ 	.short	(.L_5763 - .L_5762)


	//   ....[0]....
.L_5762:
        /*0040*/ 	.word	0x00002230


	//   ....[1]....
        /*0044*/ 	.word	0x000030e0


	//   ....[2]....
        /*0048*/ 	.word	0x00005350


	//   ....[3]....
        /*004c*/ 	.word	0x00006200


	//   ....[4]....
        /*0050*/ 	.word	0x00008460


	//   ....[5]....
        /*0054*/ 	.word	0x00009310


	//   ....[6]....
        /*0058*/ 	.word	0x0000b560


	//   ....[7]....
        /*005c*/ 	.word	0x0000c410


	//----- nvinfo : EIATTR_EXIT_INSTR_OFFSETS
	.align		4
.L_5763:
        /*0060*/ 	.byte	0x04, 0x1c
        /*0062*/ 	.short	(.L_5765 - .L_5764)


	//   ....[0]....
.L_5764:
        /*0064*/ 	.word	0x000093d0


	//   ....[1]....
        /*0068*/ 	.word	0x0000b6e0


	//   ....[2]....
        /*006c*/ 	.word	0x0000b700


	//   ....[3]....
        /*0070*/ 	.word	0x0000b7a0


	//   ....[4]....
        /*0074*/ 	.word	0x0000b7d0


	//   ....[5]....
        /*0078*/ 	.word	0x0000b7f0


	//   ....[6]....
        /*007c*/ 	.word	0x0000b880


	//   ....[7]....
        /*0080*/ 	.word	0x0000b8c0


	//   ....[8]....
        /*0084*/ 	.word	0x0000b960


	//   ....[9]....
        /*0088*/ 	.word	0x0000b9b0


	//   ....[10]....
        /*008c*/ 	.word	0x0000b9e0


	//   ....[11]....
        /*0090*/ 	.word	0x0000baa0


	//   ....[12]....
        /*0094*/ 	.word	0x0000bae0


	//   ....[13]....
        /*0098*/ 	.word	0x0000bc70


	//   ....[14]....
        /*009c*/ 	.word	0x0000bdd0


	//   ....[15]....
        /*00a0*/ 	.word	0x0000be10


	//   ....[16]....
        /*00a4*/ 	.word	0x0000beb0


	//   ....[17]....
        /*00a8*/ 	.word	0x0000c030


	//   ....[18]....
        /*00ac*/ 	.word	0x0000c1b0


	//   ....[19]....
        /*00b0*/ 	.word	0x0000c310


	//   ....[20]....
        /*00b4*/ 	.word	0x0000c420


	//   ....[21]....
        /*00b8*/ 	.word	0x0000c460


	//   ....[22]....
        /*00bc*/ 	.word	0x0000c490


	//----- nvinfo : EIATTR_MAX_THREADS
	.align		4
.L_5765:
        /*00c0*/ 	.byte	0x04, 0x05
        /*00c2*/ 	.short	(.L_5767 - .L_5766)
.L_5766:
        /*00c4*/ 	.word	0x00000080
        /*00c8*/ 	.word	0x00000001
        /*00cc*/ 	.word	0x00000001


	//----- nvinfo : EIATTR_CRS_STACK_SIZE
	.align		4
.L_5767:
        /*00d0*/ 	.byte	0x04, 0x1e
        /*00d2*/ 	.short	(.L_5769 - .L_5768)
.L_5768:
        /*00d4*/ 	.word	0x00000000


	//----- nvinfo : EIATTR_CBANK_PARAM_SIZE
	.align		4
.L_5769:
        /*00d8*/ 	.byte	0x03, 0x19
        /*00da*/ 	.short	0x0220


	//----- nvinfo : EIATTR_PARAM_CBANK
	.align		4
        /*00dc*/ 	.byte	0x04, 0x0a
        /*00de*/ 	.short	(.L_5771 - .L_5770)
	.align		4
.L_5770:
        /*00e0*/ 	.word	index@(.nv.constant0._ZN2at6native18elementwise_kernelILi128ELi4EZNS0_15gpu_kernel_implINS0_13BUnaryFunctorIhhhZZZNS0_15binary_internal21div_floor_kernel_cudaERNS_18TensorIteratorBaseEENKUlvE_clEvENKUlvE_clEvEUlhhE_EEEEvS6_RKT_EUliE_EEviT1_)
        /*00e4*/ 	.short	0x0210
        /*00e6*/ 	.short	0x0220


	//----- nvinfo : EIATTR_SW_WAR
	.align		4
.L_5771:
        /*00e8*/ 	.byte	0x04, 0x36
        /*00ea*/ 	.short	(.L_5773 - .L_5772)
.L_5772:
        /*00ec*/ 	.word	0x00000008
.L_5773:


//--------------------- .nv.info._ZN2at6native27unrolled_elementwise_kernelINS0_13BUnaryFunctorIhhhZZZNS0_15binary_internal21div_floor_kernel_cudaERNS_18TensorIteratorBaseEENKUlvE_clEvENKUlvE_clEvEUlhhE_EESt5arrayIPcLm2EELi4E23TrivialOffsetCalculatorILi1EjESE_NS0_6memory12LoadWithCastILi1EEENSF_13StoreWithCastILi1EEEEEviT_T0_T2_T3_T4_T5_ --------------------------
	.section	.nv.info._ZN2at6native27unrolled_elementwise_kernelINS0_13BUnaryFunctorIhhhZZZNS0_15binary_internal21div_floor_kernel_cudaERNS_18TensorIteratorBaseEENKUlvE_clEvENKUlvE_clEvEUlhhE_EESt5arrayIPcLm2EELi4E23TrivialOffsetCalculatorILi1EjESE_NS0_6memory12LoadWithCastILi1EEENSF_13StoreWithCastILi1EEEEEviT_T0_T2_T3_T4_T5_,"",@"SHT_CUDA_INFO"
	.sectionflags	@""
	.align	4


	//----- nvinfo : EIATTR_CUDA_API_VERSION
	.align		4
        /*0000*/ 	.byte	0x04, 0x37
        /*0002*/ 	.short	(.L_5775 - .L_5774)
.L_5774:
        /*0004*/ 	.word	0x00000082


	//----- nvinfo : EIATTR_KPARAM_INFO
	.align		4
.L_5775:
        /*0008*/ 	.byte	0x04, 0x17
        /*000a*/ 	.short	(.L_5777 - .L_5776)
.L_5776:
        /*000c*/ 	.word	0x00000000
        /*0010*/ 	.short	0x0006
        /*0012*/ 	.short	0x0024
        /*0014*/ 	.byte	0x00, 0xf0, 0x21, 0x00


	//----- nvinfo : EIATTR_KPARAM_INFO
	.align		4
.L_5777:
        /*0018*/ 	.byte	0x04, 0x17
        /*001a*/ 	.short	(.L_5779 - .L_5778)
.L_5778:
        /*001c*/ 	.word	0x00000000
        /*0020*/ 	.short	0x0005
        /*0022*/ 	.short	0x001c
        /*0024*/ 	.byte	0x00, 0xf0, 0x21, 0x00


	//----- nvinfo : EIATTR_KPARAM_INFO
	.align		4
.L_5779:
        /*0028*/ 	.byte	0x04, 0x17
        /*002a*/ 	.short	(.L_5781 - .L_5780)
.L_5780:
        /*002c*/ 	.word	0x00000000
        /*0030*/ 	.short	0x0004
        /*0032*/ 	.short	0x0019
        /*0034*/ 	.byte	0x00, 0xf0, 0x05, 0x00


	//----- nvinfo : EIATTR_KPARAM_INFO
	.align		4
.L_5781:
        /*0038*/ 	.byte	0x04, 0x17
        /*003a*/ 	.short	(.L_5783 - .L_5782)
.L_5782:
        /*003c*/ 	.word	0x00000000
        /*0040*/ 	.short	0x0003
        /*0042*/ 	.short	0x0018
        /*0044*/ 	.byte	0x00, 0xf0, 0x05, 0x00


	//----- nvinfo : EIATTR_KPARAM_INFO
	.align		4
.L_5783:
        /*0048*/ 	.byte	0x04, 0x17
        /*004a*/ 	.short	(.L_5785 - .L_5784)
.L_5784:
        /*004c*/ 	.word	0x00000000
        /*0050*/ 	.short	0x0002
        /*0052*/ 	.short	0x0008
        /*0054*/ 	.byte	0x00, 0xf0, 0x41, 0x00


	//----- nvinfo : EIATTR_KPARAM_INFO
	.align		4
.L_5785:
        /*0058*/ 	.byte	0x04, 0x17
        /*005a*/ 	.short	(.L_5787 - .L_5786)
.L_5786:
        /*005c*/ 	.word	0x00000000
        /*0060*/ 	.short	0x0001
        /*0062*/ 	.short	0x0004
        /*0064*/ 	.byte	0x00, 0xf0, 0x09, 0x00


	//----- nvinfo : EIATTR_KPARAM_INFO
	.align		4
.L_5787:
        /*0068*/ 	.byte	0x04, 0x17
        /*006a*/ 	.short	(.L_5789 - .L_5788)
.L_5788:
        /*006c*/ 	.word	0x00000000
        /*0070*/ 	.short	0x0000
        /*0072*/ 	.short	0x0000
        /*0074*/ 	.byte	0x00, 0xf0, 0x11, 0x00


	//----- nvinfo : EIATTR_SPARSE_MMA_MASK
	.align		4
.L_5789:
        /*0078*/ 	.byte	0x03, 0x50
        /*007a*/ 	.short	0x0000


	//----- nvinfo : EIATTR_MAXREG_COUNT
	.align		4
        /*007c*/ 	.byte	0x03, 0x1b
        /*007e*/ 	.short	0x00ff


	//----- nvinfo : EIATTR_EXTERNS
	.align		4
        /*0080*/ 	.byte	0x04, 0x0f
        /*0082*/ 	.short	(.L_5791 - .L_5790)


	//   ....[0]....
	.align		4
.L_5790:
        /*0084*/ 	.word	index@(__assertfail)


	//----- nvinfo : EIATTR_MERCURY_ISA_VERSION
	.align		4
.L_5791:
        /*0088*/ 	.byte	0x03, 0x5f
        /*008a*/ 	.short	0x0101


	//----- nvinfo : EIATTR_SYSCALL_OFFSETS
	.align		4
        /*008c*/ 	.byte	0x04, 0x46
        /*008e*/ 	.short	(.L_5793 - .L_5792)


	//   ....[0]....
.L_5792:
        /*0090*/ 	.word	0x00000f50


	//   ....[1]....
        /*0094*/ 	.word	0x00001ea0


	//   ....[2]....
        /*0098*/ 	.word	0x00002e00


	//   ....[3]....
        /*009c*/ 	.word	0x00003d30


	//   ....[4]....
        /*00a0*/ 	.word	0x00005090


	//   ....[5]....
        /*00a4*/ 	.word	0x000060c0


	//   ....[6]....
        /*00a8*/ 	.word	0x000070b0


	//   ....[7]....
        /*00ac*/ 	.word	0x000080a0


	//----- nvinfo : EIATTR_EXIT_INSTR_OFFSETS
	.align		4
.L_5793:
        /*00b0*/ 	.byte	0x04, 0x1c
        /*00b2*/ 	.short	(.L_5795 - .L_5794)


	//   ....[0]....
.L_5794:
        /*00b4*/ 	.word	0x00007160


	//   ....[1]....
        /*00b8*/ 	.word	0x00007290


	//   ....[2]....
        /*00bc*/ 	.word	0x000072b0


	//   ....[3]....
        /*00c0*/ 	.word	0x00007350


	//   ....[4]....
        /*00c4*/ 	.word	0x00007380


	//   ....[5]....
        /*00c8*/ 	.word	0x000073b0


	//   ....[6]....
        /*00cc*/ 	.word	0x00007450


	//   ....[7]....
        /*00d0*/ 	.word	0x000074a0


	//   ....[8]....
        /*00d4*/ 	.word	0x00007550


	//   ....[9]....
        /*00d8*/ 	.word	0x000075b0


	//   ....[10]....
        /*00dc*/ 	.word	0x000075f0


	//   ....[11]....
        /*00e0*/ 	.word	0x000076b0


	//   ....[12]....
        /*00e4*/ 	.word	0x00007700


	//   ....[13]....
        /*00e8*/ 	.word	0x000078a0


	//   ....[14]....
        /*00ec*/ 	.word	0x00007a10


	//   ....[15]....
        /*00f0*/ 	.word	0x00007a60


	//   ....[16]....
        /*00f4*/ 	.word	0x00007b10


	//   ....[17]....
        /*00f8*/ 	.word	0x00007ca0


	//   ....[18]....
        /*00fc*/ 	.word	0x00007e30


	//   ....[19]....
        /*0100*/ 	.word	0x00007fa0


	//   ....[20]....
        /*0104*/ 	.word	0x000080b0


	//   ....[21]....
        /*0108*/ 	.word	0x000080f0


	//   ....[22]....
        /*010c*/ 	.word	0x00008120


	//----- nvinfo : EIATTR_MAX_THREADS
	.align		4
.L_5795:
        /*0110*/ 	.byte	0x04, 0x05
        /*0112*/ 	.short	(.L_5797 - .L_5796)
.L_5796:
        /*0114*/ 	.word	0x00000080
        /*0118*/ 	.word	0x00000001
        /*011c*/ 	.word	0x00000001


	//----- nvinfo : EIATTR_CRS_STACK_SIZE
	.align		4
.L_5797:
        /*0120*/ 	.byte	0x04, 0x1e
        /*0122*/ 	.short	(.L_5799 - .L_5798)
.L_5798:
        /*0124*/ 	.word	0x00000000


	//----- nvinfo : EIATTR_CBANK_PARAM_SIZE
	.align		4
.L_5799:
        /*0128*/ 	.byte	0x03, 0x19
        /*012a*/ 	.short	0x002c


	//----- nvinfo : EIATTR_PARAM_CBANK
	.align		4
        /*012c*/ 	.byte	0x04, 0x0a
        /*012e*/ 	.short	(.L_5801 - .L_5800)
	.align		4
.L_5800:
        /*0130*/ 	.word	index@(.nv.constant0._ZN2at6native27unrolled_elementwise_kernelINS0_13BUnaryFunctorIhhhZZZNS0_15binary_internal21div_floor_kernel_cudaERNS_18TensorIteratorBaseEENKUlvE_clEvENKUlvE_clEvEUlhhE_EESt5arrayIPcLm2EELi4E23TrivialOffsetCalculatorILi1EjESE_NS0_6memory12LoadWithCastILi1EEENSF_13StoreWithCastILi1EEEEEviT_T0_T2_T3_T4_T5_)
        /*0134*/ 	.short	0x0210
        /*0136*/ 	.short	0x002c


	//----- nvinfo : EIATTR_SW_WAR
	.align		4
.L_5801:
        /*0138*/ 	.byte	0x04, 0x36
        /*013a*/ 	.short	(.L_5803 - .L_5802)
.L_5802:
        /*013c*/ 	.word	0x00000008
.L_5803:


//--------------------- .nv.info._ZN2at6native18elementwise_kernelILi128ELi4EZNS0_22gpu_kernel_impl_nocastINS0_13BUnaryFunctorIhhhZZZNS0_15binary_internal21div_floor_kernel_cudaERNS_18TensorIteratorBaseEENKUlvE_clEvENKUlvE_clEvEUlhhE_EEEEvS6_RKT_EUliE_EEviT1_ --------------------------
	.section	.nv.info._ZN2at6native18elementwise_kernelILi128ELi4EZNS0_22gpu_kernel_impl_nocastINS0_13BUnaryFunctorIhhhZZZNS0_15binary_internal21div_floor_kernel_cudaERNS_18TensorIteratorBaseEENKUlvE_clEvENKUlvE_clEvEUlhhE_EEEEvS6_RKT_EUliE_EEviT1_,"",@"SHT_CUDA_INFO"
	.sectionflags	@""
	.align	4


	//----- nvinfo : EIATTR_CUDA_API_VERSION
	.align		4
        /*0000*/ 	.byte	0x04, 0x37
        /*0002*/ 	.short	(.L_5805 - .L_5804)
.L_5804:
        /*0004*/ 	.word	0x00000082


	//----- nvinfo : EIATTR_KPARAM_INFO
	.align		4
.L_5805:
        /*0008*/ 	.byte	0x04, 0x17
        /*000a*/ 	.short	(.L_5807 - .L_5806)
.L_5806:
        /*000c*/ 	.word	0x00000000
        /*0010*/ 	.short	0x0001
        /*0012*/ 	.short	0x0008
        /*0014*/ 	.byte	0x00, 0xf0, 0x61, 0x08


	//----- nvinfo : EIATTR_KPARAM_INFO
	.align		4
.L_5807:
        /*0018*/ 	.byte	0x04, 0x17
        /*001a*/ 	.short	(.L_5809 - .L_5808)
.L_5808:
        /*001c*/ 	.word	0x00000000
        /*0020*/ 	.short	0x0000
        /*0022*/ 	.short	0x0000
        /*0024*/ 	.byte	0x00, 0xf0, 0x11, 0x00


	//----- nvinfo : EIATTR_SPARSE_MMA_MASK
	.align		4
.L_5809:
        /*0028*/ 	.byte	0x03, 0x50
        /*002a*/ 	.short	0x0000


	//----- nvinfo : EIATTR_MAXREG_COUNT
	.align		4
        /*002c*/ 	.byte	0x03, 0x1b
        /*002e*/ 	.short	0x0080


	//----- nvinfo : EIATTR_MERCURY_ISA_VERSION
	.align		4
        /*0030*/ 	.byte	0x03, 0x5f
        /*0032*/ 	.short	0x0101


	//----- nvinfo : EIATTR_EXIT_INSTR_OFFSETS
	.align		4
        /*0034*/ 	.byte	0x04, 0x1c
        /*0036*/ 	.short	(.L_5811 - .L_5810)


	//   ....[0]....
.L_5810:
        /*0038*/ 	.word	0x00003c60


	//   ....[1]....
        /*003c*/ 	.word	0x00005000


	//----- nvinfo : EIATTR_MAX_THREADS
	.align		4
.L_5811:
        /*0040*/ 	.byte	0x04, 0x05
        /*0042*/ 	.short	(.L_5813 - .L_5812)
.L_5812:
        /*0044*/ 	.word	0x00000080
        /*0048*/ 	.word	0x00000001
        /*004c*/ 	.word	0x00000001


	//----- nvinfo : EIATTR_CRS_STACK_SIZE
	.align		4
.L_5813:
        /*0050*/ 	.byte	0x04, 0x1e
        /*0052*/ 	.short	(.L_5815 - .L_5814)
.L_5814:
        /*0054*/ 	.word	0x00000000


	//----- nvinfo : EIATTR_CBANK_PARAM_SIZE
	.align		4
.L_5815:
        /*0058*/ 	.byte	0x03, 0x19
        /*005a*/ 	.short	0x0220


	//----- nvinfo : EIATTR_PARAM_CBANK
	.align		4
        /*005c*/ 	.byte	0x04, 0x0a
        /*005e*/ 	.short	(.L_5817 - .L_5816)
	.align		4
.L_5816:
        /*0060*/ 	.word	index@(.nv.constant0._ZN2at6native18elementwise_kernelILi128ELi4EZNS0_22gpu_kernel_impl_nocastINS0_13BUnaryFunctorIhhhZZZNS0_15binary_internal21div_floor_kernel_cudaERNS_18TensorIteratorBaseEENKUlvE_clEvENKUlvE_clEvEUlhhE_EEEEvS6_RKT_EUliE_EEviT1_)
        /*0064*/ 	.short	0x0210
        /*0066*/ 	.short	0x0220


	//----- nvinfo : EIATTR_SW_WAR
	.align		4
.L_5817:
        /*0068*/ 	.byte	0x04, 0x36
        /*006a*/ 	.short	(.L_5819 - .L_5818)
.L_5818:
        /*006c*/ 	.word	0x00000008
.L_5819:


//--------------------- .nv.info._ZN2at6native27unrolled_elementwise_kernelINS0_13BUnaryFunctorIhhhZZZNS0_15binary_internal21div_floor_kernel_cudaERNS_18TensorIteratorBaseEENKUlvE_clEvENKUlvE_clEvEUlhhE_EESt5arrayIPcLm2EELi4E23TrivialOffsetCalculatorILi1EjESE_NS0_6memory15LoadWithoutCastENSF_16StoreWithoutCastEEEviT_T0_T2_T3_T4_T5_ --------------------------
	.section	.nv.info._ZN2at6native27unrolled_elementwise_kernelINS0_13BUnaryFunctorIhhhZZZNS0_15binary_internal21div_floor_kernel_cudaERNS_18TensorIteratorBaseEENKUlvE_clEvENKUlvE_clEvEUlhhE_EESt5arrayIPcLm2EELi4E23TrivialOffsetCalculatorILi1EjESE_NS0_6memory15LoadWithoutCastENSF_16StoreWithoutCastEEEviT_T0_T2_T3_T4_T5_,"",@"SHT_CUDA_INFO"
	.sectionflags	@""
	.align	4


	//----- nvinfo : EIATTR_CUDA_API_VERSION
	.align		4
        /*0000*/ 	.byte	0x04, 0x37
        /*0002*/ 	.short	(.L_5821 - .L_5820)
.L_5820:
        /*0004*/ 	.word	0x00000082


	//----- nvinfo : EIATTR_KPARAM_INFO
	.align		4
.L_5821:
        /*0008*/ 	.byte	0x04, 0x17
        /*000a*/ 	.short	(.L_5823 - .L_5822)
.L_5822:
        /*000c*/ 	.word	0x00000000
        /*0010*/ 	.short	0x0006
        /*0012*/ 	.short	0x001b
        /*0014*/ 	.byte	0x00, 0xf0, 0x05, 0x00


	//----- nvinfo : EIATTR_KPARAM_INFO
	.align		4
.L_5823:
        /*0018*/ 	.byte	0x04, 0x17
        /*001a*/ 	.short	(.L_5825 - .L_5824)
.L_5824:
        /*001c*/ 	.word	0x00000000
        /*0020*/ 	.short	0x0005
        /*0022*/ 	.short	0x001a
        /*0024*/ 	.byte	0x00, 0xf0, 0x05, 0x00


	//----- nvinfo : EIATTR_KPARAM_INFO
	.align		4
.L_5825:
        /*0028*/ 	.byte	0x04, 0x17
        /*002a*/ 	.short	(.L_5827 - .L_5826)
.L_5826:
        /*002c*/ 	.word	0x00000000
        /*0030*/ 	.short	0x0004
        /*0032*/ 	.short	0x0019
        /*0034*/ 	.byte	0x00, 0xf0, 0x05, 0x00


	//----- nvinfo : EIATTR_KPARAM_INFO
	.align		4
.L_5827:
        /*0038*/ 	.byte	0x04, 0x17
        /*003a*/ 	.short	(.L_5829 - .L_5828)
.L_5828:
        /*003c*/ 	.word	0x00000000
        /*0040*/ 	.short	0x0003
        /*0042*/ 	.short	0x0018
        /*0044*/ 	.byte	0x00, 0xf0, 0x05, 0x00


	//----- nvinfo : EIATTR_KPARAM_INFO
	.align		4
.L_5829:
        /*0048*/ 	.byte	0x04, 0x17
        /*004a*/ 	.short	(.L_5831 - .L_5830)
.L_5830:
        /*004c*/ 	.word	0x00000000
        /*0050*/ 	.short	0x0002
        /*0052*/ 	.short	0x0008
        /*0054*/ 	.byte	0x00, 0xf0, 0x41, 0x00


	//----- nvinfo : EIATTR_KPARAM_INFO
	.align		4
.L_5831:
        /*0058*/ 	.byte	0x04, 0x17
        /*005a*/ 	.short	(.L_5833 - .L_5832)
.L_5832:
        /*005c*/ 	.word	0x00000000
        /*0060*/ 	.short	0x0001
        /*0062*/ 	.short	0x0004
        /*0064*/ 	.byte	0x00, 0xf0, 0x09, 0x00


	//----- nvinfo : EIATTR_KPARAM_INFO
	.align		4
.L_5833:
        /*0068*/ 	.byte	0x04, 0x17
        /*006a*/ 	.short	(.L_5835 - .L_5834)
.L_5834:
        /*006c*/ 	.word	0x00000000
        /*0070*/ 	.short	0x0000
        /*0072*/ 	.short	0x0000
        /*0074*/ 	.byte	0x00, 0xf0, 0x11, 0x00


	//----- nvinfo : EIATTR_SPARSE_MMA_MASK
	.align		4
.L_5835:
        /*0078*/ 	.byte	0x03, 0x50
        /*007a*/ 	.short	0x0000


	//----- nvinfo : EIATTR_MAXREG_COUNT
	.align		4
        /*007c*/ 	.byte	0x03, 0x1b
        /*007e*/ 	.short	0x00ff


	//----- nvinfo : EIATTR_MERCURY_ISA_VERSION
	.align		4
        /*0080*/ 	.byte	0x03, 0x5f
        /*0082*/ 	.short	0x0101


	//----- nvinfo : EIATTR_EXIT_INSTR_OFFSETS
	.align		4
        /*0084*/ 	.byte	0x04, 0x1c
        /*0086*/ 	.short	(.L_5837 - .L_5836)


	//   ....[0]....
.L_5836:
        /*0088*/ 	.word	0x00000650


	//   ....[1]....
        /*008c*/ 	.word	0x000006b0


	//----- nvinfo : EIATTR_MAX_THREADS
	.align		4
.L_5837:
        /*0090*/ 	.byte	0x04, 0x05
        /*0092*/ 	.short	(.L_5839 - .L_5838)
.L_5838:
        /*0094*/ 	.word	0x00000080
        /*0098*/ 	.word	0x00000001
        /*009c*/ 	.word	0x00000001


	//----- nvinfo : EIATTR_CRS_STACK_SIZE
	.align		4
.L_5839:
        /*00a0*/ 	.byte	0x04, 0x1e
        /*00a2*/ 	.short	(.L_5841 - .L_5840)
.L_5840:
        /*00a4*/ 	.word	0x00000000


	//----- nvinfo : EIATTR_CBANK_PARAM_SIZE
	.align		4
.L_5841:
        /*00a8*/ 	.byte	0x03, 0x19
        /*00aa*/ 	.short	0x001c


	//----- nvinfo : EIATTR_PARAM_CBANK
	.align		4
        /*00ac*/ 	.byte	0x04, 0x0a
        /*00ae*/ 	.short	(.L_5843 - .L_5842)
	.align		4
.L_5842:
        /*00b0*/ 	.word	index@(.nv.constant0._ZN2at6native27unrolled_elementwise_kernelINS0_13BUnaryFunctorIhhhZZZNS0_15binary_internal21div_floor_kernel_cudaERNS_18TensorIteratorBaseEENKUlvE_clEvENKUlvE_clEvEUlhhE_EESt5arrayIPcLm2EELi4E23TrivialOffsetCalculatorILi1EjESE_NS0_6memory15LoadWithoutCastENSF_16StoreWithoutCastEEEviT_T0_T2_T3_T4_T5_)
        /*00b4*/ 	.short	0x0210
        /*00b6*/ 	.short	0x001c


	//----- nvinfo : EIATTR_SW_WAR
	.align		4
.L_5843:
        /*00b8*/ 	.byte	0x04, 0x36
        /*00ba*/ 	.short	(.L_5845 - .L_5844)
.L_5844:
        /*00bc*/ 	.word	0x00000008
.L_5845:


//--------------------- .nv.info._ZN2at6native29vectorized_elementwise_kernelILi2ENS0_13BUnaryFunctorIhhhZZZNS0_15binary_internal21div_floor_kernel_cudaERNS_18TensorIteratorBaseEENKUlvE_clEvENKUlvE_clEvEUlhhE_EESt5arrayIPcLm2EEEEviT0_T1_ --------------------------
	.section	.nv.info._ZN2at6native29vectorized_elementwise_kernelILi2ENS0_13BUnaryFunctorIhhhZZZNS0_15binary_internal21div_floor_kernel_cudaERNS_18TensorIteratorBaseEENKUlvE_clEvENKUlvE_clEvEUlhhE_EESt5arrayIPcLm2EEEEviT0_T1_,"",@"SHT_CUDA_INFO"
	.sectionflags	@""
	.align	4


	//----- nvinfo : EIATTR_CUDA_API_VERSION
	.align		4
        /*0000*/ 	.byte	0x04, 0x37
        /*0002*/ 	.short	(.L_5847 - .L_5846)
.L_5846:
        /*0004*/ 	.word	0x00000082


	//----- nvinfo : EIATTR_KPARAM_INFO
	.align		4
.L_5847:
        /*0008*/ 	.byte	0x04, 0x17
        /*000a*/ 	.short	(.L_5849 - .L_5848)
.L_5848:
        /*000c*/ 	.word	0x00000000
        /*0010*/ 	.short	0x0002
        /*0012*/ 	.short	0x0008
        /*0014*/ 	.byte	0x00, 0xf0, 0x41, 0x00


	//----- nvinfo : EIATTR_KPARAM_INFO
	.align		4
.L_5849:
        /*0018*/ 	.byte	0x04, 0x17
        /*001a*/ 	.short	(.L_5851 - .L_5850)
.L_5850:
        /*001c*/ 	.word	0x00000000
        /*0020*/ 	.short	0x0001
        /*0022*/ 	.short	0x0004
        /*0024*/ 	.byte	0x00, 0xf0, 0x09, 0x00


	//----- nvinfo : EIATTR_KPARAM_INFO
	.align		4
.L_5851:
        /*0028*/ 	.byte	0x04, 0x17
        /*002a*/ 	.short	(.L_5853 - .L_5852)
.L_5852:
        /*002c*/ 	.word	0x00000000
        /*0030*/ 	.short	0x0000
        /*0032*/ 	.short	0x0000
        /*0034*/ 	.byte	0x00, 0xf0, 0x11, 0x00


	//----- nvinfo : EIATTR_SPARSE_MMA_MASK
	.align		4
.L_5853:
        /*0038*/ 	.byte	0x03, 0x50
        /*003a*/ 	.short	0x0000


	//----- nvinfo : EIATTR_MAXREG_COUNT
	.align		4
        /*003c*/ 	.byte	0x03, 0x1b
        /*003e*/ 	.short	0x00ff


	//----- nvinfo : EIATTR_MERCURY_ISA_VERSION
	.align		4
        /*0040*/ 	.byte	0x03, 0x5f
        /*0042*/ 	.short	0x0101


	//----- nvinfo : EIATTR_EXIT_INSTR_OFFSETS
	.align		4
        /*0044*/ 	.byte	0x04, 0x1c
        /*0046*/ 	.short	(.L_5855 - .L_5854)


	//   ....[0]....
.L_5854:
        /*0048*/ 	.word	0x000004d0


	//   ....[1]....
        /*004c*/ 	.word	0x00001190


	//   ....[2]....
        /*0050*/ 	.word	0x000011f0


	//----- nvinfo : EIATTR_MAX_THREADS
	.align		4
.L_5855:
        /*0054*/ 	.byte	0x04, 0x05
        /*0056*/ 	.short	(.L_5857 - .L_5856)
.L_5856:
        /*0058*/ 	.word	0x00000080
        /*005c*/ 	.word	0x00000001
        /*0060*/ 	.word	0x00000001


	//----- nvinfo : EIATTR_CRS_STACK_SIZE
	.align		4
.L_5857:
        /*0064*/ 	.byte	0x04, 0x1e
        /*0066*/ 	.short	(.L_5859 - .L_5858)
.L_5858:
        /*0068*/ 	.word	0x00000000


	//----- nvinfo : EIATTR_CBANK_PARAM_SIZE
	.align		4
.L_5859:
        /*006c*/ 	.byte	0x03, 0x19
        /*006e*/ 	.short	0x0018


	//----- nvinfo : EIATTR_PARAM_CBANK
	.align		4
        /*0070*/ 	.byte	0x04, 0x0a
        /*0072*/ 	.short	(.L_5861 - .L_5860)
	.align		4
.L_5860:
        /*0074*/ 	.word	index@(.nv.constant0._ZN2at6native29vectorized_elementwise_kernelILi2ENS0_13BUnaryFunctorIhhhZZZNS0_15binary_internal21div_floor_kernel_cudaERNS_18TensorIteratorBaseEENKUlvE_clEvENKUlvE_clEvEUlhhE_EESt5arrayIPcLm2EEEEviT0_T1_)
        /*0078*/ 	.short	0x0210
        /*007a*/ 	.short	0x0018


	//----- nvinfo : EIATTR_SW_WAR
	.align		4
.L_5861:
        /*007c*/ 	.byte	0x04, 0x36
        /*007e*/ 	.short	(.L_5863 - .L_5862)
.L_5862:
        /*0080*/ 	.word	0x00000008
.L_5863:


//--------------------- .nv.info._ZN2at6native29vectorized_elementwise_kernelILi4ENS0_13BUnaryFunctorIhhhZZZNS0_15binary_internal21div_floor_kernel_cudaERNS_18TensorIteratorBaseEENKUlvE_clEvENKUlvE_clEvEUlhhE_EESt5arrayIPcLm2EEEEviT0_T1_ --------------------------
	.section	.nv.info._ZN2at6native29vectorized_elementwise_kernelILi4ENS0_13BUnaryFunctorIhhhZZZNS0_15binary_internal21div_floor_kernel_cudaERNS_18TensorIteratorBaseEENKUlvE_clEvENKUlvE_clEvEUlhhE_EESt5arrayIPcLm2EEEEviT0_T1_,"",@"SHT_CUDA_INFO"
	.sectionflags	@""
	.align	4


	//----- nvinfo : EIATTR_CUDA_API_VERSION
	.align		4
        /*0000*/ 	.byte	0x04, 0x37
        /*0002*/ 	.short	(.L_5865 - .L_5864)
.L_5864:
        /*0004*/ 	.word	0x00000082


	//----- nvinfo : EIATTR_KPARAM_INFO
	.align		4
.L_5865:
        /*0008*/ 	.byte	0x04, 0x17
        /*000a*/ 	.short	(.L_5867 - .L_5866)
.L_5866:
        /*000c*/ 	.word	0x00000000
        /*0010*/ 	.short	0x0002
        /*0012*/ 	.short	0x0008
        /*0014*/ 	.byte	0x00, 0xf0, 0x41, 0x00


	//----- nvinfo : EIATTR_KPARAM_INFO
	.align		4
.L_5867:
        /*0018*/ 	.byte	0x04, 0x17
        /*001a*/ 	.short	(.L_5869 - .L_5868)
.L_5868:
        /*001c*/ 	.word	0x00000000
        /*0020*/ 	.short	0x0001
        /*0022*/ 	.short	0x0004
        /*0024*/ 	.byte	0x00, 0xf0, 0x09, 0x00


	//----- nvinfo : EIATTR_KPARAM_INFO
	.align		4
.L_5869:
        /*0028*/ 	.byte	0x04, 0x17
        /*002a*/ 	.short	(.L_5871 - .L_5870)
.L_5870:
        /*002c*/ 	.word	0x00000000
        /*0030*/ 	.short	0x0000
        /*0032*/ 	.short	0x0000
        /*0034*/ 	.byte	0x00, 0xf0, 0x11, 0x00


	//----- nvinfo : EIATTR_SPARSE_MMA_MASK
	.align		4
.L_5871:
        /*0038*/ 	.byte	0x03, 0x50
        /*003a*/ 	.short	0x0000


	//----- nvinfo : EIATTR_MAXREG_COUNT
	.align		4
        /*003c*/ 	.byte	0x03, 0x1b
        /*003e*/ 	.short	0x00ff


	//----- nvinfo : EIATTR_MERCURY_ISA_VERSION
	.align		4
        /*0040*/ 	.byte	0x03, 0x5f
        /*0042*/ 	.short	0x0101


	//----- nvinfo : EIATTR_EXIT_INSTR_OFFSETS
	.align		4
        /*0044*/ 	.byte	0x04, 0x1c
        /*0046*/ 	.short	(.L_5873 - .L_5872)


	//   ....[0]....
.L_5872:
        /*0048*/ 	.word	0x000004d0


	//   ....[1]....
        /*004c*/ 	.word	0x00001190


	//   ....[2]....
        /*0050*/ 	.word	0x000011f0


	//----- nvinfo : EIATTR_MAX_THREADS
	.align		4
.L_5873:
        /*0054*/ 	.byte	0x04, 0x05
        /*0056*/ 	.short	(.L_5875 - .L_5874)
.L_5874:
        /*0058*/ 	.word	0x00000080
        /*005c*/ 	.word	0x00000001
        /*0060*/ 	.word	0x00000001


	//----- nvinfo : EIATTR_CRS_STACK_SIZE
	.align		4
.L_5875:
        /*0064*/ 	.byte	0x04, 0x1e
        /*0066*/ 	.short	(.L_5877 - .L_5876)
.L_5876:
        /*0068*/ 	.word	0x00000000


	//----- nvinfo : EIATTR_CBANK_PARAM_SIZE
	.align		4
.L_5877:
        /*006c*/ 	.byte	0x03, 0x19
        /*006e*/ 	.short	0x0018


	//----- nvinfo : EIATTR_PARAM_CBANK
	.align		4
        /*0070*/ 	.byte	0x04, 0x0a
        /*0072*/ 	.short	(.L_5879 - .L_5878)
	.align		4
.L_5878:
        /*0074*/ 	.word	index@(.nv.constant0._ZN2at6native29vectorized_elementwise_kernelILi4ENS0_13BUnaryFunctorIhhhZZZNS0_15binary_internal21div_floor_kernel_cudaERNS_18TensorIteratorBaseEENKUlvE_clEvENKUlvE_clEvEUlhhE_EESt5arrayIPcLm2EEEEviT0_T1_)
        /*0078*/ 	.short	0x0210
        /*007a*/ 	.short	0x0018


	//----- nvinfo : EIATTR_SW_WAR
	.align		4
.L_5879:
        /*007c*/ 	.byte	0x04, 0x36
        /*007e*/ 	.short	(.L_5881 - .L_5880)
.L_5880:
        /*0080*/ 	.word	0x00000008
.L_5881:


//--------------------- .nv.info._ZN2at6native29vectorized_elementwise_kernelILi8ENS0_13BUnaryFunctorIhhhZZZNS0_15binary_internal21div_floor_kernel_cudaERNS_18TensorIteratorBaseEENKUlvE_clEvENKUlvE_clEvEUlhhE_EESt5arrayIPcLm2EEEEviT0_T1_ --------------------------
	.section	.nv.info._ZN2at6native29vectorized_elementwise_kernelILi8ENS0_13BUnaryFunctorIhhhZZZNS0_15binary_internal21div_floor_kernel_cudaERNS_18TensorIteratorBaseEENKUlvE_clEvENKUlvE_clEvEUlhhE_EESt5arrayIPcLm2EEEEviT0_T1_,"",@"SHT_CUDA_INFO"
	.sectionflags	@""
	.align	4


	//----- nvinfo : EIATTR_CUDA_API_VERSION
	.align		4
        /*0000*/ 	.byte	0x04, 0x37
        /*0002*/ 	.short	(.L_5883 - .L_5882)
.L_5882:
        /*0004*/ 	.word	0x00000082


	//----- nvinfo : EIATTR_KPARAM_INFO
	.align		4
.L_5883:
        /*0008*/ 	.byte	0x04, 0x17
        /*000a*/ 	.short	(.L_5885 - .L_5884)
.L_5884:
        /*000c*/ 	.word	0x00000000
        /*0010*/ 	.short	0x0002
        /*0012*/ 	.short	0x0008
        /*0014*/ 	.byte	0x00, 0xf0, 0x41, 0x00


	//----- nvinfo : EIATTR_KPARAM_INFO
	.align		4
.L_5885:
        /*0018*/ 	.byte	0x04, 0x17
        /*001a*/ 	.short	(.L_5887 - .L_5886)
.L_5886:
        /*001c*/ 	.word	0x00000000
        /*0020*/ 	.short	0x0001
        /*0022*/ 	.short	0x0004
        /*0024*/ 	.byte	0x00, 0xf0, 0x09, 0x00


	//----- nvinfo : EIATTR_KPARAM_INFO
	.align		4
.L_5887:
        /*0028*/ 	.byte	0x04, 0x17
        /*002a*/ 	.short	(.L_5889 - .L_5888)
.L_5888:
        /*002c*/ 	.word	0x00000000
        /*0030*/ 	.short	0x0000
        /*0032*/ 	.short	0x0000
        /*0034*/ 	.byte	0x00, 0xf0, 0x11, 0x00


	//----- nvinfo : EIATTR_SPARSE_MMA_MASK
	.align		4
.L_5889:
        /*0038*/ 	.byte	0x03, 0x50
        /*003a*/ 	.short	0x0000


	//----- nvinfo : EIATTR_MAXREG_COUNT
	.align		4
        /*003c*/ 	.byte	0x03, 0x1b
        /*003e*/ 	.short	0x00ff


	//----- nvinfo : EIATTR_MERCURY_ISA_VERSION
	.align		4
        /*0040*/ 	.byte	0x03, 0x5f
        /*0042*/ 	.short	0x0101


	//----- nvinfo : EIATTR_EXIT_INSTR_OFFSETS
	.align		4
        /*0044*/ 	.byte	0x04, 0x1c
        /*0046*/ 	.short	(.L_5891 - .L_5890)


	//   ....[0]....
.L_5890:
        /*0048*/ 	.word	0x00000530


	//   ....[1]....
        /*004c*/ 	.word	0x000011f0


	//   ....[2]....
        /*0050*/ 	.word	0x00001250


	//----- nvinfo : EIATTR_MAX_THREADS
	.align		4
.L_5891:
        /*0054*/ 	.byte	0x04, 0x05
        /*0056*/ 	.short	(.L_5893 - .L_5892)
.L_5892:
        /*0058*/ 	.word	0x00000080
        /*005c*/ 	.word	0x00000001
        /*0060*/ 	.word	0x00000001


	//----- nvinfo : EIATTR_CRS_STACK_SIZE
	.align		4
.L_5893:
        /*0064*/ 	.byte	0x04, 0x1e
        /*0066*/ 	.short	(.L_5895 - .L_5894)
.L_5894:
        /*0068*/ 	.word	0x00000000


	//----- nvinfo : EIATTR_CBANK_PARAM_SIZE
	.align		4
.L_5895:
        /*006c*/ 	.byte	0x03, 0x19
        /*006e*/ 	.short	0x0018


	//----- nvinfo : EIATTR_PARAM_CBANK
	.align		4
        /*0070*/ 	.byte	0x04, 0x0a
        /*0072*/ 	.short	(.L_5897 - .L_5896)
	.align		4
.L_5896:
        /*0074*/ 	.word	index@(.nv.constant0._ZN2at6native29vectorized_elementwise_kernelILi8ENS0_13BUnaryFunctorIhhhZZZNS0_15binary_internal21div_floor_kernel_cudaERNS_18TensorIteratorBaseEENKUlvE_clEvENKUlvE_clEvEUlhhE_EESt5arrayIPcLm2EEEEviT0_T1_)
        /*0078*/ 	.short	0x0210
        /*007a*/ 	.short	0x0018


	//----- nvinfo : EIATTR_SW_WAR
	.align		4
.L_5897:
        /*007c*/ 	.byte	0x04, 0x36
        /*007e*/ 	.short	(.L_5899 - .L_5898)
.L_5898:
        /*0080*/ 	.word	0x00000008
.L_5899:


//--------------------- .nv.info._ZN2at6native18elementwise_kernelILi128ELi4EZNS0_15gpu_kernel_implINS0_13AUnaryFunctorIhhhZZZNS0_15binary_internal21div_floor_kernel_cudaERNS_18TensorIteratorBaseEENKUlvE_clEvENKUlvE_clEvEUlhhE_EEEEvS6_RKT_EUliE_EEviT1_ --------------------------
	.section	.nv.info._ZN2at6native18elementwise_kernelILi128ELi4EZNS0_15gpu_kernel_implINS0_13AUnaryFunctorIhhhZZZNS0_15binary_internal21div_floor_kernel_cudaERNS_18TensorIteratorBaseEENKUlvE_clEvENKUlvE_clEvEUlhhE_EEEEvS6_RKT_EUliE_EEviT1_,"",@"SHT_CUDA_INFO"
	.sectionflags	@""
	.align	4


	//----- nvinfo : EIATTR_CUDA_API_VERSION
	.align		4
        /*0000*/ 	.byte	0x04, 0x37
        /*0002*/ 	.short	(.L_5901 - .L_5900)
.L_5900:
        /*0004*/ 	.word	0x00000082


	//----- nvinfo : EIATTR_KPARAM_INFO
	.align		4
.L_5901:
        /*0008*/ 	.byte	0x04, 0x17
        /*000a*/ 	.short	(.L_5903 - .L_5902)
.L_5902:
        /*000c*/ 	.word	0x00000000
        /*0010*/ 	.short	0x0001
        /*0012*/ 	.short	0x0008
        /*0014*/ 	.byte	0x00, 0xf0, 0x61, 0x08


	//----- nvinfo : EIATTR_KPARAM_INFO
	.align		4
.L_5903:
        /*0018*/ 	.byte	0x04, 0x17
        /*001a*/ 	.short	(.L_5905 - .L_5904)
.L_5904:
        /*001c*/ 	.word	0x00000000
        /*0020*/ 	.short	0x0000
        /*0022*/ 	.short	0x0000
        /*0024*/ 	.byte	0x00, 0xf0, 0x11, 0x00


	//----- nvinfo : EIATTR_SPARSE_MMA_MASK
	.align		4
.L_5905:
        /*0028*/ 	.byte	0x03, 0x50
        /*002a*/ 	.short	0x0000


	//----- nvinfo : EIATTR_MAXREG_COUNT
	.align		4
        /*002c*/ 	.byte	0x03, 0x1b
        /*002e*/ 	.short	0x0080


	//----- nvinfo : EIATTR_EXTERNS
	.align		4
        /*0030*/ 	.byte	0x04, 0x0f
        /*0032*/ 	.short	(.L_5907 - .L_5906)


	//   ....[0]....
	.align		4
.L_5906:
        /*0034*/ 	.word	index@(__assertfail)


	//----- nvinfo : EIATTR_MERCURY_ISA_VERSION
	.align		4
.L_5907:
        /*0038*/ 	.byte	0x03, 0x5f
        /*003a*/ 	.short	0x0101


	//----- nvinfo : EIATTR_SYSCALL_OFFSETS
	.align		4
        /*003c*/ 	.byte	0x04, 0x46
        /*003e*/ 	.short	(.L_5909 - .L_5908)


	//   ....[0]....
.L_5908:
        /*0040*/ 	.word	0x00002230


	//   ....[1]....
        /*0044*/ 	.word	0x000030e0


	//   ....[2]....
        /*0048*/ 	.word	0x00005350


	//   ....[3]....
        /*004c*/ 	.word	0x00006200


	//   ....[4]....
        /*0050*/ 	.word	0x00008460


	//   ....[5]....
        /*0054*/ 	.word	0x00009310


	//   ....[6]....
        /*0058*/ 	.word	0x0000b560


	//   ....[7]....
        /*005c*/ 	.word	0x0000c410


	//----- nvinfo : EIATTR_EXIT_INSTR_OFFSETS
	.align		4
.L_5909:
        /*0060*/ 	.byte	0x04, 0x1c
        /*0062*/ 	.short	(.L_5911 - .L_5910)


	//   ....[0]....
.L_5910:
        /*0064*/ 	.word	0x000093d0


	//   ....[1]....
        /*0068*/ 	.word	0x0000b6e0


	//   ....[2]....
        /*006c*/ 	.word	0x0000b700


	//   ....[3]....
        /*0070*/ 	.word	0x0000b7a0


	//   ....[4]....
        /*0074*/ 	.word	0x0000b7d0


	//   ....[5]....
        /*0078*/ 	.word	0x0000b7f0


	//   ....[6]....
        /*007c*/ 	.word	0x0000b880


	//   ....[7]....
        /*0080*/ 	.word	0x0000b8c0


	//   ....[8]....
        /*0084*/ 	.word	0x0000b960


	//   ....[9]....
        /*0088*/ 	.word	0x0000b9b0


	//   ....[10]....
        /*008c*/ 	.word	0x0000b9e0


	//   ....[11]....
        /*0090*/ 	.word	0x0000baa0


	//   ....[12]....
        /*0094*/ 	.word	0x0000bae0


	//   ....[13]....
        /*0098*/ 	.word	0x0000bc70


	//   ....[14]....
        /*009c*/ 	.word	0x0000bdd0


	//   ....[15]....
        /*00a0*/ 	.word	0x0000be10


	//   ....[16]....
        /*00a4*/ 	.word	0x0000beb0


	//   ....[17]....
        /*00a8*/ 	.word	0x0000c030


	//   ....[18]....
        /*00ac*/ 	.word	0x0000c1b0


	//   ....[19]....
        /*00b0*/ 	.word	0x0000c310


	//   ....[20]....
        /*00b4*/ 	.word	0x0000c420


	//   ....[21]....
        /*00b8*/ 	.word	0x0000c460


	//   ....[22]....
        /*00bc*/ 	.word	0x0000c490


	//----- nvinfo : EIATTR_MAX_THREADS
	.align		4
.L_5911:
        /*00c0*/ 	.byte	0x04, 0x05
        /*00c2*/ 	.short	(.L_5913 - .L_5912)
.L_5912:
        /*00c4*/ 	.word	0x00000080
        /*00c8*/ 	.word	0x00000001
        /*00cc*/ 	.word	0x00000001


	//----- nvinfo : EIATTR_CRS_STACK_SIZE
	.align		4
.L_5913:
        /*00d0*/ 	.byte	0x04, 0x1e
        /*00d2*/ 	.short	(.L_5915 - .L_5914)
.L_5914:
        /*00d4*/ 	.word	0x00000000


	//----- nvinfo : EIATTR_CBANK_PARAM_SIZE
	.align		4
.L_5915:
        /*00d8*/ 	.byte	0x03, 0x19
        /*00da*/ 	.short	0x0220


	//----- nvinfo : EIATTR_PARAM_CBANK
	.align		4
        /*00dc*/ 	.byte	0x04, 0x0a
        /*00de*/ 	.short	(.L_5917 - .L_5916)
	.align		4
.L_5916:
        /*00e0*/ 	.word	index@(.nv.constant0._ZN2at6native18elementwise_kernelILi128ELi4EZNS0_15gpu_kernel_implINS0_13AUnaryFunctorIhhhZZZNS0_15binary_internal21div_floor_kernel_cudaERNS_18TensorIteratorBaseEENKUlvE_clEvENKUlvE_clEvEUlhhE_EEEEvS6_RKT_EUliE_EEviT1_)
        /*00e4*/ 	.short	0x0210
        /*00e6*/ 	.short	0x0220


	//----- nvinfo : EIATTR_SW_WAR
	.align		4
.L_5917:
        /*00e8*/ 	.byte	0x04, 0x36
        /*00ea*/ 	.short	(.L_5919 - .L_5918)
.L_5918:
        /*00ec*/ 	.word	0x00000008
.L_5919:


//--------------------- .nv.info._ZN2at6native27unrolled_elementwise_kernelINS0_13AUnaryFunctorIhhhZZZNS0_15binary_internal21div_floor_kernel_cudaERNS_18TensorIteratorBaseEENKUlvE_clEvENKUlvE_clEvEUlhhE_EESt5arrayIPcLm2EELi4E23TrivialOffsetCalculatorILi1EjESE_NS0_6memory12LoadWithCastILi1EEENSF_13StoreWithCastILi1EEEEEviT_T0_T2_T3_T4_T5_ --------------------------
	.section	.nv.info._ZN2at6native27unrolled_elementwise_kernelINS0_13AUnaryFunctorIhhhZZZNS0_15binary_internal21div_floor_kernel_cudaERNS_18TensorIteratorBaseEENKUlvE_clEvENKUlvE_clEvEUlhhE_EESt5arrayIPcLm2EELi4E23TrivialOffsetCalculatorILi1EjESE_NS0_6memory12LoadWithCastILi1EEENSF_13StoreWithCastILi1EEEEEviT_T0_T2_T3_T4_T5_,"",@"SHT_CUDA_INFO"
	.sectionflags	@""
	.align	4


	//----- nvinfo : EIATTR_CUDA_API_VERSION
	.align		4
        /*0000*/ 	.byte	0x04, 0x37
        /*0002*/ 	.short	(.L_5921 - .L_5920)
.L_5920:
        /*0004*/ 	.word	0x00000082


	//----- nvinfo : EIATTR_KPARAM_INFO
	.align		4
.L_5921:
        /*0008*/ 	.byte	0x04, 0x17
        /*000a*/ 	.short	(.L_5923 - .L_5922)
.L_5922:
        /*000c*/ 	.word	0x00000000
        /*0010*/ 	.short	0x0006
        /*0012*/ 	.short	0x0024
        /*0014*/ 	.byte	0x00, 0xf0, 0x21, 0x00


	//----- nvinfo : EIATTR_KPARAM_INFO
	.align		4
.L_5923:
        /*0018*/ 	.byte	0x04, 0x17
        /*001a*/ 	.short	(.L_5925 - .L_5924)
.L_5924:
        /*001c*/ 	.word	0x00000000
        /*0020*/ 	.short	0x0005
        /*0022*/ 	.short	0x001c
        /*0024*/ 	.byte	0x00, 0xf0, 0x21, 0x00


	//----- nvinfo : EIATTR_KPARAM_INFO
	.align		4
.L_5925:
        /*0028*/ 	.byte	0x04, 0x17
        /*002a*/ 	.short	(.L_5927 - .L_5926)
.L_5926:
        /*002c*/ 	.word	0x00000000
        /*0030*/ 	.short	0x0004
        /*0032*/ 	.short	0x0019
        /*0034*/ 	.byte	0x00, 0xf0, 0x05, 0x00


	//----- nvinfo : EIATTR_KPARAM_INFO
	.align		4
.L_5927:
        /*0038*/ 	.byte	0x04, 0x17
        /*003a*/ 	.short	(.L_5929 - .L_5928)
.L_5928:
        /*003c*/ 	.word	0x00000000
        /*0040*/ 	.short	0x0003
        /*0042*/ 	.short	0x0018
        /*0044*/ 	.byte	0x00, 0xf0, 0x05, 0x00


	//----- nvinfo : EIATTR_KPARAM_INFO
	.align		4
.L_5929:
        /*0048*/ 	.byte	0x04, 0x17
        /*004a*/ 	.short	(.L_5931 - .L_5930)
.L_5930:
        /*004c*/ 	.word	0x00000000
        /*0050*/ 	.short	0x0002
        /*0052*/ 	.short	0x0008
        /*0054*/ 	.byte	0x00, 0xf0, 0x41, 0x00


	//----- nvinfo : EIATTR_KPARAM_INFO
	.align		4
.L_5931:
        /*0058*/ 	.byte	0x04, 0x17
        /*005a*/ 	.short	(.L_5933 - .L_5932)
.L_5932:
        /*005c*/ 	.word	0x00000000
        /*0060*/ 	.short	0x0001
        /*0062*/ 	.short	0x0004
        /*0064*/ 	.byte	0x00, 0xf0, 0x09, 0x00


	//----- nvinfo : EIATTR_KPARAM_INFO
	.align		4
.L_5933:
        /*0068*/ 	.byte	0x04, 0x17
        /*006a*/ 	.short	(.L_5935 - .L_5934)
.L_5934:
        /*006c*/ 	.word	0x00000000
        /*0070*/ 	.short	0x0000
        /*0072*/ 	.short	0x0000
        /*0074*/ 	.byte	0x00, 0xf0, 0x11, 0x00


	//----- nvinfo : EIATTR_SPARSE_MMA_MASK
	.align		4
.L_5935:
        /*0078*/ 	.byte	0x03, 0x50
        /*007a*/ 	.short	0x0000


	//----- nvinfo : EIATTR_MAXREG_COUNT
	.align		4
        /*007c*/ 	.byte	0x03, 0x1b
        /*007e*/ 	.short	0x00ff


	//----- nvinfo : EIATTR_EXTERNS
	.align		4
        /*0080*/ 	.byte	0x04, 0x0f
        /*0082*/ 	.short	(.L_5937 - .L_5936)


	//   ....[0]....
	.align		4
.L_5936:
        /*0084*/ 	.word	index@(__assertfail)


	//----- nvinfo : EIATTR_MERCURY_ISA_VERSION
	.align		4
.L_5937:
        /*0088*/ 	.byte	0x03, 0x5f
        /*008a*/ 	.short	0x0101


	//----- nvinfo : EIATTR_SYSCALL_OFFSETS
	.align		4
        /*008c*/ 	.byte	0x04, 0x46
        /*008e*/ 	.short	(.L_5939 - .L_5938)


	//   ....[0]....
.L_5938:
        /*0090*/ 	.word	0x00000f50


	//   ....[1]....
        /*0094*/ 	.word	0x00001ea0


	//   ....[2]....
        /*0098*/ 	.word	0x00002e00


	//   ....[3]....
        /*009c*/ 	.word	0x00003d30


	//   ....[4]....
        /*00a0*/ 	.word	0x00005090


	//   ....[5]....
        /*00a4*/ 	.word	0x000060c0


	//   ....[6]....
        /*00a8*/ 	.word	0x000070b0


	//   ....[7]....
        /*00ac*/ 	.word	0x000080a0


	//----- nvinfo : EIATTR_EXIT_INSTR_OFFSETS
	.align		4
.L_5939:
        /*00b0*/ 	.byte	0x04, 0x1c
        /*00b2*/ 	.short	(.L_5941 - .L_5940)


	//   ....[0]....
.L_5940:
        /*00b4*/ 	.word	0x00007160


	//   ....[1]....
        /*00b8*/ 	.word	0x00007290


	//   ....[2]....
        /*00bc*/ 	.word	0x000072b0


	//   ....[3]....
        /*00c0*/ 	.word	0x00007350


	//   ....[4]....
        /*00c4*/ 	.word	0x00007380


	//   ....[5]....
        /*00c8*/ 	.word	0x000073b0


	//   ....[6]....
        /*00cc*/ 	.word	0x00007450


	//   ....[7]....
        /*00d0*/ 	.word	0x000074a0


	//   ....[8]....
        /*00d4*/ 	.word	0x00007550


	//   ....[9]....
        /*00d8*/ 	.word	0x000075b0


	//   ....[10]....
        /*00dc*/ 	.word	0x000075f0


	//   ....[11]....
        /*00e0*/ 	.word	0x000076b0


	//   ....[12]....
        /*00e4*/ 	.word	0x00007700


	//   ....[13]....
        /*00e8*/ 	.word	0x000078a0


	//   ....[14]....
        /*00ec*/ 	.word	0x00007a10


	//   ....[15]....
        /*00f0*/ 	.word	0x00007a60


	//   ....[16]....
        /*00f4*/ 	.word	0x00007b10


	//   ....[17]....
        /*00f8*/ 	.word	0x00007ca0


	//   ....[18]....
        /*00fc*/ 	.word	0x00007e30


	//   ....[19]....
        /*0100*/ 	.word	0x00007fa0


	//   ....[20]....
        /*0104*/ 	.word	0x000080b0


	//   ....[21]....
        /*0108*/ 	.word	0x000080f0


	//   ....[22]....
        /*010c*/ 	.word	0x00008120


	//----- nvinfo : EIATTR_MAX_THREADS
	.align		4
.L_5941:
        /*0110*/ 	.byte	0x04, 0x05
        /*0112*/ 	.short	(.L_5943 - .L_5942)
.L_5942:
        /*0114*/ 	.word	0x00000080
        /*0118*/ 	.word	0x00000001
        /*011c*/ 	.word	0x00000001


	//----- nvinfo : EIATTR_CRS_STACK_SIZE
	.align		4
.L_5943:
        /*0120*/ 	.byte	0x04, 0x1e
        /*0122*/ 	.short	(.L_5945 - .L_5944)
.L_5944:
        /*0124*/ 	.word	0x00000000


	//----- nvinfo : EIATTR_CBANK_PARAM_SIZE
	.align		4
.L_5945:
        /*0128*/ 	.byte	0x03, 0x19
        /*012a*/ 	.short	0x002c


	//----- nvinfo : EIATTR_PARAM_CBANK
	.align		4
        /*012c*/ 	.byte	0x04, 0x0a
        /*012e*/ 	.short	(.L_5947 - .L_5946)
	.align		4
.L_5946:
        /*0130*/ 	.word	index@(.nv.constant0._ZN2at6native27unrolled_elementwise_kernelINS0_13AUnaryFunctorIhhhZZZNS0_15binary_internal21div_floor_kernel_cudaERNS_18TensorIteratorBaseEENKUlvE_clEvENKUlvE_clEvEUlhhE_EESt5arrayIPcLm2EELi4E23TrivialOffsetCalculatorILi1EjESE_NS0_6memory12LoadWithCastILi1EEENSF_13StoreWithCastILi1EEEEEviT_T0_T2_T3_T4_T5_)
        /*0134*/ 	.short	0x0210
        /*0136*/ 	.short	0x002c


	//----- nvinfo : EIATTR_SW_WAR
	.align		4
.L_5947:
        /*0138*/ 	.byte	0x04, 0x36
        /*013a*/ 	.short	(.L_5949 - .L_5948)
.L_5948:
        /*013c*/ 	.word	0x00000008
.L_5949:


//--------------------- .nv.info._ZN2at6native18elementwise_kernelILi128ELi4EZNS0_22gpu_kernel_impl_nocastINS0_13AUnaryFunctorIhhhZZZNS0_15binary_internal21div_floor_kernel_cudaERNS_18TensorIteratorBaseEENKUlvE_clEvENKUlvE_clEvEUlhhE_EEEEvS6_RKT_EUliE_EEviT1_ --------------------------
	.section	.nv.info._ZN2at6native18elementwise_kernelILi128ELi4EZNS0_22gpu_kernel_impl_nocastINS0_13AUnaryFunctorIhhhZZZNS0_15binary_internal21div_floor_kernel_cudaERNS_18TensorIteratorBaseEENKUlvE_clEvENKUlvE_clEvEUlhhE_EEEEvS6_RKT_EUliE_EEviT1_,"",@"SHT_CUDA_INFO"
	.sectionflags	@""
	.align	4


	//----- nvinfo : EIATTR_CUDA_API_VERSION
	.align		4
        /*0000*/ 	.byte	0x04, 0x37
        /*0002*/ 	.short	(.L_5951 - .L_5950)
.L_5950:
        /*0004*/ 	.word	0x00000082


	//----- nvinfo : EIATTR_KPARAM_INFO
	.align		4
.L_5951:
        /*0008*/ 	.byte	0x04, 0x17
        /*000a*/ 	.short	(.L_5953 - .L_5952)
.L_5952:
        /*000c*/ 	.word	0x00000000
        /*0010*/ 	.short	0x0001
        /*0012*/ 	.short	0x0008
        /*0014*/ 	.byte	0x00, 0xf0, 0x61, 0x08


	//----- nvinfo : EIATTR_KPARAM_INFO
	.align		4
.L_5953:
        /*0018*/ 	.byte	0x04, 0x17
        /*001a*/ 	.short	(.L_5955 - .L_5954)
.L_5954:
        /*001c*/ 	.word	0x00000000
        /*0020*/ 	.short	0x0000
        /*0022*/ 	.short	0x0000
        /*0024*/ 	.byte	0x00, 0xf0, 0x11, 0x00


	//----- nvinfo : EIATTR_SPARSE_MMA_MASK
	.align		4
.L_5955:
        /*0028*/ 	.byte	0x03, 0x50
        /*002a*/ 	.short	0x0000


	//----- nvinfo : EIATTR_MAXREG_COUNT
	.align		4
        /*002c*/ 	.byte	0x03, 0x1b
        /*002e*/ 	.short	0x0080


	//----- nvinfo : EIATTR_MERCURY_ISA_VERSION
	.align		4
        /*0030*/ 	.byte	0x03, 0x5f
        /*0032*/ 	.short	0x0101


	//----- nvinfo : EIATTR_EXIT_INSTR_OFFSETS
	.align		4
        /*0034*/ 	.byte	0x04, 0x1c
        /*0036*/ 	.short	(.L_5957 - .L_5956)


	//   ....[0]....
.L_5956:
        /*0038*/ 	.word	0x00003c60


	//   ....[1]....
        /*003c*/ 	.word	0x00005000


	//----- nvinfo : EIATTR_MAX_THREADS
	.align		4
.L_5957:
        /*0040*/ 	.byte	0x04, 0x05
        /*0042*/ 	.short	(.L_5959 - .L_5958)
.L_5958:
        /*0044*/ 	.word	0x00000080
        /*0048*/ 	.word	0x00000001
        /*004c*/ 	.word	0x00000001


	//----- nvinfo : EIATTR_CRS_STACK_SIZE
	.align		4
.L_5959:
        /*0050*/ 	.byte	0x04, 0x1e
        /*0052*/ 	.short	(.L_5961 - .L_5960)
.L_5960:
        /*0054*/ 	.word	0x00000000


	//----- nvinfo : EIATTR_CBANK_PARAM_SIZE
	.align		4
.L_5961:
        /*0058*/ 	.byte	0x03, 0x19
        /*005a*/ 	.short	0x0220


	//----- nvinfo : EIATTR_PARAM_CBANK
	.align		4
        /*005c*/ 	.byte	0x04, 0x0a
        /*005e*/ 	.short	(.L_5963 - .L_5962)
	.align		4
.L_5962:
        /*0060*/ 	.word	index@(.nv.constant0._ZN2at6native18elementwise_kernelILi128ELi4EZNS0_22gpu_kernel_impl_nocastINS0_13AUnaryFunctorIhhhZZZNS0_15binary_internal21div_floor_kernel_cudaERNS_18TensorIteratorBaseEENKUlvE_clEvENKUlvE_clEvEUlhhE_EEEEvS6_RKT_EUliE_EEviT1_)
        /*0064*/ 	.short	0x0210
        /*0066*/ 	.short	0x0220


	//----- nvinfo : EIATTR_SW_WAR
	.align		4
.L_5963:
        /*0068*/ 	.byte	0x04, 0x36
        /*006a*/ 	.short	(.L_5965 - .L_5964)
.L_5964:
        /*006c*/ 	.word	0x00000008
.L_5965:


//--------------------- .nv.info._ZN2at6native27unrolled_elementwise_kernelINS0_13AUnaryFunctorIhhhZZZNS0_15binary_internal21div_floor_kernel_cudaERNS_18TensorIteratorBaseEENKUlvE_clEvENKUlvE_clEvEUlhhE_EESt5arrayIPcLm2EELi4E23TrivialOffsetCalculatorILi1EjESE_NS0_6memory15LoadWithoutCastENSF_16StoreWithoutCastEEEviT_T0_T2_T3_T4_T5_ --------------------------
	.section	.nv.info._ZN2at6native27unrolled_elementwise_kernelINS0_13AUnaryFunctorIhhhZZZNS0_15binary_internal21div_floor_kernel_cudaERNS_18TensorIteratorBaseEENKUlvE_clEvENKUlvE_clEvEUlhhE_EESt5arrayIPcLm2EELi4E23TrivialOffsetCalculatorILi1EjESE_NS0_6memory15LoadWithoutCastENSF_16StoreWithoutCastEEEviT_T0_T2_T3_T4_T5_,"",@"SHT_CUDA_INFO"
	.sectionflags	@""
	.align	4


	//----- nvinfo : EIATTR_CUDA_API_VERSION
	.align		4
        /*0000*/ 	.byte	0x04, 0x37
        /*0002*/ 	.short	(.L_5967 - .L_5966)
.L_5966:
        /*0004*/ 	.word	0x00000082


	//----- nvinfo : EIATTR_KPARAM_INFO
	.align		4
.L_5967:
        /*0008*/ 	.byte	0x04, 0x17
        /*000a*/ 	.short	(.L_5969 - .L_5968)
.L_5968:
        /*000c*/ 	.word	0x00000000
        /*0010*/ 	.short	0x0006
        /*0012*/ 	.short	0x001b
        /*0014*/ 	.byte	0x00, 0xf0, 0x05, 0x00


	//----- nvinfo : EIATTR_KPARAM_INFO
	.align		4
.L_5969:
        /*0018*/ 	.byte	0x04, 0x17
        /*001a*/ 	.short	(.L_5971 - .L_5970)
.L_5970:
        /*001c*/ 	.word	0x00000000
        /*0020*/ 	.short	0x0005
        /*0022*/ 	.short	0x001a
        /*0024*/ 	.byte	0x00, 0xf0, 0x05, 0x00


	//----- nvinfo : EIATTR_KPARAM_INFO
	.align		4
.L_5971:
        /*0028*/ 	.byte	0x04, 0x17
        /*002a*/ 	.short	(.L_5973 - .L_5972)
.L_5972:
        /*002c*/ 	.word	0x00000000
        /*0030*/ 	.short	0x0004
        /*0032*/ 	.short	0x0019
        /*0034*/ 	.byte	0x00, 0xf0, 0x05, 0x00


	//----- nvinfo : EIATTR_KPARAM_INFO
	.align		4
.L_5973:
        /*0038*/ 	.byte	0x04, 0x17
        /*003a*/ 	.short	(.L_5975 - .L_5974)
.L_5974:
        /*003c*/ 	.word	0x00000000
        /*0040*/ 	.short	0x0003
        /*0042*/ 	.short	0x0018
        /*0044*/ 	.byte	0x00, 0xf0, 0x05, 0x00


	//----- nvinfo : EIATTR_KPARAM_INFO
	.align		4
.L_5975:
        /*0048*/ 	.byte	0x04, 0x17
        /*004a*/ 	.short	(.L_5977 - .L_5976)
.L_5976:
        /*004c*/ 	.word	0x00000000
        /*0050*/ 	.short	0x0002
        /*0052*/ 	.short	0x0008
        /*0054*/ 	.byte	0x00, 0xf0, 0x41, 0x00


	//----- nvinfo : EIATTR_KPARAM_INFO
	.align		4
.L_5977:
        /*0058*/ 	.byte	0x04, 0x17
        /*005a*/ 	.short	(.L_5979 - .L_5978)
.L_5978:
        /*005c*/ 	.word	0x00000000
        /*0060*/ 	.short	0x0001
        /*0062*/ 	.short	0x0004
        /*0064*/ 	.byte	0x00, 0xf0, 0x09, 0x00


	//----- nvinfo : EIATTR_KPARAM_INFO
	.align		4
.L_5979:
        /*0068*/ 	.byte	0x04, 0x17
        /*006a*/ 	.short	(.L_5981 - .L_5980)
.L_5980:
        /*006c*/ 	.word	0x00000000
        /*0070*/ 	.short	0x0000
        /*0072*/ 	.short	0x0000
        /*0074*/ 	.byte	0x00, 0xf0, 0x11, 0x00


	//----- nvinfo : EIATTR_SPARSE_MMA_MASK
	.align		4
.L_5981:
        /*0078*/ 	.byte	0x03, 0x50
        /*007a*/ 	.short	0x0000


	//----- nvinfo : EIATTR_MAXREG_COUNT
	.align		4
        /*007c*/ 	.byte	0x03, 0x1b
        /*007e*/ 	.short	0x00ff


	//----- nvinfo : EIATTR_MERCURY_ISA_VERSION
	.align		4
        /*0080*/ 	.byte	0x03, 0x5f
        /*0082*/ 	.short	0x0101


	//----- nvinfo : EIATTR_EXIT_INSTR_OFFSETS
	.align		4
        /*0084*/ 	.byte	0x04, 0x1c
        /*0086*/ 	.short	(.L_5983 - .L_5982)


	//   ....[0]....
.L_5982:
        /*0088*/ 	.word	0x00000650


	//   ....[1]....
        /*008c*/ 	.word	0x000006b0


	//----- nvinfo : EIATTR_MAX_THREADS
	.align		4
.L_5983:
        /*0090*/ 	.byte	0x04, 0x05
        /*0092*/ 	.short	(.L_5985 - .L_5984)
.L_5984:
        /*0094*/ 	.word	0x00000080
        /*0098*/ 	.word	0x00000001
        /*009c*/ 	.word	0x00000001


	//----- nvinfo : EIATTR_CRS_STACK_SIZE
	.align		4
.L_5985:
        /*00a0*/ 	.byte	0x04, 0x1e
        /*00a2*/ 	.short	(.L_5987 - .L_5986)
.L_5986:
        /*00a4*/ 	.word	0x00000000


	//----- nvinfo : EIATTR_CBANK_PARAM_SIZE
	.align		4
.L_5987:
        /*00a8*/ 	.byte	0x03, 0x19
        /*00aa*/ 	.short	0x001c


	//----- nvinfo : EIATTR_PARAM_CBANK
	.align		4
        /*00ac*/ 	.byte	0x04, 0x0a
        /*00ae*/ 	.short	(.L_5989 - .L_5988)
	.align		4
.L_5988:
        /*00b0*/ 	.word	index@(.nv.constant0._ZN2at6native27unrolled_elementwise_kernelINS0_13AUnaryFunctorIhhhZZZNS0_15binary_internal21div_floor_kernel_cudaERNS_18TensorIteratorBaseEENKUlvE_clEvENKUlvE_clEvEUlhhE_EESt5arrayIPcLm2EELi4E23TrivialOffsetCalculatorILi1EjESE_NS0_6memory15LoadWithoutCastENSF_16StoreWithoutCastEEEviT_T0_T2_T3_T4_T5_)
        /*00b4*/ 	.short	0x0210
        /*00b6*/ 	.short	0x001c


	//----- nvinfo : EIATTR_SW_WAR
	.align		4
.L_5989:
        /*00b8*/ 	.byte	0x04, 0x36
        /*00ba*/ 	.short	(.L_5991 - .L_5990)
.L_5990:
        /*00bc*/ 	.word	0x00000008
.L_5991:


//--------------------- .nv.info._ZN2at6native29vectorized_elementwise_kernelILi2ENS0_13AUnaryFunctorIhhhZZZNS0_15binary_internal21div_floor_kernel_cudaERNS_18TensorIteratorBaseEENKUlvE_clEvENKUlvE_clEvEUlhhE_EESt5arrayIPcLm2EEEEviT0_T1_ --------------------------
	.section	.nv.info._ZN2at6native29vectorized_elementwise_kernelILi2ENS0_13AUnaryFunctorIhhhZZZNS0_15binary_internal21div_floor_kernel_cudaERNS_18TensorIteratorBaseEENKUlvE_clEvENKUlvE_clEvEUlhhE_EESt5arrayIPcLm2EEEEviT0_T1_,"",@"SHT_CUDA_INFO"
	.sectionflags	@""
	.align	4


	//----- nvinfo : EIATTR_CUDA_API_VERSION
	.align		4
        /*0000*/ 	.byte	0x04, 0x37
        /*0002*/ 	.short	(.L_5993 - .L_5992)
.L_5992:
        /*0004*/ 	.word	0x00000082


	//----- nvinfo : EIATTR_KPARAM_INFO
	.align		4
.L_5993:
        /*0008*/ 	.byte	0x04, 0x17
        /*000a*/ 	.short	(.L_5995 - .L_5994)
.L_5994:
        /*000c*/ 	.word	0x00000000
        /*0010*/ 	.short	0x0002
        /*0012*/ 	.short	0x0008
        /*0014*/ 	.byte	0x00, 0xf0, 0x41, 0x00


	//----- nvinfo : EIATTR_KPARAM_INFO
	.align		4
.L_5995:
        /*0018*/ 	.byte	0x04, 0x17
        /*001a*/ 	.short	(.L_5997 - .L_5996)
.L_5996:
        /*001c*/ 	.word	0x00000000
        /*0020*/ 	.short	0x0001
        /*0022*/ 	.short	0x0004
        /*0024*/ 	.byte	0x00, 0xf0, 0x09, 0x00


	//----- nvinfo : EIATTR_KPARAM_INFO
	.align		4
.L_5997:
        /*0028*/ 	.byte	0x04, 0x17
        /*002a*/ 	.short	(.L_5999 - .L_5998)
.L_5998:
        /*002c*/ 	.word	0x00000000
        /*0030*/ 	.short	0x0000
        /*0032*/ 	.short	0x0000
        /*0034*/ 	.byte	0x00, 0xf0, 0x11, 0x00


	//----- nvinfo : EIATTR_SPARSE_MMA_MASK
	.align		4
.L_5999:
        /*0038*/ 	.byte	0x03, 0x50
        /*003a*/ 	.short	0x0000


	//----- nvinfo : EIATTR_MAXREG_COUNT
	.align		4
        /*003c*/ 	.byte	0x03, 0x1b
        /*003e*/ 	.short	0x00ff


	//----- nvinfo : EIATTR_MERCURY_ISA_VERSION
	.align		4
        /*0040*/ 	.byte	0x03, 0x5f
        /*0042*/ 	.short	0x0101


	//----- nvinfo : EIATTR_EXIT_INSTR_OFFSETS
	.align		4
        /*0044*/ 	.byte	0x04, 0x1c
        /*0046*/ 	.short	(.L_6001 - .L_6000)


	//   ....[0]....
.L_6000:
        /*0048*/ 	.word	0x000004d0


	//   ....[1]....
        /*004c*/ 	.word	0x00001190


	//   ....[2]....
        /*0050*/ 	.word	0x000011f0


	//----- nvinfo : EIATTR_MAX_THREADS
	.align		4
.L_6001:
        /*0054*/ 	.byte	0x04, 0x05
        /*0056*/ 	.short	(.L_6003 - .L_6002)
.L_6002:
        /*0058*/ 	.word	0x00000080
        /*005c*/ 	.word	0x00000001
        /*0060*/ 	.word	0x00000001


	//----- nvinfo : EIATTR_CRS_STACK_SIZE
	.align		4
.L_6003:
        /*0064*/ 	.byte	0x04, 0x1e
        /*0066*/ 	.short	(.L_6005 - .L_6004)
.L_6004:
        /*0068*/ 	.word	0x00000000


	//----- nvinfo : EIATTR_CBANK_PARAM_SIZE
	.align		4
.L_6005:
        /*006c*/ 	.byte	0x03, 0x19
        /*006e*/ 	.short	0x0018


	//----- nvinfo : EIATTR_PARAM_CBANK
	.align		4
        /*0070*/ 	.byte	0x04, 0x0a
        /*0072*/ 	.short	(.L_6007 - .L_6006)
	.align		4
.L_6006:
        /*0074*/ 	.word	index@(.nv.constant0._ZN2at6native29vectorized_elementwise_kernelILi2ENS0_13AUnaryFunctorIhhhZZZNS0_15binary_internal21div_floor_kernel_cudaERNS_18TensorIteratorBaseEENKUlvE_clEvENKUlvE_clEvEUlhhE_EESt5arrayIPcLm2EEEEviT0_T1_)
        /*0078*/ 	.short	0x0210
        /*007a*/ 	.short	0x0018


	//----- nvinfo : EIATTR_SW_WAR
	.align		4
.L_6007:
        /*007c*/ 	.byte	0x04, 0x36
        /*007e*/ 	.short	(.L_6009 - .L_6008)
.L_6008:
        /*0080*/ 	.word	0x00000008
.L_6009:


//--------------------- .nv.info._ZN2at6native29vectorized_elementwise_kernelILi4ENS0_13AUnaryFunctorIhhhZZZNS0_15binary_internal21div_floor_kernel_cudaERNS_18TensorIteratorBaseEENKUlvE_clEvENKUlvE_clEvEUlhhE_EESt5arrayIPcLm2EEEEviT0_T1_ --------------------------
	.section	.nv.info._ZN2at6native29vectorized_elementwise_kernelILi4ENS0_13AUnaryFunctorIhhhZZZNS0_15binary_internal21div_floor_kernel_cudaERNS_18TensorIteratorBaseEENKUlvE_clEvENKUlvE_clEvEUlhhE_EESt5arrayIPcLm2EEEEviT0_T1_,"",@"SHT_CUDA_INFO"
	.sectionflags	@""
	.align	4


	//----- nvinfo : EIATTR_CUDA_API_VERSION
	.align		4
        /*0000*/ 	.byte	0x04, 0x37
        /*0002*/ 	.short	(.L_6011 - .L_6010)
.L_6010:
        /*0004*/ 	.word	0x00000082


	//----- nvinfo : EIATTR_KPARAM_INFO
	.align		4
.L_6011:
        /*0008*/ 	.byte	0x04, 0x17
        /*000a*/ 	.short	(.L_6013 - .L_6012)
.L_6012:
        /*000c*/ 	.word	0x00000000
        /*0010*/ 	.short	0x0002
        /*0012*/ 	.short	0x0008
        /*0014*/ 	.byte	0x00, 0xf0, 0x41, 0x00


	//----- nvinfo : EIATTR_KPARAM_INFO
	.align		4
.L_6013:
        /*0018*/ 	.byte	0x04, 0x17
        /*001a*/ 	.short	(.L_6015 - .L_6014)
.L_6014:
        /*001c*/ 	.word	0x00000000
        /*0020*/ 	.short	0x0001
        /*0022*/ 	.short	0x0004
        /*0024*/ 	.byte	0x00, 0xf0, 0x09, 0x00


	//----- nvinfo : EIATTR_KPARAM_INFO
	.align		4
.L_6015:
        /*0028*/ 	.byte	0x04, 0x17
        /*002a*/ 	.short	(.L_6017 - .L_6016)
.L_6016:
        /*002c*/ 	.word	0x00000000
        /*0030*/ 	.short	0x0000
        /*0032*/ 	.short	0x0000
        /*0034*/ 	.byte	0x00, 0xf0, 0x11, 0x00


	//----- nvinfo : EIATTR_SPARSE_MMA_MASK
	.align		4
.L_6017:
        /*0038*/ 	.byte	0x03, 0x50
        /*003a*/ 	.short	0x0000


	//----- nvinfo : EIATTR_MAXREG_COUNT
	.align		4
        /*003c*/ 	.byte	0x03, 0x1b
        /*003e*/ 	.short	0x00ff


	//----- nvinfo : EIATTR_MERCURY_ISA_VERSION
	.align		4
        /*0040*/ 	.byte	0x03, 0x5f
        /*0042*/ 	.short	0x0101


	//----- nvinfo : EIATTR_EXIT_INSTR_OFFSETS
	.align		4
        /*0044*/ 	.byte	0x04, 0x1c
        /*0046*/ 	.short	(.L_6019 - .L_6018)


	//   ....[0]....
.L_6018:
        /*0048*/ 	.word	0x000004d0


	//   ....[1]....
        /*004c*/ 	.word	0x00001190


	//   ....[2]....
        /*0050*/ 	.word	0x000011f0


	//----- nvinfo : EIATTR_MAX_THREADS
	.align		4
.L_6019:
        /*0054*/ 	.byte	0x04, 0x05
        /*0056*/ 	.short	(.L_6021 - .L_6020)
.L_6020:
        /*0058*/ 	.word	0x00000080
        /*005c*/ 	.word	0x00000001
        /*0060*/ 	.word	0x00000001


	//----- nvinfo : EIATTR_CRS_STACK_SIZE
	.align		4
.L_6021:
        /*0064*/ 	.byte	0x04, 0x1e
        /*0066*/ 	.short	(.L_6023 - .L_6022)
.L_6022:
        /*0068*/ 	.word	0x00000000


	//----- nvinfo : EIATTR_CBANK_PARAM_SIZE
	.align		4
.L_6023:
        /*006c*/ 	.byte	0x03, 0x19
        /*006e*/ 	.short	0x0018


	//----- nvinfo : EIATTR_PARAM_CBANK
	.align		4
        /*0070*/ 	.byte	0x04, 0x0a
        /*0072*/ 	.short	(.L_6025 - .L_6024)
	.align		4
.L_6024:
        /*0074*/ 	.word	index@(.nv.constant0._ZN2at6native29vectorized_elementwise_kernelILi4ENS0_13AUnaryFunctorIhhhZZZNS0_15binary_internal21div_floor_kernel_cudaERNS_18TensorIteratorBaseEENKUlvE_clEvENKUlvE_clEvEUlhhE_EESt5arrayIPcLm2EEEEviT0_T1_)
        /*0078*/ 	.short	0x0210
        /*007a*/ 	.short	0x0018


	//----- nvinfo : EIATTR_SW_WAR
	.align		4
.L_6025:
        /*007c*/ 	.byte	0x04, 0x36
        /*007e*/ 	.short	(.L_6027 - .L_6026)
.L_6026:
        /*0080*/ 	.word	0x00000008
.L_6027:


//--------------------- .nv.info._ZN2at6native29vectorized_elementwise_kernelILi8ENS0_13AUnaryFunctorIhhhZZZNS0_15binary_internal21div_floor_kernel_cudaERNS_18TensorIteratorBaseEENKUlvE_clEvENKUlvE_clEvEUlhhE_EESt5arrayIPcLm2EEEEviT0_T1_ --------------------------
	.section	.nv.info._ZN2at6native29vectorized_elementwise_kernelILi8ENS0_13AUnaryFunctorIhhhZZZNS0_15binary_internal21div_floor_kernel_cudaERNS_18TensorIteratorBaseEENKUlvE_clEvENKUlvE_clEvEUlhhE_EESt5arrayIPcLm2EEEEviT0_T1_,"",@"SHT_CUDA_INFO"
	.sectionflags	@""
	.align	4


	//----- nvinfo : EIATTR_CUDA_API_VERSION
	.align		4
        /*0000*/ 	.byte	0x04, 0x37
        /*0002*/ 	.short	(.L_6029 - .L_6028)
.L_6028:
        /*0004*/ 	.word	0x00000082


	//----- nvinfo : EIATTR_KPARAM_INFO
	.align		4
.L_6029:
        /*0008*/ 	.byte	0x04, 0x17
        /*000a*/ 	.short	(.L_6031 - .L_6030)
.L_6030:
        /*000c*/ 	.word	0x00000000
        /*0010*/ 	.short	0x0002
        /*0012*/ 	.short	0x0008
        /*0014*/ 	.byte	0x00, 0xf0, 0x41, 0x00


	//----- nvinfo : EIATTR_KPARAM_INFO
	.align		4
.L_6031:
        /*0018*/ 	.byte	0x04, 0x17
        /*001a*/ 	.short	(.L_6033 - .L_6032)
.L_6032:
        /*001c*/ 	.word	0x00000000
        /*0020*/ 	.short	0x0001
        /*0022*/ 	.short	0x0004
        /*0024*/ 	.byte	0x00, 0xf0, 0x09, 0x00


	//----- nvinfo : EIATTR_KPARAM_INFO
	.align		4
.L_6033:
        /*0028*/ 	.byte	0x04, 0x17
        /*002a*/ 	.short	(.L_6035 - .L_6034)
.L_6034:
        /*002c*/ 	.word	0x00000000
        /*0030*/ 	.short	0x0000
        /*0032*/ 	.short	0x0000
        /*0034*/ 	.byte	0x00, 0xf0, 0x11, 0x00


	//----- nvinfo : EIATTR_SPARSE_MMA_MASK
	.align		4
.L_6035:
        /*0038*/ 	.byte	0x03, 0x50
        /*003a*/ 	.short	0x0000


	//----- nvinfo : EIATTR_MAXREG_COUNT
	.align		4
        /*003c*/ 	.byte	0x03, 0x1b
        /*003e*/ 	.short	0x00ff


	//----- nvinfo : EIATTR_MERCURY_ISA_VERSION
	.align		4
        /*0040*/ 	.byte	0x03, 0x5f
        /*0042*/ 	.short	0x0101


	//----- nvinfo : EIATTR_EXIT_INSTR_OFFSETS
	.align		4
        /*0044*/ 	.byte	0x04, 0x1c
        /*0046*/ 	.short	(.L_6037 - .L_6036)


	//   ....[0]....
.L_6036:
        /*0048*/ 	.word	0x00000530


	//   ....[1]....
        /*004c*/ 	.word	0x000011f0


	//   ....[2]....
        /*0050*/ 	.word	0x00001250


	//----- nvinfo : EIATTR_MAX_THREADS
	.align		4
.L_6037:
        /*0054*/ 	.byte	0x04, 0x05
        /*0056*/ 	.short	(.L_6039 - .L_6038)
.L_6038:
        /*0058*/ 	.word	0x00000080
        /*005c*/ 	.word	0x00000001
        /*0060*/ 	.word	0x00000001


	//----- nvinfo : EIATTR_CRS_STACK_SIZE
	.align		4
.L_6039:
        /*0064*/ 	.byte	0x04, 0x1e
        /*0066*/ 	.short	(.L_6041 - .L_6040)
.L_6040:
        /*0068*/ 	.word	0x00000000


	//----- nvinfo : EIATTR_CBANK_PARAM_SIZE
	.align		4
.L_6041:
        /*006c*/ 	.byte	0x03, 0x19
        /*006e*/ 	.short	0x0018


	//----- nvinfo : EIATTR_PARAM_CBANK
	.align		4
        /*0070*/ 	.byte	0x04, 0x0a
        /*0072*/ 	.short	(.L_6043 - .L_6042)
	.align		4
.L_6042:
        /*0074*/ 	.word	index@(.nv.constant0._ZN2at6native29vectorized_elementwise_kernelILi8ENS0_13AUnaryFunctorIhhhZZZNS0_15binary_internal21div_floor_kernel_cudaERNS_18TensorIteratorBaseEENKUlvE_clEvENKUlvE_clEvEUlhhE_EESt5arrayIPcLm2EEEEviT0_T1_)
        /*0078*/ 	.short	0x0210
        /*007a*/ 	.short	0x0018


	//----- nvinfo : EIATTR_SW_WAR
	.align		4
.L_6043:
        /*007c*/ 	.byte	0x04, 0x36
        /*007e*/ 	.short	(.L_6045 - .L_6044)
.L_6044:
        /*0080*/ 	.word	0x00000008
.L_6045:


//--------------------- .nv.callgraph             --------------------------
	.section	.nv.callgraph,"",@"SHT_CUDA_CALLGRAPH"
	.align	4
	.sectionentsize	8
	.align		4
        /*0000*/ 	.word	0x00000000
	.align		4
        /*0004*/ 	.word	0xffffffff
	.align		4
        /*0008*/ 	.word	index@(_ZN2at6native18elementwise_kernelILi128ELi4EZNS0_15gpu_kernel_implINS0_13BinaryFunctorIN3c108BFloat16ES5_S5_ZZZNS0_15binary_internal21div_floor_kernel_cudaERNS_18TensorIteratorBaseEENKUlvE1_clEvENKUlvE2_clEvEUlS5_S5_E_EEEEvS8_RKT_EUliE_EEviT1_)
	.align		4
        /*000c*/ 	.word	index@(__assertfail)
	.align		4
        /*0010*/ 	.word	index@(_ZN2at6native27unrolled_elementwise_kernelINS0_13BinaryFunctorIN3c108BFloat16ES4_S4_ZZZNS0_15binary_internal21div_floor_kernel_cudaERNS_18TensorIteratorBaseEENKUlvE1_clEvENKUlvE2_clEvEUlS4_S4_E_EESt5arrayIPcLm3EELi4E23TrivialOffsetCalculatorILi2EjESF_ILi1EjENS0_6memory12LoadWithCastILi2EEENSI_13StoreWithCastILi1EEEEEviT_T0_T2_T3_T4_T5_)
	.align		4
        /*0014*/ 	.word	index@(__assertfail)
	.align		4
        /*0018*/ 	.word	index@(_ZN2at6native18elementwise_kernelILi128ELi4EZNS0_15gpu_kernel_implINS0_13BUnaryFunctorIN3c108BFloat16ES5_S5_ZZZNS0_15binary_internal21div_floor_kernel_cudaERNS_18TensorIteratorBaseEENKUlvE1_clEvENKUlvE2_clEvEUlS5_S5_E_EEEEvS8_RKT_EUliE_EEviT1_)
	.align		4
        /*001c*/ 	.word	index@(__assertfail)
	.align		4
        /*0020*/ 	.word	index@(_ZN2at6native27unrolled_elementwise_kernelINS0_13BUnaryFunctorIN3c108BFloat16ES4_S4_ZZZNS0_15binary_internal21div_floor_kernel_cudaERNS_18TensorIteratorBaseEENKUlvE1_clEvENKUlvE2_clEvEUlS4_S4_E_EESt5arrayIPcLm2EELi4E23TrivialOffsetCalculatorILi1EjESG_NS0_6memory12LoadWithCastILi1EEENSH_13StoreWithCastILi1EEEEEviT_T0_T2_T3_T4_T5_)
	.align		4
        /*0024*/ 	.word	index@(__assertfail)
	.align		4
        /*0028*/ 	.word	index@(_ZN2at6native18elementwise_kernelILi128ELi4EZNS0_15gpu_kernel_implINS0_13AUnaryFunctorIN3c108BFloat16ES5_S5_ZZZNS0_15binary_internal21div_floor_kernel_cudaERNS_18TensorIteratorBaseEENKUlvE1_clEvENKUlvE2_clEvEUlS5_S5_E_EEEEvS8_RKT_EUliE_EEviT1_)
	.align		4
        /*002c*/ 	.word	index@(__assertfail)
	.align		4
        /*0030*/ 	.word	index@(_ZN2at6native27unrolled_elementwise_kernelINS0_13AUnaryFunctorIN3c108BFloat16ES4_S4_ZZZNS0_15binary_internal21div_floor_kernel_cudaERNS_18TensorIteratorBaseEENKUlvE1_clEvENKUlvE2_clEvEUlS4_S4_E_EESt5arrayIPcLm2EELi4E23TrivialOffsetCalculatorILi1EjESG_NS0_6memory12LoadWithCastILi1EEENSH_13StoreWithCastILi1EEEEEviT_T0_T2_T3_T4_T5_)
	.align		4
        /*0034*/ 	.word	index@(__assertfail)
	.align		4
        /*0038*/ 	.word	index@(_ZN2at6native18elementwise_kernelILi128ELi4EZNS0_15gpu_kernel_implINS0_13BinaryFunctorIN3c104HalfES5_S5_ZZZNS0_15binary_internal21div_floor_kernel_cudaERNS_18TensorIteratorBaseEENKUlvE1_clEvENKUlvE1_clEvEUlS5_S5_E_EEEEvS8_RKT_EUliE_EEviT1_)
	.align		4
        /*003c*/ 	.word	index@(__assertfail)
	.align		4
        /*0040*/ 	.word	index@(_ZN2at6native27unrolled_elementwise_kernelINS0_13BinaryFunctorIN3c104HalfES4_S4_ZZZNS0_15binary_internal21div_floor_kernel_cudaERNS_18TensorIteratorBaseEENKUlvE1_clEvENKUlvE1_clEvEUlS4_S4_E_EESt5arrayIPcLm3EELi4E23TrivialOffsetCalculatorILi2EjESF_ILi1EjENS0_6memory12LoadWithCastILi2EEENSI_13StoreWithCastILi1EEEEEviT_T0_T2_T3_T4_T5_)
	.align		4
        /*0044*/ 	.word	index@(__assertfail)
	.align		4
        /*0048*/ 	.word	index@(_ZN2at6native18elementwise_kernelILi128ELi4EZNS0_15gpu_kernel_implINS0_13BUnaryFunctorIN3c104HalfES5_S5_ZZZNS0_15binary_internal21div_floor_kernel_cudaERNS_18TensorIteratorBaseEENKUlvE1_clEvENKUlvE1_clEvEUlS5_S5_E_EEEEvS8_RKT_EUliE_EEviT1_)
	.align		4
        /*004c*/ 	.word	index@(__assertfail)
	.align		4
        /*0050*/ 	.word	index@(_ZN2at6native27unrolled_elementwise_kernelINS0_13BUnaryFunctorIN3c104HalfES4_S4_ZZZNS0_15binary_internal21div_floor_kernel_cudaERNS_18TensorIteratorBaseEENKUlvE1_clEvENKUlvE1_clEvEUlS4_S4_E_EESt5arrayIPcLm2EELi4E23TrivialOffsetCalculatorILi1EjESG_NS0_6memory12LoadWithCastILi1EEENSH_13StoreWithCastILi1EEEEEviT_T0_T2_T3_T4_T5_)
	.align		4
        /*0054*/ 	.word	index@(__assertfail)
	.align		4
        /*0058*/ 	.word	index@(_ZN2at6native18elementwise_kernelILi128ELi4EZNS0_15gpu_kernel_implINS0_13AUnaryFunctorIN3c104HalfES5_S5_ZZZNS0_15binary_internal21div_floor_kernel_cudaERNS_18TensorIteratorBaseEENKUlvE1_clEvENKUlvE1_clEvEUlS5_S5_E_EEEEvS8_RKT_EUliE_EEviT1_)
	.align		4
        /*005c*/ 	.word	index@(__assertfail)
	.align		4
        /*0060*/ 	.word	index@(_ZN2at6native27unrolled_elementwise_kernelINS0_13AUnaryFunctorIN3c104HalfES4_S4_ZZZNS0_15binary_internal21div_floor_kernel_cudaERNS_18TensorIteratorBaseEENKUlvE1_clEvENKUlvE1_clEvEUlS4_S4_E_EESt5arrayIPcLm2EELi4E23TrivialOffsetCalculatorILi1EjESG_NS0_6memory12LoadWithCastILi1EEENSH_13StoreWithCastILi1EEEEEviT_T0_T2_T3_T4_T5_)
	.align		4
        /*0064*/ 	.word	index@(__assertfail)
	.align		4
        /*0068*/ 	.word	index@(_ZN2at6native18elementwise_kernelILi128ELi4EZNS0_15gpu_kernel_implINS0_13BinaryFunctorIfffZZZNS0_15binary_internal21div_floor_kernel_cudaERNS_18TensorIteratorBaseEENKUlvE1_clEvENKUlvE0_clEvEUlffE_EEEEvS6_RKT_EUliE_EEviT1_)
	.align		4
        /*006c*/ 	.word	index@(__assertfail)
	.align		4
        /*0070*/ 	.word	index@(_ZN2at6native27unrolled_elementwise_kernelINS0_13BinaryFunctorIfffZZZNS0_15binary_internal21div_floor_kernel_cudaERNS_18TensorIteratorBaseEENKUlvE1_clEvENKUlvE0_clEvEUlffE_EESt5arrayIPcLm3EELi4E23TrivialOffsetCalculatorILi2EjESD_ILi1EjENS0_6memory12LoadWithCastILi2EEENSG_13StoreWithCastILi1EEEEEviT_T0_T2_T3_T4_T5_)
	.align		4
        /*0074*/ 	.word	index@(__assertfail)
	.align		4
        /*0078*/ 	.word	index@(_ZN2at6native18elementwise_kernelILi128ELi4EZNS0_15gpu_kernel_implINS0_13BUnaryFunctorIfffZZZNS0_15binary_internal21div_floor_kernel_cudaERNS_18TensorIteratorBaseEENKUlvE1_clEvENKUlvE0_clEvEUlffE_EEEEvS6_RKT_EUliE_EEviT1_)
	.align		4
        /*007c*/ 	.word	index@(__assertfail)
	.align		4
        /*0080*/ 	.word	index@(_ZN2at6native27unrolled_elementwise_kernelINS0_13BUnaryFunctorIfffZZZNS0_15binary_internal21div_floor_kernel_cudaERNS_18TensorIteratorBaseEENKUlvE1_clEvENKUlvE0_clEvEUlffE_EESt5arrayIPcLm2EELi4E23TrivialOffsetCalculatorILi1EjESE_NS0_6memory12LoadWithCastILi1EEENSF_13StoreWithCastILi1EEEEEviT_T0_T2_T3_T4_T5_)
	.align		4
        /*0084*/ 	.word	index@(__assertfail)
	.align		4
        /*0088*/ 	.word	index@(_ZN2at6native18elementwise_kernelILi128ELi4EZNS0_15gpu_kernel_implINS0_13AUnaryFunctorIfffZZZNS0_15binary_internal21div_floor_kernel_cudaERNS_18TensorIteratorBaseEENKUlvE1_clEvENKUlvE0_clEvEUlffE_EEEEvS6_RKT_EUliE_EEviT1_)
	.align		4
        /*008c*/ 	.word	index@(__assertfail)
	.align		4
        /*0090*/ 	.word	index@(_ZN2at6native27unrolled_elementwise_kernelINS0_13AUnaryFunctorIfffZZZNS0_15binary_internal21div_floor_kernel_cudaERNS_18TensorIteratorBaseEENKUlvE1_clEvENKUlvE0_clEvEUlffE_EESt5arrayIPcLm2EELi4E23TrivialOffsetCalculatorILi1EjESE_NS0_6memory12LoadWithCastILi1EEENSF_13StoreWithCastILi1EEEEEviT_T0_T2_T3_T4_T5_)
	.align		4
        /*0094*/ 	.word	index@(__assertfail)
	.align		4
        /*0098*/ 	.word	index@(_ZN2at6native18elementwise_kernelILi128ELi4EZNS0_15gpu_kernel_implINS0_13BinaryFunctorIdddZZZNS0_15binary_internal21div_floor_kernel_cudaERNS_18TensorIteratorBaseEENKUlvE1_clEvENKUlvE_clEvEUlddE_EEEEvS6_RKT_EUliE_EEviT1_)
	.align		4
        /*009c*/ 	.word	index@(__assertfail)
	.align		4
        /*00a0*/ 	.word	index@(_ZN2at6native27unrolled_elementwise_kernelINS0_13BinaryFunctorIdddZZZNS0_15binary_internal21div_floor_kernel_cudaERNS_18TensorIteratorBaseEENKUlvE1_clEvENKUlvE_clEvEUlddE_EESt5arrayIPcLm3EELi4E23TrivialOffsetCalculatorILi2EjESD_ILi1EjENS0_6memory12LoadWithCastILi2EEENSG_13StoreWithCastILi1EEEEEviT_T0_T2_T3_T4_T5_)
	.align		4
        /*00a4*/ 	.word	index@(__assertfail)
	.align		4
        /*00a8*/ 	.word	index@(_ZN2at6native18elementwise_kernelILi128ELi4EZNS0_15gpu_kernel_implINS0_13BUnaryFunctorIdddZZZNS0_15binary_internal21div_floor_kernel_cudaERNS_18TensorIteratorBaseEENKUlvE1_clEvENKUlvE_clEvEUlddE_EEEEvS6_RKT_EUliE_EEviT1_)
	.align		4
        /*00ac*/ 	.word	index@(__assertfail)
	.align		4
        /*00b0*/ 	.word	index@(_ZN2at6native27unrolled_elementwise_kernelINS0_13BUnaryFunctorIdddZZZNS0_15binary_internal21div_floor_kernel_cudaERNS_18TensorIteratorBaseEENKUlvE1_clEvENKUlvE_clEvEUlddE_EESt5arrayIPcLm2EELi4E23TrivialOffsetCalculatorILi1EjESE_NS0_6memory12LoadWithCastILi1EEENSF_13StoreWithCastILi1EEEEEviT_T0_T2_T3_T4_T5_)
	.align		4
        /*00b4*/ 	.word	index@(__assertfail)
	.align		4
        /*00b8*/ 	.word	index@(_ZN2at6native18elementwise_kernelILi128ELi4EZNS0_15gpu_kernel_implINS0_13AUnaryFunctorIdddZZZNS0_15binary_internal21div_floor_kernel_cudaERNS_18TensorIteratorBaseEENKUlvE1_clEvENKUlvE_clEvEUlddE_EEEEvS6_RKT_EUliE_EEviT1_)
	.align		4
        /*00bc*/ 	.word	index@(__assertfail)
	.align		4
        /*00c0*/ 	.word	index@(_ZN2at6native27unrolled_elementwise_kernelINS0_13AUnaryFunctorIdddZZZNS0_15binary_internal21div_floor_kernel_cudaERNS_18TensorIteratorBaseEENKUlvE1_clEvENKUlvE_clEvEUlddE_EESt5arrayIPcLm2EELi4E23TrivialOffsetCalculatorILi1EjESE_NS0_6memory12LoadWithCastILi1EEENSF_13StoreWithCastILi1EEEEEviT_T0_T2_T3_T4_T5_)
	.align		4
        /*00c4*/ 	.word	index@(__assertfail)
	.align		4
        /*00c8*/ 	.word	index@(_ZN2at6native18elementwise_kernelILi128ELi4EZNS0_15gpu_kernel_implIZZZNS0_15binary_internal21div_floor_kernel_cudaERNS_18TensorIteratorBaseEENKUlvE0_clEvENKUlvE2_clEvEUlN3c108BFloat16EE_EEvS5_RKT_EUliE_EEviT1_)
	.align		4
        /*00cc*/ 	.word	index@(__assertfail)
	.align		4
        /*00d0*/ 	.word	index@(_ZN2at6native27unrolled_elementwise_kernelIZZZNS0_15binary_internal21div_floor_kernel_cudaERNS_18TensorIteratorBaseEENKUlvE0_clEvENKUlvE2_clEvEUlN3c108BFloat16EE_St5arrayIPcLm2EELi4E23TrivialOffsetCalculatorILi1EjESE_NS0_6memory12LoadWithCastILi1EEENSF_13StoreWithCastILi1EEEEEviT_T0_T2_T3_T4_T5_)
	.align		4
        /*00d4*/ 	.word	index@(__assertfail)
	.align		4
        /*00d8*/ 	.word	index@(_ZN2at6native18elementwise_kernelILi128ELi4EZNS0_15gpu_kernel_implIZZZNS0_15binary_internal21div_floor_kernel_cudaERNS_18TensorIteratorBaseEENKUlvE0_clEvENKUlvE1_clEvEUlN3c104HalfEE_EEvS5_RKT_EUliE_EEviT1_)
	.align		4
        /*00dc*/ 	.word	index@(__assertfail)
	.align		4
        /*00e0*/ 	.word	index@(_ZN2at6native27unrolled_elementwise_kernelIZZZNS0_15binary_internal21div_floor_kernel_cudaERNS_18TensorIteratorBaseEENKUlvE0_clEvENKUlvE1_clEvEUlN3c104HalfEE_St5arrayIPcLm2EELi4E23TrivialOffsetCalculatorILi1EjESE_NS0_6memory12LoadWithCastILi1EEENSF_13StoreWithCastILi1EEEEEviT_T0_T2_T3_T4_T5_)
	.align		4
        /*00e4*/ 	.word	index@(__assertfail)
	.align		4
        /*00e8*/ 	.word	index@(_ZN2at6native18elementwise_kernelILi128ELi4EZNS0_15gpu_kernel_implIZZZNS0_15binary_internal21div_floor_kernel_cudaERNS_18TensorIteratorBaseEENKUlvE0_clEvENKUlvE0_clEvEUlfE_EEvS5_RKT_EUliE_EEviT1_)
	.align		4
        /*00ec*/ 	.word	index@(__assertfail)
	.align		4
        /*00f0*/ 	.word	index@(_ZN2at6native27unrolled_elementwise_kernelIZZZNS0_15binary_internal21div_floor_kernel_cudaERNS_18TensorIteratorBaseEENKUlvE0_clEvENKUlvE0_clEvEUlfE_St5arrayIPcLm2EELi4E23TrivialOffsetCalculatorILi1EjESC_NS0_6memory12LoadWithCastILi1EEENSD_13StoreWithCastILi1EEEEEviT_T0_T2_T3_T4_T5_)
	.align		4
        /*00f4*/ 	.word	index@(__assertfail)
	.align		4
        /*00f8*/ 	.word	index@(_ZN2at6native18elementwise_kernelILi128ELi4EZNS0_15gpu_kernel_implIZZZNS0_15binary_internal21div_floor_kernel_cudaERNS_18TensorIteratorBaseEENKUlvE0_clEvENKUlvE_clEvEUldE_EEvS5_RKT_EUliE_EEviT1_)
	.align		4
        /*00fc*/ 	.word	index@(__assertfail)
	.align		4
        /*0100*/ 	.word	index@(_ZN2at6native27unrolled_elementwise_kernelIZZZNS0_15binary_internal21div_floor_kernel_cudaERNS_18TensorIteratorBaseEENKUlvE0_clEvENKUlvE_clEvEUldE_St5arrayIPcLm2EELi4E23TrivialOffsetCalculatorILi1EjESC_NS0_6memory12LoadWithCastILi1EEENSD_13StoreWithCastILi1EEEEEviT_T0_T2_T3_T4_T5_)
	.align		4
        /*0104*/ 	.word	index@(__assertfail)
	.align		4
        /*0108*/ 	.word	index@(_ZN2at6native18elementwise_kernelILi128ELi4EZNS0_15gpu_kernel_implINS0_13BinaryFunctorIsssZZZNS0_15binary_internal21div_floor_kernel_cudaERNS_18TensorIteratorBaseEENKUlvE_clEvENKUlvE3_clEvEUlssE_EEEEvS6_RKT_EUliE_EEviT1_)
	.align		4
        /*010c*/ 	.word	index@(__assertfail)
	.align		4
        /*0110*/ 	.word	index@(_ZN2at6native27unrolled_elementwise_kernelINS0_13BinaryFunctorIsssZZZNS0_15binary_internal21div_floor_kernel_cudaERNS_18TensorIteratorBaseEENKUlvE_clEvENKUlvE3_clEvEUlssE_EESt5arrayIPcLm3EELi4E23TrivialOffsetCalculatorILi2EjESD_ILi1EjENS0_6memory12LoadWithCastILi2EEENSG_13StoreWithCastILi1EEEEEviT_T0_T2_T3_T4_T5_)
	.align		4
        /*0114*/ 	.word	index@(__assertfail)
	.align		4
        /*0118*/ 	.word	index@(_ZN2at6native18elementwise_kernelILi128ELi4EZNS0_15gpu_kernel_implINS0_13BUnaryFunctorIsssZZZNS0_15binary_internal21div_floor_kernel_cudaERNS_18TensorIteratorBaseEENKUlvE_clEvENKUlvE3_clEvEUlssE_EEEEvS6_RKT_EUliE_EEviT1_)
	.align		4
        /*011c*/ 	.word	index@(__assertfail)
	.align		4
        /*0120*/ 	.word	index@(_ZN2at6native27unrolled_elementwise_kernelINS0_13BUnaryFunctorIsssZZZNS0_15binary_internal21div_floor_kernel_cudaERNS_18TensorIteratorBaseEENKUlvE_clEvENKUlvE3_clEvEUlssE_EESt5arrayIPcLm2EELi4E23TrivialOffsetCalculatorILi1EjESE_NS0_6memory12LoadWithCastILi1EEENSF_13StoreWithCastILi1EEEEEviT_T0_T2_T3_T4_T5_)
	.align		4
        /*0124*/ 	.word	index@(__assertfail)
	.align		4
        /*0128*/ 	.word	index@(_ZN2at6native18elementwise_kernelILi128ELi4EZNS0_15gpu_kernel_implINS0_13AUnaryFunctorIsssZZZNS0_15binary_internal21div_floor_kernel_cudaERNS_18TensorIteratorBaseEENKUlvE_clEvENKUlvE3_clEvEUlssE_EEEEvS6_RKT_EUliE_EEviT1_)
	.align		4
        /*012c*/ 	.word	index@(__assertfail)
	.align		4
        /*0130*/ 	.word	index@(_ZN2at6native27unrolled_elementwise_kernelINS0_13AUnaryFunctorIsssZZZNS0_15binary_internal21div_floor_kernel_cudaERNS_18TensorIteratorBaseEENKUlvE_clEvENKUlvE3_clEvEUlssE_EESt5arrayIPcLm2EELi4E23TrivialOffsetCalculatorILi1EjESE_NS0_6memory12LoadWithCastILi1EEENSF_13StoreWithCastILi1EEEEEviT_T0_T2_T3_T4_T5_)
	.align		4
        /*0134*/ 	.word	index@(__assertfail)
	.align		4
        /*0138*/ 	.word	index@(_ZN2at6native18elementwise_kernelILi128ELi4EZNS0_15gpu_kernel_implINS0_13BinaryFunctorIlllZZZNS0_15binary_internal21div_floor_kernel_cudaERNS_18TensorIteratorBaseEENKUlvE_clEvENKUlvE2_clEvEUlllE_EEEEvS6_RKT_EUliE_EEviT1_)
	.align		4
        /*013c*/ 	.word	index@(__assertfail)
	.align		4
        /*0140*/ 	.word	index@(_ZN2at6native27unrolled_elementwise_kernelINS0_13BinaryFunctorIlllZZZNS0_15binary_internal21div_floor_kernel_cudaERNS_18TensorIteratorBaseEENKUlvE_clEvENKUlvE2_clEvEUlllE_EESt5arrayIPcLm3EELi4E23TrivialOffsetCalculatorILi2EjESD_ILi1EjENS0_6memory12LoadWithCastILi2EEENSG_13StoreWithCastILi1EEEEEviT_T0_T2_T3_T4_T5_)
	.align		4
        /*0144*/ 	.word	index@(__assertfail)
	.align		4
        /*0148*/ 	.word	index@(_ZN2at6native18elementwise_kernelILi128ELi4EZNS0_15gpu_kernel_implINS0_13BUnaryFunctorIlllZZZNS0_15binary_internal21div_floor_kernel_cudaERNS_18TensorIteratorBaseEENKUlvE_clEvENKUlvE2_clEvEUlllE_EEEEvS6_RKT_EUliE_EEviT1_)
	.align		4
        /*014c*/ 	.word	index@(__assertfail)
	.align		4
        /*0150*/ 	.word	index@(_ZN2at6native27unrolled_elementwise_kernelINS0_13BUnaryFunctorIlllZZZNS0_15binary_internal21div_floor_kernel_cudaERNS_18TensorIteratorBaseEENKUlvE_clEvENKUlvE2_clEvEUlllE_EESt5arrayIPcLm2EELi4E23TrivialOffsetCalculatorILi1EjESE_NS0_6memory12LoadWithCastILi1EEENSF_13StoreWithCastILi1EEEEEviT_T0_T2_T3_T4_T5_)
	.align		4
        /*0154*/ 	.word	index@(__assertfail)
	.align		4
        /*0158*/ 	.word	index@(_ZN2at6native18elementwise_kernelILi128ELi4EZNS0_15gpu_kernel_implINS0_13AUnaryFunctorIlllZZZNS0_15binary_internal21div_floor_kernel_cudaERNS_18TensorIteratorBaseEENKUlvE_clEvENKUlvE2_clEvEUlllE_EEEEvS6_RKT_EUliE_EEviT1_)
	.align		4
        /*015c*/ 	.word	index@(__assertfail)
	.align		4
        /*0160*/ 	.word	index@(_ZN2at6native27unrolled_elementwise_kernelINS0_13AUnaryFunctorIlllZZZNS0_15binary_internal21div_floor_kernel_cudaERNS_18TensorIteratorBaseEENKUlvE_clEvENKUlvE2_clEvEUlllE_EESt5arrayIPcLm2EELi4E23TrivialOffsetCalculatorILi1EjESE_NS0_6memory12LoadWithCastILi1EEENSF_13StoreWithCastILi1EEEEEviT_T0_T2_T3_T4_T5_)
	.align		4
        /*0164*/ 	.word	index@(__assertfail)
	.align		4
        /*0168*/ 	.word	index@(_ZN2at6native18elementwise_kernelILi128ELi4EZNS0_15gpu_kernel_implINS0_13BinaryFunctorIiiiZZZNS0_15binary_internal21div_floor_kernel_cudaERNS_18TensorIteratorBaseEENKUlvE_clEvENKUlvE1_clEvEUliiE_EEEEvS6_RKT_EUliE_EEviT1_)
	.align		4
        /*016c*/ 	.word	index@(__assertfail)
	.align		4
        /*0170*/ 	.word	index@(_ZN2at6native27unrolled_elementwise_kernelINS0_13BinaryFunctorIiiiZZZNS0_15binary_internal21div_floor_kernel_cudaERNS_18TensorIteratorBaseEENKUlvE_clEvENKUlvE1_clEvEUliiE_EESt5arrayIPcLm3EELi4E23TrivialOffsetCalculatorILi2EjESD_ILi1EjENS0_6memory12LoadWithCastILi2EEENSG_13StoreWithCastILi1EEEEEviT_T0_T2_T3_T4_T5_)
	.align		4
        /*0174*/ 	.word	index@(__assertfail)
	.align		4
        /*0178*/ 	.word	index@(_ZN2at6native18elementwise_kernelILi128ELi4EZNS0_15gpu_kernel_implINS0_13BUnaryFunctorIiiiZZZNS0_15binary_internal21div_floor_kernel_cudaERNS_18TensorIteratorBaseEENKUlvE_clEvENKUlvE1_clEvEUliiE_EEEEvS6_RKT_EUliE_EEviT1_)
	.align		4
        /*017c*/ 	.word	index@(__assertfail)
	.align		4
        /*0180*/ 	.word	index@(_ZN2at6native27unrolled_elementwise_kernelINS0_13BUnaryFunctorIiiiZZZNS0_15binary_internal21div_floor_kernel_cudaERNS_18TensorIteratorBaseEENKUlvE_clEvENKUlvE1_clEvEUliiE_EESt5arrayIPcLm2EELi4E23TrivialOffsetCalculatorILi1EjESE_NS0_6memory12LoadWithCastILi1EEENSF_13StoreWithCastILi1EEEEEviT_T0_T2_T3_T4_T5_)
	.align		4
        /*0184*/ 	.word	index@(__assertfail)
	.align		4
        /*0188*/ 	.word	index@(_ZN2at6native18elementwise_kernelILi128ELi4EZNS0_15gpu_kernel_implINS0_13AUnaryFunctorIiiiZZZNS0_15binary_internal21div_floor_kernel_cudaERNS_18TensorIteratorBaseEENKUlvE_clEvENKUlvE1_clEvEUliiE_EEEEvS6_RKT_EUliE_EEviT1_)
	.align		4
        /*018c*/ 	.word	index@(__assertfail)
	.align		4
        /*0190*/ 	.word	index@(_ZN2at6native27unrolled_elementwise_kernelINS0_13AUnaryFunctorIiiiZZZNS0_15binary_internal21div_floor_kernel_cudaERNS_18TensorIteratorBaseEENKUlvE_clEvENKUlvE1_clEvEUliiE_EESt5arrayIPcLm2EELi4E23TrivialOffsetCalculatorILi1EjESE_NS0_6memory12LoadWithCastILi1EEENSF_13StoreWithCastILi1EEEEEviT_T0_T2_T3_T4_T5_)
	.align		4
        /*0194*/ 	.word	index@(__assertfail)
	.align		4
        /*0198*/ 	.word	index@(_ZN2at6native18elementwise_kernelILi128ELi4EZNS0_15gpu_kernel_implINS0_13BinaryFunctorIaaaZZZNS0_15binary_internal21div_floor_kernel_cudaERNS_18TensorIteratorBaseEENKUlvE_clEvENKUlvE0_clEvEUlaaE_EEEEvS6_RKT_EUliE_EEviT1_)
	.align		4
        /*019c*/ 	.word	index@(__assertfail)
	.align		4
        /*01a0*/ 	.word	index@(_ZN2at6native27unrolled_elementwise_kernelINS0_13BinaryFunctorIaaaZZZNS0_15binary_internal21div_floor_kernel_cudaERNS_18TensorIteratorBaseEENKUlvE_clEvENKUlvE0_clEvEUlaaE_EESt5arrayIPcLm3EELi4E23TrivialOffsetCalculatorILi2EjESD_ILi1EjENS0_6memory12LoadWithCastILi2EEENSG_13StoreWithCastILi1EEEEEviT_T0_T2_T3_T4_T5_)
	.align		4
        /*01a4*/ 	.word	index@(__assertfail)
	.align		4
        /*01a8*/ 	.word	index@(_ZN2at6native18elementwise_kernelILi128ELi4EZNS0_15gpu_kernel_implINS0_13BUnaryFunctorIaaaZZZNS0_15binary_internal21div_floor_kernel_cudaERNS_18TensorIteratorBaseEENKUlvE_clEvENKUlvE0_clEvEUlaaE_EEEEvS6_RKT_EUliE_EEviT1_)
	.align		4
        /*01ac*/ 	.word	index@(__assertfail)
	.align		4
        /*01b0*/ 	.word	index@(_ZN2at6native27unrolled_elementwise_kernelINS0_13BUnaryFunctorIaaaZZZNS0_15binary_internal21div_floor_kernel_cudaERNS_18TensorIteratorBaseEENKUlvE_clEvENKUlvE0_clEvEUlaaE_EESt5arrayIPcLm2EELi4E23TrivialOffsetCalculatorILi1EjESE_NS0_6memory12LoadWithCastILi1EEENSF_13StoreWithCastILi1EEEEEviT_T0_T2_T3_T4_T5_)
	.align		4
        /*01b4*/ 	.word	index@(__assertfail)
	.align		4
        /*01b8*/ 	.word	index@(_ZN2at6native18elementwise_kernelILi128ELi4EZNS0_15gpu_kernel_implINS0_13AUnaryFunctorIaaaZZZNS0_15binary_internal21div_floor_kernel_cudaERNS_18TensorIteratorBaseEENKUlvE_clEvENKUlvE0_clEvEUlaaE_EEEEvS6_RKT_EUliE_EEviT1_)
	.align		4
        /*01bc*/ 	.word	index@(__assertfail)
	.align		4
        /*01c0*/ 	.word	index@(_ZN2at6native27unrolled_elementwise_kernelINS0_13AUnaryFunctorIaaaZZZNS0_15binary_internal21div_floor_kernel_cudaERNS_18TensorIteratorBaseEENKUlvE_clEvENKUlvE0_clEvEUlaaE_EESt5arrayIPcLm2EELi4E23TrivialOffsetCalculatorILi1EjESE_NS0_6memory12LoadWithCastILi1EEENSF_13StoreWithCastILi1EEEEEviT_T0_T2_T3_T4_T5_)
	.align		4
        /*01c4*/ 	.word	index@(__assertfail)
	.align		4
        /*01c8*/ 	.word	index@(_ZN2at6native18elementwise_kernelILi128ELi4EZNS0_15gpu_kernel_implINS0_13BinaryFunctorIhhhZZZNS0_15binary_internal21div_floor_kernel_cudaERNS_18TensorIteratorBaseEENKUlvE_clEvENKUlvE_clEvEUlhhE_EEEEvS6_RKT_EUliE_EEviT1_)
	.align		4
        /*01cc*/ 	.word	index@(__assertfail)
	.align		4
        /*01d0*/ 	.word	index@(_ZN2at6native27unrolled_elementwise_kernelINS0_13BinaryFunctorIhhhZZZNS0_15binary_internal21div_floor_kernel_cudaERNS_18TensorIteratorBaseEENKUlvE_clEvENKUlvE_clEvEUlhhE_EESt5arrayIPcLm3EELi4E23TrivialOffsetCalculatorILi2EjESD_ILi1EjENS0_6memory12LoadWithCastILi2EEENSG_13StoreWithCastILi1EEEEEviT_T0_T2_T3_T4_T5_)
	.align		4
        /*01d4*/ 	.word	index@(__assertfail)
	.align		4
        /*01d8*/ 	.word	index@(_ZN2at6native18elementwise_kernelILi128ELi4EZNS0_15gpu_kernel_implINS0_13BUnaryFunctorIhhhZZZNS0_15binary_internal21div_floor_kernel_cudaERNS_18TensorIteratorBaseEENKUlvE_clEvENKUlvE_clEvEUlhhE_EEEEvS6_RKT_EUliE_EEviT1_)
	.align		4
        /*01dc*/ 	.word	index@(__assertfail)
	.align		4
        /*01e0*/ 	.word	index@(_ZN2at6native27unrolled_elementwise_kernelINS0_13BUnaryFunctorIhhhZZZNS0_15binary_internal21div_floor_kernel_cudaERNS_18TensorIteratorBaseEENKUlvE_clEvENKUlvE_clEvEUlhhE_EESt5arrayIPcLm2EELi4E23TrivialOffsetCalculatorILi1EjESE_NS0_6memory12LoadWithCastILi1EEENSF_13StoreWithCastILi1EEEEEviT_T0_T2_T3_T4_T5_)
	.align		4
        /*01e4*/ 	.word	index@(__assertfail)
	.align		4
        /*01e8*/ 	.word	index@(_ZN2at6native18elementwise_kernelILi128ELi4EZNS0_15gpu_kernel_implINS0_13AUnaryFunctorIhhhZZZNS0_15binary_internal21div_floor_kernel_cudaERNS_18TensorIteratorBaseEENKUlvE_clEvENKUlvE_clEvEUlhhE_EEEEvS6_RKT_EUliE_EEviT1_)
	.align		4
        /*01ec*/ 	.word	index@(__assertfail)
	.align		4
        /*01f0*/ 	.word	index@(_ZN2at6native27unrolled_elementwise_kernelINS0_13AUnaryFunctorIhhhZZZNS0_15binary_internal21div_floor_kernel_cudaERNS_18TensorIteratorBaseEENKUlvE_clEvENKUlvE_clEvEUlhhE_EESt5arrayIPcLm2EELi4E23TrivialOffsetCalculatorILi1EjESE_NS0_6memory12LoadWithCastILi1EEENSF_13StoreWithCastILi1EEEEEviT_T0_T2_T3_T4_T5_)
	.align		4
        /*01f4*/ 	.word	index@(__assertfail)
	.align		4
        /*01f8*/ 	.word	0x00000000
	.align		4
        /*01fc*/ 	.word	0xfffffffe
	.align		4
        /*0200*/ 	.word	0x00000000
	.align		4
        /*0204*/ 	.word	0xfffffffd
	.align		4
        /*0208*/ 	.word	0x00000000
	.align		4
        /*020c*/ 	.word	0xfffffffc


//--------------------- .nv.constant4             --------------------------
	.section	.nv.constant4,"a",@progbits
	.align	8
	.align		8
.nv.constant4:
        /*0000*/ 	.dword	__assertfail
	.align		8
        /*0008*/ 	.dword	__unnamed_1
	.align		8
        /*0010*/ 	.dword	__unnamed_2
	.align		8
        /*0018*/ 	.dword	__unnamed_3
	.align		8
        /*0020*/ 	.dword	__unnamed_4
	.align		8
        /*0028*/ 	.dword	__unnamed_5
	.align		8
        /*0030*/ 	.dword	__unnamed_6
	.align		8
        /*0038*/ 	.dword	__unnamed_7
	.align		8
        /*0040*/ 	.dword	__unnamed_8
	.align		8
        /*0048*/ 	.dword	__unnamed_9
	.align		8
        /*0050*/ 	.dword	__unnamed_10
	.align		8
        /*0058*/ 	.dword	__unnamed_11
	.align		8
        /*0060*/ 	.dword	__unnamed_12
	.align		8
        /*0068*/ 	.dword	__unnamed_13
	.align		8
        /*0070*/ 	.dword	__unnamed_14
	.align		8
        /*0078*/ 	.dword	__unnamed_15
	.align		8
        /*0080*/ 	.dword	__unnamed_16
	.align		8
        /*0088*/ 	.dword	__unnamed_17
	.align		8
        /*0090*/ 	.dword	__unnamed_18
	.align		8
        /*0098*/ 	.dword	_ZN54_INTERNAL_7499c21e_23_BinaryDivFloorKernel_cu_68c3df854cuda3std3__45__cpo5beginE
	.align		8
        /*00a0*/ 	.dword	_ZN54_INTERNAL_7499c21e_23_BinaryDivFloorKernel_cu_68c3df854cuda3std3__45__cpo3endE
	.align		8
        /*00a8*/ 	.dword	_ZN54_INTERNAL_7499c21e_23_BinaryDivFloorKernel_cu_68c3df854cuda3std3__45__cpo6cbeginE
	.align		8
        /*00b0*/ 	.dword	_ZN54_INTERNAL_7499c21e_23_BinaryDivFloorKernel_cu_68c3df854cuda3std3__45__cpo4cendE
	.align		8
        /*00b8*/ 	.dword	_ZN54_INTERNAL_7499c21e_23_BinaryDivFloorKernel_cu_68c3df854cuda3std3__45__cpo6rbeginE
	.align		8
        /*00c0*/ 	.dword	_ZN54_INTERNAL_7499c21e_23_BinaryDivFloorKernel_cu_68c3df854cuda3std3__45__cpo4rendE
	.align		8
        /*00c8*/ 	.dword	_ZN54_INTERNAL_7499c21e_23_BinaryDivFloorKernel_cu_68c3df854cuda3std3__45__cpo7crbeginE
	.align		8
        /*00d0*/ 	.dword	_ZN54_INTERNAL_7499c21e_23_BinaryDivFloorKernel_cu_68c3df854cuda3std3__45__cpo5crendE
	.align		8
        /*00d8*/ 	.dword	_ZN54_INTERNAL_7499c21e_23_BinaryDivFloorKernel_cu_68c3df854cuda3std3__456_GLOBAL__N__7499c21e_23_BinaryDivFloorKernel_cu_68c3df856ignoreE
	.align		8
        /*00e0*/ 	.dword	_ZN54_INTERNAL_7499c21e_23_BinaryDivFloorKernel_cu_68c3df854cuda3std3__419piecewise_constructE
	.align		8
        /*00e8*/ 	.dword	_ZN54_INTERNAL_7499c21e_23_BinaryDivFloorKernel_cu_68c3df854cuda3std3__48in_placeE
	.align		8
        /*00f0*/ 	.dword	_ZN54_INTERNAL_7499c21e_23_BinaryDivFloorKernel_cu_68c3df854cuda3std3__420unreachable_sentinelE
	.align		8
        /*00f8*/ 	.dword	_ZN54_INTERNAL_7499c21e_23_BinaryDivFloorKernel_cu_68c3df854cuda3std6ranges3__45__cpo4swapE
	.align		8
        /*0100*/ 	.dword	_ZN54_INTERNAL_7499c21e_23_BinaryDivFloorKernel_cu_68c3df854cuda3std6ranges3__45__cpo9iter_moveE
	.align		8
        /*0108*/ 	.dword	_ZN54_INTERNAL_7499c21e_23_BinaryDivFloorKernel_cu_68c3df854cuda3std6ranges3__45__cpo5beginE
	.align		8
        /*0110*/ 	.dword	_ZN54_INTERNAL_7499c21e_23_BinaryDivFloorKernel_cu_68c3df854cuda3std6ranges3__45__cpo3endE
	.align		8
        /*0118*/ 	.dword	_ZN54_INTERNAL_7499c21e_23_BinaryDivFloorKernel_cu_68c3df854cuda3std6ranges3__45__cpo6cbeginE
	.align		8
        /*0120*/ 	.dword	_ZN54_INTERNAL_7499c21e_23_BinaryDivFloorKernel_cu_68c3df854cuda3std6ranges3__45__cpo4cendE
	.align		8
        /*0128*/ 	.dword	_ZN54_INTERNAL_7499c21e_23_BinaryDivFloorKernel_cu_68c3df854cuda3std6ranges3__45__cpo7advanceE
	.align		8
        /*0130*/ 	.dword	_ZN54_INTERNAL_7499c21e_23_BinaryDivFloorKernel_cu_68c3df854cuda3std6ranges3__45__cpo9iter_swapE
	.align		8
        /*0138*/ 	.dword	_ZN54_INTERNAL_7499c21e_23_BinaryDivFloorKernel_cu_68c3df854cuda3std6ranges3__45__cpo4nextE
	.align		8
        /*0140*/ 	.dword	_ZN54_INTERNAL_7499c21e_23_BinaryDivFloorKernel_cu_68c3df854cuda3std6ranges3__45__cpo4prevE
	.align		8
        /*0148*/ 	.dword	_ZN54_INTERNAL_7499c21e_23_BinaryDivFloorKernel_cu_68c3df854cuda3std6ranges3__45__cpo4dataE
	.align		8
        /*0150*/ 	.dword	_ZN54_INTERNAL_7499c21e_23_BinaryDivFloorKernel_cu_68c3df854cuda3std6ranges3__45__cpo5cdataE
	.align		8
        /*0158*/ 	.dword	_ZN54_INTERNAL_7499c21e_23_BinaryDivFloorKernel_cu_68c3df854cuda3std6ranges3__45__cpo4sizeE
	.align		8
        /*0160*/ 	.dword	_ZN54_INTERNAL_7499c21e_23_BinaryDivFloorKernel_cu_68c3df854cuda3std6ranges3__45__cpo5ssizeE
	.align		8
        /*0168*/ 	.dword	_ZN54_INTERNAL_7499c21e_23_BinaryDivFloorKernel_cu_68c3df854cuda3std6ranges3__45__cpo8distanceE
	.align		8
        /*0170*/ 	.dword	_ZN54_INTERNAL_7499c21e_23_BinaryDivFloorKernel_cu_68c3df856thrust23THRUST_300001_SM_900_NS6system6detail10sequential3seqE
	.align		8
        /*0178*/ 	.dword	$str$5
	.align		8
        /*0180*/ 	.dword	$str$6


//--------------------- .text._ZN2at6native18elementwise_kernelILi128ELi4EZNS0_15gpu_kernel_implINS0_13BinaryFunctorIN3c108BFloat16ES5_S5_ZZZNS0_15binary_internal21div_floor_kernel_cudaERNS_18TensorIteratorBaseEENKUlvE1_clEvENKUlvE2_clEvEUlS5_S5_E_EEEEvS8_RKT_EUliE_EEviT1_ --------------------------
	.section	.text._ZN2at6native18elementwise_kernelILi128ELi4EZNS0_15gpu_kernel_implINS0_13BinaryFunctorIN3c108BFloat16ES5_S5_ZZZNS0_15binary_internal21div_floor_kernel_cudaERNS_18TensorIteratorBaseEENKUlvE1_clEvENKUlvE2_clEvEUlS5_S5_E_EEEEvS8_RKT_EUliE_EEviT1_,"ax",@progbits
	.align	128
        .global         _ZN2at6native18elementwise_kernelILi128ELi4EZNS0_15gpu_kernel_implINS0_13BinaryFunctorIN3c108BFloat16ES5_S5_ZZZNS0_15binary_internal21div_floor_kernel_cudaERNS_18TensorIteratorBaseEENKUlvE1_clEvENKUlvE2_clEvEUlS5_S5_E_EEEEvS8_RKT_EUliE_EEviT1_
        .type           _ZN2at6native18elementwise_kernelILi128ELi4EZNS0_15gpu_kernel_implINS0_13BinaryFunctorIN3c108BFloat16ES5_S5_ZZZNS0_15binary_internal21div_floor_kernel_cudaERNS_18TensorIteratorBaseEENKUlvE1_clEvENKUlvE2_clEvEUlS5_S5_E_EEEEvS8_RKT_EUliE_EEviT1_,@function
        .size           _ZN2at6native18elementwise_kernelILi128ELi4EZNS0_15gpu_kernel_implINS0_13BinaryFunctorIN3c108BFloat16ES5_S5_ZZZNS0_15binary_internal21div_floor_kernel_cudaERNS_18TensorIteratorBaseEENKUlvE1_clEvENKUlvE2_clEvEUlS5_S5_E_EEEEvS8_RKT_EUliE_EEviT1_,(.L_x_37762 - _ZN2at6native18elementwise_kernelILi128ELi4EZNS0_15gpu_kernel_implINS0_13BinaryFunctorIN3c108BFloat16ES5_S5_ZZZNS0_15binary_internal21div_floor_kernel_cudaERNS_18TensorIteratorBaseEENKUlvE1_clEvENKUlvE2_clEvEUlS5_S5_E_EEEEvS8_RKT_EUliE_EEviT1_)
        .other          _ZN2at6native18elementwise_kernelILi128ELi4EZNS0_15gpu_kernel_implINS0_13BinaryFunctorIN3c108BFloat16ES5_S5_ZZZNS0_15binary_internal21div_floor_kernel_cudaERNS_18TensorIteratorBaseEENKUlvE1_clEvENKUlvE2_clEvEUlS5_S5_E_EEEEvS8_RKT_EUliE_EEviT1_,@"STO_CUDA_ENTRY STV_DEFAULT"
_ZN2at6native18elementwise_kernelILi128ELi4EZNS0_15gpu_kernel_implINS0_13BinaryFunctorIN3c108BFloat16ES5_S5_ZZZNS0_15binary_internal21div_floor_kernel_cudaERNS_18TensorIteratorBaseEENKUlvE1_clEvENKUlvE2_clEvEUlS5_S5_E_EEEEvS8_RKT_EUliE_EEviT1_:
.text._ZN2at6native18elementwise_kernelILi128ELi4EZNS0_15gpu_kernel_implINS0_13BinaryFunctorIN3c108BFloat16ES5_S5_ZZZNS0_15binary_internal21div_floor_kernel_cudaERNS_18TensorIteratorBaseEENKUlvE1_clEvENKUlvE2_clEvEUlS5_S5_E_EEEEvS8_RKT_EUliE_EEviT1_:
[----:B------:R-:W0:Y:S01]  /*0000*/  LDC R1, c[0x0][0x28] ;  /* 0x00000a00ff017b82 */ /* 0x000e220000000800 */
[----:B------:R-:W1:Y:S01]  /*0010*/  S2R R18, SR_CTAID.X ;  /* 0x0000000000127919 */ /* 0x000e620000002500 */
[----:B------:R-:W-:Y:S01]  /*0020*/  ULDC UR4, c[0x0][0x210] ;  /* 0x0000840000047ab9 */ /* 0x000fe20000000800 */
[----:B------:R-:W-:Y:S01]  /*0030*/  ULDC.64 UR36, c[0x0][0x208] ;  /* 0x0000820000247ab9 */ /* 0x000fe20000000a00 */
[----:B------:R-:W-:Y:S01]  /*0040*/  BSSY B6, `(.L_x_0) ;  /* 0x00004e1000067945 */ /* 0x000fe20003800000 */
[----:B------:R-:W1:Y:S02]  /*0050*/  S2R R23, SR_TID.X ;  /* 0x0000000000177919 */ /* 0x000e640000002100 */
[----:B-1----:R-:W-:-:S05]  /*0060*/  IMAD R19, R18, 0x200, R23 ;  /* 0x0000020012137824 */ /* 0x002fca00078e0217 */
[----:B------:R-:W-:-:S13]  /*0070*/  ISETP.GE.AND P0, PT, R19, UR4, PT ;  /* 0x0000000413007c0c */ /* 0x000fda000bf06270 */
[----:B0-----:R-:W-:Y:S05]  /*0080*/  @P0 BRA `(.L_x_1) ;  /* 0x0000004c00700947 */ /* 0x001fea0003800000 */
[----:B------:R-:W0:Y:S01]  /*0090*/  LDC R6, c[0x0][0x218] ;  /* 0x00008600ff067b82 */ /* 0x000e220000000800 */
[----:B------:R-:W-:Y:S02]  /*00a0*/  IMAD.MOV.U32 R22, RZ, RZ, RZ ;  /* 0x000000ffff167224 */ /* 0x000fe400078e00ff */
[----:B------:R-:W-:Y:S02]  /*00b0*/  IMAD.MOV.U32 R0, RZ, RZ, RZ ;  /* 0x000000ffff007224 */ /* 0x000fe400078e00ff */
[----:B------:R-:W-:Y:S01]  /*00c0*/  IMAD.MOV.U32 R16, RZ, RZ, RZ ;  /* 0x000000ffff107224 */ /* 0x000fe200078e00ff */
[----:B0-----:R-:W-:-:S13]  /*00d0*/  ISETP.NE.AND P0, PT, R6, RZ, PT ;  /* 0x000000ff0600720c */ /* 0x001fda0003f05270 */
[----:B------:R-:W-:Y:S05]  /*00e0*/  @!P0 BRA `(.L_x_2) ;  /* 0x0000001400748947 */ /* 0x000fea0003800000 */
[----:B------:R-:W-:Y:S01]  /*00f0*/  IMAD.MOV.U32 R2, RZ, RZ, RZ ;  /* 0x000000ffff027224 */ /* 0x000fe200078e00ff */
[----:B------:R-:W-:Y:S01]  /*0100*/  ULDC.64 UR4, c[0x0][0x220] ;  /* 0x0000880000047ab9 */ /* 0x000fe20000000a00 */
[----:B------:R-:W-:Y:S01]  /*0110*/  IMAD.MOV.U32 R3, RZ, RZ, R19 ;  /* 0x000000ffff037224 */ /* 0x000fe200078e0013 */
[----:B------:R-:W-:Y:S01]  /*0120*/  ISETP.NE.AND P0, PT, R6, 0x1, PT ;  /* 0x000000010600780c */ /* 0x000fe20003f05270 */
[----:B------:R-:W-:Y:S01]  /*0130*/  ULDC UR6, c[0x0][0x350] ;  /* 0x0000d40000067ab9 */ /* 0x000fe20000000800 */
[----:B------:R-:W-:Y:S01]  /*0140*/  IMAD.HI.U32 R2, R19, UR4, R2 ;  /* 0x0000000413027c27 */ /* 0x000fe2000f8e0002 */
[----:B------:R-:W-:-:S04]  /*0150*/  ULDC UR4, c[0x0][0x21c] ;  /* 0x0000870000047ab9 */ /* 0x000fc80000000800 */
[----:B------:R-:W-:-:S05]  /*0160*/  SHF.R.U32.HI R3, RZ, UR5, R2 ;  /* 0x00000005ff037c19 */ /* 0x000fca0008011602 */
[----:B------:R-:W-:-:S04]  /*0170*/  IMAD.MOV R0, RZ, RZ, -R3 ;  /* 0x000000ffff007224 */ /* 0x000fc800078e0a03 */
[----:B------:R-:W-:Y:S01]  /*0180*/  IMAD R19, R0, UR4, R19 ;  /* 0x0000000400137c24 */ /* 0x000fe2000f8e0213 */
[----:B------:R-:W-:-:S03]  /*0190*/  ULDC.64 UR4, c[0x0][0x348] ;  /* 0x0000d20000047ab9 */ /* 0x000fc60000000a00 */
[C---:B------:R-:W-:Y:S02]  /*01a0*/  IMAD R16, R19.reuse, UR4, RZ ;  /* 0x0000000413107c24 */ /* 0x040fe4000f8e02ff */
[C---:B------:R-:W-:Y:S02]  /*01b0*/  IMAD R0, R19.reuse, UR5, RZ ;  /* 0x0000000513007c24 */ /* 0x040fe4000f8e02ff */
[----:B------:R-:W-:Y:S01]  /*01c0*/  IMAD R22, R19, UR6, RZ ;  /* 0x0000000613167c24 */ /* 0x000fe2000f8e02ff */
[----:B------:R-:W-:Y:S06]  /*01d0*/  @!P0 BRA `(.L_x_2) ;  /* 0x0000001400388947 */ /* 0x000fec0003800000 */
[----:B------:R-:W-:Y:S01]  /*01e0*/  IMAD.MOV.U32 R2, RZ, RZ, RZ ;  /* 0x000000ffff027224 */ /* 0x000fe200078e00ff */
[----:B------:R-:W-:Y:S01]  /*01f0*/  ULDC.64 UR6, c[0x0][0x228] ;  /* 0x00008a0000067ab9 */ /* 0x000fe20000000a00 */
[----:B------:R-:W-:Y:S01]  /*0200*/  ULDC UR4, c[0x0][0x230] ;  /* 0x00008c0000047ab9 */ /* 0x000fe20000000800 */
[----:B------:R-:W-:Y:S01]  /*0210*/  ISETP.NE.AND P0, PT, R6, 0x2, PT ;  /* 0x000000020600780c */ /* 0x000fe20003f05270 */
[----:B------:R-:W-:-:S05]  /*0220*/  IMAD.HI.U32 R4, R3, UR7, R2 ;  /* 0x0000000703047c27 */ /* 0x000fca000f8e0002 */
[----:B------:R-:W-:Y:S01]  /*0230*/  SHF.R.U32.HI R5, RZ, UR4, R4 ;  /* 0x00000004ff057c19 */ /* 0x000fe20008011604 */
[----:B------:R-:W-:-:S04]  /*0240*/  ULDC UR4, c[0x0][0x354] ;  /* 0x0000d50000047ab9 */ /* 0x000fc80000000800 */
[----:B------:R-:W-:-:S04]  /*0250*/  IMAD.MOV R2, RZ, RZ, -R5 ;  /* 0x000000ffff027224 */ /* 0x000fc800078e0a05 */
[----:B------:R-:W-:Y:S01]  /*0260*/  IMAD R3, R2, UR6, R3 ;  /* 0x0000000602037c24 */ /* 0x000fe2000f8e0203 */
[----:B------:R-:W-:-:S03]  /*0270*/  ULDC.64 UR6, c[0x0][0x358] ;  /* 0x0000d60000067ab9 */ /* 0x000fc60000000a00 */
[C---:B------:R-:W-:Y:S02]  /*0280*/  IMAD R16, R3.reuse, UR4, R16 ;  /* 0x0000000403107c24 */ /* 0x040fe4000f8e0210 */
[C---:B------:R-:W-:Y:S02]  /*0290*/  IMAD R0, R3.reuse, UR6, R0 ;  /* 0x0000000603007c24 */ /* 0x040fe4000f8e0200 */
[----:B------:R-:W-:Y:S01]  /*02a0*/  IMAD R22, R3, UR7, R22 ;  /* 0x0000000703167c24 */ /* 0x000fe2000f8e0216 */
[----:B------:R-:W-:Y:S06]  /*02b0*/  @!P0 BRA `(.L_x_2) ;  /* 0x0000001400008947 */ /* 0x000fec0003800000 */
[----:B------:R-:W-:Y:S01]  /*02c0*/  IMAD.MOV.U32 R4, RZ, RZ, RZ ;  /* 0x000000ffff047224 */ /* 0x000fe200078e00ff */
[----:B------:R-:W-:Y:S01]  /*02d0*/  ULDC.64 UR4, c[0x0][0x238] ;  /* 0x00008e0000047ab9 */ /* 0x000fe20000000a00 */
        /* <DEDUP_REMOVED lines=308> */
[----:B------:R-:W-:Y:S02]  /*1620*/  ULDC UR6, c[0x0][0x470] ;  /* 0x00011c0000067ab9 */ /* 0x000fe40000000800 */
        /* <DEDUP_REMOVED lines=8> */
[----:B------:R-:W-:-:S07]  /*16b0*/  IMAD R22, R5, UR6, R22 ;  /* 0x0000000605167c24 */ /* 0x000fce000f8e0216 */
.L_x_2:
[----:B------:R-:W0:Y:S01]  /*16c0*/  LDC.U8 R5, c[0x0][0x492] ;  /* 0x00012480ff057b82 */ /* 0x000e220000000000 */
[----:B------:R-:W-:Y:S01]  /*16d0*/  ULDC.64 UR4, c[0x0][0x478] ;  /* 0x00011e0000047ab9 */ /* 0x000fe20000000a00 */
[----:B------:R-:W-:Y:S01]  /*16e0*/  ULDC.64 UR6, c[0x0][0x480] ;  /* 0x0001200000067ab9 */ /* 0x000fe20000000a00 */
[----:B------:R-:W-:Y:S02]  /*16f0*/  IADD3 R16, P1, R16, UR4, RZ ;  /* 0x0000000410107c10 */ /* 0x000fe4000ff3e0ff */
[----:B------:R-:W-:-:S03]  /*1700*/  IADD3 R2, P2, R0, UR6, RZ ;  /* 0x0000000600027c10 */ /* 0x000fc6000ff5e0ff */
[----:B------:R-:W-:Y:S02]  /*1710*/  IMAD.X R17, RZ, RZ, UR5, P1 ;  /* 0x00000005ff117e24 */ /* 0x000fe400088e06ff */
[----:B------:R-:W-:Y:S01]  /*1720*/  IMAD.X R3, RZ, RZ, UR7, P2 ;  /* 0x00000007ff037e24 */ /* 0x000fe200090e06ff */
[----:B0-----:R-:W-:-:S04]  /*1730*/  PRMT R4, R5, 0x9910, RZ ;  /* 0x0000991005047816 */ /* 0x001fc800000000ff */
[----:B------:R-:W-:-:S13]  /*1740*/  ISETP.GT.AND P0, PT, R4, 0x9, PT ;  /* 0x000000090400780c */ /* 0x000fda0003f04270 */
[----:B------:R-:W-:Y:S05]  /*1750*/  @P0 BRA `(.L_x_3) ;  /* 0x0000000400300947 */ /* 0x000fea0003800000 */
[----:B------:R-:W-:-:S13]  /*1760*/  ISETP.GT.AND P0, PT, R4, 0x4, PT ;  /* 0x000000040400780c */ /* 0x000fda0003f04270 */
[----:B------:R-:W-:Y:S05]  /*1770*/  @P0 BRA `(.L_x_4) ;  /* 0x0000000000940947 */ /* 0x000fea0003800000 */
[----:B------:R-:W-:-:S13]  /*1780*/  ISETP.GT.AND P0, PT, R4, 0x1, PT ;  /* 0x000000010400780c */ /* 0x000fda0003f04270 */
[----:B------:R-:W-:Y:S05]  /*1790*/  @P0 BRA `(.L_x_5) ;  /* 0x0000000000380947 */ /* 0x000fea0003800000 */
[----:B------:R-:W-:-:S13]  /*17a0*/  ISETP.NE.AND P0, PT, R5, RZ, PT ;  /* 0x000000ff0500720c */ /* 0x000fda0003f05270 */
[----:B------:R-:W-:Y:S05]  /*17b0*/  @!P0 BRA `(.L_x_6) ;  /* 0x00000000001c8947 */ /* 0x000fea0003800000 */
[----:B------:R-:W-:-:S13]  /*17c0*/  ISETP.NE.AND P0, PT, R4, 0x1, PT ;  /* 0x000000010400780c */ /* 0x000fda0003f05270 */
[----:B------:R-:W-:Y:S05]  /*17d0*/  @P0 BRA `(.L_x_7) ;  /* 0x0000000c00840947 */ /* 0x000fea0003800000 */
[----:B------:R-:W2:Y:S02]  /*17e0*/  LDG.E.S8 R2, desc[UR36][R2.64] ;  /* 0x0000002402027981 */ /* 0x000ea4000c1e1300 */
[----:B--2---:R-:W0:Y:S02]  /*17f0*/  I2F.S16 R0, R2 ;  /* 0x0000000200007306 */ /* 0x004e240000101400 */
[----:B0-----:R-:W-:-:S04]  /*1800*/  F2FP.BF16.F32.PACK_AB R0, RZ, R0 ;  /* 0x00000000ff00723e */ /* 0x001fc800000010ff */
[----:B------:R-:W-:Y:S01]  /*1810*/  PRMT R19, R0, 0x7610, R19 ;  /* 0x0000761000137816 */ /* 0x000fe20000000013 */
[----:B------:R-:W-:Y:S06]  /*1820*/  BRA `(.L_x_8) ;  /* 0x0000000c00dc7947 */ /* 0x000fec0003800000 */
.L_x_6:
[----:B------:R-:W2:Y:S02]  /*1830*/  LDG.E.U8 R2, desc[UR36][R2.64] ;  /* 0x0000002402027981 */ /* 0x000ea4000c1e1100 */
[----:B--2---:R-:W-:-:S04]  /*1840*/  I2FP.F32.U32 R0, R2 ;  /* 0x0000000200007245 */ /* 0x004fc80000201000 */
[----:B------:R-:W-:-:S04]  /*1850*/  F2FP.BF16.F32.PACK_AB R0, RZ, R0 ;  /* 0x00000000ff00723e */ /* 0x000fc800000010ff */
[----:B------:R-:W-:Y:S01]  /*1860*/  PRMT R19, R0, 0x7610, R19 ;  /* 0x0000761000137816 */ /* 0x000fe20000000013 */
[----:B------:R-:W-:Y:S06]  /*1870*/  BRA `(.L_x_8) ;  /* 0x0000000c00c87947 */ /* 0x000fec0003800000 */
.L_x_5:
[----:B------:R-:W-:-:S13]  /*1880*/  ISETP.NE.AND P0, PT, R4, 0x2, PT ;  /* 0x000000020400780c */ /* 0x000fda0003f05270 */
[----:B------:R-:W-:Y:S05]  /*1890*/  @!P0 BRA `(.L_x_9) ;  /* 0x0000000000388947 */ /* 0x000fea0003800000 */
[----:B------:R-:W-:-:S13]  /*18a0*/  ISETP.NE.AND P0, PT, R4, 0x3, PT ;  /* 0x000000030400780c */ /* 0x000fda0003f05270 */
[----:B------:R-:W-:Y:S05]  /*18b0*/  @!P0 BRA `(.L_x_10) ;  /* 0x00000000001c8947 */ /* 0x000fea0003800000 */
[----:B------:R-:W-:-:S13]  /*18c0*/  ISETP.NE.AND P0, PT, R4, 0x4, PT ;  /* 0x000000040400780c */ /* 0x000fda0003f05270 */
[----:B------:R-:W-:Y:S05]  /*18d0*/  @P0 BRA `(.L_x_7) ;  /* 0x0000000c00440947 */ /* 0x000fea0003800000 */
[----:B------:R-:W2:Y:S02]  /*18e0*/  LDG.E.64 R2, desc[UR36][R2.64] ;  /* 0x0000002402027981 */ /* 0x000ea4000c1e1b00 */
[----:B--2---:R-:W0:Y:S02]  /*18f0*/  I2F.S64 R0, R2 ;  /* 0x0000000200007312 */ /* 0x004e240000301400 */
[----:B0-----:R-:W-:-:S04]  /*1900*/  F2FP.BF16.F32.PACK_AB R0, RZ, R0 ;  /* 0x00000000ff00723e */ /* 0x001fc800000010ff */
[----:B------:R-:W-:Y:S01]  /*1910*/  PRMT R19, R0, 0x7610, R19 ;  /* 0x0000761000137816 */ /* 0x000fe20000000013 */
[----:B------:R-:W-:Y:S06]  /*1920*/  BRA `(.L_x_8) ;  /* 0x0000000c009c7947 */ /* 0x000fec0003800000 */
.L_x_10:
[----:B------:R-:W2:Y:S02]  /*1930*/  LDG.E R2, desc[UR36][R2.64] ;  /* 0x0000002402027981 */ /* 0x000ea4000c1e1900 */
[----:B--2---:R-:W-:-:S04]  /*1940*/  I2FP.F32.S32 R0, R2 ;  /* 0x0000000200007245 */ /* 0x004fc80000201400 */
[----:B------:R-:W-:-:S04]  /*1950*/  F2FP.BF16.F32.PACK_AB R0, RZ, R0 ;  /* 0x00000000ff00723e */ /* 0x000fc800000010ff */
[----:B------:R-:W-:Y:S01]  /*1960*/  PRMT R19, R0, 0x7610, R19 ;  /* 0x0000761000137816 */ /* 0x000fe20000000013 */
[----:B------:R-:W-:Y:S06]  /*1970*/  BRA `(.L_x_8) ;  /* 0x0000000c00887947 */ /* 0x000fec0003800000 */
.L_x_9:
[----:B------:R-:W2:Y:S02]  /*1980*/  LDG.E.U16 R2, desc[UR36][R2.64] ;  /* 0x0000002402027981 */ /* 0x000ea4000c1e1500 */
[----:B--2---:R-:W0:Y:S02]  /*1990*/  I2F.S16 R0, R2 ;  /* 0x0000000200007306 */ /* 0x004e240000101400 */
[----:B0-----:R-:W-:-:S04]  /*19a0*/  F2FP.BF16.F32.PACK_AB R0, RZ, R0 ;  /* 0x00000000ff00723e */ /* 0x001fc800000010ff */
[----:B------:R-:W-:Y:S01]  /*19b0*/  PRMT R19, R0, 0x7610, R19 ;  /* 0x0000761000137816 */ /* 0x000fe20000000013 */
[----:B------:R-:W-:Y:S06]  /*19c0*/  BRA `(.L_x_8) ;  /* 0x0000000c00747947 */ /* 0x000fec0003800000 */
.L_x_4:
[----:B------:R-:W-:-:S13]  /*19d0*/  ISETP.GT.AND P0, PT, R4, 0x6, PT ;  /* 0x000000060400780c */ /* 0x000fda0003f04270 */
[----:B------:R-:W-:Y:S05]  /*19e0*/  @P0 BRA `(.L_x_11) ;  /* 0x0000000000300947 */ /* 0x000fea0003800000 */
[----:B------:R-:W-:-:S13]  /*19f0*/  ISETP.NE.AND P0, PT, R4, 0x5, PT ;  /* 0x000000050400780c */ /* 0x000fda0003f05270 */
[----:B------:R-:W-:Y:S05]  /*1a00*/  @!P0 BRA `(.L_x_12) ;  /* 0x0000000000148947 */ /* 0x000fea0003800000 */
[----:B------:R-:W-:-:S13]  /*1a10*/  ISETP.NE.AND P0, PT, R4, 0x6, PT ;  /* 0x000000060400780c */ /* 0x000fda0003f05270 */
[----:B------:R-:W-:Y:S05]  /*1a20*/  @P0 BRA `(.L_x_7) ;  /* 0x0000000800f00947 */ /* 0x000fea0003800000 */
[----:B------:R-:W2:Y:S02]  /*1a30*/  LDG.E R2, desc[UR36][R2.64] ;  /* 0x0000002402027981 */ /* 0x000ea4000c1e1900 */
[----:B--2---:R-:W-:Y:S01]  /*1a40*/  F2FP.BF16.F32.PACK_AB R19, RZ, R2 ;  /* 0x00000002ff13723e */ /* 0x004fe200000010ff */
[----:B------:R-:W-:Y:S06]  /*1a50*/  BRA `(.L_x_8) ;  /* 0x0000000c00507947 */ /* 0x000fec0003800000 */
.L_x_12:
[----:B------:R-:W2:Y:S02]  /*1a60*/  LDG.E.U16 R0, desc[UR36][R2.64] ;  /* 0x0000002402007981 */ /* 0x000ea4000c1e1500 */
[----:B--2---:R-:W-:-:S05]  /*1a70*/  HADD2.F32 R0, -RZ, R0.H0_H0 ;  /* 0x20000000ff007230 */ /* 0x004fca0000004100 */
[----:B------:R-:W-:-:S04]  /*1a80*/  F2FP.BF16.F32.PACK_AB R0, RZ, R0 ;  /* 0x00000000ff00723e */ /* 0x000fc800000010ff */
[----:B------:R-:W-:Y:S01]  /*1a90*/  PRMT R19, R0, 0x7610, R19 ;  /* 0x0000761000137816 */ /* 0x000fe20000000013 */
[----:B------:R-:W-:Y:S06]  /*1aa0*/  BRA `(.L_x_8) ;  /* 0x0000000c003c7947 */ /* 0x000fec0003800000 */
.L_x_11:
[----:B------:R-:W-:-:S13]  /*1ab0*/  ISETP.NE.AND P0, PT, R4, 0x7, PT ;  /* 0x000000070400780c */ /* 0x000fda0003f05270 */
[----:B------:R-:W-:Y:S05]  /*1ac0*/  @!P0 BRA `(.L_x_13) ;  /* 0x0000000000308947 */ /* 0x000fea0003800000 */
[----:B------:R-:W-:-:S13]  /*1ad0*/  ISETP.NE.AND P0, PT, R4, 0x8, PT ;  /* 0x000000080400780c */ /* 0x000fda0003f05270 */
[----:B------:R-:W-:Y:S05]  /*1ae0*/  @!P0 BRA `(.L_x_14) ;  /* 0x0000000000148947 */ /* 0x000fea0003800000 */
[----:B------:R-:W-:-:S13]  /*1af0*/  ISETP.NE.AND P0, PT, R4, 0x9, PT ;  /* 0x000000090400780c */ /* 0x000fda0003f05270 */
[----:B------:R-:W-:Y:S05]  /*1b00*/  @P0 BRA `(.L_x_7) ;  /* 0x0000000800b80947 */ /* 0x000fea0003800000 */
[----:B------:R-:W2:Y:S02]  /*1b10*/  LDG.E R2, desc[UR36][R2.64] ;  /* 0x0000002402027981 */ /* 0x000ea4000c1e1900 */
[----:B--2---:R-:W-:Y:S01]  /*1b20*/  F2FP.BF16.F32.PACK_AB R19, RZ, R2 ;  /* 0x00000002ff13723e */ /* 0x004fe200000010ff */
[----:B------:R-:W-:Y:S06]  /*1b30*/  BRA `(.L_x_8) ;  /* 0x0000000c00187947 */ /* 0x000fec0003800000 */
.L_x_14:
[----:B------:R-:W2:Y:S02]  /*1b40*/  LDG.E.U16 R2, desc[UR36][R2.64] ;  /* 0x0000002402027981 */ /* 0x000ea4000c1e1500 */
[----:B--2---:R-:W-:-:S05]  /*1b50*/  HADD2.F32 R0, -RZ, R2.H0_H0 ;  /* 0x20000002ff007230 */ /* 0x004fca0000004100 */
[----:B------:R-:W-:-:S04]  /*1b60*/  F2FP.BF16.F32.PACK_AB R0, RZ, R0 ;  /* 0x00000000ff00723e */ /* 0x000fc800000010ff */
[----:B------:R-:W-:Y:S01]  /*1b70*/  PRMT R19, R0, 0x7610, R19 ;  /* 0x0000761000137816 */ /* 0x000fe20000000013 */
[----:B------:R-:W-:Y:S06]  /*1b80*/  BRA `(.L_x_8) ;  /* 0x0000000c00047947 */ /* 0x000fec0003800000 */
.L_x_13:
[----:B------:R-:W2:Y:S01]  /*1b90*/  LDG.E.64 R2, desc[UR36][R2.64] ;  /* 0x0000002402027981 */ /* 0x000ea2000c1e1b00 */
[----:B------:R-:W-:Y:S01]  /*1ba0*/  UMOV UR4, 0xf0000000 ;  /* 0xf000000000047882 */ /* 0x000fe20000000000 */
[----:B------:R-:W-:Y:S01]  /*1bb0*/  UMOV UR5, 0x380fffff ;  /* 0x380fffff00057882 */ /* 0x000fe20000000000 */
[----:B--2---:R-:W0:Y:S01]  /*1bc0*/  F2F.F32.F64 R0, R2 ;  /* 0x0000000200007310 */ /* 0x004e220000301000 */
[----:B------:R-:W-:-:S14]  /*1bd0*/  DSETP.GEU.AND P0, PT, |R2|, UR4, PT ;  /* 0x0000000402007e2a */ /* 0x000fdc000bf0e200 */
[----:B0-----:R-:W-:-:S05]  /*1be0*/  @!P0 FMUL R0, R0, 1.175494350822287508e-38 ;  /* 0x0080000000008820 */ /* 0x001fca0000400000 */
[----:B------:R-:W-:-:S04]  /*1bf0*/  F2FP.BF16.F32.PACK_AB R0, RZ, R0 ;  /* 0x00000000ff00723e */ /* 0x000fc800000010ff */
[----:B------:R-:W-:Y:S01]  /*1c00*/  PRMT R19, R0, 0x7610, R19 ;  /* 0x0000761000137816 */ /* 0x000fe20000000013 */
[----:B------:R-:W-:Y:S06]  /*1c10*/  BRA `(.L_x_8) ;  /* 0x0000000800e07947 */ /* 0x000fec0003800000 */
.L_x_3:
[----:B------:R-:W-:-:S13]  /*1c20*/  ISETP.GT.AND P0, PT, R4, 0x18, PT ;  /* 0x000000180400780c */ /* 0x000fda0003f04270 */
[----:B------:R-:W-:Y:S05]  /*1c30*/  @P0 BRA `(.L_x_15) ;  /* 0x0000000400080947 */ /* 0x000fea0003800000 */
[----:B------:R-:W-:-:S13]  /*1c40*/  ISETP.GT.AND P0, PT, R4, 0xe, PT ;  /* 0x0000000e0400780c */ /* 0x000fda0003f04270 */
[----:B------:R-:W-:Y:S05]  /*1c50*/  @P0 BRA `(.L_x_16) ;  /* 0x00000000004c0947 */ /* 0x000fea0003800000 */
[----:B------:R-:W-:-:S13]  /*1c60*/  ISETP.NE.AND P0, PT, R4, 0xa, PT ;  /* 0x0000000a0400780c */ /* 0x000fda0003f05270 */
[----:B------:R-:W-:Y:S05]  /*1c70*/  @!P0 BRA `(.L_x_17) ;  /* 0x0000000000208947 */ /* 0x000fea0003800000 */
[----:B------:R-:W-:-:S13]  /*1c80*/  ISETP.NE.AND P0, PT, R4, 0xb, PT ;  /* 0x0000000b0400780c */ /* 0x000fda0003f05270 */
[----:B------:R-:W-:Y:S05]  /*1c90*/  @P0 BRA `(.L_x_7) ;  /* 0x0000000800540947 */ /* 0x000fea0003800000 */
[----:B------:R-:W2:Y:S02]  /*1ca0*/  LDG.E.U8 R2, desc[UR36][R2.64] ;  /* 0x0000002402027981 */ /* 0x000ea4000c1e1100 */
[----:B--2---:R-:W-:-:S04]  /*1cb0*/  ISETP.NE.AND P0, PT, R2, RZ, PT ;  /* 0x000000ff0200720c */ /* 0x004fc80003f05270 */
[----:B------:R-:W-:-:S04]  /*1cc0*/  FSEL R0, RZ, 1, !P0 ;  /* 0x3f800000ff007808 */ /* 0x000fc80004000000 */
[----:B------:R-:W-:-:S04]  /*1cd0*/  F2FP.BF16.F32.PACK_AB R0, RZ, R0 ;  /* 0x00000000ff00723e */ /* 0x000fc800000010ff */
[----:B------:R-:W-:Y:S01]  /*1ce0*/  PRMT R19, R0, 0x7610, R19 ;  /* 0x0000761000137816 */ /* 0x000fe20000000013 */
[----:B------:R-:W-:Y:S06]  /*1cf0*/  BRA `(.L_x_8) ;  /* 0x0000000800a87947 */ /* 0x000fec0003800000 */
.L_x_17:
        /* <DEDUP_REMOVED lines=9> */
.L_x_16:
[----:B------:R-:W-:-:S13]  /*1d90*/  ISETP.NE.AND P0, PT, R4, 0xf, PT ;  /* 0x0000000f0400780c */ /* 0x000fda0003f05270 */
[----:B------:R-:W-:Y:S05]  /*1da0*/  @!P0 BRA `(.L_x_18) ;  /* 0x0000000000a48947 */ /* 0x000fea0003800000 */
[----:B------:R-:W-:-:S13]  /*1db0*/  ISETP.NE.AND P0, PT, R4, 0x17, PT ;  /* 0x000000170400780c */ /* 0x000fda0003f05270 */
[----:B------:R-:W-:Y:S05]  /*1dc0*/  @!P0 BRA `(.L_x_19) ;  /* 0x0000000000608947 */ /* 0x000fea0003800000 */
[----:B------:R-:W-:-:S13]  /*1dd0*/  ISETP.NE.AND P0, PT, R4, 0x18, PT ;  /* 0x000000180400780c */ /* 0x000fda0003f05270 */
[----:B------:R-:W-:Y:S05]  /*1de0*/  @P0 BRA `(.L_x_7) ;  /* 0x0000000800000947 */ /* 0x000fea0003800000 */
[----:B------:R-:W2:Y:S01]  /*1df0*/  LDG.E.U8 R0, desc[UR36][R2.64] ;  /* 0x0000002402007981 */ /* 0x000ea2000c1e1100 */
[----:B------:R-:W-:Y:S02]  /*1e00*/  IMAD.MOV.U32 R8, RZ, RZ, -0x800000 ;  /* 0xff800000ff087424 */ /* 0x000fe400078e00ff */
[----:B--2---:R-:W-:-:S05]  /*1e10*/  IMAD.SHL.U32 R0, R0, 0x1000000, RZ ;  /* 0x0100000000007824 */ /* 0x004fca00078e00ff */
[----:B------:R-:W-:-:S04]  /*1e20*/  LOP3.LUT R4, R0, 0x7f000000, RZ, 0xc0, !PT ;  /* 0x7f00000000047812 */ /* 0x000fc800078ec0ff */
[----:B------:R-:W0:Y:S01]  /*1e30*/  FLO.U32 R5, R4 ;  /* 0x0000000400057300 */ /* 0x000e2200000e0000 */
[C---:B------:R-:W-:Y:S02]  /*1e40*/  VIADD R6, R4.reuse, 0x1000000 ;  /* 0x0100000004067836 */ /* 0x040fe40000000000 */
[----:B------:R-:W-:-:S03]  /*1e50*/  VIADD R2, R4, 0xffffffff ;  /* 0xffffffff04027836 */ /* 0x000fc60000000000 */
[----:B------:R-:W-:Y:S02]  /*1e60*/  SHF.R.S32.HI R6, RZ, 0x8, R6 ;  /* 0x00000008ff067819 */ /* 0x000fe40000011406 */
[----:B------:R-:W-:Y:S02]  /*1e70*/  SHF.R.S32.HI R2, RZ, 0x1f, R2 ;  /* 0x0000001fff027819 */ /* 0x000fe40000011402 */
[----:B0-----:R-:W-:-:S04]  /*1e80*/  IADD3 R5, -R5, 0x1f, RZ ;  /* 0x0000001f05057810 */ /* 0x001fc80007ffe1ff */
[C---:B------:R-:W-:Y:S01]  /*1e90*/  ISETP.GT.U32.AND P0, PT, R5.reuse, 0x4, PT ;  /* 0x000000040500780c */ /* 0x040fe20003f04070 */
[----:B------:R-:W-:-:S05]  /*1ea0*/  VIADD R5, R5, 0xfffffffc ;  /* 0xfffffffc05057836 */ /* 0x000fca0000000000 */
[----:B------:R-:W-:-:S05]  /*1eb0*/  SEL R5, R5, RZ, P0 ;  /* 0x000000ff05057207 */ /* 0x000fca0000000000 */
[----:B------:R-:W-:Y:S01]  /*1ec0*/  IMAD R8, R5, R8, 0x3c000000 ;  /* 0x3c00000005087424 */ /* 0x000fe200078e0208 */
[----:B------:R-:W-:-:S04]  /*1ed0*/  SHF.L.U32 R5, R4, R5, RZ ;  /* 0x0000000504057219 */ /* 0x000fc800000006ff */
[----:B------:R-:W-:-:S04]  /*1ee0*/  LEA.HI R5, R5, R8, RZ, 0x1c ;  /* 0x0000000805057211 */ /* 0x000fc800078fe0ff */
[----:B------:R-:W-:-:S04]  /*1ef0*/  LOP3.LUT R5, R5, 0x7f800000, R6, 0xf8, !PT ;  /* 0x7f80000005057812 */ /* 0x000fc800078ef806 */
[----:B------:R-:W-:-:S04]  /*1f00*/  LOP3.LUT R5, R5, R2, RZ, 0x30, !PT ;  /* 0x0000000205057212 */ /* 0x000fc800078e30ff */
[----:B------:R-:W-:-:S04]  /*1f10*/  LOP3.LUT R5, R5, 0x80000000, R0, 0xf8, !PT ;  /* 0x8000000005057812 */ /* 0x000fc800078ef800 */
[----:B------:R-:W-:-:S04]  /*1f20*/  F2FP.BF16.F32.PACK_AB R5, RZ, R5 ;  /* 0x00000005ff05723e */ /* 0x000fc800000010ff */
[----:B------:R-:W-:Y:S01]  /*1f30*/  PRMT R19, R5, 0x7610, R19 ;  /* 0x0000761005137816 */ /* 0x000fe20000000013 */
[----:B------:R-:W-:Y:S06]  /*1f40*/  BRA `(.L_x_8) ;  /* 0x0000000800147947 */ /* 0x000fec0003800000 */
.L_x_19:
[----:B------:R-:W2:Y:S02]  /*1f50*/  LDG.E.U8 R2, desc[UR36][R2.64] ;  /* 0x0000002402027981 */ /* 0x000ea4000c1e1100 */
[C---:B--2---:R-:W-:Y:S02]  /*1f60*/  IMAD.SHL.U32 R0, R2.reuse, 0x2000000, RZ ;  /* 0x0200000002007824 */ /* 0x044fe400078e00ff */
[----:B------:R-:W-:-:S03]  /*1f70*/  IMAD.SHL.U32 R5, R2, 0x1000000, RZ ;  /* 0x0100000002057824 */ /* 0x000fc600078e00ff */
[----:B------:R-:W-:-:S13]  /*1f80*/  ISETP.GE.U32.AND P0, PT, R0, 0x8000000, PT ;  /* 0x080000000000780c */ /* 0x000fda0003f06070 */
[C---:B------:R-:W-:Y:S02]  /*1f90*/  @!P0 IMAD.SHL.U32 R0, R2.reuse, 0x100, RZ ;  /* 0x0000010002008824 */ /* 0x040fe400078e00ff */
[----:B------:R-:W-:-:S03]  /*1fa0*/  @P0 IMAD.SHL.U32 R4, R2, 0x200000, RZ ;  /* 0x0020000002040824 */ /* 0x000fc600078e00ff */
[----:B------:R-:W-:Y:S02]  /*1fb0*/  @!P0 LOP3.LUT R0, R0, 0x7f00, RZ, 0xc0, !PT ;  /* 0x00007f0000008812 */ /* 0x000fe400078ec0ff */
[----:B------:R-:W-:Y:S02]  /*1fc0*/  @P0 LOP3.LUT R4, R4, 0x70000000, RZ, 0xfc, !PT ;  /* 0x7000000004040812 */ /* 0x000fe400078efcff */
[----:B------:R-:W-:-:S03]  /*1fd0*/  @!P0 LOP3.LUT R0, R0, 0x3f000000, RZ, 0xfc, !PT ;  /* 0x3f00000000008812 */ /* 0x000fc600078efcff */
[----:B------:R-:W-:Y:S02]  /*1fe0*/  @P0 FMUL.FTZ R4, R4, 1.9259299443872358531e-34 ;  /* 0x0780000004040820 */ /* 0x000fe40000410000 */
[----:B------:R-:W-:-:S05]  /*1ff0*/  @!P0 FADD.FTZ R4, R0, -0.5 ;  /* 0xbf00000000048421 */ /* 0x000fca0000010000 */
[----:B------:R-:W-:-:S04]  /*2000*/  LOP3.LUT R4, R4, 0x80000000, R5, 0xf8, !PT ;  /* 0x8000000004047812 */ /* 0x000fc800078ef805 */
[----:B------:R-:W-:-:S04]  /*2010*/  F2FP.BF16.F32.PACK_AB R4, RZ, R4 ;  /* 0x00000004ff04723e */ /* 0x000fc800000010ff */
[----:B------:R-:W-:Y:S01]  /*2020*/  PRMT R19, R4, 0x7610, R19 ;  /* 0x0000761004137816 */ /* 0x000fe20000000013 */
[----:B------:R-:W-:Y:S06]  /*2030*/  BRA `(.L_x_8) ;  /* 0x0000000400d87947 */ /* 0x000fec0003800000 */
.L_x_18:
[----:B------:R0:W5:Y:S01]  /*2040*/  LDG.E.U16 R19, desc[UR36][R2.64] ;  /* 0x0000002402137981 */ /* 0x000162000c1e1500 */
[----:B------:R-:W-:Y:S05]  /*2050*/  BRA `(.L_x_8) ;  /* 0x0000000400d07947 */ /* 0x000fea0003800000 */
.L_x_15:
[----:B------:R-:W-:-:S13]  /*2060*/  ISETP.GT.AND P0, PT, R4, 0x1b, PT ;  /* 0x0000001b0400780c */ /* 0x000fda0003f04270 */
[----:B------:R-:W-:Y:S05]  /*2070*/  @P0 BRA `(.L_x_20) ;  /* 0x0000000400140947 */ /* 0x000fea0003800000 */
[----:B------:R-:W-:-:S13]  /*2080*/  ISETP.NE.AND P0, PT, R4, 0x19, PT ;  /* 0x000000190400780c */ /* 0x000fda0003f05270 */
[----:B------:R-:W-:Y:S05]  /*2090*/  @!P0 BRA `(.L_x_21) ;  /* 0x0000000000988947 */ /* 0x000fea0003800000 */
[----:B------:R-:W-:-:S13]  /*20a0*/  ISETP.NE.AND P0, PT, R4, 0x1a, PT ;  /* 0x0000001a0400780c */ /* 0x000fda0003f05270 */
[----:B------:R-:W-:Y:S05]  /*20b0*/  @!P0 BRA `(.L_x_22) ;  /* 0x00000000001c8947 */ /* 0x000fea0003800000 */
[----:B------:R-:W-:-:S13]  /*20c0*/  ISETP.NE.AND P0, PT, R4, 0x1b, PT ;  /* 0x0000001b0400780c */ /* 0x000fda0003f05270 */
[----:B------:R-:W-:Y:S05]  /*20d0*/  @P0 BRA `(.L_x_7) ;  /* 0x0000000400440947 */ /* 0x000fea0003800000 */
[----:B------:R-:W2:Y:S02]  /*20e0*/  LDG.E.U16 R0, desc[UR36][R2.64] ;  /* 0x0000002402007981 */ /* 0x000ea4000c1e1500 */
[----:B--2---:R-:W-:-:S04]  /*20f0*/  I2FP.F32.U32 R0, R0 ;  /* 0x0000000000007245 */ /* 0x004fc80000201000 */
[----:B------:R-:W-:-:S04]  /*2100*/  F2FP.BF16.F32.PACK_AB R0, RZ, R0 ;  /* 0x00000000ff00723e */ /* 0x000fc800000010ff */
[----:B------:R-:W-:Y:S01]  /*2110*/  PRMT R19, R0, 0x7610, R19 ;  /* 0x0000761000137816 */ /* 0x000fe20000000013 */
[----:B------:R-:W-:Y:S06]  /*2120*/  BRA `(.L_x_8) ;  /* 0x00000004009c7947 */ /* 0x000fec0003800000 */
.L_x_22:
[----:B------:R-:W2:Y:S01]  /*2130*/  LDG.E.U8 R2, desc[UR36][R2.64] ;  /* 0x0000002402027981 */ /* 0x000ea2000c1e1100 */
[----:B------:R-:W-:Y:S01]  /*2140*/  BSSY B0, `(.L_x_23) ;  /* 0x0000018000007945 */ /* 0x000fe20003800000 */
[----:B------:R-:W-:Y:S01]  /*2150*/  IMAD.MOV.U32 R0, RZ, RZ, RZ ;  /* 0x000000ffff007224 */ /* 0x000fe200078e00ff */
[----:B--2---:R-:W-:-:S13]  /*2160*/  ISETP.NE.AND P0, PT, R2, RZ, PT ;  /* 0x000000ff0200720c */ /* 0x004fda0003f05270 */
[----:B------:R-:W-:Y:S05]  /*2170*/  @!P0 BRA `(.L_x_24) ;  /* 0x0000000000508947 */ /* 0x000fea0003800000 */
[----:B------:R-:W-:-:S13]  /*2180*/  ISETP.NE.AND P0, PT, R2, 0x80, PT ;  /* 0x000000800200780c */ /* 0x000fda0003f05270 */
[----:B------:R-:W-:Y:S01]  /*2190*/  @!P0 IMAD.MOV.U32 R0, RZ, RZ, 0x7f800001 ;  /* 0x7f800001ff008424 */ /* 0x000fe200078e00ff */
[----:B------:R-:W-:Y:S06]  /*21a0*/  @!P0 BRA `(.L_x_24) ;  /* 0x0000000000448947 */ /* 0x000fec0003800000 */
[C---:B------:R-:W-:Y:S01]  /*21b0*/  LOP3.LUT P0, R0, R2.reuse, 0x78, RZ, 0xc0, !PT ;  /* 0x0000007802007812 */ /* 0x040fe2000780c0ff */
[----:B------:R-:W-:Y:S01]  /*21c0*/  BSSY B1, `(.L_x_25) ;  /* 0x000000c000017945 */ /* 0x000fe20003800000 */
[----:B------:R-:W-:Y:S02]  /*21d0*/  SHF.R.U32.HI R3, RZ, 0x7, R2 ;  /* 0x00000007ff037819 */ /* 0x000fe40000011602 */
[----:B------:R-:W-:Y:S02]  /*21e0*/  LOP3.LUT R2, R2, 0x7, RZ, 0xc0, !PT ;  /* 0x0000000702027812 */ /* 0x000fe400078ec0ff */
[----:B------:R-:W-:Y:S01]  /*21f0*/  SHF.R.U32.HI R0, RZ, 0x3, R0 ;  /* 0x00000003ff007819 */ /* 0x000fe20000011600 */
[----:B------:R-:W-:-:S06]  /*2200*/  IMAD.U32 R4, R3, -0x80000000, RZ ;  /* 0x8000000003047824 */ /* 0x000fcc00078e00ff */
[----:B------:R-:W-:Y:S05]  /*2210*/  @P0 BRA `(.L_x_26) ;  /* 0x0000000000180947 */ /* 0x000fea0003800000 */
[----:B------:R-:W0:Y:S02]  /*2220*/  FLO.U32 R3, R2 ;  /* 0x0000000200037300 */ /* 0x000e2400000e0000 */
[----:B0-----:R-:W-:-:S04]  /*2230*/  IADD3 R3, -R3, 0x1f, RZ ;  /* 0x0000001f03037810 */ /* 0x001fc80007ffe1ff */
[----:B------:R-:W-:Y:S01]  /*2240*/  IADD3 R0, R0, 0x1d, -R3 ;  /* 0x0000001d00007810 */ /* 0x000fe20007ffe803 */
[----:B------:R-:W-:-:S05]  /*2250*/  VIADD R5, R3, 0xffffffe4 ;  /* 0xffffffe403057836 */ /* 0x000fca0000000000 */
[----:B------:R-:W-:-:S04]  /*2260*/  SHF.L.U32 R5, R2, R5, RZ ;  /* 0x0000000502057219 */ /* 0x000fc800000006ff */
[----:B------:R-:W-:-:S07]  /*2270*/  LOP3.LUT R2, R5, 0x7, RZ, 0xc0, !PT ;  /* 0x0000000705027812 */ /* 0x000fce00078ec0ff */
.L_x_26:
[----:B------:R-:W-:Y:S05]  /*2280*/  BSYNC B1 ;  /* 0x0000000000017941 */ /* 0x000fea0003800000 */
.L_x_25:
[----:B------:R-:W-:Y:S01]  /*2290*/  LEA R3, R0, 0x3b800000, 0x17 ;  /* 0x3b80000000037811 */ /* 0x000fe200078eb8ff */
[----:B------:R-:W-:-:S05]  /*22a0*/  IMAD.SHL.U32 R0, R2, 0x100000, RZ ;  /* 0x0010000002007824 */ /* 0x000fca00078e00ff */
[----:B------:R-:W-:-:S07]  /*22b0*/  LOP3.LUT R0, R3, R0, R4, 0xfe, !PT ;  /* 0x0000000003007212 */ /* 0x000fce00078efe04 */
.L_x_24:
[----:B------:R-:W-:Y:S05]  /*22c0*/  BSYNC B0 ;  /* 0x0000000000007941 */ /* 0x000fea0003800000 */
.L_x_23:
[----:B------:R-:W-:-:S04]  /*22d0*/  F2FP.BF16.F32.PACK_AB R0, RZ, R0 ;  /* 0x00000000ff00723e */ /* 0x000fc800000010ff */
[----:B------:R-:W-:Y:S01]  /*22e0*/  PRMT R19, R0, 0x7610, R19 ;  /* 0x0000761000137816 */ /* 0x000fe20000000013 */
[----:B------:R-:W-:Y:S06]  /*22f0*/  BRA `(.L_x_8) ;  /* 0x0000000400287947 */ /* 0x000fec0003800000 */
.L_x_21:
        /* <DEDUP_REMOVED lines=21> */
.L_x_30:
[----:B------:R-:W-:Y:S05]  /*2450*/  BSYNC B1 ;  /* 0x0000000000017941 */ /* 0x000fea0003800000 */
.L_x_29:
[----:B------:R-:W-:Y:S01]  /*2460*/  LEA R3, R0, 0x37800000, 0x17 ;  /* 0x3780000000037811 */ /* 0x000fe200078eb8ff */
[----:B------:R-:W-:-:S05]  /*2470*/  IMAD.SHL.U32 R0, R2, 0x200000, RZ ;  /* 0x0020000002007824 */ /* 0x000fca00078e00ff */
[----:B------:R-:W-:-:S07]  /*2480*/  LOP3.LUT R0, R3, R0, R4, 0xfe, !PT ;  /* 0x0000000003007212 */ /* 0x000fce00078efe04 */
.L_x_28:
[----:B------:R-:W-:Y:S05]  /*2490*/  BSYNC B0 ;  /* 0x0000000000007941 */ /* 0x000fea0003800000 */
.L_x_27:
[----:B------:R-:W-:-:S04]  /*24a0*/  F2FP.BF16.F32.PACK_AB R0, RZ, R0 ;  /* 0x00000000ff00723e */ /* 0x000fc800000010ff */
[----:B------:R-:W-:Y:S01]  /*24b0*/  PRMT R19, R0, 0x7610, R19 ;  /* 0x0000761000137816 */ /* 0x000fe20000000013 */
[----:B------:R-:W-:Y:S06]  /*24c0*/  BRA `(.L_x_8) ;  /* 0x0000000000b47947 */ /* 0x000fec0003800000 */
.L_x_20:
[----:B------:R-:W-:-:S13]  /*24d0*/  ISETP.NE.AND P0, PT, R4, 0x1c, PT ;  /* 0x0000001c0400780c */ /* 0x000fda0003f05270 */
[----:B------:R-:W-:Y:S05]  /*24e0*/  @!P0 BRA `(.L_x_31) ;  /* 0x00000000009c8947 */ /* 0x000fea0003800000 */
[----:B------:R-:W-:-:S13]  /*24f0*/  ISETP.NE.AND P0, PT, R4, 0x1d, PT ;  /* 0x0000001d0400780c */ /* 0x000fda0003f05270 */
[----:B------:R-:W-:Y:S05]  /*2500*/  @!P0 BRA `(.L_x_32) ;  /* 0x0000000000808947 */ /* 0x000fea0003800000 */
[----:B------:R-:W-:-:S13]  /*2510*/  ISETP.NE.AND P0, PT, R4, 0x2c, PT ;  /* 0x0000002c0400780c */ /* 0x000fda0003f05270 */
[----:B------:R-:W-:Y:S05]  /*2520*/  @P0 BRA `(.L_x_7) ;  /* 0x0000000000300947 */ /* 0x000fea0003800000 */
[----:B------:R-:W2:Y:S01]  /*2530*/  LDG.E.U8 R2, desc[UR36][R2.64] ;  /* 0x0000002402027981 */ /* 0x000ea2000c1e1100 */
[----:B------:R-:W-:Y:S01]  /*2540*/  BSSY B0, `(.L_x_33) ;  /* 0x0000007000007945 */ /* 0x000fe20003800000 */
[----:B------:R-:W-:Y:S01]  /*2550*/  IMAD.MOV.U32 R0, RZ, RZ, 0x400000 ;  /* 0x00400000ff007424 */ /* 0x000fe200078e00ff */
[----:B--2---:R-:W-:-:S13]  /*2560*/  ISETP.NE.AND P0, PT, R2, RZ, PT ;  /* 0x000000ff0200720c */ /* 0x004fda0003f05270 */
[----:B------:R-:W-:Y:S05]  /*2570*/  @!P0 BRA `(.L_x_34) ;  /* 0x00000000000c8947 */ /* 0x000fea0003800000 */
[----:B------:R-:W-:-:S13]  /*2580*/  ISETP.NE.AND P0, PT, R2, 0xff, PT ;  /* 0x000000ff0200780c */ /* 0x000fda0003f05270 */
[----:B------:R-:W-:Y:S02]  /*2590*/  @!P0 IMAD.MOV.U32 R0, RZ, RZ, 0x7f800001 ;  /* 0x7f800001ff008424 */ /* 0x000fe400078e00ff */
[----:B------:R-:W-:-:S07]  /*25a0*/  @P0 IMAD.SHL.U32 R0, R2, 0x800000, RZ ;  /* 0x0080000002000824 */ /* 0x000fce00078e00ff */
.L_x_34:
[----:B------:R-:W-:Y:S05]  /*25b0*/  BSYNC B0 ;  /* 0x0000000000007941 */ /* 0x000fea0003800000 */
.L_x_33:
[----:B------:R-:W-:-:S04]  /*25c0*/  F2FP.BF16.F32.PACK_AB R0, RZ, R0 ;  /* 0x00000000ff00723e */ /* 0x000fc800000010ff */
[----:B------:R-:W-:Y:S01]  /*25d0*/  PRMT R19, R0, 0x7610, R19 ;  /* 0x0000761000137816 */ /* 0x000fe20000000013 */
[----:B------:R-:W-:Y:S06]  /*25e0*/  BRA `(.L_x_8) ;  /* 0x00000000006c7947 */ /* 0x000fec0003800000 */
.L_x_7:
[----:B------:R-:W-:Y:S01]  /*25f0*/  MOV R2, 0x0 ;  /* 0x0000000000027802 */ /* 0x000fe20000000f00 */
[----:B------:R-:W-:Y:S01]  /*2600*/  ULDC.64 UR4, c[0x4][0x178] ;  /* 0x01005e0000047ab9 */ /* 0x000fe20000000a00 */
[----:B------:R-:W-:Y:S01]  /*2610*/  ULDC.64 UR6, c[0x4][0x88] ;  /* 0x0100220000067ab9 */ /* 0x000fe20000000a00 */
[----:B------:R-:W-:Y:S02]  /*2620*/  IMAD.U32 R4, RZ, RZ, UR4 ;  /* 0x00000004ff047e24 */ /* 0x000fe4000f8e00ff */
[----:B------:R-:W-:Y:S01]  /*2630*/  IMAD.U32 R5, RZ, RZ, UR5 ;  /* 0x00000005ff057e24 */ /* 0x000fe2000f8e00ff */
[----:B------:R-:W0:Y:S01]  /*2640*/  LDC.64 R2, c[0x4][R2] ;  /* 0x0100000002027b82 */ /* 0x000e220000000a00 */
[----:B------:R-:W-:Y:S01]  /*2650*/  ULDC.64 UR4, c[0x4][0x180] ;  /* 0x0100600000047ab9 */ /* 0x000fe20000000a00 */
[----:B------:R-:W-:Y:S02]  /*2660*/  IMAD.U32 R10, RZ, RZ, UR6 ;  /* 0x00000006ff0a7e24 */ /* 0x000fe4000f8e00ff */
[----:B------:R-:W-:-:S02]  /*2670*/  IMAD.U32 R6, RZ, RZ, UR4 ;  /* 0x00000004ff067e24 */ /* 0x000fc4000f8e00ff */
[----:B------:R-:W-:Y:S02]  /*2680*/  IMAD.U32 R7, RZ, RZ, UR5 ;  /* 0x00000005ff077e24 */ /* 0x000fe4000f8e00ff */
[----:B------:R-:W-:Y:S02]  /*2690*/  IMAD.U32 R11, RZ, RZ, UR7 ;  /* 0x00000007ff0b7e24 */ /* 0x000fe4000f8e00ff */
[----:B------:R-:W-:Y:S02]  /*26a0*/  IMAD.MOV.U32 R8, RZ, RZ, 0x4e ;  /* 0x0000004eff087424 */ /* 0x000fe400078e00ff */
[----:B------:R-:W-:Y:S02]  /*26b0*/  IMAD.MOV.U32 R12, RZ, RZ, 0x1 ;  /* 0x00000001ff0c7424 */ /* 0x000fe400078e00ff */
[----:B------:R-:W-:-:S07]  /*26c0*/  IMAD.MOV.U32 R13, RZ, RZ, RZ ;  /* 0x000000ffff0d7224 */ /* 0x000fce00078e00ff */
[----:B------:R-:W-:-:S07]  /*26d0*/  LEPC R20, `(.L_x_35) ;  /* 0x000000001014794e */ /* 0x000fce0000000000 */
[----:B0-----:R-:W-:Y:S05]  /*26e0*/  CALL.ABS.NOINC R2 ;  /* 0x0000000002007343 */ /* 0x001fea0003c00000 */
.L_x_35:
[----:B------:R-:W-:Y:S01]  /*26f0*/  PRMT R19, RZ, 0x7610, R19 ;  /* 0x00007610ff137816 */ /* 0x000fe20000000013 */
[----:B------:R-:W-:Y:S06]  /*2700*/  BRA `(.L_x_8) ;  /* 0x0000000000247947 */ /* 0x000fec0003800000 */
.L_x_32:
[----:B------:R-:W2:Y:S02]  /*2710*/  LDG.E.64 R2, desc[UR36][R2.64] ;  /* 0x0000002402027981 */ /* 0x000ea4000c1e1b00 */
[----:B--2---:R-:W0:Y:S02]  /*2720*/  I2F.U64 R0, R2 ;  /* 0x0000000200007312 */ /* 0x004e240000301000 */
[----:B0-----:R-:W-:-:S04]  /*2730*/  F2FP.BF16.F32.PACK_AB R0, RZ, R0 ;  /* 0x00000000ff00723e */ /* 0x001fc800000010ff */
[----:B------:R-:W-:Y:S01]  /*2740*/  PRMT R19, R0, 0x7610, R19 ;  /* 0x0000761000137816 */ /* 0x000fe20000000013 */
[----:B------:R-:W-:Y:S06]  /*2750*/  BRA `(.L_x_8) ;  /* 0x0000000000107947 */ /* 0x000fec0003800000 */
.L_x_31:
[----:B------:R-:W2:Y:S02]  /*2760*/  LDG.E R2, desc[UR36][R2.64] ;  /* 0x0000002402027981 */ /* 0x000ea4000c1e1900 */
[----:B--2---:R-:W-:-:S04]  /*2770*/  I2FP.F32.U32 R0, R2 ;  /* 0x0000000200007245 */ /* 0x004fc80000201000 */
[----:B------:R-:W-:-:S04]  /*2780*/  F2FP.BF16.F32.PACK_AB R0, RZ, R0 ;  /* 0x00000000ff00723e */ /* 0x000fc800000010ff */
[----:B------:R-:W-:-:S07]  /*2790*/  PRMT R19, R0, 0x7610, R19 ;  /* 0x0000761000137816 */ /* 0x000fce0000000013 */
.L_x_8:
[----:B0-----:R-:W0:Y:S01]  /*27a0*/  LDC.U8 R2, c[0x0][0x493] ;  /* 0x000124c0ff027b82 */ /* 0x001e220000000000 */
[----:B------:R-:W-:Y:S02]  /*27b0*/  ULDC.64 UR4, c[0x0][0x488] ;  /* 0x0001220000047ab9 */ /* 0x000fe40000000a00 */
[----:B------:R-:W-:-:S05]  /*27c0*/  IADD3 R4, P1, R22, UR4, RZ ;  /* 0x0000000416047c10 */ /* 0x000fca000ff3e0ff */
        /* <DEDUP_REMOVED lines=17> */
.L_x_39:
[----:B------:R-:W2:Y:S02]  /*28e0*/  LDG.E.U8 R4, desc[UR36][R4.64] ;  /* 0x0000002404047981 */ /* 0x000ea4000c1e1100 */
[----:B--2---:R-:W-:-:S04]  /*28f0*/  I2FP.F32.U32 R0, R4 ;  /* 0x0000000400007245 */ /* 0x004fc80000201000 */
[----:B------:R-:W-:-:S04]  /*2900*/  F2FP.BF16.F32.PACK_AB R0, RZ, R0 ;  /* 0x00000000ff00723e */ /* 0x000fc800000010ff */
[----:B------:R-:W-:Y:S01]  /*2910*/  PRMT R3, R0, 0x7610, R3 ;  /* 0x0000761000037816 */ /* 0x000fe20000000003 */
[----:B------:R-:W-:Y:S06]  /*2920*/  BRA `(.L_x_41) ;  /* 0x0000000c00c47947 */ /* 0x000fec0003800000 */
.L_x_38:
        /* <DEDUP_REMOVED lines=11> */
.L_x_43:
[----:B------:R-:W2:Y:S02]  /*29e0*/  LDG.E R4, desc[UR36][R4.64] ;  /* 0x0000002404047981 */ /* 0x000ea4000c1e1900 */
[----:B--2---:R-:W-:-:S04]  /*29f0*/  I2FP.F32.S32 R0, R4 ;  /* 0x0000000400007245 */ /* 0x004fc80000201400 */
[----:B------:R-:W-:-:S04]  /*2a00*/  F2FP.BF16.F32.PACK_AB R0, RZ, R0 ;  /* 0x00000000ff00723e */ /* 0x000fc800000010ff */
[----:B------:R-:W-:Y:S01]  /*2a10*/  PRMT R3, R0, 0x7610, R3 ;  /* 0x0000761000037816 */ /* 0x000fe20000000003 */
[----:B------:R-:W-:Y:S06]  /*2a20*/  BRA `(.L_x_41) ;  /* 0x0000000c00847947 */ /* 0x000fec0003800000 */
.L_x_42:
[----:B------:R-:W2:Y:S02]  /*2a30*/  LDG.E.U16 R4, desc[UR36][R4.64] ;  /* 0x0000002404047981 */ /* 0x000ea4000c1e1500 */
[----:B--2---:R-:W0:Y:S02]  /*2a40*/  I2F.S16 R0, R4 ;  /* 0x0000000400007306 */ /* 0x004e240000101400 */
[----:B0-----:R-:W-:-:S04]  /*2a50*/  F2FP.BF16.F32.PACK_AB R0, RZ, R0 ;  /* 0x00000000ff00723e */ /* 0x001fc800000010ff */
[----:B------:R-:W-:Y:S01]  /*2a60*/  PRMT R3, R0, 0x7610, R3 ;  /* 0x0000761000037816 */ /* 0x000fe20000000003 */
[----:B------:R-:W-:Y:S06]  /*2a70*/  BRA `(.L_x_41) ;  /* 0x0000000c00707947 */ /* 0x000fec0003800000 */
.L_x_37:
        /* <DEDUP_REMOVED lines=9> */
.L_x_45:
[----:B------:R-:W2:Y:S02]  /*2b10*/  LDG.E.U16 R0, desc[UR36][R4.64] ;  /* 0x0000002404007981 */ /* 0x000ea4000c1e1500 */
[----:B--2---:R-:W-:-:S05]  /*2b20*/  HADD2.F32 R0, -RZ, R0.H0_H0 ;  /* 0x20000000ff007230 */ /* 0x004fca0000004100 */
[----:B------:R-:W-:-:S04]  /*2b30*/  F2FP.BF16.F32.PACK_AB R0, RZ, R0 ;  /* 0x00000000ff00723e */ /* 0x000fc800000010ff */
[----:B------:R-:W-:Y:S01]  /*2b40*/  PRMT R3, R0, 0x7610, R3 ;  /* 0x0000761000037816 */ /* 0x000fe20000000003 */
[----:B------:R-:W-:Y:S06]  /*2b50*/  BRA `(.L_x_41) ;  /* 0x0000000c00387947 */ /* 0x000fec0003800000 */
.L_x_44:
        /* <DEDUP_REMOVED lines=9> */
.L_x_47:
[----:B------:R-:W2:Y:S02]  /*2bf0*/  LDG.E.U16 R4, desc[UR36][R4.64] ;  /* 0x0000002404047981 */ /* 0x000ea4000c1e1500 */
[----:B--2---:R-:W-:-:S05]  /*2c00*/  HADD2.F32 R0, -RZ, R4.H0_H0 ;  /* 0x20000004ff007230 */ /* 0x004fca0000004100 */
[----:B------:R-:W-:-:S04]  /*2c10*/  F2FP.BF16.F32.PACK_AB R0, RZ, R0 ;  /* 0x00000000ff00723e */ /* 0x000fc800000010ff */
[----:B------:R-:W-:Y:S01]  /*2c20*/  PRMT R3, R0, 0x7610, R3 ;  /* 0x0000761000037816 */ /* 0x000fe20000000003 */
[----:B------:R-:W-:Y:S06]  /*2c30*/  BRA `(.L_x_41) ;  /* 0x0000000c00007947 */ /* 0x000fec0003800000 */
.L_x_46:
        /* <DEDUP_REMOVED lines=9> */
.L_x_36:
        /* <DEDUP_REMOVED lines=14> */
.L_x_50:
        /* <DEDUP_REMOVED lines=9> */
.L_x_49:
        /* <DEDUP_REMOVED lines=11> */
[----:B------:R-:W-:-:S05]  /*2ef0*/  VIADD R6, R2, 0x1000000 ;  /* 0x0100000002067836 */ /* 0x000fca0000000000 */
[----:B------:R-:W-:Y:S02]  /*2f00*/  SHF.R.S32.HI R6, RZ, 0x8, R6 ;  /* 0x00000008ff067819 */ /* 0x000fe40000011406 */
[----:B0-----:R-:W-:-:S04]  /*2f10*/  IADD3 R3, -R3, 0x1f, RZ ;  /* 0x0000001f03037810 */ /* 0x001fc80007ffe1ff */
[C---:B------:R-:W-:Y:S01]  /*2f20*/  ISETP.GT.U32.AND P0, PT, R3.reuse, 0x4, PT ;  /* 0x000000040300780c */ /* 0x040fe20003f04070 */
[----:B------:R-:W-:-:S05]  /*2f30*/  VIADD R3, R3, 0xfffffffc ;  /* 0xfffffffc03037836 */ /* 0x000fca0000000000 */
[----:B------:R-:W-:-:S04]  /*2f40*/  SEL R3, R3, RZ, P0 ;  /* 0x000000ff03037207 */ /* 0x000fc80000000000 */
[C---:B------:R-:W-:Y:S01]  /*2f50*/  SHF.L.U32 R4, R2.reuse, R3, RZ ;  /* 0x0000000302047219 */ /* 0x040fe200000006ff */
[----:B------:R-:W-:Y:S02]  /*2f60*/  IMAD R7, R3, R8, 0x3c000000 ;  /* 0x3c00000003077424 */ /* 0x000fe400078e0208 */
[----:B------:R-:W-:-:S03]  /*2f70*/  VIADD R3, R2, 0xffffffff ;  /* 0xffffffff02037836 */ /* 0x000fc60000000000 */
[----:B------:R-:W-:Y:S02]  /*2f80*/  LEA.HI R7, R4, R7, RZ, 0x1c ;  /* 0x0000000704077211 */ /* 0x000fe400078fe0ff */
[----:B------:R-:W-:Y:S02]  /*2f90*/  SHF.R.S32.HI R3, RZ, 0x1f, R3 ;  /* 0x0000001fff037819 */ /* 0x000fe40000011403 */
[----:B------:R-:W-:-:S04]  /*2fa0*/  LOP3.LUT R6, R7, 0x7f800000, R6, 0xf8, !PT ;  /* 0x7f80000007067812 */ /* 0x000fc800078ef806 */
[----:B------:R-:W-:-:S04]  /*2fb0*/  LOP3.LUT R3, R6, R3, RZ, 0x30, !PT ;  /* 0x0000000306037212 */ /* 0x000fc800078e30ff */
[----:B------:R-:W-:-:S04]  /*2fc0*/  LOP3.LUT R3, R3, 0x80000000, R0, 0xf8, !PT ;  /* 0x8000000003037812 */ /* 0x000fc800078ef800 */
[----:B------:R-:W-:Y:S01]  /*2fd0*/  F2FP.BF16.F32.PACK_AB R3, RZ, R3 ;  /* 0x00000003ff03723e */ /* 0x000fe200000010ff */
[----:B------:R-:W-:Y:S06]  /*2fe0*/  BRA `(.L_x_41) ;  /* 0x0000000800147947 */ /* 0x000fec0003800000 */
.L_x_52:
[----:B------:R-:W2:Y:S02]  /*2ff0*/  LDG.E.U8 R3, desc[UR36][R4.64] ;  /* 0x0000002404037981 */ /* 0x000ea4000c1e1100 */
[----:B--2---:R-:W-:-:S05]  /*3000*/  IMAD.SHL.U32 R0, R3, 0x2000000, RZ ;  /* 0x0200000003007824 */ /* 0x004fca00078e00ff */
[----:B------:R-:W-:-:S13]  /*3010*/  ISETP.GE.U32.AND P0, PT, R0, 0x8000000, PT ;  /* 0x080000000000780c */ /* 0x000fda0003f06070 */
[C---:B------:R-:W-:Y:S02]  /*3020*/  @!P0 IMAD.SHL.U32 R0, R3.reuse, 0x100, RZ ;  /* 0x0000010003008824 */ /* 0x040fe400078e00ff */
[C---:B------:R-:W-:Y:S02]  /*3030*/  @P0 IMAD.SHL.U32 R2, R3.reuse, 0x200000, RZ ;  /* 0x0020000003020824 */ /* 0x040fe400078e00ff */
[----:B------:R-:W-:Y:S01]  /*3040*/  IMAD.SHL.U32 R3, R3, 0x1000000, RZ ;  /* 0x0100000003037824 */ /* 0x000fe200078e00ff */
        /* <DEDUP_REMOVED lines=9> */
.L_x_51:
[----:B------:R0:W5:Y:S01]  /*30e0*/  LDG.E.U16 R3, desc[UR36][R4.64] ;  /* 0x0000002404037981 */ /* 0x000162000c1e1500 */
[----:B------:R-:W-:Y:S05]  /*30f0*/  BRA `(.L_x_41) ;  /* 0x0000000400d07947 */ /* 0x000fea0003800000 */
.L_x_48:
        /* <DEDUP_REMOVED lines=13> */
.L_x_55:
        /* <DEDUP_REMOVED lines=21> */
.L_x_59:
[----:B------:R-:W-:Y:S05]  /*3320*/  BSYNC B1 ;  /* 0x0000000000017941 */ /* 0x000fea0003800000 */
.L_x_58:
[----:B------:R-:W-:Y:S01]  /*3330*/  LEA R3, R0, 0x3b800000, 0x17 ;  /* 0x3b80000000037811 */ /* 0x000fe200078eb8ff */
[----:B------:R-:W-:-:S05]  /*3340*/  IMAD.SHL.U32 R0, R2, 0x100000, RZ ;  /* 0x0010000002007824 */ /* 0x000fca00078e00ff */
[----:B------:R-:W-:-:S07]  /*3350*/  LOP3.LUT R0, R3, R0, R4, 0xfe, !PT ;  /* 0x0000000003007212 */ /* 0x000fce00078efe04 */
.L_x_57:
[----:B------:R-:W-:Y:S05]  /*3360*/  BSYNC B0 ;  /* 0x0000000000007941 */ /* 0x000fea0003800000 */
.L_x_56:
[----:B------:R-:W-:-:S04]  /*3370*/  F2FP.BF16.F32.PACK_AB R0, RZ, R0 ;  /* 0x00000000ff00723e */ /* 0x000fc800000010ff */
[----:B------:R-:W-:Y:S01]  /*3380*/  PRMT R3, R0, 0x7610, R3 ;  /* 0x0000761000037816 */ /* 0x000fe20000000003 */
[----:B------:R-:W-:Y:S06]  /*3390*/  BRA `(.L_x_41) ;  /* 0x0000000400287947 */ /* 0x000fec0003800000 */
.L_x_54:
        /* <DEDUP_REMOVED lines=21> */
.L_x_63:
[----:B------:R-:W-:Y:S05]  /*34f0*/  BSYNC B1 ;  /* 0x0000000000017941 */ /* 0x000fea0003800000 */
.L_x_62:
[----:B------:R-:W-:Y:S01]  /*3500*/  LEA R3, R0, 0x37800000, 0x17 ;  /* 0x3780000000037811 */ /* 0x000fe200078eb8ff */
[----:B------:R-:W-:-:S05]  /*3510*/  IMAD.SHL.U32 R0, R2, 0x200000, RZ ;  /* 0x0020000002007824 */ /* 0x000fca00078e00ff */
[----:B------:R-:W-:-:S07]  /*3520*/  LOP3.LUT R0, R3, R0, R4, 0xfe, !PT ;  /* 0x0000000003007212 */ /* 0x000fce00078efe04 */
.L_x_61:
[----:B------:R-:W-:Y:S05]  /*3530*/  BSYNC B0 ;  /* 0x0000000000007941 */ /* 0x000fea0003800000 */
.L_x_60:
[----:B------:R-:W-:-:S04]  /*3540*/  F2FP.BF16.F32.PACK_AB R0, RZ, R0 ;  /* 0x00000000ff00723e */ /* 0x000fc800000010ff */
[----:B------:R-:W-:Y:S01]  /*3550*/  PRMT R3, R0, 0x7610, R3 ;  /* 0x0000761000037816 */ /* 0x000fe20000000003 */
[----:B------:R-:W-:Y:S06]  /*3560*/  BRA `(.L_x_41) ;  /* 0x0000000000b47947 */ /* 0x000fec0003800000 */
.L_x_53:
        /* <DEDUP_REMOVED lines=14> */
.L_x_67:
[----:B------:R-:W-:Y:S05]  /*3650*/  BSYNC B0 ;  /* 0x0000000000007941 */ /* 0x000fea0003800000 */
.L_x_66:
[----:B------:R-:W-:-:S04]  /*3660*/  F2FP.BF16.F32.PACK_AB R0, RZ, R0 ;  /* 0x00000000ff00723e */ /* 0x000fc800000010ff */
[----:B------:R-:W-:Y:S01]  /*3670*/  PRMT R3, R0, 0x7610, R3 ;  /* 0x0000761000037816 */ /* 0x000fe20000000003 */
[----:B------:R-:W-:Y:S06]  /*3680*/  BRA `(.L_x_41) ;  /* 0x00000000006c7947 */ /* 0x000fec0003800000 */
.L_x_40:
        /* <DEDUP_REMOVED lines=15> */
[----:B0----5:R-:W-:Y:S05]  /*3780*/  CALL.ABS.NOINC R2 ;  /* 0x0000000002007343 */ /* 0x021fea0003c00000 */
.L_x_68:
[----:B------:R-:W-:Y:S01]  /*3790*/  PRMT R3, RZ, 0x7610, R3 ;  /* 0x00007610ff037816 */ /* 0x000fe20000000003 */
[----:B------:R-:W-:Y:S06]  /*37a0*/  BRA `(.L_x_41) ;  /* 0x0000000000247947 */ /* 0x000fec0003800000 */
.L_x_65:
[----:B------:R-:W2:Y:S02]  /*37b0*/  LDG.E.64 R4, desc[UR36][R4.64] ;  /* 0x0000002404047981 */ /* 0x000ea4000c1e1b00 */
[----:B--2---:R-:W0:Y:S02]  /*37c0*/  I2F.U64 R0, R4 ;  /* 0x0000000400007312 */ /* 0x004e240000301000 */
[----:B0-----:R-:W-:-:S04]  /*37d0*/  F2FP.BF16.F32.PACK_AB R0, RZ, R0 ;  /* 0x00000000ff00723e */ /* 0x001fc800000010ff */
[----:B------:R-:W-:Y:S01]  /*37e0*/  PRMT R3, R0, 0x7610, R3 ;  /* 0x0000761000037816 */ /* 0x000fe20000000003 */
[----:B------:R-:W-:Y:S06]  /*37f0*/  BRA `(.L_x_41) ;  /* 0x0000000000107947 */ /* 0x000fec0003800000 */
.L_x_64:
[----:B------:R-:W2:Y:S02]  /*3800*/  LDG.E R4, desc[UR36][R4.64] ;  /* 0x0000002404047981 */ /* 0x000ea4000c1e1900 */
[----:B--2---:R-:W-:-:S04]  /*3810*/  I2FP.F32.U32 R0, R4 ;  /* 0x0000000400007245 */ /* 0x004fc80000201000 */
[----:B------:R-:W-:-:S04]  /*3820*/  F2FP.BF16.F32.PACK_AB R0, RZ, R0 ;  /* 0x00000000ff00723e */ /* 0x000fc800000010ff */
[----:B------:R-:W-:-:S07]  /*3830*/  PRMT R3, R0, 0x7610, R3 ;  /* 0x0000761000037816 */ /* 0x000fce0000000003 */
.L_x_41:
[----:B0----5:R-:W-:Y:S01]  /*3840*/  IMAD.U32 R5, R3, 0x10000, RZ ;  /* 0x0001000003057824 */ /* 0x021fe200078e00ff */
[----:B------:R-:W-:Y:S01]  /*3850*/  BSSY B1, `(.L_x_69) ;  /* 0x0000068000017945 */ /* 0x000fe20003800000 */
[----:B------:R-:W-:-:S03]  /*3860*/  IMAD.U32 R2, R19, 0x10000, RZ ;  /* 0x0001000013027824 */ /* 0x000fc600078e00ff */
[----:B------:R-:W-:-:S13]  /*3870*/  FSETP.NEU.FTZ.AND P0, PT, R5, RZ, PT ;  /* 0x000000ff0500720b */ /* 0x000fda0003f1d000 */
[----:B------:R-:W0:Y:S02]  /*3880*/  @!P0 MUFU.RCP R7, R5 ;  /* 0x0000000500078308 */ /* 0x000e240000001000 */
[----:B0-----:R-:W-:-:S05]  /*3890*/  @!P0 FMUL.FTZ R0, R2, R7 ;  /* 0x0000000702008220 */ /* 0x001fca0000410000 */
[----:B------:R-:W-:-:S04]  /*38a0*/  @!P0 F2FP.BF16.F32.PACK_AB R0, RZ, R0 ;  /* 0x00000000ff00823e */ /* 0x000fc800000010ff */
[----:B------:R-:W-:Y:S01]  /*38b0*/  @!P0 PRMT R7, R0, 0x7610, R7 ;  /* 0x0000761000078816 */ /* 0x000fe20000000007 */
[----:B------:R-:W-:Y:S06]  /*38c0*/  @!P0 BRA `(.L_x_70) ;  /* 0x0000000400808947 */ /* 0x000fec0003800000 */
[C---:B------:R-:W-:Y:S01]  /*38d0*/  FSETP.GEU.FTZ.AND P0, PT, |R2|.reuse, |R5|, PT ;  /* 0x400000050200720b */ /* 0x040fe20003f1e200 */
[----:B------:R-:W-:Y:S01]  /*38e0*/  BSSY B0, `(.L_x_71) ;  /* 0x000003f000007945 */ /* 0x000fe20003800000 */
[----:B------:R-:W-:-:S11]  /*38f0*/  FADD.FTZ R7, |R2|, -RZ ;  /* 0x800000ff02077221 */ /* 0x000fd60000010200 */
[----:B------:R-:W-:Y:S05]  /*3900*/  @!P0 BRA `(.L_x_72) ;  /* 0x0000000000f08947 */ /* 0x000fea0003800000 */
[----:B------:R-:W-:-:S05]  /*3910*/  FMUL.FTZ R10, |R5|, 8388608 ;  /* 0x4b000000050a7820 */ /* 0x000fca0000410200 */
[----:B------:R-:W-:-:S13]  /*3920*/  FSETP.GTU.FTZ.AND P0, PT, R7, R10, PT ;  /* 0x0000000a0700720b */ /* 0x000fda0003f1c000 */
[----:B------:R-:W-:Y:S05]  /*3930*/  @P0 BRA `(.L_x_73) ;  /* 0x0000000000680947 */ /* 0x000fea0003800000 */
[----:B------:R-:W-:Y:S01]  /*3940*/  FADD.FTZ R6, |R5|, -RZ ;  /* 0x800000ff05067221 */ /* 0x000fe20000010200 */
[----:B------:R-:W-:Y:S03]  /*3950*/  BSSY B2, `(.L_x_74) ;  /* 0x0000016000027945 */ /* 0x000fe60003800000 */
[----:B------:R-:W0:Y:S01]  /*3960*/  MUFU.RCP R0, R6 ;  /* 0x0000000600007308 */ /* 0x000e220000001000 */
[----:B------:R-:W-:Y:S01]  /*3970*/  FADD.FTZ R4, -R6, -RZ ;  /* 0x800000ff06047221 */ /* 0x000fe20000010100 */
[----:B0-----:R-:W-:-:S06]  /*3980*/  FMUL.FTZ R0, R7, R0 ;  /* 0x0000000007007220 */ /* 0x001fcc0000410000 */
[----:B------:R-:W0:Y:S02]  /*3990*/  FRND.TRUNC R0, R0 ;  /* 0x0000000000007307 */ /* 0x000e24000020d000 */
[----:B0-----:R-:W-:-:S05]  /*39a0*/  FFMA R8, R0, R4, R7 ;  /* 0x0000000400087223 */ /* 0x001fca0000000007 */
[----:B------:R-:W-:-:S13]  /*39b0*/  ISETP.GE.U32.AND P0, PT, R8, R6, PT ;  /* 0x000000060800720c */ /* 0x000fda0003f06070 */
[----:B------:R-:W-:Y:S05]  /*39c0*/  @!P0 BRA `(.L_x_75) ;  /* 0x0000000000388947 */ /* 0x000fea0003800000 */
[----:B------:R-:W-:-:S13]  /*39d0*/  ISETP.GT.U32.AND P0, PT, R8, -0x80000000, PT ;  /* 0x800000000800780c */ /* 0x000fda0003f04070 */
[----:B------:R-:W-:Y:S05]  /*39e0*/  @P0 BRA `(.L_x_76) ;  /* 0x0000000000240947 */ /* 0x000fea0003800000 */
[----:B------:R-:W-:Y:S01]  /*39f0*/  FADD.FTZ R4, |R5|, |R5| ;  /* 0x4000000505047221 */ /* 0x000fe20000010200 */
[----:B------:R-:W-:-:S04]  /*3a00*/  FADD.FTZ R0, R0, 1 ;  /* 0x3f80000000007421 */ /* 0x000fc80000010000 */
[----:B------:R-:W-:-:S13]  /*3a10*/  FSETP.GE.FTZ.AND P0, PT, R8, R4, PT ;  /* 0x000000040800720b */ /* 0x000fda0003f16000 */
[----:B------:R-:W-:Y:S05]  /*3a20*/  @!P0 BRA `(.L_x_75) ;  /* 0x0000000000208947 */ /* 0x000fea0003800000 */
[----:B------:R-:W-:Y:S01]  /*3a30*/  FFMA.FTZ R5, |R5|, -3, R8 ;  /* 0xc040000005057823 */ /* 0x000fe20000010208 */
[----:B------:R-:W-:-:S04]  /*3a40*/  FADD.FTZ R0, R0, 1 ;  /* 0x3f80000000007421 */ /* 0x000fc80000010000 */
[----:B------:R-:W-:-:S13]  /*3a50*/  FSETP.GE.FTZ.AND P0, PT, R5, RZ, PT ;  /* 0x000000ff0500720b */ /* 0x000fda0003f16000 */
[----:B------:R-:W-:Y:S01]  /*3a60*/  @P0 FADD.FTZ R0, R0, 1 ;  /* 0x3f80000000000421 */ /* 0x000fe20000010000 */
[----:B------:R-:W-:Y:S06]  /*3a70*/  BRA `(.L_x_75) ;  /* 0x00000000000c7947 */ /* 0x000fec0003800000 */
.L_x_76:
[----:B------:R-:W-:Y:S01]  /*3a80*/  FSETP.GEU.FTZ.AND P0, PT, R8, -R6, PT ;  /* 0x800000060800720b */ /* 0x000fe20003f1e000 */
[----:B------:R-:W-:-:S12]  /*3a90*/  FADD.FTZ R0, R0, -1 ;  /* 0xbf80000000007421 */ /* 0x000fd80000010000 */
[----:B------:R-:W-:-:S07]  /*3aa0*/  @!P0 FADD.FTZ R0, R0, -1 ;  /* 0xbf80000000008421 */ /* 0x000fce0000010000 */
.L_x_75:
[----:B------:R-:W-:Y:S05]  /*3ab0*/  BSYNC B2 ;  /* 0x0000000000027941 */ /* 0x000fea0003800000 */
.L_x_74:
[----:B------:R-:W-:Y:S01]  /*3ac0*/  FFMA.FTZ R7, -R6, R0, R7 ;  /* 0x0000000006077223 */ /* 0x000fe20000010107 */
[----:B------:R-:W-:Y:S06]  /*3ad0*/  BRA `(.L_x_72) ;  /* 0x00000000007c7947 */ /* 0x000fec0003800000 */
.L_x_73:
[C---:B------:R-:W-:Y:S01]  /*3ae0*/  VIADD R0, R10.reuse, 0xf4800000 ;  /* 0xf48000000a007836 */ /* 0x040fe20000000000 */
[----:B------:R-:W-:Y:S01]  /*3af0*/  FSETP.GT.FTZ.AND P0, PT, |R5|, RZ, PT ;  /* 0x000000ff0500720b */ /* 0x000fe20003f14200 */
[----:B------:R-:W-:Y:S01]  /*3b00*/  BSSY B2, `(.L_x_77) ;  /* 0x000001a000027945 */ /* 0x000fe20003800000 */
[----:B------:R-:W-:Y:S02]  /*3b10*/  LOP3.LUT R6, R10, 0xff800000, RZ, 0xc0, !PT ;  /* 0xff8000000a067812 */ /* 0x000fe400078ec0ff */
[----:B------:R-:W-:Y:S02]  /*3b20*/  LOP3.LUT R0, R0, 0xff800000, RZ, 0xc0, !PT ;  /* 0xff80000000007812 */ /* 0x000fe400078ec0ff */
[----:B------:R-:W-:-:S03]  /*3b30*/  ISETP.GT.U32.OR P0, PT, R7, 0x7f7fffff, !P0 ;  /* 0x7f7fffff0700780c */ /* 0x000fc60004704470 */
[C---:B------:R-:W-:Y:S01]  /*3b40*/  IMAD.IADD R4, R7.reuse, 0x1, -R0 ;  /* 0x0000000107047824 */ /* 0x040fe200078e0a00 */
[----:B------:R-:W-:Y:S02]  /*3b50*/  LOP3.LUT R0, R7, 0x7fffff, RZ, 0xc0, !PT ;  /* 0x007fffff07007812 */ /* 0x000fe400078ec0ff */
[----:B------:R-:W-:Y:S02]  /*3b60*/  FSEL R8, R6, +QNAN , !P0 ;  /* 0x7fffffff06087808 */ /* 0x000fe40004000000 */
[----:B------:R-:W-:Y:S02]  /*3b70*/  LOP3.LUT P1, R5, R4, 0xff800000, RZ, 0xc0, !PT ;  /* 0xff80000004057812 */ /* 0x000fe4000782c0ff */
[----:B------:R-:W-:-:S11]  /*3b80*/  LOP3.LUT R4, R0, 0x3f800000, RZ, 0xfc, !PT ;  /* 0x3f80000000047812 */ /* 0x000fd600078efcff */
[----:B------:R-:W-:Y:S05]  /*3b90*/  @!P1 BRA `(.L_x_78) ;  /* 0x0000000000409947 */ /* 0x000fea0003800000 */
[----:B------:R-:W-:-:S04]  /*3ba0*/  LOP3.LUT R0, R10, 0x7fffff, RZ, 0xc0, !PT ;  /* 0x007fffff0a007812 */ /* 0x000fc800078ec0ff */
[----:B------:R-:W-:-:S04]  /*3bb0*/  LOP3.LUT R10, R0, 0x3f800000, RZ, 0xfc, !PT ;  /* 0x3f800000000a7812 */ /* 0x000fc800078efcff */
[----:B------:R0:W1:Y:S03]  /*3bc0*/  MUFU.RCP R0, R10 ;  /* 0x0000000a00007308 */ /* 0x0000660000001000 */
.L_x_79:
[----:B------:R-:W-:-:S05]  /*3bd0*/  VIMNMX.U32 R6, R5, 0xb800000, PT ;  /* 0x0b80000005067848 */ /* 0x000fca0003fe0000 */
[----:B------:R-:W-:Y:S02]  /*3be0*/  IMAD.IADD R7, R6, 0x1, R4 ;  /* 0x0000000106077824 */ /* 0x000fe400078e0204 */
[----:B------:R-:W-:Y:S02]  /*3bf0*/  IMAD.IADD R5, R5, 0x1, -R6 ;  /* 0x0000000105057824 */ /* 0x000fe400078e0a06 */
[----:B-1----:R-:W-:-:S03]  /*3c00*/  FFMA.FTZ R4, R0, R7, -RZ ;  /* 0x0000000700047223 */ /* 0x002fc600000108ff */
[----:B------:R-:W-:Y:S01]  /*3c10*/  ISETP.NE.AND P1, PT, R5, RZ, PT ;  /* 0x000000ff0500720c */ /* 0x000fe20003f25270 */
[----:B------:R-:W-:-:S04]  /*3c20*/  FFMA.FTZ R9, -R10, R4, R7 ;  /* 0x000000040a097223 */ /* 0x000fc80000010107 */
[----:B------:R-:W-:-:S04]  /*3c30*/  FFMA.FTZ R4, R0, R9, R4 ;  /* 0x0000000900047223 */ /* 0x000fc80000010004 */
[----:B------:R-:W-:-:S04]  /*3c40*/  FFMA.FTZ R9, -R10, R4, R7 ;  /* 0x000000040a097223 */ /* 0x000fc80000010107 */
[----:B------:R-:W-:-:S04]  /*3c50*/  FFMA.FTZ.RZ R9, R0, R9, R4 ;  /* 0x0000000900097223 */ /* 0x000fc8000001c004 */
[----:B------:R-:W1:Y:S02]  /*3c60*/  FRND.TRUNC R4, R9 ;  /* 0x0000000900047307 */ /* 0x000e64000020d000 */
[----:B-1----:R-:W-:-:S05]  /*3c70*/  FFMA.FTZ R4, -R10, R4, R7 ;  /* 0x000000040a047223 */ /* 0x002fca0000010107 */
[----:B------:R-:W-:-:S13]  /*3c80*/  ISETP.NE.AND P0, PT, R4, RZ, PT ;  /* 0x000000ff0400720c */ /* 0x000fda0003f05270 */
[----:B------:R-:W-:Y:S05]  /*3c90*/  @P0 BRA P1, `(.L_x_79) ;  /* 0xfffffffc00cc0947 */ /* 0x000fea000083ffff */
.L_x_78:
[----:B------:R-:W-:Y:S05]  /*3ca0*/  BSYNC B2 ;  /* 0x0000000000027941 */ /* 0x000fea0003800000 */
.L_x_77:
[----:B------:R-:W-:-:S04]  /*3cb0*/  FMUL.FTZ R7, R4, 1.1920928955078125e-07 ;  /* 0x3400000004077820 */ /* 0x000fc80000410000 */
[----:B------:R-:W-:-:S07]  /*3cc0*/  FMUL.FTZ R7, R8, R7 ;  /* 0x0000000708077220 */ /* 0x000fce0000410000 */
.L_x_72:
[----:B------:R-:W-:Y:S05]  /*3cd0*/  BSYNC B0 ;  /* 0x0000000000007941 */ /* 0x000fea0003800000 */
.L_x_71:
[----:B------:R-:W-:Y:S01]  /*3ce0*/  FSETP.GTU.FTZ.AND P0, PT, |R7|, +INF , PT ;  /* 0x7f8000000700780b */ /* 0x000fe20003f1c200 */
[----:B------:R-:W-:Y:S01]  /*3cf0*/  IMAD.U32 R4, R3, 0x10000, RZ ;  /* 0x0001000003047824 */ /* 0x000fe200078e00ff */
[----:B------:R-:W-:Y:S01]  /*3d00*/  LOP3.LUT R2, R7, 0x80000000, R2, 0xb8, !PT ;  /* 0x8000000007027812 */ /* 0x000fe200078eb802 */
[----:B------:R-:W-:Y:S02]  /*3d10*/  IMAD.U32 R0, R19, 0x10000, RZ ;  /* 0x0001000013007824 */ /* 0x000fe400078e00ff */
[----:B------:R-:W1:Y:S01]  /*3d20*/  MUFU.RCP R3, R4 ;  /* 0x0000000400037308 */ /* 0x000e620000001000 */
[----:B------:R-:W-:Y:S02]  /*3d30*/  FSEL R2, R7, R2, P0 ;  /* 0x0000000207027208 */ /* 0x000fe40000000000 */
[----:B------:R-:W-:Y:S02]  /*3d40*/  FSETP.GEU.FTZ.AND P1, PT, R4, RZ, PT ;  /* 0x000000ff0400720b */ /* 0x000fe40003f3e000 */
[----:B------:R-:W-:-:S02]  /*3d50*/  FSETP.NEU.FTZ.AND P0, PT, R2, RZ, PT ;  /* 0x000000ff0200720b */ /* 0x000fc40003f1d000 */
[C---:B------:R-:W-:Y:S01]  /*3d60*/  FSETP.GEU.FTZ.AND P2, PT, R2.reuse, RZ, PT ;  /* 0x000000ff0200720b */ /* 0x040fe20003f5e000 */
[----:B------:R-:W-:-:S03]  /*3d70*/  FADD.FTZ R2, -R2, R0 ;  /* 0x0000000002027221 */ /* 0x000fc60000010100 */
[----:B------:R-:W-:Y:S01]  /*3d80*/  PLOP3.LUT P0, PT, P0, P2, P1, 0x9f, 0x0 ;  /* 0x000000000000781c */ /* 0x000fe20000705317 */
[----:B-1----:R-:W-:-:S12]  /*3d90*/  FMUL.FTZ R2, R2, R3 ;  /* 0x0000000302027220 */ /* 0x002fd80000410000 */
[----:B------:R-:W-:-:S05]  /*3da0*/  @!P0 FADD.FTZ R2, R2, -1 ;  /* 0xbf80000002028421 */ /* 0x000fca0000010000 */
[----:B------:R-:W-:-:S13]  /*3db0*/  FSETP.NEU.FTZ.AND P0, PT, R2, RZ, PT ;  /* 0x000000ff0200720b */ /* 0x000fda0003f1d000 */
[----:B------:R-:W-:-:S06]  /*3dc0*/  @!P0 FMUL.FTZ R0, R3, R0 ;  /* 0x0000000003008220 */ /* 0x000fcc0000410000 */
[----:B------:R-:W1:Y:S02]  /*3dd0*/  @!P0 F2F.BF16.F32 R0, R0 ;  /* 0x0000000000008304 */ /* 0x000e640000202000 */
[----:B-1----:R-:W-:-:S05]  /*3de0*/  @!P0 IMAD.U32 R3, R0, 0x10000, RZ ;  /* 0x0001000000038824 */ /* 0x002fca00078e00ff */
[----:B------:R-:W-:-:S04]  /*3df0*/  @!P0 LOP3.LUT R3, RZ, 0x80000000, R3, 0xb8, !PT ;  /* 0x80000000ff038812 */ /* 0x000fc800078eb803 */
[----:B------:R-:W-:-:S04]  /*3e00*/  @!P0 F2FP.BF16.F32.PACK_AB R3, RZ, R3 ;  /* 0x00000003ff03823e */ /* 0x000fc800000010ff */
[----:B------:R-:W-:Y:S01]  /*3e10*/  @!P0 PRMT R7, R3, 0x7610, R7 ;  /* 0x0000761003078816 */ /* 0x000fe20000000007 */
[----:B------:R-:W-:Y:S06]  /*3e20*/  @!P0 BRA `(.L_x_70) ;  /* 0x0000000000288947 */ /* 0x000fec0003800000 */
[----:B------:R-:W1:Y:S08]  /*3e30*/  FRND.FTZ.FLOOR R0, R2 ;  /* 0x0000000200007307 */ /* 0x000e700000215000 */
[----:B-1----:R-:W1:Y:S02]  /*3e40*/  F2F.BF16.F32 R0, R0 ;  /* 0x0000000000007304 */ /* 0x002e640000202000 */
[C---:B-1----:R-:W-:Y:S01]  /*3e50*/  IMAD.U32 R3, R0.reuse, 0x10000, RZ ;  /* 0x0001000000037824 */ /* 0x042fe200078e00ff */
[----:B------:R-:W-:-:S03]  /*3e60*/  PRMT R7, R0, 0x7610, R7 ;  /* 0x0000761000077816 */ /* 0x000fc60000000007 */
[----:B------:R-:W-:-:S05]  /*3e70*/  FADD.FTZ R3, -R3, R2 ;  /* 0x0000000203037221 */ /* 0x000fca0000010100 */
[----:B------:R-:W-:-:S13]  /*3e80*/  FSETP.GT.FTZ.AND P0, PT, R3, 0.5, PT ;  /* 0x3f0000000300780b */ /* 0x000fda0003f14000 */
[----:B------:R-:W-:-:S04]  /*3e90*/  @P0 IMAD.U32 R3, R7, 0x10000, RZ ;  /* 0x0001000007030824 */ /* 0x000fc800078e00ff */
[----:B------:R-:W-:-:S05]  /*3ea0*/  @P0 FADD.FTZ R3, R3, 1 ;  /* 0x3f80000003030421 */ /* 0x000fca0000010000 */
[----:B------:R-:W-:-:S04]  /*3eb0*/  @P0 F2FP.BF16.F32.PACK_AB R3, RZ, R3 ;  /* 0x00000003ff03023e */ /* 0x000fc800000010ff */
[----:B------:R-:W-:-:S07]  /*3ec0*/  @P0 PRMT R7, R3, 0x7610, R7 ;  /* 0x0000761003070816 */ /* 0x000fce0000000007 */
.L_x_70:
[----:B------:R-:W-:Y:S05]  /*3ed0*/  BSYNC B1 ;  /* 0x0000000000017941 */ /* 0x000fea0003800000 */
.L_x_69:
[----:B------:R-:W1:Y:S02]  /*3ee0*/  LDC.U8 R2, c[0x0][0x491] ;  /* 0x00012440ff027b82 */ /* 0x000e640000000000 */
[----:B-1----:R-:W-:-:S04]  /*3ef0*/  PRMT R0, R2, 0x9910, RZ ;  /* 0x0000991002007816 */ /* 0x002fc800000000ff */
        /* <DEDUP_REMOVED lines=10> */
[----:B------:R-:W-:-:S06]  /*3fa0*/  IMAD.U32 R7, R7, 0x10000, RZ ;  /* 0x0001000007077824 */ /* 0x000fcc00078e00ff */
[----:B------:R-:W1:Y:S02]  /*3fb0*/  F2I.FTZ.TRUNC.NTZ R7, R7 ;  /* 0x0000000700077305 */ /* 0x000e64000021f100 */
[----:B-1----:R1:W-:Y:S01]  /*3fc0*/  STG.E.U8 desc[UR36][R16.64], R7 ;  /* 0x0000000710007986 */ /* 0x0023e2000c101124 */
[----:B------:R-:W-:Y:S05]  /*3fd0*/  BRA `(.L_x_85) ;  /* 0x0000000c00947947 */ /* 0x000fea0003800000 */
.L_x_83:
[----:B------:R-:W-:-:S06]  /*3fe0*/  IMAD.U32 R3, R7, 0x10000, RZ ;  /* 0x0001000007037824 */ /* 0x000fcc00078e00ff */
[----:B------:R-:W1:Y:S02]  /*3ff0*/  F2I.S64.TRUNC R2, R3 ;  /* 0x0000000300027311 */ /* 0x000e64000020d900 */
[----:B-1----:R1:W-:Y:S01]  /*4000*/  STG.E.U8 desc[UR36][R16.64], R2 ;  /* 0x0000000210007986 */ /* 0x0023e2000c101124 */
[----:B------:R-:W-:Y:S05]  /*4010*/  BRA `(.L_x_85) ;  /* 0x0000000c00847947 */ /* 0x000fea0003800000 */
.L_x_82:
[----:B------:R-:W-:-:S13]  /*4020*/  ISETP.NE.AND P0, PT, R0, 0x2, PT ;  /* 0x000000020000780c */ /* 0x000fda0003f05270 */
[----:B------:R-:W-:Y:S05]  /*4030*/  @!P0 BRA `(.L_x_86) ;  /* 0x0000000000308947 */ /* 0x000fea0003800000 */
[----:B------:R-:W-:-:S13]  /*4040*/  ISETP.NE.AND P0, PT, R0, 0x3, PT ;  /* 0x000000030000780c */ /* 0x000fda0003f05270 */
[----:B------:R-:W-:Y:S05]  /*4050*/  @!P0 BRA `(.L_x_87) ;  /* 0x0000000000188947 */ /* 0x000fea0003800000 */
[----:B------:R-:W-:-:S13]  /*4060*/  ISETP.NE.AND P0, PT, R0, 0x4, PT ;  /* 0x000000040000780c */ /* 0x000fda0003f05270 */
[----:B------:R-:W-:Y:S05]  /*4070*/  @P0 BRA `(.L_x_84) ;  /* 0x0000000c000c0947 */ /* 0x000fea0003800000 */
[----:B------:R-:W-:-:S06]  /*4080*/  IMAD.U32 R2, R7, 0x10000, RZ ;  /* 0x0001000007027824 */ /* 0x000fcc00078e00ff */
[----:B------:R-:W1:Y:S02]  /*4090*/  F2I.S64.TRUNC R2, R2 ;  /* 0x0000000200027311 */ /* 0x000e64000020d900 */
[----:B-1----:R1:W-:Y:S01]  /*40a0*/  STG.E.64 desc[UR36][R16.64], R2 ;  /* 0x0000000210007986 */ /* 0x0023e2000c101b24 */
[----:B------:R-:W-:Y:S05]  /*40b0*/  BRA `(.L_x_85) ;  /* 0x0000000c005c7947 */ /* 0x000fea0003800000 */
.L_x_87:
[----:B------:R-:W-:-:S06]  /*40c0*/  IMAD.U32 R7, R7, 0x10000, RZ ;  /* 0x0001000007077824 */ /* 0x000fcc00078e00ff */
[----:B------:R-:W1:Y:S02]  /*40d0*/  F2I.FTZ.TRUNC.NTZ R7, R7 ;  /* 0x0000000700077305 */ /* 0x000e64000021f100 */
[----:B-1----:R1:W-:Y:S01]  /*40e0*/  STG.E desc[UR36][R16.64], R7 ;  /* 0x0000000710007986 */ /* 0x0023e2000c101924 */
[----:B------:R-:W-:Y:S05]  /*40f0*/  BRA `(.L_x_85) ;  /* 0x0000000c004c7947 */ /* 0x000fea0003800000 */
.L_x_86:
[----:B------:R-:W-:-:S06]  /*4100*/  IMAD.U32 R7, R7, 0x10000, RZ ;  /* 0x0001000007077824 */ /* 0x000fcc00078e00ff */
[----:B------:R-:W1:Y:S02]  /*4110*/  F2I.FTZ.TRUNC.NTZ R7, R7 ;  /* 0x0000000700077305 */ /* 0x000e64000021f100 */
[----:B-1----:R1:W-:Y:S01]  /*4120*/  STG.E.U16 desc[UR36][R16.64], R7 ;  /* 0x0000000710007986 */ /* 0x0023e2000c101524 */
[----:B------:R-:W-:Y:S05]  /*4130*/  BRA `(.L_x_85) ;  /* 0x0000000c003c7947 */ /* 0x000fea0003800000 */
.L_x_81:
[----:B------:R-:W-:-:S13]  /*4140*/  ISETP.GT.AND P0, PT, R0, 0x6, PT ;  /* 0x000000060000780c */ /* 0x000fda0003f04270 */
[----:B------:R-:W-:Y:S05]  /*4150*/  @P0 BRA `(.L_x_88) ;  /* 0x00000000002c0947 */ /* 0x000fea0003800000 */
[----:B------:R-:W-:-:S13]  /*4160*/  ISETP.NE.AND P0, PT, R0, 0x5, PT ;  /* 0x000000050000780c */ /* 0x000fda0003f05270 */
[----:B------:R-:W-:Y:S05]  /*4170*/  @!P0 BRA `(.L_x_89) ;  /* 0x0000000000148947 */ /* 0x000fea0003800000 */
[----:B------:R-:W-:-:S13]  /*4180*/  ISETP.NE.AND P0, PT, R0, 0x6, PT ;  /* 0x000000060000780c */ /* 0x000fda0003f05270 */
[----:B------:R-:W-:Y:S05]  /*4190*/  @P0 BRA `(.L_x_84) ;  /* 0x0000000800c40947 */ /* 0x000fea0003800000 */
[----:B------:R-:W-:-:S05]  /*41a0*/  IMAD.U32 R7, R7, 0x10000, RZ ;  /* 0x0001000007077824 */ /* 0x000fca00078e00ff */
[----:B------:R1:W-:Y:S01]  /*41b0*/  STG.E desc[UR36][R16.64], R7 ;  /* 0x0000000710007986 */ /* 0x0003e2000c101924 */
[----:B------:R-:W-:Y:S05]  /*41c0*/  BRA `(.L_x_85) ;  /* 0x0000000c00187947 */ /* 0x000fea0003800000 */
.L_x_89:
[----:B------:R-:W-:-:S05]  /*41d0*/  IMAD.U32 R0, R7, 0x10000, RZ ;  /* 0x0001000007007824 */ /* 0x000fca00078e00ff */
[----:B------:R-:W-:-:S05]  /*41e0*/  F2FP.F16.F32.PACK_AB R0, RZ, R0 ;  /* 0x00000000ff00723e */ /* 0x000fca00000000ff */
[----:B------:R1:W-:Y:S01]  /*41f0*/  STG.E.U16 desc[UR36][R16.64], R0 ;  /* 0x0000000010007986 */ /* 0x0003e2000c101524 */
[----:B------:R-:W-:Y:S05]  /*4200*/  BRA `(.L_x_85) ;  /* 0x0000000c00087947 */ /* 0x000fea0003800000 */
.L_x_88:
[----:B------:R-:W-:-:S13]  /*4210*/  ISETP.NE.AND P0, PT, R0, 0x7, PT ;  /* 0x000000070000780c */ /* 0x000fda0003f05270 */
[----:B------:R-:W-:Y:S05]  /*4220*/  @!P0 BRA `(.L_x_90) ;  /* 0x0000000000348947 */ /* 0x000fea0003800000 */
[----:B------:R-:W-:-:S13]  /*4230*/  ISETP.NE.AND P0, PT, R0, 0x8, PT ;  /* 0x000000080000780c */ /* 0x000fda0003f05270 */
[----:B------:R-:W-:Y:S05]  /*4240*/  @!P0 BRA `(.L_x_91) ;  /* 0x0000000000188947 */ /* 0x000fea0003800000 */
[----:B------:R-:W-:-:S13]  /*4250*/  ISETP.NE.AND P0, PT, R0, 0x9, PT ;  /* 0x000000090000780c */ /* 0x000fda0003f05270 */
[----:B------:R-:W-:Y:S05]  /*4260*/  @P0 BRA `(.L_x_84) ;  /* 0x0000000800900947 */ /* 0x000fea0003800000 */
[----:B------:R-:W-:Y:S02]  /*4270*/  IMAD.U32 R2, R7, 0x10000, RZ ;  /* 0x0001000007027824 */ /* 0x000fe400078e00ff */
[----:B------:R-:W-:-:S05]  /*4280*/  IMAD.MOV.U32 R3, RZ, RZ, RZ ;  /* 0x000000ffff037224 */ /* 0x000fca00078e00ff */
[----:B------:R1:W-:Y:S01]  /*4290*/  STG.E.64 desc[UR36][R16.64], R2 ;  /* 0x0000000210007986 */ /* 0x0003e2000c101b24 */
[----:B------:R-:W-:Y:S05]  /*42a0*/  BRA `(.L_x_85) ;  /* 0x0000000800e07947 */ /* 0x000fea0003800000 */
.L_x_91:
[----:B------:R-:W-:-:S05]  /*42b0*/  IMAD.U32 R7, R7, 0x10000, RZ ;  /* 0x0001000007077824 */ /* 0x000fca00078e00ff */
[----:B------:R-:W-:-:S04]  /*42c0*/  F2FP.F16.F32.PACK_AB R3, RZ, R7 ;  /* 0x00000007ff03723e */ /* 0x000fc800000000ff */
[----:B------:R-:W-:-:S05]  /*42d0*/  PRMT R3, R3, 0x5410, RZ ;  /* 0x0000541003037816 */ /* 0x000fca00000000ff */
[----:B------:R1:W-:Y:S01]  /*42e0*/  STG.E desc[UR36][R16.64], R3 ;  /* 0x0000000310007986 */ /* 0x0003e2000c101924 */
[----:B------:R-:W-:Y:S05]  /*42f0*/  BRA `(.L_x_85) ;  /* 0x0000000800cc7947 */ /* 0x000fea0003800000 */
.L_x_90:
[----:B------:R-:W-:-:S04]  /*4300*/  IMAD.U32 R2, R7, 0x10000, RZ ;  /* 0x0001000007027824 */ /* 0x000fc800078e00ff */
[----:B------:R-:W-:-:S06]  /*4310*/  FMUL.FTZ R2, R2, 1 ;  /* 0x3f80000002027820 */ /* 0x000fcc0000410000 */
[----:B------:R-:W1:Y:S02]  /*4320*/  F2F.F64.F32 R2, R2 ;  /* 0x0000000200027310 */ /* 0x000e640000201800 */
[----:B-1----:R1:W-:Y:S01]  /*4330*/  STG.E.64 desc[UR36][R16.64], R2 ;  /* 0x0000000210007986 */ /* 0x0023e2000c101b24 */
[----:B------:R-:W-:Y:S05]  /*4340*/  BRA `(.L_x_85) ;  /* 0x0000000800b87947 */ /* 0x000fea0003800000 */
.L_x_80:
        /* <DEDUP_REMOVED lines=8> */
[----:B------:R-:W-:-:S05]  /*43d0*/  IMAD.U32 R7, R7, 0x10000, RZ ;  /* 0x0001000007077824 */ /* 0x000fca00078e00ff */
[----:B------:R-:W-:-:S04]  /*43e0*/  FSETP.NEU.FTZ.AND P0, PT, R7, RZ, PT ;  /* 0x000000ff0700720b */ /* 0x000fc80003f1d000 */
[----:B------:R-:W-:-:S05]  /*43f0*/  SEL R3, RZ, 0x1, !P0 ;  /* 0x00000001ff037807 */ /* 0x000fca0004000000 */
[----:B------:R1:W-:Y:S01]  /*4400*/  STG.E.U8 desc[UR36][R16.64], R3 ;  /* 0x0000000310007986 */ /* 0x0003e2000c101124 */
[----:B------:R-:W-:Y:S05]  /*4410*/  BRA `(.L_x_85) ;  /* 0x0000000800847947 */ /* 0x000fea0003800000 */
.L_x_94:
[----:B------:R-:W-:-:S04]  /*4420*/  IMAD.U32 R7, R7, 0x10000, RZ ;  /* 0x0001000007077824 */ /* 0x000fc800078e00ff */
[----:B------:R-:W-:Y:S01]  /*4430*/  FMUL.FTZ R4, R7, 1 ;  /* 0x3f80000007047820 */ /* 0x000fe20000410000 */
[----:B------:R-:W-:-:S05]  /*4440*/  CS2R R6, SRZ ;  /* 0x0000000000067805 */ /* 0x000fca000001ff00 */
[----:B------:R-:W1:Y:S02]  /*4450*/  F2F.F64.F32 R4, R4 ;  /* 0x0000000400047310 */ /* 0x000e640000201800 */
[----:B-1----:R4:W-:Y:S01]  /*4460*/  STG.E.128 desc[UR36][R16.64], R4 ;  /* 0x0000000410007986 */ /* 0x0029e2000c101d24 */
[----:B------:R-:W-:Y:S05]  /*4470*/  BRA `(.L_x_85) ;  /* 0x00000008006c7947 */ /* 0x000fea0003800000 */
.L_x_93:
[----:B------:R-:W-:-:S13]  /*4480*/  ISETP.NE.AND P0, PT, R0, 0xf, PT ;  /* 0x0000000f0000780c */ /* 0x000fda0003f05270 */
[----:B------:R-:W-:Y:S05]  /*4490*/  @!P0 BRA `(.L_x_95) ;  /* 0x0000000000b48947 */ /* 0x000fea0003800000 */
[----:B------:R-:W-:-:S13]  /*44a0*/  ISETP.NE.AND P0, PT, R0, 0x17, PT ;  /* 0x000000170000780c */ /* 0x000fda0003f05270 */
[----:B------:R-:W-:Y:S05]  /*44b0*/  @!P0 BRA `(.L_x_96) ;  /* 0x0000000000548947 */ /* 0x000fea0003800000 */
[----:B------:R-:W-:-:S13]  /*44c0*/  ISETP.NE.AND P0, PT, R0, 0x18, PT ;  /* 0x000000180000780c */ /* 0x000fda0003f05270 */
[----:B------:R-:W-:Y:S05]  /*44d0*/  @P0 BRA `(.L_x_84) ;  /* 0x0000000400f40947 */ /* 0x000fea0003800000 */
[----:B------:R-:W-:Y:S01]  /*44e0*/  IMAD.U32 R7, R7, 0x10000, RZ ;  /* 0x0001000007077824 */ /* 0x000fe200078e00ff */
[----:B------:R-:W-:Y:S04]  /*44f0*/  BSSY B0, `(.L_x_97) ;  /* 0x000000e000007945 */ /* 0x000fe80003800000 */
[C---:B------:R-:W-:Y:S02]  /*4500*/  LOP3.LUT R2, R7.reuse, 0x7fffffff, RZ, 0xc0, !PT ;  /* 0x7fffffff07027812 */ /* 0x040fe400078ec0ff */
[----:B------:R-:W-:Y:S02]  /*4510*/  LOP3.LUT R0, R7, 0x80000000, RZ, 0xc0, !PT ;  /* 0x8000000007007812 */ /* 0x000fe400078ec0ff */
[----:B------:R-:W-:Y:S02]  /*4520*/  ISETP.GT.U32.AND P0, PT, R2, 0x43efffff, PT ;  /* 0x43efffff0200780c */ /* 0x000fe40003f04070 */
[----:B------:R-:W-:Y:S01]  /*4530*/  SHF.R.U32.HI R3, RZ, 0x18, R0 ;  /* 0x00000018ff037819 */ /* 0x000fe20000011600 */
[----:B------:R-:W-:-:S10]  /*4540*/  IMAD.MOV.U32 R0, RZ, RZ, 0x7f ;  /* 0x0000007fff007424 */ /* 0x000fd400078e00ff */
[----:B------:R-:W-:Y:S05]  /*4550*/  @P0 BRA `(.L_x_98) ;  /* 0x00000000001c0947 */ /* 0x000fea0003800000 */
[----:B------:R-:W-:-:S13]  /*4560*/  ISETP.GE.U32.AND P0, PT, R2, 0x3c800000, PT ;  /* 0x3c8000000200780c */ /* 0x000fda0003f06070 */
[----:B------:R-:W-:Y:S01]  /*4570*/  @P0 SHF.R.U32.HI R0, RZ, 0x14, R7 ;  /* 0x00000014ff000819 */ /* 0x000fe20000011607 */
[----:B------:R-:W-:-:S03]  /*4580*/  @!P0 FADD.FTZ R2, R2, 16384 ;  /* 0x4680000002028421 */ /* 0x000fc60000010000 */
[----:B------:R-:W-:-:S04]  /*4590*/  @P0 LOP3.LUT R0, R0, 0x1, RZ, 0xc0, !PT ;  /* 0x0000000100000812 */ /* 0x000fc800078ec0ff */
[----:B------:R-:W-:-:S04]  /*45a0*/  @P0 IADD3 R0, R7, 0x407ffff, R0 ;  /* 0x0407ffff07000810 */ /* 0x000fc80007ffe000 */
[----:B------:R-:W-:Y:S01]  /*45b0*/  @P0 SHF.R.U32.HI R0, RZ, 0x14, R0 ;  /* 0x00000014ff000819 */ /* 0x000fe20000011600 */
[----:B------:R-:W-:-:S07]  /*45c0*/  @!P0 VIADD R0, R2, 0xb9800000 ;  /* 0xb980000002008836 */ /* 0x000fce0000000000 */
.L_x_98:
[----:B------:R-:W-:Y:S05]  /*45d0*/  BSYNC B0 ;  /* 0x0000000000007941 */ /* 0x000fea0003800000 */
.L_x_97:
[----:B------:R-:W-:-:S05]  /*45e0*/  LOP3.LUT R3, R0, R3, RZ, 0xfc, !PT ;  /* 0x0000000300037212 */ /* 0x000fca00078efcff */
[----:B------:R1:W-:Y:S01]  /*45f0*/  STG.E.U8 desc[UR36][R16.64], R3 ;  /* 0x0000000310007986 */ /* 0x0003e2000c101124 */
[----:B------:R-:W-:Y:S05]  /*4600*/  BRA `(.L_x_85) ;  /* 0x0000000800087947 */ /* 0x000fea0003800000 */
.L_x_96:
[----:B------:R-:W-:Y:S01]  /*4610*/  IMAD.U32 R7, R7, 0x10000, RZ ;  /* 0x0001000007077824 */ /* 0x000fe200078e00ff */
[----:B------:R-:W-:Y:S04]  /*4620*/  BSSY B0, `(.L_x_99) ;  /* 0x000000f000007945 */ /* 0x000fe80003800000 */
[----:B------:R-:W-:-:S04]  /*4630*/  LOP3.LUT R2, R7, 0x7fffffff, RZ, 0xc0, !PT ;  /* 0x7fffffff07027812 */ /* 0x000fc800078ec0ff */
[----:B------:R-:W-:-:S13]  /*4640*/  ISETP.GT.U32.AND P0, PT, R2, 0x477fffff, PT ;  /* 0x477fffff0200780c */ /* 0x000fda0003f04070 */
[----:B------:R-:W-:Y:S05]  /*4650*/  @P0 BRA `(.L_x_100) ;  /* 0x0000000000200947 */ /* 0x000fea0003800000 */
[----:B------:R-:W-:-:S13]  /*4660*/  ISETP.GE.U32.AND P0, PT, R2, 0x38800000, PT ;  /* 0x388000000200780c */ /* 0x000fda0003f06070 */
[----:B------:R-:W-:Y:S01]  /*4670*/  @P0 SHF.R.U32.HI R0, RZ, 0x15, R7 ;  /* 0x00000015ff000819 */ /* 0x000fe20000011607 */
[----:B------:R-:W-:-:S03]  /*4680*/  @!P0 FADD.FTZ R2, R2, 128 ;  /* 0x4300000002028421 */ /* 0x000fc60000010000 */
[----:B------:R-:W-:-:S04]  /*4690*/  @P0 LOP3.LUT R0, R0, 0x1, RZ, 0xc0, !PT ;  /* 0x0000000100000812 */ /* 0x000fc800078ec0ff */
[----:B------:R-:W-:-:S04]  /*46a0*/  @P0 IADD3 R0, R7, 0x80fffff, R0 ;  /* 0x080fffff07000810 */ /* 0x000fc80007ffe000 */
[----:B------:R-:W-:Y:S01]  /*46b0*/  @P0 SHF.R.U32.HI R0, RZ, 0x15, R0 ;  /* 0x00000015ff000819 */ /* 0x000fe20000011600 */
[----:B------:R-:W-:Y:S01]  /*46c0*/  @!P0 VIADD R0, R2, 0xbd000000 ;  /* 0xbd00000002008836 */ /* 0x000fe20000000000 */
[----:B------:R-:W-:Y:S06]  /*46d0*/  BRA `(.L_x_101) ;  /* 0x00000000000c7947 */ /* 0x000fec0003800000 */
.L_x_100:
[----:B------:R-:W-:Y:S01]  /*46e0*/  IMAD.MOV.U32 R0, RZ, RZ, 0x7f ;  /* 0x0000007fff007424 */ /* 0x000fe200078e00ff */
[----:B------:R-:W-:-:S04]  /*46f0*/  ISETP.GT.U32.AND P0, PT, R2, 0x7f800000, PT ;  /* 0x7f8000000200780c */ /* 0x000fc80003f04070 */
[----:B------:R-:W-:-:S09]  /*4700*/  SEL R0, R0, 0x7c, P0 ;  /* 0x0000007c00007807 */ /* 0x000fd20000000000 */
.L_x_101:
[----:B------:R-:W-:Y:S05]  /*4710*/  BSYNC B0 ;  /* 0x0000000000007941 */ /* 0x000fea0003800000 */
.L_x_99:
[----:B------:R-:W-:-:S04]  /*4720*/  LOP3.LUT R2, R7, 0x80000000, RZ, 0xc0, !PT ;  /* 0x8000000007027812 */ /* 0x000fc800078ec0ff */
[----:B------:R-:W-:-:S04]  /*4730*/  SHF.R.U32.HI R3, RZ, 0x18, R2 ;  /* 0x00000018ff037819 */ /* 0x000fc80000011602 */
[----:B------:R-:W-:-:S05]  /*4740*/  LOP3.LUT R3, R0, R3, RZ, 0xfc, !PT ;  /* 0x0000000300037212 */ /* 0x000fca00078efcff */
[----:B------:R2:W-:Y:S01]  /*4750*/  STG.E.U8 desc[UR36][R16.64], R3 ;  /* 0x0000000310007986 */ /* 0x0005e2000c101124 */
[----:B------:R-:W-:Y:S05]  /*4760*/  BRA `(.L_x_85) ;  /* 0x0000000400b07947 */ /* 0x000fea0003800000 */
.L_x_95:
[----:B------:R3:W-:Y:S01]  /*4770*/  STG.E.U16 desc[UR36][R16.64], R7 ;  /* 0x0000000710007986 */ /* 0x0007e2000c101524 */
[----:B------:R-:W-:Y:S05]  /*4780*/  BRA `(.L_x_85) ;  /* 0x0000000400a87947 */ /* 0x000fea0003800000 */
.L_x_92:
        /* <DEDUP_REMOVED lines=8> */
[----:B------:R-:W-:-:S06]  /*4810*/  IMAD.U32 R3, R7, 0x10000, RZ ;  /* 0x0001000007037824 */ /* 0x000fcc00078e00ff */
[----:B------:R-:W1:Y:S02]  /*4820*/  F2I.FTZ.U32.TRUNC.NTZ R3, R3 ;  /* 0x0000000300037305 */ /* 0x000e64000021f000 */
[----:B-1----:R1:W-:Y:S01]  /*4830*/  STG.E.U16 desc[UR36][R16.64], R3 ;  /* 0x0000000310007986 */ /* 0x0023e2000c101524 */
[----:B------:R-:W-:Y:S05]  /*4840*/  BRA `(.L_x_85) ;  /* 0x0000000400787947 */ /* 0x000fea0003800000 */
.L_x_104:
[----:B------:R-:W-:Y:S01]  /*4850*/  IMAD.U32 R7, R7, 0x10000, RZ ;  /* 0x0001000007077824 */ /* 0x000fe200078e00ff */
[----:B------:R-:W-:Y:S01]  /*4860*/  BSSY B0, `(.L_x_105) ;  /* 0x0000014000007945 */ /* 0x000fe20003800000 */
[----:B------:R-:W-:-:S03]  /*4870*/  IMAD.MOV.U32 R8, RZ, RZ, 0x80 ;  /* 0x00000080ff087424 */ /* 0x000fc600078e00ff */
[----:B------:R-:W-:-:S04]  /*4880*/  LOP3.LUT R2, R7, 0x7fffffff, RZ, 0xc0, !PT ;  /* 0x7fffffff07027812 */ /* 0x000fc800078ec0ff */
[----:B------:R-:W-:-:S13]  /*4890*/  ISETP.GT.U32.AND P0, PT, R2, 0x437fffff, PT ;  /* 0x437fffff0200780c */ /* 0x000fda0003f04070 */
[----:B------:R-:W-:Y:S05]  /*48a0*/  @P0 BRA `(.L_x_106) ;  /* 0x00000000003c0947 */ /* 0x000fea0003800000 */
[----:B------:R-:W-:-:S13]  /*48b0*/  ISETP.GE.U32.AND P0, PT, R2, 0x3c000000, PT ;  /* 0x3c0000000200780c */ /* 0x000fda0003f06070 */
[----:B------:R-:W-:-:S04]  /*48c0*/  @P0 SHF.R.U32.HI R0, RZ, 0x14, R7 ;  /* 0x00000014ff000819 */ /* 0x000fc80000011607 */
[----:B------:R-:W-:-:S04]  /*48d0*/  @P0 LOP3.LUT R0, R0, 0x1, RZ, 0xc0, !PT ;  /* 0x0000000100000812 */ /* 0x000fc800078ec0ff */
[----:B------:R-:W-:-:S04]  /*48e0*/  @P0 IADD3 R0, R7, 0x487ffff, R0 ;  /* 0x0487ffff07000810 */ /* 0x000fc80007ffe000 */
[----:B------:R-:W-:-:S04]  /*48f0*/  @P0 SHF.R.U32.HI R0, RZ, 0x14, R0 ;  /* 0x00000014ff000819 */ /* 0x000fc80000011600 */
[----:B------:R-:W-:Y:S01]  /*4900*/  @P0 LOP3.LUT R0, R0, 0xff, RZ, 0xc0, !PT ;  /* 0x000000ff00000812 */ /* 0x000fe200078ec0ff */
[----:B------:R-:W-:Y:S06]  /*4910*/  @P0 BRA `(.L_x_107) ;  /* 0x0000000000100947 */ /* 0x000fec0003800000 */
[----:B------:R-:W-:Y:S01]  /*4920*/  FADD.FTZ R0, R2, 8192 ;  /* 0x4600000002007421 */ /* 0x000fe20000010000 */
[----:B------:R-:W-:-:S04]  /*4930*/  PRMT R8, RZ, 0x7610, R8 ;  /* 0x00007610ff087816 */ /* 0x000fc80000000008 */
[----:B------:R-:W-:-:S13]  /*4940*/  LOP3.LUT P0, R0, R0, 0xff, RZ, 0xc0, !PT ;  /* 0x000000ff00007812 */ /* 0x000fda000780c0ff */
[----:B------:R-:W-:Y:S05]  /*4950*/  @!P0 BRA `(.L_x_106) ;  /* 0x0000000000108947 */ /* 0x000fea0003800000 */
.L_x_107:
[----:B------:R-:W-:-:S04]  /*4960*/  LOP3.LUT R2, R7, 0x80000000, RZ, 0xc0, !PT ;  /* 0x8000000007027812 */ /* 0x000fc800078ec0ff */
[----:B------:R-:W-:-:S04]  /*4970*/  SHF.R.U32.HI R3, RZ, 0x18, R2 ;  /* 0x00000018ff037819 */ /* 0x000fc80000011602 */
[----:B------:R-:W-:-:S04]  /*4980*/  LOP3.LUT R0, R0, R3, RZ, 0xfc, !PT ;  /* 0x0000000300007212 */ /* 0x000fc800078efcff */
[----:B------:R-:W-:-:S07]  /*4990*/  PRMT R8, R0, 0x7610, R8 ;  /* 0x0000761000087816 */ /* 0x000fce0000000008 */
.L_x_106:
[----:B------:R-:W-:Y:S05]  /*49a0*/  BSYNC B0 ;  /* 0x0000000000007941 */ /* 0x000fea0003800000 */
.L_x_105:
[----:B------:R1:W-:Y:S01]  /*49b0*/  STG.E.U8 desc[UR36][R16.64], R8 ;  /* 0x0000000810007986 */ /* 0x0003e2000c101124 */
[----:B------:R-:W-:Y:S05]  /*49c0*/  BRA `(.L_x_85) ;  /* 0x0000000400187947 */ /* 0x000fea0003800000 */
.L_x_103:
        /* <DEDUP_REMOVED lines=17> */
.L_x_110:
[----:B------:R-:W-:-:S04]  /*4ae0*/  LOP3.LUT R2, R7, 0x80000000, RZ, 0xc0, !PT ;  /* 0x8000000007027812 */ /* 0x000fc800078ec0ff */
[----:B------:R-:W-:-:S04]  /*4af0*/  SHF.R.U32.HI R3, RZ, 0x18, R2 ;  /* 0x00000018ff037819 */ /* 0x000fc80000011602 */
[----:B------:R-:W-:-:S04]  /*4b00*/  LOP3.LUT R0, R0, R3, RZ, 0xfc, !PT ;  /* 0x0000000300007212 */ /* 0x000fc800078efcff */
[----:B------:R-:W-:-:S07]  /*4b10*/  PRMT R8, R0, 0x7610, R8 ;  /* 0x0000761000087816 */ /* 0x000fce0000000008 */
.L_x_109:
[----:B------:R-:W-:Y:S05]  /*4b20*/  BSYNC B0 ;  /* 0x0000000000007941 */ /* 0x000fea0003800000 */
.L_x_108:
[----:B------:R1:W-:Y:S01]  /*4b30*/  STG.E.U8 desc[UR36][R16.64], R8 ;  /* 0x0000000810007986 */ /* 0x0003e2000c101124 */
[----:B------:R-:W-:Y:S05]  /*4b40*/  BRA `(.L_x_85) ;  /* 0x0000000000b87947 */ /* 0x000fea0003800000 */
.L_x_102:
[----:B------:R-:W-:-:S13]  /*4b50*/  ISETP.NE.AND P0, PT, R0, 0x1c, PT ;  /* 0x0000001c0000780c */ /* 0x000fda0003f05270 */
[----:B------:R-:W-:Y:S05]  /*4b60*/  @!P0 BRA `(.L_x_111) ;  /* 0x0000000000a48947 */ /* 0x000fea0003800000 */
[----:B------:R-:W-:-:S13]  /*4b70*/  ISETP.NE.AND P0, PT, R0, 0x1d, PT ;  /* 0x0000001d0000780c */ /* 0x000fda0003f05270 */
[----:B------:R-:W-:Y:S05]  /*4b80*/  @!P0 BRA `(.L_x_112) ;  /* 0x00000000008c8947 */ /* 0x000fea0003800000 */
[----:B------:R-:W-:-:S13]  /*4b90*/  ISETP.NE.AND P0, PT, R0, 0x2c, PT ;  /* 0x0000002c0000780c */ /* 0x000fda0003f05270 */
[----:B------:R-:W-:Y:S05]  /*4ba0*/  @P0 BRA `(.L_x_84) ;  /* 0x0000000000400947 */ /* 0x000fea0003800000 */
[----:B------:R-:W-:Y:S02]  /*4bb0*/  IMAD.U32 R7, R7, 0x10000, RZ ;  /* 0x0001000007077824 */ /* 0x000fe400078e00ff */
[----:B------:R-:W-:-:S03]  /*4bc0*/  IMAD.MOV.U32 R3, RZ, RZ, 0xff ;  /* 0x000000ffff037424 */ /* 0x000fc600078e00ff */
[----:B------:R-:W-:-:S04]  /*4bd0*/  SHF.R.U32.HI R4, RZ, 0x17, R7 ;  /* 0x00000017ff047819 */ /* 0x000fc80000011607 */
[----:B------:R-:W-:-:S04]  /*4be0*/  LOP3.LUT R2, R4, 0xff, RZ, 0xc0, !PT ;  /* 0x000000ff04027812 */ /* 0x000fc800078ec0ff */
[----:B------:R-:W-:-:S13]  /*4bf0*/  ISETP.NE.AND P1, PT, R2, 0xff, PT ;  /* 0x000000ff0200780c */ /* 0x000fda0003f25270 */
[--C-:B------:R-:W-:Y:S02]  /*4c00*/  @P1 SHF.R.U32.HI R0, RZ, 0x16, R7.reuse ;  /* 0x00000016ff001819 */ /* 0x100fe40000011607 */
[----:B------:R-:W-:Y:S02]  /*4c10*/  @P1 LOP3.LUT P0, RZ, R2, 0x3fffff, R7, 0xf8, !PT ;  /* 0x003fffff02ff1812 */ /* 0x000fe4000780f807 */
[----:B------:R-:W-:-:S04]  /*4c20*/  @P1 LOP3.LUT R0, R0, 0x1, RZ, 0xc0, !PT ;  /* 0x0000000100001812 */ /* 0x000fc800078ec0ff */
[----:B------:R-:W-:Y:S01]  /*4c30*/  @P1 ISETP.EQ.U32.AND P2, PT, R0, 0x1, P0 ;  /* 0x000000010000180c */ /* 0x000fe20000742070 */
[----:B------:R-:W-:Y:S01]  /*4c40*/  @P1 VIADD R0, R4, 0x1 ;  /* 0x0000000104001836 */ /* 0x000fe20000000000 */
[----:B------:R-:W-:Y:S02]  /*4c50*/  PLOP3.LUT P0, PT, PT, PT, PT, 0x80, 0x0 ;  /* 0x000000000000781c */ /* 0x000fe40003f0f070 */
[----:B------:R-:W-:-:S13]  /*4c60*/  @P1 PLOP3.LUT P0, PT, P2, PT, PT, 0x80, 0x0 ;  /* 0x000000000000181c */ /* 0x000fda000170f070 */
[----:B------:R-:W-:-:S04]  /*4c70*/  @!P0 IMAD.MOV R0, RZ, RZ, R4 ;  /* 0x000000ffff008224 */ /* 0x000fc800078e0204 */
[----:B------:R-:W-:-:S05]  /*4c80*/  @P1 IMAD.MOV.U32 R3, RZ, RZ, R0 ;  /* 0x000000ffff031224 */ /* 0x000fca00078e0000 */
[----:B------:R1:W-:Y:S01]  /*4c90*/  STG.E.U8 desc[UR36][R16.64], R3 ;  /* 0x0000000310007986 */ /* 0x0003e2000c101124 */
[----:B------:R-:W-:Y:S05]  /*4ca0*/  BRA `(.L_x_85) ;  /* 0x0000000000607947 */ /* 0x000fea0003800000 */
.L_x_84:
[----:B------:R-:W-:Y:S01]  /*4cb0*/  MOV R2, 0x0 ;  /* 0x0000000000027802 */ /* 0x000fe20000000f00 */
[----:B------:R-:W-:Y:S01]  /*4cc0*/  ULDC.64 UR4, c[0x4][0x178] ;  /* 0x01005e0000047ab9 */ /* 0x000fe20000000a00 */
[----:B------:R-:W-:Y:S01]  /*4cd0*/  ULDC.64 UR6, c[0x4][0x180] ;  /* 0x0100600000067ab9 */ /* 0x000fe20000000a00 */
[----:B------:R-:W-:Y:S02]  /*4ce0*/  IMAD.U32 R4, RZ, RZ, UR4 ;  /* 0x00000004ff047e24 */ /* 0x000fe4000f8e00ff */
[----:B------:R-:W-:Y:S01]  /*4cf0*/  IMAD.U32 R5, RZ, RZ, UR5 ;  /* 0x00000005ff057e24 */ /* 0x000fe2000f8e00ff */
[----:B------:R-:W1:Y:S01]  /*4d00*/  LDC.64 R2, c[0x4][R2] ;  /* 0x0100000002027b82 */ /* 0x000e620000000a00 */
[----:B------:R-:W-:Y:S01]  /*4d10*/  ULDC.64 UR4, c[0x4][0x90] ;  /* 0x0100240000047ab9 */ /* 0x000fe20000000a00 */
[----:B------:R-:W-:Y:S02]  /*4d20*/  IMAD.U32 R6, RZ, RZ, UR6 ;  /* 0x00000006ff067e24 */ /* 0x000fe4000f8e00ff */
[----:B------:R-:W-:-:S02]  /*4d30*/  IMAD.U32 R7, RZ, RZ, UR7 ;  /* 0x00000007ff077e24 */ /* 0x000fc4000f8e00ff */
[----:B0-----:R-:W-:Y:S02]  /*4d40*/  IMAD.U32 R10, RZ, RZ, UR4 ;  /* 0x00000004ff0a7e24 */ /* 0x001fe4000f8e00ff */
[----:B------:R-:W-:Y:S02]  /*4d50*/  IMAD.U32 R11, RZ, RZ, UR5 ;  /* 0x00000005ff0b7e24 */ /* 0x000fe4000f8e00ff */
[----:B------:R-:W-:Y:S02]  /*4d60*/  IMAD.MOV.U32 R8, RZ, RZ, 0x65 ;  /* 0x00000065ff087424 */ /* 0x000fe400078e00ff */
[----:B------:R-:W-:Y:S02]  /*4d70*/  IMAD.MOV.U32 R12, RZ, RZ, 0x1 ;  /* 0x00000001ff0c7424 */ /* 0x000fe400078e00ff */
[----:B------:R-:W-:-:S07]  /*4d80*/  IMAD.MOV.U32 R13, RZ, RZ, RZ ;  /* 0x000000ffff0d7224 */ /* 0x000fce00078e00ff */
[----:B------:R-:W-:-:S07]  /*4d90*/  LEPC R20, `(.L_x_113) ;  /* 0x000000001014794e */ /* 0x000fce0000000000 */
[----:B-1----:R-:W-:Y:S05]  /*4da0*/  CALL.ABS.NOINC R2 ;  /* 0x0000000002007343 */ /* 0x002fea0003c00000 */
.L_x_113:
[----:B------:R-:W-:Y:S05]  /*4db0*/  BRA `(.L_x_85) ;  /* 0x00000000001c7947 */ /* 0x000fea0003800000 */
.L_x_112:
[----:B------:R-:W-:-:S06]  /*4dc0*/  IMAD.U32 R2, R7, 0x10000, RZ ;  /* 0x0001000007027824 */ /* 0x000fcc00078e00ff */
[----:B------:R-:W1:Y:S02]  /*4dd0*/  F2I.U64.TRUNC R2, R2 ;  /* 0x0000000200027311 */ /* 0x000e64000020d800 */
[----:B-1----:R1:W-:Y:S01]  /*4de0*/  STG.E.64 desc[UR36][R16.64], R2 ;  /* 0x0000000210007986 */ /* 0x0023e2000c101b24 */
[----:B------:R-:W-:Y:S05]  /*4df0*/  BRA `(.L_x_85) ;  /* 0x00000000000c7947 */ /* 0x000fea0003800000 */
.L_x_111:
[----:B------:R-:W-:-:S06]  /*4e00*/  IMAD.U32 R7, R7, 0x10000, RZ ;  /* 0x0001000007077824 */ /* 0x000fcc00078e00ff */
[----:B------:R-:W1:Y:S02]  /*4e10*/  F2I.FTZ.U32.TRUNC.NTZ R7, R7 ;  /* 0x0000000700077305 */ /* 0x000e64000021f000 */
[----:B-1----:R1:W-:Y:S02]  /*4e20*/  STG.E desc[UR36][R16.64], R7 ;  /* 0x0000000710007986 */ /* 0x0023e4000c101924 */
.L_x_85:
[----:B------:R-:W-:-:S04]  /*4e30*/  IMAD R18, R18, 0x200, R23 ;  /* 0x0000020012127824 */ /* 0x000fc800078e0217 */
[----:B------:R-:W-:-:S07]  /*4e40*/  VIADD R19, R18, 0x80 ;  /* 0x0000008012137836 */ /* 0x000fce0000000000 */
.L_x_1:
[----:B------:R-:W-:Y:S05]  /*4e50*/  BSYNC B6 ;  /* 0x0000000000067941 */ /* 0x000fea0003800000 */
.L_x_0:
[----:B------:R-:W-:Y:S01]  /*4e60*/  ULDC UR4, c[0x0][0x210] ;  /* 0x0000840000047ab9 */ /* 0x000fe20000000800 */
[----:B------:R-:W-:Y:S01]  /*4e70*/  BSSY B6, `(.L_x_114) ;  /* 0x00004dd000067945 */ /* 0x000fe20003800000 */
[----:B------:R-:W-:-:S13]  /*4e80*/  ISETP.GE.AND P0, PT, R19, UR4, PT ;  /* 0x0000000413007c0c */ /* 0x000fda000bf06270 */
[----:B------:R-:W-:Y:S05]  /*4e90*/  @P0 BRA `(.L_x_115) ;  /* 0x0000004c00680947 */ /* 0x000fea0003800000 */
[----:B----4-:R-:W4:Y:S01]  /*4ea0*/  LDC R6, c[0x0][0x218] ;  /* 0x00008600ff067b82 */ /* 0x010f220000000800 */
[----:B------:R-:W-:Y:S02]  /*4eb0*/  IMAD.MOV.U32 R18, RZ, RZ, RZ ;  /* 0x000000ffff127224 */ /* 0x000fe400078e00ff */
[----:B-1----:R-:W-:Y:S02]  /*4ec0*/  IMAD.MOV.U32 R0, RZ, RZ, RZ ;  /* 0x000000ffff007224 */ /* 0x002fe400078e00ff */
[----:B--23--:R-:W-:Y:S01]  /*4ed0*/  IMAD.MOV.U32 R16, RZ, RZ, RZ ;  /* 0x000000ffff107224 */ /* 0x00cfe200078e00ff */
[----:B----4-:R-:W-:-:S13]  /*4ee0*/  ISETP.NE.AND P0, PT, R6, RZ, PT ;  /* 0x000000ff0600720c */ /* 0x010fda0003f05270 */
[----:B------:R-:W-:Y:S05]  /*4ef0*/  @!P0 BRA `(.L_x_116) ;  /* 0x0000001400708947 */ /* 0x000fea0003800000 */
        /* <DEDUP_REMOVED lines=348> */
.L_x_116:
[----:B------:R-:W1:Y:S01]  /*64c0*/  LDC.U8 R5, c[0x0][0x492] ;  /* 0x00012480ff057b82 */ /* 0x000e620000000000 */
[----:B------:R-:W-:Y:S01]  /*64d0*/  ULDC.64 UR4, c[0x0][0x478] ;  /* 0x00011e0000047ab9 */ /* 0x000fe20000000a00 */
[----:B------:R-:W-:Y:S01]  /*64e0*/  ULDC.64 UR6, c[0x0][0x480] ;  /* 0x0001200000067ab9 */ /* 0x000fe20000000a00 */
[----:B------:R-:W-:Y:S02]  /*64f0*/  IADD3 R16, P0, R16, UR4, RZ ;  /* 0x0000000410107c10 */ /* 0x000fe4000ff1e0ff */
[----:B------:R-:W-:-:S03]  /*6500*/  IADD3 R2, P1, R0, UR6, RZ ;  /* 0x0000000600027c10 */ /* 0x000fc6000ff3e0ff */
[----:B------:R-:W-:Y:S02]  /*6510*/  IMAD.X R17, RZ, RZ, UR5, P0 ;  /* 0x00000005ff117e24 */ /* 0x000fe400080e06ff */
[----:B------:R-:W-:Y:S01]  /*6520*/  IMAD.X R3, RZ, RZ, UR7, P1 ;  /* 0x00000007ff037e24 */ /* 0x000fe200088e06ff */
        /* <DEDUP_REMOVED lines=12> */
[----:B--2---:R-:W1:Y:S02]  /*65f0*/  I2F.S16 R0, R2 ;  /* 0x0000000200007306 */ /* 0x004e640000101400 */
[----:B-1----:R-:W-:-:S04]  /*6600*/  F2FP.BF16.F32.PACK_AB R0, RZ, R0 ;  /* 0x00000000ff00723e */ /* 0x002fc800000010ff */
[----:B------:R-:W-:Y:S01]  /*6610*/  PRMT R22, R0, 0x7610, R22 ;  /* 0x0000761000167816 */ /* 0x000fe20000000016 */
[----:B------:R-:W-:Y:S06]  /*6620*/  BRA `(.L_x_122) ;  /* 0x0000000c00dc7947 */ /* 0x000fec0003800000 */
.L_x_120:
[----:B------:R-:W2:Y:S02]  /*6630*/  LDG.E.U8 R2, desc[UR36][R2.64] ;  /* 0x0000002402027981 */ /* 0x000ea4000c1e1100 */
[----:B--2---:R-:W-:-:S04]  /*6640*/  I2FP.F32.U32 R0, R2 ;  /* 0x0000000200007245 */ /* 0x004fc80000201000 */
[----:B------:R-:W-:-:S04]  /*6650*/  F2FP.BF16.F32.PACK_AB R0, RZ, R0 ;  /* 0x00000000ff00723e */ /* 0x000fc800000010ff */
[----:B------:R-:W-:Y:S01]  /*6660*/  PRMT R22, R0, 0x7610, R22 ;  /* 0x0000761000167816 */ /* 0x000fe20000000016 */
[----:B------:R-:W-:Y:S06]  /*6670*/  BRA `(.L_x_122) ;  /* 0x0000000c00c87947 */ /* 0x000fec0003800000 */
.L_x_119:
[----:B------:R-:W-:-:S13]  /*6680*/  ISETP.NE.AND P0, PT, R4, 0x2, PT ;  /* 0x000000020400780c */ /* 0x000fda0003f05270 */
[----:B------:R-:W-:Y:S05]  /*6690*/  @!P0 BRA `(.L_x_123) ;  /* 0x0000000000388947 */ /* 0x000fea0003800000 */
[----:B------:R-:W-:-:S13]  /*66a0*/  ISETP.NE.AND P0, PT, R4, 0x3, PT ;  /* 0x000000030400780c */ /* 0x000fda0003f05270 */
[----:B------:R-:W-:Y:S05]  /*66b0*/  @!P0 BRA `(.L_x_124) ;  /* 0x00000000001c8947 */ /* 0x000fea0003800000 */
[----:B------:R-:W-:-:S13]  /*66c0*/  ISETP.NE.AND P0, PT, R4, 0x4, PT ;  /* 0x000000040400780c */ /* 0x000fda0003f05270 */
[----:B------:R-:W-:Y:S05]  /*66d0*/  @P0 BRA `(.L_x_121) ;  /* 0x0000000c00440947 */ /* 0x000fea0003800000 */
[----:B------:R-:W2:Y:S02]  /*66e0*/  LDG.E.64 R2, desc[UR36][R2.64] ;  /* 0x0000002402027981 */ /* 0x000ea4000c1e1b00 */
[----:B--2---:R-:W1:Y:S02]  /*66f0*/  I2F.S64 R0, R2 ;  /* 0x0000000200007312 */ /* 0x004e640000301400 */
[----:B-1----:R-:W-:-:S04]  /*6700*/  F2FP.BF16.F32.PACK_AB R0, RZ, R0 ;  /* 0x00000000ff00723e */ /* 0x002fc800000010ff */
[----:B------:R-:W-:Y:S01]  /*6710*/  PRMT R22, R0, 0x7610, R22 ;  /* 0x0000761000167816 */ /* 0x000fe20000000016 */
[----:B------:R-:W-:Y:S06]  /*6720*/  BRA `(.L_x_122) ;  /* 0x0000000c009c7947 */ /* 0x000fec0003800000 */
.L_x_124:
[----:B------:R-:W2:Y:S02]  /*6730*/  LDG.E R2, desc[UR36][R2.64] ;  /* 0x0000002402027981 */ /* 0x000ea4000c1e1900 */
[----:B--2---:R-:W-:-:S04]  /*6740*/  I2FP.F32.S32 R0, R2 ;  /* 0x0000000200007245 */ /* 0x004fc80000201400 */
[----:B------:R-:W-:-:S04]  /*6750*/  F2FP.BF16.F32.PACK_AB R0, RZ, R0 ;  /* 0x00000000ff00723e */ /* 0x000fc800000010ff */
[----:B------:R-:W-:Y:S01]  /*6760*/  PRMT R22, R0, 0x7610, R22 ;  /* 0x0000761000167816 */ /* 0x000fe20000000016 */
[----:B------:R-:W-:Y:S06]  /*6770*/  BRA `(.L_x_122) ;  /* 0x0000000c00887947 */ /* 0x000fec0003800000 */
.L_x_123:
[----:B------:R-:W2:Y:S02]  /*6780*/  LDG.E.U16 R2, desc[UR36][R2.64] ;  /* 0x0000002402027981 */ /* 0x000ea4000c1e1500 */
[----:B--2---:R-:W1:Y:S02]  /*6790*/  I2F.S16 R0, R2 ;  /* 0x0000000200007306 */ /* 0x004e640000101400 */
[----:B-1----:R-:W-:-:S04]  /*67a0*/  F2FP.BF16.F32.PACK_AB R0, RZ, R0 ;  /* 0x00000000ff00723e */ /* 0x002fc800000010ff */
[----:B------:R-:W-:Y:S01]  /*67b0*/  PRMT R22, R0, 0x7610, R22 ;  /* 0x0000761000167816 */ /* 0x000fe20000000016 */
[----:B------:R-:W-:Y:S06]  /*67c0*/  BRA `(.L_x_122) ;  /* 0x0000000c00747947 */ /* 0x000fec0003800000 */
.L_x_118:
        /* <DEDUP_REMOVED lines=9> */
.L_x_126:
[----:B------:R-:W2:Y:S02]  /*6860*/  LDG.E.U16 R0, desc[UR36][R2.64] ;  /* 0x0000002402007981 */ /* 0x000ea4000c1e1500 */
[----:B--2---:R-:W-:-:S05]  /*6870*/  HADD2.F32 R0, -RZ, R0.H0_H0 ;  /* 0x20000000ff007230 */ /* 0x004fca0000004100 */
[----:B------:R-:W-:-:S04]  /*6880*/  F2FP.BF16.F32.PACK_AB R0, RZ, R0 ;  /* 0x00000000ff00723e */ /* 0x000fc800000010ff */
[----:B------:R-:W-:Y:S01]  /*6890*/  PRMT R22, R0, 0x7610, R22 ;  /* 0x0000761000167816 */ /* 0x000fe20000000016 */
[----:B------:R-:W-:Y:S06]  /*68a0*/  BRA `(.L_x_122) ;  /* 0x0000000c003c7947 */ /* 0x000fec0003800000 */
.L_x_125:
        /* <DEDUP_REMOVED lines=9> */
.L_x_128:
[----:B------:R-:W2:Y:S02]  /*6940*/  LDG.E.U16 R2, desc[UR36][R2.64] ;  /* 0x0000002402027981 */ /* 0x000ea4000c1e1500 */
[----:B--2---:R-:W-:-:S05]  /*6950*/  HADD2.F32 R0, -RZ, R2.H0_H0 ;  /* 0x20000002ff007230 */ /* 0x004fca0000004100 */
[----:B------:R-:W-:-:S04]  /*6960*/  F2FP.BF16.F32.PACK_AB R0, RZ, R0 ;  /* 0x00000000ff00723e */ /* 0x000fc800000010ff */
[----:B------:R-:W-:Y:S01]  /*6970*/  PRMT R22, R0, 0x7610, R22 ;  /* 0x0000761000167816 */ /* 0x000fe20000000016 */
[----:B------:R-:W-:Y:S06]  /*6980*/  BRA `(.L_x_122) ;  /* 0x0000000c00047947 */ /* 0x000fec0003800000 */
.L_x_127:
[----:B------:R-:W2:Y:S01]  /*6990*/  LDG.E.64 R2, desc[UR36][R2.64] ;  /* 0x0000002402027981 */ /* 0x000ea2000c1e1b00 */
[----:B------:R-:W-:Y:S01]  /*69a0*/  UMOV UR4, 0xf0000000 ;  /* 0xf000000000047882 */ /* 0x000fe20000000000 */
[----:B------:R-:W-:Y:S01]  /*69b0*/  UMOV UR5, 0x380fffff ;  /* 0x380fffff00057882 */ /* 0x000fe20000000000 */
[----:B--2---:R-:W1:Y:S01]  /*69c0*/  F2F.F32.F64 R0, R2 ;  /* 0x0000000200007310 */ /* 0x004e620000301000 */
[----:B------:R-:W-:-:S14]  /*69d0*/  DSETP.GEU.AND P0, PT, |R2|, UR4, PT ;  /* 0x0000000402007e2a */ /* 0x000fdc000bf0e200 */
[----:B-1----:R-:W-:-:S05]  /*69e0*/  @!P0 FMUL R0, R0, 1.175494350822287508e-38 ;  /* 0x0080000000008820 */ /* 0x002fca0000400000 */
[----:B------:R-:W-:-:S04]  /*69f0*/  F2FP.BF16.F32.PACK_AB R0, RZ, R0 ;  /* 0x00000000ff00723e */ /* 0x000fc800000010ff */
[----:B------:R-:W-:Y:S01]  /*6a00*/  PRMT R22, R0, 0x7610, R22 ;  /* 0x0000761000167816 */ /* 0x000fe20000000016 */
[----:B------:R-:W-:Y:S06]  /*6a10*/  BRA `(.L_x_122) ;  /* 0x0000000800e07947 */ /* 0x000fec0003800000 */
.L_x_117:
        /* <DEDUP_REMOVED lines=14> */
.L_x_131:
        /* <DEDUP_REMOVED lines=9> */
.L_x_130:
        /* <DEDUP_REMOVED lines=10> */
[----:B------:R-:W1:Y:S01]  /*6c30*/  FLO.U32 R5, R4 ;  /* 0x0000000400057300 */ /* 0x000e6200000e0000 */
[C---:B------:R-:W-:Y:S02]  /*6c40*/  VIADD R6, R4.reuse, 0x1000000 ;  /* 0x0100000004067836 */ /* 0x040fe40000000000 */
[----:B------:R-:W-:-:S03]  /*6c50*/  VIADD R2, R4, 0xffffffff ;  /* 0xffffffff04027836 */ /* 0x000fc60000000000 */
[----:B------:R-:W-:Y:S02]  /*6c60*/  SHF.R.S32.HI R6, RZ, 0x8, R6 ;  /* 0x00000008ff067819 */ /* 0x000fe40000011406 */
[----:B------:R-:W-:Y:S02]  /*6c70*/  SHF.R.S32.HI R2, RZ, 0x1f, R2 ;  /* 0x0000001fff027819 */ /* 0x000fe40000011402 */
[----:B-1----:R-:W-:-:S04]  /*6c80*/  IADD3 R5, -R5, 0x1f, RZ ;  /* 0x0000001f05057810 */ /* 0x002fc80007ffe1ff */
        /* <DEDUP_REMOVED lines=12> */
.L_x_133:
        /* <DEDUP_REMOVED lines=15> */
.L_x_132:
[----:B------:R1:W5:Y:S01]  /*6e40*/  LDG.E.U16 R22, desc[UR36][R2.64] ;  /* 0x0000002402167981 */ /* 0x000362000c1e1500 */
[----:B------:R-:W-:Y:S05]  /*6e50*/  BRA `(.L_x_122) ;  /* 0x0000000400d07947 */ /* 0x000fea0003800000 */
.L_x_129:
        /* <DEDUP_REMOVED lines=13> */
.L_x_136:
        /* <DEDUP_REMOVED lines=15> */
[----:B------:R-:W1:Y:S02]  /*7020*/  FLO.U32 R3, R2 ;  /* 0x0000000200037300 */ /* 0x000e6400000e0000 */
[----:B-1----:R-:W-:-:S04]  /*7030*/  IADD3 R3, -R3, 0x1f, RZ ;  /* 0x0000001f03037810 */ /* 0x002fc80007ffe1ff */
[----:B------:R-:W-:Y:S01]  /*7040*/  IADD3 R0, R0, 0x1d, -R3 ;  /* 0x0000001d00007810 */ /* 0x000fe20007ffe803 */
[----:B------:R-:W-:-:S05]  /*7050*/  VIADD R5, R3, 0xffffffe4 ;  /* 0xffffffe403057836 */ /* 0x000fca0000000000 */
[----:B------:R-:W-:-:S04]  /*7060*/  SHF.L.U32 R5, R2, R5, RZ ;  /* 0x0000000502057219 */ /* 0x000fc800000006ff */
[----:B------:R-:W-:-:S07]  /*7070*/  LOP3.LUT R2, R5, 0x7, RZ, 0xc0, !PT ;  /* 0x0000000705027812 */ /* 0x000fce00078ec0ff */
.L_x_140:
[----:B------:R-:W-:Y:S05]  /*7080*/  BSYNC B1 ;  /* 0x0000000000017941 */ /* 0x000fea0003800000 */
.L_x_139:
[----:B------:R-:W-:Y:S01]  /*7090*/  LEA R3, R0, 0x3b800000, 0x17 ;  /* 0x3b80000000037811 */ /* 0x000fe200078eb8ff */
[----:B------:R-:W-:-:S05]  /*70a0*/  IMAD.SHL.U32 R0, R2, 0x100000, RZ ;  /* 0x0010000002007824 */ /* 0x000fca00078e00ff */
[----:B------:R-:W-:-:S07]  /*70b0*/  LOP3.LUT R0, R3, R0, R4, 0xfe, !PT ;  /* 0x0000000003007212 */ /* 0x000fce00078efe04 */
.L_x_138:
[----:B------:R-:W-:Y:S05]  /*70c0*/  BSYNC B0 ;  /* 0x0000000000007941 */ /* 0x000fea0003800000 */
.L_x_137:
[----:B------:R-:W-:-:S04]  /*70d0*/  F2FP.BF16.F32.PACK_AB R0, RZ, R0 ;  /* 0x00000000ff00723e */ /* 0x000fc800000010ff */
[----:B------:R-:W-:Y:S01]  /*70e0*/  PRMT R22, R0, 0x7610, R22 ;  /* 0x0000761000167816 */ /* 0x000fe20000000016 */
[----:B------:R-:W-:Y:S06]  /*70f0*/  BRA `(.L_x_122) ;  /* 0x0000000400287947 */ /* 0x000fec0003800000 */
.L_x_135:
        /* <DEDUP_REMOVED lines=21> */
.L_x_144:
[----:B------:R-:W-:Y:S05]  /*7250*/  BSYNC B1 ;  /* 0x0000000000017941 */ /* 0x000fea0003800000 */
.L_x_143:
[----:B------:R-:W-:Y:S01]  /*7260*/  LEA R3, R0, 0x37800000, 0x17 ;  /* 0x3780000000037811 */ /* 0x000fe200078eb8ff */
[----:B------:R-:W-:-:S05]  /*7270*/  IMAD.SHL.U32 R0, R2, 0x200000, RZ ;  /* 0x0020000002007824 */ /* 0x000fca00078e00ff */
[----:B------:R-:W-:-:S07]  /*7280*/  LOP3.LUT R0, R3, R0, R4, 0xfe, !PT ;  /* 0x0000000003007212 */ /* 0x000fce00078efe04 */
.L_x_142:
[----:B------:R-:W-:Y:S05]  /*7290*/  BSYNC B0 ;  /* 0x0000000000007941 */ /* 0x000fea0003800000 */
.L_x_141:
[----:B------:R-:W-:-:S04]  /*72a0*/  F2FP.BF16.F32.PACK_AB R0, RZ, R0 ;  /* 0x00000000ff00723e */ /* 0x000fc800000010ff */
[----:B------:R-:W-:Y:S01]  /*72b0*/  PRMT R22, R0, 0x7610, R22 ;  /* 0x0000761000167816 */ /* 0x000fe20000000016 */
[----:B------:R-:W-:Y:S06]  /*72c0*/  BRA `(.L_x_122) ;  /* 0x0000000000b47947 */ /* 0x000fec0003800000 */
.L_x_134:
        /* <DEDUP_REMOVED lines=14> */
.L_x_148:
[----:B------:R-:W-:Y:S05]  /*73b0*/  BSYNC B0 ;  /* 0x0000000000007941 */ /* 0x000fea0003800000 */
.L_x_147:
[----:B------:R-:W-:-:S04]  /*73c0*/  F2FP.BF16.F32.PACK_AB R0, RZ, R0 ;  /* 0x00000000ff00723e */ /* 0x000fc800000010ff */
[----:B------:R-:W-:Y:S01]  /*73d0*/  PRMT R22, R0, 0x7610, R22 ;  /* 0x0000761000167816 */ /* 0x000fe20000000016 */
[----:B------:R-:W-:Y:S06]  /*73e0*/  BRA `(.L_x_122) ;  /* 0x00000000006c7947 */ /* 0x000fec0003800000 */
.L_x_121:
[----:B------:R-:W-:Y:S01]  /*73f0*/  MOV R2, 0x0 ;  /* 0x0000000000027802 */ /* 0x000fe20000000f00 */
[----:B------:R-:W-:Y:S01]  /*7400*/  ULDC.64 UR4, c[0x4][0x178] ;  /* 0x01005e0000047ab9 */ /* 0x000fe20000000a00 */
[----:B------:R-:W-:Y:S01]  /*7410*/  ULDC.64 UR6, c[0x4][0x88] ;  /* 0x0100220000067ab9 */ /* 0x000fe20000000a00 */
[----:B------:R-:W-:Y:S02]  /*7420*/  IMAD.U32 R4, RZ, RZ, UR4 ;  /* 0x00000004ff047e24 */ /* 0x000fe4000f8e00ff */
[----:B------:R-:W-:Y:S01]  /*7430*/  IMAD.U32 R5, RZ, RZ, UR5 ;  /* 0x00000005ff057e24 */ /* 0x000fe2000f8e00ff */
[----:B------:R-:W1:Y:S01]  /*7440*/  LDC.64 R2, c[0x4][R2] ;  /* 0x0100000002027b82 */ /* 0x000e620000000a00 */
[----:B------:R-:W-:Y:S01]  /*7450*/  ULDC.64 UR4, c[0x4][0x180] ;  /* 0x0100600000047ab9 */ /* 0x000fe20000000a00 */
[----:B0-----:R-:W-:Y:S02]  /*7460*/  IMAD.U32 R10, RZ, RZ, UR6 ;  /* 0x00000006ff0a7e24 */ /* 0x001fe4000f8e00ff */
[----:B------:R-:W-:-:S02]  /*7470*/  IMAD.U32 R6, RZ, RZ, UR4 ;  /* 0x00000004ff067e24 */ /* 0x000fc4000f8e00ff */
[----:B------:R-:W-:Y:S02]  /*7480*/  IMAD.U32 R7, RZ, RZ, UR5 ;  /* 0x00000005ff077e24 */ /* 0x000fe4000f8e00ff */
[----:B------:R-:W-:Y:S02]  /*7490*/  IMAD.U32 R11, RZ, RZ, UR7 ;  /* 0x00000007ff0b7e24 */ /* 0x000fe4000f8e00ff */
[----:B------:R-:W-:Y:S02]  /*74a0*/  IMAD.MOV.U32 R8, RZ, RZ, 0x4e ;  /* 0x0000004eff087424 */ /* 0x000fe400078e00ff */
[----:B------:R-:W-:Y:S02]  /*74b0*/  IMAD.MOV.U32 R12, RZ, RZ, 0x1 ;  /* 0x00000001ff0c7424 */ /* 0x000fe400078e00ff */
[----:B------:R-:W-:-:S07]  /*74c0*/  IMAD.MOV.U32 R13, RZ, RZ, RZ ;  /* 0x000000ffff0d7224 */ /* 0x000fce00078e00ff */
[----:B------:R-:W-:-:S07]  /*74d0*/  LEPC R20, `(.L_x_149) ;  /* 0x000000001014794e */ /* 0x000fce0000000000 */
[----:B-1----:R-:W-:Y:S05]  /*74e0*/  CALL.ABS.NOINC R2 ;  /* 0x0000000002007343 */ /* 0x002fea0003c00000 */
.L_x_149:
[----:B------:R-:W-:Y:S01]  /*74f0*/  PRMT R22, RZ, 0x7610, R22 ;  /* 0x00007610ff167816 */ /* 0x000fe20000000016 */
[----:B------:R-:W-:Y:S06]  /*7500*/  BRA `(.L_x_122) ;  /* 0x0000000000247947 */ /* 0x000fec0003800000 */
.L_x_146:
[----:B------:R-:W2:Y:S02]  /*7510*/  LDG.E.64 R2, desc[UR36][R2.64] ;  /* 0x0000002402027981 */ /* 0x000ea4000c1e1b00 */
[----:B--2---:R-:W1:Y:S02]  /*7520*/  I2F.U64 R0, R2 ;  /* 0x0000000200007312 */ /* 0x004e640000301000 */
[----:B-1----:R-:W-:-:S04]  /*7530*/  F2FP.BF16.F32.PACK_AB R0, RZ, R0 ;  /* 0x00000000ff00723e */ /* 0x002fc800000010ff */
[----:B------:R-:W-:Y:S01]  /*7540*/  PRMT R22, R0, 0x7610, R22 ;  /* 0x0000761000167816 */ /* 0x000fe20000000016 */
[----:B------:R-:W-:Y:S06]  /*7550*/  BRA `(.L_x_122) ;  /* 0x0000000000107947 */ /* 0x000fec0003800000 */
.L_x_145:
[----:B------:R-:W2:Y:S02]  /*7560*/  LDG.E R2, desc[UR36][R2.64] ;  /* 0x0000002402027981 */ /* 0x000ea4000c1e1900 */
[----:B--2---:R-:W-:-:S04]  /*7570*/  I2FP.F32.U32 R0, R2 ;  /* 0x0000000200007245 */ /* 0x004fc80000201000 */
[----:B------:R-:W-:-:S04]  /*7580*/  F2FP.BF16.F32.PACK_AB R0, RZ, R0 ;  /* 0x00000000ff00723e */ /* 0x000fc800000010ff */
[----:B------:R-:W-:-:S07]  /*7590*/  PRMT R22, R0, 0x7610, R22 ;  /* 0x0000761000167816 */ /* 0x000fce0000000016 */
.L_x_122:
[----:B-1----:R-:W1:Y:S01]  /*75a0*/  LDC.U8 R2, c[0x0][0x493] ;  /* 0x000124c0ff027b82 */ /* 0x002e620000000000 */
[----:B------:R-:W-:Y:S02]  /*75b0*/  ULDC.64 UR4, c[0x0][0x488] ;  /* 0x0001220000047ab9 */ /* 0x000fe40000000a00 */
[----:B------:R-:W-:-:S05]  /*75c0*/  IADD3 R4, P0, R18, UR4, RZ ;  /* 0x0000000412047c10 */ /* 0x000fca000ff1e0ff */
        /* <DEDUP_REMOVED lines=17> */
.L_x_153:
[----:B------:R-:W2:Y:S02]  /*76e0*/  LDG.E.U8 R4, desc[UR36][R4.64] ;  /* 0x0000002404047981 */ /* 0x000ea4000c1e1100 */
[----:B--2---:R-:W-:-:S04]  /*76f0*/  I2FP.F32.U32 R0, R4 ;  /* 0x0000000400007245 */ /* 0x004fc80000201000 */
[----:B------:R-:W-:-:S04]  /*7700*/  F2FP.BF16.F32.PACK_AB R0, RZ, R0 ;  /* 0x00000000ff00723e */ /* 0x000fc800000010ff */
[----:B------:R-:W-:Y:S01]  /*7710*/  PRMT R2, R0, 0x7610, R2 ;  /* 0x0000761000027816 */ /* 0x000fe20000000002 */
[----:B------:R-:W-:Y:S06]  /*7720*/  BRA `(.L_x_155) ;  /* 0x0000000c00c47947 */ /* 0x000fec0003800000 */
.L_x_152:
        /* <DEDUP_REMOVED lines=11> */
.L_x_157:
[----:B------:R-:W2:Y:S02]  /*77e0*/  LDG.E R4, desc[UR36][R4.64] ;  /* 0x0000002404047981 */ /* 0x000ea4000c1e1900 */
[----:B--2---:R-:W-:-:S04]  /*77f0*/  I2FP.F32.S32 R0, R4 ;  /* 0x0000000400007245 */ /* 0x004fc80000201400 */
[----:B------:R-:W-:-:S04]  /*7800*/  F2FP.BF16.F32.PACK_AB R0, RZ, R0 ;  /* 0x00000000ff00723e */ /* 0x000fc800000010ff */
[----:B------:R-:W-:Y:S01]  /*7810*/  PRMT R2, R0, 0x7610, R2 ;  /* 0x0000761000027816 */ /* 0x000fe20000000002 */
[----:B------:R-:W-:Y:S06]  /*7820*/  BRA `(.L_x_155) ;  /* 0x0000000c00847947 */ /* 0x000fec0003800000 */
.L_x_156:
[----:B------:R-:W2:Y:S02]  /*7830*/  LDG.E.U16 R4, desc[UR36][R4.64] ;  /* 0x0000002404047981 */ /* 0x000ea4000c1e1500 */
[----:B--2---:R-:W1:Y:S02]  /*7840*/  I2F.S16 R0, R4 ;  /* 0x0000000400007306 */ /* 0x004e640000101400 */
[----:B-1----:R-:W-:-:S04]  /*7850*/  F2FP.BF16.F32.PACK_AB R0, RZ, R0 ;  /* 0x00000000ff00723e */ /* 0x002fc800000010ff */
[----:B------:R-:W-:Y:S01]  /*7860*/  PRMT R2, R0, 0x7610, R2 ;  /* 0x0000761000027816 */ /* 0x000fe20000000002 */
[----:B------:R-:W-:Y:S06]  /*7870*/  BRA `(.L_x_155) ;  /* 0x0000000c00707947 */ /* 0x000fec0003800000 */
.L_x_151:
        /* <DEDUP_REMOVED lines=9> */
.L_x_159:
[----:B------:R-:W2:Y:S02]  /*7910*/  LDG.E.U16 R0, desc[UR36][R4.64] ;  /* 0x0000002404007981 */ /* 0x000ea4000c1e1500 */
[----:B--2---:R-:W-:-:S05]  /*7920*/  HADD2.F32 R0, -RZ, R0.H0_H0 ;  /* 0x20000000ff007230 */ /* 0x004fca0000004100 */
[----:B------:R-:W-:-:S04]  /*7930*/  F2FP.BF16.F32.PACK_AB R0, RZ, R0 ;  /* 0x00000000ff00723e */ /* 0x000fc800000010ff */
[----:B------:R-:W-:Y:S01]  /*7940*/  PRMT R2, R0, 0x7610, R2 ;  /* 0x0000761000027816 */ /* 0x000fe20000000002 */
[----:B------:R-:W-:Y:S06]  /*7950*/  BRA `(.L_x_155) ;  /* 0x0000000c00387947 */ /* 0x000fec0003800000 */
.L_x_158:
        /* <DEDUP_REMOVED lines=9> */
.L_x_161:
[----:B------:R-:W2:Y:S02]  /*79f0*/  LDG.E.U16 R4, desc[UR36][R4.64] ;  /* 0x0000002404047981 */ /* 0x000ea4000c1e1500 */
[----:B--2---:R-:W-:-:S05]  /*7a00*/  HADD2.F32 R0, -RZ, R4.H0_H0 ;  /* 0x20000004ff007230 */ /* 0x004fca0000004100 */
[----:B------:R-:W-:-:S04]  /*7a10*/  F2FP.BF16.F32.PACK_AB R0, RZ, R0 ;  /* 0x00000000ff00723e */ /* 0x000fc800000010ff */
[----:B------:R-:W-:Y:S01]  /*7a20*/  PRMT R2, R0, 0x7610, R2 ;  /* 0x0000761000027816 */ /* 0x000fe20000000002 */
[----:B------:R-:W-:Y:S06]  /*7a30*/  BRA `(.L_x_155) ;  /* 0x0000000c00007947 */ /* 0x000fec0003800000 */
.L_x_160:
        /* <DEDUP_REMOVED lines=9> */
.L_x_150:
        /* <DEDUP_REMOVED lines=14> */
.L_x_164:
        /* <DEDUP_REMOVED lines=9> */
.L_x_163:
        /* <DEDUP_REMOVED lines=11> */
[----:B------:R-:W-:-:S05]  /*7cf0*/  VIADD R6, R2, 0x1000000 ;  /* 0x0100000002067836 */ /* 0x000fca0000000000 */
[----:B------:R-:W-:Y:S02]  /*7d00*/  SHF.R.S32.HI R6, RZ, 0x8, R6 ;  /* 0x00000008ff067819 */ /* 0x000fe40000011406 */
[----:B-1----:R-:W-:-:S04]  /*7d10*/  IADD3 R3, -R3, 0x1f, RZ ;  /* 0x0000001f03037810 */ /* 0x002fc80007ffe1ff */
        /* <DEDUP_REMOVED lines=11> */
[----:B------:R-:W-:-:S04]  /*7dd0*/  F2FP.BF16.F32.PACK_AB R3, RZ, R3 ;  /* 0x00000003ff03723e */ /* 0x000fc800000010ff */
[----:B------:R-:W-:Y:S01]  /*7de0*/  PRMT R2, R3, 0x7610, R2 ;  /* 0x0000761003027816 */ /* 0x000fe20000000002 */
[----:B------:R-:W-:Y:S06]  /*7df0*/  BRA `(.L_x_155) ;  /* 0x0000000800107947 */ /* 0x000fec0003800000 */
.L_x_166:
        /* <DEDUP_REMOVED lines=12> */
[----:B------:R-:W-:Y:S01]  /*7ec0*/  F2FP.BF16.F32.PACK_AB R2, RZ, R2 ;  /* 0x00000002ff02723e */ /* 0x000fe200000010ff */
[----:B------:R-:W-:Y:S06]  /*7ed0*/  BRA `(.L_x_155) ;  /* 0x0000000400d87947 */ /* 0x000fec0003800000 */
.L_x_165:
[----:B------:R1:W5:Y:S01]  /*7ee0*/  LDG.E.U16 R2, desc[UR36][R4.64] ;  /* 0x0000002404027981 */ /* 0x000362000c1e1500 */
[----:B------:R-:W-:Y:S05]  /*7ef0*/  BRA `(.L_x_155) ;  /* 0x0000000400d07947 */ /* 0x000fea0003800000 */
.L_x_162:
        /* <DEDUP_REMOVED lines=13> */
.L_x_169:
        /* <DEDUP_REMOVED lines=21> */
.L_x_173:
[----:B------:R-:W-:Y:S05]  /*8120*/  BSYNC B1 ;  /* 0x0000000000017941 */ /* 0x000fea0003800000 */
.L_x_172:
[----:B------:R-:W-:Y:S01]  /*8130*/  LEA R3, R0, 0x3b800000, 0x17 ;  /* 0x3b80000000037811 */ /* 0x000fe200078eb8ff */
[----:B------:R-:W-:-:S05]  /*8140*/  IMAD.SHL.U32 R0, R2, 0x100000, RZ ;  /* 0x0010000002007824 */ /* 0x000fca00078e00ff */
[----:B------:R-:W-:-:S07]  /*8150*/  LOP3.LUT R0, R3, R0, R4, 0xfe, !PT ;  /* 0x0000000003007212 */ /* 0x000fce00078efe04 */
.L_x_171:
[----:B------:R-:W-:Y:S05]  /*8160*/  BSYNC B0 ;  /* 0x0000000000007941 */ /* 0x000fea0003800000 */
.L_x_170:
[----:B------:R-:W-:-:S04]  /*8170*/  F2FP.BF16.F32.PACK_AB R0, RZ, R0 ;  /* 0x00000000ff00723e */ /* 0x000fc800000010ff */
[----:B------:R-:W-:Y:S01]  /*8180*/  PRMT R2, R0, 0x7610, R2 ;  /* 0x0000761000027816 */ /* 0x000fe20000000002 */
[----:B------:R-:W-:Y:S06]  /*8190*/  BRA `(.L_x_155) ;  /* 0x0000000400287947 */ /* 0x000fec0003800000 */
.L_x_168:
        /* <DEDUP_REMOVED lines=21> */
.L_x_177:
[----:B------:R-:W-:Y:S05]  /*82f0*/  BSYNC B1 ;  /* 0x0000000000017941 */ /* 0x000fea0003800000 */
.L_x_176:
[----:B------:R-:W-:Y:S01]  /*8300*/  LEA R3, R0, 0x37800000, 0x17 ;  /* 0x3780000000037811 */ /* 0x000fe200078eb8ff */
[----:B------:R-:W-:-:S05]  /*8310*/  IMAD.SHL.U32 R0, R2, 0x200000, RZ ;  /* 0x0020000002007824 */ /* 0x000fca00078e00ff */
[----:B------:R-:W-:-:S07]  /*8320*/  LOP3.LUT R0, R3, R0, R4, 0xfe, !PT ;  /* 0x0000000003007212 */ /* 0x000fce00078efe04 */
.L_x_175:
[----:B------:R-:W-:Y:S05]  /*8330*/  BSYNC B0 ;  /* 0x0000000000007941 */ /* 0x000fea0003800000 */
.L_x_174:
[----:B------:R-:W-:-:S04]  /*8340*/  F2FP.BF16.F32.PACK_AB R0, RZ, R0 ;  /* 0x00000000ff00723e */ /* 0x000fc800000010ff */
[----:B------:R-:W-:Y:S01]  /*8350*/  PRMT R2, R0, 0x7610, R2 ;  /* 0x0000761000027816 */ /* 0x000fe20000000002 */
[----:B------:R-:W-:Y:S06]  /*8360*/  BRA `(.L_x_155) ;  /* 0x0000000000b47947 */ /* 0x000fec0003800000 */
.L_x_167:
        /* <DEDUP_REMOVED lines=14> */
.L_x_181:
[----:B------:R-:W-:Y:S05]  /*8450*/  BSYNC B0 ;  /* 0x0000000000007941 */ /* 0x000fea0003800000 */
.L_x_180:
[----:B------:R-:W-:-:S04]  /*8460*/  F2FP.BF16.F32.PACK_AB R0, RZ, R0 ;  /* 0x00000000ff00723e */ /* 0x000fc800000010ff */
[----:B------:R-:W-:Y:S01]  /*8470*/  PRMT R2, R0, 0x7610, R2 ;  /* 0x0000761000027816 */ /* 0x000fe20000000002 */
[----:B------:R-:W-:Y:S06]  /*8480*/  BRA `(.L_x_155) ;  /* 0x00000000006c7947 */ /* 0x000fec0003800000 */
.L_x_154:
        /* <DEDUP_REMOVED lines=15> */
[----:B-1---5:R-:W-:Y:S05]  /*8580*/  CALL.ABS.NOINC R2 ;  /* 0x0000000002007343 */ /* 0x022fea0003c00000 */
.L_x_182:
[----:B------:R-:W-:Y:S01]  /*8590*/  PRMT R2, RZ, 0x7610, R2 ;  /* 0x00007610ff027816 */ /* 0x000fe20000000002 */
[----:B------:R-:W-:Y:S06]  /*85a0*/  BRA `(.L_x_155) ;  /* 0x0000000000247947 */ /* 0x000fec0003800000 */
.L_x_179:
[----:B------:R-:W2:Y:S02]  /*85b0*/  LDG.E.64 R4, desc[UR36][R4.64] ;  /* 0x0000002404047981 */ /* 0x000ea4000c1e1b00 */
[----:B--2---:R-:W1:Y:S02]  /*85c0*/  I2F.U64 R0, R4 ;  /* 0x0000000400007312 */ /* 0x004e640000301000 */
[----:B-1----:R-:W-:-:S04]  /*85d0*/  F2FP.BF16.F32.PACK_AB R0, RZ, R0 ;  /* 0x00000000ff00723e */ /* 0x002fc800000010ff */
[----:B------:R-:W-:Y:S01]  /*85e0*/  PRMT R2, R0, 0x7610, R2 ;  /* 0x0000761000027816 */ /* 0x000fe20000000002 */
[----:B------:R-:W-:Y:S06]  /*85f0*/  BRA `(.L_x_155) ;  /* 0x0000000000107947 */ /* 0x000fec0003800000 */
.L_x_178:
[----:B------:R-:W2:Y:S02]  /*8600*/  LDG.E R4, desc[UR36][R4.64] ;  /* 0x0000002404047981 */ /* 0x000ea4000c1e1900 */
[----:B--2---:R-:W-:-:S04]  /*8610*/  I2FP.F32.U32 R0, R4 ;  /* 0x0000000400007245 */ /* 0x004fc80000201000 */
[----:B------:R-:W-:-:S04]  /*8620*/  F2FP.BF16.F32.PACK_AB R0, RZ, R0 ;  /* 0x00000000ff00723e */ /* 0x000fc800000010ff */
[----:B------:R-:W-:-:S07]  /*8630*/  PRMT R2, R0, 0x7610, R2 ;  /* 0x0000761000027816 */ /* 0x000fce0000000002 */
.L_x_155:
[----:B-----5:R-:W-:Y:S01]  /*8640*/  IMAD.U32 R0, R2, 0x10000, RZ ;  /* 0x0001000002007824 */ /* 0x020fe200078e00ff */
[----:B------:R-:W-:Y:S01]  /*8650*/  BSSY B1, `(.L_x_183) ;  /* 0x0000068000017945 */ /* 0x000fe20003800000 */
[----:B------:R-:W-:-:S03]  /*8660*/  IMAD.U32 R3, R22, 0x10000, RZ ;  /* 0x0001000016037824 */ /* 0x000fc600078e00ff */
[----:B------:R-:W-:-:S13]  /*8670*/  FSETP.NEU.FTZ.AND P0, PT, R0, RZ, PT ;  /* 0x000000ff0000720b */ /* 0x000fda0003f1d000 */
[----:B-1----:R-:W1:Y:S02]  /*8680*/  @!P0 MUFU.RCP R4, R0 ;  /* 0x0000000000048308 */ /* 0x002e640000001000 */
[----:B-1----:R-:W-:-:S05]  /*8690*/  @!P0 FMUL.FTZ R4, R3, R4 ;  /* 0x0000000403048220 */ /* 0x002fca0000410000 */
        /* <DEDUP_REMOVED lines=12> */
[----:B------:R-:W1:Y:S01]  /*8760*/  MUFU.RCP R5, R9 ;  /* 0x0000000900057308 */ /* 0x000e620000001000 */
[----:B------:R-:W-:Y:S01]  /*8770*/  FADD.FTZ R7, -R9, -RZ ;  /* 0x800000ff09077221 */ /* 0x000fe20000010100 */
[----:B-1----:R-:W-:-:S06]  /*8780*/  FMUL.FTZ R5, R4, R5 ;  /* 0x0000000504057220 */ /* 0x002fcc0000410000 */
[----:B------:R-:W1:Y:S02]  /*8790*/  FRND.TRUNC R5, R5 ;  /* 0x0000000500057307 */ /* 0x000e64000020d000 */
[----:B-1----:R-:W-:-:S05]  /*87a0*/  FFMA R7, R5, R7, R4 ;  /* 0x0000000705077223 */ /* 0x002fca0000000004 */
        /* <DEDUP_REMOVED lines=13> */
.L_x_190:
[----:B------:R-:W-:Y:S01]  /*8880*/  FSETP.GEU.FTZ.AND P0, PT, R7, -R9, PT ;  /* 0x800000090700720b */ /* 0x000fe20003f1e000 */
[----:B------:R-:W-:-:S12]  /*8890*/  FADD.FTZ R5, R5, -1 ;  /* 0xbf80000005057421 */ /* 0x000fd80000010000 */
[----:B------:R-:W-:-:S07]  /*88a0*/  @!P0 FADD.FTZ R5, R5, -1 ;  /* 0xbf80000005058421 */ /* 0x000fce0000010000 */
.L_x_189:
[----:B------:R-:W-:Y:S05]  /*88b0*/  BSYNC B2 ;  /* 0x0000000000027941 */ /* 0x000fea0003800000 */
.L_x_188:
[----:B------:R-:W-:Y:S01]  /*88c0*/  FFMA.FTZ R4, -R9, R5, R4 ;  /* 0x0000000509047223 */ /* 0x000fe20000010104 */
[----:B------:R-:W-:Y:S06]  /*88d0*/  BRA `(.L_x_186) ;  /* 0x00000000007c7947 */ /* 0x000fec0003800000 */
.L_x_187:
[----:B------:R-:W-:Y:S01]  /*88e0*/  VIADD R5, R7, 0xf4800000 ;  /* 0xf480000007057836 */ /* 0x000fe20000000000 */
[----:B------:R-:W-:Y:S01]  /*88f0*/  FSETP.GT.FTZ.AND P0, PT, |R0|, RZ, PT ;  /* 0x000000ff0000720b */ /* 0x000fe20003f14200 */
[----:B------:R-:W-:Y:S01]  /*8900*/  BSSY B2, `(.L_x_191) ;  /* 0x000001a000027945 */ /* 0x000fe20003800000 */
[C---:B------:R-:W-:Y:S02]  /*8910*/  LOP3.LUT R0, R4.reuse, 0x7fffff, RZ, 0xc0, !PT ;  /* 0x007fffff04007812 */ /* 0x040fe400078ec0ff */
[----:B------:R-:W-:Y:S02]  /*8920*/  LOP3.LUT R5, R5, 0xff800000, RZ, 0xc0, !PT ;  /* 0xff80000005057812 */ /* 0x000fe400078ec0ff */
[C---:B------:R-:W-:Y:S02]  /*8930*/  ISETP.GT.U32.OR P0, PT, R4.reuse, 0x7f7fffff, !P0 ;  /* 0x7f7fffff0400780c */ /* 0x040fe40004704470 */
[----:B------:R-:W-:Y:S01]  /*8940*/  LOP3.LUT R6, R7, 0xff800000, RZ, 0xc0, !PT ;  /* 0xff80000007067812 */ /* 0x000fe200078ec0ff */
[----:B------:R-:W-:Y:S01]  /*8950*/  IMAD.IADD R5, R4, 0x1, -R5 ;  /* 0x0000000104057824 */ /* 0x000fe200078e0a05 */
[----:B------:R-:W-:-:S02]  /*8960*/  LOP3.LUT R4, R0, 0x3f800000, RZ, 0xfc, !PT ;  /* 0x3f80000000047812 */ /* 0x000fc400078efcff */
[----:B------:R-:W-:Y:S02]  /*8970*/  FSEL R8, R6, +QNAN , !P0 ;  /* 0x7fffffff06087808 */ /* 0x000fe40004000000 */
[----:B------:R-:W-:-:S13]  /*8980*/  LOP3.LUT P1, R5, R5, 0xff800000, RZ, 0xc0, !PT ;  /* 0xff80000005057812 */ /* 0x000fda000782c0ff */
[----:B------:R-:W-:Y:S05]  /*8990*/  @!P1 BRA `(.L_x_192) ;  /* 0x0000000000409947 */ /* 0x000fea0003800000 */
[----:B------:R-:W-:-:S04]  /*89a0*/  LOP3.LUT R0, R7, 0x7fffff, RZ, 0xc0, !PT ;  /* 0x007fffff07007812 */ /* 0x000fc800078ec0ff */
[----:B0-----:R-:W-:-:S04]  /*89b0*/  LOP3.LUT R10, R0, 0x3f800000, RZ, 0xfc, !PT ;  /* 0x3f800000000a7812 */ /* 0x001fc800078efcff */
[----:B------:R0:W1:Y:S03]  /*89c0*/  MUFU.RCP R0, R10 ;  /* 0x0000000a00007308 */ /* 0x0000660000001000 */
.L_x_193:
        /* <DEDUP_REMOVED lines=13> */
.L_x_192:
[----:B------:R-:W-:Y:S05]  /*8aa0*/  BSYNC B2 ;  /* 0x0000000000027941 */ /* 0x000fea0003800000 */
.L_x_191:
[----:B------:R-:W-:-:S04]  /*8ab0*/  FMUL.FTZ R5, R4, 1.1920928955078125e-07 ;  /* 0x3400000004057820 */ /* 0x000fc80000410000 */
[----:B------:R-:W-:-:S07]  /*8ac0*/  FMUL.FTZ R4, R8, R5 ;  /* 0x0000000508047220 */ /* 0x000fce0000410000 */
.L_x_186:
[----:B------:R-:W-:Y:S05]  /*8ad0*/  BSYNC B0 ;  /* 0x0000000000007941 */ /* 0x000fea0003800000 */
.L_x_185:
        /* <DEDUP_REMOVED lines=31> */
.L_x_184:
[----:B------:R-:W-:Y:S05]  /*8cd0*/  BSYNC B1 ;  /* 0x0000000000017941 */ /* 0x000fea0003800000 */
.L_x_183:
        /* <DEDUP_REMOVED lines=16> */
.L_x_197:
[----:B------:R-:W-:-:S06]  /*8de0*/  IMAD.U32 R3, R5, 0x10000, RZ ;  /* 0x0001000005037824 */ /* 0x000fcc00078e00ff */
[----:B------:R-:W1:Y:S02]  /*8df0*/  F2I.S64.TRUNC R2, R3 ;  /* 0x0000000300027311 */ /* 0x000e64000020d900 */
[----:B-1----:R1:W-:Y:S01]  /*8e00*/  STG.E.U8 desc[UR36][R16.64], R2 ;  /* 0x0000000210007986 */ /* 0x0023e2000c101124 */
[----:B------:R-:W-:Y:S05]  /*8e10*/  BRA `(.L_x_199) ;  /* 0x0000000c00847947 */ /* 0x000fea0003800000 */
.L_x_196:
        /* <DEDUP_REMOVED lines=10> */
.L_x_201:
[----:B------:R-:W-:-:S06]  /*8ec0*/  IMAD.U32 R5, R5, 0x10000, RZ ;  /* 0x0001000005057824 */ /* 0x000fcc00078e00ff */
[----:B------:R-:W1:Y:S02]  /*8ed0*/  F2I.FTZ.TRUNC.NTZ R5, R5 ;  /* 0x0000000500057305 */ /* 0x000e64000021f100 */
[----:B-1----:R1:W-:Y:S01]  /*8ee0*/  STG.E desc[UR36][R16.64], R5 ;  /* 0x0000000510007986 */ /* 0x0023e2000c101924 */
[----:B------:R-:W-:Y:S05]  /*8ef0*/  BRA `(.L_x_199) ;  /* 0x0000000c004c7947 */ /* 0x000fea0003800000 */
.L_x_200:
[----:B------:R-:W-:-:S06]  /*8f00*/  IMAD.U32 R5, R5, 0x10000, RZ ;  /* 0x0001000005057824 */ /* 0x000fcc00078e00ff */
[----:B------:R-:W1:Y:S02]  /*8f10*/  F2I.FTZ.TRUNC.NTZ R5, R5 ;  /* 0x0000000500057305 */ /* 0x000e64000021f100 */
[----:B-1----:R1:W-:Y:S01]  /*8f20*/  STG.E.U16 desc[UR36][R16.64], R5 ;  /* 0x0000000510007986 */ /* 0x0023e2000c101524 */
[----:B------:R-:W-:Y:S05]  /*8f30*/  BRA `(.L_x_199) ;  /* 0x0000000c003c7947 */ /* 0x000fea0003800000 */
.L_x_195:
        /* <DEDUP_REMOVED lines=9> */
.L_x_203:
[----:B------:R-:W-:-:S05]  /*8fd0*/  IMAD.U32 R0, R5, 0x10000, RZ ;  /* 0x0001000005007824 */ /* 0x000fca00078e00ff */
[----:B------:R-:W-:-:S05]  /*8fe0*/  F2FP.F16.F32.PACK_AB R0, RZ, R0 ;  /* 0x00000000ff00723e */ /* 0x000fca00000000ff */
[----:B------:R1:W-:Y:S01]  /*8ff0*/  STG.E.U16 desc[UR36][R16.64], R0 ;  /* 0x0000000010007986 */ /* 0x0003e2000c101524 */
[----:B------:R-:W-:Y:S05]  /*9000*/  BRA `(.L_x_199) ;  /* 0x0000000c00087947 */ /* 0x000fea0003800000 */
.L_x_202:
        /* <DEDUP_REMOVED lines=10> */
.L_x_205:
[----:B------:R-:W-:-:S05]  /*90b0*/  IMAD.U32 R5, R5, 0x10000, RZ ;  /* 0x0001000005057824 */ /* 0x000fca00078e00ff */
[----:B------:R-:W-:-:S04]  /*90c0*/  F2FP.F16.F32.PACK_AB R3, RZ, R5 ;  /* 0x00000005ff03723e */ /* 0x000fc800000000ff */
[----:B------:R-:W-:-:S05]  /*90d0*/  PRMT R3, R3, 0x5410, RZ ;  /* 0x0000541003037816 */ /* 0x000fca00000000ff */
[----:B------:R1:W-:Y:S01]  /*90e0*/  STG.E desc[UR36][R16.64], R3 ;  /* 0x0000000310007986 */ /* 0x0003e2000c101924 */
[----:B------:R-:W-:Y:S05]  /*90f0*/  BRA `(.L_x_199) ;  /* 0x0000000800cc7947 */ /* 0x000fea0003800000 */
.L_x_204:
[----:B------:R-:W-:-:S04]  /*9100*/  IMAD.U32 R2, R5, 0x10000, RZ ;  /* 0x0001000005027824 */ /* 0x000fc800078e00ff */
[----:B------:R-:W-:-:S06]  /*9110*/  FMUL.FTZ R2, R2, 1 ;  /* 0x3f80000002027820 */ /* 0x000fcc0000410000 */
[----:B------:R-:W1:Y:S02]  /*9120*/  F2F.F64.F32 R2, R2 ;  /* 0x0000000200027310 */ /* 0x000e640000201800 */
[----:B-1----:R1:W-:Y:S01]  /*9130*/  STG.E.64 desc[UR36][R16.64], R2 ;  /* 0x0000000210007986 */ /* 0x0023e2000c101b24 */
[----:B------:R-:W-:Y:S05]  /*9140*/  BRA `(.L_x_199) ;  /* 0x0000000800b87947 */ /* 0x000fea0003800000 */
.L_x_194:
        /* <DEDUP_REMOVED lines=13> */
.L_x_208:
[----:B------:R-:W-:Y:S01]  /*9220*/  IMAD.U32 R5, R5, 0x10000, RZ ;  /* 0x0001000005057824 */ /* 0x000fe200078e00ff */
[----:B------:R-:W-:-:S03]  /*9230*/  CS2R R6, SRZ ;  /* 0x0000000000067805 */ /* 0x000fc6000001ff00 */
[----:B------:R-:W-:-:S06]  /*9240*/  FMUL.FTZ R5, R5, 1 ;  /* 0x3f80000005057820 */ /* 0x000fcc0000410000 */
[----:B------:R-:W1:Y:S02]  /*9250*/  F2F.F64.F32 R4, R5 ;  /* 0x0000000500047310 */ /* 0x000e640000201800 */
[----:B-1----:R1:W-:Y:S01]  /*9260*/  STG.E.128 desc[UR36][R16.64], R4 ;  /* 0x0000000410007986 */ /* 0x0023e2000c101d24 */
[----:B------:R-:W-:Y:S05]  /*9270*/  BRA `(.L_x_199) ;  /* 0x00000008006c7947 */ /* 0x000fea0003800000 */
.L_x_207:
        /* <DEDUP_REMOVED lines=21> */
.L_x_212:
[----:B------:R-:W-:Y:S05]  /*93d0*/  BSYNC B0 ;  /* 0x0000000000007941 */ /* 0x000fea0003800000 */
.L_x_211:
[----:B------:R-:W-:-:S05]  /*93e0*/  LOP3.LUT R3, R0, R3, RZ, 0xfc, !PT ;  /* 0x0000000300037212 */ /* 0x000fca00078efcff */
[----:B------:R1:W-:Y:S01]  /*93f0*/  STG.E.U8 desc[UR36][R16.64], R3 ;  /* 0x0000000310007986 */ /* 0x0003e2000c101124 */
[----:B------:R-:W-:Y:S05]  /*9400*/  BRA `(.L_x_199) ;  /* 0x0000000800087947 */ /* 0x000fea0003800000 */
.L_x_210:
        /* <DEDUP_REMOVED lines=13> */
.L_x_214:
[----:B------:R-:W-:Y:S01]  /*94e0*/  IMAD.MOV.U32 R0, RZ, RZ, 0x7f ;  /* 0x0000007fff007424 */ /* 0x000fe200078e00ff */
[----:B------:R-:W-:-:S04]  /*94f0*/  ISETP.GT.U32.AND P0, PT, R2, 0x7f800000, PT ;  /* 0x7f8000000200780c */ /* 0x000fc80003f04070 */
[----:B------:R-:W-:-:S09]  /*9500*/  SEL R0, R0, 0x7c, P0 ;  /* 0x0000007c00007807 */ /* 0x000fd20000000000 */
.L_x_215:
[----:B------:R-:W-:Y:S05]  /*9510*/  BSYNC B0 ;  /* 0x0000000000007941 */ /* 0x000fea0003800000 */
.L_x_213:
[----:B------:R-:W-:-:S04]  /*9520*/  LOP3.LUT R2, R5, 0x80000000, RZ, 0xc0, !PT ;  /* 0x8000000005027812 */ /* 0x000fc800078ec0ff */
[----:B------:R-:W-:-:S04]  /*9530*/  SHF.R.U32.HI R3, RZ, 0x18, R2 ;  /* 0x00000018ff037819 */ /* 0x000fc80000011602 */
[----:B------:R-:W-:-:S05]  /*9540*/  LOP3.LUT R3, R0, R3, RZ, 0xfc, !PT ;  /* 0x0000000300037212 */ /* 0x000fca00078efcff */
[----:B------:R1:W-:Y:S01]  /*9550*/  STG.E.U8 desc[UR36][R16.64], R3 ;  /* 0x0000000310007986 */ /* 0x0003e2000c101124 */
[----:B------:R-:W-:Y:S05]  /*9560*/  BRA `(.L_x_199) ;  /* 0x0000000400b07947 */ /* 0x000fea0003800000 */
.L_x_209:
[----:B------:R1:W-:Y:S01]  /*9570*/  STG.E.U16 desc[UR36][R16.64], R5 ;  /* 0x0000000510007986 */ /* 0x0003e2000c101524 */
[----:B------:R-:W-:Y:S05]  /*9580*/  BRA `(.L_x_199) ;  /* 0x0000000400a87947 */ /* 0x000fea0003800000 */
.L_x_206:
        /* <DEDUP_REMOVED lines=12> */
.L_x_218:
        /* <DEDUP_REMOVED lines=17> */
.L_x_221:
[----:B------:R-:W-:-:S04]  /*9760*/  LOP3.LUT R2, R5, 0x80000000, RZ, 0xc0, !PT ;  /* 0x8000000005027812 */ /* 0x000fc800078ec0ff */
[----:B------:R-:W-:-:S04]  /*9770*/  SHF.R.U32.HI R3, RZ, 0x18, R2 ;  /* 0x00000018ff037819 */ /* 0x000fc80000011602 */
[----:B------:R-:W-:-:S04]  /*9780*/  LOP3.LUT R0, R0, R3, RZ, 0xfc, !PT ;  /* 0x0000000300007212 */ /* 0x000fc800078efcff */
[----:B------:R-:W-:-:S07]  /*9790*/  PRMT R8, R0, 0x7610, R8 ;  /* 0x0000761000087816 */ /* 0x000fce0000000008 */
.L_x_220:
[----:B------:R-:W-:Y:S05]  /*97a0*/  BSYNC B0 ;  /* 0x0000000000007941 */ /* 0x000fea0003800000 */
.L_x_219:
[----:B------:R4:W-:Y:S01]  /*97b0*/  STG.E.U8 desc[UR36][R16.64], R8 ;  /* 0x0000000810007986 */ /* 0x0009e2000c101124 */
[----:B------:R-:W-:Y:S05]  /*97c0*/  BRA `(.L_x_199) ;  /* 0x0000000400187947 */ /* 0x000fea0003800000 */
.L_x_217:
        /* <DEDUP_REMOVED lines=17> */
.L_x_224:
[----:B------:R-:W-:-:S04]  /*98e0*/  LOP3.LUT R2, R5, 0x80000000, RZ, 0xc0, !PT ;  /* 0x8000000005027812 */ /* 0x000fc800078ec0ff */
[----:B------:R-:W-:-:S04]  /*98f0*/  SHF.R.U32.HI R3, RZ, 0x18, R2 ;  /* 0x00000018ff037819 */ /* 0x000fc80000011602 */
[----:B------:R-:W-:-:S04]  /*9900*/  LOP3.LUT R0, R0, R3, RZ, 0xfc, !PT ;  /* 0x0000000300007212 */ /* 0x000fc800078efcff */
[----:B------:R-:W-:-:S07]  /*9910*/  PRMT R8, R0, 0x7610, R8 ;  /* 0x0000761000087816 */ /* 0x000fce0000000008 */
.L_x_223:
[----:B------:R-:W-:Y:S05]  /*9920*/  BSYNC B0 ;  /* 0x0000000000007941 */ /* 0x000fea0003800000 */
.L_x_222:
[----:B------:R1:W-:Y:S01]  /*9930*/  STG.E.U8 desc[UR36][R16.64], R8 ;  /* 0x0000000810007986 */ /* 0x0003e2000c101124 */
[----:B------:R-:W-:Y:S05]  /*9940*/  BRA `(.L_x_199) ;  /* 0x0000000000b87947 */ /* 0x000fea0003800000 */
.L_x_216:
        /* <DEDUP_REMOVED lines=22> */
.L_x_198:
[----:B------:R-:W-:Y:S01]  /*9ab0*/  MOV R0, 0x0 ;  /* 0x0000000000007802 */ /* 0x000fe20000000f00 */
[----:B------:R-:W-:Y:S01]  /*9ac0*/  ULDC.64 UR4, c[0x4][0x178] ;  /* 0x01005e0000047ab9 */ /* 0x000fe20000000a00 */
[----:B------:R-:W-:Y:S01]  /*9ad0*/  ULDC.64 UR6, c[0x4][0x90] ;  /* 0x0100240000067ab9 */ /* 0x000fe20000000a00 */
[----:B------:R-:W-:Y:S01]  /*9ae0*/  IMAD.U32 R4, RZ, RZ, UR4 ;  /* 0x00000004ff047e24 */ /* 0x000fe2000f8e00ff */
[----:B------:R1:W2:Y:S01]  /*9af0*/  LDC.64 R2, c[0x4][R0] ;  /* 0x0100000000027b82 */ /* 0x0002a20000000a00 */
[----:B------:R-:W-:Y:S01]  /*9b00*/  IMAD.U32 R5, RZ, RZ, UR5 ;  /* 0x00000005ff057e24 */ /* 0x000fe2000f8e00ff */
[----:B------:R-:W-:Y:S01]  /*9b10*/  ULDC.64 UR4, c[0x4][0x180] ;  /* 0x0100600000047ab9 */ /* 0x000fe20000000a00 */
[----:B0-----:R-:W-:Y:S02]  /*9b20*/  IMAD.U32 R10, RZ, RZ, UR6 ;  /* 0x00000006ff0a7e24 */ /* 0x001fe4000f8e00ff */
[----:B------:R-:W-:Y:S02]  /*9b30*/  IMAD.U32 R6, RZ, RZ, UR4 ;  /* 0x00000004ff067e24 */ /* 0x000fe4000f8e00ff */
[----:B------:R-:W-:-:S02]  /*9b40*/  IMAD.U32 R7, RZ, RZ, UR5 ;  /* 0x00000005ff077e24 */ /* 0x000fc4000f8e00ff */
[----:B------:R-:W-:Y:S02]  /*9b50*/  IMAD.U32 R11, RZ, RZ, UR7 ;  /* 0x00000007ff0b7e24 */ /* 0x000fe4000f8e00ff */
[----:B------:R-:W-:Y:S02]  /*9b60*/  IMAD.MOV.U32 R8, RZ, RZ, 0x65 ;  /* 0x00000065ff087424 */ /* 0x000fe400078e00ff */
[----:B------:R-:W-:Y:S02]  /*9b70*/  IMAD.MOV.U32 R12, RZ, RZ, 0x1 ;  /* 0x00000001ff0c7424 */ /* 0x000fe400078e00ff */
[----:B-1----:R-:W-:-:S07]  /*9b80*/  IMAD.MOV.U32 R13, RZ, RZ, RZ ;  /* 0x000000ffff0d7224 */ /* 0x002fce00078e00ff */
[----:B------:R-:W-:-:S07]  /*9b90*/  LEPC R20, `(.L_x_227) ;  /* 0x000000001014794e */ /* 0x000fce0000000000 */
[----:B--2---:R-:W-:Y:S05]  /*9ba0*/  CALL.ABS.NOINC R2 ;  /* 0x0000000002007343 */ /* 0x004fea0003c00000 */
.L_x_227:
[----:B------:R-:W-:Y:S05]  /*9bb0*/  BRA `(.L_x_199) ;  /* 0x00000000001c7947 */ /* 0x000fea0003800000 */
.L_x_226:
[----:B------:R-:W-:-:S06]  /*9bc0*/  IMAD.U32 R2, R5, 0x10000, RZ ;  /* 0x0001000005027824 */ /* 0x000fcc00078e00ff */
[----:B------:R-:W1:Y:S02]  /*9bd0*/  F2I.U64.TRUNC R2, R2 ;  /* 0x0000000200027311 */ /* 0x000e64000020d800 */
[----:B-1----:R1:W-:Y:S01]  /*9be0*/  STG.E.64 desc[UR36][R16.64], R2 ;  /* 0x0000000210007986 */ /* 0x0023e2000c101b24 */
[----:B------:R-:W-:Y:S05]  /*9bf0*/  BRA `(.L_x_199) ;  /* 0x00000000000c7947 */ /* 0x000fea0003800000 */
.L_x_225:
[----:B------:R-:W-:-:S06]  /*9c00*/  IMAD.U32 R5, R5, 0x10000, RZ ;  /* 0x0001000005057824 */ /* 0x000fcc00078e00ff */
[----:B------:R-:W1:Y:S02]  /*9c10*/  F2I.FTZ.U32.TRUNC.NTZ R5, R5 ;  /* 0x0000000500057305 */ /* 0x000e64000021f000 */
[----:B-1----:R3:W-:Y:S02]  /*9c20*/  STG.E desc[UR36][R16.64], R5 ;  /* 0x0000000510007986 */ /* 0x0027e4000c101924 */
.L_x_199:
[----:B------:R-:W-:-:S07]  /*9c30*/  VIADD R19, R19, 0x80 ;  /* 0x0000008013137836 */ /* 0x000fce0000000000 */
.L_x_115:
[----:B------:R-:W-:Y:S05]  /*9c40*/  BSYNC B6 ;  /* 0x0000000000067941 */ /* 0x000fea0003800000 */
.L_x_114:
[----:B------:R-:W-:Y:S01]  /*9c50*/  ULDC UR4, c[0x0][0x210] ;  /* 0x0000840000047ab9 */ /* 0x000fe20000000800 */
[----:B------:R-:W-:Y:S01]  /*9c60*/  BSSY B6, `(.L_x_228) ;  /* 0x00004dd000067945 */ /* 0x000fe20003800000 */
[----:B------:R-:W-:-:S13]  /*9c70*/  ISETP.GE.AND P0, PT, R19, UR4, PT ;  /* 0x0000000413007c0c */ /* 0x000fda000bf06270 */
[----:B------:R-:W-:Y:S05]  /*9c80*/  @P0 BRA `(.L_x_229) ;  /* 0x0000004c00680947 */ /* 0x000fea0003800000 */
[----:B-1--4-:R-:W1:Y:S01]  /*9c90*/  LDC R6, c[0x0][0x218] ;  /* 0x00008600ff067b82 */ /* 0x012e620000000800 */
[----:B------:R-:W-:Y:S02]  /*9ca0*/  IMAD.MOV.U32 R18, RZ, RZ, RZ ;  /* 0x000000ffff127224 */ /* 0x000fe400078e00ff */
[----:B------:R-:W-:Y:S02]  /*9cb0*/  IMAD.MOV.U32 R0, RZ, RZ, RZ ;  /* 0x000000ffff007224 */ /* 0x000fe400078e00ff */
[----:B--23--:R-:W-:Y:S01]  /*9cc0*/  IMAD.MOV.U32 R16, RZ, RZ, RZ ;  /* 0x000000ffff107224 */ /* 0x00cfe200078e00ff */
[----:B-1----:R-:W-:-:S13]  /*9cd0*/  ISETP.NE.AND P0, PT, R6, RZ, PT ;  /* 0x000000ff0600720c */ /* 0x002fda0003f05270 */
        /* <DEDUP_REMOVED lines=349> */
.L_x_230:
        /* <DEDUP_REMOVED lines=23> */
.L_x_234:
[----:B------:R-:W2:Y:S02]  /*b420*/  LDG.E.U8 R2, desc[UR36][R2.64] ;  /* 0x0000002402027981 */ /* 0x000ea4000c1e1100 */
[----:B--2---:R-:W-:-:S04]  /*b430*/  I2FP.F32.U32 R0, R2 ;  /* 0x0000000200007245 */ /* 0x004fc80000201000 */
[----:B------:R-:W-:-:S04]  /*b440*/  F2FP.BF16.F32.PACK_AB R0, RZ, R0 ;  /* 0x00000000ff00723e */ /* 0x000fc800000010ff */
[----:B------:R-:W-:Y:S01]  /*b450*/  PRMT R22, R0, 0x7610, R22 ;  /* 0x0000761000167816 */ /* 0x000fe20000000016 */
[----:B------:R-:W-:Y:S06]  /*b460*/  BRA `(.L_x_236) ;  /* 0x0000000c00c87947 */ /* 0x000fec0003800000 */
.L_x_233:
        /* <DEDUP_REMOVED lines=11> */
.L_x_238:
[----:B------:R-:W2:Y:S02]  /*b520*/  LDG.E R2, desc[UR36][R2.64] ;  /* 0x0000002402027981 */ /* 0x000ea4000c1e1900 */
[----:B--2---:R-:W-:-:S04]  /*b530*/  I2FP.F32.S32 R0, R2 ;  /* 0x0000000200007245 */ /* 0x004fc80000201400 */
[----:B------:R-:W-:-:S04]  /*b540*/  F2FP.BF16.F32.PACK_AB R0, RZ, R0 ;  /* 0x00000000ff00723e */ /* 0x000fc800000010ff */
[----:B------:R-:W-:Y:S01]  /*b550*/  PRMT R22, R0, 0x7610, R22 ;  /* 0x0000761000167816 */ /* 0x000fe20000000016 */
[----:B------:R-:W-:Y:S06]  /*b560*/  BRA `(.L_x_236) ;  /* 0x0000000c00887947 */ /* 0x000fec0003800000 */
.L_x_237:
[----:B------:R-:W2:Y:S02]  /*b570*/  LDG.E.U16 R2, desc[UR36][R2.64] ;  /* 0x0000002402027981 */ /* 0x000ea4000c1e1500 */
[----:B--2---:R-:W1:Y:S02]  /*b580*/  I2F.S16 R0, R2 ;  /* 0x0000000200007306 */ /* 0x004e640000101400 */
[----:B-1----:R-:W-:-:S04]  /*b590*/  F2FP.BF16.F32.PACK_AB R0, RZ, R0 ;  /* 0x00000000ff00723e */ /* 0x002fc800000010ff */
[----:B------:R-:W-:Y:S01]  /*b5a0*/  PRMT R22, R0, 0x7610, R22 ;  /* 0x0000761000167816 */ /* 0x000fe20000000016 */
[----:B------:R-:W-:Y:S06]  /*b5b0*/  BRA `(.L_x_236) ;  /* 0x0000000c00747947 */ /* 0x000fec0003800000 */
.L_x_232:
        /* <DEDUP_REMOVED lines=9> */
.L_x_240:
[----:B------:R-:W2:Y:S02]  /*b650*/  LDG.E.U16 R0, desc[UR36][R2.64] ;  /* 0x0000002402007981 */ /* 0x000ea4000c1e1500 */
[----:B--2---:R-:W-:-:S05]  /*b660*/  HADD2.F32 R0, -RZ, R0.H0_H0 ;  /* 0x20000000ff007230 */ /* 0x004fca0000004100 */
[----:B------:R-:W-:-:S04]  /*b670*/  F2FP.BF16.F32.PACK_AB R0, RZ, R0 ;  /* 0x00000000ff00723e */ /* 0x000fc800000010ff */
[----:B------:R-:W-:Y:S01]  /*b680*/  PRMT R22, R0, 0x7610, R22 ;  /* 0x0000761000167816 */ /* 0x000fe20000000016 */
[----:B------:R-:W-:Y:S06]  /*b690*/  BRA `(.L_x_236) ;  /* 0x0000000c003c7947 */ /* 0x000fec0003800000 */
.L_x_239:
        /* <DEDUP_REMOVED lines=9> */
.L_x_242:
[----:B------:R-:W2:Y:S02]  /*b730*/  LDG.E.U16 R2, desc[UR36][R2.64] ;  /* 0x0000002402027981 */ /* 0x000ea4000c1e1500 */
[----:B--2---:R-:W-:-:S05]  /*b740*/  HADD2.F32 R0, -RZ, R2.H0_H0 ;  /* 0x20000002ff007230 */ /* 0x004fca0000004100 */
[----:B------:R-:W-:-:S04]  /*b750*/  F2FP.BF16.F32.PACK_AB R0, RZ, R0 ;  /* 0x00000000ff00723e */ /* 0x000fc800000010ff */
[----:B------:R-:W-:Y:S01]  /*b760*/  PRMT R22, R0, 0x7610, R22 ;  /* 0x0000761000167816 */ /* 0x000fe20000000016 */
[----:B------:R-:W-:Y:S06]  /*b770*/  BRA `(.L_x_236) ;  /* 0x0000000c00047947 */ /* 0x000fec0003800000 */
.L_x_241:
        /* <DEDUP_REMOVED lines=9> */
.L_x_231:
        /* <DEDUP_REMOVED lines=14> */
.L_x_245:
        /* <DEDUP_REMOVED lines=9> */
.L_x_244:
        /* <DEDUP_REMOVED lines=28> */
.L_x_247:
        /* <DEDUP_REMOVED lines=15> */
.L_x_246:
[----:B------:R1:W5:Y:S01]  /*bc30*/  LDG.E.U16 R22, desc[UR36][R2.64] ;  /* 0x0000002402167981 */ /* 0x000362000c1e1500 */
[----:B------:R-:W-:Y:S05]  /*bc40*/  BRA `(.L_x_236) ;  /* 0x0000000400d07947 */ /* 0x000fea0003800000 */
.L_x_243:
        /* <DEDUP_REMOVED lines=13> */
.L_x_250:
        /* <DEDUP_REMOVED lines=21> */
.L_x_254:
[----:B------:R-:W-:Y:S05]  /*be70*/  BSYNC B1 ;  /* 0x0000000000017941 */ /* 0x000fea0003800000 */
.L_x_253:
[----:B------:R-:W-:Y:S01]  /*be80*/  LEA R3, R0, 0x3b800000, 0x17 ;  /* 0x3b80000000037811 */ /* 0x000fe200078eb8ff */
[----:B------:R-:W-:-:S05]  /*be90*/  IMAD.SHL.U32 R0, R2, 0x100000, RZ ;  /* 0x0010000002007824 */ /* 0x000fca00078e00ff */
[----:B------:R-:W-:-:S07]  /*bea0*/  LOP3.LUT R0, R3, R0, R4, 0xfe, !PT ;  /* 0x0000000003007212 */ /* 0x000fce00078efe04 */
.L_x_252:
[----:B------:R-:W-:Y:S05]  /*beb0*/  BSYNC B0 ;  /* 0x0000000000007941 */ /* 0x000fea0003800000 */
.L_x_251:
[----:B------:R-:W-:-:S04]  /*bec0*/  F2FP.BF16.F32.PACK_AB R0, RZ, R0 ;  /* 0x00000000ff00723e */ /* 0x000fc800000010ff */
[----:B------:R-:W-:Y:S01]  /*bed0*/  PRMT R22, R0, 0x7610, R22 ;  /* 0x0000761000167816 */ /* 0x000fe20000000016 */
[----:B------:R-:W-:Y:S06]  /*bee0*/  BRA `(.L_x_236) ;  /* 0x0000000400287947 */ /* 0x000fec0003800000 */
.L_x_249:
        /* <DEDUP_REMOVED lines=21> */
.L_x_258:
[----:B------:R-:W-:Y:S05]  /*c040*/  BSYNC B1 ;  /* 0x0000000000017941 */ /* 0x000fea0003800000 */
.L_x_257:
[----:B------:R-:W-:Y:S01]  /*c050*/  LEA R3, R0, 0x37800000, 0x17 ;  /* 0x3780000000037811 */ /* 0x000fe200078eb8ff */
[----:B------:R-:W-:-:S05]  /*c060*/  IMAD.SHL.U32 R0, R2, 0x200000, RZ ;  /* 0x0020000002007824 */ /* 0x000fca00078e00ff */
[----:B------:R-:W-:-:S07]  /*c070*/  LOP3.LUT R0, R3, R0, R4, 0xfe, !PT ;  /* 0x0000000003007212 */ /* 0x000fce00078efe04 */
.L_x_256:
[----:B------:R-:W-:Y:S05]  /*c080*/  BSYNC B0 ;  /* 0x0000000000007941 */ /* 0x000fea0003800000 */
.L_x_255:
[----:B------:R-:W-:-:S04]  /*c090*/  F2FP.BF16.F32.PACK_AB R0, RZ, R0 ;  /* 0x00000000ff00723e */ /* 0x000fc800000010ff */
[----:B------:R-:W-:Y:S01]  /*c0a0*/  PRMT R22, R0, 0x7610, R22 ;  /* 0x0000761000167816 */ /* 0x000fe20000000016 */
[----:B------:R-:W-:Y:S06]  /*c0b0*/  BRA `(.L_x_236) ;  /* 0x0000000000b47947 */ /* 0x000fec0003800000 */
.L_x_248:
        /* <DEDUP_REMOVED lines=14> */
.L_x_262:
[----:B------:R-:W-:Y:S05]  /*c1a0*/  BSYNC B0 ;  /* 0x0000000000007941 */ /* 0x000fea0003800000 */
.L_x_261:
[----:B------:R-:W-:-:S04]  /*c1b0*/  F2FP.BF16.F32.PACK_AB R0, RZ, R0 ;  /* 0x00000000ff00723e */ /* 0x000fc800000010ff */
[----:B------:R-:W-:Y:S01]  /*c1c0*/  PRMT R22, R0, 0x7610, R22 ;  /* 0x0000761000167816 */ /* 0x000fe20000000016 */
[----:B------:R-:W-:Y:S06]  /*c1d0*/  BRA `(.L_x_236) ;  /* 0x00000000006c7947 */ /* 0x000fec0003800000 */
.L_x_235:
        /* <DEDUP_REMOVED lines=16> */
.L_x_263:
[----:B------:R-:W-:Y:S01]  /*c2e0*/  PRMT R22, RZ, 0x7610, R22 ;  /* 0x00007610ff167816 */ /* 0x000fe20000000016 */
[----:B------:R-:W-:Y:S06]  /*c2f0*/  BRA `(.L_x_236) ;  /* 0x0000000000247947 */ /* 0x000fec0003800000 */
.L_x_260:
[----:B------:R-:W2:Y:S02]  /*c300*/  LDG.E.64 R2, desc[UR36][R2.64] ;  /* 0x0000002402027981 */ /* 0x000ea4000c1e1b00 */
[----:B--2---:R-:W1:Y:S02]  /*c310*/  I2F.U64 R0, R2 ;  /* 0x0000000200007312 */ /* 0x004e640000301000 */
[----:B-1----:R-:W-:-:S04]  /*c320*/  F2FP.BF16.F32.PACK_AB R0, RZ, R0 ;  /* 0x00000000ff00723e */ /* 0x002fc800000010ff */
[----:B------:R-:W-:Y:S01]  /*c330*/  PRMT R22, R0, 0x7610, R22 ;  /* 0x0000761000167816 */ /* 0x000fe20000000016 */
[----:B------:R-:W-:Y:S06]  /*c340*/  BRA `(.L_x_236) ;  /* 0x0000000000107947 */ /* 0x000fec0003800000 */
.L_x_259:
[----:B------:R-:W2:Y:S02]  /*c350*/  LDG.E R2, desc[UR36][R2.64] ;  /* 0x0000002402027981 */ /* 0x000ea4000c1e1900 */
[----:B--2---:R-:W-:-:S04]  /*c360*/  I2FP.F32.U32 R0, R2 ;  /* 0x0000000200007245 */ /* 0x004fc80000201000 */
[----:B------:R-:W-:-:S04]  /*c370*/  F2FP.BF16.F32.PACK_AB R0, RZ, R0 ;  /* 0x00000000ff00723e */ /* 0x000fc800000010ff */
[----:B------:R-:W-:-:S07]  /*c380*/  PRMT R22, R0, 0x7610, R22 ;  /* 0x0000761000167816 */ /* 0x000fce0000000016 */
.L_x_236:
        /* <DEDUP_REMOVED lines=20> */
.L_x_267:
[----:B------:R-:W2:Y:S02]  /*c4d0*/  LDG.E.U8 R4, desc[UR36][R4.64] ;  /* 0x0000002404047981 */ /* 0x000ea4000c1e1100 */
[----:B--2---:R-:W-:-:S04]  /*c4e0*/  I2FP.F32.U32 R0, R4 ;  /* 0x0000000400007245 */ /* 0x004fc80000201000 */
[----:B------:R-:W-:-:S04]  /*c4f0*/  F2FP.BF16.F32.PACK_AB R0, RZ, R0 ;  /* 0x00000000ff00723e */ /* 0x000fc800000010ff */
[----:B------:R-:W-:Y:S01]  /*c500*/  PRMT R2, R0, 0x7610, R2 ;  /* 0x0000761000027816 */ /* 0x000fe20000000002 */
[----:B------:R-:W-:Y:S06]  /*c510*/  BRA `(.L_x_269) ;  /* 0x0000000c00c47947 */ /* 0x000fec0003800000 */
.L_x_266:
        /* <DEDUP_REMOVED lines=11> */
.L_x_271:
[----:B------:R-:W2:Y:S02]  /*c5d0*/  LDG.E R4, desc[UR36][R4.64] ;  /* 0x0000002404047981 */ /* 0x000ea4000c1e1900 */
[----:B--2---:R-:W-:-:S04]  /*c5e0*/  I2FP.F32.S32 R0, R4 ;  /* 0x0000000400007245 */ /* 0x004fc80000201400 */
[----:B------:R-:W-:-:S04]  /*c5f0*/  F2FP.BF16.F32.PACK_AB R0, RZ, R0 ;  /* 0x00000000ff00723e */ /* 0x000fc800000010ff */
[----:B------:R-:W-:Y:S01]  /*c600*/  PRMT R2, R0, 0x7610, R2 ;  /* 0x0000761000027816 */ /* 0x000fe20000000002 */
[----:B------:R-:W-:Y:S06]  /*c610*/  BRA `(.L_x_269) ;  /* 0x0000000c00847947 */ /* 0x000fec0003800000 */
.L_x_270:
[----:B------:R-:W2:Y:S02]  /*c620*/  LDG.E.U16 R4, desc[UR36][R4.64] ;  /* 0x0000002404047981 */ /* 0x000ea4000c1e1500 */
[----:B--2---:R-:W1:Y:S02]  /*c630*/  I2F.S16 R0, R4 ;  /* 0x0000000400007306 */ /* 0x004e640000101400 */
[----:B-1----:R-:W-:-:S04]  /*c640*/  F2FP.BF16.F32.PACK_AB R0, RZ, R0 ;  /* 0x00000000ff00723e */ /* 0x002fc800000010ff */
[----:B------:R-:W-:Y:S01]  /*c650*/  PRMT R2, R0, 0x7610, R2 ;  /* 0x0000761000027816 */ /* 0x000fe20000000002 */
[----:B------:R-:W-:Y:S06]  /*c660*/  BRA `(.L_x_269) ;  /* 0x0000000c00707947 */ /* 0x000fec0003800000 */
.L_x_265:
        /* <DEDUP_REMOVED lines=9> */
.L_x_273:
[----:B------:R-:W2:Y:S02]  /*c700*/  LDG.E.U16 R0, desc[UR36][R4.64] ;  /* 0x0000002404007981 */ /* 0x000ea4000c1e1500 */
[----:B--2---:R-:W-:-:S05]  /*c710*/  HADD2.F32 R0, -RZ, R0.H0_H0 ;  /* 0x20000000ff007230 */ /* 0x004fca0000004100 */
[----:B------:R-:W-:-:S04]  /*c720*/  F2FP.BF16.F32.PACK_AB R0, RZ, R0 ;  /* 0x00000000ff00723e */ /* 0x000fc800000010ff */
[----:B------:R-:W-:Y:S01]  /*c730*/  PRMT R2, R0, 0x7610, R2 ;  /* 0x0000761000027816 */ /* 0x000fe20000000002 */
[----:B------:R-:W-:Y:S06]  /*c740*/  BRA `(.L_x_269) ;  /* 0x0000000c00387947 */ /* 0x000fec0003800000 */
.L_x_272:
        /* <DEDUP_REMOVED lines=9> */
.L_x_275:
[----:B------:R-:W2:Y:S02]  /*c7e0*/  LDG.E.U16 R4, desc[UR36][R4.64] ;  /* 0x0000002404047981 */ /* 0x000ea4000c1e1500 */
[----:B--2---:R-:W-:-:S05]  /*c7f0*/  HADD2.F32 R0, -RZ, R4.H0_H0 ;  /* 0x20000004ff007230 */ /* 0x004fca0000004100 */
[----:B------:R-:W-:-:S04]  /*c800*/  F2FP.BF16.F32.PACK_AB R0, RZ, R0 ;  /* 0x00000000ff00723e */ /* 0x000fc800000010ff */
[----:B------:R-:W-:Y:S01]  /*c810*/  PRMT R2, R0, 0x7610, R2 ;  /* 0x0000761000027816 */ /* 0x000fe20000000002 */
[----:B------:R-:W-:Y:S06]  /*c820*/  BRA `(.L_x_269) ;  /* 0x0000000c00007947 */ /* 0x000fec0003800000 */
.L_x_274:
        /* <DEDUP_REMOVED lines=9> */
.L_x_264:
        /* <DEDUP_REMOVED lines=14> */
.L_x_278:
        /* <DEDUP_REMOVED lines=9> */
.L_x_277:
        /* <DEDUP_REMOVED lines=28> */
.L_x_280:
        /* <DEDUP_REMOVED lines=14> */
.L_x_279:
[----:B------:R1:W5:Y:S01]  /*ccd0*/  LDG.E.U16 R2, desc[UR36][R4.64] ;  /* 0x0000002404027981 */ /* 0x000362000c1e1500 */
[----:B------:R-:W-:Y:S05]  /*cce0*/  BRA `(.L_x_269) ;  /* 0x0000000400d07947 */ /* 0x000fea0003800000 */
.L_x_276:
        /* <DEDUP_REMOVED lines=13> */
.L_x_283:
        /* <DEDUP_REMOVED lines=21> */
.L_x_287:
[----:B------:R-:W-:Y:S05]  /*cf10*/  BSYNC B1 ;  /* 0x0000000000017941 */ /* 0x000fea0003800000 */
.L_x_286:
[----:B------:R-:W-:Y:S01]  /*cf20*/  LEA R3, R0, 0x3b800000, 0x17 ;  /* 0x3b80000000037811 */ /* 0x000fe200078eb8ff */
[----:B------:R-:W-:-:S05]  /*cf30*/  IMAD.SHL.U32 R0, R2, 0x100000, RZ ;  /* 0x0010000002007824 */ /* 0x000fca00078e00ff */
[----:B------:R-:W-:-:S07]  /*cf40*/  LOP3.LUT R0, R3, R0, R4, 0xfe, !PT ;  /* 0x0000000003007212 */ /* 0x000fce00078efe04 */
.L_x_285:
[----:B------:R-:W-:Y:S05]  /*cf50*/  BSYNC B0 ;  /* 0x0000000000007941 */ /* 0x000fea0003800000 */
.L_x_284:
[----:B------:R-:W-:-:S04]  /*cf60*/  F2FP.BF16.F32.PACK_AB R0, RZ, R0 ;  /* 0x00000000ff00723e */ /* 0x000fc800000010ff */
[----:B------:R-:W-:Y:S01]  /*cf70*/  PRMT R2, R0, 0x7610, R2 ;  /* 0x0000761000027816 */ /* 0x000fe20000000002 */
[----:B------:R-:W-:Y:S06]  /*cf80*/  BRA `(.L_x_269) ;  /* 0x0000000400287947 */ /* 0x000fec0003800000 */
.L_x_282:
        /* <DEDUP_REMOVED lines=21> */
.L_x_291:
[----:B------:R-:W-:Y:S05]  /*d0e0*/  BSYNC B1 ;  /* 0x0000000000017941 */ /* 0x000fea0003800000 */
.L_x_290:
[----:B------:R-:W-:Y:S01]  /*d0f0*/  LEA R3, R0, 0x37800000, 0x17 ;  /* 0x3780000000037811 */ /* 0x000fe200078eb8ff */
[----:B------:R-:W-:-:S05]  /*d100*/  IMAD.SHL.U32 R0, R2, 0x200000, RZ ;  /* 0x0020000002007824 */ /* 0x000fca00078e00ff */
[----:B------:R-:W-:-:S07]  /*d110*/  LOP3.LUT R0, R3, R0, R4, 0xfe, !PT ;  /* 0x0000000003007212 */ /* 0x000fce00078efe04 */
.L_x_289:
[----:B------:R-:W-:Y:S05]  /*d120*/  BSYNC B0 ;  /* 0x0000000000007941 */ /* 0x000fea0003800000 */
.L_x_288:
[----:B------:R-:W-:-:S04]  /*d130*/  F2FP.BF16.F32.PACK_AB R0, RZ, R0 ;  /* 0x00000000ff00723e */ /* 0x000fc800000010ff */
[----:B------:R-:W-:Y:S01]  /*d140*/  PRMT R2, R0, 0x7610, R2 ;  /* 0x0000761000027816 */ /* 0x000fe20000000002 */
[----:B------:R-:W-:Y:S06]  /*d150*/  BRA `(.L_x_269) ;  /* 0x0000000000b47947 */ /* 0x000fec0003800000 */
.L_x_281:
        /* <DEDUP_REMOVED lines=14> */
.L_x_295:
[----:B------:R-:W-:Y:S05]  /*d240*/  BSYNC B0 ;  /* 0x0000000000007941 */ /* 0x000fea0003800000 */
.L_x_294:
[----:B------:R-:W-:-:S04]  /*d250*/  F2FP.BF16.F32.PACK_AB R0, RZ, R0 ;  /* 0x00000000ff00723e */ /* 0x000fc800000010ff */
[----:B------:R-:W-:Y:S01]  /*d260*/  PRMT R2, R0, 0x7610, R2 ;  /* 0x0000761000027816 */ /* 0x000fe20000000002 */
[----:B------:R-:W-:Y:S06]  /*d270*/  BRA `(.L_x_269) ;  /* 0x00000000006c7947 */ /* 0x000fec0003800000 */
.L_x_268:
        /* <DEDUP_REMOVED lines=16> */
.L_x_296:
[----:B------:R-:W-:Y:S01]  /*d380*/  PRMT R2, RZ, 0x7610, R2 ;  /* 0x00007610ff027816 */ /* 0x000fe20000000002 */
[----:B------:R-:W-:Y:S06]  /*d390*/  BRA `(.L_x_269) ;  /* 0x0000000000247947 */ /* 0x000fec0003800000 */
.L_x_293:
[----:B------:R-:W2:Y:S02]  /*d3a0*/  LDG.E.64 R4, desc[UR36][R4.64] ;  /* 0x0000002404047981 */ /* 0x000ea4000c1e1b00 */
[----:B--2---:R-:W1:Y:S02]  /*d3b0*/  I2F.U64 R0, R4 ;  /* 0x0000000400007312 */ /* 0x004e640000301000 */
[----:B-1----:R-:W-:-:S04]  /*d3c0*/  F2FP.BF16.F32.PACK_AB R0, RZ, R0 ;  /* 0x00000000ff00723e */ /* 0x002fc800000010ff */
[----:B------:R-:W-:Y:S01]  /*d3d0*/  PRMT R2, R0, 0x7610, R2 ;  /* 0x0000761000027816 */ /* 0x000fe20000000002 */
[----:B------:R-:W-:Y:S06]  /*d3e0*/  BRA `(.L_x_269) ;  /* 0x0000000000107947 */ /* 0x000fec0003800000 */
.L_x_292:
[----:B------:R-:W2:Y:S02]  /*d3f0*/  LDG.E R4, desc[UR36][R4.64] ;  /* 0x0000002404047981 */ /* 0x000ea4000c1e1900 */
[----:B--2---:R-:W-:-:S04]  /*d400*/  I2FP.F32.U32 R0, R4 ;  /* 0x0000000400007245 */ /* 0x004fc80000201000 */
[----:B------:R-:W-:-:S04]  /*d410*/  F2FP.BF16.F32.PACK_AB R0, RZ, R0 ;  /* 0x00000000ff00723e */ /* 0x000fc800000010ff */
[----:B------:R-:W-:-:S07]  /*d420*/  PRMT R2, R0, 0x7610, R2 ;  /* 0x0000761000027816 */ /* 0x000fce0000000002 */
.L_x_269:
        /* <DEDUP_REMOVED lines=36> */
.L_x_304:
[----:B------:R-:W-:Y:S01]  /*d670*/  FSETP.GEU.FTZ.AND P0, PT, R7, -R9, PT ;  /* 0x800000090700720b */ /* 0x000fe20003f1e000 */
[----:B------:R-:W-:-:S12]  /*d680*/  FADD.FTZ R5, R5, -1 ;  /* 0xbf80000005057421 */ /* 0x000fd80000010000 */
[----:B------:R-:W-:-:S07]  /*d690*/  @!P0 FADD.FTZ R5, R5, -1 ;  /* 0xbf80000005058421 */ /* 0x000fce0000010000 */
.L_x_303:
[----:B------:R-:W-:Y:S05]  /*d6a0*/  BSYNC B2 ;  /* 0x0000000000027941 */ /* 0x000fea0003800000 */
.L_x_302:
[----:B------:R-:W-:Y:S01]  /*d6b0*/  FFMA.FTZ R4, -R9, R5, R4 ;  /* 0x0000000509047223 */ /* 0x000fe20000010104 */
[----:B------:R-:W-:Y:S06]  /*d6c0*/  BRA `(.L_x_300) ;  /* 0x00000000007c7947 */ /* 0x000fec0003800000 */
.L_x_301:
        /* <DEDUP_REMOVED lines=15> */
.L_x_307:
        /* <DEDUP_REMOVED lines=13> */
.L_x_306:
[----:B------:R-:W-:Y:S05]  /*d890*/  BSYNC B2 ;  /* 0x0000000000027941 */ /* 0x000fea0003800000 */
.L_x_305:
[----:B------:R-:W-:-:S04]  /*d8a0*/  FMUL.FTZ R5, R4, 1.1920928955078125e-07 ;  /* 0x3400000004057820 */ /* 0x000fc80000410000 */
[----:B------:R-:W-:-:S07]  /*d8b0*/  FMUL.FTZ R4, R8, R5 ;  /* 0x0000000508047220 */ /* 0x000fce0000410000 */
.L_x_300:
[----:B------:R-:W-:Y:S05]  /*d8c0*/  BSYNC B0 ;  /* 0x0000000000007941 */ /* 0x000fea0003800000 */
.L_x_299:
        /* <DEDUP_REMOVED lines=31> */
.L_x_298:
[----:B------:R-:W-:Y:S05]  /*dac0*/  BSYNC B1 ;  /* 0x0000000000017941 */ /* 0x000fea0003800000 */
.L_x_297:
        /* <DEDUP_REMOVED lines=16> */
.L_x_311:
[----:B------:R-:W-:-:S06]  /*dbd0*/  IMAD.U32 R3, R5, 0x10000, RZ ;  /* 0x0001000005037824 */ /* 0x000fcc00078e00ff */
[----:B------:R-:W1:Y:S02]  /*dbe0*/  F2I.S64.TRUNC R2, R3 ;  /* 0x0000000300027311 */ /* 0x000e64000020d900 */
[----:B-1----:R1:W-:Y:S01]  /*dbf0*/  STG.E.U8 desc[UR36][R16.64], R2 ;  /* 0x0000000210007986 */ /* 0x0023e2000c101124 */
[----:B------:R-:W-:Y:S05]  /*dc00*/  BRA `(.L_x_313) ;  /* 0x0000000c00847947 */ /* 0x000fea0003800000 */
.L_x_310:
        /* <DEDUP_REMOVED lines=10> */
.L_x_315:
[----:B------:R-:W-:-:S06]  /*dcb0*/  IMAD.U32 R5, R5, 0x10000, RZ ;  /* 0x0001000005057824 */ /* 0x000fcc00078e00ff */
[----:B------:R-:W1:Y:S02]  /*dcc0*/  F2I.FTZ.TRUNC.NTZ R5, R5 ;  /* 0x0000000500057305 */ /* 0x000e64000021f100 */
[----:B-1----:R3:W-:Y:S01]  /*dcd0*/  STG.E desc[UR36][R16.64], R5 ;  /* 0x0000000510007986 */ /* 0x0027e2000c101924 */
[----:B------:R-:W-:Y:S05]  /*dce0*/  BRA `(.L_x_313) ;  /* 0x0000000c004c7947 */ /* 0x000fea0003800000 */
.L_x_314:
[----:B------:R-:W-:-:S06]  /*dcf0*/  IMAD.U32 R5, R5, 0x10000, RZ ;  /* 0x0001000005057824 */ /* 0x000fcc00078e00ff */
[----:B------:R-:W1:Y:S02]  /*dd00*/  F2I.FTZ.TRUNC.NTZ R5, R5 ;  /* 0x0000000500057305 */ /* 0x000e64000021f100 */
[----:B-1----:R1:W-:Y:S01]  /*dd10*/  STG.E.U16 desc[UR36][R16.64], R5 ;  /* 0x0000000510007986 */ /* 0x0023e2000c101524 */
[----:B------:R-:W-:Y:S05]  /*dd20*/  BRA `(.L_x_313) ;  /* 0x0000000c003c7947 */ /* 0x000fea0003800000 */
.L_x_309:
        /* <DEDUP_REMOVED lines=9> */
.L_x_317:
[----:B------:R-:W-:-:S05]  /*ddc0*/  IMAD.U32 R0, R5, 0x10000, RZ ;  /* 0x0001000005007824 */ /* 0x000fca00078e00ff */
[----:B------:R-:W-:-:S05]  /*ddd0*/  F2FP.F16.F32.PACK_AB R0, RZ, R0 ;  /* 0x00000000ff00723e */ /* 0x000fca00000000ff */
[----:B------:R1:W-:Y:S01]  /*dde0*/  STG.E.U16 desc[UR36][R16.64], R0 ;  /* 0x0000000010007986 */ /* 0x0003e2000c101524 */
[----:B------:R-:W-:Y:S05]  /*ddf0*/  BRA `(.L_x_313) ;  /* 0x0000000c00087947 */ /* 0x000fea0003800000 */
.L_x_316:
        /* <DEDUP_REMOVED lines=10> */
.L_x_319:
[----:B------:R-:W-:-:S05]  /*dea0*/  IMAD.U32 R5, R5, 0x10000, RZ ;  /* 0x0001000005057824 */ /* 0x000fca00078e00ff */
[----:B------:R-:W-:-:S04]  /*deb0*/  F2FP.F16.F32.PACK_AB R3, RZ, R5 ;  /* 0x00000005ff03723e */ /* 0x000fc800000000ff */
[----:B------:R-:W-:-:S05]  /*dec0*/  PRMT R3, R3, 0x5410, RZ ;  /* 0x0000541003037816 */ /* 0x000fca00000000ff */
[----:B------:R1:W-:Y:S01]  /*ded0*/  STG.E desc[UR36][R16.64], R3 ;  /* 0x0000000310007986 */ /* 0x0003e2000c101924 */
[----:B------:R-:W-:Y:S05]  /*dee0*/  BRA `(.L_x_313) ;  /* 0x0000000800cc7947 */ /* 0x000fea0003800000 */
.L_x_318:
[----:B------:R-:W-:-:S04]  /*def0*/  IMAD.U32 R2, R5, 0x10000, RZ ;  /* 0x0001000005027824 */ /* 0x000fc800078e00ff */
[----:B------:R-:W-:-:S06]  /*df00*/  FMUL.FTZ R2, R2, 1 ;  /* 0x3f80000002027820 */ /* 0x000fcc0000410000 */
[----:B------:R-:W1:Y:S02]  /*df10*/  F2F.F64.F32 R2, R2 ;  /* 0x0000000200027310 */ /* 0x000e640000201800 */
[----:B-1----:R1:W-:Y:S01]  /*df20*/  STG.E.64 desc[UR36][R16.64], R2 ;  /* 0x0000000210007986 */ /* 0x0023e2000c101b24 */
[----:B------:R-:W-:Y:S05]  /*df30*/  BRA `(.L_x_313) ;  /* 0x0000000800b87947 */ /* 0x000fea0003800000 */
.L_x_308:
        /* <DEDUP_REMOVED lines=13> */
.L_x_322:
[----:B------:R-:W-:Y:S01]  /*e010*/  IMAD.U32 R5, R5, 0x10000, RZ ;  /* 0x0001000005057824 */ /* 0x000fe200078e00ff */
[----:B------:R-:W-:-:S03]  /*e020*/  CS2R R6, SRZ ;  /* 0x0000000000067805 */ /* 0x000fc6000001ff00 */
[----:B------:R-:W-:-:S06]  /*e030*/  FMUL.FTZ R5, R5, 1 ;  /* 0x3f80000005057820 */ /* 0x000fcc0000410000 */
[----:B------:R-:W1:Y:S02]  /*e040*/  F2F.F64.F32 R4, R5 ;  /* 0x0000000500047310 */ /* 0x000e640000201800 */
[----:B-1----:R1:W-:Y:S01]  /*e050*/  STG.E.128 desc[UR36][R16.64], R4 ;  /* 0x0000000410007986 */ /* 0x0023e2000c101d24 */
[----:B------:R-:W-:Y:S05]  /*e060*/  BRA `(.L_x_313) ;  /* 0x00000008006c7947 */ /* 0x000fea0003800000 */
.L_x_321:
        /* <DEDUP_REMOVED lines=21> */
.L_x_326:
[----:B------:R-:W-:Y:S05]  /*e1c0*/  BSYNC B0 ;  /* 0x0000000000007941 */ /* 0x000fea0003800000 */
.L_x_325:
[----:B------:R-:W-:-:S05]  /*e1d0*/  LOP3.LUT R3, R0, R3, RZ, 0xfc, !PT ;  /* 0x0000000300037212 */ /* 0x000fca00078efcff */
[----:B------:R1:W-:Y:S01]  /*e1e0*/  STG.E.U8 desc[UR36][R16.64], R3 ;  /* 0x0000000310007986 */ /* 0x0003e2000c101124 */
[----:B------:R-:W-:Y:S05]  /*e1f0*/  BRA `(.L_x_313) ;  /* 0x0000000800087947 */ /* 0x000fea0003800000 */
.L_x_324:
        /* <DEDUP_REMOVED lines=13> */
.L_x_328:
[----:B------:R-:W-:Y:S01]  /*e2d0*/  IMAD.MOV.U32 R0, RZ, RZ, 0x7f ;  /* 0x0000007fff007424 */ /* 0x000fe200078e00ff */
[----:B------:R-:W-:-:S04]  /*e2e0*/  ISETP.GT.U32.AND P0, PT, R2, 0x7f800000, PT ;  /* 0x7f8000000200780c */ /* 0x000fc80003f04070 */
[----:B------:R-:W-:-:S09]  /*e2f0*/  SEL R0, R0, 0x7c, P0 ;  /* 0x0000007c00007807 */ /* 0x000fd20000000000 */
.L_x_329:
[----:B------:R-:W-:Y:S05]  /*e300*/  BSYNC B0 ;  /* 0x0000000000007941 */ /* 0x000fea0003800000 */
.L_x_327:
[----:B------:R-:W-:-:S04]  /*e310*/  LOP3.LUT R2, R5, 0x80000000, RZ, 0xc0, !PT ;  /* 0x8000000005027812 */ /* 0x000fc800078ec0ff */
[----:B------:R-:W-:-:S04]  /*e320*/  SHF.R.U32.HI R3, RZ, 0x18, R2 ;  /* 0x00000018ff037819 */ /* 0x000fc80000011602 */
[----:B------:R-:W-:-:S05]  /*e330*/  LOP3.LUT R3, R0, R3, RZ, 0xfc, !PT ;  /* 0x0000000300037212 */ /* 0x000fca00078efcff */
[----:B------:R1:W-:Y:S01]  /*e340*/  STG.E.U8 desc[UR36][R16.64], R3 ;  /* 0x0000000310007986 */ /* 0x0003e2000c101124 */
[----:B------:R-:W-:Y:S05]  /*e350*/  BRA `(.L_x_313) ;  /* 0x0000000400b07947 */ /* 0x000fea0003800000 */
.L_x_323:
[----:B------:R1:W-:Y:S01]  /*e360*/  STG.E.U16 desc[UR36][R16.64], R5 ;  /* 0x0000000510007986 */ /* 0x0003e2000c101524 */
[----:B------:R-:W-:Y:S05]  /*e370*/  BRA `(.L_x_313) ;  /* 0x0000000400a87947 */ /* 0x000fea0003800000 */
.L_x_320:
        /* <DEDUP_REMOVED lines=12> */
.L_x_332:
        /* <DEDUP_REMOVED lines=17> */
.L_x_335:
[----:B------:R-:W-:-:S04]  /*e550*/  LOP3.LUT R2, R5, 0x80000000, RZ, 0xc0, !PT ;  /* 0x8000000005027812 */ /* 0x000fc800078ec0ff */
[----:B------:R-:W-:-:S04]  /*e560*/  SHF.R.U32.HI R3, RZ, 0x18, R2 ;  /* 0x00000018ff037819 */ /* 0x000fc80000011602 */
[----:B------:R-:W-:-:S04]  /*e570*/  LOP3.LUT R0, R0, R3, RZ, 0xfc, !PT ;  /* 0x0000000300007212 */ /* 0x000fc800078efcff */
[----:B------:R-:W-:-:S07]  /*e580*/  PRMT R8, R0, 0x7610, R8 ;  /* 0x0000761000087816 */ /* 0x000fce0000000008 */
.L_x_334:
[----:B------:R-:W-:Y:S05]  /*e590*/  BSYNC B0 ;  /* 0x0000000000007941 */ /* 0x000fea0003800000 */
.L_x_333:
[----:B------:R1:W-:Y:S01]  /*e5a0*/  STG.E.U8 desc[UR36][R16.64], R8 ;  /* 0x0000000810007986 */ /* 0x0003e2000c101124 */
[----:B------:R-:W-:Y:S05]  /*e5b0*/  BRA `(.L_x_313) ;  /* 0x0000000400187947 */ /* 0x000fea0003800000 */
.L_x_331:
        /* <DEDUP_REMOVED lines=17> */
.L_x_338:
[----:B------:R-:W-:-:S04]  /*e6d0*/  LOP3.LUT R2, R5, 0x80000000, RZ, 0xc0, !PT ;  /* 0x8000000005027812 */ /* 0x000fc800078ec0ff */
[----:B------:R-:W-:-:S04]  /*e6e0*/  SHF.R.U32.HI R3, RZ, 0x18, R2 ;  /* 0x00000018ff037819 */ /* 0x000fc80000011602 */
[----:B------:R-:W-:-:S04]  /*e6f0*/  LOP3.LUT R0, R0, R3, RZ, 0xfc, !PT ;  /* 0x0000000300007212 */ /* 0x000fc800078efcff */
[----:B------:R-:W-:-:S07]  /*e700*/  PRMT R8, R0, 0x7610, R8 ;  /* 0x0000761000087816 */ /* 0x000fce0000000008 */
.L_x_337:
[----:B------:R-:W-:Y:S05]  /*e710*/  BSYNC B0 ;  /* 0x0000000000007941 */ /* 0x000fea0003800000 */
.L_x_336:
[----:B------:R1:W-:Y:S01]  /*e720*/  STG.E.U8 desc[UR36][R16.64], R8 ;  /* 0x0000000810007986 */ /* 0x0003e2000c101124 */
[----:B------:R-:W-:Y:S05]  /*e730*/  BRA `(.L_x_313) ;  /* 0x0000000000b87947 */ /* 0x000fea0003800000 */
.L_x_330:
        /* <DEDUP_REMOVED lines=22> */
.L_x_312:
        /* <DEDUP_REMOVED lines=16> */
.L_x_341:
[----:B------:R-:W-:Y:S05]  /*e9a0*/  BRA `(.L_x_313) ;  /* 0x00000000001c7947 */ /* 0x000fea0003800000 */
.L_x_340:
[----:B------:R-:W-:-:S06]  /*e9b0*/  IMAD.U32 R2, R5, 0x10000, RZ ;  /* 0x0001000005027824 */ /* 0x000fcc00078e00ff */
[----:B------:R-:W1:Y:S02]  /*e9c0*/  F2I.U64.TRUNC R2, R2 ;  /* 0x0000000200027311 */ /* 0x000e64000020d800 */
[----:B-1----:R1:W-:Y:S01]  /*e9d0*/  STG.E.64 desc[UR36][R16.64], R2 ;  /* 0x0000000210007986 */ /* 0x0023e2000c101b24 */
[----:B------:R-:W-:Y:S05]  /*e9e0*/  BRA `(.L_x_313) ;  /* 0x00000000000c7947 */ /* 0x000fea0003800000 */
.L_x_339:
[----:B------:R-:W-:-:S06]  /*e9f0*/  IMAD.U32 R5, R5, 0x10000, RZ ;  /* 0x0001000005057824 */ /* 0x000fcc00078e00ff */
[----:B------:R-:W1:Y:S02]  /*ea00*/  F2I.FTZ.U32.TRUNC.NTZ R5, R5 ;  /* 0x0000000500057305 */ /* 0x000e64000021f000 */
[----:B-1----:R1:W-:Y:S02]  /*ea10*/  STG.E desc[UR36][R16.64], R5 ;  /* 0x0000000510007986 */ /* 0x0023e4000c101924 */
.L_x_313:
[----:B------:R-:W-:-:S07]  /*ea20*/  VIADD R19, R19, 0x80 ;  /* 0x0000008013137836 */ /* 0x000fce0000000000 */
.L_x_229:
[----:B------:R-:W-:Y:S05]  /*ea30*/  BSYNC B6 ;  /* 0x0000000000067941 */ /* 0x000fea0003800000 */
.L_x_228:
[----:B------:R-:W-:Y:S02]  /*ea40*/  ULDC UR4, c[0x0][0x210] ;  /* 0x0000840000047ab9 */ /* 0x000fe40000000800 */
[----:B------:R-:W-:-:S13]  /*ea50*/  ISETP.GE.AND P0, PT, R19, UR4, PT ;  /* 0x0000000413007c0c */ /* 0x000fda000bf06270 */
[----:B------:R-:W-:Y:S05]  /*ea60*/  @P0 EXIT ;  /* 0x000000000000094d */ /* 0x000fea0003800000 */
        /* <DEDUP_REMOVED lines=354> */
.L_x_342:
        /* <DEDUP_REMOVED lines=23> */
.L_x_346:
[----:B------:R-:W2:Y:S02]  /*10200*/  LDG.E.U8 R2, desc[UR36][R2.64] ;  /* 0x0000002402027981 */ /* 0x000ea4000c1e1100 */
[----:B--2---:R-:W-:-:S04]  /*10210*/  I2FP.F32.U32 R0, R2 ;  /* 0x0000000200007245 */ /* 0x004fc80000201000 */
[----:B------:R-:W-:-:S04]  /*10220*/  F2FP.BF16.F32.PACK_AB R0, RZ, R0 ;  /* 0x00000000ff00723e */ /* 0x000fc800000010ff */
[----:B------:R-:W-:Y:S01]  /*10230*/  PRMT R19, R0, 0x7610, R19 ;  /* 0x0000761000137816 */ /* 0x000fe20000000013 */
[----:B------:R-:W-:Y:S06]  /*10240*/  BRA `(.L_x_348) ;  /* 0x0000000c00c87947 */ /* 0x000fec0003800000 */
.L_x_345:
        /* <DEDUP_REMOVED lines=11> */
.L_x_350:
[----:B------:R-:W2:Y:S02]  /*10300*/  LDG.E R2, desc[UR36][R2.64] ;  /* 0x0000002402027981 */ /* 0x000ea4000c1e1900 */
[----:B--2---:R-:W-:-:S04]  /*10310*/  I2FP.F32.S32 R0, R2 ;  /* 0x0000000200007245 */ /* 0x004fc80000201400 */
[----:B------:R-:W-:-:S04]  /*10320*/  F2FP.BF16.F32.PACK_AB R0, RZ, R0 ;  /* 0x00000000ff00723e */ /* 0x000fc800000010ff */
[----:B------:R-:W-:Y:S01]  /*10330*/  PRMT R19, R0, 0x7610, R19 ;  /* 0x0000761000137816 */ /* 0x000fe20000000013 */
[----:B------:R-:W-:Y:S06]  /*10340*/  BRA `(.L_x_348) ;  /* 0x0000000c00887947 */ /* 0x000fec0003800000 */
.L_x_349:
[----:B------:R-:W2:Y:S02]  /*10350*/  LDG.E.U16 R2, desc[UR36][R2.64] ;  /* 0x0000002402027981 */ /* 0x000ea4000c1e1500 */
[----:B--2---:R-:W1:Y:S02]  /*10360*/  I2F.S16 R0, R2 ;  /* 0x0000000200007306 */ /* 0x004e640000101400 */
[----:B-1----:R-:W-:-:S04]  /*10370*/  F2FP.BF16.F32.PACK_AB R0, RZ, R0 ;  /* 0x00000000ff00723e */ /* 0x002fc800000010ff */
[----:B------:R-:W-:Y:S01]  /*10380*/  PRMT R19, R0, 0x7610, R19 ;  /* 0x0000761000137816 */ /* 0x000fe20000000013 */
[----:B------:R-:W-:Y:S06]  /*10390*/  BRA `(.L_x_348) ;  /* 0x0000000c00747947 */ /* 0x000fec0003800000 */
.L_x_344:
        /* <DEDUP_REMOVED lines=9> */
.L_x_352:
[----:B------:R-:W2:Y:S02]  /*10430*/  LDG.E.U16 R0, desc[UR36][R2.64] ;  /* 0x0000002402007981 */ /* 0x000ea4000c1e1500 */
[----:B--2---:R-:W-:-:S05]  /*10440*/  HADD2.F32 R0, -RZ, R0.H0_H0 ;  /* 0x20000000ff007230 */ /* 0x004fca0000004100 */
[----:B------:R-:W-:-:S04]  /*10450*/  F2FP.BF16.F32.PACK_AB R0, RZ, R0 ;  /* 0x00000000ff00723e */ /* 0x000fc800000010ff */
[----:B------:R-:W-:Y:S01]  /*10460*/  PRMT R19, R0, 0x7610, R19 ;  /* 0x0000761000137816 */ /* 0x000fe20000000013 */
[----:B------:R-:W-:Y:S06]  /*10470*/  BRA `(.L_x_348) ;  /* 0x0000000c003c7947 */ /* 0x000fec0003800000 */
.L_x_351:
        /* <DEDUP_REMOVED lines=9> */
.L_x_354:
[----:B------:R-:W2:Y:S02]  /*10510*/  LDG.E.U16 R2, desc[UR36][R2.64] ;  /* 0x0000002402027981 */ /* 0x000ea4000c1e1500 */
[----:B--2---:R-:W-:-:S05]  /*10520*/  HADD2.F32 R0, -RZ, R2.H0_H0 ;  /* 0x20000002ff007230 */ /* 0x004fca0000004100 */
[----:B------:R-:W-:-:S04]  /*10530*/  F2FP.BF16.F32.PACK_AB R0, RZ, R0 ;  /* 0x00000000ff00723e */ /* 0x000fc800000010ff */
[----:B------:R-:W-:Y:S01]  /*10540*/  PRMT R19, R0, 0x7610, R19 ;  /* 0x0000761000137816 */ /* 0x000fe20000000013 */
[----:B------:R-:W-:Y:S06]  /*10550*/  BRA `(.L_x_348) ;  /* 0x0000000c00047947 */ /* 0x000fec0003800000 */
.L_x_353:
        /* <DEDUP_REMOVED lines=9> */
.L_x_343:
        /* <DEDUP_REMOVED lines=14> */
.L_x_357:
        /* <DEDUP_REMOVED lines=9> */
.L_x_356:
        /* <DEDUP_REMOVED lines=28> */
.L_x_359:
        /* <DEDUP_REMOVED lines=15> */
.L_x_358:
[----:B------:R1:W5:Y:S01]  /*10a10*/  LDG.E.U16 R19, desc[UR36][R2.64] ;  /* 0x0000002402137981 */ /* 0x000362000c1e1500 */
[----:B------:R-:W-:Y:S05]  /*10a20*/  BRA `(.L_x_348) ;  /* 0x0000000400d07947 */ /* 0x000fea0003800000 */
.L_x_355:
        /* <DEDUP_REMOVED lines=13> */
.L_x_362:
        /* <DEDUP_REMOVED lines=21> */
.L_x_366:
[----:B------:R-:W-:Y:S05]  /*10c50*/  BSYNC B1 ;  /* 0x0000000000017941 */ /* 0x000fea0003800000 */
.L_x_365:
[----:B------:R-:W-:Y:S01]  /*10c60*/  LEA R3, R0, 0x3b800000, 0x17 ;  /* 0x3b80000000037811 */ /* 0x000fe200078eb8ff */
[----:B------:R-:W-:-:S05]  /*10c70*/  IMAD.SHL.U32 R0, R2, 0x100000, RZ ;  /* 0x0010000002007824 */ /* 0x000fca00078e00ff */
[----:B------:R-:W-:-:S07]  /*10c80*/  LOP3.LUT R0, R3, R0, R4, 0xfe, !PT ;  /* 0x0000000003007212 */ /* 0x000fce00078efe04 */
.L_x_364:
[----:B------:R-:W-:Y:S05]  /*10c90*/  BSYNC B0 ;  /* 0x0000000000007941 */ /* 0x000fea0003800000 */
.L_x_363:
[----:B------:R-:W-:-:S04]  /*10ca0*/  F2FP.BF16.F32.PACK_AB R0, RZ, R0 ;  /* 0x00000000ff00723e */ /* 0x000fc800000010ff */
[----:B------:R-:W-:Y:S01]  /*10cb0*/  PRMT R19, R0, 0x7610, R19 ;  /* 0x0000761000137816 */ /* 0x000fe20000000013 */
[----:B------:R-:W-:Y:S06]  /*10cc0*/  BRA `(.L_x_348) ;  /* 0x0000000400287947 */ /* 0x000fec0003800000 */
.L_x_361:
        /* <DEDUP_REMOVED lines=21> */
.L_x_370:
[----:B------:R-:W-:Y:S05]  /*10e20*/  BSYNC B1 ;  /* 0x0000000000017941 */ /* 0x000fea0003800000 */
.L_x_369:
[----:B------:R-:W-:Y:S01]  /*10e30*/  LEA R3, R0, 0x37800000, 0x17 ;  /* 0x3780000000037811 */ /* 0x000fe200078eb8ff */
[----:B------:R-:W-:-:S05]  /*10e40*/  IMAD.SHL.U32 R0, R2, 0x200000, RZ ;  /* 0x0020000002007824 */ /* 0x000fca00078e00ff */
[----:B------:R-:W-:-:S07]  /*10e50*/  LOP3.LUT R0, R3, R0, R4, 0xfe, !PT ;  /* 0x0000000003007212 */ /* 0x000fce00078efe04 */
.L_x_368:
[----:B------:R-:W-:Y:S05]  /*10e60*/  BSYNC B0 ;  /* 0x0000000000007941 */ /* 0x000fea0003800000 */
.L_x_367:
[----:B------:R-:W-:-:S04]  /*10e70*/  F2FP.BF16.F32.PACK_AB R0, RZ, R0 ;  /* 0x00000000ff00723e */ /* 0x000fc800000010ff */
[----:B------:R-:W-:Y:S01]  /*10e80*/  PRMT R19, R0, 0x7610, R19 ;  /* 0x0000761000137816 */ /* 0x000fe20000000013 */
[----:B------:R-:W-:Y:S06]  /*10e90*/  BRA `(.L_x_348) ;  /* 0x0000000000b47947 */ /* 0x000fec0003800000 */
.L_x_360:
        /* <DEDUP_REMOVED lines=14> */
.L_x_374:
[----:B------:R-:W-:Y:S05]  /*10f80*/  BSYNC B0 ;  /* 0x0000000000007941 */ /* 0x000fea0003800000 */
.L_x_373:
[----:B------:R-:W-:-:S04]  /*10f90*/  F2FP.BF16.F32.PACK_AB R0, RZ, R0 ;  /* 0x00000000ff00723e */ /* 0x000fc800000010ff */
[----:B------:R-:W-:Y:S01]  /*10fa0*/  PRMT R19, R0, 0x7610, R19 ;  /* 0x0000761000137816 */ /* 0x000fe20000000013 */
[----:B------:R-:W-:Y:S06]  /*10fb0*/  BRA `(.L_x_348) ;  /* 0x00000000006c7947 */ /* 0x000fec0003800000 */
.L_x_347:
        /* <DEDUP_REMOVED lines=16> */
.L_x_375:
[----:B------:R-:W-:Y:S01]  /*110c0*/  PRMT R19, RZ, 0x7610, R19 ;  /* 0x00007610ff137816 */ /* 0x000fe20000000013 */
[----:B------:R-:W-:Y:S06]  /*110d0*/  BRA `(.L_x_348) ;  /* 0x0000000000247947 */ /* 0x000fec0003800000 */
.L_x_372:
[----:B------:R-:W2:Y:S02]  /*110e0*/  LDG.E.64 R2, desc[UR36][R2.64] ;  /* 0x0000002402027981 */ /* 0x000ea4000c1e1b00 */
[----:B--2---:R-:W1:Y:S02]  /*110f0*/  I2F.U64 R0, R2 ;  /* 0x0000000200007312 */ /* 0x004e640000301000 */
[----:B-1----:R-:W-:-:S04]  /*11100*/  F2FP.BF16.F32.PACK_AB R0, RZ, R0 ;  /* 0x00000000ff00723e */ /* 0x002fc800000010ff */
[----:B------:R-:W-:Y:S01]  /*11110*/  PRMT R19, R0, 0x7610, R19 ;  /* 0x0000761000137816 */ /* 0x000fe20000000013 */
[----:B------:R-:W-:Y:S06]  /*11120*/  BRA `(.L_x_348) ;  /* 0x0000000000107947 */ /* 0x000fec0003800000 */
.L_x_371:
[----:B------:R-:W2:Y:S02]  /*11130*/  LDG.E R2, desc[UR36][R2.64] ;  /* 0x0000002402027981 */ /* 0x000ea4000c1e1900 */
[----:B--2---:R-:W-:-:S04]  /*11140*/  I2FP.F32.U32 R0, R2 ;  /* 0x0000000200007245 */ /* 0x004fc80000201000 */
[----:B------:R-:W-:-:S04]  /*11150*/  F2FP.BF16.F32.PACK_AB R0, RZ, R0 ;  /* 0x00000000ff00723e */ /* 0x000fc800000010ff */
[----:B------:R-:W-:-:S07]  /*11160*/  PRMT R19, R0, 0x7610, R19 ;  /* 0x0000761000137816 */ /* 0x000fce0000000013 */
.L_x_348:
        /* <DEDUP_REMOVED lines=20> */
.L_x_379:
[----:B------:R-:W2:Y:S02]  /*112b0*/  LDG.E.U8 R4, desc[UR36][R4.64] ;  /* 0x0000002404047981 */ /* 0x000ea4000c1e1100 */
[----:B--2---:R-:W-:-:S04]  /*112c0*/  I2FP.F32.U32 R0, R4 ;  /* 0x0000000400007245 */ /* 0x004fc80000201000 */
[----:B------:R-:W-:-:S04]  /*112d0*/  F2FP.BF16.F32.PACK_AB R0, RZ, R0 ;  /* 0x00000000ff00723e */ /* 0x000fc800000010ff */
[----:B------:R-:W-:Y:S01]  /*112e0*/  PRMT R2, R0, 0x7610, R2 ;  /* 0x0000761000027816 */ /* 0x000fe20000000002 */
[----:B------:R-:W-:Y:S06]  /*112f0*/  BRA `(.L_x_381) ;  /* 0x0000000c00c47947 */ /* 0x000fec0003800000 */
.L_x_378:
        /* <DEDUP_REMOVED lines=11> */
.L_x_383:
[----:B------:R-:W2:Y:S02]  /*113b0*/  LDG.E R4, desc[UR36][R4.64] ;  /* 0x0000002404047981 */ /* 0x000ea4000c1e1900 */
[----:B--2---:R-:W-:-:S04]  /*113c0*/  I2FP.F32.S32 R0, R4 ;  /* 0x0000000400007245 */ /* 0x004fc80000201400 */
[----:B------:R-:W-:-:S04]  /*113d0*/  F2FP.BF16.F32.PACK_AB R0, RZ, R0 ;  /* 0x00000000ff00723e */ /* 0x000fc800000010ff */
[----:B------:R-:W-:Y:S01]  /*113e0*/  PRMT R2, R0, 0x7610, R2 ;  /* 0x0000761000027816 */ /* 0x000fe20000000002 */
[----:B------:R-:W-:Y:S06]  /*113f0*/  BRA `(.L_x_381) ;  /* 0x0000000c00847947 */ /* 0x000fec0003800000 */
.L_x_382:
[----:B------:R-:W2:Y:S02]  /*11400*/  LDG.E.U16 R4, desc[UR36][R4.64] ;  /* 0x0000002404047981 */ /* 0x000ea4000c1e1500 */
[----:B--2---:R-:W1:Y:S02]  /*11410*/  I2F.S16 R0, R4 ;  /* 0x0000000400007306 */ /* 0x004e640000101400 */
[----:B-1----:R-:W-:-:S04]  /*11420*/  F2FP.BF16.F32.PACK_AB R0, RZ, R0 ;  /* 0x00000000ff00723e */ /* 0x002fc800000010ff */
[----:B------:R-:W-:Y:S01]  /*11430*/  PRMT R2, R0, 0x7610, R2 ;  /* 0x0000761000027816 */ /* 0x000fe20000000002 */
[----:B------:R-:W-:Y:S06]  /*11440*/  BRA `(.L_x_381) ;  /* 0x0000000c00707947 */ /* 0x000fec0003800000 */
.L_x_377:
        /* <DEDUP_REMOVED lines=9> */
.L_x_385:
[----:B------:R-:W2:Y:S02]  /*114e0*/  LDG.E.U16 R0, desc[UR36][R4.64] ;  /* 0x0000002404007981 */ /* 0x000ea4000c1e1500 */
[----:B--2---:R-:W-:-:S05]  /*114f0*/  HADD2.F32 R0, -RZ, R0.H0_H0 ;  /* 0x20000000ff007230 */ /* 0x004fca0000004100 */
[----:B------:R-:W-:-:S04]  /*11500*/  F2FP.BF16.F32.PACK_AB R0, RZ, R0 ;  /* 0x00000000ff00723e */ /* 0x000fc800000010ff */
[----:B------:R-:W-:Y:S01]  /*11510*/  PRMT R2, R0, 0x7610, R2 ;  /* 0x0000761000027816 */ /* 0x000fe20000000002 */
[----:B------:R-:W-:Y:S06]  /*11520*/  BRA `(.L_x_381) ;  /* 0x0000000c00387947 */ /* 0x000fec0003800000 */
.L_x_384:
        /* <DEDUP_REMOVED lines=9> */
.L_x_387:
[----:B------:R-:W2:Y:S02]  /*115c0*/  LDG.E.U16 R4, desc[UR36][R4.64] ;  /* 0x0000002404047981 */ /* 0x000ea4000c1e1500 */
[----:B--2---:R-:W-:-:S05]  /*115d0*/  HADD2.F32 R0, -RZ, R4.H0_H0 ;  /* 0x20000004ff007230 */ /* 0x004fca0000004100 */
[----:B------:R-:W-:-:S04]  /*115e0*/  F2FP.BF16.F32.PACK_AB R0, RZ, R0 ;  /* 0x00000000ff00723e */ /* 0x000fc800000010ff */
[----:B------:R-:W-:Y:S01]  /*115f0*/  PRMT R2, R0, 0x7610, R2 ;  /* 0x0000761000027816 */ /* 0x000fe20000000002 */
[----:B------:R-:W-:Y:S06]  /*11600*/  BRA `(.L_x_381) ;  /* 0x0000000c00007947 */ /* 0x000fec0003800000 */
.L_x_386:
        /* <DEDUP_REMOVED lines=9> */
.L_x_376:
        /* <DEDUP_REMOVED lines=14> */
.L_x_390:
        /* <DEDUP_REMOVED lines=9> */
.L_x_389:
        /* <DEDUP_REMOVED lines=28> */
.L_x_392:
        /* <DEDUP_REMOVED lines=14> */
.L_x_391:
[----:B------:R1:W5:Y:S01]  /*11ab0*/  LDG.E.U16 R2, desc[UR36][R4.64] ;  /* 0x0000002404027981 */ /* 0x000362000c1e1500 */
[----:B------:R-:W-:Y:S05]  /*11ac0*/  BRA `(.L_x_381) ;  /* 0x0000000400d07947 */ /* 0x000fea0003800000 */
.L_x_388:
        /* <DEDUP_REMOVED lines=13> */
.L_x_395:
        /* <DEDUP_REMOVED lines=21> */
.L_x_399:
[----:B------:R-:W-:Y:S05]  /*11cf0*/  BSYNC B1 ;  /* 0x0000000000017941 */ /* 0x000fea0003800000 */
.L_x_398:
[----:B------:R-:W-:Y:S01]  /*11d00*/  LEA R3, R0, 0x3b800000, 0x17 ;  /* 0x3b80000000037811 */ /* 0x000fe200078eb8ff */
[----:B------:R-:W-:-:S05]  /*11d10*/  IMAD.SHL.U32 R0, R2, 0x100000, RZ ;  /* 0x0010000002007824 */ /* 0x000fca00078e00ff */
[----:B------:R-:W-:-:S07]  /*11d20*/  LOP3.LUT R0, R3, R0, R4, 0xfe, !PT ;  /* 0x0000000003007212 */ /* 0x000fce00078efe04 */
.L_x_397:
[----:B------:R-:W-:Y:S05]  /*11d30*/  BSYNC B0 ;  /* 0x0000000000007941 */ /* 0x000fea0003800000 */
.L_x_396:
[----:B------:R-:W-:-:S04]  /*11d40*/  F2FP.BF16.F32.PACK_AB R0, RZ, R0 ;  /* 0x00000000ff00723e */ /* 0x000fc800000010ff */
[----:B------:R-:W-:Y:S01]  /*11d50*/  PRMT R2, R0, 0x7610, R2 ;  /* 0x0000761000027816 */ /* 0x000fe20000000002 */
[----:B------:R-:W-:Y:S06]  /*11d60*/  BRA `(.L_x_381) ;  /* 0x0000000400287947 */ /* 0x000fec0003800000 */
.L_x_394:
        /* <DEDUP_REMOVED lines=21> */
.L_x_403:
[----:B------:R-:W-:Y:S05]  /*11ec0*/  BSYNC B1 ;  /* 0x0000000000017941 */ /* 0x000fea0003800000 */
.L_x_402:
[----:B------:R-:W-:Y:S01]  /*11ed0*/  LEA R3, R0, 0x37800000, 0x17 ;  /* 0x3780000000037811 */ /* 0x000fe200078eb8ff */
[----:B------:R-:W-:-:S05]  /*11ee0*/  IMAD.SHL.U32 R0, R2, 0x200000, RZ ;  /* 0x0020000002007824 */ /* 0x000fca00078e00ff */
[----:B------:R-:W-:-:S07]  /*11ef0*/  LOP3.LUT R0, R3, R0, R4, 0xfe, !PT ;  /* 0x0000000003007212 */ /* 0x000fce00078efe04 */
.L_x_401:
[----:B------:R-:W-:Y:S05]  /*11f00*/  BSYNC B0 ;  /* 0x0000000000007941 */ /* 0x000fea0003800000 */
.L_x_400:
[----:B------:R-:W-:-:S04]  /*11f10*/  F2FP.BF16.F32.PACK_AB R0, RZ, R0 ;  /* 0x00000000ff00723e */ /* 0x000fc800000010ff */
[----:B------:R-:W-:Y:S01]  /*11f20*/  PRMT R2, R0, 0x7610, R2 ;  /* 0x0000761000027816 */ /* 0x000fe20000000002 */
[----:B------:R-:W-:Y:S06]  /*11f30*/  BRA `(.L_x_381) ;  /* 0x0000000000b47947 */ /* 0x000fec0003800000 */
.L_x_393:
        /* <DEDUP_REMOVED lines=14> */
.L_x_407:
[----:B------:R-:W-:Y:S05]  /*12020*/  BSYNC B0 ;  /* 0x0000000000007941 */ /* 0x000fea0003800000 */
.L_x_406:
[----:B------:R-:W-:-:S04]  /*12030*/  F2FP.BF16.F32.PACK_AB R0, RZ, R0 ;  /* 0x00000000ff00723e */ /* 0x000fc800000010ff */
[----:B------:R-:W-:Y:S01]  /*12040*/  PRMT R2, R0, 0x7610, R2 ;  /* 0x0000761000027816 */ /* 0x000fe20000000002 */
[----:B------:R-:W-:Y:S06]  /*12050*/  BRA `(.L_x_381) ;  /* 0x00000000006c7947 */ /* 0x000fec0003800000 */
.L_x_380:
        /* <DEDUP_REMOVED lines=16> */
.L_x_408:
[----:B------:R-:W-:Y:S01]  /*12160*/  PRMT R2, RZ, 0x7610, R2 ;  /* 0x00007610ff027816 */ /* 0x000fe20000000002 */
[----:B------:R-:W-:Y:S06]  /*12170*/  BRA `(.L_x_381) ;  /* 0x0000000000247947 */ /* 0x000fec0003800000 */
.L_x_405:
[----:B------:R-:W2:Y:S02]  /*12180*/  LDG.E.64 R4, desc[UR36][R4.64] ;  /* 0x0000002404047981 */ /* 0x000ea4000c1e1b00 */
[----:B--2---:R-:W1:Y:S02]  /*12190*/  I2F.U64 R0, R4 ;  /* 0x0000000400007312 */ /* 0x004e640000301000 */
[----:B-1----:R-:W-:-:S04]  /*121a0*/  F2FP.BF16.F32.PACK_AB R0, RZ, R0 ;  /* 0x00000000ff00723e */ /* 0x002fc800000010ff */
[----:B------:R-:W-:Y:S01]  /*121b0*/  PRMT R2, R0, 0x7610, R2 ;  /* 0x0000761000027816 */ /* 0x000fe20000000002 */
[----:B------:R-:W-:Y:S06]  /*121c0*/  BRA `(.L_x_381) ;  /* 0x0000000000107947 */ /* 0x000fec0003800000 */
.L_x_404:
[----:B------:R-:W2:Y:S02]  /*121d0*/  LDG.E R4, desc[UR36][R4.64] ;  /* 0x0000002404047981 */ /* 0x000ea4000c1e1900 */
[----:B--2---:R-:W-:-:S04]  /*121e0*/  I2FP.F32.U32 R0, R4 ;  /* 0x0000000400007245 */ /* 0x004fc80000201000 */
[----:B------:R-:W-:-:S04]  /*121f0*/  F2FP.BF16.F32.PACK_AB R0, RZ, R0 ;  /* 0x00000000ff00723e */ /* 0x000fc800000010ff */
[----:B------:R-:W-:-:S07]  /*12200*/  PRMT R2, R0, 0x7610, R2 ;  /* 0x0000761000027816 */ /* 0x000fce0000000002 */
.L_x_381:
        /* <DEDUP_REMOVED lines=36> */
.L_x_416:
[----:B------:R-:W-:Y:S01]  /*12450*/  FSETP.GEU.FTZ.AND P0, PT, R7, -R9, PT ;  /* 0x800000090700720b */ /* 0x000fe20003f1e000 */
[----:B------:R-:W-:-:S12]  /*12460*/  FADD.FTZ R5, R5, -1 ;  /* 0xbf80000005057421 */ /* 0x000fd80000010000 */
[----:B------:R-:W-:-:S07]  /*12470*/  @!P0 FADD.FTZ R5, R5, -1 ;  /* 0xbf80000005058421 */ /* 0x000fce0000010000 */
.L_x_415:
[----:B------:R-:W-:Y:S05]  /*12480*/  BSYNC B2 ;  /* 0x0000000000027941 */ /* 0x000fea0003800000 */
.L_x_414:
[----:B------:R-:W-:Y:S01]  /*12490*/  FFMA.FTZ R4, -R9, R5, R4 ;  /* 0x0000000509047223 */ /* 0x000fe20000010104 */
[----:B------:R-:W-:Y:S06]  /*124a0*/  BRA `(.L_x_412) ;  /* 0x00000000007c7947 */ /* 0x000fec0003800000 */
.L_x_413:
        /* <DEDUP_REMOVED lines=15> */
.L_x_419:
        /* <DEDUP_REMOVED lines=13> */
.L_x_418:
[----:B------:R-:W-:Y:S05]  /*12670*/  BSYNC B2 ;  /* 0x0000000000027941 */ /* 0x000fea0003800000 */
.L_x_417:
[----:B------:R-:W-:-:S04]  /*12680*/  FMUL.FTZ R5, R4, 1.1920928955078125e-07 ;  /* 0x3400000004057820 */ /* 0x000fc80000410000 */
[----:B------:R-:W-:-:S07]  /*12690*/  FMUL.FTZ R4, R8, R5 ;  /* 0x0000000508047220 */ /* 0x000fce0000410000 */
.L_x_412:
[----:B------:R-:W-:Y:S05]  /*126a0*/  BSYNC B1 ;  /* 0x0000000000017941 */ /* 0x000fea0003800000 */
.L_x_411:
[----:B------:R-:W-:Y:S01]  /*126b0*/  FSETP.GTU.FTZ.AND P0, PT, |R4|, +INF , PT ;  /* 0x7f8000000400780b */ /* 0x000fe20003f1c200 */
[----:B------:R-:W-:Y:S01]  /*126c0*/  IMAD.U32 R2, R2, 0x10000, RZ ;  /* 0x0001000002027824 */ /* 0x000fe200078e00ff */
[C---:B------:R-:W-:Y:S01]  /*126d0*/  LOP3.LUT R3, R4.reuse, 0x80000000, R3, 0xb8, !PT ;  /* 0x8000000004037812 */ /* 0x040fe200078eb803 */
        /* <DEDUP_REMOVED lines=28> */
.L_x_410:
[----:B------:R-:W-:Y:S05]  /*128a0*/  BSYNC B0 ;  /* 0x0000000000007941 */ /* 0x000fea0003800000 */
.L_x_409:
        /* <DEDUP_REMOVED lines=14> */
[----:B-1----:R-:W-:Y:S01]  /*12990*/  STG.E.U8 desc[UR36][R16.64], R5 ;  /* 0x0000000510007986 */ /* 0x002fe2000c101124 */
[----:B------:R-:W-:Y:S05]  /*129a0*/  EXIT ;  /* 0x000000000000794d */ /* 0x000fea0003800000 */
.L_x_423:
[----:B------:R-:W-:-:S06]  /*129b0*/  IMAD.U32 R3, R5, 0x10000, RZ ;  /* 0x0001000005037824 */ /* 0x000fcc00078e00ff */
[----:B------:R-:W1:Y:S02]  /*129c0*/  F2I.S64.TRUNC R2, R3 ;  /* 0x0000000300027311 */ /* 0x000e64000020d900 */
[----:B-1----:R-:W-:Y:S01]  /*129d0*/  STG.E.U8 desc[UR36][R16.64], R2 ;  /* 0x0000000210007986 */ /* 0x002fe2000c101124 */
[----:B------:R-:W-:Y:S05]  /*129e0*/  EXIT ;  /* 0x000000000000794d */ /* 0x000fea0003800000 */
.L_x_422:
        /* <DEDUP_REMOVED lines=8> */
[----:B-1----:R-:W-:Y:S01]  /*12a70*/  STG.E.64 desc[UR36][R16.64], R2 ;  /* 0x0000000210007986 */ /* 0x002fe2000c101b24 */
[----:B------:R-:W-:Y:S05]  /*12a80*/  EXIT ;  /* 0x000000000000794d */ /* 0x000fea0003800000 */
.L_x_426:
[----:B------:R-:W-:-:S06]  /*12a90*/  IMAD.U32 R5, R5, 0x10000, RZ ;  /* 0x0001000005057824 */ /* 0x000fcc00078e00ff */
[----:B------:R-:W1:Y:S02]  /*12aa0*/  F2I.FTZ.TRUNC.NTZ R5, R5 ;  /* 0x0000000500057305 */ /* 0x000e64000021f100 */
[----:B-1----:R-:W-:Y:S01]  /*12ab0*/  STG.E desc[UR36][R16.64], R5 ;  /* 0x0000000510007986 */ /* 0x002fe2000c101924 */
[----:B------:R-:W-:Y:S05]  /*12ac0*/  EXIT ;  /* 0x000000000000794d */ /* 0x000fea0003800000 */
.L_x_425:
[----:B------:R-:W-:-:S06]  /*12ad0*/  IMAD.U32 R5, R5, 0x10000, RZ ;  /* 0x0001000005057824 */ /* 0x000fcc00078e00ff */
[----:B------:R-:W1:Y:S02]  /*12ae0*/  F2I.FTZ.TRUNC.NTZ R5, R5 ;  /* 0x0000000500057305 */ /* 0x000e64000021f100 */
[----:B-1----:R-:W-:Y:S01]  /*12af0*/  STG.E.U16 desc[UR36][R16.64], R5 ;  /* 0x0000000510007986 */ /* 0x002fe2000c101524 */
[----:B------:R-:W-:Y:S05]  /*12b00*/  EXIT ;  /* 0x000000000000794d */ /* 0x000fea0003800000 */
.L_x_421:
[----:B------:R-:W-:-:S13]  /*12b10*/  ISETP.GT.AND P0, PT, R0, 0x6, PT ;  /* 0x000000060000780c */ /* 0x000fda0003f04270 */
[----:B------:R-:W-:Y:S05]  /*12b20*/  @P0 BRA `(.L_x_427) ;  /* 0x00000000002c0947 */ /* 0x000fea0003800000 */
[----:B------:R-:W-:-:S13]  /*12b30*/  ISETP.NE.AND P0, PT, R0, 0x5, PT ;  /* 0x000000050000780c */ /* 0x000fda0003f05270 */
[----:B------:R-:W-:Y:S05]  /*12b40*/  @!P0 BRA `(.L_x_428) ;  /* 0x0000000000148947 */ /* 0x000fea0003800000 */
[----:B------:R-:W-:-:S13]  /*12b50*/  ISETP.NE.AND P0, PT, R0, 0x6, PT ;  /* 0x000000060000780c */ /* 0x000fda0003f05270 */
[----:B------:R-:W-:Y:S05]  /*12b60*/  @P0 BRA `(.L_x_424) ;  /* 0x0000000800c40947 */ /* 0x000fea0003800000 */
[----:B------:R-:W-:-:S05]  /*12b70*/  IMAD.U32 R5, R5, 0x10000, RZ ;  /* 0x0001000005057824 */ /* 0x000fca00078e00ff */
[----:B------:R-:W-:Y:S01]  /*12b80*/  STG.E desc[UR36][R16.64], R5 ;  /* 0x0000000510007986 */ /* 0x000fe2000c101924 */
[----:B------:R-:W-:Y:S05]  /*12b90*/  EXIT ;  /* 0x000000000000794d */ /* 0x000fea0003800000 */
.L_x_428:
[----:B------:R-:W-:-:S05]  /*12ba0*/  IMAD.U32 R0, R5, 0x10000, RZ ;  /* 0x0001000005007824 */ /* 0x000fca00078e00ff */
[----:B------:R-:W-:-:S05]  /*12bb0*/  F2FP.F16.F32.PACK_AB R0, RZ, R0 ;  /* 0x00000000ff00723e */ /* 0x000fca00000000ff */
[----:B------:R-:W-:Y:S01]  /*12bc0*/  STG.E.U16 desc[UR36][R16.64], R0 ;  /* 0x0000000010007986 */ /* 0x000fe2000c101524 */
[----:B------:R-:W-:Y:S05]  /*12bd0*/  EXIT ;  /* 0x000000000000794d */ /* 0x000fea0003800000 */
.L_x_427:
        /* <DEDUP_REMOVED lines=8> */
[----:B------:R-:W-:Y:S01]  /*12c60*/  STG.E.64 desc[UR36][R16.64], R2 ;  /* 0x0000000210007986 */ /* 0x000fe2000c101b24 */
[----:B------:R-:W-:Y:S05]  /*12c70*/  EXIT ;  /* 0x000000000000794d */ /* 0x000fea0003800000 */
.L_x_430:
[----:B------:R-:W-:-:S05]  /*12c80*/  IMAD.U32 R5, R5, 0x10000, RZ ;  /* 0x0001000005057824 */ /* 0x000fca00078e00ff */
[----:B------:R-:W-:-:S04]  /*12c90*/  F2FP.F16.F32.PACK_AB R3, RZ, R5 ;  /* 0x00000005ff03723e */ /* 0x000fc800000000ff */
[----:B------:R-:W-:-:S05]  /*12ca0*/  PRMT R3, R3, 0x5410, RZ ;  /* 0x0000541003037816 */ /* 0x000fca00000000ff */
[----:B------:R-:W-:Y:S01]  /*12cb0*/  STG.E desc[UR36][R16.64], R3 ;  /* 0x0000000310007986 */ /* 0x000fe2000c101924 */
[----:B------:R-:W-:Y:S05]  /*12cc0*/  EXIT ;  /* 0x000000000000794d */ /* 0x000fea0003800000 */
.L_x_429:
[----:B------:R-:W-:-:S04]  /*12cd0*/  IMAD.U32 R2, R5, 0x10000, RZ ;  /* 0x0001000005027824 */ /* 0x000fc800078e00ff */
[----:B------:R-:W-:-:S06]  /*12ce0*/  FMUL.FTZ R2, R2, 1 ;  /* 0x3f80000002027820 */ /* 0x000fcc0000410000 */
[----:B------:R-:W1:Y:S02]  /*12cf0*/  F2F.F64.F32 R2, R2 ;  /* 0x0000000200027310 */ /* 0x000e640000201800 */
[----:B-1----:R-:W-:Y:S01]  /*12d00*/  STG.E.64 desc[UR36][R16.64], R2 ;  /* 0x0000000210007986 */ /* 0x002fe2000c101b24 */
[----:B------:R-:W-:Y:S05]  /*12d10*/  EXIT ;  /* 0x000000000000794d */ /* 0x000fea0003800000 */
.L_x_420:
        /* <DEDUP_REMOVED lines=11> */
[----:B------:R-:W-:Y:S01]  /*12dd0*/  STG.E.U8 desc[UR36][R16.64], R3 ;  /* 0x0000000310007986 */ /* 0x000fe2000c101124 */
[----:B------:R-:W-:Y:S05]  /*12de0*/  EXIT ;  /* 0x000000000000794d */ /* 0x000fea0003800000 */
.L_x_433:
[----:B------:R-:W-:Y:S01]  /*12df0*/  IMAD.U32 R5, R5, 0x10000, RZ ;  /* 0x0001000005057824 */ /* 0x000fe200078e00ff */
[----:B------:R-:W-:-:S03]  /*12e00*/  CS2R R6, SRZ ;  /* 0x0000000000067805 */ /* 0x000fc6000001ff00 */
[----:B------:R-:W-:-:S06]  /*12e10*/  FMUL.FTZ R5, R5, 1 ;  /* 0x3f80000005057820 */ /* 0x000fcc0000410000 */
[----:B------:R-:W1:Y:S02]  /*12e20*/  F2F.F64.F32 R4, R5 ;  /* 0x0000000500047310 */ /* 0x000e640000201800 */
[----:B-1----:R-:W-:Y:S01]  /*12e30*/  STG.E.128 desc[UR36][R16.64], R4 ;  /* 0x0000000410007986 */ /* 0x002fe2000c101d24 */
[----:B------:R-:W-:Y:S05]  /*12e40*/  EXIT ;  /* 0x000000000000794d */ /* 0x000fea0003800000 */
.L_x_432:
        /* <DEDUP_REMOVED lines=21> */
.L_x_437:
[----:B------:R-:W-:Y:S05]  /*12fa0*/  BSYNC B0 ;  /* 0x0000000000007941 */ /* 0x000fea0003800000 */
.L_x_436:
[----:B------:R-:W-:-:S05]  /*12fb0*/  LOP3.LUT R3, R0, R3, RZ, 0xfc, !PT ;  /* 0x0000000300037212 */ /* 0x000fca00078efcff */
[----:B------:R-:W-:Y:S01]  /*12fc0*/  STG.E.U8 desc[UR36][R16.64], R3 ;  /* 0x0000000310007986 */ /* 0x000fe2000c101124 */
[----:B------:R-:W-:Y:S05]  /*12fd0*/  EXIT ;  /* 0x000000000000794d */ /* 0x000fea0003800000 */
.L_x_435:
        /* <DEDUP_REMOVED lines=13> */
.L_x_439:
[----:B------:R-:W-:Y:S01]  /*130b0*/  IMAD.MOV.U32 R0, RZ, RZ, 0x7f ;  /* 0x0000007fff007424 */ /* 0x000fe200078e00ff */
[----:B------:R-:W-:-:S04]  /*130c0*/  ISETP.GT.U32.AND P0, PT, R2, 0x7f800000, PT ;  /* 0x7f8000000200780c */ /* 0x000fc80003f04070 */
[----:B------:R-:W-:-:S09]  /*130d0*/  SEL R0, R0, 0x7c, P0 ;  /* 0x0000007c00007807 */ /* 0x000fd20000000000 */
.L_x_440:
[----:B------:R-:W-:Y:S05]  /*130e0*/  BSYNC B0 ;  /* 0x0000000000007941 */ /* 0x000fea0003800000 */
.L_x_438:
[----:B------:R-:W-:-:S04]  /*130f0*/  LOP3.LUT R2, R5, 0x80000000, RZ, 0xc0, !PT ;  /* 0x8000000005027812 */ /* 0x000fc800078ec0ff */
[----:B------:R-:W-:-:S04]  /*13100*/  SHF.R.U32.HI R3, RZ, 0x18, R2 ;  /* 0x00000018ff037819 */ /* 0x000fc80000011602 */
[----:B------:R-:W-:-:S05]  /*13110*/  LOP3.LUT R3, R0, R3, RZ, 0xfc, !PT ;  /* 0x0000000300037212 */ /* 0x000fca00078efcff */
[----:B------:R-:W-:Y:S01]  /*13120*/  STG.E.U8 desc[UR36][R16.64], R3 ;  /* 0x0000000310007986 */ /* 0x000fe2000c101124 */
[----:B------:R-:W-:Y:S05]  /*13130*/  EXIT ;  /* 0x000000000000794d */ /* 0x000fea0003800000 */
.L_x_434:
[----:B------:R-:W-:Y:S01]  /*13140*/  STG.E.U16 desc[UR36][R16.64], R5 ;  /* 0x0000000510007986 */ /* 0x000fe2000c101524 */
[----:B------:R-:W-:Y:S05]  /*13150*/  EXIT ;  /* 0x000000000000794d */ /* 0x000fea0003800000 */
.L_x_431:
        /* <DEDUP_REMOVED lines=10> */
[----:B-1----:R-:W-:Y:S01]  /*13200*/  STG.E.U16 desc[UR36][R16.64], R3 ;  /* 0x0000000310007986 */ /* 0x002fe2000c101524 */
[----:B------:R-:W-:Y:S05]  /*13210*/  EXIT ;  /* 0x000000000000794d */ /* 0x000fea0003800000 */
.L_x_443:
        /* <DEDUP_REMOVED lines=17> */
.L_x_446:
[----:B------:R-:W-:-:S04]  /*13330*/  LOP3.LUT R2, R5, 0x80000000, RZ, 0xc0, !PT ;  /* 0x8000000005027812 */ /* 0x000fc800078ec0ff */
[----:B------:R-:W-:-:S04]  /*13340*/  SHF.R.U32.HI R3, RZ, 0x18, R2 ;  /* 0x00000018ff037819 */ /* 0x000fc80000011602 */
[----:B------:R-:W-:-:S04]  /*13350*/  LOP3.LUT R0, R0, R3, RZ, 0xfc, !PT ;  /* 0x0000000300007212 */ /* 0x000fc800078efcff */
[----:B------:R-:W-:-:S07]  /*13360*/  PRMT R8, R0, 0x7610, R8 ;  /* 0x0000761000087816 */ /* 0x000fce0000000008 */
.L_x_445:
[----:B------:R-:W-:Y:S05]  /*13370*/  BSYNC B0 ;  /* 0x0000000000007941 */ /* 0x000fea0003800000 */
.L_x_444:
[----:B------:R-:W-:Y:S01]  /*13380*/  STG.E.U8 desc[UR36][R16.64], R8 ;  /* 0x0000000810007986 */ /* 0x000fe2000c101124 */
[----:B------:R-:W-:Y:S05]  /*13390*/  EXIT ;  /* 0x000000000000794d */ /* 0x000fea0003800000 */
.L_x_442:
        /* <DEDUP_REMOVED lines=17> */
.L_x_449:
[----:B------:R-:W-:-:S04]  /*134b0*/  LOP3.LUT R2, R5, 0x80000000, RZ, 0xc0, !PT ;  /* 0x8000000005027812 */ /* 0x000fc800078ec0ff */
[----:B------:R-:W-:-:S04]  /*134c0*/  SHF.R.U32.HI R3, RZ, 0x18, R2 ;  /* 0x00000018ff037819 */ /* 0x000fc80000011602 */
[----:B------:R-:W-:-:S04]  /*134d0*/  LOP3.LUT R0, R0, R3, RZ, 0xfc, !PT ;  /* 0x0000000300007212 */ /* 0x000fc800078efcff */
[----:B------:R-:W-:-:S07]  /*134e0*/  PRMT R8, R0, 0x7610, R8 ;  /* 0x0000761000087816 */ /* 0x000fce0000000008 */
.L_x_448:
[----:B------:R-:W-:Y:S05]  /*134f0*/  BSYNC B0 ;  /* 0x0000000000007941 */ /* 0x000fea0003800000 */
.L_x_447:
[----:B------:R-:W-:Y:S01]  /*13500*/  STG.E.U8 desc[UR36][R16.64], R8 ;  /* 0x0000000810007986 */ /* 0x000fe2000c101124 */
[----:B------:R-:W-:Y:S05]  /*13510*/  EXIT ;  /* 0x000000000000794d */ /* 0x000fea0003800000 */
.L_x_441:
        /* <DEDUP_REMOVED lines=20> */
[----:B------:R-:W-:Y:S01]  /*13660*/  STG.E.U8 desc[UR36][R16.64], R3 ;  /* 0x0000000310007986 */ /* 0x000fe2000c101124 */
[----:B------:R-:W-:Y:S05]  /*13670*/  EXIT ;  /* 0x000000000000794d */ /* 0x000fea0003800000 */
.L_x_424:
        /* <DEDUP_REMOVED lines=16> */
.L_x_452:
[----:B------:R-:W-:Y:S05]  /*13780*/  EXIT ;  /* 0x000000000000794d */ /* 0x000fea0003800000 */
.L_x_451:
[----:B------:R-:W-:-:S06]  /*13790*/  IMAD.U32 R2, R5, 0x10000, RZ ;  /* 0x0001000005027824 */ /* 0x000fcc00078e00ff */
[----:B------:R-:W1:Y:S02]  /*137a0*/  F2I.U64.TRUNC R2, R2 ;  /* 0x0000000200027311 */ /* 0x000e64000020d800 */
[----:B-1----:R-:W-:Y:S01]  /*137b0*/  STG.E.64 desc[UR36][R16.64], R2 ;  /* 0x0000000210007986 */ /* 0x002fe2000c101b24 */
[----:B------:R-:W-:Y:S05]  /*137c0*/  EXIT ;  /* 0x000000000000794d */ /* 0x000fea0003800000 */
.L_x_450:
[----:B------:R-:W-:-:S06]  /*137d0*/  IMAD.U32 R5, R5, 0x10000, RZ ;  /* 0x0001000005057824 */ /* 0x000fcc00078e00ff */
[----:B------:R-:W1:Y:S02]  /*137e0*/  F2I.FTZ.U32.TRUNC.NTZ R5, R5 ;  /* 0x0000000500057305 */ /* 0x000e64000021f000 */
[----:B-1----:R-:W-:Y:S01]  /*137f0*/  STG.E desc[UR36][R16.64], R5 ;  /* 0x0000000510007986 */ /* 0x002fe2000c101924 */
[----:B------:R-:W-:Y:S05]  /*13800*/  EXIT ;  /* 0x000000000000794d */ /* 0x000fea0003800000 */
.L_x_453:
[----:B------:R-:W-:-:S00]  /*13810*/  BRA `(.L_x_453) ;  /* 0xfffffffc00fc7947 */ /* 0x000fc0000383ffff */
[----:B------:R-:W-:-:S00]  /*13820*/  NOP ;  /* 0x0000000000007918 */ /* 0x000fc00000000000 */
        /* <DEDUP_REMOVED lines=13> */
.L_x_37762:


//--------------------- .text._ZN2at6native27unrolled_elementwise_kernelINS0_13BinaryFunctorIN3c108BFloat16ES4_S4_ZZZNS0_15binary_internal21div_floor_kernel_cudaERNS_18TensorIteratorBaseEENKUlvE1_clEvENKUlvE2_clEvEUlS4_S4_E_EESt5arrayIPcLm3EELi4E23TrivialOffsetCalculatorILi2EjESF_ILi1EjENS0_6memory12LoadWithCastILi2EEENSI_13StoreWithCastILi1EEEEEviT_T0_T2_T3_T4_T5_ --------------------------
	.section	.text._ZN2at6native27unrolled_elementwise_kernelINS0_13BinaryFunctorIN3c108BFloat16ES4_S4_ZZZNS0_15binary_internal21div_floor_kernel_cudaERNS_18TensorIteratorBaseEENKUlvE1_clEvENKUlvE2_clEvEUlS4_S4_E_EESt5arrayIPcLm3EELi4E23TrivialOffsetCalculatorILi2EjESF_ILi1EjENS0_6memory12LoadWithCastILi2EEENSI_13StoreWithCastILi1EEEEEviT_T0_T2_T3_T4_T5_,"ax",@progbits
	.align	128
        .global         _ZN2at6native27unrolled_elementwise_kernelINS0_13BinaryFunctorIN3c108BFloat16ES4_S4_ZZZNS0_15binary_internal21div_floor_kernel_cudaERNS_18TensorIteratorBaseEENKUlvE1_clEvENKUlvE2_clEvEUlS4_S4_E_EESt5arrayIPcLm3EELi4E23TrivialOffsetCalculatorILi2EjESF_ILi1EjENS0_6memory12LoadWithCastILi2EEENSI_13StoreWithCastILi1EEEEEviT_T0_T2_T3_T4_T5_
        .type           _ZN2at6native27unrolled_elementwise_kernelINS0_13BinaryFunctorIN3c108BFloat16ES4_S4_ZZZNS0_15binary_internal21div_floor_kernel_cudaERNS_18TensorIteratorBaseEENKUlvE1_clEvENKUlvE2_clEvEUlS4_S4_E_EESt5arrayIPcLm3EELi4E23TrivialOffsetCalculatorILi2EjESF_ILi1EjENS0_6memory12LoadWithCastILi2EEENSI_13StoreWithCastILi1EEEEEviT_T0_T2_T3_T4_T5_,@function
        .size           _ZN2at6native27unrolled_elementwise_kernelINS0_13BinaryFunctorIN3c108BFloat16ES4_S4_ZZZNS0_15binary_internal21div_floor_kernel_cudaERNS_18TensorIteratorBaseEENKUlvE1_clEvENKUlvE2_clEvEUlS4_S4_E_EESt5arrayIPcLm3EELi4E23TrivialOffsetCalculatorILi2EjESF_ILi1EjENS0_6memory12LoadWithCastILi2EEENSI_13StoreWithCastILi1EEEEEviT_T0_T2_T3_T4_T5_,(.L_x_37763 - _ZN2at6native27unrolled_elementwise_kernelINS0_13BinaryFunctorIN3c108BFloat16ES4_S4_ZZZNS0_15binary_internal21div_floor_kernel_cudaERNS_18TensorIteratorBaseEENKUlvE1_clEvENKUlvE2_clEvEUlS4_S4_E_EESt5arrayIPcLm3EELi4E23TrivialOffsetCalculatorILi2EjESF_ILi1EjENS0_6memory12LoadWithCastILi2EEENSI_13StoreWithCastILi1EEEEEviT_T0_T2_T3_T4_T5_)
        .other          _ZN2at6native27unrolled_elementwise_kernelINS0_13BinaryFunctorIN3c108BFloat16ES4_S4_ZZZNS0_15binary_internal21div_floor_kernel_cudaERNS_18TensorIteratorBaseEENKUlvE1_clEvENKUlvE2_clEvEUlS4_S4_E_EESt5arrayIPcLm3EELi4E23TrivialOffsetCalculatorILi2EjESF_ILi1EjENS0_6memory12LoadWithCastILi2EEENSI_13StoreWithCastILi1EEEEEviT_T0_T2_T3_T4_T5_,@"STO_CUDA_ENTRY STV_DEFAULT"
_ZN2at6native27unrolled_elementwise_kernelINS0_13BinaryFunctorIN3c108BFloat16ES4_S4_ZZZNS0_15binary_internal21div_floor_kernel_cudaERNS_18TensorIteratorBaseEENKUlvE1_clEvENKUlvE2_clEvEUlS4_S4_E_EESt5arrayIPcLm3EELi4E23TrivialOffsetCalculatorILi2EjESF_ILi1EjENS0_6memory12LoadWithCastILi2EEENSI_13StoreWithCastILi1EEEEEviT_T0_T2_T3_T4_T5_:
.text._ZN2at6native27unrolled_elementwise_kernelINS0_13BinaryFunctorIN3c108BFloat16ES4_S4_ZZZNS0_15binary_internal21div_floor_kernel_cudaERNS_18TensorIteratorBaseEENKUlvE1_clEvENKUlvE2_clEvEUlS4_S4_E_EESt5arrayIPcLm3EELi4E23TrivialOffsetCalculatorILi2EjESF_ILi1EjENS0_6memory12LoadWithCastILi2EEENSI_13StoreWithCastILi1EEEEEviT_T0_T2_T3_T4_T5_:
[----:B------:R-:W0:Y:S01]  /*0000*/  LDC R1, c[0x0][0x28] ;  /* 0x00000a00ff017b82 */ /* 0x000e220000000800 */
[----:B------:R-:W1:Y:S07]  /*0010*/  S2R R2, SR_CTAID.X ;  /* 0x0000000000027919 */ /* 0x000e6e0000002500 */
[----:B------:R-:W1:Y:S01]  /*0020*/  LDC R3, c[0x0][0x210] ;  /* 0x00008400ff037b82 */ /* 0x000e620000000800 */
[----:B------:R-:W-:Y:S01]  /*0030*/  ULDC.64 UR36, c[0x0][0x208] ;  /* 0x0000820000247ab9 */ /* 0x000fe20000000a00 */
[----:B------:R-:W-:Y:S01]  /*0040*/  BSSY B6, `(.L_x_454) ;  /* 0x0000224000067945 */ /* 0x000fe20003800000 */
[----:B------:R-:W2:Y:S01]  /*0050*/  S2R R27, SR_TID.X ;  /* 0x00000000001b7919 */ /* 0x000ea20000002100 */
[----:B------:R-:W-:-:S02]  /*0060*/  PRMT R17, RZ, 0x7610, R17 ;  /* 0x00007610ff117816 */ /* 0x000fc40000000011 */
[----:B------:R-:W-:Y:S02]  /*0070*/  PRMT R22, RZ, 0x7610, R22 ;  /* 0x00007610ff167816 */ /* 0x000fe40000000016 */
[----:B------:R-:W3:Y:S01]  /*0080*/  LDC.U8 R25, c[0x0][0x234] ;  /* 0x00008d00ff197b82 */ /* 0x000ee20000000000 */
[----:B------:R-:W-:-:S07]  /*0090*/  PRMT R23, RZ, 0x7610, R23 ;  /* 0x00007610ff177816 */ /* 0x000fce0000000017 */
[----:B------:R-:W4:Y:S01]  /*00a0*/  LDC.U8 R18, c[0x0][0x235] ;  /* 0x00008d40ff127b82 */ /* 0x000f220000000000 */
[----:B-1----:R-:W-:-:S05]  /*00b0*/  IMAD R16, R2, -0x200, R3 ;  /* 0xfffffe0002107824 */ /* 0x002fca00078e0203 */
[----:B--2---:R-:W-:-:S13]  /*00c0*/  ISETP.GE.AND P0, PT, R27, R16, PT ;  /* 0x000000101b00720c */ /* 0x004fda0003f06270 */
[----:B0--34-:R-:W-:Y:S05]  /*00d0*/  @P0 BRA `(.L_x_455) ;  /* 0x0000002000680947 */ /* 0x019fea0003800000 */
[----:B------:R-:W0:Y:S01]  /*00e0*/  LDC.64 R4, c[0x0][0x220] ;  /* 0x00008800ff047b82 */ /* 0x000e220000000a00 */
[----:B------:R-:W-:Y:S01]  /*00f0*/  PRMT R0, R25, 0x9910, RZ ;  /* 0x0000991019007816 */ /* 0x000fe200000000ff */
[----:B------:R-:W-:Y:S01]  /*0100*/  IMAD R19, R2, 0x200, R27 ;  /* 0x0000020002137824 */ /* 0x000fe200078e021b */
[----:B------:R-:W-:Y:S02]  /*0110*/  ULDC UR4, c[0x0][0x238] ;  /* 0x00008e0000047ab9 */ /* 0x000fe40000000800 */
[----:B------:R-:W-:Y:S01]  /*0120*/  ISETP.GT.AND P0, PT, R0, 0x9, PT ;  /* 0x000000090000780c */ /* 0x000fe20003f04270 */
[----:B------:R-:W-:-:S05]  /*0130*/  IMAD R3, R19, UR4, RZ ;  /* 0x0000000413037c24 */ /* 0x000fca000f8e02ff */
[----:B0-----:R-:W-:-:S05]  /*0140*/  IADD3 R4, P1, R3, R4, RZ ;  /* 0x0000000403047210 */ /* 0x001fca0007f3e0ff */
[----:B------:R-:W-:Y:S02]  /*0150*/  IMAD.X R5, RZ, RZ, R5, P1 ;  /* 0x000000ffff057224 */ /* 0x000fe400008e0605 */
[----:B------:R-:W-:Y:S06]  /*0160*/  @P0 BRA `(.L_x_456) ;  /* 0x0000000400300947 */ /* 0x000fec0003800000 */
        /* <DEDUP_REMOVED lines=13> */
.L_x_459:
[----:B------:R-:W2:Y:S02]  /*0240*/  LDG.E.U8 R4, desc[UR36][R4.64] ;  /* 0x0000002404047981 */ /* 0x000ea4000c1e1100 */
[----:B--2---:R-:W-:-:S04]  /*0250*/  I2FP.F32.U32 R0, R4 ;  /* 0x0000000400007245 */ /* 0x004fc80000201000 */
[----:B------:R-:W-:-:S04]  /*0260*/  F2FP.BF16.F32.PACK_AB R0, RZ, R0 ;  /* 0x00000000ff00723e */ /* 0x000fc800000010ff */
[----:B------:R-:W-:Y:S01]  /*0270*/  PRMT R22, R0, 0x7610, R22 ;  /* 0x0000761000167816 */ /* 0x000fe20000000016 */
[----:B------:R-:W-:Y:S06]  /*0280*/  BRA `(.L_x_461) ;  /* 0x0000000c00c87947 */ /* 0x000fec0003800000 */
.L_x_458:
        /* <DEDUP_REMOVED lines=11> */
.L_x_463:
[----:B------:R-:W2:Y:S02]  /*0340*/  LDG.E R4, desc[UR36][R4.64] ;  /* 0x0000002404047981 */ /* 0x000ea4000c1e1900 */
[----:B--2---:R-:W-:-:S04]  /*0350*/  I2FP.F32.S32 R0, R4 ;  /* 0x0000000400007245 */ /* 0x004fc80000201400 */
[----:B------:R-:W-:-:S04]  /*0360*/  F2FP.BF16.F32.PACK_AB R0, RZ, R0 ;  /* 0x00000000ff00723e */ /* 0x000fc800000010ff */
[----:B------:R-:W-:Y:S01]  /*0370*/  PRMT R22, R0, 0x7610, R22 ;  /* 0x0000761000167816 */ /* 0x000fe20000000016 */
[----:B------:R-:W-:Y:S06]  /*0380*/  BRA `(.L_x_461) ;  /* 0x0000000c00887947 */ /* 0x000fec0003800000 */
.L_x_462:
[----:B------:R-:W2:Y:S02]  /*0390*/  LDG.E.U16 R4, desc[UR36][R4.64] ;  /* 0x0000002404047981 */ /* 0x000ea4000c1e1500 */
[----:B--2---:R-:W0:Y:S02]  /*03a0*/  I2F.S16 R0, R4 ;  /* 0x0000000400007306 */ /* 0x004e240000101400 */
[----:B0-----:R-:W-:-:S04]  /*03b0*/  F2FP.BF16.F32.PACK_AB R0, RZ, R0 ;  /* 0x00000000ff00723e */ /* 0x001fc800000010ff */
[----:B------:R-:W-:Y:S01]  /*03c0*/  PRMT R22, R0, 0x7610, R22 ;  /* 0x0000761000167816 */ /* 0x000fe20000000016 */
[----:B------:R-:W-:Y:S06]  /*03d0*/  BRA `(.L_x_461) ;  /* 0x0000000c00747947 */ /* 0x000fec0003800000 */
.L_x_457:
        /* <DEDUP_REMOVED lines=9> */
.L_x_465:
[----:B------:R-:W2:Y:S02]  /*0470*/  LDG.E.U16 R0, desc[UR36][R4.64] ;  /* 0x0000002404007981 */ /* 0x000ea4000c1e1500 */
[----:B--2---:R-:W-:-:S05]  /*0480*/  HADD2.F32 R0, -RZ, R0.H0_H0 ;  /* 0x20000000ff007230 */ /* 0x004fca0000004100 */
[----:B------:R-:W-:-:S04]  /*0490*/  F2FP.BF16.F32.PACK_AB R0, RZ, R0 ;  /* 0x00000000ff00723e */ /* 0x000fc800000010ff */
[----:B------:R-:W-:Y:S01]  /*04a0*/  PRMT R22, R0, 0x7610, R22 ;  /* 0x0000761000167816 */ /* 0x000fe20000000016 */
[----:B------:R-:W-:Y:S06]  /*04b0*/  BRA `(.L_x_461) ;  /* 0x0000000c003c7947 */ /* 0x000fec0003800000 */
.L_x_464:
        /* <DEDUP_REMOVED lines=9> */
.L_x_467:
[----:B------:R-:W2:Y:S02]  /*0550*/  LDG.E.U16 R4, desc[UR36][R4.64] ;  /* 0x0000002404047981 */ /* 0x000ea4000c1e1500 */
[----:B--2---:R-:W-:-:S05]  /*0560*/  HADD2.F32 R0, -RZ, R4.H0_H0 ;  /* 0x20000004ff007230 */ /* 0x004fca0000004100 */
[----:B------:R-:W-:-:S04]  /*0570*/  F2FP.BF16.F32.PACK_AB R0, RZ, R0 ;  /* 0x00000000ff00723e */ /* 0x000fc800000010ff */
[----:B------:R-:W-:Y:S01]  /*0580*/  PRMT R22, R0, 0x7610, R22 ;  /* 0x0000761000167816 */ /* 0x000fe20000000016 */
[----:B------:R-:W-:Y:S06]  /*0590*/  BRA `(.L_x_461) ;  /* 0x0000000c00047947 */ /* 0x000fec0003800000 */
.L_x_466:
        /* <DEDUP_REMOVED lines=9> */
.L_x_456:
        /* <DEDUP_REMOVED lines=14> */
.L_x_470:
        /* <DEDUP_REMOVED lines=9> */
.L_x_469:
        /* <DEDUP_REMOVED lines=28> */
.L_x_472:
[----:B------:R-:W2:Y:S02]  /*0960*/  LDG.E.U8 R4, desc[UR36][R4.64] ;  /* 0x0000002404047981 */ /* 0x000ea4000c1e1100 */
[----:B--2---:R-:W-:-:S05]  /*0970*/  IMAD.SHL.U32 R0, R4, 0x2000000, RZ ;  /* 0x0200000004007824 */ /* 0x004fca00078e00ff */
[----:B------:R-:W-:-:S13]  /*0980*/  ISETP.GE.U32.AND P0, PT, R0, 0x8000000, PT ;  /* 0x080000000000780c */ /* 0x000fda0003f06070 */
[C---:B------:R-:W-:Y:S02]  /*0990*/  @!P0 IMAD.SHL.U32 R0, R4.reuse, 0x100, RZ ;  /* 0x0000010004008824 */ /* 0x040fe400078e00ff */
[----:B------:R-:W-:-:S03]  /*09a0*/  @P0 IMAD.SHL.U32 R3, R4, 0x200000, RZ ;  /* 0x0020000004030824 */ /* 0x000fc600078e00ff */
[----:B------:R-:W-:Y:S02]  /*09b0*/  @!P0 LOP3.LUT R0, R0, 0x7f00, RZ, 0xc0, !PT ;  /* 0x00007f0000008812 */ /* 0x000fe400078ec0ff */
[----:B------:R-:W-:Y:S02]  /*09c0*/  @P0 LOP3.LUT R3, R3, 0x70000000, RZ, 0xfc, !PT ;  /* 0x7000000003030812 */ /* 0x000fe400078efcff */
[----:B------:R-:W-:-:S03]  /*09d0*/  @!P0 LOP3.LUT R0, R0, 0x3f000000, RZ, 0xfc, !PT ;  /* 0x3f00000000008812 */ /* 0x000fc600078efcff */
[----:B------:R-:W-:Y:S02]  /*09e0*/  @P0 FMUL.FTZ R3, R3, 1.9259299443872358531e-34 ;  /* 0x0780000003030820 */ /* 0x000fe40000410000 */
[----:B------:R-:W-:Y:S01]  /*09f0*/  @!P0 FADD.FTZ R3, R0, -0.5 ;  /* 0xbf00000000038421 */ /* 0x000fe20000010000 */
[----:B------:R-:W-:-:S05]  /*0a00*/  IMAD.SHL.U32 R0, R4, 0x1000000, RZ ;  /* 0x0100000004007824 */ /* 0x000fca00078e00ff */
[----:B------:R-:W-:-:S04]  /*0a10*/  LOP3.LUT R0, R3, 0x80000000, R0, 0xf8, !PT ;  /* 0x8000000003007812 */ /* 0x000fc800078ef800 */
[----:B------:R-:W-:-:S04]  /*0a20*/  F2FP.BF16.F32.PACK_AB R0, RZ, R0 ;  /* 0x00000000ff00723e */ /* 0x000fc800000010ff */
[----:B------:R-:W-:Y:S01]  /*0a30*/  PRMT R22, R0, 0x7610, R22 ;  /* 0x0000761000167816 */ /* 0x000fe20000000016 */
[----:B------:R-:W-:Y:S06]  /*0a40*/  BRA `(.L_x_461) ;  /* 0x0000000400d87947 */ /* 0x000fec0003800000 */
.L_x_471:
[----:B------:R0:W5:Y:S01]  /*0a50*/  LDG.E.U16 R22, desc[UR36][R4.64] ;  /* 0x0000002404167981 */ /* 0x000162000c1e1500 */
[----:B------:R-:W-:Y:S05]  /*0a60*/  BRA `(.L_x_461) ;  /* 0x0000000400d07947 */ /* 0x000fea0003800000 */
.L_x_468:
        /* <DEDUP_REMOVED lines=13> */
.L_x_475:
        /* <DEDUP_REMOVED lines=21> */
.L_x_479:
[----:B------:R-:W-:Y:S05]  /*0c90*/  BSYNC B1 ;  /* 0x0000000000017941 */ /* 0x000fea0003800000 */
.L_x_478:
[----:B------:R-:W-:Y:S01]  /*0ca0*/  LEA R5, R0, 0x3b800000, 0x17 ;  /* 0x3b80000000057811 */ /* 0x000fe200078eb8ff */
[----:B------:R-:W-:-:S05]  /*0cb0*/  IMAD.SHL.U32 R0, R3, 0x100000, RZ ;  /* 0x0010000003007824 */ /* 0x000fca00078e00ff */
[----:B------:R-:W-:-:S07]  /*0cc0*/  LOP3.LUT R0, R5, R0, R6, 0xfe, !PT ;  /* 0x0000000005007212 */ /* 0x000fce00078efe06 */
.L_x_477:
[----:B------:R-:W-:Y:S05]  /*0cd0*/  BSYNC B0 ;  /* 0x0000000000007941 */ /* 0x000fea0003800000 */
.L_x_476:
[----:B------:R-:W-:-:S04]  /*0ce0*/  F2FP.BF16.F32.PACK_AB R0, RZ, R0 ;  /* 0x00000000ff00723e */ /* 0x000fc800000010ff */
[----:B------:R-:W-:Y:S01]  /*0cf0*/  PRMT R22, R0, 0x7610, R22 ;  /* 0x0000761000167816 */ /* 0x000fe20000000016 */
[----:B------:R-:W-:Y:S06]  /*0d00*/  BRA `(.L_x_461) ;  /* 0x0000000400287947 */ /* 0x000fec0003800000 */
.L_x_474:
        /* <DEDUP_REMOVED lines=21> */
.L_x_483:
[----:B------:R-:W-:Y:S05]  /*0e60*/  BSYNC B1 ;  /* 0x0000000000017941 */ /* 0x000fea0003800000 */
.L_x_482:
[----:B------:R-:W-:Y:S01]  /*0e70*/  LEA R5, R0, 0x37800000, 0x17 ;  /* 0x3780000000057811 */ /* 0x000fe200078eb8ff */
[----:B------:R-:W-:-:S05]  /*0e80*/  IMAD.SHL.U32 R0, R3, 0x200000, RZ ;  /* 0x0020000003007824 */ /* 0x000fca00078e00ff */
[----:B------:R-:W-:-:S07]  /*0e90*/  LOP3.LUT R0, R5, R0, R6, 0xfe, !PT ;  /* 0x0000000005007212 */ /* 0x000fce00078efe06 */
.L_x_481:
[----:B------:R-:W-:Y:S05]  /*0ea0*/  BSYNC B0 ;  /* 0x0000000000007941 */ /* 0x000fea0003800000 */
.L_x_480:
[----:B------:R-:W-:-:S04]  /*0eb0*/  F2FP.BF16.F32.PACK_AB R0, RZ, R0 ;  /* 0x00000000ff00723e */ /* 0x000fc800000010ff */
[----:B------:R-:W-:Y:S01]  /*0ec0*/  PRMT R22, R0, 0x7610, R22 ;  /* 0x0000761000167816 */ /* 0x000fe20000000016 */
[----:B------:R-:W-:Y:S06]  /*0ed0*/  BRA `(.L_x_461) ;  /* 0x0000000000b47947 */ /* 0x000fec0003800000 */
.L_x_473:
        /* <DEDUP_REMOVED lines=14> */
.L_x_487:
[----:B------:R-:W-:Y:S05]  /*0fc0*/  BSYNC B0 ;  /* 0x0000000000007941 */ /* 0x000fea0003800000 */
.L_x_486:
[----:B------:R-:W-:-:S04]  /*0fd0*/  F2FP.BF16.F32.PACK_AB R0, RZ, R0 ;  /* 0x00000000ff00723e */ /* 0x000fc800000010ff */
[----:B------:R-:W-:Y:S01]  /*0fe0*/  PRMT R22, R0, 0x7610, R22 ;  /* 0x0000761000167816 */ /* 0x000fe20000000016 */
[----:B------:R-:W-:Y:S06]  /*0ff0*/  BRA `(.L_x_461) ;  /* 0x00000000006c7947 */ /* 0x000fec0003800000 */
.L_x_460:
        /* <DEDUP_REMOVED lines=16> */
.L_x_488:
[----:B------:R-:W-:Y:S01]  /*1100*/  PRMT R22, RZ, 0x7610, R22 ;  /* 0x00007610ff167816 */ /* 0x000fe20000000016 */
[----:B------:R-:W-:Y:S06]  /*1110*/  BRA `(.L_x_461) ;  /* 0x0000000000247947 */ /* 0x000fec0003800000 */
.L_x_485:
[----:B------:R-:W2:Y:S02]  /*1120*/  LDG.E.64 R4, desc[UR36][R4.64] ;  /* 0x0000002404047981 */ /* 0x000ea4000c1e1b00 */
[----:B--2---:R-:W0:Y:S02]  /*1130*/  I2F.U64 R0, R4 ;  /* 0x0000000400007312 */ /* 0x004e240000301000 */
[----:B0-----:R-:W-:-:S04]  /*1140*/  F2FP.BF16.F32.PACK_AB R0, RZ, R0 ;  /* 0x00000000ff00723e */ /* 0x001fc800000010ff */
[----:B------:R-:W-:Y:S01]  /*1150*/  PRMT R22, R0, 0x7610, R22 ;  /* 0x0000761000167816 */ /* 0x000fe20000000016 */
[----:B------:R-:W-:Y:S06]  /*1160*/  BRA `(.L_x_461) ;  /* 0x0000000000107947 */ /* 0x000fec0003800000 */
.L_x_484:
[----:B------:R-:W2:Y:S02]  /*1170*/  LDG.E R4, desc[UR36][R4.64] ;  /* 0x0000002404047981 */ /* 0x000ea4000c1e1900 */
[----:B--2---:R-:W-:-:S04]  /*1180*/  I2FP.F32.U32 R0, R4 ;  /* 0x0000000400007245 */ /* 0x004fc80000201000 */
[----:B------:R-:W-:-:S04]  /*1190*/  F2FP.BF16.F32.PACK_AB R0, RZ, R0 ;  /* 0x00000000ff00723e */ /* 0x000fc800000010ff */
[----:B------:R-:W-:-:S07]  /*11a0*/  PRMT R22, R0, 0x7610, R22 ;  /* 0x0000761000167816 */ /* 0x000fce0000000016 */
.L_x_461:
[----:B0-----:R-:W0:Y:S01]  /*11b0*/  LDC.64 R4, c[0x0][0x228] ;  /* 0x00008a00ff047b82 */ /* 0x001e220000000a00 */
[----:B------:R-:W-:Y:S01]  /*11c0*/  PRMT R0, R18, 0x9910, RZ ;  /* 0x0000991012007816 */ /* 0x000fe200000000ff */
[----:B------:R-:W-:Y:S02]  /*11d0*/  ULDC UR4, c[0x0][0x23c] ;  /* 0x00008f0000047ab9 */ /* 0x000fe40000000800 */
[----:B------:R-:W-:Y:S01]  /*11e0*/  IMAD R19, R19, UR4, RZ ;  /* 0x0000000413137c24 */ /* 0x000fe2000f8e02ff */
[----:B------:R-:W-:-:S04]  /*11f0*/  ISETP.GT.AND P0, PT, R0, 0x9, PT ;  /* 0x000000090000780c */ /* 0x000fc80003f04270 */
[----:B0-----:R-:W-:-:S05]  /*1200*/  IADD3 R4, P1, R19, R4, RZ ;  /* 0x0000000413047210 */ /* 0x001fca0007f3e0ff */
[----:B------:R-:W-:-:S04]  /*1210*/  IMAD.X R5, RZ, RZ, R5, P1 ;  /* 0x000000ffff057224 */ /* 0x000fc800008e0605 */
        /* <DEDUP_REMOVED lines=14> */
.L_x_492:
[----:B------:R-:W2:Y:S02]  /*1300*/  LDG.E.U8 R4, desc[UR36][R4.64] ;  /* 0x0000002404047981 */ /* 0x000ea4000c1e1100 */
[----:B--2---:R-:W-:-:S04]  /*1310*/  I2FP.F32.U32 R0, R4 ;  /* 0x0000000400007245 */ /* 0x004fc80000201000 */
[----:B------:R-:W-:-:S04]  /*1320*/  F2FP.BF16.F32.PACK_AB R0, RZ, R0 ;  /* 0x00000000ff00723e */ /* 0x000fc800000010ff */
[----:B------:R-:W-:Y:S01]  /*1330*/  PRMT R23, R0, 0x7610, R23 ;  /* 0x0000761000177816 */ /* 0x000fe20000000017 */
[----:B------:R-:W-:Y:S06]  /*1340*/  BRA `(.L_x_494) ;  /* 0x0000000c00c87947 */ /* 0x000fec0003800000 */
.L_x_491:
        /* <DEDUP_REMOVED lines=11> */
.L_x_496:
[----:B------:R-:W2:Y:S02]  /*1400*/  LDG.E R4, desc[UR36][R4.64] ;  /* 0x0000002404047981 */ /* 0x000ea4000c1e1900 */
[----:B--2---:R-:W-:-:S04]  /*1410*/  I2FP.F32.S32 R0, R4 ;  /* 0x0000000400007245 */ /* 0x004fc80000201400 */
[----:B------:R-:W-:-:S04]  /*1420*/  F2FP.BF16.F32.PACK_AB R0, RZ, R0 ;  /* 0x00000000ff00723e */ /* 0x000fc800000010ff */
[----:B------:R-:W-:Y:S01]  /*1430*/  PRMT R23, R0, 0x7610, R23 ;  /* 0x0000761000177816 */ /* 0x000fe20000000017 */
[----:B------:R-:W-:Y:S06]  /*1440*/  BRA `(.L_x_494) ;  /* 0x0000000c00887947 */ /* 0x000fec0003800000 */
.L_x_495:
[----:B------:R-:W2:Y:S02]  /*1450*/  LDG.E.U16 R4, desc[UR36][R4.64] ;  /* 0x0000002404047981 */ /* 0x000ea4000c1e1500 */
[----:B--2---:R-:W0:Y:S02]  /*1460*/  I2F.S16 R0, R4 ;  /* 0x0000000400007306 */ /* 0x004e240000101400 */
[----:B0-----:R-:W-:-:S04]  /*1470*/  F2FP.BF16.F32.PACK_AB R0, RZ, R0 ;  /* 0x00000000ff00723e */ /* 0x001fc800000010ff */
[----:B------:R-:W-:Y:S01]  /*1480*/  PRMT R23, R0, 0x7610, R23 ;  /* 0x0000761000177816 */ /* 0x000fe20000000017 */
[----:B------:R-:W-:Y:S06]  /*1490*/  BRA `(.L_x_494) ;  /* 0x0000000c00747947 */ /* 0x000fec0003800000 */
.L_x_490:
        /* <DEDUP_REMOVED lines=9> */
.L_x_498:
[----:B------:R-:W2:Y:S02]  /*1530*/  LDG.E.U16 R0, desc[UR36][R4.64] ;  /* 0x0000002404007981 */ /* 0x000ea4000c1e1500 */
[----:B--2---:R-:W-:-:S05]  /*1540*/  HADD2.F32 R0, -RZ, R0.H0_H0 ;  /* 0x20000000ff007230 */ /* 0x004fca0000004100 */
[----:B------:R-:W-:-:S04]  /*1550*/  F2FP.BF16.F32.PACK_AB R0, RZ, R0 ;  /* 0x00000000ff00723e */ /* 0x000fc800000010ff */
[----:B------:R-:W-:Y:S01]  /*1560*/  PRMT R23, R0, 0x7610, R23 ;  /* 0x0000761000177816 */ /* 0x000fe20000000017 */
[----:B------:R-:W-:Y:S06]  /*1570*/  BRA `(.L_x_494) ;  /* 0x0000000c003c7947 */ /* 0x000fec0003800000 */
.L_x_497:
        /* <DEDUP_REMOVED lines=9> */
.L_x_500:
[----:B------:R-:W2:Y:S02]  /*1610*/  LDG.E.U16 R4, desc[UR36][R4.64] ;  /* 0x0000002404047981 */ /* 0x000ea4000c1e1500 */
[----:B--2---:R-:W-:-:S05]  /*1620*/  HADD2.F32 R0, -RZ, R4.H0_H0 ;  /* 0x20000004ff007230 */ /* 0x004fca0000004100 */
[----:B------:R-:W-:-:S04]  /*1630*/  F2FP.BF16.F32.PACK_AB R0, RZ, R0 ;  /* 0x00000000ff00723e */ /* 0x000fc800000010ff */
[----:B------:R-:W-:Y:S01]  /*1640*/  PRMT R23, R0, 0x7610, R23 ;  /* 0x0000761000177816 */ /* 0x000fe20000000017 */
[----:B------:R-:W-:Y:S06]  /*1650*/  BRA `(.L_x_494) ;  /* 0x0000000c00047947 */ /* 0x000fec0003800000 */
.L_x_499:
        /* <DEDUP_REMOVED lines=9> */
.L_x_489:
        /* <DEDUP_REMOVED lines=14> */
.L_x_503:
        /* <DEDUP_REMOVED lines=9> */
.L_x_502:
        /* <DEDUP_REMOVED lines=28> */
.L_x_505:
        /* <DEDUP_REMOVED lines=15> */
.L_x_504:
[----:B------:R0:W5:Y:S01]  /*1b10*/  LDG.E.U16 R23, desc[UR36][R4.64] ;  /* 0x0000002404177981 */ /* 0x000162000c1e1500 */
[----:B------:R-:W-:Y:S05]  /*1b20*/  BRA `(.L_x_494) ;  /* 0x0000000400d07947 */ /* 0x000fea0003800000 */
.L_x_501:
        /* <DEDUP_REMOVED lines=13> */
.L_x_508:
        /* <DEDUP_REMOVED lines=21> */
.L_x_512:
[----:B------:R-:W-:Y:S05]  /*1d50*/  BSYNC B1 ;  /* 0x0000000000017941 */ /* 0x000fea0003800000 */
.L_x_511:
[----:B------:R-:W-:Y:S01]  /*1d60*/  LEA R5, R0, 0x3b800000, 0x17 ;  /* 0x3b80000000057811 */ /* 0x000fe200078eb8ff */
[----:B------:R-:W-:-:S05]  /*1d70*/  IMAD.SHL.U32 R0, R3, 0x100000, RZ ;  /* 0x0010000003007824 */ /* 0x000fca00078e00ff */
[----:B------:R-:W-:-:S07]  /*1d80*/  LOP3.LUT R0, R5, R0, R6, 0xfe, !PT ;  /* 0x0000000005007212 */ /* 0x000fce00078efe06 */
.L_x_510:
[----:B------:R-:W-:Y:S05]  /*1d90*/  BSYNC B0 ;  /* 0x0000000000007941 */ /* 0x000fea0003800000 */
.L_x_509:
[----:B------:R-:W-:-:S04]  /*1da0*/  F2FP.BF16.F32.PACK_AB R0, RZ, R0 ;  /* 0x00000000ff00723e */ /* 0x000fc800000010ff */
[----:B------:R-:W-:Y:S01]  /*1db0*/  PRMT R23, R0, 0x7610, R23 ;  /* 0x0000761000177816 */ /* 0x000fe20000000017 */
[----:B------:R-:W-:Y:S06]  /*1dc0*/  BRA `(.L_x_494) ;  /* 0x0000000400287947 */ /* 0x000fec0003800000 */
.L_x_507:
        /* <DEDUP_REMOVED lines=21> */
.L_x_516:
[----:B------:R-:W-:Y:S05]  /*1f20*/  BSYNC B1 ;  /* 0x0000000000017941 */ /* 0x000fea0003800000 */
.L_x_515:
[----:B------:R-:W-:Y:S01]  /*1f30*/  LEA R5, R0, 0x37800000, 0x17 ;  /* 0x3780000000057811 */ /* 0x000fe200078eb8ff */
[----:B------:R-:W-:-:S05]  /*1f40*/  IMAD.SHL.U32 R0, R3, 0x200000, RZ ;  /* 0x0020000003007824 */ /* 0x000fca00078e00ff */
[----:B------:R-:W-:-:S07]  /*1f50*/  LOP3.LUT R0, R5, R0, R6, 0xfe, !PT ;  /* 0x0000000005007212 */ /* 0x000fce00078efe06 */
.L_x_514:
[----:B------:R-:W-:Y:S05]  /*1f60*/  BSYNC B0 ;  /* 0x0000000000007941 */ /* 0x000fea0003800000 */
.L_x_513:
[----:B------:R-:W-:-:S04]  /*1f70*/  F2FP.BF16.F32.PACK_AB R0, RZ, R0 ;  /* 0x00000000ff00723e */ /* 0x000fc800000010ff */
[----:B------:R-:W-:Y:S01]  /*1f80*/  PRMT R23, R0, 0x7610, R23 ;  /* 0x0000761000177816 */ /* 0x000fe20000000017 */
[----:B------:R-:W-:Y:S06]  /*1f90*/  BRA `(.L_x_494) ;  /* 0x0000000000b47947 */ /* 0x000fec0003800000 */
.L_x_506:
        /* <DEDUP_REMOVED lines=14> */
.L_x_520:
[----:B------:R-:W-:Y:S05]  /*2080*/  BSYNC B0 ;  /* 0x0000000000007941 */ /* 0x000fea0003800000 */
.L_x_519:
[----:B------:R-:W-:-:S04]  /*2090*/  F2FP.BF16.F32.PACK_AB R0, RZ, R0 ;  /* 0x00000000ff00723e */ /* 0x000fc800000010ff */
[----:B------:R-:W-:Y:S01]  /*20a0*/  PRMT R23, R0, 0x7610, R23 ;  /* 0x0000761000177816 */ /* 0x000fe20000000017 */
[----:B------:R-:W-:Y:S06]  /*20b0*/  BRA `(.L_x_494) ;  /* 0x00000000006c7947 */ /* 0x000fec0003800000 */
.L_x_493:
        /* <DEDUP_REMOVED lines=16> */
.L_x_521:
[----:B------:R-:W-:Y:S01]  /*21c0*/  PRMT R23, RZ, 0x7610, R23 ;  /* 0x00007610ff177816 */ /* 0x000fe20000000017 */
[----:B------:R-:W-:Y:S06]  /*21d0*/  BRA `(.L_x_494) ;  /* 0x0000000000247947 */ /* 0x000fec0003800000 */
.L_x_518:
[----:B------:R-:W2:Y:S02]  /*21e0*/  LDG.E.64 R4, desc[UR36][R4.64] ;  /* 0x0000002404047981 */ /* 0x000ea4000c1e1b00 */
[----:B--2---:R-:W0:Y:S02]  /*21f0*/  I2F.U64 R0, R4 ;  /* 0x0000000400007312 */ /* 0x004e240000301000 */
[----:B0-----:R-:W-:-:S04]  /*2200*/  F2FP.BF16.F32.PACK_AB R0, RZ, R0 ;  /* 0x00000000ff00723e */ /* 0x001fc800000010ff */
[----:B------:R-:W-:Y:S01]  /*2210*/  PRMT R23, R0, 0x7610, R23 ;  /* 0x0000761000177816 */ /* 0x000fe20000000017 */
[----:B------:R-:W-:Y:S06]  /*2220*/  BRA `(.L_x_494) ;  /* 0x0000000000107947 */ /* 0x000fec0003800000 */
.L_x_517:
[----:B------:R-:W2:Y:S02]  /*2230*/  LDG.E R4, desc[UR36][R4.64] ;  /* 0x0000002404047981 */ /* 0x000ea4000c1e1900 */
[----:B--2---:R-:W-:-:S04]  /*2240*/  I2FP.F32.U32 R0, R4 ;  /* 0x0000000400007245 */ /* 0x004fc80000201000 */
[----:B------:R-:W-:-:S04]  /*2250*/  F2FP.BF16.F32.PACK_AB R0, RZ, R0 ;  /* 0x00000000ff00723e */ /* 0x000fc800000010ff */
[----:B------:R-:W-:-:S07]  /*2260*/  PRMT R23, R0, 0x7610, R23 ;  /* 0x0000761000177816 */ /* 0x000fce0000000017 */
.L_x_494:
[----:B------:R-:W-:-:S07]  /*2270*/  VIADD R27, R27, 0x80 ;  /* 0x000000801b1b7836 */ /* 0x000fce0000000000 */
.L_x_455:
[----:B------:R-:W-:Y:S05]  /*2280*/  BSYNC B6 ;  /* 0x0000000000067941 */ /* 0x000fea0003800000 */
.L_x_454:
[----:B------:R-:W-:Y:S01]  /*2290*/  ISETP.GE.AND P0, PT, R27, R16, PT ;  /* 0x000000101b00720c */ /* 0x000fe20003f06270 */
[----:B------:R-:W-:Y:S01]  /*22a0*/  BSSY B6, `(.L_x_522) ;  /* 0x000021d000067945 */ /* 0x000fe20003800000 */
[----:B------:R-:W-:-:S11]  /*22b0*/  PRMT R26, RZ, 0x7610, R26 ;  /* 0x00007610ff1a7816 */ /* 0x000fd6000000001a */
[----:B------:R-:W-:Y:S05]  /*22c0*/  @P0 BRA `(.L_x_523) ;  /* 0x0000002000680947 */ /* 0x000fea0003800000 */
[----:B0-----:R-:W0:Y:S01]  /*22d0*/  LDC.64 R4, c[0x0][0x220] ;  /* 0x00008800ff047b82 */ /* 0x001e220000000a00 */
        /* <DEDUP_REMOVED lines=21> */
.L_x_527:
[----:B------:R-:W2:Y:S02]  /*2430*/  LDG.E.U8 R4, desc[UR36][R4.64] ;  /* 0x0000002404047981 */ /* 0x000ea4000c1e1100 */
[----:B--2---:R-:W-:-:S04]  /*2440*/  I2FP.F32.U32 R0, R4 ;  /* 0x0000000400007245 */ /* 0x004fc80000201000 */
[----:B------:R-:W-:-:S04]  /*2450*/  F2FP.BF16.F32.PACK_AB R0, RZ, R0 ;  /* 0x00000000ff00723e */ /* 0x000fc800000010ff */
[----:B------:R-:W-:Y:S01]  /*2460*/  PRMT R17, R0, 0x7610, R17 ;  /* 0x0000761000117816 */ /* 0x000fe20000000011 */
[----:B------:R-:W-:Y:S06]  /*2470*/  BRA `(.L_x_529) ;  /* 0x0000000c00c87947 */ /* 0x000fec0003800000 */
.L_x_526:
        /* <DEDUP_REMOVED lines=11> */
.L_x_531:
[----:B------:R-:W2:Y:S02]  /*2530*/  LDG.E R4, desc[UR36][R4.64] ;  /* 0x0000002404047981 */ /* 0x000ea4000c1e1900 */
[----:B--2---:R-:W-:-:S04]  /*2540*/  I2FP.F32.S32 R0, R4 ;  /* 0x0000000400007245 */ /* 0x004fc80000201400 */
[----:B------:R-:W-:-:S04]  /*2550*/  F2FP.BF16.F32.PACK_AB R0, RZ, R0 ;  /* 0x00000000ff00723e */ /* 0x000fc800000010ff */
[----:B------:R-:W-:Y:S01]  /*2560*/  PRMT R17, R0, 0x7610, R17 ;  /* 0x0000761000117816 */ /* 0x000fe20000000011 */
[----:B------:R-:W-:Y:S06]  /*2570*/  BRA `(.L_x_529) ;  /* 0x0000000c00887947 */ /* 0x000fec0003800000 */
.L_x_530:
[----:B------:R-:W2:Y:S02]  /*2580*/  LDG.E.U16 R4, desc[UR36][R4.64] ;  /* 0x0000002404047981 */ /* 0x000ea4000c1e1500 */
[----:B--2---:R-:W0:Y:S02]  /*2590*/  I2F.S16 R0, R4 ;  /* 0x0000000400007306 */ /* 0x004e240000101400 */
[----:B0-----:R-:W-:-:S04]  /*25a0*/  F2FP.BF16.F32.PACK_AB R0, RZ, R0 ;  /* 0x00000000ff00723e */ /* 0x001fc800000010ff */
[----:B------:R-:W-:Y:S01]  /*25b0*/  PRMT R17, R0, 0x7610, R17 ;  /* 0x0000761000117816 */ /* 0x000fe20000000011 */
[----:B------:R-:W-:Y:S06]  /*25c0*/  BRA `(.L_x_529) ;  /* 0x0000000c00747947 */ /* 0x000fec0003800000 */
.L_x_525:
        /* <DEDUP_REMOVED lines=9> */
.L_x_533:
[----:B------:R-:W2:Y:S02]  /*2660*/  LDG.E.U16 R0, desc[UR36][R4.64] ;  /* 0x0000002404007981 */ /* 0x000ea4000c1e1500 */
[----:B--2---:R-:W-:-:S05]  /*2670*/  HADD2.F32 R0, -RZ, R0.H0_H0 ;  /* 0x20000000ff007230 */ /* 0x004fca0000004100 */
[----:B------:R-:W-:-:S04]  /*2680*/  F2FP.BF16.F32.PACK_AB R0, RZ, R0 ;  /* 0x00000000ff00723e */ /* 0x000fc800000010ff */
[----:B------:R-:W-:Y:S01]  /*2690*/  PRMT R17, R0, 0x7610, R17 ;  /* 0x0000761000117816 */ /* 0x000fe20000000011 */
[----:B------:R-:W-:Y:S06]  /*26a0*/  BRA `(.L_x_529) ;  /* 0x0000000c003c7947 */ /* 0x000fec0003800000 */
.L_x_532:
        /* <DEDUP_REMOVED lines=9> */
.L_x_535:
[----:B------:R-:W2:Y:S02]  /*2740*/  LDG.E.U16 R4, desc[UR36][R4.64] ;  /* 0x0000002404047981 */ /* 0x000ea4000c1e1500 */
[----:B--2---:R-:W-:-:S05]  /*2750*/  HADD2.F32 R0, -RZ, R4.H0_H0 ;  /* 0x20000004ff007230 */ /* 0x004fca0000004100 */
[----:B------:R-:W-:-:S04]  /*2760*/  F2FP.BF16.F32.PACK_AB R0, RZ, R0 ;  /* 0x00000000ff00723e */ /* 0x000fc800000010ff */
[----:B------:R-:W-:Y:S01]  /*2770*/  PRMT R17, R0, 0x7610, R17 ;  /* 0x0000761000117816 */ /* 0x000fe20000000011 */
[----:B------:R-:W-:Y:S06]  /*2780*/  BRA `(.L_x_529) ;  /* 0x0000000c00047947 */ /* 0x000fec0003800000 */
.L_x_534:
        /* <DEDUP_REMOVED lines=9> */
.L_x_524:
        /* <DEDUP_REMOVED lines=14> */
.L_x_538:
        /* <DEDUP_REMOVED lines=9> */
.L_x_537:
        /* <DEDUP_REMOVED lines=28> */
.L_x_540:
        /* <DEDUP_REMOVED lines=15> */
.L_x_539:
[----:B------:R0:W5:Y:S01]  /*2c40*/  LDG.E.U16 R17, desc[UR36][R4.64] ;  /* 0x0000002404117981 */ /* 0x000162000c1e1500 */
[----:B------:R-:W-:Y:S05]  /*2c50*/  BRA `(.L_x_529) ;  /* 0x0000000400d07947 */ /* 0x000fea0003800000 */
.L_x_536:
        /* <DEDUP_REMOVED lines=13> */
.L_x_543:
        /* <DEDUP_REMOVED lines=21> */
.L_x_547:
[----:B------:R-:W-:Y:S05]  /*2e80*/  BSYNC B1 ;  /* 0x0000000000017941 */ /* 0x000fea0003800000 */
.L_x_546:
[----:B------:R-:W-:Y:S01]  /*2e90*/  LEA R5, R0, 0x3b800000, 0x17 ;  /* 0x3b80000000057811 */ /* 0x000fe200078eb8ff */
[----:B------:R-:W-:-:S05]  /*2ea0*/  IMAD.SHL.U32 R0, R3, 0x100000, RZ ;  /* 0x0010000003007824 */ /* 0x000fca00078e00ff */
[----:B------:R-:W-:-:S07]  /*2eb0*/  LOP3.LUT R0, R5, R0, R6, 0xfe, !PT ;  /* 0x0000000005007212 */ /* 0x000fce00078efe06 */
.L_x_545:
[----:B------:R-:W-:Y:S05]  /*2ec0*/  BSYNC B0 ;  /* 0x0000000000007941 */ /* 0x000fea0003800000 */
.L_x_544:
[----:B------:R-:W-:-:S04]  /*2ed0*/  F2FP.BF16.F32.PACK_AB R0, RZ, R0 ;  /* 0x00000000ff00723e */ /* 0x000fc800000010ff */
[----:B------:R-:W-:Y:S01]  /*2ee0*/  PRMT R17, R0, 0x7610, R17 ;  /* 0x0000761000117816 */ /* 0x000fe20000000011 */
[----:B------:R-:W-:Y:S06]  /*2ef0*/  BRA `(.L_x_529) ;  /* 0x0000000400287947 */ /* 0x000fec0003800000 */
.L_x_542:
        /* <DEDUP_REMOVED lines=21> */
.L_x_551:
[----:B------:R-:W-:Y:S05]  /*3050*/  BSYNC B1 ;  /* 0x0000000000017941 */ /* 0x000fea0003800000 */
.L_x_550:
[----:B------:R-:W-:Y:S01]  /*3060*/  LEA R5, R0, 0x37800000, 0x17 ;  /* 0x3780000000057811 */ /* 0x000fe200078eb8ff */
[----:B------:R-:W-:-:S05]  /*3070*/  IMAD.SHL.U32 R0, R3, 0x200000, RZ ;  /* 0x0020000003007824 */ /* 0x000fca00078e00ff */
[----:B------:R-:W-:-:S07]  /*3080*/  LOP3.LUT R0, R5, R0, R6, 0xfe, !PT ;  /* 0x0000000005007212 */ /* 0x000fce00078efe06 */
.L_x_549:
[----:B------:R-:W-:Y:S05]  /*3090*/  BSYNC B0 ;  /* 0x0000000000007941 */ /* 0x000fea0003800000 */
.L_x_548:
[----:B------:R-:W-:-:S04]  /*30a0*/  F2FP.BF16.F32.PACK_AB R0, RZ, R0 ;  /* 0x00000000ff00723e */ /* 0x000fc800000010ff */
[----:B------:R-:W-:Y:S01]  /*30b0*/  PRMT R17, R0, 0x7610, R17 ;  /* 0x0000761000117816 */ /* 0x000fe20000000011 */
[----:B------:R-:W-:Y:S06]  /*30c0*/  BRA `(.L_x_529) ;  /* 0x0000000000b47947 */ /* 0x000fec0003800000 */
.L_x_541:
        /* <DEDUP_REMOVED lines=14> */
.L_x_555:
[----:B------:R-:W-:Y:S05]  /*31b0*/  BSYNC B0 ;  /* 0x0000000000007941 */ /* 0x000fea0003800000 */
.L_x_554:
[----:B------:R-:W-:-:S04]  /*31c0*/  F2FP.BF16.F32.PACK_AB R0, RZ, R0 ;  /* 0x00000000ff00723e */ /* 0x000fc800000010ff */
[----:B------:R-:W-:Y:S01]  /*31d0*/  PRMT R17, R0, 0x7610, R17 ;  /* 0x0000761000117816 */ /* 0x000fe20000000011 */
[----:B------:R-:W-:Y:S06]  /*31e0*/  BRA `(.L_x_529) ;  /* 0x00000000006c7947 */ /* 0x000fec0003800000 */
.L_x_528:
        /* <DEDUP_REMOVED lines=16> */
.L_x_556:
[----:B------:R-:W-:Y:S01]  /*32f0*/  PRMT R17, RZ, 0x7610, R17 ;  /* 0x00007610ff117816 */ /* 0x000fe20000000011 */
[----:B------:R-:W-:Y:S06]  /*3300*/  BRA `(.L_x_529) ;  /* 0x0000000000247947 */ /* 0x000fec0003800000 */
.L_x_553:
[----:B------:R-:W2:Y:S02]  /*3310*/  LDG.E.64 R4, desc[UR36][R4.64] ;  /* 0x0000002404047981 */ /* 0x000ea4000c1e1b00 */
[----:B--2---:R-:W0:Y:S02]  /*3320*/  I2F.U64 R0, R4 ;  /* 0x0000000400007312 */ /* 0x004e240000301000 */
[----:B0-----:R-:W-:-:S04]  /*3330*/  F2FP.BF16.F32.PACK_AB R0, RZ, R0 ;  /* 0x00000000ff00723e */ /* 0x001fc800000010ff */
[----:B------:R-:W-:Y:S01]  /*3340*/  PRMT R17, R0, 0x7610, R17 ;  /* 0x0000761000117816 */ /* 0x000fe20000000011 */
[----:B------:R-:W-:Y:S06]  /*3350*/  BRA `(.L_x_529) ;  /* 0x0000000000107947 */ /* 0x000fec0003800000 */
.L_x_552:
[----:B------:R-:W2:Y:S02]  /*3360*/  LDG.E R4, desc[UR36][R4.64] ;  /* 0x0000002404047981 */ /* 0x000ea4000c1e1900 */
[----:B--2---:R-:W-:-:S04]  /*3370*/  I2FP.F32.U32 R0, R4 ;  /* 0x0000000400007245 */ /* 0x004fc80000201000 */
[----:B------:R-:W-:-:S04]  /*3380*/  F2FP.BF16.F32.PACK_AB R0, RZ, R0 ;  /* 0x00000000ff00723e */ /* 0x000fc800000010ff */
[----:B------:R-:W-:-:S07]  /*3390*/  PRMT R17, R0, 0x7610, R17 ;  /* 0x0000761000117816 */ /* 0x000fce0000000011 */
.L_x_529:
        /* <DEDUP_REMOVED lines=21> */
.L_x_560:
[----:B------:R-:W2:Y:S02]  /*34f0*/  LDG.E.U8 R4, desc[UR36][R4.64] ;  /* 0x0000002404047981 */ /* 0x000ea4000c1e1100 */
[----:B--2---:R-:W-:-:S04]  /*3500*/  I2FP.F32.U32 R0, R4 ;  /* 0x0000000400007245 */ /* 0x004fc80000201000 */
[----:B------:R-:W-:-:S04]  /*3510*/  F2FP.BF16.F32.PACK_AB R0, RZ, R0 ;  /* 0x00000000ff00723e */ /* 0x000fc800000010ff */
[----:B------:R-:W-:Y:S01]  /*3520*/  PRMT R26, R0, 0x7610, R26 ;  /* 0x00007610001a7816 */ /* 0x000fe2000000001a */
[----:B------:R-:W-:Y:S06]  /*3530*/  BRA `(.L_x_562) ;  /* 0x0000000c00c87947 */ /* 0x000fec0003800000 */
.L_x_559:
        /* <DEDUP_REMOVED lines=11> */
.L_x_564:
[----:B------:R-:W2:Y:S02]  /*35f0*/  LDG.E R4, desc[UR36][R4.64] ;  /* 0x0000002404047981 */ /* 0x000ea4000c1e1900 */
[----:B--2---:R-:W-:-:S04]  /*3600*/  I2FP.F32.S32 R0, R4 ;  /* 0x0000000400007245 */ /* 0x004fc80000201400 */
[----:B------:R-:W-:-:S04]  /*3610*/  F2FP.BF16.F32.PACK_AB R0, RZ, R0 ;  /* 0x00000000ff00723e */ /* 0x000fc800000010ff */
[----:B------:R-:W-:Y:S01]  /*3620*/  PRMT R26, R0, 0x7610, R26 ;  /* 0x00007610001a7816 */ /* 0x000fe2000000001a */
[----:B------:R-:W-:Y:S06]  /*3630*/  BRA `(.L_x_562) ;  /* 0x0000000c00887947 */ /* 0x000fec0003800000 */
.L_x_563:
[----:B------:R-:W2:Y:S02]  /*3640*/  LDG.E.U16 R4, desc[UR36][R4.64] ;  /* 0x0000002404047981 */ /* 0x000ea4000c1e1500 */
[----:B--2---:R-:W0:Y:S02]  /*3650*/  I2F.S16 R0, R4 ;  /* 0x0000000400007306 */ /* 0x004e240000101400 */
[----:B0-----:R-:W-:-:S04]  /*3660*/  F2FP.BF16.F32.PACK_AB R0, RZ, R0 ;  /* 0x00000000ff00723e */ /* 0x001fc800000010ff */
[----:B------:R-:W-:Y:S01]  /*3670*/  PRMT R26, R0, 0x7610, R26 ;  /* 0x00007610001a7816 */ /* 0x000fe2000000001a */
[----:B------:R-:W-:Y:S06]  /*3680*/  BRA `(.L_x_562) ;  /* 0x0000000c00747947 */ /* 0x000fec0003800000 */
.L_x_558:
        /* <DEDUP_REMOVED lines=9> */
.L_x_566:
[----:B------:R-:W2:Y:S02]  /*3720*/  LDG.E.U16 R0, desc[UR36][R4.64] ;  /* 0x0000002404007981 */ /* 0x000ea4000c1e1500 */
[----:B--2---:R-:W-:-:S05]  /*3730*/  HADD2.F32 R0, -RZ, R0.H0_H0 ;  /* 0x20000000ff007230 */ /* 0x004fca0000004100 */
[----:B------:R-:W-:-:S04]  /*3740*/  F2FP.BF16.F32.PACK_AB R0, RZ, R0 ;  /* 0x00000000ff00723e */ /* 0x000fc800000010ff */
[----:B------:R-:W-:Y:S01]  /*3750*/  PRMT R26, R0, 0x7610, R26 ;  /* 0x00007610001a7816 */ /* 0x000fe2000000001a */
[----:B------:R-:W-:Y:S06]  /*3760*/  BRA `(.L_x_562) ;  /* 0x0000000c003c7947 */ /* 0x000fec0003800000 */
.L_x_565:
        /* <DEDUP_REMOVED lines=9> */
.L_x_568:
[----:B------:R-:W2:Y:S02]  /*3800*/  LDG.E.U16 R4, desc[UR36][R4.64] ;  /* 0x0000002404047981 */ /* 0x000ea4000c1e1500 */
[----:B--2---:R-:W-:-:S05]  /*3810*/  HADD2.F32 R0, -RZ, R4.H0_H0 ;  /* 0x20000004ff007230 */ /* 0x004fca0000004100 */
[----:B------:R-:W-:-:S04]  /*3820*/  F2FP.BF16.F32.PACK_AB R0, RZ, R0 ;  /* 0x00000000ff00723e */ /* 0x000fc800000010ff */
[----:B------:R-:W-:Y:S01]  /*3830*/  PRMT R26, R0, 0x7610, R26 ;  /* 0x00007610001a7816 */ /* 0x000fe2000000001a */
[----:B------:R-:W-:Y:S06]  /*3840*/  BRA `(.L_x_562) ;  /* 0x0000000c00047947 */ /* 0x000fec0003800000 */
.L_x_567:
        /* <DEDUP_REMOVED lines=9> */
.L_x_557:
        /* <DEDUP_REMOVED lines=14> */
.L_x_571:
        /* <DEDUP_REMOVED lines=9> */
.L_x_570:
        /* <DEDUP_REMOVED lines=28> */
.L_x_573:
        /* <DEDUP_REMOVED lines=15> */
.L_x_572:
[----:B------:R0:W5:Y:S01]  /*3d00*/  LDG.E.U16 R26, desc[UR36][R4.64] ;  /* 0x00000024041a7981 */ /* 0x000162000c1e1500 */
[----:B------:R-:W-:Y:S05]  /*3d10*/  BRA `(.L_x_562) ;  /* 0x0000000400d07947 */ /* 0x000fea0003800000 */
.L_x_569:
        /* <DEDUP_REMOVED lines=13> */
.L_x_576:
        /* <DEDUP_REMOVED lines=21> */
.L_x_580:
[----:B------:R-:W-:Y:S05]  /*3f40*/  BSYNC B1 ;  /* 0x0000000000017941 */ /* 0x000fea0003800000 */
.L_x_579:
[----:B------:R-:W-:Y:S01]  /*3f50*/  LEA R5, R0, 0x3b800000, 0x17 ;  /* 0x3b80000000057811 */ /* 0x000fe200078eb8ff */
[----:B------:R-:W-:-:S05]  /*3f60*/  IMAD.SHL.U32 R0, R3, 0x100000, RZ ;  /* 0x0010000003007824 */ /* 0x000fca00078e00ff */
[----:B------:R-:W-:-:S07]  /*3f70*/  LOP3.LUT R0, R5, R0, R6, 0xfe, !PT ;  /* 0x0000000005007212 */ /* 0x000fce00078efe06 */
.L_x_578:
[----:B------:R-:W-:Y:S05]  /*3f80*/  BSYNC B0 ;  /* 0x0000000000007941 */ /* 0x000fea0003800000 */
.L_x_577:
[----:B------:R-:W-:-:S04]  /*3f90*/  F2FP.BF16.F32.PACK_AB R0, RZ, R0 ;  /* 0x00000000ff00723e */ /* 0x000fc800000010ff */
[----:B------:R-:W-:Y:S01]  /*3fa0*/  PRMT R26, R0, 0x7610, R26 ;  /* 0x00007610001a7816 */ /* 0x000fe2000000001a */
[----:B------:R-:W-:Y:S06]  /*3fb0*/  BRA `(.L_x_562) ;  /* 0x0000000400287947 */ /* 0x000fec0003800000 */
.L_x_575:
        /* <DEDUP_REMOVED lines=21> */
.L_x_584:
[----:B------:R-:W-:Y:S05]  /*4110*/  BSYNC B1 ;  /* 0x0000000000017941 */ /* 0x000fea0003800000 */
.L_x_583:
[----:B------:R-:W-:Y:S01]  /*4120*/  LEA R5, R0, 0x37800000, 0x17 ;  /* 0x3780000000057811 */ /* 0x000fe200078eb8ff */
[----:B------:R-:W-:-:S05]  /*4130*/  IMAD.SHL.U32 R0, R3, 0x200000, RZ ;  /* 0x0020000003007824 */ /* 0x000fca00078e00ff */
[----:B------:R-:W-:-:S07]  /*4140*/  LOP3.LUT R0, R5, R0, R6, 0xfe, !PT ;  /* 0x0000000005007212 */ /* 0x000fce00078efe06 */
.L_x_582:
[----:B------:R-:W-:Y:S05]  /*4150*/  BSYNC B0 ;  /* 0x0000000000007941 */ /* 0x000fea0003800000 */
.L_x_581:
[----:B------:R-:W-:-:S04]  /*4160*/  F2FP.BF16.F32.PACK_AB R0, RZ, R0 ;  /* 0x00000000ff00723e */ /* 0x000fc800000010ff */
[----:B------:R-:W-:Y:S01]  /*4170*/  PRMT R26, R0, 0x7610, R26 ;  /* 0x00007610001a7816 */ /* 0x000fe2000000001a */
[----:B------:R-:W-:Y:S06]  /*4180*/  BRA `(.L_x_562) ;  /* 0x0000000000b47947 */ /* 0x000fec0003800000 */
.L_x_574:
        /* <DEDUP_REMOVED lines=14> */
.L_x_588:
[----:B------:R-:W-:Y:S05]  /*4270*/  BSYNC B0 ;  /* 0x0000000000007941 */ /* 0x000fea0003800000 */
.L_x_587:
[----:B------:R-:W-:-:S04]  /*4280*/  F2FP.BF16.F32.PACK_AB R0, RZ, R0 ;  /* 0x00000000ff00723e */ /* 0x000fc800000010ff */
[----:B------:R-:W-:Y:S01]  /*4290*/  PRMT R26, R0, 0x7610, R26 ;  /* 0x00007610001a7816 */ /* 0x000fe2000000001a */
[----:B------:R-:W-:Y:S06]  /*42a0*/  BRA `(.L_x_562) ;  /* 0x00000000006c7947 */ /* 0x000fec0003800000 */
.L_x_561:
        /* <DEDUP_REMOVED lines=16> */
.L_x_589:
[----:B------:R-:W-:Y:S01]  /*43b0*/  PRMT R26, RZ, 0x7610, R26 ;  /* 0x00007610ff1a7816 */ /* 0x000fe2000000001a */
[----:B------:R-:W-:Y:S06]  /*43c0*/  BRA `(.L_x_562) ;  /* 0x0000000000247947 */ /* 0x000fec0003800000 */
.L_x_586:
[----:B------:R-:W2:Y:S02]  /*43d0*/  LDG.E.64 R4, desc[UR36][R4.64] ;  /* 0x0000002404047981 */ /* 0x000ea4000c1e1b00 */
[----:B--2---:R-:W0:Y:S02]  /*43e0*/  I2F.U64 R0, R4 ;  /* 0x0000000400007312 */ /* 0x004e240000301000 */
[----:B0-----:R-:W-:-:S04]  /*43f0*/  F2FP.BF16.F32.PACK_AB R0, RZ, R0 ;  /* 0x00000000ff00723e */ /* 0x001fc800000010ff */
[----:B------:R-:W-:Y:S01]  /*4400*/  PRMT R26, R0, 0x7610, R26 ;  /* 0x00007610001a7816 */ /* 0x000fe2000000001a */
[----:B------:R-:W-:Y:S06]  /*4410*/  BRA `(.L_x_562) ;  /* 0x0000000000107947 */ /* 0x000fec0003800000 */
.L_x_585:
[----:B------:R-:W2:Y:S02]  /*4420*/  LDG.E R4, desc[UR36][R4.64] ;  /* 0x0000002404047981 */ /* 0x000ea4000c1e1900 */
[----:B--2---:R-:W-:-:S04]  /*4430*/  I2FP.F32.U32 R0, R4 ;  /* 0x0000000400007245 */ /* 0x004fc80000201000 */
[----:B------:R-:W-:-:S04]  /*4440*/  F2FP.BF16.F32.PACK_AB R0, RZ, R0 ;  /* 0x00000000ff00723e */ /* 0x000fc800000010ff */
[----:B------:R-:W-:-:S07]  /*4450*/  PRMT R26, R0, 0x7610, R26 ;  /* 0x00007610001a7816 */ /* 0x000fce000000001a */
.L_x_562:
[----:B------:R-:W-:-:S07]  /*4460*/  VIADD R27, R27, 0x80 ;  /* 0x000000801b1b7836 */ /* 0x000fce0000000000 */
.L_x_523:
[----:B------:R-:W-:Y:S05]  /*4470*/  BSYNC B6 ;  /* 0x0000000000067941 */ /* 0x000fea0003800000 */
.L_x_522:
[----:B------:R-:W-:Y:S01]  /*4480*/  ISETP.GE.AND P0, PT, R27, R16, PT ;  /* 0x000000101b00720c */ /* 0x000fe20003f06270 */
[----:B------:R-:W-:Y:S01]  /*4490*/  BSSY B6, `(.L_x_590) ;  /* 0x0000220000067945 */ /* 0x000fe20003800000 */
[----:B------:R-:W-:Y:S02]  /*44a0*/  PRMT R19, RZ, 0x7610, R19 ;  /* 0x00007610ff137816 */ /* 0x000fe40000000013 */
[----:B------:R-:W-:Y:S02]  /*44b0*/  PRMT R18, RZ, 0x7610, R18 ;  /* 0x00007610ff127816 */ /* 0x000fe40000000012 */
[----:B------:R-:W-:-:S07]  /*44c0*/  PRMT R24, RZ, 0x7610, R24 ;  /* 0x00007610ff187816 */ /* 0x000fce0000000018 */
        /* <DEDUP_REMOVED lines=23> */
.L_x_595:
[----:B------:R-:W2:Y:S02]  /*4640*/  LDG.E.U8 R4, desc[UR36][R4.64] ;  /* 0x0000002404047981 */ /* 0x000ea4000c1e1100 */
[----:B--2---:R-:W-:-:S04]  /*4650*/  I2FP.F32.U32 R0, R4 ;  /* 0x0000000400007245 */ /* 0x004fc80000201000 */
[----:B------:R-:W-:-:S04]  /*4660*/  F2FP.BF16.F32.PACK_AB R0, RZ, R0 ;  /* 0x00000000ff00723e */ /* 0x000fc800000010ff */
[----:B------:R-:W-:Y:S01]  /*4670*/  PRMT R18, R0, 0x7610, R18 ;  /* 0x0000761000127816 */ /* 0x000fe20000000012 */
[----:B------:R-:W-:Y:S06]  /*4680*/  BRA `(.L_x_597) ;  /* 0x0000000c00c87947 */ /* 0x000fec0003800000 */
.L_x_594:
        /* <DEDUP_REMOVED lines=11> */
.L_x_599:
[----:B------:R-:W2:Y:S02]  /*4740*/  LDG.E R4, desc[UR36][R4.64] ;  /* 0x0000002404047981 */ /* 0x000ea4000c1e1900 */
[----:B--2---:R-:W-:-:S04]  /*4750*/  I2FP.F32.S32 R0, R4 ;  /* 0x0000000400007245 */ /* 0x004fc80000201400 */
[----:B------:R-:W-:-:S04]  /*4760*/  F2FP.BF16.F32.PACK_AB R0, RZ, R0 ;  /* 0x00000000ff00723e */ /* 0x000fc800000010ff */
[----:B------:R-:W-:Y:S01]  /*4770*/  PRMT R18, R0, 0x7610, R18 ;  /* 0x0000761000127816 */ /* 0x000fe20000000012 */
[----:B------:R-:W-:Y:S06]  /*4780*/  BRA `(.L_x_597) ;  /* 0x0000000c00887947 */ /* 0x000fec0003800000 */
.L_x_598:
[----:B------:R-:W2:Y:S02]  /*4790*/  LDG.E.U16 R4, desc[UR36][R4.64] ;  /* 0x0000002404047981 */ /* 0x000ea4000c1e1500 */
[----:B--2---:R-:W0:Y:S02]  /*47a0*/  I2F.S16 R0, R4 ;  /* 0x0000000400007306 */ /* 0x004e240000101400 */
[----:B0-----:R-:W-:-:S04]  /*47b0*/  F2FP.BF16.F32.PACK_AB R0, RZ, R0 ;  /* 0x00000000ff00723e */ /* 0x001fc800000010ff */
[----:B------:R-:W-:Y:S01]  /*47c0*/  PRMT R18, R0, 0x7610, R18 ;  /* 0x0000761000127816 */ /* 0x000fe20000000012 */
[----:B------:R-:W-:Y:S06]  /*47d0*/  BRA `(.L_x_597) ;  /* 0x0000000c00747947 */ /* 0x000fec0003800000 */
.L_x_593:
        /* <DEDUP_REMOVED lines=9> */
.L_x_601:
[----:B------:R-:W2:Y:S02]  /*4870*/  LDG.E.U16 R0, desc[UR36][R4.64] ;  /* 0x0000002404007981 */ /* 0x000ea4000c1e1500 */
[----:B--2---:R-:W-:-:S05]  /*4880*/  HADD2.F32 R0, -RZ, R0.H0_H0 ;  /* 0x20000000ff007230 */ /* 0x004fca0000004100 */
[----:B------:R-:W-:-:S04]  /*4890*/  F2FP.BF16.F32.PACK_AB R0, RZ, R0 ;  /* 0x00000000ff00723e */ /* 0x000fc800000010ff */
[----:B------:R-:W-:Y:S01]  /*48a0*/  PRMT R18, R0, 0x7610, R18 ;  /* 0x0000761000127816 */ /* 0x000fe20000000012 */
[----:B------:R-:W-:Y:S06]  /*48b0*/  BRA `(.L_x_597) ;  /* 0x0000000c003c7947 */ /* 0x000fec0003800000 */
.L_x_600:
        /* <DEDUP_REMOVED lines=9> */
.L_x_603:
[----:B------:R-:W2:Y:S02]  /*4950*/  LDG.E.U16 R4, desc[UR36][R4.64] ;  /* 0x0000002404047981 */ /* 0x000ea4000c1e1500 */
[----:B--2---:R-:W-:-:S05]  /*4960*/  HADD2.F32 R0, -RZ, R4.H0_H0 ;  /* 0x20000004ff007230 */ /* 0x004fca0000004100 */
[----:B------:R-:W-:-:S04]  /*4970*/  F2FP.BF16.F32.PACK_AB R0, RZ, R0 ;  /* 0x00000000ff00723e */ /* 0x000fc800000010ff */
[----:B------:R-:W-:Y:S01]  /*4980*/  PRMT R18, R0, 0x7610, R18 ;  /* 0x0000761000127816 */ /* 0x000fe20000000012 */
[----:B------:R-:W-:Y:S06]  /*4990*/  BRA `(.L_x_597) ;  /* 0x0000000c00047947 */ /* 0x000fec0003800000 */
.L_x_602:
        /* <DEDUP_REMOVED lines=9> */
.L_x_592:
        /* <DEDUP_REMOVED lines=14> */
.L_x_606:
        /* <DEDUP_REMOVED lines=9> */
.L_x_605:
        /* <DEDUP_REMOVED lines=28> */
.L_x_608:
        /* <DEDUP_REMOVED lines=15> */
.L_x_607:
[----:B------:R0:W5:Y:S01]  /*4e50*/  LDG.E.U16 R18, desc[UR36][R4.64] ;  /* 0x0000002404127981 */ /* 0x000162000c1e1500 */
[----:B------:R-:W-:Y:S05]  /*4e60*/  BRA `(.L_x_597) ;  /* 0x0000000400d07947 */ /* 0x000fea0003800000 */
.L_x_604:
        /* <DEDUP_REMOVED lines=13> */
.L_x_611:
        /* <DEDUP_REMOVED lines=21> */
.L_x_615:
[----:B------:R-:W-:Y:S05]  /*5090*/  BSYNC B1 ;  /* 0x0000000000017941 */ /* 0x000fea0003800000 */
.L_x_614:
[----:B------:R-:W-:Y:S01]  /*50a0*/  LEA R5, R0, 0x3b800000, 0x17 ;  /* 0x3b80000000057811 */ /* 0x000fe200078eb8ff */
[----:B------:R-:W-:-:S05]  /*50b0*/  IMAD.SHL.U32 R0, R3, 0x100000, RZ ;  /* 0x0010000003007824 */ /* 0x000fca00078e00ff */
[----:B------:R-:W-:-:S07]  /*50c0*/  LOP3.LUT R0, R5, R0, R6, 0xfe, !PT ;  /* 0x0000000005007212 */ /* 0x000fce00078efe06 */
.L_x_613:
[----:B------:R-:W-:Y:S05]  /*50d0*/  BSYNC B0 ;  /* 0x0000000000007941 */ /* 0x000fea0003800000 */
.L_x_612:
[----:B------:R-:W-:-:S04]  /*50e0*/  F2FP.BF16.F32.PACK_AB R0, RZ, R0 ;  /* 0x00000000ff00723e */ /* 0x000fc800000010ff */
[----:B------:R-:W-:Y:S01]  /*50f0*/  PRMT R18, R0, 0x7610, R18 ;  /* 0x0000761000127816 */ /* 0x000fe20000000012 */
[----:B------:R-:W-:Y:S06]  /*5100*/  BRA `(.L_x_597) ;  /* 0x0000000400287947 */ /* 0x000fec0003800000 */
.L_x_610:
        /* <DEDUP_REMOVED lines=21> */
.L_x_619:
[----:B------:R-:W-:Y:S05]  /*5260*/  BSYNC B1 ;  /* 0x0000000000017941 */ /* 0x000fea0003800000 */
.L_x_618:
[----:B------:R-:W-:Y:S01]  /*5270*/  LEA R5, R0, 0x37800000, 0x17 ;  /* 0x3780000000057811 */ /* 0x000fe200078eb8ff */
[----:B------:R-:W-:-:S05]  /*5280*/  IMAD.SHL.U32 R0, R3, 0x200000, RZ ;  /* 0x0020000003007824 */ /* 0x000fca00078e00ff */
[----:B------:R-:W-:-:S07]  /*5290*/  LOP3.LUT R0, R5, R0, R6, 0xfe, !PT ;  /* 0x0000000005007212 */ /* 0x000fce00078efe06 */
.L_x_617:
[----:B------:R-:W-:Y:S05]  /*52a0*/  BSYNC B0 ;  /* 0x0000000000007941 */ /* 0x000fea0003800000 */
.L_x_616:
[----:B------:R-:W-:-:S04]  /*52b0*/  F2FP.BF16.F32.PACK_AB R0, RZ, R0 ;  /* 0x00000000ff00723e */ /* 0x000fc800000010ff */
[----:B------:R-:W-:Y:S01]  /*52c0*/  PRMT R18, R0, 0x7610, R18 ;  /* 0x0000761000127816 */ /* 0x000fe20000000012 */
[----:B------:R-:W-:Y:S06]  /*52d0*/  BRA `(.L_x_597) ;  /* 0x0000000000b47947 */ /* 0x000fec0003800000 */
.L_x_609:
        /* <DEDUP_REMOVED lines=14> */
.L_x_623:
[----:B------:R-:W-:Y:S05]  /*53c0*/  BSYNC B0 ;  /* 0x0000000000007941 */ /* 0x000fea0003800000 */
.L_x_622:
[----:B------:R-:W-:-:S04]  /*53d0*/  F2FP.BF16.F32.PACK_AB R0, RZ, R0 ;  /* 0x00000000ff00723e */ /* 0x000fc800000010ff */
[----:B------:R-:W-:Y:S01]  /*53e0*/  PRMT R18, R0, 0x7610, R18 ;  /* 0x0000761000127816 */ /* 0x000fe20000000012 */
[----:B------:R-:W-:Y:S06]  /*53f0*/  BRA `(.L_x_597) ;  /* 0x00000000006c7947 */ /* 0x000fec0003800000 */
.L_x_596:
        /* <DEDUP_REMOVED lines=16> */
.L_x_624:
[----:B------:R-:W-:Y:S01]  /*5500*/  PRMT R18, RZ, 0x7610, R18 ;  /* 0x00007610ff127816 */ /* 0x000fe20000000012 */
[----:B------:R-:W-:Y:S06]  /*5510*/  BRA `(.L_x_597) ;  /* 0x0000000000247947 */ /* 0x000fec0003800000 */
.L_x_621:
[----:B------:R-:W2:Y:S02]  /*5520*/  LDG.E.64 R4, desc[UR36][R4.64] ;  /* 0x0000002404047981 */ /* 0x000ea4000c1e1b00 */
[----:B--2---:R-:W0:Y:S02]  /*5530*/  I2F.U64 R0, R4 ;  /* 0x0000000400007312 */ /* 0x004e240000301000 */
[----:B0-----:R-:W-:-:S04]  /*5540*/  F2FP.BF16.F32.PACK_AB R0, RZ, R0 ;  /* 0x00000000ff00723e */ /* 0x001fc800000010ff */
[----:B------:R-:W-:Y:S01]  /*5550*/  PRMT R18, R0, 0x7610, R18 ;  /* 0x0000761000127816 */ /* 0x000fe20000000012 */
[----:B------:R-:W-:Y:S06]  /*5560*/  BRA `(.L_x_597) ;  /* 0x0000000000107947 */ /* 0x000fec0003800000 */
.L_x_620:
[----:B------:R-:W2:Y:S02]  /*5570*/  LDG.E R4, desc[UR36][R4.64] ;  /* 0x0000002404047981 */ /* 0x000ea4000c1e1900 */
[----:B--2---:R-:W-:-:S04]  /*5580*/  I2FP.F32.U32 R0, R4 ;  /* 0x0000000400007245 */ /* 0x004fc80000201000 */
[----:B------:R-:W-:-:S04]  /*5590*/  F2FP.BF16.F32.PACK_AB R0, RZ, R0 ;  /* 0x00000000ff00723e */ /* 0x000fc800000010ff */
[----:B------:R-:W-:-:S07]  /*55a0*/  PRMT R18, R0, 0x7610, R18 ;  /* 0x0000761000127816 */ /* 0x000fce0000000012 */
.L_x_597:
[----:B------:R-:W1:Y:S01]  /*55b0*/  LDC.U8 R6, c[0x0][0x235] ;  /* 0x00008d40ff067b82 */ /* 0x000e620000000000 */
[----:B------:R-:W-:Y:S02]  /*55c0*/  ULDC UR4, c[0x0][0x23c] ;  /* 0x00008f0000047ab9 */ /* 0x000fe40000000800 */
[----:B------:R-:W-:-:S05]  /*55d0*/  IMAD R3, R24, UR4, RZ ;  /* 0x0000000418037c24 */ /* 0x000fca000f8e02ff */
[----:B0-----:R-:W0:Y:S01]  /*55e0*/  LDC.64 R4, c[0x0][0x228] ;  /* 0x00008a00ff047b82 */ /* 0x001e220000000a00 */
[----:B-1----:R-:W-:-:S04]  /*55f0*/  PRMT R0, R6, 0x9910, RZ ;  /* 0x0000991006007816 */ /* 0x002fc800000000ff */
[----:B------:R-:W-:Y:S02]  /*5600*/  ISETP.GT.AND P1, PT, R0, 0x9, PT ;  /* 0x000000090000780c */ /* 0x000fe40003f24270 */
[----:B0-----:R-:W-:-:S05]  /*5610*/  IADD3 R4, P0, R3, R4, RZ ;  /* 0x0000000403047210 */ /* 0x001fca0007f1e0ff */
[----:B------:R-:W-:-:S06]  /*5620*/  IMAD.X R5, RZ, RZ, R5, P0 ;  /* 0x000000ffff057224 */ /* 0x000fcc00000e0605 */
        /* <DEDUP_REMOVED lines=14> */
.L_x_628:
[----:B------:R-:W2:Y:S02]  /*5710*/  LDG.E.U8 R4, desc[UR36][R4.64] ;  /* 0x0000002404047981 */ /* 0x000ea4000c1e1100 */
[----:B--2---:R-:W-:-:S04]  /*5720*/  I2FP.F32.U32 R0, R4 ;  /* 0x0000000400007245 */ /* 0x004fc80000201000 */
[----:B------:R-:W-:-:S04]  /*5730*/  F2FP.BF16.F32.PACK_AB R0, RZ, R0 ;  /* 0x00000000ff00723e */ /* 0x000fc800000010ff */
[----:B------:R-:W-:Y:S01]  /*5740*/  PRMT R24, R0, 0x7610, R24 ;  /* 0x0000761000187816 */ /* 0x000fe20000000018 */
[----:B------:R-:W-:Y:S06]  /*5750*/  BRA `(.L_x_630) ;  /* 0x0000000c00c87947 */ /* 0x000fec0003800000 */
.L_x_627:
        /* <DEDUP_REMOVED lines=11> */
.L_x_632:
[----:B------:R-:W2:Y:S02]  /*5810*/  LDG.E R4, desc[UR36][R4.64] ;  /* 0x0000002404047981 */ /* 0x000ea4000c1e1900 */
[----:B--2---:R-:W-:-:S04]  /*5820*/  I2FP.F32.S32 R0, R4 ;  /* 0x0000000400007245 */ /* 0x004fc80000201400 */
[----:B------:R-:W-:-:S04]  /*5830*/  F2FP.BF16.F32.PACK_AB R0, RZ, R0 ;  /* 0x00000000ff00723e */ /* 0x000fc800000010ff */
[----:B------:R-:W-:Y:S01]  /*5840*/  PRMT R24, R0, 0x7610, R24 ;  /* 0x0000761000187816 */ /* 0x000fe20000000018 */
[----:B------:R-:W-:Y:S06]  /*5850*/  BRA `(.L_x_630) ;  /* 0x0000000c00887947 */ /* 0x000fec0003800000 */
.L_x_631:
[----:B------:R-:W2:Y:S02]  /*5860*/  LDG.E.U16 R4, desc[UR36][R4.64] ;  /* 0x0000002404047981 */ /* 0x000ea4000c1e1500 */
[----:B--2---:R-:W0:Y:S02]  /*5870*/  I2F.S16 R0, R4 ;  /* 0x0000000400007306 */ /* 0x004e240000101400 */
[----:B0-----:R-:W-:-:S04]  /*5880*/  F2FP.BF16.F32.PACK_AB R0, RZ, R0 ;  /* 0x00000000ff00723e */ /* 0x001fc800000010ff */
[----:B------:R-:W-:Y:S01]  /*5890*/  PRMT R24, R0, 0x7610, R24 ;  /* 0x0000761000187816 */ /* 0x000fe20000000018 */
[----:B------:R-:W-:Y:S06]  /*58a0*/  BRA `(.L_x_630) ;  /* 0x0000000c00747947 */ /* 0x000fec0003800000 */
.L_x_626:
        /* <DEDUP_REMOVED lines=9> */
.L_x_634:
[----:B------:R-:W2:Y:S02]  /*5940*/  LDG.E.U16 R0, desc[UR36][R4.64] ;  /* 0x0000002404007981 */ /* 0x000ea4000c1e1500 */
[----:B--2---:R-:W-:-:S05]  /*5950*/  HADD2.F32 R0, -RZ, R0.H0_H0 ;  /* 0x20000000ff007230 */ /* 0x004fca0000004100 */
[----:B------:R-:W-:-:S04]  /*5960*/  F2FP.BF16.F32.PACK_AB R0, RZ, R0 ;  /* 0x00000000ff00723e */ /* 0x000fc800000010ff */
[----:B------:R-:W-:Y:S01]  /*5970*/  PRMT R24, R0, 0x7610, R24 ;  /* 0x0000761000187816 */ /* 0x000fe20000000018 */
[----:B------:R-:W-:Y:S06]  /*5980*/  BRA `(.L_x_630) ;  /* 0x0000000c003c7947 */ /* 0x000fec0003800000 */
.L_x_633:
        /* <DEDUP_REMOVED lines=9> */
.L_x_636:
[----:B------:R-:W2:Y:S02]  /*5a20*/  LDG.E.U16 R4, desc[UR36][R4.64] ;  /* 0x0000002404047981 */ /* 0x000ea4000c1e1500 */
[----:B--2---:R-:W-:-:S05]  /*5a30*/  HADD2.F32 R0, -RZ, R4.H0_H0 ;  /* 0x20000004ff007230 */ /* 0x004fca0000004100 */
[----:B------:R-:W-:-:S04]  /*5a40*/  F2FP.BF16.F32.PACK_AB R0, RZ, R0 ;  /* 0x00000000ff00723e */ /* 0x000fc800000010ff */
[----:B------:R-:W-:Y:S01]  /*5a50*/  PRMT R24, R0, 0x7610, R24 ;  /* 0x0000761000187816 */ /* 0x000fe20000000018 */
[----:B------:R-:W-:Y:S06]  /*5a60*/  BRA `(.L_x_630) ;  /* 0x0000000c00047947 */ /* 0x000fec0003800000 */
.L_x_635:
        /* <DEDUP_REMOVED lines=9> */
.L_x_625:
        /* <DEDUP_REMOVED lines=14> */
.L_x_639:
        /* <DEDUP_REMOVED lines=9> */
.L_x_638:
        /* <DEDUP_REMOVED lines=28> */
.L_x_641:
        /* <DEDUP_REMOVED lines=15> */
.L_x_640:
[----:B------:R0:W5:Y:S01]  /*5f20*/  LDG.E.U16 R24, desc[UR36][R4.64] ;  /* 0x0000002404187981 */ /* 0x000162000c1e1500 */
[----:B------:R-:W-:Y:S05]  /*5f30*/  BRA `(.L_x_630) ;  /* 0x0000000400d07947 */ /* 0x000fea0003800000 */
.L_x_637:
        /* <DEDUP_REMOVED lines=13> */
.L_x_644:
        /* <DEDUP_REMOVED lines=21> */
.L_x_648:
[----:B------:R-:W-:Y:S05]  /*6160*/  BSYNC B1 ;  /* 0x0000000000017941 */ /* 0x000fea0003800000 */
.L_x_647:
[----:B------:R-:W-:Y:S01]  /*6170*/  LEA R5, R0, 0x3b800000, 0x17 ;  /* 0x3b80000000057811 */ /* 0x000fe200078eb8ff */
[----:B------:R-:W-:-:S05]  /*6180*/  IMAD.SHL.U32 R0, R3, 0x100000, RZ ;  /* 0x0010000003007824 */ /* 0x000fca00078e00ff */
[----:B------:R-:W-:-:S07]  /*6190*/  LOP3.LUT R0, R5, R0, R6, 0xfe, !PT ;  /* 0x0000000005007212 */ /* 0x000fce00078efe06 */
.L_x_646:
[----:B------:R-:W-:Y:S05]  /*61a0*/  BSYNC B0 ;  /* 0x0000000000007941 */ /* 0x000fea0003800000 */
.L_x_645:
[----:B------:R-:W-:-:S04]  /*61b0*/  F2FP.BF16.F32.PACK_AB R0, RZ, R0 ;  /* 0x00000000ff00723e */ /* 0x000fc800000010ff */
[----:B------:R-:W-:Y:S01]  /*61c0*/  PRMT R24, R0, 0x7610, R24 ;  /* 0x0000761000187816 */ /* 0x000fe20000000018 */
[----:B------:R-:W-:Y:S06]  /*61d0*/  BRA `(.L_x_630) ;  /* 0x0000000400287947 */ /* 0x000fec0003800000 */
.L_x_643:
        /* <DEDUP_REMOVED lines=21> */
.L_x_652:
[----:B------:R-:W-:Y:S05]  /*6330*/  BSYNC B1 ;  /* 0x0000000000017941 */ /* 0x000fea0003800000 */
.L_x_651:
[----:B------:R-:W-:Y:S01]  /*6340*/  LEA R5, R0, 0x37800000, 0x17 ;  /* 0x3780000000057811 */ /* 0x000fe200078eb8ff */
[----:B------:R-:W-:-:S05]  /*6350*/  IMAD.SHL.U32 R0, R3, 0x200000, RZ ;  /* 0x0020000003007824 */ /* 0x000fca00078e00ff */
[----:B------:R-:W-:-:S07]  /*6360*/  LOP3.LUT R0, R5, R0, R6, 0xfe, !PT ;  /* 0x0000000005007212 */ /* 0x000fce00078efe06 */
.L_x_650:
[----:B------:R-:W-:Y:S05]  /*6370*/  BSYNC B0 ;  /* 0x0000000000007941 */ /* 0x000fea0003800000 */
.L_x_649:
[----:B------:R-:W-:-:S04]  /*6380*/  F2FP.BF16.F32.PACK_AB R0, RZ, R0 ;  /* 0x00000000ff00723e */ /* 0x000fc800000010ff */
[----:B------:R-:W-:Y:S01]  /*6390*/  PRMT R24, R0, 0x7610, R24 ;  /* 0x0000761000187816 */ /* 0x000fe20000000018 */
[----:B------:R-:W-:Y:S06]  /*63a0*/  BRA `(.L_x_630) ;  /* 0x0000000000b47947 */ /* 0x000fec0003800000 */
.L_x_642:
        /* <DEDUP_REMOVED lines=14> */
.L_x_656:
[----:B------:R-:W-:Y:S05]  /*6490*/  BSYNC B0 ;  /* 0x0000000000007941 */ /* 0x000fea0003800000 */
.L_x_655:
[----:B------:R-:W-:-:S04]  /*64a0*/  F2FP.BF16.F32.PACK_AB R0, RZ, R0 ;  /* 0x00000000ff00723e */ /* 0x000fc800000010ff */
[----:B------:R-:W-:Y:S01]  /*64b0*/  PRMT R24, R0, 0x7610, R24 ;  /* 0x0000761000187816 */ /* 0x000fe20000000018 */
[----:B------:R-:W-:Y:S06]  /*64c0*/  BRA `(.L_x_630) ;  /* 0x00000000006c7947 */ /* 0x000fec0003800000 */
.L_x_629:
        /* <DEDUP_REMOVED lines=16> */
.L_x_657:
[----:B------:R-:W-:Y:S01]  /*65d0*/  PRMT R24, RZ, 0x7610, R24 ;  /* 0x00007610ff187816 */ /* 0x000fe20000000018 */
[----:B------:R-:W-:Y:S06]  /*65e0*/  BRA `(.L_x_630) ;  /* 0x0000000000247947 */ /* 0x000fec0003800000 */
.L_x_654:
[----:B------:R-:W2:Y:S02]  /*65f0*/  LDG.E.64 R4, desc[UR36][R4.64] ;  /* 0x0000002404047981 */ /* 0x000ea4000c1e1b00 */
[----:B--2---:R-:W0:Y:S02]  /*6600*/  I2F.U64 R0, R4 ;  /* 0x0000000400007312 */ /* 0x004e240000301000 */
[----:B0-----:R-:W-:-:S04]  /*6610*/  F2FP.BF16.F32.PACK_AB R0, RZ, R0 ;  /* 0x00000000ff00723e */ /* 0x001fc800000010ff */
[----:B------:R-:W-:Y:S01]  /*6620*/  PRMT R24, R0, 0x7610, R24 ;  /* 0x0000761000187816 */ /* 0x000fe20000000018 */
[----:B------:R-:W-:Y:S06]  /*6630*/  BRA `(.L_x_630) ;  /* 0x0000000000107947 */ /* 0x000fec0003800000 */
.L_x_653:
[----:B------:R-:W2:Y:S02]  /*6640*/  LDG.E R4, desc[UR36][R4.64] ;  /* 0x0000002404047981 */ /* 0x000ea4000c1e1900 */
[----:B--2---:R-:W-:-:S04]  /*6650*/  I2FP.F32.U32 R0, R4 ;  /* 0x0000000400007245 */ /* 0x004fc80000201000 */
[----:B------:R-:W-:-:S04]  /*6660*/  F2FP.BF16.F32.PACK_AB R0, RZ, R0 ;  /* 0x00000000ff00723e */ /* 0x000fc800000010ff */
[----:B------:R-:W-:-:S07]  /*6670*/  PRMT R24, R0, 0x7610, R24 ;  /* 0x0000761000187816 */ /* 0x000fce0000000018 */
.L_x_630:
[----:B------:R-:W-:-:S07]  /*6680*/  VIADD R27, R27, 0x80 ;  /* 0x000000801b1b7836 */ /* 0x000fce0000000000 */
.L_x_591:
[----:B------:R-:W-:Y:S05]  /*6690*/  BSYNC B6 ;  /* 0x0000000000067941 */ /* 0x000fea0003800000 */
.L_x_590:
        /* <DEDUP_REMOVED lines=26> */
.L_x_663:
[----:B------:R-:W2:Y:S02]  /*6840*/  LDG.E.U8 R4, desc[UR36][R4.64] ;  /* 0x0000002404047981 */ /* 0x000ea4000c1e1100 */
[----:B--2---:R-:W-:-:S04]  /*6850*/  I2FP.F32.U32 R0, R4 ;  /* 0x0000000400007245 */ /* 0x004fc80000201000 */
[----:B------:R-:W-:-:S04]  /*6860*/  F2FP.BF16.F32.PACK_AB R0, RZ, R0 ;  /* 0x00000000ff00723e */ /* 0x000fc800000010ff */
[----:B------:R-:W-:Y:S01]  /*6870*/  PRMT R19, R0, 0x7610, R19 ;  /* 0x0000761000137816 */ /* 0x000fe20000000013 */
[----:B------:R-:W-:Y:S06]  /*6880*/  BRA `(.L_x_665) ;  /* 0x0000000c00c87947 */ /* 0x000fec0003800000 */
.L_x_662:
        /* <DEDUP_REMOVED lines=11> */
.L_x_667:
[----:B------:R-:W2:Y:S02]  /*6940*/  LDG.E R4, desc[UR36][R4.64] ;  /* 0x0000002404047981 */ /* 0x000ea4000c1e1900 */
[----:B--2---:R-:W-:-:S04]  /*6950*/  I2FP.F32.S32 R0, R4 ;  /* 0x0000000400007245 */ /* 0x004fc80000201400 */
[----:B------:R-:W-:-:S04]  /*6960*/  F2FP.BF16.F32.PACK_AB R0, RZ, R0 ;  /* 0x00000000ff00723e */ /* 0x000fc800000010ff */
[----:B------:R-:W-:Y:S01]  /*6970*/  PRMT R19, R0, 0x7610, R19 ;  /* 0x0000761000137816 */ /* 0x000fe20000000013 */
[----:B------:R-:W-:Y:S06]  /*6980*/  BRA `(.L_x_665) ;  /* 0x0000000c00887947 */ /* 0x000fec0003800000 */
.L_x_666:
[----:B------:R-:W2:Y:S02]  /*6990*/  LDG.E.U16 R4, desc[UR36][R4.64] ;  /* 0x0000002404047981 */ /* 0x000ea4000c1e1500 */
[----:B--2---:R-:W0:Y:S02]  /*69a0*/  I2F.S16 R0, R4 ;  /* 0x0000000400007306 */ /* 0x004e240000101400 */
[----:B0-----:R-:W-:-:S04]  /*69b0*/  F2FP.BF16.F32.PACK_AB R0, RZ, R0 ;  /* 0x00000000ff00723e */ /* 0x001fc800000010ff */
[----:B------:R-:W-:Y:S01]  /*69c0*/  PRMT R19, R0, 0x7610, R19 ;  /* 0x0000761000137816 */ /* 0x000fe20000000013 */
[----:B------:R-:W-:Y:S06]  /*69d0*/  BRA `(.L_x_665) ;  /* 0x0000000c00747947 */ /* 0x000fec0003800000 */
.L_x_661:
        /* <DEDUP_REMOVED lines=9> */
.L_x_669:
[----:B------:R-:W2:Y:S02]  /*6a70*/  LDG.E.U16 R0, desc[UR36][R4.64] ;  /* 0x0000002404007981 */ /* 0x000ea4000c1e1500 */
[----:B--2---:R-:W-:-:S05]  /*6a80*/  HADD2.F32 R0, -RZ, R0.H0_H0 ;  /* 0x20000000ff007230 */ /* 0x004fca0000004100 */
[----:B------:R-:W-:-:S04]  /*6a90*/  F2FP.BF16.F32.PACK_AB R0, RZ, R0 ;  /* 0x00000000ff00723e */ /* 0x000fc800000010ff */
[----:B------:R-:W-:Y:S01]  /*6aa0*/  PRMT R19, R0, 0x7610, R19 ;  /* 0x0000761000137816 */ /* 0x000fe20000000013 */
[----:B------:R-:W-:Y:S06]  /*6ab0*/  BRA `(.L_x_665) ;  /* 0x0000000c003c7947 */ /* 0x000fec0003800000 */
.L_x_668:
        /* <DEDUP_REMOVED lines=9> */
.L_x_671:
[----:B------:R-:W2:Y:S02]  /*6b50*/  LDG.E.U16 R4, desc[UR36][R4.64] ;  /* 0x0000002404047981 */ /* 0x000ea4000c1e1500 */
[----:B--2---:R-:W-:-:S05]  /*6b60*/  HADD2.F32 R0, -RZ, R4.H0_H0 ;  /* 0x20000004ff007230 */ /* 0x004fca0000004100 */
[----:B------:R-:W-:-:S04]  /*6b70*/  F2FP.BF16.F32.PACK_AB R0, RZ, R0 ;  /* 0x00000000ff00723e */ /* 0x000fc800000010ff */
[----:B------:R-:W-:Y:S01]  /*6b80*/  PRMT R19, R0, 0x7610, R19 ;  /* 0x0000761000137816 */ /* 0x000fe20000000013 */
[----:B------:R-:W-:Y:S06]  /*6b90*/  BRA `(.L_x_665) ;  /* 0x0000000c00047947 */ /* 0x000fec0003800000 */
.L_x_670:
        /* <DEDUP_REMOVED lines=9> */
.L_x_660:
        /* <DEDUP_REMOVED lines=14> */
.L_x_674:
        /* <DEDUP_REMOVED lines=9> */
.L_x_673:
        /* <DEDUP_REMOVED lines=28> */
.L_x_676:
        /* <DEDUP_REMOVED lines=15> */
.L_x_675:
[----:B------:R0:W5:Y:S01]  /*7050*/  LDG.E.U16 R19, desc[UR36][R4.64] ;  /* 0x0000002404137981 */ /* 0x000162000c1e1500 */
[----:B------:R-:W-:Y:S05]  /*7060*/  BRA `(.L_x_665) ;  /* 0x0000000400d07947 */ /* 0x000fea0003800000 */
.L_x_672:
        /* <DEDUP_REMOVED lines=13> */
.L_x_679:
        /* <DEDUP_REMOVED lines=21> */
.L_x_683:
[----:B------:R-:W-:Y:S05]  /*7290*/  BSYNC B1 ;  /* 0x0000000000017941 */ /* 0x000fea0003800000 */
.L_x_682:
[----:B------:R-:W-:Y:S01]  /*72a0*/  LEA R5, R0, 0x3b800000, 0x17 ;  /* 0x3b80000000057811 */ /* 0x000fe200078eb8ff */
[----:B------:R-:W-:-:S05]  /*72b0*/  IMAD.SHL.U32 R0, R3, 0x100000, RZ ;  /* 0x0010000003007824 */ /* 0x000fca00078e00ff */
[----:B------:R-:W-:-:S07]  /*72c0*/  LOP3.LUT R0, R5, R0, R6, 0xfe, !PT ;  /* 0x0000000005007212 */ /* 0x000fce00078efe06 */
.L_x_681:
[----:B------:R-:W-:Y:S05]  /*72d0*/  BSYNC B0 ;  /* 0x0000000000007941 */ /* 0x000fea0003800000 */
.L_x_680:
[----:B------:R-:W-:-:S04]  /*72e0*/  F2FP.BF16.F32.PACK_AB R0, RZ, R0 ;  /* 0x00000000ff00723e */ /* 0x000fc800000010ff */
[----:B------:R-:W-:Y:S01]  /*72f0*/  PRMT R19, R0, 0x7610, R19 ;  /* 0x0000761000137816 */ /* 0x000fe20000000013 */
[----:B------:R-:W-:Y:S06]  /*7300*/  BRA `(.L_x_665) ;  /* 0x0000000400287947 */ /* 0x000fec0003800000 */
.L_x_678:
        /* <DEDUP_REMOVED lines=21> */
.L_x_687:
[----:B------:R-:W-:Y:S05]  /*7460*/  BSYNC B1 ;  /* 0x0000000000017941 */ /* 0x000fea0003800000 */
.L_x_686:
[----:B------:R-:W-:Y:S01]  /*7470*/  LEA R5, R0, 0x37800000, 0x17 ;  /* 0x3780000000057811 */ /* 0x000fe200078eb8ff */
[----:B------:R-:W-:-:S05]  /*7480*/  IMAD.SHL.U32 R0, R3, 0x200000, RZ ;  /* 0x0020000003007824 */ /* 0x000fca00078e00ff */
[----:B------:R-:W-:-:S07]  /*7490*/  LOP3.LUT R0, R5, R0, R6, 0xfe, !PT ;  /* 0x0000000005007212 */ /* 0x000fce00078efe06 */
.L_x_685:
[----:B------:R-:W-:Y:S05]  /*74a0*/  BSYNC B0 ;  /* 0x0000000000007941 */ /* 0x000fea0003800000 */
.L_x_684:
[----:B------:R-:W-:-:S04]  /*74b0*/  F2FP.BF16.F32.PACK_AB R0, RZ, R0 ;  /* 0x00000000ff00723e */ /* 0x000fc800000010ff */
[----:B------:R-:W-:Y:S01]  /*74c0*/  PRMT R19, R0, 0x7610, R19 ;  /* 0x0000761000137816 */ /* 0x000fe20000000013 */
[----:B------:R-:W-:Y:S06]  /*74d0*/  BRA `(.L_x_665) ;  /* 0x0000000000b47947 */ /* 0x000fec0003800000 */
.L_x_677:
        /* <DEDUP_REMOVED lines=14> */
.L_x_691:
[----:B------:R-:W-:Y:S05]  /*75c0*/  BSYNC B0 ;  /* 0x0000000000007941 */ /* 0x000fea0003800000 */
.L_x_690:
[----:B------:R-:W-:-:S04]  /*75d0*/  F2FP.BF16.F32.PACK_AB R0, RZ, R0 ;  /* 0x00000000ff00723e */ /* 0x000fc800000010ff */
[----:B------:R-:W-:Y:S01]  /*75e0*/  PRMT R19, R0, 0x7610, R19 ;  /* 0x0000761000137816 */ /* 0x000fe20000000013 */
[----:B------:R-:W-:Y:S06]  /*75f0*/  BRA `(.L_x_665) ;  /* 0x00000000006c7947 */ /* 0x000fec0003800000 */
.L_x_664:
        /* <DEDUP_REMOVED lines=16> */
.L_x_692:
[----:B------:R-:W-:Y:S01]  /*7700*/  PRMT R19, RZ, 0x7610, R19 ;  /* 0x00007610ff137816 */ /* 0x000fe20000000013 */
[----:B------:R-:W-:Y:S06]  /*7710*/  BRA `(.L_x_665) ;  /* 0x0000000000247947 */ /* 0x000fec0003800000 */
.L_x_689:
[----:B------:R-:W2:Y:S02]  /*7720*/  LDG.E.64 R4, desc[UR36][R4.64] ;  /* 0x0000002404047981 */ /* 0x000ea4000c1e1b00 */
[----:B--2---:R-:W0:Y:S02]  /*7730*/  I2F.U64 R0, R4 ;  /* 0x0000000400007312 */ /* 0x004e240000301000 */
[----:B0-----:R-:W-:-:S04]  /*7740*/  F2FP.BF16.F32.PACK_AB R0, RZ, R0 ;  /* 0x00000000ff00723e */ /* 0x001fc800000010ff */
[----:B------:R-:W-:Y:S01]  /*7750*/  PRMT R19, R0, 0x7610, R19 ;  /* 0x0000761000137816 */ /* 0x000fe20000000013 */
[----:B------:R-:W-:Y:S06]  /*7760*/  BRA `(.L_x_665) ;  /* 0x0000000000107947 */ /* 0x000fec0003800000 */
.L_x_688:
[----:B------:R-:W2:Y:S02]  /*7770*/  LDG.E R4, desc[UR36][R4.64] ;  /* 0x0000002404047981 */ /* 0x000ea4000c1e1900 */
[----:B--2---:R-:W-:-:S04]  /*7780*/  I2FP.F32.U32 R0, R4 ;  /* 0x0000000400007245 */ /* 0x004fc80000201000 */
[----:B------:R-:W-:-:S04]  /*7790*/  F2FP.BF16.F32.PACK_AB R0, RZ, R0 ;  /* 0x00000000ff00723e */ /* 0x000fc800000010ff */
[----:B------:R-:W-:-:S07]  /*77a0*/  PRMT R19, R0, 0x7610, R19 ;  /* 0x0000761000137816 */ /* 0x000fce0000000013 */
.L_x_665:
        /* <DEDUP_REMOVED lines=22> */
.L_x_696:
[----:B------:R-:W2:Y:S02]  /*7910*/  LDG.E.U8 R4, desc[UR36][R4.64] ;  /* 0x0000002404047981 */ /* 0x000ea4000c1e1100 */
[----:B--2---:R-:W-:-:S04]  /*7920*/  I2FP.F32.U32 R0, R4 ;  /* 0x0000000400007245 */ /* 0x004fc80000201000 */
[----:B------:R-:W-:-:S04]  /*7930*/  F2FP.BF16.F32.PACK_AB R0, RZ, R0 ;  /* 0x00000000ff00723e */ /* 0x000fc800000010ff */
[----:B------:R-:W-:Y:S01]  /*7940*/  PRMT R3, R0, 0x7610, R3 ;  /* 0x0000761000037816 */ /* 0x000fe20000000003 */
[----:B------:R-:W-:Y:S06]  /*7950*/  BRA `(.L_x_659) ;  /* 0x0000000c00c87947 */ /* 0x000fec0003800000 */
.L_x_695:
        /* <DEDUP_REMOVED lines=11> */
.L_x_699:
[----:B------:R-:W2:Y:S02]  /*7a10*/  LDG.E R4, desc[UR36][R4.64] ;  /* 0x0000002404047981 */ /* 0x000ea4000c1e1900 */
[----:B--2---:R-:W-:-:S04]  /*7a20*/  I2FP.F32.S32 R0, R4 ;  /* 0x0000000400007245 */ /* 0x004fc80000201400 */
[----:B------:R-:W-:-:S04]  /*7a30*/  F2FP.BF16.F32.PACK_AB R0, RZ, R0 ;  /* 0x00000000ff00723e */ /* 0x000fc800000010ff */
[----:B------:R-:W-:Y:S01]  /*7a40*/  PRMT R3, R0, 0x7610, R3 ;  /* 0x0000761000037816 */ /* 0x000fe20000000003 */
[----:B------:R-:W-:Y:S06]  /*7a50*/  BRA `(.L_x_659) ;  /* 0x0000000c00887947 */ /* 0x000fec0003800000 */
.L_x_698:
[----:B------:R-:W2:Y:S02]  /*7a60*/  LDG.E.U16 R4, desc[UR36][R4.64] ;  /* 0x0000002404047981 */ /* 0x000ea4000c1e1500 */
[----:B--2---:R-:W0:Y:S02]  /*7a70*/  I2F.S16 R0, R4 ;  /* 0x0000000400007306 */ /* 0x004e240000101400 */
[----:B0-----:R-:W-:-:S04]  /*7a80*/  F2FP.BF16.F32.PACK_AB R0, RZ, R0 ;  /* 0x00000000ff00723e */ /* 0x001fc800000010ff */
[----:B------:R-:W-:Y:S01]  /*7a90*/  PRMT R3, R0, 0x7610, R3 ;  /* 0x0000761000037816 */ /* 0x000fe20000000003 */
[----:B------:R-:W-:Y:S06]  /*7aa0*/  BRA `(.L_x_659) ;  /* 0x0000000c00747947 */ /* 0x000fec0003800000 */
.L_x_694:
        /* <DEDUP_REMOVED lines=9> */
.L_x_701:
[----:B------:R-:W2:Y:S02]  /*7b40*/  LDG.E.U16 R0, desc[UR36][R4.64] ;  /* 0x0000002404007981 */ /* 0x000ea4000c1e1500 */
[----:B--2---:R-:W-:-:S05]  /*7b50*/  HADD2.F32 R0, -RZ, R0.H0_H0 ;  /* 0x20000000ff007230 */ /* 0x004fca0000004100 */
[----:B------:R-:W-:-:S04]  /*7b60*/  F2FP.BF16.F32.PACK_AB R0, RZ, R0 ;  /* 0x00000000ff00723e */ /* 0x000fc800000010ff */
[----:B------:R-:W-:Y:S01]  /*7b70*/  PRMT R3, R0, 0x7610, R3 ;  /* 0x0000761000037816 */ /* 0x000fe20000000003 */
[----:B------:R-:W-:Y:S06]  /*7b80*/  BRA `(.L_x_659) ;  /* 0x0000000c003c7947 */ /* 0x000fec0003800000 */
.L_x_700:
        /* <DEDUP_REMOVED lines=9> */
.L_x_703:
[----:B------:R-:W2:Y:S02]  /*7c20*/  LDG.E.U16 R4, desc[UR36][R4.64] ;  /* 0x0000002404047981 */ /* 0x000ea4000c1e1500 */
[----:B--2---:R-:W-:-:S05]  /*7c30*/  HADD2.F32 R0, -RZ, R4.H0_H0 ;  /* 0x20000004ff007230 */ /* 0x004fca0000004100 */
[----:B------:R-:W-:-:S04]  /*7c40*/  F2FP.BF16.F32.PACK_AB R0, RZ, R0 ;  /* 0x00000000ff00723e */ /* 0x000fc800000010ff */
[----:B------:R-:W-:Y:S01]  /*7c50*/  PRMT R3, R0, 0x7610, R3 ;  /* 0x0000761000037816 */ /* 0x000fe20000000003 */
[----:B------:R-:W-:Y:S06]  /*7c60*/  BRA `(.L_x_659) ;  /* 0x0000000c00047947 */ /* 0x000fec0003800000 */
.L_x_702:
        /* <DEDUP_REMOVED lines=9> */
.L_x_693:
        /* <DEDUP_REMOVED lines=14> */
.L_x_706:
        /* <DEDUP_REMOVED lines=9> */
.L_x_705:
        /* <DEDUP_REMOVED lines=28> */
.L_x_708:
        /* <DEDUP_REMOVED lines=15> */
.L_x_707:
[----:B------:R1:W5:Y:S01]  /*8120*/  LDG.E.U16 R3, desc[UR36][R4.64] ;  /* 0x0000002404037981 */ /* 0x000362000c1e1500 */
[----:B------:R-:W-:Y:S05]  /*8130*/  BRA `(.L_x_659) ;  /* 0x0000000400d07947 */ /* 0x000fea0003800000 */
.L_x_704:
        /* <DEDUP_REMOVED lines=13> */
.L_x_711:
        /* <DEDUP_REMOVED lines=21> */
.L_x_715:
[----:B------:R-:W-:Y:S05]  /*8360*/  BSYNC B1 ;  /* 0x0000000000017941 */ /* 0x000fea0003800000 */
.L_x_714:
[----:B------:R-:W-:Y:S01]  /*8370*/  LEA R5, R0, 0x3b800000, 0x17 ;  /* 0x3b80000000057811 */ /* 0x000fe200078eb8ff */
[----:B------:R-:W-:-:S05]  /*8380*/  IMAD.SHL.U32 R0, R3, 0x100000, RZ ;  /* 0x0010000003007824 */ /* 0x000fca00078e00ff */
[----:B------:R-:W-:-:S07]  /*8390*/  LOP3.LUT R0, R5, R0, R6, 0xfe, !PT ;  /* 0x0000000005007212 */ /* 0x000fce00078efe06 */
.L_x_713:
[----:B------:R-:W-:Y:S05]  /*83a0*/  BSYNC B0 ;  /* 0x0000000000007941 */ /* 0x000fea0003800000 */
.L_x_712:
[----:B------:R-:W-:-:S04]  /*83b0*/  F2FP.BF16.F32.PACK_AB R0, RZ, R0 ;  /* 0x00000000ff00723e */ /* 0x000fc800000010ff */
[----:B------:R-:W-:Y:S01]  /*83c0*/  PRMT R3, R0, 0x7610, R3 ;  /* 0x0000761000037816 */ /* 0x000fe20000000003 */
[----:B------:R-:W-:Y:S06]  /*83d0*/  BRA `(.L_x_659) ;  /* 0x0000000400287947 */ /* 0x000fec0003800000 */
.L_x_710:
        /* <DEDUP_REMOVED lines=21> */
.L_x_719:
[----:B------:R-:W-:Y:S05]  /*8530*/  BSYNC B1 ;  /* 0x0000000000017941 */ /* 0x000fea0003800000 */
.L_x_718:
[----:B------:R-:W-:Y:S01]  /*8540*/  LEA R5, R0, 0x37800000, 0x17 ;  /* 0x3780000000057811 */ /* 0x000fe200078eb8ff */
[----:B------:R-:W-:-:S05]  /*8550*/  IMAD.SHL.U32 R0, R3, 0x200000, RZ ;  /* 0x0020000003007824 */ /* 0x000fca00078e00ff */
[----:B------:R-:W-:-:S07]  /*8560*/  LOP3.LUT R0, R5, R0, R6, 0xfe, !PT ;  /* 0x0000000005007212 */ /* 0x000fce00078efe06 */
.L_x_717:
[----:B------:R-:W-:Y:S05]  /*8570*/  BSYNC B0 ;  /* 0x0000000000007941 */ /* 0x000fea0003800000 */
.L_x_716:
[----:B------:R-:W-:-:S04]  /*8580*/  F2FP.BF16.F32.PACK_AB R0, RZ, R0 ;  /* 0x00000000ff00723e */ /* 0x000fc800000010ff */
[----:B------:R-:W-:Y:S01]  /*8590*/  PRMT R3, R0, 0x7610, R3 ;  /* 0x0000761000037816 */ /* 0x000fe20000000003 */
[----:B------:R-:W-:Y:S06]  /*85a0*/  BRA `(.L_x_659) ;  /* 0x0000000000b47947 */ /* 0x000fec0003800000 */
.L_x_709:
        /* <DEDUP_REMOVED lines=14> */
.L_x_723:
[----:B------:R-:W-:Y:S05]  /*8690*/  BSYNC B0 ;  /* 0x0000000000007941 */ /* 0x000fea0003800000 */
.L_x_722:
[----:B------:R-:W-:-:S04]  /*86a0*/  F2FP.BF16.F32.PACK_AB R0, RZ, R0 ;  /* 0x00000000ff00723e */ /* 0x000fc800000010ff */
[----:B------:R-:W-:Y:S01]  /*86b0*/  PRMT R3, R0, 0x7610, R3 ;  /* 0x0000761000037816 */ /* 0x000fe20000000003 */
[----:B------:R-:W-:Y:S06]  /*86c0*/  BRA `(.L_x_659) ;  /* 0x00000000006c7947 */ /* 0x000fec0003800000 */
.L_x_697:
        /* <DEDUP_REMOVED lines=16> */
.L_x_724:
[----:B------:R-:W-:Y:S01]  /*87d0*/  PRMT R3, RZ, 0x7610, R3 ;  /* 0x00007610ff037816 */ /* 0x000fe20000000003 */
[----:B------:R-:W-:Y:S06]  /*87e0*/  BRA `(.L_x_659) ;  /* 0x0000000000247947 */ /* 0x000fec0003800000 */
.L_x_721:
[----:B------:R-:W2:Y:S02]  /*87f0*/  LDG.E.64 R4, desc[UR36][R4.64] ;  /* 0x0000002404047981 */ /* 0x000ea4000c1e1b00 */
[----:B--2---:R-:W0:Y:S02]  /*8800*/  I2F.U64 R0, R4 ;  /* 0x0000000400007312 */ /* 0x004e240000301000 */
[----:B0-----:R-:W-:-:S04]  /*8810*/  F2FP.BF16.F32.PACK_AB R0, RZ, R0 ;  /* 0x00000000ff00723e */ /* 0x001fc800000010ff */
[----:B------:R-:W-:Y:S01]  /*8820*/  PRMT R3, R0, 0x7610, R3 ;  /* 0x0000761000037816 */ /* 0x000fe20000000003 */
[----:B------:R-:W-:Y:S06]  /*8830*/  BRA `(.L_x_659) ;  /* 0x0000000000107947 */ /* 0x000fec0003800000 */
.L_x_720:
[----:B------:R-:W2:Y:S02]  /*8840*/  LDG.E R4, desc[UR36][R4.64] ;  /* 0x0000002404047981 */ /* 0x000ea4000c1e1900 */
[----:B--2---:R-:W-:-:S04]  /*8850*/  I2FP.F32.U32 R0, R4 ;  /* 0x0000000400007245 */ /* 0x004fc80000201000 */
[----:B------:R-:W-:-:S04]  /*8860*/  F2FP.BF16.F32.PACK_AB R0, RZ, R0 ;  /* 0x00000000ff00723e */ /* 0x000fc800000010ff */
[----:B------:R-:W-:-:S07]  /*8870*/  PRMT R3, R0, 0x7610, R3 ;  /* 0x0000761000037816 */ /* 0x000fce0000000003 */
.L_x_659:
[----:B------:R-:W-:Y:S05]  /*8880*/  BSYNC B6 ;  /* 0x0000000000067941 */ /* 0x000fea0003800000 */
.L_x_658:
[----:B------:R-:W2:Y:S01]  /*8890*/  S2R R25, SR_TID.X ;  /* 0x0000000000197919 */ /* 0x000ea20000002100 */
[----:B------:R-:W-:Y:S01]  /*88a0*/  BSSY B1, `(.L_x_725) ;  /* 0x0000069000017945 */ /* 0x000fe20003800000 */
[----:B--2---:R-:W-:-:S13]  /*88b0*/  ISETP.GE.AND P1, PT, R25, R16, PT ;  /* 0x000000101900720c */ /* 0x004fda0003f26270 */
[----:B------:R-:W-:Y:S05]  /*88c0*/  @P1 BRA `(.L_x_726) ;  /* 0x0000000400981947 */ /* 0x000fea0003800000 */
[----:B-----5:R-:W-:Y:S02]  /*88d0*/  IMAD.U32 R0, R23, 0x10000, RZ ;  /* 0x0001000017007824 */ /* 0x020fe400078e00ff */
[----:B01----:R-:W-:-:S03]  /*88e0*/  IMAD.U32 R5, R22, 0x10000, RZ ;  /* 0x0001000016057824 */ /* 0x003fc600078e00ff */
[----:B------:R-:W-:-:S13]  /*88f0*/  FSETP.NEU.FTZ.AND P0, PT, R0, RZ, PT ;  /* 0x000000ff0000720b */ /* 0x000fda0003f1d000 */
[----:B------:R-:W0:Y:S02]  /*8900*/  @!P0 MUFU.RCP R4, R0 ;  /* 0x0000000000048308 */ /* 0x000e240000001000 */
[----:B0-----:R-:W-:-:S05]  /*8910*/  @!P0 FMUL.FTZ R4, R5, R4 ;  /* 0x0000000405048220 */ /* 0x001fca0000410000 */
[----:B------:R-:W-:Y:S01]  /*8920*/  @!P0 F2FP.BF16.F32.PACK_AB R4, RZ, R4 ;  /* 0x00000004ff04823e */ /* 0x000fe200000010ff */
        /* <DEDUP_REMOVED lines=10> */
[----:B------:R-:W0:Y:S02]  /*89d0*/  MUFU.RCP R7, R11 ;  /* 0x0000000b00077308 */ /* 0x000e240000001000 */
[----:B0-----:R-:W-:Y:S01]  /*89e0*/  FMUL.FTZ R6, R4, R7 ;  /* 0x0000000704067220 */ /* 0x001fe20000410000 */
[----:B------:R-:W-:-:S05]  /*89f0*/  FADD.FTZ R7, -R11, -RZ ;  /* 0x800000ff0b077221 */ /* 0x000fca0000010100 */
        /* <DEDUP_REMOVED lines=15> */
.L_x_732:
[----:B------:R-:W-:Y:S01]  /*8af0*/  FSETP.GEU.FTZ.AND P0, PT, R7, -R11, PT ;  /* 0x8000000b0700720b */ /* 0x000fe20003f1e000 */
[----:B------:R-:W-:-:S12]  /*8b00*/  FADD.FTZ R9, R9, -1 ;  /* 0xbf80000009097421 */ /* 0x000fd80000010000 */
[----:B------:R-:W-:-:S07]  /*8b10*/  @!P0 FADD.FTZ R9, R9, -1 ;  /* 0xbf80000009098421 */ /* 0x000fce0000010000 */
.L_x_731:
[----:B------:R-:W-:Y:S05]  /*8b20*/  BSYNC B2 ;  /* 0x0000000000027941 */ /* 0x000fea0003800000 */
.L_x_730:
[----:B------:R-:W-:Y:S01]  /*8b30*/  FFMA.FTZ R4, -R11, R9, R4 ;  /* 0x000000090b047223 */ /* 0x000fe20000010104 */
[----:B------:R-:W-:Y:S06]  /*8b40*/  BRA `(.L_x_728) ;  /* 0x00000000007c7947 */ /* 0x000fec0003800000 */
.L_x_729:
[C---:B------:R-:W-:Y:S01]  /*8b50*/  VIADD R6, R9.reuse, 0xf4800000 ;  /* 0xf480000009067836 */ /* 0x040fe20000000000 */
[----:B------:R-:W-:Y:S01]  /*8b60*/  FSETP.GT.FTZ.AND P0, PT, |R0|, RZ, PT ;  /* 0x000000ff0000720b */ /* 0x000fe20003f14200 */
[----:B------:R-:W-:Y:S01]  /*8b70*/  BSSY B2, `(.L_x_733) ;  /* 0x000001a000027945 */ /* 0x000fe20003800000 */
[----:B------:R-:W-:Y:S02]  /*8b80*/  LOP3.LUT R0, R4, 0x7fffff, RZ, 0xc0, !PT ;  /* 0x007fffff04007812 */ /* 0x000fe400078ec0ff */
[----:B------:R-:W-:Y:S02]  /*8b90*/  LOP3.LUT R7, R6, 0xff800000, RZ, 0xc0, !PT ;  /* 0xff80000006077812 */ /* 0x000fe400078ec0ff */
[----:B------:R-:W-:Y:S02]  /*8ba0*/  ISETP.GT.U32.OR P0, PT, R4, 0x7f7fffff, !P0 ;  /* 0x7f7fffff0400780c */ /* 0x000fe40004704470 */
[----:B------:R-:W-:Y:S01]  /*8bb0*/  LOP3.LUT R6, R0, 0x3f800000, RZ, 0xfc, !PT ;  /* 0x3f80000000067812 */ /* 0x000fe200078efcff */
[----:B------:R-:W-:Y:S01]  /*8bc0*/  IMAD.IADD R7, R4, 0x1, -R7 ;  /* 0x0000000104077824 */ /* 0x000fe200078e0a07 */
[----:B------:R-:W-:-:S04]  /*8bd0*/  LOP3.LUT R4, R9, 0xff800000, RZ, 0xc0, !PT ;  /* 0xff80000009047812 */ /* 0x000fc800078ec0ff */
[----:B------:R-:W-:Y:S02]  /*8be0*/  LOP3.LUT P2, R7, R7, 0xff800000, RZ, 0xc0, !PT ;  /* 0xff80000007077812 */ /* 0x000fe4000784c0ff */
[----:B------:R-:W-:-:S11]  /*8bf0*/  FSEL R4, R4, +QNAN , !P0 ;  /* 0x7fffffff04047808 */ /* 0x000fd60004000000 */
[----:B------:R-:W-:Y:S05]  /*8c00*/  @!P2 BRA `(.L_x_734) ;  /* 0x000000000040a947 */ /* 0x000fea0003800000 */
[----:B------:R-:W-:-:S04]  /*8c10*/  LOP3.LUT R0, R9, 0x7fffff, RZ, 0xc0, !PT ;  /* 0x007fffff09007812 */ /* 0x000fc800078ec0ff */
[----:B------:R-:W-:-:S04]  /*8c20*/  LOP3.LUT R10, R0, 0x3f800000, RZ, 0xfc, !PT ;  /* 0x3f800000000a7812 */ /* 0x000fc800078efcff */
[----:B------:R0:W1:Y:S03]  /*8c30*/  MUFU.RCP R0, R10 ;  /* 0x0000000a00007308 */ /* 0x0000660000001000 */
.L_x_735:
        /* <DEDUP_REMOVED lines=13> */
.L_x_734:
[----:B------:R-:W-:Y:S05]  /*8d10*/  BSYNC B2 ;  /* 0x0000000000027941 */ /* 0x000fea0003800000 */
.L_x_733:
[----:B------:R-:W-:-:S04]  /*8d20*/  FMUL.FTZ R7, R6, 1.1920928955078125e-07 ;  /* 0x3400000006077820 */ /* 0x000fc80000410000 */
[----:B------:R-:W-:-:S07]  /*8d30*/  FMUL.FTZ R4, R4, R7 ;  /* 0x0000000704047220 */ /* 0x000fce0000410000 */
.L_x_728:
[----:B------:R-:W-:Y:S05]  /*8d40*/  BSYNC B0 ;  /* 0x0000000000007941 */ /* 0x000fea0003800000 */
.L_x_727:
[C---:B------:R-:W-:Y:S01]  /*8d50*/  FSETP.GTU.FTZ.AND P0, PT, |R4|.reuse, +INF , PT ;  /* 0x7f8000000400780b */ /* 0x040fe20003f1c200 */
        /* <DEDUP_REMOVED lines=17> */
[----:B------:R-:W-:Y:S01]  /*8e70*/  @!P0 F2FP.BF16.F32.PACK_AB R4, RZ, R4 ;  /* 0x00000004ff04823e */ /* 0x000fe200000010ff */
[----:B------:R-:W-:Y:S06]  /*8e80*/  @!P0 BRA `(.L_x_726) ;  /* 0x0000000000288947 */ /* 0x000fec0003800000 */
[----:B------:R-:W1:Y:S08]  /*8e90*/  FRND.FTZ.FLOOR R0, R5 ;  /* 0x0000000500007307 */ /* 0x000e700000215000 */
[----:B-1----:R-:W1:Y:S02]  /*8ea0*/  F2F.BF16.F32 R0, R0 ;  /* 0x0000000000007304 */ /* 0x002e640000202000 */
[----:B-1----:R-:W-:-:S04]  /*8eb0*/  IMAD.U32 R4, R0, 0x10000, RZ ;  /* 0x0001000000047824 */ /* 0x002fc800078e00ff */
[----:B------:R-:W-:-:S05]  /*8ec0*/  FADD.FTZ R4, -R4, R5 ;  /* 0x0000000504047221 */ /* 0x000fca0000010100 */
[----:B------:R-:W-:Y:S02]  /*8ed0*/  FSETP.GT.FTZ.AND P0, PT, R4, 0.5, PT ;  /* 0x3f0000000400780b */ /* 0x000fe40003f14000 */
[----:B------:R-:W-:-:S11]  /*8ee0*/  PRMT R4, R0, 0x7610, R4 ;  /* 0x0000761000047816 */ /* 0x000fd60000000004 */
[----:B------:R-:W-:-:S04]  /*8ef0*/  @P0 IMAD.U32 R6, R4, 0x10000, RZ ;  /* 0x0001000004060824 */ /* 0x000fc800078e00ff */
[----:B------:R-:W-:-:S05]  /*8f00*/  @P0 FADD.FTZ R6, R6, 1 ;  /* 0x3f80000006060421 */ /* 0x000fca0000010000 */
[----:B------:R-:W-:-:S04]  /*8f10*/  @P0 F2FP.BF16.F32.PACK_AB R6, RZ, R6 ;  /* 0x00000006ff06023e */ /* 0x000fc800000010ff */
[----:B------:R-:W-:-:S07]  /*8f20*/  @P0 PRMT R4, R6, 0x7610, R4 ;  /* 0x0000761006040816 */ /* 0x000fce0000000004 */
.L_x_726:
[----:B------:R-:W-:Y:S05]  /*8f30*/  BSYNC B1 ;  /* 0x0000000000017941 */ /* 0x000fea0003800000 */
.L_x_725:
[----:B-----5:R-:W-:Y:S01]  /*8f40*/  VIADD R23, R25, 0x80 ;  /* 0x0000008019177836 */ /* 0x020fe20000000000 */
[----:B------:R-:W-:Y:S04]  /*8f50*/  BSSY B1, `(.L_x_736) ;  /* 0x000006b000017945 */ /* 0x000fe80003800000 */
[----:B------:R-:W-:-:S13]  /*8f60*/  ISETP.GE.AND P0, PT, R23, R16, PT ;  /* 0x000000101700720c */ /* 0x000fda0003f06270 */
[----:B------:R-:W-:Y:S05]  /*8f70*/  @P0 BRA `(.L_x_737) ;  /* 0x0000000400a00947 */ /* 0x000fea0003800000 */
[----:B------:R-:W-:Y:S02]  /*8f80*/  IMAD.U32 R0, R26, 0x10000, RZ ;  /* 0x000100001a007824 */ /* 0x000fe400078e00ff */
[----:B01----:R-:W-:-:S03]  /*8f90*/  IMAD.U32 R5, R17, 0x10000, RZ ;  /* 0x0001000011057824 */ /* 0x003fc600078e00ff */
        /* <DEDUP_REMOVED lines=33> */
.L_x_743:
[----:B------:R-:W-:Y:S01]  /*91b0*/  FSETP.GEU.FTZ.AND P0, PT, R9, -R11, PT ;  /* 0x8000000b0900720b */ /* 0x000fe20003f1e000 */
[----:B------:R-:W-:-:S12]  /*91c0*/  FADD.FTZ R7, R7, -1 ;  /* 0xbf80000007077421 */ /* 0x000fd80000010000 */
[----:B------:R-:W-:-:S07]  /*91d0*/  @!P0 FADD.FTZ R7, R7, -1 ;  /* 0xbf80000007078421 */ /* 0x000fce0000010000 */
.L_x_742:
[----:B------:R-:W-:Y:S05]  /*91e0*/  BSYNC B2 ;  /* 0x0000000000027941 */ /* 0x000fea0003800000 */
.L_x_741:
[----:B------:R-:W-:Y:S01]  /*91f0*/  FFMA.FTZ R6, -R11, R7, R6 ;  /* 0x000000070b067223 */ /* 0x000fe20000010106 */
[----:B------:R-:W-:Y:S06]  /*9200*/  BRA `(.L_x_739) ;  /* 0x00000000007c7947 */ /* 0x000fec0003800000 */
.L_x_740:
[----:B------:R-:W-:Y:S01]  /*9210*/  VIADD R7, R9, 0xf4800000 ;  /* 0xf480000009077836 */ /* 0x000fe20000000000 */
[----:B------:R-:W-:Y:S01]  /*9220*/  FSETP.GT.FTZ.AND P0, PT, |R0|, RZ, PT ;  /* 0x000000ff0000720b */ /* 0x000fe20003f14200 */
[----:B------:R-:W-:Y:S01]  /*9230*/  BSSY B2, `(.L_x_744) ;  /* 0x000001a000027945 */ /* 0x000fe20003800000 */
[C---:B------:R-:W-:Y:S02]  /*9240*/  LOP3.LUT R0, R6.reuse, 0x7fffff, RZ, 0xc0, !PT ;  /* 0x007fffff06007812 */ /* 0x040fe400078ec0ff */
[----:B------:R-:W-:Y:S02]  /*9250*/  LOP3.LUT R7, R7, 0xff800000, RZ, 0xc0, !PT ;  /* 0xff80000007077812 */ /* 0x000fe400078ec0ff */
[----:B------:R-:W-:-:S03]  /*9260*/  ISETP.GT.U32.OR P0, PT, R6, 0x7f7fffff, !P0 ;  /* 0x7f7fffff0600780c */ /* 0x000fc60004704470 */
[----:B------:R-:W-:Y:S01]  /*9270*/  IMAD.IADD R7, R6, 0x1, -R7 ;  /* 0x0000000106077824 */ /* 0x000fe200078e0a07 */
[----:B------:R-:W-:-:S04]  /*9280*/  LOP3.LUT R6, R9, 0xff800000, RZ, 0xc0, !PT ;  /* 0xff80000009067812 */ /* 0x000fc800078ec0ff */
[----:B------:R-:W-:Y:S02]  /*9290*/  LOP3.LUT P2, R8, R7, 0xff800000, RZ, 0xc0, !PT ;  /* 0xff80000007087812 */ /* 0x000fe4000784c0ff */
[----:B------:R-:W-:Y:S02]  /*92a0*/  LOP3.LUT R7, R0, 0x3f800000, RZ, 0xfc, !PT ;  /* 0x3f80000000077812 */ /* 0x000fe400078efcff */
[----:B------:R-:W-:-:S09]  /*92b0*/  FSEL R6, R6, +QNAN , !P0 ;  /* 0x7fffffff06067808 */ /* 0x000fd20004000000 */
[----:B------:R-:W-:Y:S05]  /*92c0*/  @!P2 BRA `(.L_x_745) ;  /* 0x000000000040a947 */ /* 0x000fea0003800000 */
[----:B------:R-:W-:-:S04]  /*92d0*/  LOP3.LUT R0, R9, 0x7fffff, RZ, 0xc0, !PT ;  /* 0x007fffff09007812 */ /* 0x000fc800078ec0ff */
[----:B------:R-:W-:-:S04]  /*92e0*/  LOP3.LUT R12, R0, 0x3f800000, RZ, 0xfc, !PT ;  /* 0x3f800000000c7812 */ /* 0x000fc800078efcff */
[----:B------:R0:W1:Y:S03]  /*92f0*/  MUFU.RCP R0, R12 ;  /* 0x0000000c00007308 */ /* 0x0000660000001000 */
.L_x_746:
        /* <DEDUP_REMOVED lines=13> */
.L_x_745:
[----:B------:R-:W-:Y:S05]  /*93d0*/  BSYNC B2 ;  /* 0x0000000000027941 */ /* 0x000fea0003800000 */
.L_x_744:
[----:B------:R-:W-:-:S04]  /*93e0*/  FMUL.FTZ R7, R7, 1.1920928955078125e-07 ;  /* 0x3400000007077820 */ /* 0x000fc80000410000 */
[----:B------:R-:W-:-:S07]  /*93f0*/  FMUL.FTZ R6, R6, R7 ;  /* 0x0000000706067220 */ /* 0x000fce0000410000 */
.L_x_739:
[----:B------:R-:W-:Y:S05]  /*9400*/  BSYNC B0 ;  /* 0x0000000000007941 */ /* 0x000fea0003800000 */
.L_x_738:
        /* <DEDUP_REMOVED lines=31> */
.L_x_737:
[----:B------:R-:W-:Y:S05]  /*9600*/  BSYNC B1 ;  /* 0x0000000000017941 */ /* 0x000fea0003800000 */
.L_x_736:
[----:B01----:R-:W-:Y:S01]  /*9610*/  VIADD R5, R25, 0x100 ;  /* 0x0000010019057836 */ /* 0x003fe20000000000 */
[----:B------:R-:W-:Y:S04]  /*9620*/  BSSY B1, `(.L_x_747) ;  /* 0x000006b000017945 */ /* 0x000fe80003800000 */
[----:B------:R-:W-:-:S13]  /*9630*/  ISETP.GE.AND P0, PT, R5, R16, PT ;  /* 0x000000100500720c */ /* 0x000fda0003f06270 */
[----:B------:R-:W-:Y:S05]  /*9640*/  @P0 BRA `(.L_x_748) ;  /* 0x0000000400a00947 */ /* 0x000fea0003800000 */
[----:B------:R-:W-:Y:S02]  /*9650*/  IMAD.U32 R0, R24, 0x10000, RZ ;  /* 0x0001000018007824 */ /* 0x000fe400078e00ff */
        /* <DEDUP_REMOVED lines=34> */
.L_x_754:
[----:B------:R-:W-:Y:S01]  /*9880*/  FSETP.GEU.FTZ.AND P0, PT, R9, -R11, PT ;  /* 0x8000000b0900720b */ /* 0x000fe20003f1e000 */
[----:B------:R-:W-:-:S12]  /*9890*/  FADD.FTZ R7, R7, -1 ;  /* 0xbf80000007077421 */ /* 0x000fd80000010000 */
[----:B------:R-:W-:-:S07]  /*98a0*/  @!P0 FADD.FTZ R7, R7, -1 ;  /* 0xbf80000007078421 */ /* 0x000fce0000010000 */
.L_x_753:
[----:B------:R-:W-:Y:S05]  /*98b0*/  BSYNC B2 ;  /* 0x0000000000027941 */ /* 0x000fea0003800000 */
.L_x_752:
[----:B------:R-:W-:Y:S01]  /*98c0*/  FFMA.FTZ R6, -R11, R7, R6 ;  /* 0x000000070b067223 */ /* 0x000fe20000010106 */
[----:B------:R-:W-:Y:S06]  /*98d0*/  BRA `(.L_x_750) ;  /* 0x00000000007c7947 */ /* 0x000fec0003800000 */
.L_x_751:
        /* <DEDUP_REMOVED lines=15> */
.L_x_757:
        /* <DEDUP_REMOVED lines=13> */
.L_x_756:
[----:B------:R-:W-:Y:S05]  /*9aa0*/  BSYNC B2 ;  /* 0x0000000000027941 */ /* 0x000fea0003800000 */
.L_x_755:
[----:B------:R-:W-:-:S04]  /*9ab0*/  FMUL.FTZ R7, R7, 1.1920928955078125e-07 ;  /* 0x3400000007077820 */ /* 0x000fc80000410000 */
[----:B------:R-:W-:-:S07]  /*9ac0*/  FMUL.FTZ R6, R6, R7 ;  /* 0x0000000706067220 */ /* 0x000fce0000410000 */
.L_x_750:
[----:B------:R-:W-:Y:S05]  /*9ad0*/  BSYNC B0 ;  /* 0x0000000000007941 */ /* 0x000fea0003800000 */
.L_x_749:
        /* <DEDUP_REMOVED lines=31> */
.L_x_748:
[----:B------:R-:W-:Y:S05]  /*9cd0*/  BSYNC B1 ;  /* 0x0000000000017941 */ /* 0x000fea0003800000 */
.L_x_747:
[----:B------:R-:W-:Y:S01]  /*9ce0*/  VIADD R5, R25, 0x180 ;  /* 0x0000018019057836 */ /* 0x000fe20000000000 */
[----:B------:R-:W-:Y:S04]  /*9cf0*/  BSSY B1, `(.L_x_758) ;  /* 0x000006b000017945 */ /* 0x000fe80003800000 */
[----:B------:R-:W-:-:S13]  /*9d00*/  ISETP.GE.AND P0, PT, R5, R16, PT ;  /* 0x000000100500720c */ /* 0x000fda0003f06270 */
[----:B------:R-:W-:Y:S05]  /*9d10*/  @P0 BRA `(.L_x_759) ;  /* 0x0000000400a00947 */ /* 0x000fea0003800000 */
[----:B------:R-:W-:Y:S02]  /*9d20*/  IMAD.U32 R0, R3, 0x10000, RZ ;  /* 0x0001000003007824 */ /* 0x000fe400078e00ff */
[----:B------:R-:W-:-:S03]  /*9d30*/  IMAD.U32 R5, R19, 0x10000, RZ ;  /* 0x0001000013057824 */ /* 0x000fc600078e00ff */
[----:B------:R-:W-:-:S13]  /*9d40*/  FSETP.NEU.FTZ.AND P0, PT, R0, RZ, PT ;  /* 0x000000ff0000720b */ /* 0x000fda0003f1d000 */
[----:B------:R-:W1:Y:S02]  /*9d50*/  @!P0 MUFU.RCP R6, R0 ;  /* 0x0000000000068308 */ /* 0x000e640000001000 */
        /* <DEDUP_REMOVED lines=31> */
.L_x_765:
[----:B------:R-:W-:Y:S01]  /*9f50*/  FSETP.GEU.FTZ.AND P0, PT, R9, -R11, PT ;  /* 0x8000000b0900720b */ /* 0x000fe20003f1e000 */
[----:B------:R-:W-:-:S12]  /*9f60*/  FADD.FTZ R7, R7, -1 ;  /* 0xbf80000007077421 */ /* 0x000fd80000010000 */
[----:B------:R-:W-:-:S07]  /*9f70*/  @!P0 FADD.FTZ R7, R7, -1 ;  /* 0xbf80000007078421 */ /* 0x000fce0000010000 */
.L_x_764:
[----:B------:R-:W-:Y:S05]  /*9f80*/  BSYNC B2 ;  /* 0x0000000000027941 */ /* 0x000fea0003800000 */
.L_x_763:
[----:B------:R-:W-:Y:S01]  /*9f90*/  FFMA.FTZ R6, -R11, R7, R6 ;  /* 0x000000070b067223 */ /* 0x000fe20000010106 */
[----:B------:R-:W-:Y:S06]  /*9fa0*/  BRA `(.L_x_761) ;  /* 0x00000000007c7947 */ /* 0x000fec0003800000 */
.L_x_762:
        /* <DEDUP_REMOVED lines=13> */
[----:B0-----:R-:W-:-:S04]  /*a080*/  LOP3.LUT R12, R0, 0x3f800000, RZ, 0xfc, !PT ;  /* 0x3f800000000c7812 */ /* 0x001fc800078efcff */
[----:B------:R0:W1:Y:S03]  /*a090*/  MUFU.RCP R0, R12 ;  /* 0x0000000c00007308 */ /* 0x0000660000001000 */
.L_x_768:
        /* <DEDUP_REMOVED lines=13> */
.L_x_767:
[----:B------:R-:W-:Y:S05]  /*a170*/  BSYNC B2 ;  /* 0x0000000000027941 */ /* 0x000fea0003800000 */
.L_x_766:
[----:B------:R-:W-:-:S04]  /*a180*/  FMUL.FTZ R7, R7, 1.1920928955078125e-07 ;  /* 0x3400000007077820 */ /* 0x000fc80000410000 */
[----:B------:R-:W-:-:S07]  /*a190*/  FMUL.FTZ R6, R6, R7 ;  /* 0x0000000706067220 */ /* 0x000fce0000410000 */
.L_x_761:
[----:B------:R-:W-:Y:S05]  /*a1a0*/  BSYNC B0 ;  /* 0x0000000000007941 */ /* 0x000fea0003800000 */
.L_x_760:
[C---:B------:R-:W-:Y:S01]  /*a1b0*/  FSETP.GTU.FTZ.AND P0, PT, |R6|.reuse, +INF , PT ;  /* 0x7f8000000600780b */ /* 0x040fe20003f1c200 */
        /* <DEDUP_REMOVED lines=30> */
.L_x_759:
[----:B------:R-:W-:Y:S05]  /*a3a0*/  BSYNC B1 ;  /* 0x0000000000017941 */ /* 0x000fea0003800000 */
.L_x_758:
[----:B------:R-:W1:Y:S01]  /*a3b0*/  LDC.U8 R19, c[0x0][0x240] ;  /* 0x00009000ff137b82 */ /* 0x000e620000000000 */
[----:B------:R-:W-:Y:S04]  /*a3c0*/  BSSY B6, `(.L_x_769) ;  /* 0x0000112000067945 */ /* 0x000fe80003800000 */
[----:B------:R-:W-:Y:S05]  /*a3d0*/  @P1 BRA `(.L_x_770) ;  /* 0x0000001000401947 */ /* 0x000fea0003800000 */
[----:B------:R-:W2:Y:S01]  /*a3e0*/  LDC.64 R8, c[0x0][0x218] ;  /* 0x00008600ff087b82 */ /* 0x000ea20000000a00 */
[----:B-1----:R-:W-:Y:S01]  /*a3f0*/  PRMT R0, R19, 0x9910, RZ ;  /* 0x0000991013007816 */ /* 0x002fe200000000ff */
[----:B------:R-:W-:Y:S01]  /*a400*/  IMAD R25, R2, 0x200, R25 ;  /* 0x0000020002197824 */ /* 0x000fe200078e0219 */
[----:B------:R-:W-:Y:S02]  /*a410*/  ULDC UR4, c[0x0][0x244] ;  /* 0x0000910000047ab9 */ /* 0x000fe40000000800 */
[----:B------:R-:W-:Y:S01]  /*a420*/  ISETP.GT.AND P0, PT, R0, 0x9, PT ;  /* 0x000000090000780c */ /* 0x000fe20003f04270 */
[----:B------:R-:W-:-:S05]  /*a430*/  IMAD R25, R25, UR4, RZ ;  /* 0x0000000419197c24 */ /* 0x000fca000f8e02ff */
[----:B--2---:R-:W-:-:S05]  /*a440*/  IADD3 R8, P1, R25, R8, RZ ;  /* 0x0000000819087210 */ /* 0x004fca0007f3e0ff */
        /* <DEDUP_REMOVED lines=10> */
[----:B------:R-:W-:Y:S02]  /*a4f0*/  IMAD.U32 R4, R4, 0x10000, RZ ;  /* 0x0001000004047824 */ /* 0x000fe400078e00ff */
[----:B------:R-:W-:Y:S02]  /*a500*/  IMAD.MOV.U32 R25, RZ, RZ, R23 ;  /* 0x000000ffff197224 */ /* 0x000fe400078e0017 */
[----:B------:R-:W1:Y:S02]  /*a510*/  F2I.FTZ.TRUNC.NTZ R3, R4 ;  /* 0x0000000400037305 */ /* 0x000e64000021f100 */
[----:B-1----:R1:W-:Y:S01]  /*a520*/  STG.E.U8 desc[UR36][R8.64], R3 ;  /* 0x0000000308007986 */ /* 0x0023e2000c101124 */
[----:B------:R-:W-:Y:S05]  /*a530*/  BRA `(.L_x_770) ;  /* 0x0000000c00e87947 */ /* 0x000fea0003800000 */
.L_x_774:
[----:B------:R-:W-:Y:S02]  /*a540*/  IMAD.U32 R5, R4, 0x10000, RZ ;  /* 0x0001000004057824 */ /* 0x000fe400078e00ff */
[----:B------:R-:W-:-:S04]  /*a550*/  IMAD.MOV.U32 R25, RZ, RZ, R23 ;  /* 0x000000ffff197224 */ /* 0x000fc800078e0017 */
[----:B------:R-:W1:Y:S02]  /*a560*/  F2I.S64.TRUNC R4, R5 ;  /* 0x0000000500047311 */ /* 0x000e64000020d900 */
[----:B-1----:R1:W-:Y:S01]  /*a570*/  STG.E.U8 desc[UR36][R8.64], R4 ;  /* 0x0000000408007986 */ /* 0x0023e2000c101124 */
[----:B------:R-:W-:Y:S05]  /*a580*/  BRA `(.L_x_770) ;  /* 0x0000000c00d47947 */ /* 0x000fea0003800000 */
.L_x_773:
[----:B------:R-:W-:-:S13]  /*a590*/  ISETP.NE.AND P0, PT, R0, 0x2, PT ;  /* 0x000000020000780c */ /* 0x000fda0003f05270 */
[----:B------:R-:W-:Y:S05]  /*a5a0*/  @!P0 BRA `(.L_x_776) ;  /* 0x0000000000388947 */ /* 0x000fea0003800000 */
[----:B------:R-:W-:-:S13]  /*a5b0*/  ISETP.NE.AND P0, PT, R0, 0x3, PT ;  /* 0x000000030000780c */ /* 0x000fda0003f05270 */
[----:B------:R-:W-:Y:S05]  /*a5c0*/  @!P0 BRA `(.L_x_777) ;  /* 0x00000000001c8947 */ /* 0x000fea0003800000 */
[----:B------:R-:W-:-:S13]  /*a5d0*/  ISETP.NE.AND P0, PT, R0, 0x4, PT ;  /* 0x000000040000780c */ /* 0x000fda0003f05270 */
[----:B------:R-:W-:Y:S05]  /*a5e0*/  @P0 BRA `(.L_x_775) ;  /* 0x0000000c00500947 */ /* 0x000fea0003800000 */
[----:B------:R-:W-:Y:S02]  /*a5f0*/  IMAD.U32 R4, R4, 0x10000, RZ ;  /* 0x0001000004047824 */ /* 0x000fe400078e00ff */
[----:B------:R-:W-:-:S04]  /*a600*/  IMAD.MOV.U32 R25, RZ, RZ, R23 ;  /* 0x000000ffff197224 */ /* 0x000fc800078e0017 */
[----:B------:R-:W1:Y:S02]  /*a610*/  F2I.S64.TRUNC R4, R4 ;  /* 0x0000000400047311 */ /* 0x000e64000020d900 */
[----:B-1----:R1:W-:Y:S01]  /*a620*/  STG.E.64 desc[UR36][R8.64], R4 ;  /* 0x0000000408007986 */ /* 0x0023e2000c101b24 */
[----:B------:R-:W-:Y:S05]  /*a630*/  BRA `(.L_x_770) ;  /* 0x0000000c00a87947 */ /* 0x000fea0003800000 */
.L_x_777:
[----:B------:R-:W-:Y:S02]  /*a640*/  IMAD.U32 R4, R4, 0x10000, RZ ;  /* 0x0001000004047824 */ /* 0x000fe400078e00ff */
[----:B------:R-:W-:Y:S02]  /*a650*/  IMAD.MOV.U32 R25, RZ, RZ, R23 ;  /* 0x000000ffff197224 */ /* 0x000fe400078e0017 */
[----:B------:R-:W1:Y:S02]  /*a660*/  F2I.FTZ.TRUNC.NTZ R3, R4 ;  /* 0x0000000400037305 */ /* 0x000e64000021f100 */
[----:B-1----:R1:W-:Y:S01]  /*a670*/  STG.E desc[UR36][R8.64], R3 ;  /* 0x0000000308007986 */ /* 0x0023e2000c101924 */
[----:B------:R-:W-:Y:S05]  /*a680*/  BRA `(.L_x_770) ;  /* 0x0000000c00947947 */ /* 0x000fea0003800000 */
.L_x_776:
[----:B------:R-:W-:Y:S02]  /*a690*/  IMAD.U32 R4, R4, 0x10000, RZ ;  /* 0x0001000004047824 */ /* 0x000fe400078e00ff */
[----:B------:R-:W-:Y:S02]  /*a6a0*/  IMAD.MOV.U32 R25, RZ, RZ, R23 ;  /* 0x000000ffff197224 */ /* 0x000fe400078e0017 */
[----:B------:R-:W1:Y:S02]  /*a6b0*/  F2I.FTZ.TRUNC.NTZ R3, R4 ;  /* 0x0000000400037305 */ /* 0x000e64000021f100 */
[----:B-1----:R1:W-:Y:S01]  /*a6c0*/  STG.E.U16 desc[UR36][R8.64], R3 ;  /* 0x0000000308007986 */ /* 0x0023e2000c101524 */
[----:B------:R-:W-:Y:S05]  /*a6d0*/  BRA `(.L_x_770) ;  /* 0x0000000c00807947 */ /* 0x000fea0003800000 */
.L_x_772:
[----:B------:R-:W-:-:S13]  /*a6e0*/  ISETP.GT.AND P0, PT, R0, 0x6, PT ;  /* 0x000000060000780c */ /* 0x000fda0003f04270 */
[----:B------:R-:W-:Y:S05]  /*a6f0*/  @P0 BRA `(.L_x_778) ;  /* 0x0000000000340947 */ /* 0x000fea0003800000 */
[----:B------:R-:W-:-:S13]  /*a700*/  ISETP.NE.AND P0, PT, R0, 0x5, PT ;  /* 0x000000050000780c */ /* 0x000fda0003f05270 */
[----:B------:R-:W-:Y:S05]  /*a710*/  @!P0 BRA `(.L_x_779) ;  /* 0x0000000000188947 */ /* 0x000fea0003800000 */
[----:B------:R-:W-:-:S13]  /*a720*/  ISETP.NE.AND P0, PT, R0, 0x6, PT ;  /* 0x000000060000780c */ /* 0x000fda0003f05270 */
[----:B------:R-:W-:Y:S05]  /*a730*/  @P0 BRA `(.L_x_775) ;  /* 0x0000000800fc0947 */ /* 0x000fea0003800000 */
[----:B------:R-:W-:Y:S02]  /*a740*/  IMAD.U32 R3, R4, 0x10000, RZ ;  /* 0x0001000004037824 */ /* 0x000fe400078e00ff */
[----:B------:R-:W-:-:S03]  /*a750*/  IMAD.MOV.U32 R25, RZ, RZ, R23 ;  /* 0x000000ffff197224 */ /* 0x000fc600078e0017 */
[----:B------:R3:W-:Y:S01]  /*a760*/  STG.E desc[UR36][R8.64], R3 ;  /* 0x0000000308007986 */ /* 0x0007e2000c101924 */
[----:B------:R-:W-:Y:S05]  /*a770*/  BRA `(.L_x_770) ;  /* 0x0000000c00587947 */ /* 0x000fea0003800000 */
.L_x_779:
[----:B------:R-:W-:Y:S02]  /*a780*/  IMAD.U32 R0, R4, 0x10000, RZ ;  /* 0x0001000004007824 */ /* 0x000fe400078e00ff */
[----:B------:R-:W-:-:S03]  /*a790*/  IMAD.MOV.U32 R25, RZ, RZ, R23 ;  /* 0x000000ffff197224 */ /* 0x000fc600078e0017 */
[----:B------:R-:W-:-:S05]  /*a7a0*/  F2FP.F16.F32.PACK_AB R0, RZ, R0 ;  /* 0x00000000ff00723e */ /* 0x000fca00000000ff */
[----:B------:R2:W-:Y:S01]  /*a7b0*/  STG.E.U16 desc[UR36][R8.64], R0 ;  /* 0x0000000008007986 */ /* 0x0005e2000c101524 */
[----:B------:R-:W-:Y:S05]  /*a7c0*/  BRA `(.L_x_770) ;  /* 0x0000000c00447947 */ /* 0x000fea0003800000 */
.L_x_778:
[----:B------:R-:W-:-:S13]  /*a7d0*/  ISETP.NE.AND P0, PT, R0, 0x7, PT ;  /* 0x000000070000780c */ /* 0x000fda0003f05270 */
[----:B------:R-:W-:Y:S05]  /*a7e0*/  @!P0 BRA `(.L_x_780) ;  /* 0x00000000003c8947 */ /* 0x000fea0003800000 */
[----:B------:R-:W-:-:S13]  /*a7f0*/  ISETP.NE.AND P0, PT, R0, 0x8, PT ;  /* 0x000000080000780c */ /* 0x000fda0003f05270 */
[----:B------:R-:W-:Y:S05]  /*a800*/  @!P0 BRA `(.L_x_781) ;  /* 0x00000000001c8947 */ /* 0x000fea0003800000 */
[----:B------:R-:W-:-:S13]  /*a810*/  ISETP.NE.AND P0, PT, R0, 0x9, PT ;  /* 0x000000090000780c */ /* 0x000fda0003f05270 */
[----:B------:R-:W-:Y:S05]  /*a820*/  @P0 BRA `(.L_x_775) ;  /* 0x0000000800c00947 */ /* 0x000fea0003800000 */
[----:B------:R-:W-:Y:S02]  /*a830*/  IMAD.U32 R4, R4, 0x10000, RZ ;  /* 0x0001000004047824 */ /* 0x000fe400078e00ff */
[----:B------:R-:W-:Y:S02]  /*a840*/  IMAD.MOV.U32 R5, RZ, RZ, RZ ;  /* 0x000000ffff057224 */ /* 0x000fe400078e00ff */
[----:B------:R-:W-:-:S03]  /*a850*/  IMAD.MOV.U32 R25, RZ, RZ, R23 ;  /* 0x000000ffff197224 */ /* 0x000fc600078e0017 */
[----:B------:R4:W-:Y:S01]  /*a860*/  STG.E.64 desc[UR36][R8.64], R4 ;  /* 0x0000000408007986 */ /* 0x0009e2000c101b24 */
[----:B------:R-:W-:Y:S05]  /*a870*/  BRA `(.L_x_770) ;  /* 0x0000000c00187947 */ /* 0x000fea0003800000 */
.L_x_781:
[----:B------:R-:W-:Y:S02]  /*a880*/  IMAD.U32 R4, R4, 0x10000, RZ ;  /* 0x0001000004047824 */ /* 0x000fe400078e00ff */
[----:B------:R-:W-:-:S03]  /*a890*/  IMAD.MOV.U32 R25, RZ, RZ, R23 ;  /* 0x000000ffff197224 */ /* 0x000fc600078e0017 */
[----:B------:R-:W-:-:S04]  /*a8a0*/  F2FP.F16.F32.PACK_AB R3, RZ, R4 ;  /* 0x00000004ff03723e */ /* 0x000fc800000000ff */
[----:B------:R-:W-:-:S05]  /*a8b0*/  PRMT R3, R3, 0x5410, RZ ;  /* 0x0000541003037816 */ /* 0x000fca00000000ff */
[----:B------:R1:W-:Y:S01]  /*a8c0*/  STG.E desc[UR36][R8.64], R3 ;  /* 0x0000000308007986 */ /* 0x0003e2000c101924 */
[----:B------:R-:W-:Y:S05]  /*a8d0*/  BRA `(.L_x_770) ;  /* 0x0000000c00007947 */ /* 0x000fea0003800000 */
.L_x_780:
[----:B------:R-:W-:Y:S02]  /*a8e0*/  IMAD.U32 R4, R4, 0x10000, RZ ;  /* 0x0001000004047824 */ /* 0x000fe400078e00ff */
[----:B------:R-:W-:Y:S02]  /*a8f0*/  IMAD.MOV.U32 R25, RZ, RZ, R23 ;  /* 0x000000ffff197224 */ /* 0x000fe400078e0017 */
[----:B------:R-:W-:-:S06]  /*a900*/  FMUL.FTZ R4, R4, 1 ;  /* 0x3f80000004047820 */ /* 0x000fcc0000410000 */
[----:B------:R-:W1:Y:S02]  /*a910*/  F2F.F64.F32 R4, R4 ;  /* 0x0000000400047310 */ /* 0x000e640000201800 */
[----:B-1----:R1:W-:Y:S01]  /*a920*/  STG.E.64 desc[UR36][R8.64], R4 ;  /* 0x0000000408007986 */ /* 0x0023e2000c101b24 */
[----:B------:R-:W-:Y:S05]  /*a930*/  BRA `(.L_x_770) ;  /* 0x0000000800e87947 */ /* 0x000fea0003800000 */
.L_x_771:
        /* <DEDUP_REMOVED lines=10> */
[----:B------:R-:W-:-:S04]  /*a9e0*/  FSETP.NEU.FTZ.AND P0, PT, R4, RZ, PT ;  /* 0x000000ff0400720b */ /* 0x000fc80003f1d000 */
[----:B------:R-:W-:-:S05]  /*a9f0*/  SEL R3, RZ, 0x1, !P0 ;  /* 0x00000001ff037807 */ /* 0x000fca0004000000 */
[----:B------:R1:W-:Y:S01]  /*aa00*/  STG.E.U8 desc[UR36][R8.64], R3 ;  /* 0x0000000308007986 */ /* 0x0003e2000c101124 */
[----:B------:R-:W-:Y:S05]  /*aa10*/  BRA `(.L_x_770) ;  /* 0x0000000800b07947 */ /* 0x000fea0003800000 */
.L_x_784:
[----:B------:R-:W-:Y:S01]  /*aa20*/  IMAD.U32 R4, R4, 0x10000, RZ ;  /* 0x0001000004047824 */ /* 0x000fe200078e00ff */
[----:B------:R-:W-:Y:S01]  /*aa30*/  CS2R R6, SRZ ;  /* 0x0000000000067805 */ /* 0x000fe2000001ff00 */
[----:B------:R-:W-:Y:S02]  /*aa40*/  IMAD.MOV.U32 R25, RZ, RZ, R23 ;  /* 0x000000ffff197224 */ /* 0x000fe400078e0017 */
[----:B------:R-:W-:-:S06]  /*aa50*/  FMUL.FTZ R4, R4, 1 ;  /* 0x3f80000004047820 */ /* 0x000fcc0000410000 */
[----:B------:R-:W1:Y:S02]  /*aa60*/  F2F.F64.F32 R4, R4 ;  /* 0x0000000400047310 */ /* 0x000e640000201800 */
[----:B-1----:R1:W-:Y:S01]  /*aa70*/  STG.E.128 desc[UR36][R8.64], R4 ;  /* 0x0000000408007986 */ /* 0x0023e2000c101d24 */
[----:B------:R-:W-:Y:S05]  /*aa80*/  BRA `(.L_x_770) ;  /* 0x0000000800947947 */ /* 0x000fea0003800000 */
.L_x_783:
        /* <DEDUP_REMOVED lines=21> */
.L_x_788:
[----:B------:R-:W-:Y:S05]  /*abe0*/  BSYNC B0 ;  /* 0x0000000000007941 */ /* 0x000fea0003800000 */
.L_x_787:
[----:B------:R-:W-:Y:S01]  /*abf0*/  LOP3.LUT R5, R0, R5, RZ, 0xfc, !PT ;  /* 0x0000000500057212 */ /* 0x000fe200078efcff */
[----:B------:R-:W-:-:S04]  /*ac00*/  IMAD.MOV.U32 R25, RZ, RZ, R23 ;  /* 0x000000ffff197224 */ /* 0x000fc800078e0017 */
[----:B------:R1:W-:Y:S01]  /*ac10*/  STG.E.U8 desc[UR36][R8.64], R5 ;  /* 0x0000000508007986 */ /* 0x0003e2000c101124 */
[----:B------:R-:W-:Y:S05]  /*ac20*/  BRA `(.L_x_770) ;  /* 0x00000008002c7947 */ /* 0x000fea0003800000 */
.L_x_786:
        /* <DEDUP_REMOVED lines=13> */
.L_x_790:
[----:B------:R-:W-:Y:S01]  /*ad00*/  IMAD.MOV.U32 R0, RZ, RZ, 0x7f ;  /* 0x0000007fff007424 */ /* 0x000fe200078e00ff */
[----:B------:R-:W-:-:S04]  /*ad10*/  ISETP.GT.U32.AND P0, PT, R3, 0x7f800000, PT ;  /* 0x7f8000000300780c */ /* 0x000fc80003f04070 */
[----:B------:R-:W-:-:S09]  /*ad20*/  SEL R0, R0, 0x7c, P0 ;  /* 0x0000007c00007807 */ /* 0x000fd20000000000 */
.L_x_791:
[----:B------:R-:W-:Y:S05]  /*ad30*/  BSYNC B0 ;  /* 0x0000000000007941 */ /* 0x000fea0003800000 */
.L_x_789:
[----:B------:R-:W-:Y:S01]  /*ad40*/  LOP3.LUT R3, R5, 0x80000000, RZ, 0xc0, !PT ;  /* 0x8000000005037812 */ /* 0x000fe200078ec0ff */
[----:B------:R-:W-:-:S03]  /*ad50*/  IMAD.MOV.U32 R25, RZ, RZ, R23 ;  /* 0x000000ffff197224 */ /* 0x000fc600078e0017 */
[----:B------:R-:W-:-:S04]  /*ad60*/  SHF.R.U32.HI R3, RZ, 0x18, R3 ;  /* 0x00000018ff037819 */ /* 0x000fc80000011603 */
[----:B------:R-:W-:-:S05]  /*ad70*/  LOP3.LUT R3, R0, R3, RZ, 0xfc, !PT ;  /* 0x0000000300037212 */ /* 0x000fca00078efcff */
[----:B------:R1:W-:Y:S01]  /*ad80*/  STG.E.U8 desc[UR36][R8.64], R3 ;  /* 0x0000000308007986 */ /* 0x0003e2000c101124 */
[----:B------:R-:W-:Y:S05]  /*ad90*/  BRA `(.L_x_770) ;  /* 0x0000000400d07947 */ /* 0x000fea0003800000 */
.L_x_785:
[----:B------:R1:W-:Y:S01]  /*ada0*/  STG.E.U16 desc[UR36][R8.64], R4 ;  /* 0x0000000408007986 */ /* 0x0003e2000c101524 */
[----:B------:R-:W-:Y:S01]  /*adb0*/  IMAD.MOV.U32 R25, RZ, RZ, R23 ;  /* 0x000000ffff197224 */ /* 0x000fe200078e0017 */
[----:B------:R-:W-:Y:S06]  /*adc0*/  BRA `(.L_x_770) ;  /* 0x0000000400c47947 */ /* 0x000fec0003800000 */
.L_x_782:
        /* <DEDUP_REMOVED lines=10> */
[----:B------:R-:W1:Y:S02]  /*ae70*/  F2I.FTZ.U32.TRUNC.NTZ R3, R3 ;  /* 0x0000000300037305 */ /* 0x000e64000021f000 */
[----:B-1----:R1:W-:Y:S01]  /*ae80*/  STG.E.U16 desc[UR36][R8.64], R3 ;  /* 0x0000000308007986 */ /* 0x0023e2000c101524 */
[----:B------:R-:W-:Y:S05]  /*ae90*/  BRA `(.L_x_770) ;  /* 0x0000000400907947 */ /* 0x000fea0003800000 */
.L_x_794:
        /* <DEDUP_REMOVED lines=17> */
.L_x_797:
[----:B------:R-:W-:-:S04]  /*afb0*/  LOP3.LUT R3, R5, 0x80000000, RZ, 0xc0, !PT ;  /* 0x8000000005037812 */ /* 0x000fc800078ec0ff */
[----:B------:R-:W-:-:S04]  /*afc0*/  SHF.R.U32.HI R3, RZ, 0x18, R3 ;  /* 0x00000018ff037819 */ /* 0x000fc80000011603 */
[----:B------:R-:W-:-:S04]  /*afd0*/  LOP3.LUT R0, R0, R3, RZ, 0xfc, !PT ;  /* 0x0000000300007212 */ /* 0x000fc800078efcff */
[----:B------:R-:W-:-:S07]  /*afe0*/  PRMT R4, R0, 0x7610, R4 ;  /* 0x0000761000047816 */ /* 0x000fce0000000004 */
.L_x_796:
[----:B------:R-:W-:Y:S05]  /*aff0*/  BSYNC B0 ;  /* 0x0000000000007941 */ /* 0x000fea0003800000 */
.L_x_795:
[----:B------:R1:W-:Y:S01]  /*b000*/  STG.E.U8 desc[UR36][R8.64], R4 ;  /* 0x0000000408007986 */ /* 0x0003e2000c101124 */
[----:B------:R-:W-:Y:S01]  /*b010*/  IMAD.MOV.U32 R25, RZ, RZ, R23 ;  /* 0x000000ffff197224 */ /* 0x000fe200078e0017 */
[----:B------:R-:W-:Y:S06]  /*b020*/  BRA `(.L_x_770) ;  /* 0x00000004002c7947 */ /* 0x000fec0003800000 */
.L_x_793:
        /* <DEDUP_REMOVED lines=17> */
.L_x_800:
[----:B------:R-:W-:-:S04]  /*b140*/  LOP3.LUT R3, R5, 0x80000000, RZ, 0xc0, !PT ;  /* 0x8000000005037812 */ /* 0x000fc800078ec0ff */
[----:B------:R-:W-:-:S04]  /*b150*/  SHF.R.U32.HI R3, RZ, 0x18, R3 ;  /* 0x00000018ff037819 */ /* 0x000fc80000011603 */
[----:B------:R-:W-:-:S04]  /*b160*/  LOP3.LUT R0, R0, R3, RZ, 0xfc, !PT ;  /* 0x0000000300007212 */ /* 0x000fc800078efcff */
[----:B------:R-:W-:-:S07]  /*b170*/  PRMT R4, R0, 0x7610, R4 ;  /* 0x0000761000047816 */ /* 0x000fce0000000004 */
.L_x_799:
[----:B------:R-:W-:Y:S05]  /*b180*/  BSYNC B0 ;  /* 0x0000000000007941 */ /* 0x000fea0003800000 */
.L_x_798:
[----:B------:R1:W-:Y:S01]  /*b190*/  STG.E.U8 desc[UR36][R8.64], R4 ;  /* 0x0000000408007986 */ /* 0x0003e2000c101124 */
[----:B------:R-:W-:Y:S01]  /*b1a0*/  IMAD.MOV.U32 R25, RZ, RZ, R23 ;  /* 0x000000ffff197224 */ /* 0x000fe200078e0017 */
[----:B------:R-:W-:Y:S06]  /*b1b0*/  BRA `(.L_x_770) ;  /* 0x0000000000c87947 */ /* 0x000fec0003800000 */
.L_x_792:
[----:B------:R-:W-:-:S13]  /*b1c0*/  ISETP.NE.AND P0, PT, R0, 0x1c, PT ;  /* 0x0000001c0000780c */ /* 0x000fda0003f05270 */
[----:B------:R-:W-:Y:S05]  /*b1d0*/  @!P0 BRA `(.L_x_801) ;  /* 0x0000000000b08947 */ /* 0x000fea0003800000 */
[----:B------:R-:W-:-:S13]  /*b1e0*/  ISETP.NE.AND P0, PT, R0, 0x1d, PT ;  /* 0x0000001d0000780c */ /* 0x000fda0003f05270 */
[----:B------:R-:W-:Y:S05]  /*b1f0*/  @!P0 BRA `(.L_x_802) ;  /* 0x0000000000948947 */ /* 0x000fea0003800000 */
[----:B------:R-:W-:-:S13]  /*b200*/  ISETP.NE.AND P0, PT, R0, 0x2c, PT ;  /* 0x0000002c0000780c */ /* 0x000fda0003f05270 */
[----:B------:R-:W-:Y:S05]  /*b210*/  @P0 BRA `(.L_x_775) ;  /* 0x0000000000440947 */ /* 0x000fea0003800000 */
[----:B------:R-:W-:Y:S02]  /*b220*/  IMAD.U32 R4, R4, 0x10000, RZ ;  /* 0x0001000004047824 */ /* 0x000fe400078e00ff */
[----:B------:R-:W-:-:S03]  /*b230*/  IMAD.MOV.U32 R25, RZ, RZ, R23 ;  /* 0x000000ffff197224 */ /* 0x000fc600078e0017 */
[----:B------:R-:W-:-:S04]  /*b240*/  SHF.R.U32.HI R5, RZ, 0x17, R4 ;  /* 0x00000017ff057819 */ /* 0x000fc80000011604 */
[----:B------:R-:W-:-:S04]  /*b250*/  LOP3.LUT R3, R5, 0xff, RZ, 0xc0, !PT ;  /* 0x000000ff05037812 */ /* 0x000fc800078ec0ff */
[----:B------:R-:W-:-:S13]  /*b260*/  ISETP.NE.AND P2, PT, R3, 0xff, PT ;  /* 0x000000ff0300780c */ /* 0x000fda0003f45270 */
[--C-:B------:R-:W-:Y:S02]  /*b270*/  @P2 SHF.R.U32.HI R0, RZ, 0x16, R4.reuse ;  /* 0x00000016ff002819 */ /* 0x100fe40000011604 */
[----:B------:R-:W-:Y:S01]  /*b280*/  @P2 LOP3.LUT P0, RZ, R3, 0x3fffff, R4, 0xf8, !PT ;  /* 0x003fffff03ff2812 */ /* 0x000fe2000780f804 */
[----:B------:R-:W-:Y:S01]  /*b290*/  IMAD.MOV.U32 R3, RZ, RZ, 0xff ;  /* 0x000000ffff037424 */ /* 0x000fe200078e00ff */
        /* <DEDUP_REMOVED lines=9> */
.L_x_775:
        /* <DEDUP_REMOVED lines=9> */
[----:B------:R-:W-:Y:S02]  /*b3c0*/  IMAD.U32 R10, RZ, RZ, UR4 ;  /* 0x00000004ff0a7e24 */ /* 0x000fe4000f8e00ff */
[----:B------:R-:W-:Y:S02]  /*b3d0*/  IMAD.U32 R11, RZ, RZ, UR5 ;  /* 0x00000005ff0b7e24 */ /* 0x000fe4000f8e00ff */
[----:B------:R-:W-:Y:S02]  /*b3e0*/  IMAD.MOV.U32 R8, RZ, RZ, 0x65 ;  /* 0x00000065ff087424 */ /* 0x000fe400078e00ff */
[----:B0-----:R-:W-:Y:S02]  /*b3f0*/  IMAD.MOV.U32 R12, RZ, RZ, 0x1 ;  /* 0x00000001ff0c7424 */ /* 0x001fe400078e00ff */
[----:B------:R-:W-:-:S07]  /*b400*/  IMAD.MOV.U32 R13, RZ, RZ, RZ ;  /* 0x000000ffff0d7224 */ /* 0x000fce00078e00ff */
[----:B------:R-:W-:-:S07]  /*b410*/  LEPC R20, `(.L_x_803) ;  /* 0x000000001014794e */ /* 0x000fce0000000000 */
[----:B-1----:R-:W-:Y:S05]  /*b420*/  CALL.ABS.NOINC R14 ;  /* 0x000000000e007343 */ /* 0x002fea0003c00000 */
.L_x_803:
[----:B------:R-:W-:Y:S01]  /*b430*/  IMAD.MOV.U32 R25, RZ, RZ, R23 ;  /* 0x000000ffff197224 */ /* 0x000fe200078e0017 */
[----:B------:R-:W-:Y:S06]  /*b440*/  BRA `(.L_x_770) ;  /* 0x0000000000247947 */ /* 0x000fec0003800000 */
.L_x_802:
[----:B------:R-:W-:Y:S02]  /*b450*/  IMAD.U32 R4, R4, 0x10000, RZ ;  /* 0x0001000004047824 */ /* 0x000fe400078e00ff */
[----:B------:R-:W-:-:S04]  /*b460*/  IMAD.MOV.U32 R25, RZ, RZ, R23 ;  /* 0x000000ffff197224 */ /* 0x000fc800078e0017 */
[----:B------:R-:W1:Y:S02]  /*b470*/  F2I.U64.TRUNC R4, R4 ;  /* 0x0000000400047311 */ /* 0x000e64000020d800 */
[----:B-1----:R1:W-:Y:S01]  /*b480*/  STG.E.64 desc[UR36][R8.64], R4 ;  /* 0x0000000408007986 */ /* 0x0023e2000c101b24 */
[----:B------:R-:W-:Y:S05]  /*b490*/  BRA `(.L_x_770) ;  /* 0x0000000000107947 */ /* 0x000fea0003800000 */
.L_x_801:
[----:B------:R-:W-:Y:S02]  /*b4a0*/  IMAD.U32 R4, R4, 0x10000, RZ ;  /* 0x0001000004047824 */ /* 0x000fe400078e00ff */
[----:B------:R-:W-:Y:S02]  /*b4b0*/  IMAD.MOV.U32 R25, RZ, RZ, R23 ;  /* 0x000000ffff197224 */ /* 0x000fe400078e0017 */
[----:B------:R-:W1:Y:S02]  /*b4c0*/  F2I.FTZ.U32.TRUNC.NTZ R3, R4 ;  /* 0x0000000400037305 */ /* 0x000e64000021f000 */
[----:B-1----:R1:W-:Y:S03]  /*b4d0*/  STG.E desc[UR36][R8.64], R3 ;  /* 0x0000000308007986 */ /* 0x0023e6000c101924 */
.L_x_770:
[----:B------:R-:W-:Y:S05]  /*b4e0*/  BSYNC B6 ;  /* 0x0000000000067941 */ /* 0x000fea0003800000 */
.L_x_769:
[----:B------:R-:W-:Y:S01]  /*b4f0*/  ISETP.GE.AND P0, PT, R25, R16, PT ;  /* 0x000000101900720c */ /* 0x000fe20003f06270 */
[----:B------:R-:W-:-:S12]  /*b500*/  BSSY B6, `(.L_x_804) ;  /* 0x00001fc000067945 */ /* 0x000fd80003800000 */
[----:B------:R-:W-:Y:S05]  /*b510*/  @P0 BRA `(.L_x_805) ;  /* 0x0000001c00e80947 */ /* 0x000fea0003800000 */
[----:B-1234-:R-:W1:Y:S01]  /*b520*/  LDC.64 R8, c[0x0][0x218] ;  /* 0x00008600ff087b82 */ /* 0x01ee620000000a00 */
[----:B------:R-:W-:Y:S01]  /*b530*/  IMAD R0, R2, 0x200, R25 ;  /* 0x0000020002007824 */ /* 0x000fe200078e0219 */
[----:B------:R-:W-:Y:S01]  /*b540*/  PRMT R4, R19, 0x9910, RZ ;  /* 0x0000991013047816 */ /* 0x000fe200000000ff */
[----:B------:R-:W-:Y:S02]  /*b550*/  ULDC UR4, c[0x0][0x244] ;  /* 0x0000910000047ab9 */ /* 0x000fe40000000800 */
[----:B------:R-:W-:Y:S02]  /*b560*/  IMAD R3, R0, UR4, RZ ;  /* 0x0000000400037c24 */ /* 0x000fe4000f8e02ff */
[----:B------:R-:W-:-:S05]  /*b570*/  IMAD.MOV.U32 R0, RZ, RZ, R4 ;  /* 0x000000ffff007224 */ /* 0x000fca00078e0004 */
[----:B------:R-:W-:Y:S02]  /*b580*/  ISETP.GT.AND P1, PT, R0, 0x9, PT ;  /* 0x000000090000780c */ /* 0x000fe40003f24270 */
[----:B-1----:R-:W-:-:S05]  /*b590*/  IADD3 R8, P0, R3, R8, RZ ;  /* 0x0000000803087210 */ /* 0x002fca0007f1e0ff */
        /* <DEDUP_REMOVED lines=10> */
[----:B------:R-:W-:-:S04]  /*b640*/  IMAD.U32 R22, R22, 0x10000, RZ ;  /* 0x0001000016167824 */ /* 0x000fc800078e00ff */
[----:B------:R-:W1:Y:S02]  /*b650*/  F2I.FTZ.TRUNC.NTZ R3, R22 ;  /* 0x0000001600037305 */ /* 0x000e64000021f100 */
[----:B-1----:R1:W-:Y:S01]  /*b660*/  STG.E.U8 desc[UR36][R8.64], R3 ;  /* 0x0000000308007986 */ /* 0x0023e2000c101124 */
[----:B------:R-:W-:Y:S05]  /*b670*/  BRA `(.L_x_811) ;  /* 0x0000000c00947947 */ /* 0x000fea0003800000 */
.L_x_809:
[----:B------:R-:W-:-:S06]  /*b680*/  IMAD.U32 R5, R22, 0x10000, RZ ;  /* 0x0001000016057824 */ /* 0x000fcc00078e00ff */
[----:B------:R-:W1:Y:S02]  /*b690*/  F2I.S64.TRUNC R4, R5 ;  /* 0x0000000500047311 */ /* 0x000e64000020d900 */
[----:B-1----:R1:W-:Y:S01]  /*b6a0*/  STG.E.U8 desc[UR36][R8.64], R4 ;  /* 0x0000000408007986 */ /* 0x0023e2000c101124 */
[----:B------:R-:W-:Y:S05]  /*b6b0*/  BRA `(.L_x_811) ;  /* 0x0000000c00847947 */ /* 0x000fea0003800000 */
.L_x_808:
        /* <DEDUP_REMOVED lines=10> */
.L_x_813:
[----:B------:R-:W-:-:S04]  /*b760*/  IMAD.U32 R22, R22, 0x10000, RZ ;  /* 0x0001000016167824 */ /* 0x000fc800078e00ff */
[----:B------:R-:W1:Y:S02]  /*b770*/  F2I.FTZ.TRUNC.NTZ R3, R22 ;  /* 0x0000001600037305 */ /* 0x000e64000021f100 */
[----:B-1----:R1:W-:Y:S01]  /*b780*/  STG.E desc[UR36][R8.64], R3 ;  /* 0x0000000308007986 */ /* 0x0023e2000c101924 */
[----:B------:R-:W-:Y:S05]  /*b790*/  BRA `(.L_x_811) ;  /* 0x0000000c004c7947 */ /* 0x000fea0003800000 */
.L_x_812:
[----:B------:R-:W-:-:S04]  /*b7a0*/  IMAD.U32 R22, R22, 0x10000, RZ ;  /* 0x0001000016167824 */ /* 0x000fc800078e00ff */
[----:B------:R-:W1:Y:S02]  /*b7b0*/  F2I.FTZ.TRUNC.NTZ R3, R22 ;  /* 0x0000001600037305 */ /* 0x000e64000021f100 */
[----:B-1----:R1:W-:Y:S01]  /*b7c0*/  STG.E.U16 desc[UR36][R8.64], R3 ;  /* 0x0000000308007986 */ /* 0x0023e2000c101524 */
[----:B------:R-:W-:Y:S05]  /*b7d0*/  BRA `(.L_x_811) ;  /* 0x0000000c003c7947 */ /* 0x000fea0003800000 */
.L_x_807:
        /* <DEDUP_REMOVED lines=9> */
.L_x_815:
[----:B------:R-:W-:-:S05]  /*b870*/  IMAD.U32 R0, R22, 0x10000, RZ ;  /* 0x0001000016007824 */ /* 0x000fca00078e00ff */
[----:B------:R-:W-:-:S05]  /*b880*/  F2FP.F16.F32.PACK_AB R0, RZ, R0 ;  /* 0x00000000ff00723e */ /* 0x000fca00000000ff */
[----:B------:R1:W-:Y:S01]  /*b890*/  STG.E.U16 desc[UR36][R8.64], R0 ;  /* 0x0000000008007986 */ /* 0x0003e2000c101524 */
[----:B------:R-:W-:Y:S05]  /*b8a0*/  BRA `(.L_x_811) ;  /* 0x0000000c00087947 */ /* 0x000fea0003800000 */
.L_x_814:
        /* <DEDUP_REMOVED lines=10> */
.L_x_817:
[----:B------:R-:W-:-:S05]  /*b950*/  IMAD.U32 R22, R22, 0x10000, RZ ;  /* 0x0001000016167824 */ /* 0x000fca00078e00ff */
[----:B------:R-:W-:-:S04]  /*b960*/  F2FP.F16.F32.PACK_AB R3, RZ, R22 ;  /* 0x00000016ff03723e */ /* 0x000fc800000000ff */
[----:B------:R-:W-:-:S05]  /*b970*/  PRMT R3, R3, 0x5410, RZ ;  /* 0x0000541003037816 */ /* 0x000fca00000000ff */
[----:B------:R4:W-:Y:S01]  /*b980*/  STG.E desc[UR36][R8.64], R3 ;  /* 0x0000000308007986 */ /* 0x0009e2000c101924 */
[----:B------:R-:W-:Y:S05]  /*b990*/  BRA `(.L_x_811) ;  /* 0x0000000800cc7947 */ /* 0x000fea0003800000 */
.L_x_816:
[----:B------:R-:W-:-:S04]  /*b9a0*/  IMAD.U32 R4, R22, 0x10000, RZ ;  /* 0x0001000016047824 */ /* 0x000fc800078e00ff */
[----:B------:R-:W-:-:S06]  /*b9b0*/  FMUL.FTZ R4, R4, 1 ;  /* 0x3f80000004047820 */ /* 0x000fcc0000410000 */
[----:B------:R-:W1:Y:S02]  /*b9c0*/  F2F.F64.F32 R4, R4 ;  /* 0x0000000400047310 */ /* 0x000e640000201800 */
[----:B-1----:R1:W-:Y:S01]  /*b9d0*/  STG.E.64 desc[UR36][R8.64], R4 ;  /* 0x0000000408007986 */ /* 0x0023e2000c101b24 */
[----:B------:R-:W-:Y:S05]  /*b9e0*/  BRA `(.L_x_811) ;  /* 0x0000000800b87947 */ /* 0x000fea0003800000 */
.L_x_806:
        /* <DEDUP_REMOVED lines=13> */
.L_x_820:
[----:B------:R-:W-:Y:S01]  /*bac0*/  IMAD.U32 R22, R22, 0x10000, RZ ;  /* 0x0001000016167824 */ /* 0x000fe200078e00ff */
[----:B------:R-:W-:-:S03]  /*bad0*/  CS2R R6, SRZ ;  /* 0x0000000000067805 */ /* 0x000fc6000001ff00 */
[----:B------:R-:W-:-:S06]  /*bae0*/  FMUL.FTZ R4, R22, 1 ;  /* 0x3f80000016047820 */ /* 0x000fcc0000410000 */
[----:B------:R-:W1:Y:S02]  /*baf0*/  F2F.F64.F32 R4, R4 ;  /* 0x0000000400047310 */ /* 0x000e640000201800 */
[----:B-1----:R1:W-:Y:S01]  /*bb00*/  STG.E.128 desc[UR36][R8.64], R4 ;  /* 0x0000000408007986 */ /* 0x0023e2000c101d24 */
[----:B------:R-:W-:Y:S05]  /*bb10*/  BRA `(.L_x_811) ;  /* 0x00000008006c7947 */ /* 0x000fea0003800000 */
.L_x_819:
        /* <DEDUP_REMOVED lines=21> */
.L_x_824:
[----:B------:R-:W-:Y:S05]  /*bc70*/  BSYNC B0 ;  /* 0x0000000000007941 */ /* 0x000fea0003800000 */
.L_x_823:
[----:B------:R-:W-:-:S05]  /*bc80*/  LOP3.LUT R5, R0, R5, RZ, 0xfc, !PT ;  /* 0x0000000500057212 */ /* 0x000fca00078efcff */
[----:B------:R1:W-:Y:S01]  /*bc90*/  STG.E.U8 desc[UR36][R8.64], R5 ;  /* 0x0000000508007986 */ /* 0x0003e2000c101124 */
[----:B------:R-:W-:Y:S05]  /*bca0*/  BRA `(.L_x_811) ;  /* 0x0000000800087947 */ /* 0x000fea0003800000 */
.L_x_822:
        /* <DEDUP_REMOVED lines=13> */
.L_x_826:
[----:B------:R-:W-:Y:S01]  /*bd80*/  IMAD.MOV.U32 R0, RZ, RZ, 0x7f ;  /* 0x0000007fff007424 */ /* 0x000fe200078e00ff */
[----:B------:R-:W-:-:S04]  /*bd90*/  ISETP.GT.U32.AND P0, PT, R3, 0x7f800000, PT ;  /* 0x7f8000000300780c */ /* 0x000fc80003f04070 */
[----:B------:R-:W-:-:S09]  /*bda0*/  SEL R0, R0, 0x7c, P0 ;  /* 0x0000007c00007807 */ /* 0x000fd20000000000 */
.L_x_827:
[----:B------:R-:W-:Y:S05]  /*bdb0*/  BSYNC B0 ;  /* 0x0000000000007941 */ /* 0x000fea0003800000 */
.L_x_825:
[----:B------:R-:W-:-:S04]  /*bdc0*/  LOP3.LUT R3, R5, 0x80000000, RZ, 0xc0, !PT ;  /* 0x8000000005037812 */ /* 0x000fc800078ec0ff */
[----:B------:R-:W-:-:S04]  /*bdd0*/  SHF.R.U32.HI R3, RZ, 0x18, R3 ;  /* 0x00000018ff037819 */ /* 0x000fc80000011603 */
[----:B------:R-:W-:-:S05]  /*bde0*/  LOP3.LUT R3, R0, R3, RZ, 0xfc, !PT ;  /* 0x0000000300037212 */ /* 0x000fca00078efcff */
[----:B------:R1:W-:Y:S01]  /*bdf0*/  STG.E.U8 desc[UR36][R8.64], R3 ;  /* 0x0000000308007986 */ /* 0x0003e2000c101124 */
[----:B------:R-:W-:Y:S05]  /*be00*/  BRA `(.L_x_811) ;  /* 0x0000000400b07947 */ /* 0x000fea0003800000 */
.L_x_821:
[----:B------:R1:W-:Y:S01]  /*be10*/  STG.E.U16 desc[UR36][R8.64], R22 ;  /* 0x0000001608007986 */ /* 0x0003e2000c101524 */
[----:B------:R-:W-:Y:S05]  /*be20*/  BRA `(.L_x_811) ;  /* 0x0000000400a87947 */ /* 0x000fea0003800000 */
.L_x_818:
        /* <DEDUP_REMOVED lines=12> */
.L_x_830:
        /* <DEDUP_REMOVED lines=17> */
.L_x_833:
[----:B------:R-:W-:-:S04]  /*c000*/  LOP3.LUT R3, R5, 0x80000000, RZ, 0xc0, !PT ;  /* 0x8000000005037812 */ /* 0x000fc800078ec0ff */
[----:B------:R-:W-:-:S04]  /*c010*/  SHF.R.U32.HI R3, RZ, 0x18, R3 ;  /* 0x00000018ff037819 */ /* 0x000fc80000011603 */
[----:B------:R-:W-:-:S04]  /*c020*/  LOP3.LUT R0, R0, R3, RZ, 0xfc, !PT ;  /* 0x0000000300007212 */ /* 0x000fc800078efcff */
[----:B------:R-:W-:-:S07]  /*c030*/  PRMT R4, R0, 0x7610, R4 ;  /* 0x0000761000047816 */ /* 0x000fce0000000004 */
.L_x_832:
[----:B------:R-:W-:Y:S05]  /*c040*/  BSYNC B0 ;  /* 0x0000000000007941 */ /* 0x000fea0003800000 */
.L_x_831:
[----:B------:R1:W-:Y:S01]  /*c050*/  STG.E.U8 desc[UR36][R8.64], R4 ;  /* 0x0000000408007986 */ /* 0x0003e2000c101124 */
[----:B------:R-:W-:Y:S05]  /*c060*/  BRA `(.L_x_811) ;  /* 0x0000000400187947 */ /* 0x000fea0003800000 */
.L_x_829:
        /* <DEDUP_REMOVED lines=17> */
.L_x_836:
[----:B------:R-:W-:-:S04]  /*c180*/  LOP3.LUT R3, R5, 0x80000000, RZ, 0xc0, !PT ;  /* 0x8000000005037812 */ /* 0x000fc800078ec0ff */
[----:B------:R-:W-:-:S04]  /*c190*/  SHF.R.U32.HI R3, RZ, 0x18, R3 ;  /* 0x00000018ff037819 */ /* 0x000fc80000011603 */
[----:B------:R-:W-:-:S04]  /*c1a0*/  LOP3.LUT R0, R0, R3, RZ, 0xfc, !PT ;  /* 0x0000000300007212 */ /* 0x000fc800078efcff */
[----:B------:R-:W-:-:S07]  /*c1b0*/  PRMT R4, R0, 0x7610, R4 ;  /* 0x0000761000047816 */ /* 0x000fce0000000004 */
.L_x_835:
[----:B------:R-:W-:Y:S05]  /*c1c0*/  BSYNC B0 ;  /* 0x0000000000007941 */ /* 0x000fea0003800000 */
.L_x_834:
[----:B------:R1:W-:Y:S01]  /*c1d0*/  STG.E.U8 desc[UR36][R8.64], R4 ;  /* 0x0000000408007986 */ /* 0x0003e2000c101124 */
[----:B------:R-:W-:Y:S05]  /*c1e0*/  BRA `(.L_x_811) ;  /* 0x0000000000b87947 */ /* 0x000fea0003800000 */
.L_x_828:
[----:B------:R-:W-:-:S13]  /*c1f0*/  ISETP.NE.AND P0, PT, R0, 0x1c, PT ;  /* 0x0000001c0000780c */ /* 0x000fda0003f05270 */
[----:B------:R-:W-:Y:S05]  /*c200*/  @!P0 BRA `(.L_x_837) ;  /* 0x0000000000a48947 */ /* 0x000fea0003800000 */
[----:B------:R-:W-:-:S13]  /*c210*/  ISETP.NE.AND P0, PT, R0, 0x1d, PT ;  /* 0x0000001d0000780c */ /* 0x000fda0003f05270 */
[----:B------:R-:W-:Y:S05]  /*c220*/  @!P0 BRA `(.L_x_838) ;  /* 0x00000000008c8947 */ /* 0x000fea0003800000 */
[----:B------:R-:W-:-:S13]  /*c230*/  ISETP.NE.AND P0, PT, R0, 0x2c, PT ;  /* 0x0000002c0000780c */ /* 0x000fda0003f05270 */
[----:B------:R-:W-:Y:S05]  /*c240*/  @P0 BRA `(.L_x_810) ;  /* 0x0000000000400947 */ /* 0x000fea0003800000 */
[----:B------:R-:W-:-:S05]  /*c250*/  IMAD.U32 R22, R22, 0x10000, RZ ;  /* 0x0001000016167824 */ /* 0x000fca00078e00ff */
        /* <DEDUP_REMOVED lines=15> */
.L_x_810:
        /* <DEDUP_REMOVED lines=16> */
.L_x_839:
[----:B------:R-:W-:Y:S05]  /*c450*/  BRA `(.L_x_811) ;  /* 0x00000000001c7947 */ /* 0x000fea0003800000 */
.L_x_838:
[----:B------:R-:W-:-:S06]  /*c460*/  IMAD.U32 R4, R22, 0x10000, RZ ;  /* 0x0001000016047824 */ /* 0x000fcc00078e00ff */
[----:B------:R-:W1:Y:S02]  /*c470*/  F2I.U64.TRUNC R4, R4 ;  /* 0x0000000400047311 */ /* 0x000e64000020d800 */
[----:B-1----:R1:W-:Y:S01]  /*c480*/  STG.E.64 desc[UR36][R8.64], R4 ;  /* 0x0000000408007986 */ /* 0x0023e2000c101b24 */
[----:B------:R-:W-:Y:S05]  /*c490*/  BRA `(.L_x_811) ;  /* 0x00000000000c7947 */ /* 0x000fea0003800000 */
.L_x_837:
[----:B------:R-:W-:-:S04]  /*c4a0*/  IMAD.U32 R22, R22, 0x10000, RZ ;  /* 0x0001000016167824 */ /* 0x000fc800078e00ff */
[----:B------:R-:W1:Y:S02]  /*c4b0*/  F2I.FTZ.U32.TRUNC.NTZ R3, R22 ;  /* 0x0000001600037305 */ /* 0x000e64000021f000 */
[----:B-1----:R1:W-:Y:S02]  /*c4c0*/  STG.E desc[UR36][R8.64], R3 ;  /* 0x0000000308007986 */ /* 0x0023e4000c101924 */
.L_x_811:
[----:B------:R-:W-:-:S05]  /*c4d0*/  VIADD R25, R25, 0x80 ;  /* 0x0000008019197836 */ /* 0x000fca0000000000 */
[----:B------:R-:W-:-:S13]  /*c4e0*/  ISETP.GE.AND P0, PT, R25, R16, PT ;  /* 0x000000101900720c */ /* 0x000fda0003f06270 */
        /* <DEDUP_REMOVED lines=23> */
.L_x_843:
[----:B------:R-:W-:-:S06]  /*c660*/  IMAD.U32 R5, R17, 0x10000, RZ ;  /* 0x0001000011057824 */ /* 0x000fcc00078e00ff */
[----:B------:R-:W1:Y:S02]  /*c670*/  F2I.S64.TRUNC R4, R5 ;  /* 0x0000000500047311 */ /* 0x000e64000020d900 */
[----:B-1----:R1:W-:Y:S01]  /*c680*/  STG.E.U8 desc[UR36][R8.64], R4 ;  /* 0x0000000408007986 */ /* 0x0023e2000c101124 */
[----:B------:R-:W-:Y:S05]  /*c690*/  BRA `(.L_x_845) ;  /* 0x0000000c00847947 */ /* 0x000fea0003800000 */
.L_x_842:
        /* <DEDUP_REMOVED lines=10> */
.L_x_847:
[----:B------:R-:W-:-:S06]  /*c740*/  IMAD.U32 R17, R17, 0x10000, RZ ;  /* 0x0001000011117824 */ /* 0x000fcc00078e00ff */
[----:B------:R-:W1:Y:S02]  /*c750*/  F2I.FTZ.TRUNC.NTZ R17, R17 ;  /* 0x0000001100117305 */ /* 0x000e64000021f100 */
[----:B-1----:R1:W-:Y:S01]  /*c760*/  STG.E desc[UR36][R8.64], R17 ;  /* 0x0000001108007986 */ /* 0x0023e2000c101924 */
[----:B------:R-:W-:Y:S05]  /*c770*/  BRA `(.L_x_845) ;  /* 0x0000000c004c7947 */ /* 0x000fea0003800000 */
.L_x_846:
[----:B------:R-:W-:-:S06]  /*c780*/  IMAD.U32 R17, R17, 0x10000, RZ ;  /* 0x0001000011117824 */ /* 0x000fcc00078e00ff */
[----:B------:R-:W1:Y:S02]  /*c790*/  F2I.FTZ.TRUNC.NTZ R17, R17 ;  /* 0x0000001100117305 */ /* 0x000e64000021f100 */
[----:B-1----:R1:W-:Y:S01]  /*c7a0*/  STG.E.U16 desc[UR36][R8.64], R17 ;  /* 0x0000001108007986 */ /* 0x0023e2000c101524 */
[----:B------:R-:W-:Y:S05]  /*c7b0*/  BRA `(.L_x_845) ;  /* 0x0000000c003c7947 */ /* 0x000fea0003800000 */
.L_x_841:
        /* <DEDUP_REMOVED lines=9> */
.L_x_849:
[----:B------:R-:W-:-:S05]  /*c850*/  IMAD.U32 R0, R17, 0x10000, RZ ;  /* 0x0001000011007824 */ /* 0x000fca00078e00ff */
[----:B------:R-:W-:-:S05]  /*c860*/  F2FP.F16.F32.PACK_AB R0, RZ, R0 ;  /* 0x00000000ff00723e */ /* 0x000fca00000000ff */
[----:B------:R1:W-:Y:S01]  /*c870*/  STG.E.U16 desc[UR36][R8.64], R0 ;  /* 0x0000000008007986 */ /* 0x0003e2000c101524 */
[----:B------:R-:W-:Y:S05]  /*c880*/  BRA `(.L_x_845) ;  /* 0x0000000c00087947 */ /* 0x000fea0003800000 */
.L_x_848:
        /* <DEDUP_REMOVED lines=10> */
.L_x_851:
[----:B------:R-:W-:-:S05]  /*c930*/  IMAD.U32 R17, R17, 0x10000, RZ ;  /* 0x0001000011117824 */ /* 0x000fca00078e00ff */
[----:B------:R-:W-:-:S04]  /*c940*/  F2FP.F16.F32.PACK_AB R3, RZ, R17 ;  /* 0x00000011ff03723e */ /* 0x000fc800000000ff */
[----:B------:R-:W-:-:S05]  /*c950*/  PRMT R3, R3, 0x5410, RZ ;  /* 0x0000541003037816 */ /* 0x000fca00000000ff */
[----:B------:R1:W-:Y:S01]  /*c960*/  STG.E desc[UR36][R8.64], R3 ;  /* 0x0000000308007986 */ /* 0x0003e2000c101924 */
[----:B------:R-:W-:Y:S05]  /*c970*/  BRA `(.L_x_845) ;  /* 0x0000000800cc7947 */ /* 0x000fea0003800000 */
.L_x_850:
[----:B------:R-:W-:-:S04]  /*c980*/  IMAD.U32 R4, R17, 0x10000, RZ ;  /* 0x0001000011047824 */ /* 0x000fc800078e00ff */
[----:B------:R-:W-:-:S06]  /*c990*/  FMUL.FTZ R4, R4, 1 ;  /* 0x3f80000004047820 */ /* 0x000fcc0000410000 */
[----:B------:R-:W1:Y:S02]  /*c9a0*/  F2F.F64.F32 R4, R4 ;  /* 0x0000000400047310 */ /* 0x000e640000201800 */
[----:B-1----:R1:W-:Y:S01]  /*c9b0*/  STG.E.64 desc[UR36][R8.64], R4 ;  /* 0x0000000408007986 */ /* 0x0023e2000c101b24 */
[----:B------:R-:W-:Y:S05]  /*c9c0*/  BRA `(.L_x_845) ;  /* 0x0000000800b87947 */ /* 0x000fea0003800000 */
.L_x_840:
        /* <DEDUP_REMOVED lines=13> */
.L_x_854:
[----:B------:R-:W-:Y:S01]  /*caa0*/  IMAD.U32 R17, R17, 0x10000, RZ ;  /* 0x0001000011117824 */ /* 0x000fe200078e00ff */
[----:B------:R-:W-:-:S03]  /*cab0*/  CS2R R6, SRZ ;  /* 0x0000000000067805 */ /* 0x000fc6000001ff00 */
[----:B------:R-:W-:-:S06]  /*cac0*/  FMUL.FTZ R4, R17, 1 ;  /* 0x3f80000011047820 */ /* 0x000fcc0000410000 */
[----:B------:R-:W1:Y:S02]  /*cad0*/  F2F.F64.F32 R4, R4 ;  /* 0x0000000400047310 */ /* 0x000e640000201800 */
[----:B-1----:R1:W-:Y:S01]  /*cae0*/  STG.E.128 desc[UR36][R8.64], R4 ;  /* 0x0000000408007986 */ /* 0x0023e2000c101d24 */
[----:B------:R-:W-:Y:S05]  /*caf0*/  BRA `(.L_x_845) ;  /* 0x00000008006c7947 */ /* 0x000fea0003800000 */
.L_x_853:
        /* <DEDUP_REMOVED lines=21> */
.L_x_858:
[----:B------:R-:W-:Y:S05]  /*cc50*/  BSYNC B0 ;  /* 0x0000000000007941 */ /* 0x000fea0003800000 */
.L_x_857:
[----:B------:R-:W-:-:S05]  /*cc60*/  LOP3.LUT R5, R0, R5, RZ, 0xfc, !PT ;  /* 0x0000000500057212 */ /* 0x000fca00078efcff */
[----:B------:R1:W-:Y:S01]  /*cc70*/  STG.E.U8 desc[UR36][R8.64], R5 ;  /* 0x0000000508007986 */ /* 0x0003e2000c101124 */
[----:B------:R-:W-:Y:S05]  /*cc80*/  BRA `(.L_x_845) ;  /* 0x0000000800087947 */ /* 0x000fea0003800000 */
.L_x_856:
        /* <DEDUP_REMOVED lines=13> */
.L_x_860:
[----:B------:R-:W-:Y:S01]  /*cd60*/  IMAD.MOV.U32 R0, RZ, RZ, 0x7f ;  /* 0x0000007fff007424 */ /* 0x000fe200078e00ff */
[----:B------:R-:W-:-:S04]  /*cd70*/  ISETP.GT.U32.AND P0, PT, R3, 0x7f800000, PT ;  /* 0x7f8000000300780c */ /* 0x000fc80003f04070 */
[----:B------:R-:W-:-:S09]  /*cd80*/  SEL R0, R0, 0x7c, P0 ;  /* 0x0000007c00007807 */ /* 0x000fd20000000000 */
.L_x_861:
[----:B------:R-:W-:Y:S05]  /*cd90*/  BSYNC B0 ;  /* 0x0000000000007941 */ /* 0x000fea0003800000 */
.L_x_859:
[----:B------:R-:W-:-:S04]  /*cda0*/  LOP3.LUT R3, R17, 0x80000000, RZ, 0xc0, !PT ;  /* 0x8000000011037812 */ /* 0x000fc800078ec0ff */
[----:B------:R-:W-:-:S04]  /*cdb0*/  SHF.R.U32.HI R3, RZ, 0x18, R3 ;  /* 0x00000018ff037819 */ /* 0x000fc80000011603 */
[----:B------:R-:W-:-:S05]  /*cdc0*/  LOP3.LUT R3, R0, R3, RZ, 0xfc, !PT ;  /* 0x0000000300037212 */ /* 0x000fca00078efcff */
[----:B------:R1:W-:Y:S01]  /*cdd0*/  STG.E.U8 desc[UR36][R8.64], R3 ;  /* 0x0000000308007986 */ /* 0x0003e2000c101124 */
[----:B------:R-:W-:Y:S05]  /*cde0*/  BRA `(.L_x_845) ;  /* 0x0000000400b07947 */ /* 0x000fea0003800000 */
.L_x_855:
[----:B------:R1:W-:Y:S01]  /*cdf0*/  STG.E.U16 desc[UR36][R8.64], R17 ;  /* 0x0000001108007986 */ /* 0x0003e2000c101524 */
[----:B------:R-:W-:Y:S05]  /*ce00*/  BRA `(.L_x_845) ;  /* 0x0000000400a87947 */ /* 0x000fea0003800000 */
.L_x_852:
        /* <DEDUP_REMOVED lines=12> */
.L_x_864:
        /* <DEDUP_REMOVED lines=17> */
.L_x_867:
[----:B------:R-:W-:-:S04]  /*cfe0*/  LOP3.LUT R3, R17, 0x80000000, RZ, 0xc0, !PT ;  /* 0x8000000011037812 */ /* 0x000fc800078ec0ff */
[----:B------:R-:W-:-:S04]  /*cff0*/  SHF.R.U32.HI R3, RZ, 0x18, R3 ;  /* 0x00000018ff037819 */ /* 0x000fc80000011603 */
[----:B------:R-:W-:-:S04]  /*d000*/  LOP3.LUT R0, R0, R3, RZ, 0xfc, !PT ;  /* 0x0000000300007212 */ /* 0x000fc800078efcff */
[----:B------:R-:W-:-:S07]  /*d010*/  PRMT R4, R0, 0x7610, R4 ;  /* 0x0000761000047816 */ /* 0x000fce0000000004 */
.L_x_866:
[----:B------:R-:W-:Y:S05]  /*d020*/  BSYNC B0 ;  /* 0x0000000000007941 */ /* 0x000fea0003800000 */
.L_x_865:
[----:B------:R1:W-:Y:S01]  /*d030*/  STG.E.U8 desc[UR36][R8.64], R4 ;  /* 0x0000000408007986 */ /* 0x0003e2000c101124 */
[----:B------:R-:W-:Y:S05]  /*d040*/  BRA `(.L_x_845) ;  /* 0x0000000400187947 */ /* 0x000fea0003800000 */
.L_x_863:
        /* <DEDUP_REMOVED lines=17> */
.L_x_870:
[----:B------:R-:W-:-:S04]  /*d160*/  LOP3.LUT R3, R17, 0x80000000, RZ, 0xc0, !PT ;  /* 0x8000000011037812 */ /* 0x000fc800078ec0ff */
[----:B------:R-:W-:-:S04]  /*d170*/  SHF.R.U32.HI R3, RZ, 0x18, R3 ;  /* 0x00000018ff037819 */ /* 0x000fc80000011603 */
[----:B------:R-:W-:-:S04]  /*d180*/  LOP3.LUT R0, R0, R3, RZ, 0xfc, !PT ;  /* 0x0000000300007212 */ /* 0x000fc800078efcff */
[----:B------:R-:W-:-:S07]  /*d190*/  PRMT R4, R0, 0x7610, R4 ;  /* 0x0000761000047816 */ /* 0x000fce0000000004 */
.L_x_869:
[----:B------:R-:W-:Y:S05]  /*d1a0*/  BSYNC B0 ;  /* 0x0000000000007941 */ /* 0x000fea0003800000 */
.L_x_868:
[----:B------:R4:W-:Y:S01]  /*d1b0*/  STG.E.U8 desc[UR36][R8.64], R4 ;  /* 0x0000000408007986 */ /* 0x0009e2000c101124 */
[----:B------:R-:W-:Y:S05]  /*d1c0*/  BRA `(.L_x_845) ;  /* 0x0000000000b87947 */ /* 0x000fea0003800000 */
.L_x_862:
        /* <DEDUP_REMOVED lines=22> */
.L_x_844:
        /* <DEDUP_REMOVED lines=16> */
.L_x_873:
[----:B------:R-:W-:Y:S05]  /*d430*/  BRA `(.L_x_845) ;  /* 0x00000000001c7947 */ /* 0x000fea0003800000 */
.L_x_872:
[----:B------:R-:W-:-:S06]  /*d440*/  IMAD.U32 R4, R17, 0x10000, RZ ;  /* 0x0001000011047824 */ /* 0x000fcc00078e00ff */
[----:B------:R-:W1:Y:S02]  /*d450*/  F2I.U64.TRUNC R4, R4 ;  /* 0x0000000400047311 */ /* 0x000e64000020d800 */
[----:B-1----:R2:W-:Y:S01]  /*d460*/  STG.E.64 desc[UR36][R8.64], R4 ;  /* 0x0000000408007986 */ /* 0x0025e2000c101b24 */
[----:B------:R-:W-:Y:S05]  /*d470*/  BRA `(.L_x_845) ;  /* 0x00000000000c7947 */ /* 0x000fea0003800000 */
.L_x_871:
[----:B------:R-:W-:-:S06]  /*d480*/  IMAD.U32 R17, R17, 0x10000, RZ ;  /* 0x0001000011117824 */ /* 0x000fcc00078e00ff */
[----:B------:R-:W1:Y:S02]  /*d490*/  F2I.FTZ.U32.TRUNC.NTZ R17, R17 ;  /* 0x0000001100117305 */ /* 0x000e64000021f000 */
[----:B-1----:R1:W-:Y:S02]  /*d4a0*/  STG.E desc[UR36][R8.64], R17 ;  /* 0x0000001108007986 */ /* 0x0023e4000c101924 */
.L_x_845:
[----:B------:R-:W-:-:S07]  /*d4b0*/  VIADD R25, R25, 0x80 ;  /* 0x0000008019197836 */ /* 0x000fce0000000000 */
.L_x_805:
[----:B------:R-:W-:Y:S05]  /*d4c0*/  BSYNC B6 ;  /* 0x0000000000067941 */ /* 0x000fea0003800000 */
.L_x_804:
[----:B------:R-:W-:-:S13]  /*d4d0*/  ISETP.GE.AND P0, PT, R25, R16, PT ;  /* 0x000000101900720c */ /* 0x000fda0003f06270 */
[----:B------:R-:W-:Y:S05]  /*d4e0*/  @P0 EXIT ;  /* 0x000000000000094d */ /* 0x000fea0003800000 */
[----:B-12-4-:R-:W1:Y:S01]  /*d4f0*/  LDC.64 R4, c[0x0][0x218] ;  /* 0x00008600ff047b82 */ /* 0x016e620000000a00 */
[----:B------:R-:W-:Y:S01]  /*d500*/  PRMT R0, R19, 0x9910, RZ ;  /* 0x0000991013007816 */ /* 0x000fe200000000ff */
[----:B------:R-:W-:Y:S01]  /*d510*/  IMAD R2, R2, 0x200, R25 ;  /* 0x0000020002027824 */ /* 0x000fe200078e0219 */
[----:B------:R-:W-:Y:S02]  /*d520*/  ULDC UR4, c[0x0][0x244] ;  /* 0x0000910000047ab9 */ /* 0x000fe40000000800 */
[----:B------:R-:W-:Y:S01]  /*d530*/  ISETP.GT.AND P1, PT, R0, 0x9, PT ;  /* 0x000000090000780c */ /* 0x000fe20003f24270 */
[----:B---3--:R-:W-:-:S05]  /*d540*/  IMAD R3, R2, UR4, RZ ;  /* 0x0000000402037c24 */ /* 0x008fca000f8e02ff */
[----:B-1----:R-:W-:-:S05]  /*d550*/  IADD3 R2, P0, R3, R4, RZ ;  /* 0x0000000403027210 */ /* 0x002fca0007f1e0ff */
        /* <DEDUP_REMOVED lines=12> */
[----:B-1----:R-:W-:Y:S01]  /*d620*/  STG.E.U8 desc[UR36][R2.64], R5 ;  /* 0x0000000502007986 */ /* 0x002fe2000c101124 */
[----:B------:R-:W-:Y:S05]  /*d630*/  EXIT ;  /* 0x000000000000794d */ /* 0x000fea0003800000 */
.L_x_877:
[----:B------:R-:W-:-:S06]  /*d640*/  IMAD.U32 R5, R18, 0x10000, RZ ;  /* 0x0001000012057824 */ /* 0x000fcc00078e00ff */
[----:B------:R-:W1:Y:S02]  /*d650*/  F2I.S64.TRUNC R4, R5 ;  /* 0x0000000500047311 */ /* 0x000e64000020d900 */
[----:B-1----:R-:W-:Y:S01]  /*d660*/  STG.E.U8 desc[UR36][R2.64], R4 ;  /* 0x0000000402007986 */ /* 0x002fe2000c101124 */
[----:B------:R-:W-:Y:S05]  /*d670*/  EXIT ;  /* 0x000000000000794d */ /* 0x000fea0003800000 */
.L_x_876:
        /* <DEDUP_REMOVED lines=10> */
.L_x_880:
[----:B------:R-:W-:-:S04]  /*d720*/  IMAD.U32 R18, R18, 0x10000, RZ ;  /* 0x0001000012127824 */ /* 0x000fc800078e00ff */
[----:B------:R-:W1:Y:S02]  /*d730*/  F2I.FTZ.TRUNC.NTZ R5, R18 ;  /* 0x0000001200057305 */ /* 0x000e64000021f100 */
[----:B-1----:R-:W-:Y:S01]  /*d740*/  STG.E desc[UR36][R2.64], R5 ;  /* 0x0000000502007986 */ /* 0x002fe2000c101924 */
[----:B------:R-:W-:Y:S05]  /*d750*/  EXIT ;  /* 0x000000000000794d */ /* 0x000fea0003800000 */
.L_x_879:
[----:B------:R-:W-:-:S04]  /*d760*/  IMAD.U32 R18, R18, 0x10000, RZ ;  /* 0x0001000012127824 */ /* 0x000fc800078e00ff */
[----:B------:R-:W1:Y:S02]  /*d770*/  F2I.FTZ.TRUNC.NTZ R5, R18 ;  /* 0x0000001200057305 */ /* 0x000e64000021f100 */
[----:B-1----:R-:W-:Y:S01]  /*d780*/  STG.E.U16 desc[UR36][R2.64], R5 ;  /* 0x0000000502007986 */ /* 0x002fe2000c101524 */
[----:B------:R-:W-:Y:S05]  /*d790*/  EXIT ;  /* 0x000000000000794d */ /* 0x000fea0003800000 */
.L_x_875:
        /* <DEDUP_REMOVED lines=9> */
.L_x_882:
[----:B------:R-:W-:-:S05]  /*d830*/  IMAD.U32 R0, R18, 0x10000, RZ ;  /* 0x0001000012007824 */ /* 0x000fca00078e00ff */
[----:B------:R-:W-:-:S05]  /*d840*/  F2FP.F16.F32.PACK_AB R0, RZ, R0 ;  /* 0x00000000ff00723e */ /* 0x000fca00000000ff */
[----:B------:R-:W-:Y:S01]  /*d850*/  STG.E.U16 desc[UR36][R2.64], R0 ;  /* 0x0000000002007986 */ /* 0x000fe2000c101524 */
[----:B------:R-:W-:Y:S05]  /*d860*/  EXIT ;  /* 0x000000000000794d */ /* 0x000fea0003800000 */
.L_x_881:
        /* <DEDUP_REMOVED lines=10> */
.L_x_884:
[----:B------:R-:W-:-:S05]  /*d910*/  IMAD.U32 R18, R18, 0x10000, RZ ;  /* 0x0001000012127824 */ /* 0x000fca00078e00ff */
[----:B------:R-:W-:-:S04]  /*d920*/  F2FP.F16.F32.PACK_AB R5, RZ, R18 ;  /* 0x00000012ff05723e */ /* 0x000fc800000000ff */
[----:B------:R-:W-:-:S05]  /*d930*/  PRMT R5, R5, 0x5410, RZ ;  /* 0x0000541005057816 */ /* 0x000fca00000000ff */
[----:B------:R-:W-:Y:S01]  /*d940*/  STG.E desc[UR36][R2.64], R5 ;  /* 0x0000000502007986 */ /* 0x000fe2000c101924 */
[----:B------:R-:W-:Y:S05]  /*d950*/  EXIT ;  /* 0x000000000000794d */ /* 0x000fea0003800000 */
.L_x_883:
[----:B------:R-:W-:-:S04]  /*d960*/  IMAD.U32 R4, R18, 0x10000, RZ ;  /* 0x0001000012047824 */ /* 0x000fc800078e00ff */
[----:B------:R-:W-:-:S06]  /*d970*/  FMUL.FTZ R4, R4, 1 ;  /* 0x3f80000004047820 */ /* 0x000fcc0000410000 */
[----:B------:R-:W1:Y:S02]  /*d980*/  F2F.F64.F32 R4, R4 ;  /* 0x0000000400047310 */ /* 0x000e640000201800 */
[----:B-1----:R-:W-:Y:S01]  /*d990*/  STG.E.64 desc[UR36][R2.64], R4 ;  /* 0x0000000402007986 */ /* 0x002fe2000c101b24 */
[----:B------:R-:W-:Y:S05]  /*d9a0*/  EXIT ;  /* 0x000000000000794d */ /* 0x000fea0003800000 */
.L_x_874:
        /* <DEDUP_REMOVED lines=13> */
.L_x_887:
[----:B------:R-:W-:Y:S01]  /*da80*/  IMAD.U32 R18, R18, 0x10000, RZ ;  /* 0x0001000012127824 */ /* 0x000fe200078e00ff */
[----:B------:R-:W-:-:S03]  /*da90*/  CS2R R6, SRZ ;  /* 0x0000000000067805 */ /* 0x000fc6000001ff00 */
[----:B------:R-:W-:-:S06]  /*daa0*/  FMUL.FTZ R4, R18, 1 ;  /* 0x3f80000012047820 */ /* 0x000fcc0000410000 */
[----:B------:R-:W1:Y:S02]  /*dab0*/  F2F.F64.F32 R4, R4 ;  /* 0x0000000400047310 */ /* 0x000e640000201800 */
[----:B-1----:R-:W-:Y:S01]  /*dac0*/  STG.E.128 desc[UR36][R2.64], R4 ;  /* 0x0000000402007986 */ /* 0x002fe2000c101d24 */
[----:B------:R-:W-:Y:S05]  /*dad0*/  EXIT ;  /* 0x000000000000794d */ /* 0x000fea0003800000 */
.L_x_886:
        /* <DEDUP_REMOVED lines=21> */
.L_x_891:
[----:B------:R-:W-:Y:S05]  /*dc30*/  BSYNC B0 ;  /* 0x0000000000007941 */ /* 0x000fea0003800000 */
.L_x_890:
[----:B------:R-:W-:-:S05]  /*dc40*/  LOP3.LUT R5, R0, R5, RZ, 0xfc, !PT ;  /* 0x0000000500057212 */ /* 0x000fca00078efcff */
[----:B------:R-:W-:Y:S01]  /*dc50*/  STG.E.U8 desc[UR36][R2.64], R5 ;  /* 0x0000000502007986 */ /* 0x000fe2000c101124 */
[----:B------:R-:W-:Y:S05]  /*dc60*/  EXIT ;  /* 0x000000000000794d */ /* 0x000fea0003800000 */
.L_x_889:
        /* <DEDUP_REMOVED lines=13> */
.L_x_893:
[----:B------:R-:W-:Y:S01]  /*dd40*/  IMAD.MOV.U32 R0, RZ, RZ, 0x7f ;  /* 0x0000007fff007424 */ /* 0x000fe200078e00ff */
[----:B------:R-:W-:-:S04]  /*dd50*/  ISETP.GT.U32.AND P0, PT, R4, 0x7f800000, PT ;  /* 0x7f8000000400780c */ /* 0x000fc80003f04070 */
[----:B------:R-:W-:-:S09]  /*dd60*/  SEL R0, R0, 0x7c, P0 ;  /* 0x0000007c00007807 */ /* 0x000fd20000000000 */
.L_x_894:
[----:B------:R-:W-:Y:S05]  /*dd70*/  BSYNC B0 ;  /* 0x0000000000007941 */ /* 0x000fea0003800000 */
.L_x_892:
[----:B------:R-:W-:-:S04]  /*dd80*/  LOP3.LUT R4, R5, 0x80000000, RZ, 0xc0, !PT ;  /* 0x8000000005047812 */ /* 0x000fc800078ec0ff */
[----:B------:R-:W-:-:S04]  /*dd90*/  SHF.R.U32.HI R5, RZ, 0x18, R4 ;  /* 0x00000018ff057819 */ /* 0x000fc80000011604 */
[----:B------:R-:W-:-:S05]  /*dda0*/  LOP3.LUT R5, R0, R5, RZ, 0xfc, !PT ;  /* 0x0000000500057212 */ /* 0x000fca00078efcff */
[----:B------:R-:W-:Y:S01]  /*ddb0*/  STG.E.U8 desc[UR36][R2.64], R5 ;  /* 0x0000000502007986 */ /* 0x000fe2000c101124 */
[----:B------:R-:W-:Y:S05]  /*ddc0*/  EXIT ;  /* 0x000000000000794d */ /* 0x000fea0003800000 */
.L_x_888:
[----:B------:R-:W-:Y:S01]  /*ddd0*/  STG.E.U16 desc[UR36][R2.64], R18 ;  /* 0x0000001202007986 */ /* 0x000fe2000c101524 */
[----:B------:R-:W-:Y:S05]  /*dde0*/  EXIT ;  /* 0x000000000000794d */ /* 0x000fea0003800000 */
.L_x_885:
        /* <DEDUP_REMOVED lines=12> */
.L_x_897:
        /* <DEDUP_REMOVED lines=13> */
[----:B------:R-:W-:-:S05]  /*df80*/  FADD.FTZ R0, R5, 8192 ;  /* 0x4600000005007421 */ /* 0x000fca0000010000 */
[----:B------:R-:W-:Y:S02]  /*df90*/  LOP3.LUT P0, R4, R0, 0xff, RZ, 0xc0, !PT ;  /* 0x000000ff00047812 */ /* 0x000fe4000780c0ff */
[----:B------:R-:W-:-:S11]  /*dfa0*/  PRMT R0, RZ, 0x7610, R0 ;  /* 0x00007610ff007816 */ /* 0x000fd60000000000 */
[----:B------:R-:W-:Y:S05]  /*dfb0*/  @!P0 BRA `(.L_x_899) ;  /* 0x0000000000108947 */ /* 0x000fea0003800000 */
.L_x_900:
[----:B------:R-:W-:-:S04]  /*dfc0*/  LOP3.LUT R0, R7, 0x80000000, RZ, 0xc0, !PT ;  /* 0x8000000007007812 */ /* 0x000fc800078ec0ff */
[----:B------:R-:W-:-:S04]  /*dfd0*/  SHF.R.U32.HI R5, RZ, 0x18, R0 ;  /* 0x00000018ff057819 */ /* 0x000fc80000011600 */
[----:B------:R-:W-:-:S04]  /*dfe0*/  LOP3.LUT R4, R4, R5, RZ, 0xfc, !PT ;  /* 0x0000000504047212 */ /* 0x000fc800078efcff */
[----:B------:R-:W-:-:S07]  /*dff0*/  PRMT R0, R4, 0x7610, R0 ;  /* 0x0000761004007816 */ /* 0x000fce0000000000 */
.L_x_899:
[----:B------:R-:W-:Y:S05]  /*e000*/  BSYNC B0 ;  /* 0x0000000000007941 */ /* 0x000fea0003800000 */
.L_x_898:
[----:B------:R-:W-:Y:S01]  /*e010*/  STG.E.U8 desc[UR36][R2.64], R0 ;  /* 0x0000000002007986 */ /* 0x000fe2000c101124 */
[----:B------:R-:W-:Y:S05]  /*e020*/  EXIT ;  /* 0x000000000000794d */ /* 0x000fea0003800000 */
.L_x_896:
        /* <DEDUP_REMOVED lines=17> */
.L_x_903:
[----:B------:R-:W-:-:S04]  /*e140*/  LOP3.LUT R0, R7, 0x80000000, RZ, 0xc0, !PT ;  /* 0x8000000007007812 */ /* 0x000fc800078ec0ff */
[----:B------:R-:W-:-:S04]  /*e150*/  SHF.R.U32.HI R5, RZ, 0x18, R0 ;  /* 0x00000018ff057819 */ /* 0x000fc80000011600 */
[----:B------:R-:W-:-:S04]  /*e160*/  LOP3.LUT R4, R4, R5, RZ, 0xfc, !PT ;  /* 0x0000000504047212 */ /* 0x000fc800078efcff */
[----:B------:R-:W-:-:S07]  /*e170*/  PRMT R0, R4, 0x7610, R0 ;  /* 0x0000761004007816 */ /* 0x000fce0000000000 */
.L_x_902:
[----:B------:R-:W-:Y:S05]  /*e180*/  BSYNC B0 ;  /* 0x0000000000007941 */ /* 0x000fea0003800000 */
.L_x_901:
[----:B------:R-:W-:Y:S01]  /*e190*/  STG.E.U8 desc[UR36][R2.64], R0 ;  /* 0x0000000002007986 */ /* 0x000fe2000c101124 */
[----:B------:R-:W-:Y:S05]  /*e1a0*/  EXIT ;  /* 0x000000000000794d */ /* 0x000fea0003800000 */
.L_x_895:
        /* <DEDUP_REMOVED lines=22> */
.L_x_878:
[----:B------:R-:W-:Y:S01]  /*e310*/  MOV R0, 0x0 ;  /* 0x0000000000007802 */ /* 0x000fe20000000f00 */
[----:B------:R-:W-:Y:S01]  /*e320*/  ULDC.64 UR4, c[0x4][0x178] ;  /* 0x01005e0000047ab9 */ /* 0x000fe20000000a00 */
[----:B------:R-:W-:Y:S01]  /*e330*/  ULDC.64 UR6, c[0x4][0x90] ;  /* 0x0100240000067ab9 */ /* 0x000fe20000000a00 */
[----:B------:R-:W-:Y:S01]  /*e340*/  IMAD.U32 R4, RZ, RZ, UR4 ;  /* 0x00000004ff047e24 */ /* 0x000fe2000f8e00ff */
[----:B------:R1:W2:Y:S01]  /*e350*/  LDC.64 R2, c[0x4][R0] ;  /* 0x0100000000027b82 */ /* 0x0002a20000000a00 */
[----:B------:R-:W-:Y:S01]  /*e360*/  IMAD.U32 R5, RZ, RZ, UR5 ;  /* 0x00000005ff057e24 */ /* 0x000fe2000f8e00ff */
[----:B------:R-:W-:Y:S01]  /*e370*/  ULDC.64 UR4, c[0x4][0x180] ;  /* 0x0100600000047ab9 */ /* 0x000fe20000000a00 */
[----:B------:R-:W-:Y:S02]  /*e380*/  IMAD.U32 R10, RZ, RZ, UR6 ;  /* 0x00000006ff0a7e24 */ /* 0x000fe4000f8e00ff */
[----:B------:R-:W-:Y:S02]  /*e390*/  IMAD.U32 R6, RZ, RZ, UR4 ;  /* 0x00000004ff067e24 */ /* 0x000fe4000f8e00ff */
[----:B------:R-:W-:-:S02]  /*e3a0*/  IMAD.U32 R7, RZ, RZ, UR5 ;  /* 0x00000005ff077e24 */ /* 0x000fc4000f8e00ff */
[----:B------:R-:W-:Y:S02]  /*e3b0*/  IMAD.U32 R11, RZ, RZ, UR7 ;  /* 0x00000007ff0b7e24 */ /* 0x000fe4000f8e00ff */
[----:B------:R-:W-:Y:S02]  /*e3c0*/  IMAD.MOV.U32 R8, RZ, RZ, 0x65 ;  /* 0x00000065ff087424 */ /* 0x000fe400078e00ff */
[----:B0-----:R-:W-:Y:S02]  /*e3d0*/  IMAD.MOV.U32 R12, RZ, RZ, 0x1 ;  /* 0x00000001ff0c7424 */ /* 0x001fe400078e00ff */
[----:B-1----:R-:W-:-:S07]  /*e3e0*/  IMAD.MOV.U32 R13, RZ, RZ, RZ ;  /* 0x000000ffff0d7224 */ /* 0x002fce00078e00ff */
[----:B------:R-:W-:-:S07]  /*e3f0*/  LEPC R20, `(.L_x_906) ;  /* 0x000000001014794e */ /* 0x000fce0000000000 */
[----:B--2---:R-:W-:Y:S05]  /*e400*/  CALL.ABS.NOINC R2 ;  /* 0x0000000002007343 */ /* 0x004fea0003c00000 */
.L_x_906:
[----:B------:R-:W-:Y:S05]  /*e410*/  EXIT ;  /* 0x000000000000794d */ /* 0x000fea0003800000 */
.L_x_905:
[----:B------:R-:W-:-:S06]  /*e420*/  IMAD.U32 R4, R18, 0x10000, RZ ;  /* 0x0001000012047824 */ /* 0x000fcc00078e00ff */
[----:B------:R-:W1:Y:S02]  /*e430*/  F2I.U64.TRUNC R4, R4 ;  /* 0x0000000400047311 */ /* 0x000e64000020d800 */
[----:B-1----:R-:W-:Y:S01]  /*e440*/  STG.E.64 desc[UR36][R2.64], R4 ;  /* 0x0000000402007986 */ /* 0x002fe2000c101b24 */
[----:B------:R-:W-:Y:S05]  /*e450*/  EXIT ;  /* 0x000000000000794d */ /* 0x000fea0003800000 */
.L_x_904:
[----:B------:R-:W-:-:S04]  /*e460*/  IMAD.U32 R18, R18, 0x10000, RZ ;  /* 0x0001000012127824 */ /* 0x000fc800078e00ff */
[----:B------:R-:W1:Y:S02]  /*e470*/  F2I.FTZ.U32.TRUNC.NTZ R5, R18 ;  /* 0x0000001200057305 */ /* 0x000e64000021f000 */
[----:B-1----:R-:W-:Y:S01]  /*e480*/  STG.E desc[UR36][R2.64], R5 ;  /* 0x0000000502007986 */ /* 0x002fe2000c101924 */
[----:B------:R-:W-:Y:S05]  /*e490*/  EXIT ;  /* 0x000000000000794d */ /* 0x000fea0003800000 */
.L_x_907:
        /* <DEDUP_REMOVED lines=14> */
.L_x_37763:


//--------------------- .text._ZN2at6native18elementwise_kernelILi128ELi4EZNS0_22gpu_kernel_impl_nocastINS0_13BinaryFunctorIN3c108BFloat16ES5_S5_ZZZNS0_15binary_internal21div_floor_kernel_cudaERNS_18TensorIteratorBaseEENKUlvE1_clEvENKUlvE2_clEvEUlS5_S5_E_EEEEvS8_RKT_EUliE_EEviT1_ --------------------------
	.section	.text._ZN2at6native18elementwise_kernelILi128ELi4EZNS0_22gpu_kernel_impl_nocastINS0_13BinaryFunctorIN3c108BFloat16ES5_S5_ZZZNS0_15binary_internal21div_floor_kernel_cudaERNS_18TensorIteratorBaseEENKUlvE1_clEvENKUlvE2_clEvEUlS5_S5_E_EEEEvS8_RKT_EUliE_EEviT1_,"ax",@progbits
	.align	128
        .global         _ZN2at6native18elementwise_kernelILi128ELi4EZNS0_22gpu_kernel_impl_nocastINS0_13BinaryFunctorIN3c108BFloat16ES5_S5_ZZZNS0_15binary_internal21div_floor_kernel_cudaERNS_18TensorIteratorBaseEENKUlvE1_clEvENKUlvE2_clEvEUlS5_S5_E_EEEEvS8_RKT_EUliE_EEviT1_
        .type           _ZN2at6native18elementwise_kernelILi128ELi4EZNS0_22gpu_kernel_impl_nocastINS0_13BinaryFunctorIN3c108BFloat16ES5_S5_ZZZNS0_15binary_internal21div_floor_kernel_cudaERNS_18TensorIteratorBaseEENKUlvE1_clEvENKUlvE2_clEvEUlS5_S5_E_EEEEvS8_RKT_EUliE_EEviT1_,@function
        .size           _ZN2at6native18elementwise_kernelILi128ELi4EZNS0_22gpu_kernel_impl_nocastINS0_13BinaryFunctorIN3c108BFloat16ES5_S5_ZZZNS0_15binary_internal21div_floor_kernel_cudaERNS_18TensorIteratorBaseEENKUlvE1_clEvENKUlvE2_clEvEUlS5_S5_E_EEEEvS8_RKT_EUliE_EEviT1_,(.L_x_37764 - _ZN2at6native18elementwise_kernelILi128ELi4EZNS0_22gpu_kernel_impl_nocastINS0_13BinaryFunctorIN3c108BFloat16ES5_S5_ZZZNS0_15binary_internal21div_floor_kernel_cudaERNS_18TensorIteratorBaseEENKUlvE1_clEvENKUlvE2_clEvEUlS5_S5_E_EEEEvS8_RKT_EUliE_EEviT1_)
        .other          _ZN2at6native18elementwise_kernelILi128ELi4EZNS0_22gpu_kernel_impl_nocastINS0_13BinaryFunctorIN3c108BFloat16ES5_S5_ZZZNS0_15binary_internal21div_floor_kernel_cudaERNS_18TensorIteratorBaseEENKUlvE1_clEvENKUlvE2_clEvEUlS5_S5_E_EEEEvS8_RKT_EUliE_EEviT1_,@"STO_CUDA_ENTRY STV_DEFAULT"
_ZN2at6native18elementwise_kernelILi128ELi4EZNS0_22gpu_kernel_impl_nocastINS0_13BinaryFunctorIN3c108BFloat16ES5_S5_ZZZNS0_15binary_internal21div_floor_kernel_cudaERNS_18TensorIteratorBaseEENKUlvE1_clEvENKUlvE2_clEvEUlS5_S5_E_EEEEvS8_RKT_EUliE_EEviT1_:
.text._ZN2at6native18elementwise_kernelILi128ELi4EZNS0_22gpu_kernel_impl_nocastINS0_13BinaryFunctorIN3c108BFloat16ES5_S5_ZZZNS0_15binary_internal21div_floor_kernel_cudaERNS_18TensorIteratorBaseEENKUlvE1_clEvENKUlvE2_clEvEUlS5_S5_E_EEEEvS8_RKT_EUliE_EEviT1_:
[----:B------:R-:W-:Y:S01]  /*0000*/  LDC R1, c[0x0][0x28] ;  /* 0x00000a00ff017b82 */ /* 0x000fe20000000800 */
[----:B------:R-:W0:Y:S01]  /*0010*/  S2R R3, SR_CTAID.X ;  /* 0x0000000000037919 */ /* 0x000e220000002500 */
[----:B------:R-:W-:Y:S01]  /*0020*/  ULDC UR6, c[0x0][0x210] ;  /* 0x0000840000067ab9 */ /* 0x000fe20000000800 */
[----:B------:R-:W-:Y:S01]  /*0030*/  ULDC.64 UR4, c[0x0][0x208] ;  /* 0x0000820000047ab9 */ /* 0x000fe20000000a00 */
[----:B------:R-:W-:Y:S01]  /*0040*/  BSSY B2, `(.L_x_908) ;  /* 0x00001de000027945 */ /* 0x000fe20003800000 */
[----:B------:R-:W0:Y:S02]  /*0050*/  S2R R0, SR_TID.X ;  /* 0x0000000000007919 */ /* 0x000e240000002100 */
[----:B0-----:R-:W-:-:S04]  /*0060*/  LEA R3, R3, R0, 0x9 ;  /* 0x0000000003037211 */ /* 0x001fc800078e48ff */
[----:B------:R-:W-:-:S13]  /*0070*/  ISETP.GE.AND P0, PT, R3, UR6, PT ;  /* 0x0000000603007c0c */ /* 0x000fda000bf06270 */
[----:B------:R-:W-:Y:S05]  /*0080*/  @P0 BRA `(.L_x_909) ;  /* 0x0000001c00640947 */ /* 0x000fea0003800000 */
[----:B------:R-:W0:Y:S01]  /*0090*/  LDC R10, c[0x0][0x218] ;  /* 0x00008600ff0a7b82 */ /* 0x000e220000000800 */
[----:B------:R-:W-:Y:S01]  /*00a0*/  HFMA2.MMA R2, -RZ, RZ, 0, 0 ;  /* 0x00000000ff027435 */ /* 0x000fe200000001ff */
[----:B------:R-:W-:Y:S01]  /*00b0*/  MOV R0, RZ ;  /* 0x000000ff00007202 */ /* 0x000fe20000000f00 */
[----:B------:R-:W-:Y:S01]  /*00c0*/  HFMA2.MMA R5, -RZ, RZ, 0, 0 ;  /* 0x00000000ff057435 */ /* 0x000fe200000001ff */
[----:B0-----:R-:W-:-:S13]  /*00d0*/  ISETP.NE.AND P0, PT, R10, RZ, PT ;  /* 0x000000ff0a00720c */ /* 0x001fda0003f05270 */
[----:B------:R-:W-:Y:S05]  /*00e0*/  @!P0 BRA `(.L_x_910) ;  /* 0x0000001400708947 */ /* 0x000fea0003800000 */
[----:B------:R-:W-:Y:S01]  /*00f0*/  MOV R4, RZ ;  /* 0x000000ff00047202 */ /* 0x000fe20000000f00 */
[----:B------:R-:W-:Y:S01]  /*0100*/  ULDC.64 UR8, c[0x0][0x220] ;  /* 0x0000880000087ab9 */ /* 0x000fe20000000a00 */
[----:B------:R-:W-:Y:S01]  /*0110*/  MOV R5, R3 ;  /* 0x0000000300057202 */ /* 0x000fe20000000f00 */
[----:B------:R-:W-:Y:S01]  /*0120*/  ULDC UR7, c[0x0][0x21c] ;  /* 0x0000870000077ab9 */ /* 0x000fe20000000800 */
[----:B------:R-:W-:Y:S01]  /*0130*/  ISETP.NE.AND P0, PT, R10, 0x1, PT ;  /* 0x000000010a00780c */ /* 0x000fe20003f05270 */
[----:B------:R-:W-:-:S05]  /*0140*/  IMAD.HI.U32 R6, R3, UR8, R4 ;  /* 0x0000000803067c27 */ /* 0x000fca000f8e0004 */
[----:B------:R-:W-:Y:S01]  /*0150*/  SHF.R.U32.HI R7, RZ, UR9, R6 ;  /* 0x00000009ff077c19 */ /* 0x000fe20008011606 */
[----:B------:R-:W-:-:S03]  /*0160*/  ULDC.64 UR8, c[0x0][0x348] ;  /* 0x0000d20000087ab9 */ /* 0x000fc60000000a00 */
[----:B------:R-:W-:-:S05]  /*0170*/  IADD3 R2, -R7, RZ, RZ ;  /* 0x000000ff07027210 */ /* 0x000fca0007ffe1ff */
[----:B------:R-:W-:Y:S01]  /*0180*/  IMAD R2, R2, UR7, R3 ;  /* 0x0000000702027c24 */ /* 0x000fe2000f8e0203 */
[----:B------:R-:W-:-:S03]  /*0190*/  ULDC UR7, c[0x0][0x350] ;  /* 0x0000d40000077ab9 */ /* 0x000fc60000000800 */
[C---:B------:R-:W-:Y:S02]  /*01a0*/  IMAD R5, R2.reuse, UR8, RZ ;  /* 0x0000000802057c24 */ /* 0x040fe4000f8e02ff */
[C---:B------:R-:W-:Y:S02]  /*01b0*/  IMAD R0, R2.reuse, UR9, RZ ;  /* 0x0000000902007c24 */ /* 0x040fe4000f8e02ff */
[----:B------:R-:W-:Y:S01]  /*01c0*/  IMAD R2, R2, UR7, RZ ;  /* 0x0000000702027c24 */ /* 0x000fe2000f8e02ff */
[----:B------:R-:W-:Y:S06]  /*01d0*/  @!P0 BRA `(.L_x_910) ;  /* 0x0000001400348947 */ /* 0x000fec0003800000 */
[----:B------:R-:W-:Y:S01]  /*01e0*/  MOV R6, RZ ;  /* 0x000000ff00067202 */ /* 0x000fe20000000f00 */
[----:B------:R-:W-:Y:S01]  /*01f0*/  ULDC.64 UR8, c[0x0][0x228] ;  /* 0x00008a0000087ab9 */ /* 0x000fe20000000a00 */
[----:B------:R-:W-:Y:S01]  /*0200*/  ULDC UR7, c[0x0][0x230] ;  /* 0x00008c0000077ab9 */ /* 0x000fe20000000800 */
[----:B------:R-:W-:Y:S02]  /*0210*/  ISETP.NE.AND P0, PT, R10, 0x2, PT ;  /* 0x000000020a00780c */ /* 0x000fe40003f05270 */
[----:B------:R-:W-:-:S05]  /*0220*/  IMAD.HI.U32 R8, R7, UR9, R6 ;  /* 0x0000000907087c27 */ /* 0x000fca000f8e0006 */
[----:B------:R-:W-:Y:S01]  /*0230*/  SHF.R.U32.HI R9, RZ, UR7, R8 ;  /* 0x00000007ff097c19 */ /* 0x000fe20008011608 */
[----:B------:R-:W-:-:S03]  /*0240*/  ULDC UR7, c[0x0][0x354] ;  /* 0x0000d50000077ab9 */ /* 0x000fc60000000800 */
[----:B------:R-:W-:-:S05]  /*0250*/  IADD3 R6, -R9, RZ, RZ ;  /* 0x000000ff09067210 */ /* 0x000fca0007ffe1ff */
[----:B------:R-:W-:Y:S01]  /*0260*/  IMAD R7, R6, UR8, R7 ;  /* 0x0000000806077c24 */ /* 0x000fe2000f8e0207 */
[----:B------:R-:W-:-:S03]  /*0270*/  ULDC.64 UR8, c[0x0][0x358] ;  /* 0x0000d60000087ab9 */ /* 0x000fc60000000a00 */
[C---:B------:R-:W-:Y:S02]  /*0280*/  IMAD R5, R7.reuse, UR7, R5 ;  /* 0x0000000707057c24 */ /* 0x040fe4000f8e0205 */
[C---:B------:R-:W-:Y:S02]  /*0290*/  IMAD R0, R7.reuse, UR8, R0 ;  /* 0x0000000807007c24 */ /* 0x040fe4000f8e0200 */
[----:B------:R-:W-:Y:S01]  /*02a0*/  IMAD R2, R7, UR9, R2 ;  /* 0x0000000907027c24 */ /* 0x000fe2000f8e0202 */
[----:B------:R-:W-:Y:S06]  /*02b0*/  @!P0 BRA `(.L_x_910) ;  /* 0x0000001000fc8947 */ /* 0x000fec0003800000 */
[----:B------:R-:W-:Y:S01]  /*02c0*/  HFMA2.MMA R8, -RZ, RZ, 0, 0 ;  /* 0x00000000ff087435 */ /* 0x000fe200000001ff */
[----:B------:R-:W-:Y:S01]  /*02d0*/  ULDC.64 UR8, c[0x0][0x238] ;  /* 0x00008e0000087ab9 */ /* 0x000fe20000000a00 */
[----:B------:R-:W-:Y:S01]  /*02e0*/  ISETP.NE.AND P0, PT, R10, 0x3, PT ;  /* 0x000000030a00780c */ /* 0x000fe20003f05270 */
[----:B------:R-:W-:-:S07]  /*02f0*/  ULDC UR7, c[0x0][0x234] ;  /* 0x00008d0000077ab9 */ /* 0x000fce0000000800 */
[----:B------:R-:W-:-:S05]  /*0300*/  IMAD.HI.U32 R6, R9, UR8, R8 ;  /* 0x0000000809067c27 */ /* 0x000fca000f8e0008 */
[----:B------:R-:W-:Y:S01]  /*0310*/  SHF.R.U32.HI R7, RZ, UR9, R6 ;  /* 0x00000009ff077c19 */ /* 0x000fe20008011606 */
[----:B------:R-:W-:-:S03]  /*0320*/  ULDC.64 UR8, c[0x0][0x360] ;  /* 0x0000d80000087ab9 */ /* 0x000fc60000000a00 */
[----:B------:R-:W-:-:S05]  /*0330*/  IADD3 R8, -R7, RZ, RZ ;  /* 0x000000ff07087210 */ /* 0x000fca0007ffe1ff */
[----:B------:R-:W-:Y:S01]  /*0340*/  IMAD R9, R8, UR7, R9 ;  /* 0x0000000708097c24 */ /* 0x000fe2000f8e0209 */
[----:B------:R-:W-:-:S03]  /*0350*/  ULDC UR7, c[0x0][0x368] ;  /* 0x0000da0000077ab9 */ /* 0x000fc60000000800 */
[C---:B------:R-:W-:Y:S02]  /*0360*/  IMAD R5, R9.reuse, UR8, R5 ;  /* 0x0000000809057c24 */ /* 0x040fe4000f8e0205 */
[C---:B------:R-:W-:Y:S02]  /*0370*/  IMAD R0, R9.reuse, UR9, R0 ;  /* 0x0000000909007c24 */ /* 0x040fe4000f8e0200 */
[----:B------:R-:W-:Y:S01]  /*0380*/  IMAD R2, R9, UR7, R2 ;  /* 0x0000000709027c24 */ /* 0x000fe2000f8e0202 */
        /* <DEDUP_REMOVED lines=15> */
[----:B------:R-:W-:Y:S01]  /*0480*/  MOV R8, RZ ;  /* 0x000000ff00087202 */ /* 0x000fe20000000f00 */
[----:B------:R-:W-:Y:S01]  /*0490*/  ULDC.64 UR8, c[0x0][0x250] ;  /* 0x0000940000087ab9 */ /* 0x000fe20000000a00 */
[----:B------:R-:W-:Y:S01]  /*04a0*/  ISETP.NE.AND P0, PT, R10, 0x5, PT ;  /* 0x000000050a00780c */ /* 0x000fe20003f05270 */
[----:B------:R-:W-:Y:S02]  /*04b0*/  ULDC UR7, c[0x0][0x24c] ;  /* 0x0000930000077ab9 */ /* 0x000fe40000000800 */
        /* <DEDUP_REMOVED lines=10> */
[----:B------:R-:W-:Y:S01]  /*0560*/  HFMA2.MMA R6, -RZ, RZ, 0, 0 ;  /* 0x00000000ff067435 */ /* 0x000fe200000001ff */
[----:B------:R-:W-:Y:S01]  /*0570*/  ULDC.64 UR8, c[0x0][0x258] ;  /* 0x0000960000087ab9 */ /* 0x000fe20000000a00 */
[----:B------:R-:W-:Y:S01]  /*0580*/  ULDC UR7, c[0x0][0x260] ;  /* 0x0000980000077ab9 */ /* 0x000fe20000000800 */
[----:B------:R-:W-:-:S07]  /*0590*/  ISETP.NE.AND P0, PT, R10, 0x6, PT ;  /* 0x000000060a00780c */ /* 0x000fce0003f05270 */
        /* <DEDUP_REMOVED lines=184> */
[----:B------:R-:W-:-:S04]  /*1120*/  ULDC.64 UR8, c[0x0][0x420] ;  /* 0x0001080000087ab9 */ /* 0x000fc80000000a00 */
[----:B------:R-:W-:-:S04]  /*1130*/  IMAD.MOV R8, RZ, RZ, -R7 ;  /* 0x000000ffff087224 */ /* 0x000fc800078e0a07 */
        /* <DEDUP_REMOVED lines=62> */
[----:B------:R-:W-:Y:S01]  /*1520*/  ISETP.NE.AND P0, PT, R10, 0x18, PT ;  /* 0x000000180a00780c */ /* 0x000fe20003f05270 */
[----:B------:R-:W-:Y:S01]  /*1530*/  ULDC.64 UR8, c[0x0][0x330] ;  /* 0x0000cc0000087ab9 */ /* 0x000fe20000000a00 */
[----:B------:R-:W-:Y:S01]  /*1540*/  MOV R6, RZ ;  /* 0x000000ff00067202 */ /* 0x000fe20000000f00 */
[----:B------:R-:W-:-:S04]  /*1550*/  ULDC UR7, c[0x0][0x338] ;  /* 0x0000ce0000077ab9 */ /* 0x000fc80000000800 */
[----:B------:R-:W-:-:S05]  /*1560*/  IMAD.HI.U32 R10, R7, UR9, R6 ;  /* 0x00000009070a7c27 */ /* 0x000fca000f8e0006 */
[----:B------:R-:W-:Y:S01]  /*1570*/  SHF.R.U32.HI R11, RZ, UR7, R10 ;  /* 0x00000007ff0b7c19 */ /* 0x000fe2000801160a */
[----:B------:R-:W0:Y:S01]  /*1580*/  @P0 LDC.64 R12, c[0x0][0x340] ;  /* 0x0000d000ff0c0b82 */ /* 0x000e220000000a00 */
[----:B------:R-:W-:Y:S01]  /*1590*/  @P0 MOV R10, RZ ;  /* 0x000000ff000a0202 */ /* 0x000fe20000000f00 */
[----:B------:R-:W-:Y:S01]  /*15a0*/  ULDC UR7, c[0x0][0x45c] ;  /* 0x0001170000077ab9 */ /* 0x000fe20000000800 */
[----:B------:R-:W-:-:S05]  /*15b0*/  IADD3 R6, -R11, RZ, RZ ;  /* 0x000000ff0b067210 */ /* 0x000fca0007ffe1ff */
[----:B------:R-:W1:Y:S01]  /*15c0*/  @P0 LDC R15, c[0x0][0x33c] ;  /* 0x0000cf00ff0f0b82 */ /* 0x000e620000000800 */
[----:B------:R-:W-:Y:S01]  /*15d0*/  IMAD R7, R6, UR8, R7 ;  /* 0x0000000806077c24 */ /* 0x000fe2000f8e0207 */
[----:B------:R-:W-:-:S03]  /*15e0*/  ULDC.64 UR8, c[0x0][0x460] ;  /* 0x0001180000087ab9 */ /* 0x000fc60000000a00 */
[C---:B------:R-:W-:Y:S02]  /*15f0*/  IMAD R5, R7.reuse, UR7, R5 ;  /* 0x0000000707057c24 */ /* 0x040fe4000f8e0205 */
[C---:B------:R-:W-:Y:S01]  /*1600*/  IMAD R0, R7.reuse, UR8, R0 ;  /* 0x0000000807007c24 */ /* 0x040fe2000f8e0200 */
[----:B------:R-:W2:Y:S01]  /*1610*/  @P0 LDC.64 R8, c[0x0][0x468] ;  /* 0x00011a00ff080b82 */ /* 0x000ea20000000a00 */
[----:B------:R-:W-:-:S07]  /*1620*/  IMAD R2, R7, UR9, R2 ;  /* 0x0000000907027c24 */ /* 0x000fce000f8e0202 */
[----:B------:R-:W3:Y:S01]  /*1630*/  @P0 LDC R14, c[0x0][0x470] ;  /* 0x00011c00ff0e0b82 */ /* 0x000ee20000000800 */
[----:B0-----:R-:W-:-:S05]  /*1640*/  @P0 IMAD.HI.U32 R4, R11, R12, R10 ;  /* 0x0000000c0b040227 */ /* 0x001fca00078e000a */
[----:B------:R-:W-:-:S04]  /*1650*/  @P0 SHF.R.U32.HI R4, RZ, R13, R4 ;  /* 0x0000000dff040219 */ /* 0x000fc80000011604 */
[----:B------:R-:W-:-:S05]  /*1660*/  @P0 IADD3 R10, -R4, RZ, RZ ;  /* 0x000000ff040a0210 */ /* 0x000fca0007ffe1ff */
[----:B-1----:R-:W-:-:S04]  /*1670*/  @P0 IMAD R11, R10, R15, R11 ;  /* 0x0000000f0a0b0224 */ /* 0x002fc800078e020b */
[C---:B--2---:R-:W-:Y:S02]  /*1680*/  @P0 IMAD R5, R11.reuse, R8, R5 ;  /* 0x000000080b050224 */ /* 0x044fe400078e0205 */
[C---:B------:R-:W-:Y:S02]  /*1690*/  @P0 IMAD R0, R11.reuse, R9, R0 ;  /* 0x000000090b000224 */ /* 0x040fe400078e0200 */
[----:B---3--:R-:W-:-:S07]  /*16a0*/  @P0 IMAD R2, R11, R14, R2 ;  /* 0x0000000e0b020224 */ /* 0x008fce00078e0202 */
.L_x_910:
[----:B------:R-:W-:Y:S02]  /*16b0*/  ULDC.64 UR8, c[0x0][0x488] ;  /* 0x0001220000087ab9 */ /* 0x000fe40000000a00 */
[----:B------:R-:W-:-:S04]  /*16c0*/  IADD3 R10, P0, R2, UR8, RZ ;  /* 0x00000008020a7c10 */ /* 0x000fc8000ff1e0ff */
[----:B------:R-:W-:Y:S01]  /*16d0*/  IADD3.X R11, RZ, UR9, RZ, P0, !PT ;  /* 0x00000009ff0b7c10 */ /* 0x000fe200087fe4ff */
[----:B------:R-:W-:-:S04]  /*16e0*/  ULDC.64 UR8, c[0x0][0x480] ;  /* 0x0001200000087ab9 */ /* 0x000fc80000000a00 */
[----:B------:R-:W2:Y:S01]  /*16f0*/  LDG.E.U16 R2, desc[UR4][R10.64] ;  /* 0x000000040a027981 */ /* 0x000ea2000c1e1500 */
[----:B------:R-:W-:-:S04]  /*1700*/  IADD3 R8, P0, R0, UR8, RZ ;  /* 0x0000000800087c10 */ /* 0x000fc8000ff1e0ff */
[----:B------:R-:W-:Y:S01]  /*1710*/  IADD3.X R9, RZ, UR9, RZ, P0, !PT ;  /* 0x00000009ff097c10 */ /* 0x000fe200087fe4ff */
[----:B------:R-:W-:-:S04]  /*1720*/  ULDC.64 UR8, c[0x0][0x478] ;  /* 0x00011e0000087ab9 */ /* 0x000fc80000000a00 */
[----:B------:R-:W3:Y:S01]  /*1730*/  LDG.E.U16 R7, desc[UR4][R8.64] ;  /* 0x0000000408077981 */ /* 0x000ee2000c1e1500 */
[----:B------:R-:W-:Y:S01]  /*1740*/  IADD3 R4, P1, R5, UR8, RZ ;  /* 0x0000000805047c10 */ /* 0x000fe2000ff3e0ff */
[----:B------:R-:W-:Y:S03]  /*1750*/  BSSY B1, `(.L_x_911) ;  /* 0x000006a000017945 */ /* 0x000fe60003800000 */
[----:B------:R-:W-:Y:S02]  /*1760*/  IADD3.X R5, RZ, UR9, RZ, P1, !PT ;  /* 0x00000009ff057c10 */ /* 0x000fe40008ffe4ff */
[----:B--2---:R-:W-:-:S04]  /*1770*/  SHF.L.U32 R13, R2, 0x10, RZ ;  /* 0x00000010020d7819 */ /* 0x004fc800000006ff */
[----:B------:R-:W-:Y:S02]  /*1780*/  FSETP.NEU.FTZ.AND P0, PT, R13, RZ, PT ;  /* 0x000000ff0d00720b */ /* 0x000fe40003f1d000 */
[----:B---3--:R-:W-:-:S11]  /*1790*/  SHF.L.U32 R6, R7, 0x10, RZ ;  /* 0x0000001007067819 */ /* 0x008fd600000006ff */
        /* <DEDUP_REMOVED lines=32> */
.L_x_918:
[----:B------:R-:W-:Y:S01]  /*19a0*/  FSETP.GEU.FTZ.AND P0, PT, R11, -R10, PT ;  /* 0x8000000a0b00720b */ /* 0x000fe20003f1e000 */
[----:B------:R-:W-:-:S12]  /*19b0*/  FADD.FTZ R0, R0, -1 ;  /* 0xbf80000000007421 */ /* 0x000fd80000010000 */
[----:B------:R-:W-:-:S07]  /*19c0*/  @!P0 FADD.FTZ R0, R0, -1 ;  /* 0xbf80000000008421 */ /* 0x000fce0000010000 */
.L_x_917:
[----:B------:R-:W-:Y:S05]  /*19d0*/  BSYNC B3 ;  /* 0x0000000000037941 */ /* 0x000fea0003800000 */
.L_x_916:
[----:B------:R-:W-:Y:S01]  /*19e0*/  FFMA.FTZ R9, -R10, R0, R9 ;  /* 0x000000000a097223 */ /* 0x000fe20000010109 */
[----:B------:R-:W-:Y:S06]  /*19f0*/  BRA `(.L_x_914) ;  /* 0x00000000007c7947 */ /* 0x000fec0003800000 */
.L_x_915:
[----:B------:R-:W-:Y:S01]  /*1a00*/  IADD3 R0, R14, -0xb800000, RZ ;  /* 0xf48000000e007810 */ /* 0x000fe20007ffe0ff */
[----:B------:R-:W-:Y:S01]  /*1a10*/  BSSY B3, `(.L_x_919) ;  /* 0x000001b000037945 */ /* 0x000fe20003800000 */
[----:B------:R-:W-:Y:S02]  /*1a20*/  FSETP.GT.FTZ.AND P0, PT, |R13|, RZ, PT ;  /* 0x000000ff0d00720b */ /* 0x000fe40003f14200 */
[----:B------:R-:W-:Y:S02]  /*1a30*/  LOP3.LUT R0, R0, 0xff800000, RZ, 0xc0, !PT ;  /* 0xff80000000007812 */ /* 0x000fe400078ec0ff */
[C---:B------:R-:W-:Y:S02]  /*1a40*/  ISETP.GT.U32.OR P0, PT, R9.reuse, 0x7f7fffff, !P0 ;  /* 0x7f7fffff0900780c */ /* 0x040fe40004704470 */
[C---:B------:R-:W-:Y:S02]  /*1a50*/  IADD3 R8, R9.reuse, -R0, RZ ;  /* 0x8000000009087210 */ /* 0x040fe40007ffe0ff */
[----:B------:R-:W-:-:S02]  /*1a60*/  LOP3.LUT R0, R9, 0x7fffff, RZ, 0xc0, !PT ;  /* 0x007fffff09007812 */ /* 0x000fc400078ec0ff */
[----:B------:R-:W-:Y:S02]  /*1a70*/  LOP3.LUT P1, R10, R8, 0xff800000, RZ, 0xc0, !PT ;  /* 0xff800000080a7812 */ /* 0x000fe4000782c0ff */
[----:B------:R-:W-:Y:S02]  /*1a80*/  LOP3.LUT R9, R14, 0xff800000, RZ, 0xc0, !PT ;  /* 0xff8000000e097812 */ /* 0x000fe400078ec0ff */
[----:B------:R-:W-:Y:S02]  /*1a90*/  LOP3.LUT R8, R0, 0x3f800000, RZ, 0xfc, !PT ;  /* 0x3f80000000087812 */ /* 0x000fe400078efcff */
[----:B------:R-:W-:-:S07]  /*1aa0*/  FSEL R12, R9, +QNAN , !P0 ;  /* 0x7fffffff090c7808 */ /* 0x000fce0004000000 */
[----:B------:R-:W-:Y:S05]  /*1ab0*/  @!P1 BRA `(.L_x_920) ;  /* 0x0000000000409947 */ /* 0x000fea0003800000 */
[----:B------:R-:W-:-:S04]  /*1ac0*/  LOP3.LUT R0, R14, 0x7fffff, RZ, 0xc0, !PT ;  /* 0x007fffff0e007812 */ /* 0x000fc800078ec0ff */
[----:B------:R-:W-:-:S04]  /*1ad0*/  LOP3.LUT R14, R0, 0x3f800000, RZ, 0xfc, !PT ;  /* 0x3f800000000e7812 */ /* 0x000fc800078efcff */
[----:B------:R0:W1:Y:S03]  /*1ae0*/  MUFU.RCP R0, R14 ;  /* 0x0000000e00007308 */ /* 0x0000660000001000 */
.L_x_921:
[----:B------:R-:W-:-:S04]  /*1af0*/  VIMNMX.U32 R9, R10, 0xb800000, PT ;  /* 0x0b8000000a097848 */ /* 0x000fc80003fe0000 */
[----:B------:R-:W-:Y:S01]  /*1b00*/  IADD3 R11, R9, R8, RZ ;  /* 0x00000008090b7210 */ /* 0x000fe20007ffe0ff */
[----:B------:R-:W-:-:S04]  /*1b10*/  IMAD.IADD R10, R10, 0x1, -R9 ;  /* 0x000000010a0a7824 */ /* 0x000fc800078e0a09 */
[----:B-1----:R-:W-:Y:S01]  /*1b20*/  FFMA.FTZ R8, R0, R11, -RZ ;  /* 0x0000000b00087223 */ /* 0x002fe200000108ff */
[----:B------:R-:W-:-:S03]  /*1b30*/  ISETP.NE.AND P1, PT, R10, RZ, PT ;  /* 0x000000ff0a00720c */ /* 0x000fc60003f25270 */
        /* <DEDUP_REMOVED lines=8> */
.L_x_920:
[----:B------:R-:W-:Y:S05]  /*1bc0*/  BSYNC B3 ;  /* 0x0000000000037941 */ /* 0x000fea0003800000 */
.L_x_919:
[----:B------:R-:W-:-:S04]  /*1bd0*/  FMUL.FTZ R9, R8, 1.1920928955078125e-07 ;  /* 0x3400000008097820 */ /* 0x000fc80000410000 */
[----:B------:R-:W-:-:S07]  /*1be0*/  FMUL.FTZ R9, R12, R9 ;  /* 0x000000090c097220 */ /* 0x000fce0000410000 */
.L_x_914:
[----:B------:R-:W-:Y:S05]  /*1bf0*/  BSYNC B0 ;  /* 0x0000000000007941 */ /* 0x000fea0003800000 */
.L_x_913:
[C---:B------:R-:W-:Y:S02]  /*1c00*/  FSETP.GTU.FTZ.AND P0, PT, |R9|.reuse, +INF , PT ;  /* 0x7f8000000900780b */ /* 0x040fe40003f1c200 */
[C---:B------:R-:W-:Y:S02]  /*1c10*/  LOP3.LUT R6, R9.reuse, 0x80000000, R6, 0xb8, !PT ;  /* 0x8000000009067812 */ /* 0x040fe400078eb806 */
[----:B------:R-:W-:Y:S02]  /*1c20*/  SHF.L.U32 R2, R2, 0x10, RZ ;  /* 0x0000001002027819 */ /* 0x000fe400000006ff */
[----:B------:R-:W-:Y:S02]  /*1c30*/  FSEL R6, R9, R6, P0 ;  /* 0x0000000609067208 */ /* 0x000fe40000000000 */
[----:B------:R-:W1:Y:S01]  /*1c40*/  MUFU.RCP R9, R2 ;  /* 0x0000000200097308 */ /* 0x000e620000001000 */
[----:B------:R-:W-:Y:S02]  /*1c50*/  FSETP.GEU.FTZ.AND P1, PT, R2, RZ, PT ;  /* 0x000000ff0200720b */ /* 0x000fe40003f3e000 */
[----:B------:R-:W-:-:S02]  /*1c60*/  FSETP.NEU.FTZ.AND P0, PT, R6, RZ, PT ;  /* 0x000000ff0600720b */ /* 0x000fc40003f1d000 */
[----:B------:R-:W-:Y:S02]  /*1c70*/  FSETP.GEU.FTZ.AND P2, PT, R6, RZ, PT ;  /* 0x000000ff0600720b */ /* 0x000fe40003f5e000 */
[----:B------:R-:W-:Y:S02]  /*1c80*/  SHF.L.U32 R0, R7, 0x10, RZ ;  /* 0x0000001007007819 */ /* 0x000fe400000006ff */
[----:B------:R-:W-:-:S03]  /*1c90*/  PLOP3.LUT P0, PT, P0, P2, P1, 0x9f, 0x0 ;  /* 0x000000000000781c */ /* 0x000fc60000705317 */
[----:B------:R-:W-:-:S04]  /*1ca0*/  FADD.FTZ R6, -R6, R0 ;  /* 0x0000000006067221 */ /* 0x000fc80000010100 */
[----:B-1----:R-:W-:-:S06]  /*1cb0*/  FMUL.FTZ R6, R6, R9 ;  /* 0x0000000906067220 */ /* 0x002fcc0000410000 */
[----:B------:R-:W-:-:S05]  /*1cc0*/  @!P0 FADD.FTZ R6, R6, -1 ;  /* 0xbf80000006068421 */ /* 0x000fca0000010000 */
[----:B------:R-:W-:-:S13]  /*1cd0*/  FSETP.NEU.FTZ.AND P0, PT, R6, RZ, PT ;  /* 0x000000ff0600720b */ /* 0x000fda0003f1d000 */
[----:B------:R-:W-:-:S06]  /*1ce0*/  @!P0 FMUL.FTZ R0, R9, R0 ;  /* 0x0000000009008220 */ /* 0x000fcc0000410000 */
[----:B------:R-:W1:Y:S02]  /*1cf0*/  @!P0 F2F.BF16.F32 R0, R0 ;  /* 0x0000000000008304 */ /* 0x000e640000202000 */
[----:B-1----:R-:W-:-:S04]  /*1d00*/  @!P0 SHF.L.U32 R2, R0, 0x10, RZ ;  /* 0x0000001000028819 */ /* 0x002fc800000006ff */
[----:B------:R-:W-:-:S04]  /*1d10*/  @!P0 LOP3.LUT R2, RZ, 0x80000000, R2, 0xb8, !PT ;  /* 0x80000000ff028812 */ /* 0x000fc800078eb802 */
[----:B------:R-:W-:-:S04]  /*1d20*/  @!P0 F2FP.BF16.F32.PACK_AB R2, RZ, R2 ;  /* 0x00000002ff02823e */ /* 0x000fc800000010ff */
[----:B------:R-:W-:Y:S01]  /*1d30*/  @!P0 PRMT R11, R2, 0x7610, R11 ;  /* 0x00007610020b8816 */ /* 0x000fe2000000000b */
[----:B------:R-:W-:Y:S06]  /*1d40*/  @!P0 BRA `(.L_x_912) ;  /* 0x0000000000288947 */ /* 0x000fec0003800000 */
[----:B------:R-:W1:Y:S08]  /*1d50*/  FRND.FTZ.FLOOR R0, R6 ;  /* 0x0000000600007307 */ /* 0x000e700000215000 */
[----:B-1----:R-:W1:Y:S02]  /*1d60*/  F2F.BF16.F32 R0, R0 ;  /* 0x0000000000007304 */ /* 0x002e640000202000 */
[----:B-1----:R-:W-:-:S02]  /*1d70*/  SHF.L.U32 R7, R0, 0x10, RZ ;  /* 0x0000001000077819 */ /* 0x002fc400000006ff */
[----:B------:R-:W-:-:S03]  /*1d80*/  PRMT R11, R0, 0x7610, R11 ;  /* 0x00007610000b7816 */ /* 0x000fc6000000000b */
[----:B------:R-:W-:-:S05]  /*1d90*/  FADD.FTZ R7, -R7, R6 ;  /* 0x0000000607077221 */ /* 0x000fca0000010100 */
[----:B------:R-:W-:-:S13]  /*1da0*/  FSETP.GT.FTZ.AND P0, PT, R7, 0.5, PT ;  /* 0x3f0000000700780b */ /* 0x000fda0003f14000 */
[----:B------:R-:W-:-:S05]  /*1db0*/  @P0 SHF.L.U32 R2, R11, 0x10, RZ ;  /* 0x000000100b020819 */ /* 0x000fca00000006ff */
[----:B------:R-:W-:-:S05]  /*1dc0*/  @P0 FADD.FTZ R2, R2, 1 ;  /* 0x3f80000002020421 */ /* 0x000fca0000010000 */
[----:B------:R-:W-:-:S04]  /*1dd0*/  @P0 F2FP.BF16.F32.PACK_AB R2, RZ, R2 ;  /* 0x00000002ff02023e */ /* 0x000fc800000010ff */
[----:B------:R-:W-:-:S07]  /*1de0*/  @P0 PRMT R11, R2, 0x7610, R11 ;  /* 0x00007610020b0816 */ /* 0x000fce000000000b */
.L_x_912:
[----:B------:R-:W-:Y:S05]  /*1df0*/  BSYNC B1 ;  /* 0x0000000000017941 */ /* 0x000fea0003800000 */
.L_x_911:
[----:B------:R1:W-:Y:S01]  /*1e00*/  STG.E.U16 desc[UR4][R4.64], R11 ;  /* 0x0000000b04007986 */ /* 0x0003e2000c101504 */
[----:B------:R-:W-:-:S07]  /*1e10*/  IADD3 R3, R3, 0x80, RZ ;  /* 0x0000008003037810 */ /* 0x000fce0007ffe0ff */
.L_x_909:
[----:B------:R-:W-:Y:S05]  /*1e20*/  BSYNC B2 ;  /* 0x0000000000027941 */ /* 0x000fea0003800000 */
.L_x_908:
[----:B------:R-:W-:Y:S01]  /*1e30*/  ISETP.GE.AND P0, PT, R3, UR6, PT ;  /* 0x0000000603007c0c */ /* 0x000fe2000bf06270 */
[----:B------:R-:W-:-:S12]  /*1e40*/  BSSY B0, `(.L_x_922) ;  /* 0x00003b4000007945 */ /* 0x000fd80003800000 */
[----:B------:R-:W-:Y:S05]  /*1e50*/  @P0 BRA `(.L_x_923) ;  /* 0x0000003800c80947 */ /* 0x000fea0003800000 */
[----:B-1----:R-:W1:Y:S01]  /*1e60*/  LDC R4, c[0x0][0x218] ;  /* 0x00008600ff047b82 */ /* 0x002e620000000800 */
[----:B------:R-:W-:Y:S01]  /*1e70*/  HFMA2.MMA R2, -RZ, RZ, 0, 0 ;  /* 0x00000000ff027435 */ /* 0x000fe200000001ff */
[----:B------:R-:W-:Y:S01]  /*1e80*/  MOV R0, RZ ;  /* 0x000000ff00007202 */ /* 0x000fe20000000f00 */
[----:B------:R-:W-:Y:S01]  /*1e90*/  HFMA2.MMA R5, -RZ, RZ, 0, 0 ;  /* 0x00000000ff057435 */ /* 0x000fe200000001ff */
[----:B-1----:R-:W-:-:S13]  /*1ea0*/  ISETP.NE.AND P0, PT, R4, RZ, PT ;  /* 0x000000ff0400720c */ /* 0x002fda0003f05270 */
[----:B------:R-:W-:Y:S05]  /*1eb0*/  @!P0 BRA `(.L_x_924) ;  /* 0x00000014006c8947 */ /* 0x000fea0003800000 */
        /* <DEDUP_REMOVED lines=328> */
[----:B------:R-:W1:Y:S01]  /*3340*/  @P0 LDC.64 R12, c[0x0][0x340] ;  /* 0x0000d000ff0c0b82 */ /* 0x000e620000000a00 */
[----:B------:R-:W-:Y:S01]  /*3350*/  @P0 MOV R10, RZ ;  /* 0x000000ff000a0202 */ /* 0x000fe20000000f00 */
[----:B------:R-:W-:Y:S01]  /*3360*/  ULDC UR7, c[0x0][0x45c] ;  /* 0x0001170000077ab9 */ /* 0x000fe20000000800 */
[----:B------:R-:W-:-:S05]  /*3370*/  IADD3 R6, -R11, RZ, RZ ;  /* 0x000000ff0b067210 */ /* 0x000fca0007ffe1ff */
[----:B------:R-:W2:Y:S01]  /*3380*/  @P0 LDC R15, c[0x0][0x33c] ;  /* 0x0000cf00ff0f0b82 */ /* 0x000ea20000000800 */
[----:B------:R-:W-:Y:S01]  /*3390*/  IMAD R7, R6, UR8, R7 ;  /* 0x0000000806077c24 */ /* 0x000fe2000f8e0207 */
[----:B------:R-:W-:-:S03]  /*33a0*/  ULDC.64 UR8, c[0x0][0x460] ;  /* 0x0001180000087ab9 */ /* 0x000fc60000000a00 */
[C---:B------:R-:W-:Y:S02]  /*33b0*/  IMAD R5, R7.reuse, UR7, R5 ;  /* 0x0000000707057c24 */ /* 0x040fe4000f8e0205 */
[C---:B------:R-:W-:Y:S01]  /*33c0*/  IMAD R0, R7.reuse, UR8, R0 ;  /* 0x0000000807007c24 */ /* 0x040fe2000f8e0200 */
[----:B------:R-:W3:Y:S01]  /*33d0*/  @P0 LDC.64 R8, c[0x0][0x468] ;  /* 0x00011a00ff080b82 */ /* 0x000ee20000000a00 */
[----:B------:R-:W-:-:S07]  /*33e0*/  IMAD R2, R7, UR9, R2 ;  /* 0x0000000907027c24 */ /* 0x000fce000f8e0202 */
[----:B0-----:R-:W0:Y:S01]  /*33f0*/  @P0 LDC R14, c[0x0][0x470] ;  /* 0x00011c00ff0e0b82 */ /* 0x001e220000000800 */
[----:B-1----:R-:W-:-:S05]  /*3400*/  @P0 IMAD.HI.U32 R4, R11, R12, R10 ;  /* 0x0000000c0b040227 */ /* 0x002fca00078e000a */
[----:B------:R-:W-:-:S04]  /*3410*/  @P0 SHF.R.U32.HI R4, RZ, R13, R4 ;  /* 0x0000000dff040219 */ /* 0x000fc80000011604 */
[----:B------:R-:W-:-:S05]  /*3420*/  @P0 IADD3 R10, -R4, RZ, RZ ;  /* 0x000000ff040a0210 */ /* 0x000fca0007ffe1ff */
[----:B--2---:R-:W-:-:S04]  /*3430*/  @P0 IMAD R11, R15, R10, R11 ;  /* 0x0000000a0f0b0224 */ /* 0x004fc800078e020b */
[C---:B---3--:R-:W-:Y:S02]  /*3440*/  @P0 IMAD R5, R11.reuse, R8, R5 ;  /* 0x000000080b050224 */ /* 0x048fe400078e0205 */
[C---:B------:R-:W-:Y:S02]  /*3450*/  @P0 IMAD R0, R11.reuse, R9, R0 ;  /* 0x000000090b000224 */ /* 0x040fe400078e0200 */
[----:B0-----:R-:W-:-:S07]  /*3460*/  @P0 IMAD R2, R11, R14, R2 ;  /* 0x0000000e0b020224 */ /* 0x001fce00078e0202 */
.L_x_924:
        /* <DEDUP_REMOVED lines=13> */
[----:B------:R-:W-:Y:S01]  /*3540*/  FSETP.NEU.FTZ.AND P0, PT, R13, RZ, PT ;  /* 0x000000ff0d00720b */ /* 0x000fe20003f1d000 */
[----:B---3--:R-:W-:-:S12]  /*3550*/  IMAD.U32 R6, R7, 0x10000, RZ ;  /* 0x0001000007067824 */ /* 0x008fd800078e00ff */
        /* <DEDUP_REMOVED lines=9> */
[----:B0-----:R-:W-:-:S05]  /*35f0*/  FMUL.FTZ R14, |R13|, 8388608 ;  /* 0x4b0000000d0e7820 */ /* 0x001fca0000410200 */
        /* <DEDUP_REMOVED lines=22> */
.L_x_932:
[----:B------:R-:W-:Y:S01]  /*3760*/  FSETP.GEU.FTZ.AND P0, PT, R11, -R10, PT ;  /* 0x8000000a0b00720b */ /* 0x000fe20003f1e000 */
[----:B------:R-:W-:-:S12]  /*3770*/  FADD.FTZ R0, R0, -1 ;  /* 0xbf80000000007421 */ /* 0x000fd80000010000 */
[----:B------:R-:W-:-:S07]  /*3780*/  @!P0 FADD.FTZ R0, R0, -1 ;  /* 0xbf80000000008421 */ /* 0x000fce0000010000 */
.L_x_931:
[----:B------:R-:W-:Y:S05]  /*3790*/  BSYNC B3 ;  /* 0x0000000000037941 */ /* 0x000fea0003800000 */
.L_x_930:
[----:B------:R-:W-:Y:S01]  /*37a0*/  FFMA.FTZ R9, -R10, R0, R9 ;  /* 0x000000000a097223 */ /* 0x000fe20000010109 */
[----:B------:R-:W-:Y:S06]  /*37b0*/  BRA `(.L_x_928) ;  /* 0x00000000007c7947 */ /* 0x000fec0003800000 */
.L_x_929:
        /* <DEDUP_REMOVED lines=15> */
.L_x_935:
[----:B------:R-:W-:-:S04]  /*38b0*/  VIMNMX.U32 R9, R10, 0xb800000, PT ;  /* 0x0b8000000a097848 */ /* 0x000fc80003fe0000 */
[C---:B------:R-:W-:Y:S02]  /*38c0*/  IADD3 R11, R9.reuse, R8, RZ ;  /* 0x00000008090b7210 */ /* 0x040fe40007ffe0ff */
[----:B------:R-:W-:-:S03]  /*38d0*/  IADD3 R10, -R9, R10, RZ ;  /* 0x0000000a090a7210 */ /* 0x000fc60007ffe1ff */
        /* <DEDUP_REMOVED lines=10> */
.L_x_934:
[----:B------:R-:W-:Y:S05]  /*3980*/  BSYNC B3 ;  /* 0x0000000000037941 */ /* 0x000fea0003800000 */
.L_x_933:
[----:B------:R-:W-:-:S04]  /*3990*/  FMUL.FTZ R9, R8, 1.1920928955078125e-07 ;  /* 0x3400000008097820 */ /* 0x000fc80000410000 */
[----:B------:R-:W-:-:S07]  /*39a0*/  FMUL.FTZ R9, R12, R9 ;  /* 0x000000090c097220 */ /* 0x000fce0000410000 */
.L_x_928:
[----:B------:R-:W-:Y:S05]  /*39b0*/  BSYNC B1 ;  /* 0x0000000000017941 */ /* 0x000fea0003800000 */
.L_x_927:
        /* <DEDUP_REMOVED lines=31> */
.L_x_926:
[----:B------:R-:W-:Y:S05]  /*3bb0*/  BSYNC B2 ;  /* 0x0000000000027941 */ /* 0x000fea0003800000 */
.L_x_925:
[----:B------:R2:W-:Y:S01]  /*3bc0*/  STG.E.U16 desc[UR4][R4.64], R11 ;  /* 0x0000000b04007986 */ /* 0x0005e2000c101504 */
[----:B------:R-:W-:-:S04]  /*3bd0*/  IADD3 R3, R3, 0x80, RZ ;  /* 0x0000008003037810 */ /* 0x000fc80007ffe0ff */
[----:B------:R-:W-:-:S13]  /*3be0*/  ISETP.GE.AND P0, PT, R3, UR6, PT ;  /* 0x0000000603007c0c */ /* 0x000fda000bf06270 */
[----:B--2---:R-:W-:Y:S05]  /*3bf0*/  @P0 BRA `(.L_x_923) ;  /* 0x0000001c00600947 */ /* 0x004fea0003800000 */
[----:B------:R-:W1:Y:S01]  /*3c00*/  LDC R4, c[0x0][0x218] ;  /* 0x00008600ff047b82 */ /* 0x000e620000000800 */
        /* <DEDUP_REMOVED lines=328> */
[----:B------:R-:W-:Y:S01]  /*5090*/  HFMA2.MMA R6, -RZ, RZ, 0, 0 ;  /* 0x00000000ff067435 */ /* 0x000fe200000001ff */
[----:B------:R-:W-:Y:S01]  /*50a0*/  ULDC.64 UR8, c[0x0][0x330] ;  /* 0x0000cc0000087ab9 */ /* 0x000fe20000000a00 */
[----:B------:R-:W-:-:S08]  /*50b0*/  ULDC UR7, c[0x0][0x338] ;  /* 0x0000ce0000077ab9 */ /* 0x000fd00000000800 */
[----:B------:R-:W-:Y:S02]  /*50c0*/  IMAD.HI.U32 R10, R7, UR9, R6 ;  /* 0x00000009070a7c27 */ /* 0x000fe4000f8e0006 */
[----:B------:R-:W1:Y:S03]  /*50d0*/  @P0 LDC.64 R12, c[0x0][0x340] ;  /* 0x0000d000ff0c0b82 */ /* 0x000e660000000a00 */
[----:B------:R-:W-:Y:S01]  /*50e0*/  SHF.R.U32.HI R11, RZ, UR7, R10 ;  /* 0x00000007ff0b7c19 */ /* 0x000fe2000801160a */
[----:B------:R-:W-:Y:S01]  /*50f0*/  ULDC UR7, c[0x0][0x45c] ;  /* 0x0001170000077ab9 */ /* 0x000fe20000000800 */
[----:B------:R-:W-:-:S03]  /*5100*/  @P0 MOV R10, RZ ;  /* 0x000000ff000a0202 */ /* 0x000fc60000000f00 */
[----:B------:R-:W2:Y:S01]  /*5110*/  @P0 LDC R15, c[0x0][0x33c] ;  /* 0x0000cf00ff0f0b82 */ /* 0x000ea20000000800 */
[----:B------:R-:W-:-:S04]  /*5120*/  IMAD.MOV R6, RZ, RZ, -R11 ;  /* 0x000000ffff067224 */ /* 0x000fc800078e0a0b */
[----:B------:R-:W-:Y:S01]  /*5130*/  IMAD R7, R6, UR8, R7 ;  /* 0x0000000806077c24 */ /* 0x000fe2000f8e0207 */
[----:B------:R-:W-:Y:S02]  /*5140*/  ULDC.64 UR8, c[0x0][0x460] ;  /* 0x0001180000087ab9 */ /* 0x000fe40000000a00 */
[----:B------:R-:W3:Y:S01]  /*5150*/  @P0 LDC.64 R8, c[0x0][0x468] ;  /* 0x00011a00ff080b82 */ /* 0x000ee20000000a00 */
[C---:B------:R-:W-:Y:S02]  /*5160*/  IMAD R5, R7.reuse, UR7, R5 ;  /* 0x0000000707057c24 */ /* 0x040fe4000f8e0205 */
[C---:B------:R-:W-:Y:S02]  /*5170*/  IMAD R0, R7.reuse, UR8, R0 ;  /* 0x0000000807007c24 */ /* 0x040fe4000f8e0200 */
[----:B------:R-:W-:-:S03]  /*5180*/  IMAD R2, R7, UR9, R2 ;  /* 0x0000000907027c24 */ /* 0x000fc6000f8e0202 */
        /* <DEDUP_REMOVED lines=8> */
.L_x_936:
        /* <DEDUP_REMOVED lines=47> */
.L_x_944:
[----:B------:R-:W-:Y:S01]  /*5500*/  FSETP.GEU.FTZ.AND P0, PT, R11, -R10, PT ;  /* 0x8000000a0b00720b */ /* 0x000fe20003f1e000 */
[----:B------:R-:W-:-:S12]  /*5510*/  FADD.FTZ R0, R0, -1 ;  /* 0xbf80000000007421 */ /* 0x000fd80000010000 */
[----:B------:R-:W-:-:S07]  /*5520*/  @!P0 FADD.FTZ R0, R0, -1 ;  /* 0xbf80000000008421 */ /* 0x000fce0000010000 */
.L_x_943:
[----:B------:R-:W-:Y:S05]  /*5530*/  BSYNC B3 ;  /* 0x0000000000037941 */ /* 0x000fea0003800000 */
.L_x_942:
[----:B------:R-:W-:Y:S01]  /*5540*/  FFMA.FTZ R9, -R10, R0, R9 ;  /* 0x000000000a097223 */ /* 0x000fe20000010109 */
[----:B------:R-:W-:Y:S06]  /*5550*/  BRA `(.L_x_940) ;  /* 0x00000000007c7947 */ /* 0x000fec0003800000 */
.L_x_941:
        /* <DEDUP_REMOVED lines=15> */
.L_x_947:
        /* <DEDUP_REMOVED lines=13> */
.L_x_946:
[----:B------:R-:W-:Y:S05]  /*5720*/  BSYNC B3 ;  /* 0x0000000000037941 */ /* 0x000fea0003800000 */
.L_x_945:
[----:B------:R-:W-:-:S04]  /*5730*/  FMUL.FTZ R9, R8, 1.1920928955078125e-07 ;  /* 0x3400000008097820 */ /* 0x000fc80000410000 */
[----:B------:R-:W-:-:S07]  /*5740*/  FMUL.FTZ R9, R12, R9 ;  /* 0x000000090c097220 */ /* 0x000fce0000410000 */
.L_x_940:
[----:B------:R-:W-:Y:S05]  /*5750*/  BSYNC B1 ;  /* 0x0000000000017941 */ /* 0x000fea0003800000 */
.L_x_939:
        /* <DEDUP_REMOVED lines=31> */
.L_x_938:
[----:B------:R-:W-:Y:S05]  /*5950*/  BSYNC B2 ;  /* 0x0000000000027941 */ /* 0x000fea0003800000 */
.L_x_937:
[----:B------:R2:W-:Y:S01]  /*5960*/  STG.E.U16 desc[UR4][R4.64], R11 ;  /* 0x0000000b04007986 */ /* 0x0005e2000c101504 */
[----:B------:R-:W-:-:S07]  /*5970*/  IADD3 R3, R3, 0x80, RZ ;  /* 0x0000008003037810 */ /* 0x000fce0007ffe0ff */
.L_x_923:
[----:B------:R-:W-:Y:S05]  /*5980*/  BSYNC B0 ;  /* 0x0000000000007941 */ /* 0x000fea0003800000 */
.L_x_922:
[----:B------:R-:W-:-:S13]  /*5990*/  ISETP.GE.AND P0, PT, R3, UR6, PT ;  /* 0x0000000603007c0c */ /* 0x000fda000bf06270 */
[----:B------:R-:W-:Y:S05]  /*59a0*/  @P0 EXIT ;  /* 0x000000000000094d */ /* 0x000fea0003800000 */
[----:B-12---:R-:W1:Y:S01]  /*59b0*/  LDC R4, c[0x0][0x218] ;  /* 0x00008600ff047b82 */ /* 0x006e620000000800 */
        /* <DEDUP_REMOVED lines=37> */
[----:B------:R-:W-:Y:S01]  /*5c10*/  IMAD.HI.U32 R6, R9, UR6, R8 ;  /* 0x0000000609067c27 */ /* 0x000fe2000f8e0008 */
[----:B------:R-:W-:-:S04]  /*5c20*/  ULDC UR6, c[0x0][0x234] ;  /* 0x00008d0000067ab9 */ /* 0x000fc80000000800 */
[----:B------:R-:W-:-:S04]  /*5c30*/  SHF.R.U32.HI R7, RZ, UR7, R6 ;  /* 0x00000007ff077c19 */ /* 0x000fc80008011606 */
        /* <DEDUP_REMOVED lines=304> */
[----:B------:R-:W4:Y:S01]  /*6f40*/  @P0 LDC R6, c[0x0][0x470] ;  /* 0x00011c00ff060b82 */ /* 0x000f220000000800 */
[----:B-1----:R-:W-:-:S05]  /*6f50*/  @P0 IMAD.HI.U32 R4, R11, R12, R10 ;  /* 0x0000000c0b040227 */ /* 0x002fca00078e000a */
[----:B------:R-:W-:-:S04]  /*6f60*/  @P0 SHF.R.U32.HI R4, RZ, R13, R4 ;  /* 0x0000000dff040219 */ /* 0x000fc80000011604 */
[----:B------:R-:W-:-:S05]  /*6f70*/  @P0 IADD3 R10, -R4, RZ, RZ ;  /* 0x000000ff040a0210 */ /* 0x000fca0007ffe1ff */
[----:B--2---:R-:W-:-:S04]  /*6f80*/  @P0 IMAD R11, R15, R10, R11 ;  /* 0x0000000a0f0b0224 */ /* 0x004fc800078e020b */
[C---:B---3--:R-:W-:Y:S02]  /*6f90*/  @P0 IMAD R5, R11.reuse, R8, R5 ;  /* 0x000000080b050224 */ /* 0x048fe400078e0205 */
[C---:B------:R-:W-:Y:S02]  /*6fa0*/  @P0 IMAD R0, R11.reuse, R9, R0 ;  /* 0x000000090b000224 */ /* 0x040fe400078e0200 */
[----:B----4-:R-:W-:-:S07]  /*6fb0*/  @P0 IMAD R2, R11, R6, R2 ;  /* 0x000000060b020224 */ /* 0x010fce00078e0202 */
.L_x_948:
[----:B------:R-:W-:Y:S02]  /*6fc0*/  ULDC.64 UR6, c[0x0][0x488] ;  /* 0x0001220000067ab9 */ /* 0x000fe40000000a00 */
[----:B------:R-:W-:-:S04]  /*6fd0*/  IADD3 R2, P0, R2, UR6, RZ ;  /* 0x0000000602027c10 */ /* 0x000fc8000ff1e0ff */
[----:B------:R-:W-:Y:S01]  /*6fe0*/  IADD3.X R3, RZ, UR7, RZ, P0, !PT ;  /* 0x00000007ff037c10 */ /* 0x000fe200087fe4ff */
[----:B------:R-:W-:-:S04]  /*6ff0*/  ULDC.64 UR6, c[0x0][0x480] ;  /* 0x0001200000067ab9 */ /* 0x000fc80000000a00 */
[----:B------:R1:W2:Y:S01]  /*7000*/  LDG.E.U16 R4, desc[UR4][R2.64] ;  /* 0x0000000402047981 */ /* 0x0002a2000c1e1500 */
[----:B------:R-:W-:-:S04]  /*7010*/  IADD3 R8, P0, R0, UR6, RZ ;  /* 0x0000000600087c10 */ /* 0x000fc8000ff1e0ff */
[----:B------:R-:W-:Y:S01]  /*7020*/  IADD3.X R9, RZ, UR7, RZ, P0, !PT ;  /* 0x00000007ff097c10 */ /* 0x000fe200087fe4ff */
[----:B------:R-:W-:-:S04]  /*7030*/  ULDC.64 UR6, c[0x0][0x478] ;  /* 0x00011e0000067ab9 */ /* 0x000fc80000000a00 */
[----:B------:R-:W3:Y:S01]  /*7040*/  LDG.E.U16 R6, desc[UR4][R8.64] ;  /* 0x0000000408067981 */ /* 0x000ee2000c1e1500 */
[----:B-1----:R-:W-:Y:S01]  /*7050*/  IADD3 R2, P1, R5, UR6, RZ ;  /* 0x0000000605027c10 */ /* 0x002fe2000ff3e0ff */
        /* <DEDUP_REMOVED lines=37> */
.L_x_956:
[----:B------:R-:W-:Y:S01]  /*72b0*/  FSETP.GEU.FTZ.AND P0, PT, R10, -R11, PT ;  /* 0x8000000b0a00720b */ /* 0x000fe20003f1e000 */
[----:B------:R-:W-:-:S12]  /*72c0*/  FADD.FTZ R5, R5, -1 ;  /* 0xbf80000005057421 */ /* 0x000fd80000010000 */
[----:B------:R-:W-:-:S07]  /*72d0*/  @!P0 FADD.FTZ R5, R5, -1 ;  /* 0xbf80000005058421 */ /* 0x000fce0000010000 */
.L_x_955:
[----:B------:R-:W-:Y:S05]  /*72e0*/  BSYNC B2 ;  /* 0x0000000000027941 */ /* 0x000fea0003800000 */
.L_x_954:
[----:B------:R-:W-:Y:S01]  /*72f0*/  FFMA.FTZ R8, -R11, R5, R8 ;  /* 0x000000050b087223 */ /* 0x000fe20000010108 */
[----:B------:R-:W-:Y:S06]  /*7300*/  BRA `(.L_x_952) ;  /* 0x00000000007c7947 */ /* 0x000fec0003800000 */
.L_x_953:
[----:B------:R-:W-:Y:S01]  /*7310*/  IADD3 R5, R11, -0xb800000, RZ ;  /* 0xf48000000b057810 */ /* 0x000fe20007ffe0ff */
[----:B------:R-:W-:Y:S01]  /*7320*/  BSSY B2, `(.L_x_957) ;  /* 0x000001b000027945 */ /* 0x000fe20003800000 */
[----:B------:R-:W-:Y:S02]  /*7330*/  FSETP.GT.FTZ.AND P0, PT, |R0|, RZ, PT ;  /* 0x000000ff0000720b */ /* 0x000fe40003f14200 */
[----:B------:R-:W-:Y:S02]  /*7340*/  LOP3.LUT R5, R5, 0xff800000, RZ, 0xc0, !PT ;  /* 0xff80000005057812 */ /* 0x000fe400078ec0ff */
[C---:B------:R-:W-:Y:S02]  /*7350*/  LOP3.LUT R0, R8.reuse, 0x7fffff, RZ, 0xc0, !PT ;  /* 0x007fffff08007812 */ /* 0x040fe400078ec0ff */
[C---:B------:R-:W-:Y:S02]  /*7360*/  IADD3 R5, R8.reuse, -R5, RZ ;  /* 0x8000000508057210 */ /* 0x040fe40007ffe0ff */
[----:B------:R-:W-:-:S02]  /*7370*/  ISETP.GT.U32.OR P0, PT, R8, 0x7f7fffff, !P0 ;  /* 0x7f7fffff0800780c */ /* 0x000fc40004704470 */
[----:B------:R-:W-:Y:S02]  /*7380*/  LOP3.LUT P1, R9, R5, 0xff800000, RZ, 0xc0, !PT ;  /* 0xff80000005097812 */ /* 0x000fe4000782c0ff */
[----:B------:R-:W-:Y:S02]  /*7390*/  LOP3.LUT R8, R11, 0xff800000, RZ, 0xc0, !PT ;  /* 0xff8000000b087812 */ /* 0x000fe400078ec0ff */
[----:B------:R-:W-:Y:S02]  /*73a0*/  LOP3.LUT R5, R0, 0x3f800000, RZ, 0xfc, !PT ;  /* 0x3f80000000057812 */ /* 0x000fe400078efcff */
[----:B------:R-:W-:-:S07]  /*73b0*/  FSEL R12, R8, +QNAN , !P0 ;  /* 0x7fffffff080c7808 */ /* 0x000fce0004000000 */
[----:B------:R-:W-:Y:S05]  /*73c0*/  @!P1 BRA `(.L_x_958) ;  /* 0x0000000000409947 */ /* 0x000fea0003800000 */
[----:B------:R-:W-:-:S04]  /*73d0*/  LOP3.LUT R0, R11, 0x7fffff, RZ, 0xc0, !PT ;  /* 0x007fffff0b007812 */ /* 0x000fc800078ec0ff */
[----:B0-----:R-:W-:-:S04]  /*73e0*/  LOP3.LUT R14, R0, 0x3f800000, RZ, 0xfc, !PT ;  /* 0x3f800000000e7812 */ /* 0x001fc800078efcff */
[----:B------:R0:W1:Y:S03]  /*73f0*/  MUFU.RCP R0, R14 ;  /* 0x0000000e00007308 */ /* 0x0000660000001000 */
.L_x_959:
        /* <DEDUP_REMOVED lines=13> */
.L_x_958:
[----:B------:R-:W-:Y:S05]  /*74d0*/  BSYNC B2 ;  /* 0x0000000000027941 */ /* 0x000fea0003800000 */
.L_x_957:
[----:B------:R-:W-:-:S04]  /*74e0*/  FMUL.FTZ R5, R5, 1.1920928955078125e-07 ;  /* 0x3400000005057820 */ /* 0x000fc80000410000 */
[----:B------:R-:W-:-:S07]  /*74f0*/  FMUL.FTZ R8, R12, R5 ;  /* 0x000000050c087220 */ /* 0x000fce0000410000 */
.L_x_952:
[----:B------:R-:W-:Y:S05]  /*7500*/  BSYNC B1 ;  /* 0x0000000000017941 */ /* 0x000fea0003800000 */
.L_x_951:
[C---:B------:R-:W-:Y:S02]  /*7510*/  FSETP.GTU.FTZ.AND P0, PT, |R8|.reuse, +INF , PT ;  /* 0x7f8000000800780b */ /* 0x040fe40003f1c200 */
[----:B------:R-:W-:Y:S02]  /*7520*/  LOP3.LUT R7, R8, 0x80000000, R7, 0xb8, !PT ;  /* 0x8000000008077812 */ /* 0x000fe400078eb807 */
        /* <DEDUP_REMOVED lines=29> */
.L_x_950:
[----:B------:R-:W-:Y:S05]  /*7700*/  BSYNC B0 ;  /* 0x0000000000007941 */ /* 0x000fea0003800000 */
.L_x_949:
[----:B------:R-:W-:Y:S01]  /*7710*/  STG.E.U16 desc[UR4][R2.64], R5 ;  /* 0x0000000502007986 */ /* 0x000fe2000c101504 */
[----:B------:R-:W-:Y:S05]  /*7720*/  EXIT ;  /* 0x000000000000794d */ /* 0x000fea0003800000 */
.L_x_960:
        /* <DEDUP_REMOVED lines=13> */
.L_x_37764:


//--------------------- .text._ZN2at6native27unrolled_elementwise_kernelINS0_13BinaryFunctorIN3c108BFloat16ES4_S4_ZZZNS0_15binary_internal21div_floor_kernel_cudaERNS_18TensorIteratorBaseEENKUlvE1_clEvENKUlvE2_clEvEUlS4_S4_E_EESt5arrayIPcLm3EELi4E23TrivialOffsetCalculatorILi2EjESF_ILi1EjENS0_6memory15LoadWithoutCastENSI_16StoreWithoutCastEEEviT_T0_T2_T3_T4_T5_ --------------------------
	.section	.text._ZN2at6native27unrolled_elementwise_kernelINS0_13BinaryFunctorIN3c108BFloat16ES4_S4_ZZZNS0_15binary_internal21div_floor_kernel_cudaERNS_18TensorIteratorBaseEENKUlvE1_clEvENKUlvE2_clEvEUlS4_S4_E_EESt5arrayIPcLm3EELi4E23TrivialOffsetCalculatorILi2EjESF_ILi1EjENS0_6memory15LoadWithoutCastENSI_16StoreWithoutCastEEEviT_T0_T2_T3_T4_T5_,"ax",@progbits
	.align	128
        .global         _ZN2at6native27unrolled_elementwise_kernelINS0_13BinaryFunctorIN3c108BFloat16ES4_S4_ZZZNS0_15binary_internal21div_floor_kernel_cudaERNS_18TensorIteratorBaseEENKUlvE1_clEvENKUlvE2_clEvEUlS4_S4_E_EESt5arrayIPcLm3EELi4E23TrivialOffsetCalculatorILi2EjESF_ILi1EjENS0_6memory15LoadWithoutCastENSI_16StoreWithoutCastEEEviT_T0_T2_T3_T4_T5_
        .type           _ZN2at6native27unrolled_elementwise_kernelINS0_13BinaryFunctorIN3c108BFloat16ES4_S4_ZZZNS0_15binary_internal21div_floor_kernel_cudaERNS_18TensorIteratorBaseEENKUlvE1_clEvENKUlvE2_clEvEUlS4_S4_E_EESt5arrayIPcLm3EELi4E23TrivialOffsetCalculatorILi2EjESF_ILi1EjENS0_6memory15LoadWithoutCastENSI_16StoreWithoutCastEEEviT_T0_T2_T3_T4_T5_,@function
        .size           _ZN2at6native27unrolled_elementwise_kernelINS0_13BinaryFunctorIN3c108BFloat16ES4_S4_ZZZNS0_15binary_internal21div_floor_kernel_cudaERNS_18TensorIteratorBaseEENKUlvE1_clEvENKUlvE2_clEvEUlS4_S4_E_EESt5arrayIPcLm3EELi4E23TrivialOffsetCalculatorILi2EjESF_ILi1EjENS0_6memory15LoadWithoutCastENSI_16StoreWithoutCastEEEviT_T0_T2_T3_T4_T5_,(.L_x_37765 - _ZN2at6native27unrolled_elementwise_kernelINS0_13BinaryFunctorIN3c108BFloat16ES4_S4_ZZZNS0_15binary_internal21div_floor_kernel_cudaERNS_18TensorIteratorBaseEENKUlvE1_clEvENKUlvE2_clEvEUlS4_S4_E_EESt5arrayIPcLm3EELi4E23TrivialOffsetCalculatorILi2EjESF_ILi1EjENS0_6memory15LoadWithoutCastENSI_16StoreWithoutCastEEEviT_T0_T2_T3_T4_T5_)
        .other          _ZN2at6native27unrolled_elementwise_kernelINS0_13BinaryFunctorIN3c108BFloat16ES4_S4_ZZZNS0_15binary_internal21div_floor_kernel_cudaERNS_18TensorIteratorBaseEENKUlvE1_clEvENKUlvE2_clEvEUlS4_S4_E_EESt5arrayIPcLm3EELi4E23TrivialOffsetCalculatorILi2EjESF_ILi1EjENS0_6memory15LoadWithoutCastENSI_16StoreWithoutCastEEEviT_T0_T2_T3_T4_T5_,@"STO_CUDA_ENTRY STV_DEFAULT"
_ZN2at6native27unrolled_elementwise_kernelINS0_13BinaryFunctorIN3c108BFloat16ES4_S4_ZZZNS0_15binary_internal21div_floor_kernel_cudaERNS_18TensorIteratorBaseEENKUlvE1_clEvENKUlvE2_clEvEUlS4_S4_E_EESt5arrayIPcLm3EELi4E23TrivialOffsetCalculatorILi2EjESF_ILi1EjENS0_6memory15LoadWithoutCastENSI_16StoreWithoutCastEEEviT_T0_T2_T3_T4_T5_:
.text._ZN2at6native27unrolled_elementwise_kernelINS0_13BinaryFunctorIN3c108BFloat16ES4_S4_ZZZNS0_15binary_internal21div_floor_kernel_cudaERNS_18TensorIteratorBaseEENKUlvE1_clEvENKUlvE2_clEvEUlS4_S4_E_EESt5arrayIPcLm3EELi4E23TrivialOffsetCalculatorILi2EjESF_ILi1EjENS0_6memory15LoadWithoutCastENSI_16StoreWithoutCastEEEviT_T0_T2_T3_T4_T5_:
[----:B------:R-:W-:Y:S01]  /*0000*/  LDC R1, c[0x0][0x28] ;  /* 0x00000a00ff017b82 */ /* 0x000fe20000000800 */
[----:B------:R-:W0:Y:S07]  /*0010*/  S2R R10, SR_CTAID.X ;  /* 0x00000000000a7919 */ /* 0x000e2e0000002500 */
[----:B------:R-:W0:Y:S01]  /*0020*/  LDC R3, c[0x0][0x210] ;  /* 0x00008400ff037b82 */ /* 0x000e220000000800 */
[----:B------:R-:W-:Y:S01]  /*0030*/  PRMT R22, RZ, 0x7610, R22 ;  /* 0x00007610ff167816 */ /* 0x000fe20000000016 */
[----:B------:R-:W-:Y:S01]  /*0040*/  ULDC.64 UR4, c[0x0][0x208] ;  /* 0x0000820000047ab9 */ /* 0x000fe20000000a00 */
[----:B------:R-:W1:Y:S01]  /*0050*/  S2R R11, SR_TID.X ;  /* 0x00000000000b7919 */ /* 0x000e620000002100 */
[----:B------:R-:W-:Y:S01]  /*0060*/  PRMT R23, RZ, 0x7610, R23 ;  /* 0x00007610ff177816 */ /* 0x000fe20000000017 */
[----:B0-----:R-:W-:-:S02]  /*0070*/  IMAD R12, R10, -0x200, R3 ;  /* 0xfffffe000a0c7824 */ /* 0x001fc400078e0203 */
[----:B-1----:R-:W-:-:S03]  /*0080*/  IMAD.MOV.U32 R27, RZ, RZ, R11 ;  /* 0x000000ffff1b7224 */ /* 0x002fc600078e000b */
[----:B------:R-:W-:-:S13]  /*0090*/  ISETP.GE.AND P2, PT, R11, R12, PT ;  /* 0x0000000c0b00720c */ /* 0x000fda0003f46270 */
[----:B------:R-:W-:Y:S01]  /*00a0*/  @!P2 IMAD R13, R10, 0x200, R27 ;  /* 0x000002000a0da824 */ /* 0x000fe200078e021b */
[----:B------:R-:W0:Y:S01]  /*00b0*/  @!P2 LDC.64 R16, c[0x0][0x220] ;  /* 0x00008800ff10ab82 */ /* 0x000e220000000a00 */
[----:B------:R-:W-:-:S05]  /*00c0*/  @!P2 VIADD R27, R27, 0x80 ;  /* 0x000000801b1ba836 */ /* 0x000fca0000000000 */
[CC--:B------:R-:W-:Y:S02]  /*00d0*/  ISETP.GE.AND P0, PT, R27.reuse, R12.reuse, PT ;  /* 0x0000000c1b00720c */ /* 0x0c0fe40003f06270 */
[----:B------:R-:W1:Y:S11]  /*00e0*/  @!P2 LDC.64 R18, c[0x0][0x228] ;  /* 0x00008a00ff12ab82 */ /* 0x000e760000000a00 */
[----:B------:R-:W-:Y:S01]  /*00f0*/  @!P0 IMAD R29, R10, 0x200, R27 ;  /* 0x000002000a1d8824 */ /* 0x000fe200078e021b */
[----:B------:R-:W-:Y:S01]  /*0100*/  @!P0 IADD3 R27, R27, 0x80, RZ ;  /* 0x000000801b1b8810 */ /* 0x000fe20007ffe0ff */
[----:B------:R-:W2:Y:S03]  /*0110*/  @!P0 LDC.64 R20, c[0x0][0x220] ;  /* 0x00008800ff148b82 */ /* 0x000ea60000000a00 */
[----:B------:R-:W-:Y:S01]  /*0120*/  ISETP.GE.AND P3, PT, R27, R12, PT ;  /* 0x0000000c1b00720c */ /* 0x000fe20003f66270 */
[----:B0-----:R-:W-:-:S04]  /*0130*/  @!P2 IMAD.WIDE.U32 R16, R13, 0x2, R16 ;  /* 0x000000020d10a825 */ /* 0x001fc800078e0010 */
[----:B------:R-:W0:Y:S01]  /*0140*/  @!P0 LDC.64 R14, c[0x0][0x228] ;  /* 0x00008a00ff0e8b82 */ /* 0x000e220000000a00 */
[----:B------:R3:W5:Y:S01]  /*0150*/  @!P2 LDG.E.U16 R22, desc[UR4][R16.64] ;  /* 0x000000041016a981 */ /* 0x000762000c1e1500 */
[----:B------:R-:W-:Y:S01]  /*0160*/  PRMT R26, RZ, 0x7610, R26 ;  /* 0x00007610ff1a7816 */ /* 0x000fe2000000001a */
[----:B-1----:R-:W-:Y:S01]  /*0170*/  @!P2 IMAD.WIDE.U32 R18, R13, 0x2, R18 ;  /* 0x000000020d12a825 */ /* 0x002fe200078e0012 */
[----:B------:R-:W-:-:S04]  /*0180*/  PRMT R13, RZ, 0x7610, R13 ;  /* 0x00007610ff0d7816 */ /* 0x000fc8000000000d */
[----:B------:R-:W-:Y:S01]  /*0190*/  @!P3 IMAD R25, R10, 0x200, R27 ;  /* 0x000002000a19b824 */ /* 0x000fe200078e021b */
[----:B------:R-:W1:Y:S01]  /*01a0*/  @!P3 LDC.64 R8, c[0x0][0x220] ;  /* 0x00008800ff08bb82 */ /* 0x000e620000000a00 */
[----:B------:R-:W-:Y:S01]  /*01b0*/  @!P3 VIADD R27, R27, 0x80 ;  /* 0x000000801b1bb836 */ /* 0x000fe20000000000 */
[----:B------:R-:W-:Y:S01]  /*01c0*/  PRMT R24, RZ, 0x7610, R24 ;  /* 0x00007610ff187816 */ /* 0x000fe20000000018 */
[----:B------:R4:W5:Y:S03]  /*01d0*/  @!P2 LDG.E.U16 R13, desc[UR4][R18.64] ;  /* 0x00000004120da981 */ /* 0x000966000c1e1500 */
[----:B------:R-:W-:Y:S01]  /*01e0*/  ISETP.GE.AND P1, PT, R27, R12, PT ;  /* 0x0000000c1b00720c */ /* 0x000fe20003f26270 */
[----:B--2---:R-:W-:Y:S01]  /*01f0*/  @!P0 IMAD.WIDE.U32 R20, R29, 0x2, R20 ;  /* 0x000000021d148825 */ /* 0x004fe200078e0014 */
[----:B------:R-:W2:Y:S01]  /*0200*/  @!P3 LDC.64 R6, c[0x0][0x228] ;  /* 0x00008a00ff06bb82 */ /* 0x000ea20000000a00 */
[----:B---3--:R-:W-:-:S02]  /*0210*/  PRMT R17, RZ, 0x7610, R17 ;  /* 0x00007610ff117816 */ /* 0x008fc40000000011 */
[----:B------:R-:W-:Y:S01]  /*0220*/  PRMT R16, RZ, 0x7610, R16 ;  /* 0x00007610ff107816 */ /* 0x000fe20000000010 */
[----:B------:R4:W5:Y:S07]  /*0230*/  @!P0 LDG.E.U16 R23, desc[UR4][R20.64] ;  /* 0x0000000414178981 */ /* 0x00096e000c1e1500 */
[----:B------:R-:W3:Y:S08]  /*0240*/  @!P1 LDC.64 R4, c[0x0][0x220] ;  /* 0x00008800ff049b82 */ /* 0x000ef00000000a00 */
[----:B------:R-:W4:Y:S01]  /*0250*/  @!P1 LDC.64 R2, c[0x0][0x228] ;  /* 0x00008a00ff029b82 */ /* 0x000f220000000a00 */
[----:B------:R-:W-:-:S02]  /*0260*/  @!P1 IMAD R27, R10, 0x200, R27 ;  /* 0x000002000a1b9824 */ /* 0x000fc400078e021b */
[----:B-1----:R-:W-:-:S04]  /*0270*/  @!P3 IMAD.WIDE.U32 R8, R25, 0x2, R8 ;  /* 0x000000021908b825 */ /* 0x002fc800078e0008 */
[----:B--2---:R-:W-:Y:S01]  /*0280*/  @!P3 IMAD.WIDE.U32 R6, R25, 0x2, R6 ;  /* 0x000000021906b825 */ /* 0x004fe200078e0006 */
[----:B------:R-:W-:-:S03]  /*0290*/  PRMT R25, RZ, 0x7610, R25 ;  /* 0x00007610ff197816 */ /* 0x000fc60000000019 */
[----:B0-----:R-:W-:Y:S01]  /*02a0*/  @!P0 IMAD.WIDE.U32 R14, R29, 0x2, R14 ;  /* 0x000000021d0e8825 */ /* 0x001fe200078e000e */
[----:B------:R0:W5:Y:S03]  /*02b0*/  @!P3 LDG.E.U16 R24, desc[UR4][R6.64] ;  /* 0x000000040618b981 */ /* 0x000166000c1e1500 */
[C---:B---3--:R-:W-:Y:S01]  /*02c0*/  @!P1 IMAD.WIDE.U32 R4, R27.reuse, 0x2, R4 ;  /* 0x000000021b049825 */ /* 0x048fe200078e0004 */
[----:B------:R0:W5:Y:S04]  /*02d0*/  @!P0 LDG.E.U16 R26, desc[UR4][R14.64] ;  /* 0x000000040e1a8981 */ /* 0x000168000c1e1500 */
[----:B------:R0:W5:Y:S01]  /*02e0*/  @!P3 LDG.E.U16 R25, desc[UR4][R8.64] ;  /* 0x000000040819b981 */ /* 0x000162000c1e1500 */
[----:B----4-:R-:W-:-:S03]  /*02f0*/  @!P1 IMAD.WIDE.U32 R2, R27, 0x2, R2 ;  /* 0x000000021b029825 */ /* 0x010fc600078e0002 */
[----:B------:R0:W5:Y:S04]  /*0300*/  @!P1 LDG.E.U16 R17, desc[UR4][R4.64] ;  /* 0x0000000404119981 */ /* 0x000168000c1e1500 */
[----:B------:R0:W5:Y:S01]  /*0310*/  @!P1 LDG.E.U16 R16, desc[UR4][R2.64] ;  /* 0x0000000402109981 */ /* 0x000162000c1e1500 */
[----:B------:R-:W-:Y:S04]  /*0320*/  BSSY B1, `(.L_x_961) ;  /* 0x0000068000017945 */ /* 0x000fe80003800000 */
[----:B------:R-:W-:Y:S05]  /*0330*/  @P2 BRA `(.L_x_962) ;  /* 0x0000000400982947 */ /* 0x000fea0003800000 */
[----:B-----5:R-:W-:Y:S01]  /*0340*/  IMAD.U32 R0, R13, 0x10000, RZ ;  /* 0x000100000d007824 */ /* 0x020fe200078e00ff */
[----:B0-----:R-:W-:-:S04]  /*0350*/  SHF.L.U32 R3, R22, 0x10, RZ ;  /* 0x0000001016037819 */ /* 0x001fc800000006ff */
        /* <DEDUP_REMOVED lines=32> */
.L_x_968:
[----:B------:R-:W-:Y:S01]  /*0560*/  FSETP.GEU.FTZ.AND P0, PT, R5, -R9, PT ;  /* 0x800000090500720b */ /* 0x000fe20003f1e000 */
[----:B------:R-:W-:-:S12]  /*0570*/  FADD.FTZ R7, R7, -1 ;  /* 0xbf80000007077421 */ /* 0x000fd80000010000 */
[----:B------:R-:W-:-:S07]  /*0580*/  @!P0 FADD.FTZ R7, R7, -1 ;  /* 0xbf80000007078421 */ /* 0x000fce0000010000 */
.L_x_967:
[----:B------:R-:W-:Y:S05]  /*0590*/  BSYNC B2 ;  /* 0x0000000000027941 */ /* 0x000fea0003800000 */
.L_x_966:
[----:B------:R-:W-:Y:S01]  /*05a0*/  FFMA.FTZ R2, -R9, R7, R2 ;  /* 0x0000000709027223 */ /* 0x000fe20000010102 */
[----:B------:R-:W-:Y:S06]  /*05b0*/  BRA `(.L_x_964) ;  /* 0x00000000007c7947 */ /* 0x000fec0003800000 */
.L_x_965:
        /* <DEDUP_REMOVED lines=15> */
.L_x_971:
        /* <DEDUP_REMOVED lines=13> */
.L_x_970:
[----:B------:R-:W-:Y:S05]  /*0780*/  BSYNC B2 ;  /* 0x0000000000027941 */ /* 0x000fea0003800000 */
.L_x_969:
[----:B------:R-:W-:-:S04]  /*0790*/  FMUL.FTZ R5, R4, 1.1920928955078125e-07 ;  /* 0x3400000004057820 */ /* 0x000fc80000410000 */
[----:B------:R-:W-:-:S07]  /*07a0*/  FMUL.FTZ R2, R2, R5 ;  /* 0x0000000502027220 */ /* 0x000fce0000410000 */
.L_x_964:
[----:B------:R-:W-:Y:S05]  /*07b0*/  BSYNC B0 ;  /* 0x0000000000007941 */ /* 0x000fea0003800000 */
.L_x_963:
[----:B------:R-:W-:Y:S01]  /*07c0*/  FSETP.GTU.FTZ.AND P0, PT, |R2|, +INF , PT ;  /* 0x7f8000000200780b */ /* 0x000fe20003f1c200 */
[----:B------:R-:W-:Y:S01]  /*07d0*/  IMAD.U32 R22, R22, 0x10000, RZ ;  /* 0x0001000016167824 */ /* 0x000fe200078e00ff */
[C---:B------:R-:W-:Y:S02]  /*07e0*/  LOP3.LUT R3, R2.reuse, 0x80000000, R3, 0xb8, !PT ;  /* 0x8000000002037812 */ /* 0x040fe400078eb803 */
[----:B------:R-:W-:Y:S02]  /*07f0*/  SHF.L.U32 R13, R13, 0x10, RZ ;  /* 0x000000100d0d7819 */ /* 0x000fe400000006ff */
[----:B------:R-:W-:Y:S02]  /*0800*/  FSEL R3, R2, R3, P0 ;  /* 0x0000000302037208 */ /* 0x000fe40000000000 */
[----:B------:R-:W1:Y:S01]  /*0810*/  MUFU.RCP R0, R13 ;  /* 0x0000000d00007308 */ /* 0x000e620000001000 */
        /* <DEDUP_REMOVED lines=24> */
.L_x_962:
[----:B------:R-:W-:Y:S05]  /*09a0*/  BSYNC B1 ;  /* 0x0000000000017941 */ /* 0x000fea0003800000 */
.L_x_961:
[----:B0-----:R-:W-:Y:S01]  /*09b0*/  IADD3 R5, R11, 0x80, RZ ;  /* 0x000000800b057810 */ /* 0x001fe20007ffe0ff */
[----:B------:R-:W-:Y:S03]  /*09c0*/  BSSY B1, `(.L_x_972) ;  /* 0x000006a000017945 */ /* 0x000fe60003800000 */
[----:B------:R-:W-:-:S13]  /*09d0*/  ISETP.GE.AND P0, PT, R5, R12, PT ;  /* 0x0000000c0500720c */ /* 0x000fda0003f06270 */
[----:B------:R-:W-:Y:S05]  /*09e0*/  @P0 BRA `(.L_x_973) ;  /* 0x00000004009c0947 */ /* 0x000fea0003800000 */
[----:B-----5:R-:W-:Y:S02]  /*09f0*/  IMAD.U32 R7, R26, 0x10000, RZ ;  /* 0x000100001a077824 */ /* 0x020fe400078e00ff */
        /* <DEDUP_REMOVED lines=34> */
.L_x_979:
[----:B------:R-:W-:Y:S01]  /*0c20*/  FSETP.GEU.FTZ.AND P0, PT, R9, -R8, PT ;  /* 0x800000080900720b */ /* 0x000fe20003f1e000 */
[----:B------:R-:W-:-:S12]  /*0c30*/  FADD.FTZ R0, R0, -1 ;  /* 0xbf80000000007421 */ /* 0x000fd80000010000 */
[----:B------:R-:W-:-:S07]  /*0c40*/  @!P0 FADD.FTZ R0, R0, -1 ;  /* 0xbf80000000008421 */ /* 0x000fce0000010000 */
.L_x_978:
[----:B------:R-:W-:Y:S05]  /*0c50*/  BSYNC B2 ;  /* 0x0000000000027941 */ /* 0x000fea0003800000 */
.L_x_977:
[----:B------:R-:W-:Y:S01]  /*0c60*/  FFMA.FTZ R3, -R8, R0, R3 ;  /* 0x0000000008037223 */ /* 0x000fe20000010103 */
[----:B------:R-:W-:Y:S06]  /*0c70*/  BRA `(.L_x_975) ;  /* 0x00000000007c7947 */ /* 0x000fec0003800000 */
.L_x_976:
[----:B------:R-:W-:Y:S01]  /*0c80*/  VIADD R0, R8, 0xf4800000 ;  /* 0xf480000008007836 */ /* 0x000fe20000000000 */
[----:B------:R-:W-:Y:S01]  /*0c90*/  FSETP.GT.FTZ.AND P0, PT, |R7|, RZ, PT ;  /* 0x000000ff0700720b */ /* 0x000fe20003f14200 */
[----:B------:R-:W-:Y:S03]  /*0ca0*/  BSSY B2, `(.L_x_980) ;  /* 0x000001a000027945 */ /* 0x000fe60003800000 */
        /* <DEDUP_REMOVED lines=12> */
.L_x_982:
        /* <DEDUP_REMOVED lines=13> */
.L_x_981:
[----:B------:R-:W-:Y:S05]  /*0e40*/  BSYNC B2 ;  /* 0x0000000000027941 */ /* 0x000fea0003800000 */
.L_x_980:
[----:B------:R-:W-:-:S04]  /*0e50*/  FMUL.FTZ R6, R6, 1.1920928955078125e-07 ;  /* 0x3400000006067820 */ /* 0x000fc80000410000 */
[----:B------:R-:W-:-:S07]  /*0e60*/  FMUL.FTZ R3, R3, R6 ;  /* 0x0000000603037220 */ /* 0x000fce0000410000 */
.L_x_975:
[----:B------:R-:W-:Y:S05]  /*0e70*/  BSYNC B0 ;  /* 0x0000000000007941 */ /* 0x000fea0003800000 */
.L_x_974:
[C---:B------:R-:W-:Y:S01]  /*0e80*/  FSETP.GTU.FTZ.AND P0, PT, |R3|.reuse, +INF , PT ;  /* 0x7f8000000300780b */ /* 0x040fe20003f1c200 */
[----:B------:R-:W-:Y:S01]  /*0e90*/  IMAD.U32 R26, R26, 0x10000, RZ ;  /* 0x000100001a1a7824 */ /* 0x000fe200078e00ff */
[----:B------:R-:W-:Y:S02]  /*0ea0*/  LOP3.LUT R4, R3, 0x80000000, R4, 0xb8, !PT ;  /* 0x8000000003047812 */ /* 0x000fe400078eb804 */
        /* <DEDUP_REMOVED lines=27> */
.L_x_973:
[----:B------:R-:W-:Y:S05]  /*1060*/  BSYNC B1 ;  /* 0x0000000000017941 */ /* 0x000fea0003800000 */
.L_x_972:
[----:B------:R-:W-:Y:S01]  /*1070*/  IADD3 R7, R11, 0x100, RZ ;  /* 0x000001000b077810 */ /* 0x000fe20007ffe0ff */
[----:B------:R-:W-:Y:S03]  /*1080*/  BSSY B1, `(.L_x_983) ;  /* 0x000006a000017945 */ /* 0x000fe60003800000 */
[----:B------:R-:W-:-:S13]  /*1090*/  ISETP.GE.AND P0, PT, R7, R12, PT ;  /* 0x0000000c0700720c */ /* 0x000fda0003f06270 */
[----:B------:R-:W-:Y:S05]  /*10a0*/  @P0 BRA `(.L_x_984) ;  /* 0x00000004009c0947 */ /* 0x000fea0003800000 */
[----:B-----5:R-:W-:Y:S02]  /*10b0*/  IMAD.U32 R9, R24, 0x10000, RZ ;  /* 0x0001000018097824 */ /* 0x020fe400078e00ff */
        /* <DEDUP_REMOVED lines=34> */
.L_x_990:
[----:B------:R-:W-:Y:S01]  /*12e0*/  FSETP.GEU.FTZ.AND P0, PT, R13, -R8, PT ;  /* 0x800000080d00720b */ /* 0x000fe20003f1e000 */
[----:B------:R-:W-:-:S12]  /*12f0*/  FADD.FTZ R0, R0, -1 ;  /* 0xbf80000000007421 */ /* 0x000fd80000010000 */
[----:B------:R-:W-:-:S07]  /*1300*/  @!P0 FADD.FTZ R0, R0, -1 ;  /* 0xbf80000000008421 */ /* 0x000fce0000010000 */
.L_x_989:
[----:B------:R-:W-:Y:S05]  /*1310*/  BSYNC B2 ;  /* 0x0000000000027941 */ /* 0x000fea0003800000 */
.L_x_988:
[----:B------:R-:W-:Y:S01]  /*1320*/  FFMA.FTZ R7, -R8, R0, R7 ;  /* 0x0000000008077223 */ /* 0x000fe20000010107 */
[----:B------:R-:W-:Y:S06]  /*1330*/  BRA `(.L_x_986) ;  /* 0x00000000007c7947 */ /* 0x000fec0003800000 */
.L_x_987:
        /* <DEDUP_REMOVED lines=15> */
.L_x_993:
        /* <DEDUP_REMOVED lines=13> */
.L_x_992:
[----:B------:R-:W-:Y:S05]  /*1500*/  BSYNC B2 ;  /* 0x0000000000027941 */ /* 0x000fea0003800000 */
.L_x_991:
[----:B------:R-:W-:-:S04]  /*1510*/  FMUL.FTZ R7, R7, 1.1920928955078125e-07 ;  /* 0x3400000007077820 */ /* 0x000fc80000410000 */
[----:B------:R-:W-:-:S07]  /*1520*/  FMUL.FTZ R7, R4, R7 ;  /* 0x0000000704077220 */ /* 0x000fce0000410000 */
.L_x_986:
[----:B------:R-:W-:Y:S05]  /*1530*/  BSYNC B0 ;  /* 0x0000000000007941 */ /* 0x000fea0003800000 */
.L_x_985:
        /* <DEDUP_REMOVED lines=30> */
.L_x_984:
[----:B------:R-:W-:Y:S05]  /*1720*/  BSYNC B1 ;  /* 0x0000000000017941 */ /* 0x000fea0003800000 */
.L_x_983:
        /* <DEDUP_REMOVED lines=9> */
[----:B------:R-:W-:Y:S01]  /*17c0*/  @!P0 F2FP.BF16.F32.PACK_AB R0, RZ, R0 ;  /* 0x00000000ff00823e */ /* 0x000fe200000010ff */
        /* <DEDUP_REMOVED lines=28> */
.L_x_1001:
[----:B------:R-:W-:Y:S01]  /*1990*/  FSETP.GEU.FTZ.AND P0, PT, R13, -R14, PT ;  /* 0x8000000e0d00720b */ /* 0x000fe20003f1e000 */
[----:B------:R-:W-:-:S12]  /*19a0*/  FADD.FTZ R0, R0, -1 ;  /* 0xbf80000000007421 */ /* 0x000fd80000010000 */
[----:B------:R-:W-:-:S07]  /*19b0*/  @!P0 FADD.FTZ R0, R0, -1 ;  /* 0xbf80000000008421 */ /* 0x000fce0000010000 */
.L_x_1000:
[----:B------:R-:W-:Y:S05]  /*19c0*/  BSYNC B2 ;  /* 0x0000000000027941 */ /* 0x000fea0003800000 */
.L_x_999:
[----:B------:R-:W-:Y:S01]  /*19d0*/  FFMA.FTZ R9, -R14, R0, R9 ;  /* 0x000000000e097223 */ /* 0x000fe20000010109 */
[----:B------:R-:W-:Y:S06]  /*19e0*/  BRA `(.L_x_997) ;  /* 0x00000000007c7947 */ /* 0x000fec0003800000 */
.L_x_998:
[C---:B------:R-:W-:Y:S01]  /*19f0*/  VIADD R0, R14.reuse, 0xf4800000 ;  /* 0xf48000000e007836 */ /* 0x040fe20000000000 */
[----:B------:R-:W-:Y:S01]  /*1a00*/  FSETP.GT.FTZ.AND P0, PT, |R7|, RZ, PT ;  /* 0x000000ff0700720b */ /* 0x000fe20003f14200 */
[----:B------:R-:W-:Y:S01]  /*1a10*/  BSSY B2, `(.L_x_1002) ;  /* 0x000001a000027945 */ /* 0x000fe20003800000 */
[----:B------:R-:W-:Y:S02]  /*1a20*/  LOP3.LUT R7, R14, 0xff800000, RZ, 0xc0, !PT ;  /* 0xff8000000e077812 */ /* 0x000fe400078ec0ff */
[----:B------:R-:W-:Y:S02]  /*1a30*/  LOP3.LUT R0, R0, 0xff800000, RZ, 0xc0, !PT ;  /* 0xff80000000007812 */ /* 0x000fe400078ec0ff */
[C---:B------:R-:W-:Y:S02]  /*1a40*/  ISETP.GT.U32.OR P0, PT, R9.reuse, 0x7f7fffff, !P0 ;  /* 0x7f7fffff0900780c */ /* 0x040fe40004704470 */
[C---:B------:R-:W-:Y:S02]  /*1a50*/  IADD3 R8, R9.reuse, -R0, RZ ;  /* 0x8000000009087210 */ /* 0x040fe40007ffe0ff */
[----:B------:R-:W-:-:S02]  /*1a60*/  LOP3.LUT R0, R9, 0x7fffff, RZ, 0xc0, !PT ;  /* 0x007fffff09007812 */ /* 0x000fc400078ec0ff */
[----:B------:R-:W-:Y:S02]  /*1a70*/  LOP3.LUT P1, R13, R8, 0xff800000, RZ, 0xc0, !PT ;  /* 0xff800000080d7812 */ /* 0x000fe4000782c0ff */
[----:B------:R-:W-:Y:S02]  /*1a80*/  LOP3.LUT R8, R0, 0x3f800000, RZ, 0xfc, !PT ;  /* 0x3f80000000087812 */ /* 0x000fe400078efcff */
[----:B------:R-:W-:-:S09]  /*1a90*/  FSEL R7, R7, +QNAN , !P0 ;  /* 0x7fffffff07077808 */ /* 0x000fd20004000000 */
[----:B------:R-:W-:Y:S05]  /*1aa0*/  @!P1 BRA `(.L_x_1003) ;  /* 0x0000000000409947 */ /* 0x000fea0003800000 */
[----:B------:R-:W-:-:S04]  /*1ab0*/  LOP3.LUT R0, R14, 0x7fffff, RZ, 0xc0, !PT ;  /* 0x007fffff0e007812 */ /* 0x000fc800078ec0ff */
[----:B------:R-:W-:-:S04]  /*1ac0*/  LOP3.LUT R14, R0, 0x3f800000, RZ, 0xfc, !PT ;  /* 0x3f800000000e7812 */ /* 0x000fc800078efcff */
[----:B------:R0:W1:Y:S03]  /*1ad0*/  MUFU.RCP R0, R14 ;  /* 0x0000000e00007308 */ /* 0x0000660000001000 */
.L_x_1004:
        /* <DEDUP_REMOVED lines=13> */
.L_x_1003:
[----:B------:R-:W-:Y:S05]  /*1bb0*/  BSYNC B2 ;  /* 0x0000000000027941 */ /* 0x000fea0003800000 */
.L_x_1002:
[----:B------:R-:W-:-:S04]  /*1bc0*/  FMUL.FTZ R8, R8, 1.1920928955078125e-07 ;  /* 0x3400000008087820 */ /* 0x000fc80000410000 */
[----:B------:R-:W-:-:S07]  /*1bd0*/  FMUL.FTZ R9, R7, R8 ;  /* 0x0000000807097220 */ /* 0x000fce0000410000 */
.L_x_997:
[----:B------:R-:W-:Y:S05]  /*1be0*/  BSYNC B0 ;  /* 0x0000000000007941 */ /* 0x000fea0003800000 */
.L_x_996:
[C---:B------:R-:W-:Y:S01]  /*1bf0*/  FSETP.GTU.FTZ.AND P0, PT, |R9|.reuse, +INF , PT ;  /* 0x7f8000000900780b */ /* 0x040fe20003f1c200 */
[----:B------:R-:W-:Y:S01]  /*1c00*/  IMAD.U32 R16, R16, 0x10000, RZ ;  /* 0x0001000010107824 */ /* 0x000fe200078e00ff */
[----:B------:R-:W-:Y:S02]  /*1c10*/  LOP3.LUT R6, R9, 0x80000000, R6, 0xb8, !PT ;  /* 0x8000000009067812 */ /* 0x000fe400078eb806 */
[----:B------:R-:W-:Y:S01]  /*1c20*/  SHF.L.U32 R17, R17, 0x10, RZ ;  /* 0x0000001011117819 */ /* 0x000fe200000006ff */
        /* <DEDUP_REMOVED lines=26> */
.L_x_995:
[----:B------:R-:W-:Y:S05]  /*1dd0*/  BSYNC B1 ;  /* 0x0000000000017941 */ /* 0x000fea0003800000 */
.L_x_994:
[----:B------:R-:W-:Y:S01]  /*1de0*/  ISETP.GE.AND P0, PT, R11, R12, PT ;  /* 0x0000000c0b00720c */ /* 0x000fe20003f06270 */
[----:B------:R-:W-:Y:S04]  /*1df0*/  BSSY B0, `(.L_x_1005) ;  /* 0x0000017000007945 */ /* 0x000fe80003800000 */
[----:B------:R-:W-:Y:S08]  /*1e00*/  BSSY B1, `(.L_x_1006) ;  /* 0x000000f000017945 */ /* 0x000ff00003800000 */
[----:B------:R-:W-:Y:S05]  /*1e10*/  @P0 BRA `(.L_x_1007) ;  /* 0x0000000000340947 */ /* 0x000fea0003800000 */
[----:B------:R-:W1:Y:S01]  /*1e20*/  LDC.64 R6, c[0x0][0x218] ;  /* 0x00008600ff067b82 */ /* 0x000e620000000a00 */
[----:B------:R-:W-:-:S05]  /*1e30*/  LEA R11, R10, R11, 0x9 ;  /* 0x0000000b0a0b7211 */ /* 0x000fca00078e48ff */
[----:B-1----:R-:W-:-:S04]  /*1e40*/  IMAD.WIDE.U32 R6, R11, 0x2, R6 ;  /* 0x000000020b067825 */ /* 0x002fc800078e0006 */
[----:B------:R-:W-:Y:S01]  /*1e50*/  IMAD.MOV.U32 R11, RZ, RZ, R5 ;  /* 0x000000ffff0b7224 */ /* 0x000fe200078e0005 */
[----:B------:R1:W-:Y:S04]  /*1e60*/  STG.E.U16 desc[UR4][R6.64], R2 ;  /* 0x0000000206007986 */ /* 0x0003e8000c101504 */
[----:B------:R-:W-:-:S13]  /*1e70*/  ISETP.GE.AND P0, PT, R11, R12, PT ;  /* 0x0000000c0b00720c */ /* 0x000fda0003f06270 */
[----:B------:R-:W-:Y:S05]  /*1e80*/  @P0 BREAK B1 ;  /* 0x0000000000010942 */ /* 0x000fea0003800000 */
[----:B-1----:R-:W-:Y:S05]  /*1e90*/  @P0 BRA `(.L_x_1008) ;  /* 0x0000000000300947 */ /* 0x002fea0003800000 */
[----:B------:R-:W1:Y:S01]  /*1ea0*/  LDC.64 R6, c[0x0][0x218] ;  /* 0x00008600ff067b82 */ /* 0x000e620000000a00 */
[----:B------:R-:W-:Y:S02]  /*1eb0*/  IMAD R5, R10, 0x200, R11 ;  /* 0x000002000a057824 */ /* 0x000fe400078e020b */
[----:B------:R-:W-:Y:S02]  /*1ec0*/  VIADD R11, R11, 0x80 ;  /* 0x000000800b0b7836 */ /* 0x000fe40000000000 */
[----:B-1----:R-:W-:-:S05]  /*1ed0*/  IMAD.WIDE.U32 R6, R5, 0x2, R6 ;  /* 0x0000000205067825 */ /* 0x002fca00078e0006 */
[----:B------:R1:W-:Y:S02]  /*1ee0*/  STG.E.U16 desc[UR4][R6.64], R3 ;  /* 0x0000000306007986 */ /* 0x0003e4000c101504 */
.L_x_1007:
[----:B------:R-:W-:Y:S05]  /*1ef0*/  BSYNC B1 ;  /* 0x0000000000017941 */ /* 0x000fea0003800000 */
.L_x_1006:
[----:B------:R-:W-:-:S13]  /*1f00*/  ISETP.GE.AND P0, PT, R11, R12, PT ;  /* 0x0000000c0b00720c */ /* 0x000fda0003f06270 */
[----:B-1----:R-:W1:Y:S01]  /*1f10*/  @!P0 LDC.64 R2, c[0x0][0x218] ;  /* 0x00008600ff028b82 */ /* 0x002e620000000a00 */
[----:B------:R-:W-:Y:S01]  /*1f20*/  @!P0 LEA R5, R10, R11, 0x9 ;  /* 0x0000000b0a058211 */ /* 0x000fe200078e48ff */
[----:B------:R-:W-:-:S04]  /*1f30*/  @!P0 VIADD R11, R11, 0x80 ;  /* 0x000000800b0b8836 */ /* 0x000fc80000000000 */
[----:B-1----:R-:W-:-:S05]  /*1f40*/  @!P0 IMAD.WIDE.U32 R2, R5, 0x2, R2 ;  /* 0x0000000205028825 */ /* 0x002fca00078e0002 */
[----:B------:R1:W-:Y:S02]  /*1f50*/  @!P0 STG.E.U16 desc[UR4][R2.64], R4 ;  /* 0x0000000402008986 */ /* 0x0003e4000c101504 */
.L_x_1008:
[----:B------:R-:W-:Y:S05]  /*1f60*/  BSYNC B0 ;  /* 0x0000000000007941 */ /* 0x000fea0003800000 */
.L_x_1005:
[----:B------:R-:W-:Y:S05]  /*1f70*/  WARPSYNC.ALL ;  /* 0x0000000000007948 */ /* 0x000fea0003800000 */
[----:B------:R-:W-:-:S13]  /*1f80*/  ISETP.GE.AND P0, PT, R11, R12, PT ;  /* 0x0000000c0b00720c */ /* 0x000fda0003f06270 */
[----:B------:R-:W-:Y:S05]  /*1f90*/  @P0 EXIT ;  /* 0x000000000000094d */ /* 0x000fea0003800000 */
[----:B-1----:R-:W1:Y:S01]  /*1fa0*/  LDC.64 R2, c[0x0][0x218] ;  /* 0x00008600ff027b82 */ /* 0x002e620000000a00 */
[----:B------:R-:W-:-:S04]  /*1fb0*/  IMAD R11, R10, 0x200, R11 ;  /* 0x000002000a0b7824 */ /* 0x000fc800078e020b */
[----:B-1----:R-:W-:-:S05]  /*1fc0*/  IMAD.WIDE.U32 R2, R11, 0x2, R2 ;  /* 0x000000020b027825 */ /* 0x002fca00078e0002 */
[----:B------:R-:W-:Y:S01]  /*1fd0*/  STG.E.U16 desc[UR4][R2.64], R0 ;  /* 0x0000000002007986 */ /* 0x000fe2000c101504 */
[----:B------:R-:W-:Y:S05]  /*1fe0*/  EXIT ;  /* 0x000000000000794d */ /* 0x000fea0003800000 */
.L_x_1009:
        /* <DEDUP_REMOVED lines=9> */
.L_x_37765:


//--------------------- .text._ZN2at6native29vectorized_elementwise_kernelILi2ENS0_13BinaryFunctorIN3c108BFloat16ES4_S4_ZZZNS0_15binary_internal21div_floor_kernel_cudaERNS_18TensorIteratorBaseEENKUlvE1_clEvENKUlvE2_clEvEUlS4_S4_E_EESt5arrayIPcLm3EEEEviT0_T1_ --------------------------
	.section	.text._ZN2at6native29vectorized_elementwise_kernelILi2ENS0_13BinaryFunctorIN3c108BFloat16ES4_S4_ZZZNS0_15binary_internal21div_floor_kernel_cudaERNS_18TensorIteratorBaseEENKUlvE1_clEvENKUlvE2_clEvEUlS4_S4_E_EESt5arrayIPcLm3EEEEviT0_T1_,"ax",@progbits
	.align	128
        .global         _ZN2at6native29vectorized_elementwise_kernelILi2ENS0_13BinaryFunctorIN3c108BFloat16ES4_S4_ZZZNS0_15binary_internal21div_floor_kernel_cudaERNS_18TensorIteratorBaseEENKUlvE1_clEvENKUlvE2_clEvEUlS4_S4_E_EESt5arrayIPcLm3EEEEviT0_T1_
        .type           _ZN2at6native29vectorized_elementwise_kernelILi2ENS0_13BinaryFunctorIN3c108BFloat16ES4_S4_ZZZNS0_15binary_internal21div_floor_kernel_cudaERNS_18TensorIteratorBaseEENKUlvE1_clEvENKUlvE2_clEvEUlS4_S4_E_EESt5arrayIPcLm3EEEEviT0_T1_,@function
        .size           _ZN2at6native29vectorized_elementwise_kernelILi2ENS0_13BinaryFunctorIN3c108BFloat16ES4_S4_ZZZNS0_15binary_internal21div_floor_kernel_cudaERNS_18TensorIteratorBaseEENKUlvE1_clEvENKUlvE2_clEvEUlS4_S4_E_EESt5arrayIPcLm3EEEEviT0_T1_,(.L_x_37766 - _ZN2at6native29vectorized_elementwise_kernelILi2ENS0_13BinaryFunctorIN3c108BFloat16ES4_S4_ZZZNS0_15binary_internal21div_floor_kernel_cudaERNS_18TensorIteratorBaseEENKUlvE1_clEvENKUlvE2_clEvEUlS4_S4_E_EESt5arrayIPcLm3EEEEviT0_T1_)
        .other          _ZN2at6native29vectorized_elementwise_kernelILi2ENS0_13BinaryFunctorIN3c108BFloat16ES4_S4_ZZZNS0_15binary_internal21div_floor_kernel_cudaERNS_18TensorIteratorBaseEENKUlvE1_clEvENKUlvE2_clEvEUlS4_S4_E_EESt5arrayIPcLm3EEEEviT0_T1_,@"STO_CUDA_ENTRY STV_DEFAULT"
_ZN2at6native29vectorized_elementwise_kernelILi2ENS0_13BinaryFunctorIN3c108BFloat16ES4_S4_ZZZNS0_15binary_internal21div_floor_kernel_cudaERNS_18TensorIteratorBaseEENKUlvE1_clEvENKUlvE2_clEvEUlS4_S4_E_EESt5arrayIPcLm3EEEEviT0_T1_:
.text._ZN2at6native29vectorized_elementwise_kernelILi2ENS0_13BinaryFunctorIN3c108BFloat16ES4_S4_ZZZNS0_15binary_internal21div_floor_kernel_cudaERNS_18TensorIteratorBaseEENKUlvE1_clEvENKUlvE2_clEvEUlS4_S4_E_EESt5arrayIPcLm3EEEEviT0_T1_:
[----:B------:R-:W-:Y:S01]  /*0000*/  LDC R1, c[0x0][0x28] ;  /* 0x00000a00ff017b82 */ /* 0x000fe20000000800 */
[----:B------:R-:W0:Y:S01]  /*0010*/  S2R R4, SR_CTAID.X ;  /* 0x0000000000047919 */ /* 0x000e220000002500 */
[----:B------:R-:W-:Y:S01]  /*0020*/  ULDC UR4, c[0x0][0x210] ;  /* 0x0000840000047ab9 */ /* 0x000fe20000000800 */
[----:B0-----:R-:W-:-:S05]  /*0030*/  IMAD.SHL.U32 R4, R4, 0x400, RZ ;  /* 0x0000040004047824 */ /* 0x001fca00078e00ff */
[----:B------:R-:W-:Y:S01]  /*0040*/  IADD3 R5, -R4, UR4, RZ ;  /* 0x0000000404057c10 */ /* 0x000fe2000fffe1ff */
[----:B------:R-:W-:-:S03]  /*0050*/  ULDC.64 UR4, c[0x0][0x208] ;  /* 0x0000820000047ab9 */ /* 0x000fc60000000a00 */
[----:B------:R-:W-:-:S13]  /*0060*/  ISETP.GE.U32.AND P0, PT, R5, 0x400, PT ;  /* 0x000004000500780c */ /* 0x000fda0003f06070 */
[----:B------:R-:W-:Y:S05]  /*0070*/  @!P0 BRA `(.L_x_1010) ;  /* 0x0000003400748947 */ /* 0x000fea0003800000 */
[----:B------:R-:W0:Y:S01]  /*0080*/  S2R R2, SR_TID.X ;  /* 0x0000000000027919 */ /* 0x000e220000002100 */
[----:B------:R-:W1:Y:S08]  /*0090*/  LDC.64 R6, c[0x0][0x228] ;  /* 0x00008a00ff067b82 */ /* 0x000e700000000a00 */
[----:B------:R-:W2:Y:S01]  /*00a0*/  LDC.64 R8, c[0x0][0x220] ;  /* 0x00008800ff087b82 */ /* 0x000ea20000000a00 */
[----:B-1----:R-:W-:-:S04]  /*00b0*/  IMAD.WIDE R6, R4, 0x2, R6 ;  /* 0x0000000204067825 */ /* 0x002fc800078e0206 */
[----:B0-----:R-:W-:-:S05]  /*00c0*/  IMAD.WIDE.U32 R16, R2, 0x4, R6 ;  /* 0x0000000402107825 */ /* 0x001fca00078e0006 */
[----:B------:R-:W3:Y:S01]  /*00d0*/  LDG.E R18, desc[UR4][R16.64] ;  /* 0x0000000410127981 */ /* 0x000ee2000c1e1900 */
[----:B--2---:R-:W-:-:S03]  /*00e0*/  IMAD.WIDE R6, R4, 0x2, R8 ;  /* 0x0000000204067825 */ /* 0x004fc600078e0208 */
[----:B------:R-:W5:Y:S01]  /*00f0*/  LDG.E R11, desc[UR4][R16.64+0x200] ;  /* 0x00020004100b7981 */ /* 0x000f62000c1e1900 */
[----:B------:R-:W-:-:S03]  /*0100*/  IMAD.WIDE.U32 R14, R2, 0x4, R6 ;  /* 0x00000004020e7825 */ /* 0x000fc600078e0006 */
[----:B------:R-:W5:Y:S04]  /*0110*/  LDG.E R5, desc[UR4][R16.64+0x600] ;  /* 0x0006000410057981 */ /* 0x000f68000c1e1900 */
[----:B------:R-:W2:Y:S04]  /*0120*/  LDG.E R9, desc[UR4][R14.64] ;  /* 0x000000040e097981 */ /* 0x000ea8000c1e1900 */
[----:B------:R-:W5:Y:S01]  /*0130*/  LDG.E R7, desc[UR4][R16.64+0x400] ;  /* 0x0004000410077981 */ /* 0x000f62000c1e1900 */
[----:B------:R-:W-:Y:S03]  /*0140*/  BSSY B1, `(.L_x_1011) ;  /* 0x000006b000017945 */ /* 0x000fe60003800000 */
[----:B------:R-:W5:Y:S04]  /*0150*/  LDG.E R10, desc[UR4][R14.64+0x200] ;  /* 0x000200040e0a7981 */ /* 0x000f68000c1e1900 */
[----:B------:R-:W5:Y:S04]  /*0160*/  LDG.E R8, desc[UR4][R14.64+0x400] ;  /* 0x000400040e087981 */ /* 0x000f68000c1e1900 */
[----:B------:R0:W5:Y:S01]  /*0170*/  LDG.E R3, desc[UR4][R14.64+0x600] ;  /* 0x000600040e037981 */ /* 0x000162000c1e1900 */
[----:B---3--:R-:W-:-:S05]  /*0180*/  IMAD.U32 R12, R18, 0x10000, RZ ;  /* 0x00010000120c7824 */ /* 0x008fca00078e00ff */
[----:B------:R-:W-:-:S13]  /*0190*/  FSETP.NEU.FTZ.AND P0, PT, R12, RZ, PT ;  /* 0x000000ff0c00720b */ /* 0x000fda0003f1d000 */
[----:B------:R-:W1:Y:S01]  /*01a0*/  @!P0 MUFU.RCP R0, R12 ;  /* 0x0000000c00008308 */ /* 0x000e620000001000 */
[C---:B--2---:R-:W-:Y:S01]  /*01b0*/  IMAD.U32 R13, R9.reuse, 0x10000, RZ ;  /* 0x00010000090d7824 */ /* 0x044fe200078e00ff */
[----:B------:R-:W-:Y:S02]  /*01c0*/  PRMT R9, R9, 0x7632, R9 ;  /* 0x0000763209097816 */ /* 0x000fe40000000009 */
[----:B0-----:R-:W-:Y:S01]  /*01d0*/  PRMT R14, R18, 0x7632, R14 ;  /* 0x00007632120e7816 */ /* 0x001fe2000000000e */
        /* <DEDUP_REMOVED lines=31> */
.L_x_1018:
[----:B------:R-:W-:Y:S01]  /*03d0*/  FSETP.GEU.FTZ.AND P0, PT, R17, -R0, PT ;  /* 0x800000001100720b */ /* 0x000fe20003f1e000 */
[----:B------:R-:W-:-:S12]  /*03e0*/  FADD.FTZ R6, R6, -1 ;  /* 0xbf80000006067421 */ /* 0x000fd80000010000 */
[----:B------:R-:W-:-:S07]  /*03f0*/  @!P0 FADD.FTZ R6, R6, -1 ;  /* 0xbf80000006068421 */ /* 0x000fce0000010000 */
.L_x_1017:
[----:B------:R-:W-:Y:S05]  /*0400*/  BSYNC B2 ;  /* 0x0000000000027941 */ /* 0x000fea0003800000 */
.L_x_1016:
[----:B------:R-:W-:Y:S01]  /*0410*/  FFMA.FTZ R15, -R0, R6, R15 ;  /* 0x00000006000f7223 */ /* 0x000fe2000001010f */
[----:B------:R-:W-:Y:S06]  /*0420*/  BRA `(.L_x_1014) ;  /* 0x00000000007c7947 */ /* 0x000fec0003800000 */
.L_x_1015:
[----:B------:R-:W-:Y:S01]  /*0430*/  VIADD R6, R0, 0xf4800000 ;  /* 0xf480000000067836 */ /* 0x000fe20000000000 */
[----:B------:R-:W-:Y:S01]  /*0440*/  FSETP.GT.FTZ.AND P0, PT, |R12|, RZ, PT ;  /* 0x000000ff0c00720b */ /* 0x000fe20003f14200 */
[----:B------:R-:W-:Y:S01]  /*0450*/  BSSY B2, `(.L_x_1019) ;  /* 0x000001a000027945 */ /* 0x000fe20003800000 */
[----:B------:R-:W-:Y:S02]  /*0460*/  LOP3.LUT R17, R0, 0xff800000, RZ, 0xc0, !PT ;  /* 0xff80000000117812 */ /* 0x000fe400078ec0ff */
[----:B------:R-:W-:Y:S02]  /*0470*/  LOP3.LUT R6, R6, 0xff800000, RZ, 0xc0, !PT ;  /* 0xff80000006067812 */ /* 0x000fe400078ec0ff */
[----:B------:R-:W-:-:S03]  /*0480*/  ISETP.GT.U32.OR P0, PT, R15, 0x7f7fffff, !P0 ;  /* 0x7f7fffff0f00780c */ /* 0x000fc60004704470 */
[C---:B------:R-:W-:Y:S01]  /*0490*/  IMAD.IADD R16, R15.reuse, 0x1, -R6 ;  /* 0x000000010f107824 */ /* 0x040fe200078e0a06 */
        /* <DEDUP_REMOVED lines=8> */
.L_x_1021:
[----:B------:R-:W-:-:S04]  /*0520*/  VIMNMX.U32 R18, R16, 0xb800000, PT ;  /* 0x0b80000010127848 */ /* 0x000fc80003fe0000 */
[C---:B------:R-:W-:Y:S01]  /*0530*/  IADD3 R16, -R18.reuse, R16, RZ ;  /* 0x0000001012107210 */ /* 0x040fe20007ffe1ff */
[----:B------:R-:W-:-:S03]  /*0540*/  IMAD.IADD R20, R18, 0x1, R15 ;  /* 0x0000000112147824 */ /* 0x000fc600078e020f */
[----:B------:R-:W-:Y:S01]  /*0550*/  ISETP.NE.AND P1, PT, R16, RZ, PT ;  /* 0x000000ff1000720c */ /* 0x000fe20003f25270 */
[----:B-1----:R-:W-:-:S04]  /*0560*/  FFMA.FTZ R15, R0, R20, -RZ ;  /* 0x00000014000f7223 */ /* 0x002fc800000108ff */
[----:B------:R-:W-:-:S04]  /*0570*/  FFMA.FTZ R22, -R17, R15, R20 ;  /* 0x0000000f11167223 */ /* 0x000fc80000010114 */
[----:B------:R-:W-:-:S04]  /*0580*/  FFMA.FTZ R15, R0, R22, R15 ;  /* 0x00000016000f7223 */ /* 0x000fc8000001000f */
[----:B------:R-:W-:-:S04]  /*0590*/  FFMA.FTZ R22, -R17, R15, R20 ;  /* 0x0000000f11167223 */ /* 0x000fc80000010114 */
[----:B------:R-:W-:-:S06]  /*05a0*/  FFMA.FTZ.RZ R22, R0, R22, R15 ;  /* 0x0000001600167223 */ /* 0x000fcc000001c00f */
[----:B------:R-:W1:Y:S02]  /*05b0*/  FRND.TRUNC R22, R22 ;  /* 0x0000001600167307 */ /* 0x000e64000020d000 */
[----:B-1----:R-:W-:-:S05]  /*05c0*/  FFMA.FTZ R15, -R17, R22, R20 ;  /* 0x00000016110f7223 */ /* 0x002fca0000010114 */
[----:B------:R-:W-:-:S13]  /*05d0*/  ISETP.NE.AND P0, PT, R15, RZ, PT ;  /* 0x000000ff0f00720c */ /* 0x000fda0003f05270 */
[----:B------:R-:W-:Y:S05]  /*05e0*/  @P0 BRA P1, `(.L_x_1021) ;  /* 0xfffffffc00cc0947 */ /* 0x000fea000083ffff */
.L_x_1020:
[----:B------:R-:W-:Y:S05]  /*05f0*/  BSYNC B2 ;  /* 0x0000000000027941 */ /* 0x000fea0003800000 */
.L_x_1019:
[----:B------:R-:W-:-:S04]  /*0600*/  FMUL.FTZ R15, R15, 1.1920928955078125e-07 ;  /* 0x340000000f0f7820 */ /* 0x000fc80000410000 */
[----:B------:R-:W-:-:S07]  /*0610*/  FMUL.FTZ R15, R6, R15 ;  /* 0x0000000f060f7220 */ /* 0x000fce0000410000 */
.L_x_1014:
[----:B------:R-:W-:Y:S05]  /*0620*/  BSYNC B0 ;  /* 0x0000000000007941 */ /* 0x000fea0003800000 */
.L_x_1013:
[C---:B------:R-:W-:Y:S01]  /*0630*/  FSETP.GTU.FTZ.AND P0, PT, |R15|.reuse, +INF , PT ;  /* 0x7f8000000f00780b */ /* 0x040fe20003f1c200 */
[----:B------:R-:W1:Y:S01]  /*0640*/  MUFU.RCP R6, R12 ;  /* 0x0000000c00067308 */ /* 0x000e620000001000 */
[C---:B------:R-:W-:Y:S02]  /*0650*/  LOP3.LUT R0, R15.reuse, 0x80000000, R13, 0xb8, !PT ;  /* 0x800000000f007812 */ /* 0x040fe400078eb80d */
[----:B------:R-:W-:Y:S02]  /*0660*/  FSETP.GEU.FTZ.AND P1, PT, R12, RZ, PT ;  /* 0x000000ff0c00720b */ /* 0x000fe40003f3e000 */
[----:B------:R-:W-:-:S04]  /*0670*/  FSEL R0, R15, R0, P0 ;  /* 0x000000000f007208 */ /* 0x000fc80000000000 */
[C---:B------:R-:W-:Y:S02]  /*0680*/  FSETP.NEU.FTZ.AND P0, PT, R0.reuse, RZ, PT ;  /* 0x000000ff0000720b */ /* 0x040fe40003f1d000 */
[----:B------:R-:W-:Y:S01]  /*0690*/  FSETP.GEU.FTZ.AND P2, PT, R0, RZ, PT ;  /* 0x000000ff0000720b */ /* 0x000fe20003f5e000 */
[----:B------:R-:W-:-:S03]  /*06a0*/  FADD.FTZ R0, R13, -R0 ;  /* 0x800000000d007221 */ /* 0x000fc60000010000 */
[----:B------:R-:W-:Y:S01]  /*06b0*/  PLOP3.LUT P0, PT, P0, P2, P1, 0x9f, 0x0 ;  /* 0x000000000000781c */ /* 0x000fe20000705317 */
[----:B-1----:R-:W-:-:S12]  /*06c0*/  FMUL.FTZ R0, R0, R6 ;  /* 0x0000000600007220 */ /* 0x002fd80000410000 */
[----:B------:R-:W-:-:S05]  /*06d0*/  @!P0 FADD.FTZ R0, R0, -1 ;  /* 0xbf80000000008421 */ /* 0x000fca0000010000 */
[----:B------:R-:W-:-:S13]  /*06e0*/  FSETP.NEU.FTZ.AND P0, PT, R0, RZ, PT ;  /* 0x000000ff0000720b */ /* 0x000fda0003f1d000 */
[----:B------:R-:W-:-:S04]  /*06f0*/  @!P0 FMUL.FTZ R13, R13, R6 ;  /* 0x000000060d0d8220 */ /* 0x000fc80000410000 */
        /* <DEDUP_REMOVED lines=15> */
.L_x_1012:
[----:B------:R-:W-:Y:S05]  /*07f0*/  BSYNC B1 ;  /* 0x0000000000017941 */ /* 0x000fea0003800000 */
.L_x_1011:
[----:B------:R-:W-:Y:S01]  /*0800*/  IMAD.U32 R14, R14, 0x10000, RZ ;  /* 0x000100000e0e7824 */ /* 0x000fe200078e00ff */
[----:B------:R-:W-:Y:S01]  /*0810*/  BSSY B1, `(.L_x_1022) ;  /* 0x0000065000017945 */ /* 0x000fe20003800000 */
        /* <DEDUP_REMOVED lines=34> */
.L_x_1029:
[----:B------:R-:W-:Y:S01]  /*0a40*/  FSETP.GEU.FTZ.AND P0, PT, R17, -R0, PT ;  /* 0x800000001100720b */ /* 0x000fe20003f1e000 */
[----:B------:R-:W-:-:S12]  /*0a50*/  FADD.FTZ R12, R12, -1 ;  /* 0xbf8000000c0c7421 */ /* 0x000fd80000010000 */
[----:B------:R-:W-:-:S07]  /*0a60*/  @!P0 FADD.FTZ R12, R12, -1 ;  /* 0xbf8000000c0c8421 */ /* 0x000fce0000010000 */
.L_x_1028:
[----:B------:R-:W-:Y:S05]  /*0a70*/  BSYNC B2 ;  /* 0x0000000000027941 */ /* 0x000fea0003800000 */
.L_x_1027:
[----:B------:R-:W-:Y:S01]  /*0a80*/  FFMA.FTZ R9, -R0, R12, R9 ;  /* 0x0000000c00097223 */ /* 0x000fe20000010109 */
[----:B------:R-:W-:Y:S06]  /*0a90*/  BRA `(.L_x_1025) ;  /* 0x00000000007c7947 */ /* 0x000fec0003800000 */
.L_x_1026:
        /* <DEDUP_REMOVED lines=14> */
[----:B------:R1:W2:Y:S03]  /*0b80*/  MUFU.RCP R0, R16 ;  /* 0x0000001000007308 */ /* 0x0002a60000001000 */
.L_x_1032:
[----:B0-----:R-:W-:-:S05]  /*0b90*/  VIMNMX.U32 R17, R15, 0xb800000, PT ;  /* 0x0b8000000f117848 */ /* 0x001fca0003fe0000 */
[----:B------:R-:W-:Y:S02]  /*0ba0*/  IMAD.IADD R19, R17, 0x1, R12 ;  /* 0x0000000111137824 */ /* 0x000fe400078e020c */
[----:B------:R-:W-:Y:S02]  /*0bb0*/  IMAD.IADD R15, R15, 0x1, -R17 ;  /* 0x000000010f0f7824 */ /* 0x000fe400078e0a11 */
[----:B--2---:R-:W-:-:S03]  /*0bc0*/  FFMA.FTZ R21, R0, R19, -RZ ;  /* 0x0000001300157223 */ /* 0x004fc600000108ff */
[----:B------:R-:W-:Y:S01]  /*0bd0*/  ISETP.NE.AND P1, PT, R15, RZ, PT ;  /* 0x000000ff0f00720c */ /* 0x000fe20003f25270 */
[----:B------:R-:W-:-:S04]  /*0be0*/  FFMA.FTZ R12, -R16, R21, R19 ;  /* 0x00000015100c7223 */ /* 0x000fc80000010113 */
[----:B------:R-:W-:-:S04]  /*0bf0*/  FFMA.FTZ R12, R0, R12, R21 ;  /* 0x0000000c000c7223 */ /* 0x000fc80000010015 */
[----:B------:R-:W-:-:S04]  /*0c00*/  FFMA.FTZ R21, -R16, R12, R19 ;  /* 0x0000000c10157223 */ /* 0x000fc80000010113 */
[----:B------:R-:W-:-:S06]  /*0c10*/  FFMA.FTZ.RZ R21, R0, R21, R12 ;  /* 0x0000001500157223 */ /* 0x000fcc000001c00c */
[----:B------:R-:W0:Y:S02]  /*0c20*/  FRND.TRUNC R21, R21 ;  /* 0x0000001500157307 */ /* 0x000e24000020d000 */
[----:B0-----:R-:W-:-:S05]  /*0c30*/  FFMA.FTZ R12, -R16, R21, R19 ;  /* 0x00000015100c7223 */ /* 0x001fca0000010113 */
[----:B------:R-:W-:-:S13]  /*0c40*/  ISETP.NE.AND P0, PT, R12, RZ, PT ;  /* 0x000000ff0c00720c */ /* 0x000fda0003f05270 */
[----:B------:R-:W-:Y:S05]  /*0c50*/  @P0 BRA P1, `(.L_x_1032) ;  /* 0xfffffffc00cc0947 */ /* 0x000fea000083ffff */
.L_x_1031:
[----:B------:R-:W-:Y:S05]  /*0c60*/  BSYNC B2 ;  /* 0x0000000000027941 */ /* 0x000fea0003800000 */
.L_x_1030:
[----:B------:R-:W-:-:S04]  /*0c70*/  FMUL.FTZ R12, R12, 1.1920928955078125e-07 ;  /* 0x340000000c0c7820 */ /* 0x000fc80000410000 */
[----:B------:R-:W-:-:S07]  /*0c80*/  FMUL.FTZ R9, R9, R12 ;  /* 0x0000000c09097220 */ /* 0x000fce0000410000 */
.L_x_1025:
[----:B------:R-:W-:Y:S05]  /*0c90*/  BSYNC B0 ;  /* 0x0000000000007941 */ /* 0x000fea0003800000 */
.L_x_1024:
[C---:B------:R-:W-:Y:S02]  /*0ca0*/  FSETP.GTU.FTZ.AND P0, PT, |R9|.reuse, +INF , PT ;  /* 0x7f8000000900780b */ /* 0x040fe40003f1c200 */
[C---:B------:R-:W-:Y:S02]  /*0cb0*/  LOP3.LUT R0, R9.reuse, 0x80000000, R13, 0xb8, !PT ;  /* 0x8000000009007812 */ /* 0x040fe400078eb80d */
[----:B------:R-:W-:Y:S02]  /*0cc0*/  FSETP.GEU.FTZ.AND P1, PT, R14, RZ, PT ;  /* 0x000000ff0e00720b */ /* 0x000fe40003f3e000 */
[----:B------:R-:W-:Y:S02]  /*0cd0*/  FSEL R0, R9, R0, P0 ;  /* 0x0000000009007208 */ /* 0x000fe40000000000 */
[----:B------:R-:W2:Y:S02]  /*0ce0*/  MUFU.RCP R9, R14 ;  /* 0x0000000e00097308 */ /* 0x000ea40000001000 */
[----:B------:R-:W-:-:S02]  /*0cf0*/  FSETP.NEU.FTZ.AND P0, PT, R0, RZ, PT ;  /* 0x000000ff0000720b */ /* 0x000fc40003f1d000 */
[----:B------:R-:W-:Y:S01]  /*0d00*/  FSETP.GEU.FTZ.AND P2, PT, R0, RZ, PT ;  /* 0x000000ff0000720b */ /* 0x000fe20003f5e000 */
[----:B------:R-:W-:-:S03]  /*0d10*/  FADD.FTZ R0, R13, -R0 ;  /* 0x800000000d007221 */ /* 0x000fc60000010000 */
[----:B------:R-:W-:Y:S01]  /*0d20*/  PLOP3.LUT P0, PT, P0, P2, P1, 0x9f, 0x0 ;  /* 0x000000000000781c */ /* 0x000fe20000705317 */
[----:B--2---:R-:W-:-:S12]  /*0d30*/  FMUL.FTZ R0, R0, R9 ;  /* 0x0000000900007220 */ /* 0x004fd80000410000 */
[----:B------:R-:W-:-:S05]  /*0d40*/  @!P0 FADD.FTZ R0, R0, -1 ;  /* 0xbf80000000008421 */ /* 0x000fca0000010000 */
[----:B------:R-:W-:-:S13]  /*0d50*/  FSETP.NEU.FTZ.AND P0, PT, R0, RZ, PT ;  /* 0x000000ff0000720b */ /* 0x000fda0003f1d000 */
[----:B------:R-:W-:-:S04]  /*0d60*/  @!P0 FMUL.FTZ R13, R13, R9 ;  /* 0x000000090d0d8220 */ /* 0x000fc80000410000 */
[----:B------:R-:W2:Y:S02]  /*0d70*/  @!P0 F2F.BF16.F32 R9, R13 ;  /* 0x0000000d00098304 */ /* 0x000ea40000202000 */
[----:B--2---:R-:W-:-:S05]  /*0d80*/  @!P0 IMAD.U32 R9, R9, 0x10000, RZ ;  /* 0x0001000009098824 */ /* 0x004fca00078e00ff */
[----:B------:R-:W-:-:S04]  /*0d90*/  @!P0 LOP3.LUT R9, RZ, 0x80000000, R9, 0xb8, !PT ;  /* 0x80000000ff098812 */ /* 0x000fc800078eb809 */
[----:B------:R-:W-:Y:S01]  /*0da0*/  @!P0 F2FP.BF16.F32.PACK_AB R9, RZ, R9 ;  /* 0x00000009ff09823e */ /* 0x000fe200000010ff */
[----:B------:R-:W-:Y:S06]  /*0db0*/  @!P0 BRA `(.L_x_1023) ;  /* 0x0000000000288947 */ /* 0x000fec0003800000 */
[----:B------:R-:W2:Y:S08]  /*0dc0*/  FRND.FTZ.FLOOR R12, R0 ;  /* 0x00000000000c7307 */ /* 0x000eb00000215000 */
[----:B--2---:R-:W2:Y:S02]  /*0dd0*/  F2F.BF16.F32 R12, R12 ;  /* 0x0000000c000c7304 */ /* 0x004ea40000202000 */
[----:B--2---:R-:W-:-:S04]  /*0de0*/  IMAD.U32 R9, R12, 0x10000, RZ ;  /* 0x000100000c097824 */ /* 0x004fc800078e00ff */
[----:B------:R-:W-:-:S05]  /*0df0*/  FADD.FTZ R9, -R9, R0 ;  /* 0x0000000009097221 */ /* 0x000fca0000010100 */
[----:B------:R-:W-:Y:S02]  /*0e00*/  FSETP.GT.FTZ.AND P0, PT, R9, 0.5, PT ;  /* 0x3f0000000900780b */ /* 0x000fe40003f14000 */
[----:B------:R-:W-:-:S11]  /*0e10*/  PRMT R9, R12, 0x7610, R9 ;  /* 0x000076100c097816 */ /* 0x000fd60000000009 */
[----:B------:R-:W-:-:S04]  /*0e20*/  @P0 IMAD.U32 R13, R9, 0x10000, RZ ;  /* 0x00010000090d0824 */ /* 0x000fc800078e00ff */
[----:B------:R-:W-:-:S05]  /*0e30*/  @P0 FADD.FTZ R13, R13, 1 ;  /* 0x3f8000000d0d0421 */ /* 0x000fca0000010000 */
[----:B------:R-:W-:-:S04]  /*0e40*/  @P0 F2FP.BF16.F32.PACK_AB R13, RZ, R13 ;  /* 0x0000000dff0d023e */ /* 0x000fc800000010ff */
[----:B------:R-:W-:-:S07]  /*0e50*/  @P0 PRMT R9, R13, 0x7610, R9 ;  /* 0x000076100d090816 */ /* 0x000fce0000000009 */
.L_x_1023:
[----:B------:R-:W-:Y:S05]  /*0e60*/  BSYNC B1 ;  /* 0x0000000000017941 */ /* 0x000fea0003800000 */
.L_x_1022:
[C---:B-----5:R-:W-:Y:S01]  /*0e70*/  IMAD.U32 R12, R11.reuse, 0x10000, RZ ;  /* 0x000100000b0c7824 */ /* 0x060fe200078e00ff */
[----:B------:R-:W-:Y:S01]  /*0e80*/  SHF.L.U32 R13, R10, 0x10, RZ ;  /* 0x000000100a0d7819 */ /* 0x000fe200000006ff */
[----:B------:R-:W-:Y:S01]  /*0e90*/  BSSY B1, `(.L_x_1033) ;  /* 0x0000066000017945 */ /* 0x000fe20003800000 */
[----:B------:R-:W-:Y:S02]  /*0ea0*/  PRMT R14, R11, 0x7632, R14 ;  /* 0x000076320b0e7816 */ /* 0x000fe4000000000e */
[----:B------:R-:W-:Y:S02]  /*0eb0*/  FSETP.NEU.FTZ.AND P0, PT, R12, RZ, PT ;  /* 0x000000ff0c00720b */ /* 0x000fe40003f1d000 */
[----:B------:R-:W-:-:S11]  /*0ec0*/  PRMT R11, R10, 0x7632, R11 ;  /* 0x000076320a0b7816 */ /* 0x000fd6000000000b */
[----:B------:R-:W2:Y:S02]  /*0ed0*/  @!P0 MUFU.RCP R0, R12 ;  /* 0x0000000c00008308 */ /* 0x000ea40000001000 */
[----:B--2---:R-:W-:-:S05]  /*0ee0*/  @!P0 FMUL.FTZ R0, R13, R0 ;  /* 0x000000000d008220 */ /* 0x004fca0000410000 */
        /* <DEDUP_REMOVED lines=12> */
[----:B------:R-:W2:Y:S01]  /*0fb0*/  MUFU.RCP R10, R0 ;  /* 0x00000000000a7308 */ /* 0x000ea20000001000 */
[----:B-1----:R-:W-:Y:S01]  /*0fc0*/  FADD.FTZ R16, -R0, -RZ ;  /* 0x800000ff00107221 */ /* 0x002fe20000010100 */
[----:B--2---:R-:W-:-:S06]  /*0fd0*/  FMUL.FTZ R10, R15, R10 ;  /* 0x0000000a0f0a7220 */ /* 0x004fcc0000410000 */
        /* <DEDUP_REMOVED lines=15> */
.L_x_1040:
[----:B------:R-:W-:Y:S01]  /*10d0*/  FSETP.GEU.FTZ.AND P0, PT, R17, -R0, PT ;  /* 0x800000001100720b */ /* 0x000fe20003f1e000 */
[----:B------:R-:W-:-:S12]  /*10e0*/  FADD.FTZ R10, R10, -1 ;  /* 0xbf8000000a0a7421 */ /* 0x000fd80000010000 */
[----:B------:R-:W-:-:S07]  /*10f0*/  @!P0 FADD.FTZ R10, R10, -1 ;  /* 0xbf8000000a0a8421 */ /* 0x000fce0000010000 */
.L_x_1039:
[----:B------:R-:W-:Y:S05]  /*1100*/  BSYNC B2 ;  /* 0x0000000000027941 */ /* 0x000fea0003800000 */
.L_x_1038:
[----:B------:R-:W-:Y:S01]  /*1110*/  FFMA.FTZ R15, -R0, R10, R15 ;  /* 0x0000000a000f7223 */ /* 0x000fe2000001010f */
[----:B------:R-:W-:Y:S06]  /*1120*/  BRA `(.L_x_1036) ;  /* 0x00000000007c7947 */ /* 0x000fec0003800000 */
.L_x_1037:
[----:B------:R-:W-:Y:S01]  /*1130*/  VIADD R10, R0, 0xf4800000 ;  /* 0xf4800000000a7836 */ /* 0x000fe20000000000 */
[----:B------:R-:W-:Y:S01]  /*1140*/  FSETP.GT.FTZ.AND P0, PT, |R12|, RZ, PT ;  /* 0x000000ff0c00720b */ /* 0x000fe20003f14200 */
[----:B------:R-:W-:Y:S01]  /*1150*/  BSSY B2, `(.L_x_1041) ;  /* 0x000001a000027945 */ /* 0x000fe20003800000 */
[----:B0-----:R-:W-:Y:S02]  /*1160*/  LOP3.LUT R17, R0, 0xff800000, RZ, 0xc0, !PT ;  /* 0xff80000000117812 */ /* 0x001fe400078ec0ff */
[----:B------:R-:W-:Y:S02]  /*1170*/  LOP3.LUT R10, R10, 0xff800000, RZ, 0xc0, !PT ;  /* 0xff8000000a0a7812 */ /* 0x000fe400078ec0ff */
[----:B------:R-:W-:-:S03]  /*1180*/  ISETP.GT.U32.OR P0, PT, R15, 0x7f7fffff, !P0 ;  /* 0x7f7fffff0f00780c */ /* 0x000fc60004704470 */
[C---:B-1----:R-:W-:Y:S01]  /*1190*/  IMAD.IADD R16, R15.reuse, 0x1, -R10 ;  /* 0x000000010f107824 */ /* 0x042fe200078e0a0a */
        /* <DEDUP_REMOVED lines=8> */
.L_x_1043:
        /* <DEDUP_REMOVED lines=13> */
.L_x_1042:
[----:B------:R-:W-:Y:S05]  /*12f0*/  BSYNC B2 ;  /* 0x0000000000027941 */ /* 0x000fea0003800000 */
.L_x_1041:
[----:B------:R-:W-:-:S04]  /*1300*/  FMUL.FTZ R15, R15, 1.1920928955078125e-07 ;  /* 0x340000000f0f7820 */ /* 0x000fc80000410000 */
[----:B------:R-:W-:-:S07]  /*1310*/  FMUL.FTZ R15, R10, R15 ;  /* 0x0000000f0a0f7220 */ /* 0x000fce0000410000 */
.L_x_1036:
[----:B------:R-:W-:Y:S05]  /*1320*/  BSYNC B0 ;  /* 0x0000000000007941 */ /* 0x000fea0003800000 */
.L_x_1035:
[C---:B------:R-:W-:Y:S01]  /*1330*/  FSETP.GTU.FTZ.AND P0, PT, |R15|.reuse, +INF , PT ;  /* 0x7f8000000f00780b */ /* 0x040fe20003f1c200 */
[----:B------:R-:W2:Y:S01]  /*1340*/  MUFU.RCP R10, R12 ;  /* 0x0000000c000a7308 */ /* 0x000ea20000001000 */
[C---:B------:R-:W-:Y:S02]  /*1350*/  LOP3.LUT R0, R15.reuse, 0x80000000, R13, 0xb8, !PT ;  /* 0x800000000f007812 */ /* 0x040fe400078eb80d */
[----:B------:R-:W-:Y:S02]  /*1360*/  FSETP.GEU.FTZ.AND P1, PT, R12, RZ, PT ;  /* 0x000000ff0c00720b */ /* 0x000fe40003f3e000 */
[----:B------:R-:W-:-:S04]  /*1370*/  FSEL R0, R15, R0, P0 ;  /* 0x000000000f007208 */ /* 0x000fc80000000000 */
[C---:B------:R-:W-:Y:S02]  /*1380*/  FSETP.NEU.FTZ.AND P0, PT, R0.reuse, RZ, PT ;  /* 0x000000ff0000720b */ /* 0x040fe40003f1d000 */
        /* <DEDUP_REMOVED lines=14> */
[C---:B--2---:R-:W-:Y:S01]  /*1470*/  IMAD.U32 R13, R12.reuse, 0x10000, RZ ;  /* 0x000100000c0d7824 */ /* 0x044fe200078e00ff */
[----:B------:R-:W-:-:S03]  /*1480*/  PRMT R10, R12, 0x7610, R10 ;  /* 0x000076100c0a7816 */ /* 0x000fc6000000000a */
[----:B------:R-:W-:-:S05]  /*1490*/  FADD.FTZ R13, -R13, R0 ;  /* 0x000000000d0d7221 */ /* 0x000fca0000010100 */
[----:B------:R-:W-:-:S13]  /*14a0*/  FSETP.GT.FTZ.AND P0, PT, R13, 0.5, PT ;  /* 0x3f0000000d00780b */ /* 0x000fda0003f14000 */
[----:B------:R-:W-:-:S05]  /*14b0*/  @P0 SHF.L.U32 R13, R10, 0x10, RZ ;  /* 0x000000100a0d0819 */ /* 0x000fca00000006ff */
[----:B------:R-:W-:-:S05]  /*14c0*/  @P0 FADD.FTZ R13, R13, 1 ;  /* 0x3f8000000d0d0421 */ /* 0x000fca0000010000 */
[----:B------:R-:W-:-:S04]  /*14d0*/  @P0 F2FP.BF16.F32.PACK_AB R13, RZ, R13 ;  /* 0x0000000dff0d023e */ /* 0x000fc800000010ff */
[----:B------:R-:W-:-:S07]  /*14e0*/  @P0 PRMT R10, R13, 0x7610, R10 ;  /* 0x000076100d0a0816 */ /* 0x000fce000000000a */
.L_x_1034:
[----:B------:R-:W-:Y:S05]  /*14f0*/  BSYNC B1 ;  /* 0x0000000000017941 */ /* 0x000fea0003800000 */
.L_x_1033:
[----:B------:R-:W-:Y:S01]  /*1500*/  IMAD.U32 R14, R14, 0x10000, RZ ;  /* 0x000100000e0e7824 */ /* 0x000fe200078e00ff */
[----:B------:R-:W-:Y:S01]  /*1510*/  BSSY B1, `(.L_x_1044) ;  /* 0x0000065000017945 */ /* 0x000fe20003800000 */
[----:B------:R-:W-:-:S03]  /*1520*/  IMAD.U32 R13, R11, 0x10000, RZ ;  /* 0x000100000b0d7824 */ /* 0x000fc600078e00ff */
[----:B------:R-:W-:-:S13]  /*1530*/  FSETP.NEU.FTZ.AND P0, PT, R14, RZ, PT ;  /* 0x000000ff0e00720b */ /* 0x000fda0003f1d000 */
        /* <DEDUP_REMOVED lines=32> */
.L_x_1051:
[----:B------:R-:W-:Y:S01]  /*1740*/  FSETP.GEU.FTZ.AND P0, PT, R17, -R0, PT ;  /* 0x800000001100720b */ /* 0x000fe20003f1e000 */
[----:B------:R-:W-:-:S12]  /*1750*/  FADD.FTZ R12, R12, -1 ;  /* 0xbf8000000c0c7421 */ /* 0x000fd80000010000 */
[----:B------:R-:W-:-:S07]  /*1760*/  @!P0 FADD.FTZ R12, R12, -1 ;  /* 0xbf8000000c0c8421 */ /* 0x000fce0000010000 */
.L_x_1050:
[----:B------:R-:W-:Y:S05]  /*1770*/  BSYNC B2 ;  /* 0x0000000000027941 */ /* 0x000fea0003800000 */
.L_x_1049:
[----:B------:R-:W-:Y:S01]  /*1780*/  FFMA.FTZ R11, -R0, R12, R11 ;  /* 0x0000000c000b7223 */ /* 0x000fe2000001010b */
[----:B------:R-:W-:Y:S06]  /*1790*/  BRA `(.L_x_1047) ;  /* 0x00000000007c7947 */ /* 0x000fec0003800000 */
.L_x_1048:
[----:B------:R-:W-:Y:S01]  /*17a0*/  VIADD R12, R0, 0xf4800000 ;  /* 0xf4800000000c7836 */ /* 0x000fe20000000000 */
[----:B------:R-:W-:Y:S01]  /*17b0*/  FSETP.GT.FTZ.AND P0, PT, |R14|, RZ, PT ;  /* 0x000000ff0e00720b */ /* 0x000fe20003f14200 */
[----:B------:R-:W-:Y:S03]  /*17c0*/  BSSY B2, `(.L_x_1052) ;  /* 0x000001a000027945 */ /* 0x000fe60003800000 */
[----:B------:R-:W-:Y:S02]  /*17d0*/  LOP3.LUT R12, R12, 0xff800000, RZ, 0xc0, !PT ;  /* 0xff8000000c0c7812 */ /* 0x000fe400078ec0ff */
[----:B------:R-:W-:-:S03]  /*17e0*/  ISETP.GT.U32.OR P0, PT, R11, 0x7f7fffff, !P0 ;  /* 0x7f7fffff0b00780c */ /* 0x000fc60004704470 */
[C---:B------:R-:W-:Y:S01]  /*17f0*/  IMAD.IADD R15, R11.reuse, 0x1, -R12 ;  /* 0x000000010b0f7824 */ /* 0x040fe200078e0a0c */
[----:B------:R-:W-:Y:S02]  /*1800*/  LOP3.LUT R12, R11, 0x7fffff, RZ, 0xc0, !PT ;  /* 0x007fffff0b0c7812 */ /* 0x000fe400078ec0ff */
[----:B------:R-:W-:Y:S02]  /*1810*/  LOP3.LUT R11, R0, 0xff800000, RZ, 0xc0, !PT ;  /* 0xff800000000b7812 */ /* 0x000fe400078ec0ff */
[----:B------:R-:W-:Y:S02]  /*1820*/  LOP3.LUT P1, R15, R15, 0xff800000, RZ, 0xc0, !PT ;  /* 0xff8000000f0f7812 */ /* 0x000fe4000782c0ff */
[----:B------:R-:W-:Y:S02]  /*1830*/  LOP3.LUT R12, R12, 0x3f800000, RZ, 0xfc, !PT ;  /* 0x3f8000000c0c7812 */ /* 0x000fe400078efcff */
[----:B------:R-:W-:-:S09]  /*1840*/  FSEL R11, R11, +QNAN , !P0 ;  /* 0x7fffffff0b0b7808 */ /* 0x000fd20004000000 */
[----:B------:R-:W-:Y:S05]  /*1850*/  @!P1 BRA `(.L_x_1053) ;  /* 0x0000000000409947 */ /* 0x000fea0003800000 */
[----:B------:R-:W-:-:S04]  /*1860*/  LOP3.LUT R0, R0, 0x7fffff, RZ, 0xc0, !PT ;  /* 0x007fffff00007812 */ /* 0x000fc800078ec0ff */
[----:B-1----:R-:W-:-:S04]  /*1870*/  LOP3.LUT R16, R0, 0x3f800000, RZ, 0xfc, !PT ;  /* 0x3f80000000107812 */ /* 0x002fc800078efcff */
[----:B------:R1:W2:Y:S03]  /*1880*/  MUFU.RCP R0, R16 ;  /* 0x0000001000007308 */ /* 0x0002a60000001000 */
.L_x_1054:
        /* <DEDUP_REMOVED lines=13> */
.L_x_1053:
[----:B------:R-:W-:Y:S05]  /*1960*/  BSYNC B2 ;  /* 0x0000000000027941 */ /* 0x000fea0003800000 */
.L_x_1052:
[----:B------:R-:W-:-:S04]  /*1970*/  FMUL.FTZ R12, R12, 1.1920928955078125e-07 ;  /* 0x340000000c0c7820 */ /* 0x000fc80000410000 */
[----:B------:R-:W-:-:S07]  /*1980*/  FMUL.FTZ R11, R11, R12 ;  /* 0x0000000c0b0b7220 */ /* 0x000fce0000410000 */
.L_x_1047:
[----:B------:R-:W-:Y:S05]  /*1990*/  BSYNC B0 ;  /* 0x0000000000007941 */ /* 0x000fea0003800000 */
.L_x_1046:
        /* <DEDUP_REMOVED lines=14> */
[----:B--2---:R-:W-:-:S04]  /*1a80*/  @!P0 SHF.L.U32 R11, R11, 0x10, RZ ;  /* 0x000000100b0b8819 */ /* 0x004fc800000006ff */
        /* <DEDUP_REMOVED lines=13> */
.L_x_1045:
[----:B------:R-:W-:Y:S05]  /*1b60*/  BSYNC B1 ;  /* 0x0000000000017941 */ /* 0x000fea0003800000 */
.L_x_1044:
[C---:B------:R-:W-:Y:S01]  /*1b70*/  IMAD.U32 R12, R7.reuse, 0x10000, RZ ;  /* 0x00010000070c7824 */ /* 0x040fe200078e00ff */
[----:B------:R-:W-:Y:S01]  /*1b80*/  BSSY B1, `(.L_x_1055) ;  /* 0x0000067000017945 */ /* 0x000fe20003800000 */
[----:B------:R-:W-:Y:S01]  /*1b90*/  IMAD.U32 R13, R8, 0x10000, RZ ;  /* 0x00010000080d7824 */ /* 0x000fe200078e00ff */
        /* <DEDUP_REMOVED lines=17> */
[----:B-1----:R-:W1:Y:S02]  /*1cb0*/  MUFU.RCP R16, R0 ;  /* 0x0000000000107308 */ /* 0x002e640000001000 */
[----:B-1----:R-:W-:Y:S01]  /*1cc0*/  FMUL.FTZ R15, R7, R16 ;  /* 0x00000010070f7220 */ /* 0x002fe20000410000 */
        /* <DEDUP_REMOVED lines=16> */
.L_x_1062:
[----:B------:R-:W-:Y:S01]  /*1dd0*/  FSETP.GEU.FTZ.AND P0, PT, R17, -R0, PT ;  /* 0x800000001100720b */ /* 0x000fe20003f1e000 */
[----:B------:R-:W-:-:S12]  /*1de0*/  FADD.FTZ R18, R18, -1 ;  /* 0xbf80000012127421 */ /* 0x000fd80000010000 */
[----:B------:R-:W-:-:S07]  /*1df0*/  @!P0 FADD.FTZ R18, R18, -1 ;  /* 0xbf80000012128421 */ /* 0x000fce0000010000 */
.L_x_1061:
[----:B------:R-:W-:Y:S05]  /*1e00*/  BSYNC B2 ;  /* 0x0000000000027941 */ /* 0x000fea0003800000 */
.L_x_1060:
[----:B------:R-:W-:Y:S01]  /*1e10*/  FFMA.FTZ R7, -R0, R18, R7 ;  /* 0x0000001200077223 */ /* 0x000fe20000010107 */
[----:B------:R-:W-:Y:S06]  /*1e20*/  BRA `(.L_x_1058) ;  /* 0x00000000007c7947 */ /* 0x000fec0003800000 */
.L_x_1059:
[----:B------:R-:W-:Y:S01]  /*1e30*/  VIADD R15, R0, 0xf4800000 ;  /* 0xf4800000000f7836 */ /* 0x000fe20000000000 */
[----:B------:R-:W-:Y:S01]  /*1e40*/  FSETP.GT.FTZ.AND P0, PT, |R12|, RZ, PT ;  /* 0x000000ff0c00720b */ /* 0x000fe20003f14200 */
[----:B------:R-:W-:Y:S03]  /*1e50*/  BSSY B2, `(.L_x_1063) ;  /* 0x000001a000027945 */ /* 0x000fe60003800000 */
[----:B-1----:R-:W-:Y:S02]  /*1e60*/  LOP3.LUT R16, R15, 0xff800000, RZ, 0xc0, !PT ;  /* 0xff8000000f107812 */ /* 0x002fe400078ec0ff */
[C---:B------:R-:W-:Y:S02]  /*1e70*/  LOP3.LUT R15, R7.reuse, 0x7fffff, RZ, 0xc0, !PT ;  /* 0x007fffff070f7812 */ /* 0x040fe400078ec0ff */
[C---:B------:R-:W-:Y:S01]  /*1e80*/  ISETP.GT.U32.OR P0, PT, R7.reuse, 0x7f7fffff, !P0 ;  /* 0x7f7fffff0700780c */ /* 0x040fe20004704470 */
[----:B------:R-:W-:Y:S01]  /*1e90*/  IMAD.IADD R16, R7, 0x1, -R16 ;  /* 0x0000000107107824 */ /* 0x000fe200078e0a10 */
[----:B------:R-:W-:-:S02]  /*1ea0*/  LOP3.LUT R7, R0, 0xff800000, RZ, 0xc0, !PT ;  /* 0xff80000000077812 */ /* 0x000fc400078ec0ff */
[----:B------:R-:W-:Y:S02]  /*1eb0*/  LOP3.LUT R15, R15, 0x3f800000, RZ, 0xfc, !PT ;  /* 0x3f8000000f0f7812 */ /* 0x000fe400078efcff */
[----:B------:R-:W-:Y:S02]  /*1ec0*/  LOP3.LUT P1, R16, R16, 0xff800000, RZ, 0xc0, !PT ;  /* 0xff80000010107812 */ /* 0x000fe4000782c0ff */
[----:B------:R-:W-:-:S11]  /*1ed0*/  FSEL R7, R7, +QNAN , !P0 ;  /* 0x7fffffff07077808 */ /* 0x000fd60004000000 */
[----:B------:R-:W-:Y:S05]  /*1ee0*/  @!P1 BRA `(.L_x_1064) ;  /* 0x0000000000409947 */ /* 0x000fea0003800000 */
[----:B------:R-:W-:-:S04]  /*1ef0*/  LOP3.LUT R0, R0, 0x7fffff, RZ, 0xc0, !PT ;  /* 0x007fffff00007812 */ /* 0x000fc800078ec0ff */
[----:B0-----:R-:W-:-:S04]  /*1f00*/  LOP3.LUT R17, R0, 0x3f800000, RZ, 0xfc, !PT ;  /* 0x3f80000000117812 */ /* 0x001fc800078efcff */
[----:B------:R0:W1:Y:S03]  /*1f10*/  MUFU.RCP R0, R17 ;  /* 0x0000001100007308 */ /* 0x0000660000001000 */
.L_x_1065:
        /* <DEDUP_REMOVED lines=13> */
.L_x_1064:
[----:B------:R-:W-:Y:S05]  /*1ff0*/  BSYNC B2 ;  /* 0x0000000000027941 */ /* 0x000fea0003800000 */
.L_x_1063:
[----:B------:R-:W-:-:S04]  /*2000*/  FMUL.FTZ R0, R15, 1.1920928955078125e-07 ;  /* 0x340000000f007820 */ /* 0x000fc80000410000 */
[----:B------:R-:W-:-:S07]  /*2010*/  FMUL.FTZ R7, R7, R0 ;  /* 0x0000000007077220 */ /* 0x000fce0000410000 */
.L_x_1058:
[----:B------:R-:W-:Y:S05]  /*2020*/  BSYNC B0 ;  /* 0x0000000000007941 */ /* 0x000fea0003800000 */
.L_x_1057:
        /* <DEDUP_REMOVED lines=28> */
.L_x_1056:
[----:B------:R-:W-:Y:S05]  /*21f0*/  BSYNC B1 ;  /* 0x0000000000017941 */ /* 0x000fea0003800000 */
.L_x_1055:
        /* <DEDUP_REMOVED lines=19> */
[----:B------:R-:W-:Y:S01]  /*2330*/  FADD.FTZ R12, -R0, -RZ ;  /* 0x800000ff000c7221 */ /* 0x000fe20000010100 */
        /* <DEDUP_REMOVED lines=16> */
.L_x_1073:
[----:B------:R-:W-:Y:S01]  /*2440*/  FSETP.GEU.FTZ.AND P0, PT, R17, -R0, PT ;  /* 0x800000001100720b */ /* 0x000fe20003f1e000 */
[----:B------:R-:W-:-:S12]  /*2450*/  FADD.FTZ R8, R8, -1 ;  /* 0xbf80000008087421 */ /* 0x000fd80000010000 */
[----:B------:R-:W-:-:S07]  /*2460*/  @!P0 FADD.FTZ R8, R8, -1 ;  /* 0xbf80000008088421 */ /* 0x000fce0000010000 */
.L_x_1072:
[----:B------:R-:W-:Y:S05]  /*2470*/  BSYNC B2 ;  /* 0x0000000000027941 */ /* 0x000fea0003800000 */
.L_x_1071:
[----:B------:R-:W-:Y:S01]  /*2480*/  FFMA.FTZ R15, -R0, R8, R15 ;  /* 0x00000008000f7223 */ /* 0x000fe2000001010f */
[----:B------:R-:W-:Y:S06]  /*2490*/  BRA `(.L_x_1069) ;  /* 0x00000000007c7947 */ /* 0x000fec0003800000 */
.L_x_1070:
[----:B------:R-:W-:Y:S01]  /*24a0*/  IADD3 R8, R0, -0xb800000, RZ ;  /* 0xf480000000087810 */ /* 0x000fe20007ffe0ff */
[----:B------:R-:W-:Y:S01]  /*24b0*/  BSSY B2, `(.L_x_1074) ;  /* 0x000001b000027945 */ /* 0x000fe20003800000 */
[----:B------:R-:W-:Y:S02]  /*24c0*/  FSETP.GT.FTZ.AND P0, PT, |R14|, RZ, PT ;  /* 0x000000ff0e00720b */ /* 0x000fe40003f14200 */
[----:B------:R-:W-:Y:S02]  /*24d0*/  LOP3.LUT R8, R8, 0xff800000, RZ, 0xc0, !PT ;  /* 0xff80000008087812 */ /* 0x000fe400078ec0ff */
[----:B------:R-:W-:-:S03]  /*24e0*/  ISETP.GT.U32.OR P0, PT, R15, 0x7f7fffff, !P0 ;  /* 0x7f7fffff0f00780c */ /* 0x000fc60004704470 */
[C---:B------:R-:W-:Y:S01]  /*24f0*/  IMAD.IADD R12, R15.reuse, 0x1, -R8 ;  /* 0x000000010f0c7824 */ /* 0x040fe200078e0a08 */
[----:B------:R-:W-:Y:S02]  /*2500*/  LOP3.LUT R8, R15, 0x7fffff, RZ, 0xc0, !PT ;  /* 0x007fffff0f087812 */ /* 0x000fe400078ec0ff */
[----:B------:R-:W-:Y:S02]  /*2510*/  LOP3.LUT R15, R0, 0xff800000, RZ, 0xc0, !PT ;  /* 0xff800000000f7812 */ /* 0x000fe400078ec0ff */
[----:B-1----:R-:W-:Y:S02]  /*2520*/  LOP3.LUT P1, R16, R12, 0xff800000, RZ, 0xc0, !PT ;  /* 0xff8000000c107812 */ /* 0x002fe4000782c0ff */
[----:B------:R-:W-:Y:S02]  /*2530*/  LOP3.LUT R12, R8, 0x3f800000, RZ, 0xfc, !PT ;  /* 0x3f800000080c7812 */ /* 0x000fe400078efcff */
[----:B------:R-:W-:-:S09]  /*2540*/  FSEL R8, R15, +QNAN , !P0 ;  /* 0x7fffffff0f087808 */ /* 0x000fd20004000000 */
[----:B------:R-:W-:Y:S05]  /*2550*/  @!P1 BRA `(.L_x_1075) ;  /* 0x0000000000409947 */ /* 0x000fea0003800000 */
[----:B------:R-:W-:-:S04]  /*2560*/  LOP3.LUT R0, R0, 0x7fffff, RZ, 0xc0, !PT ;  /* 0x007fffff00007812 */ /* 0x000fc800078ec0ff */
[----:B------:R-:W-:-:S04]  /*2570*/  LOP3.LUT R15, R0, 0x3f800000, RZ, 0xfc, !PT ;  /* 0x3f800000000f7812 */ /* 0x000fc800078efcff */
[----:B------:R1:W2:Y:S03]  /*2580*/  MUFU.RCP R0, R15 ;  /* 0x0000000f00007308 */ /* 0x0002a60000001000 */
.L_x_1076:
        /* <DEDUP_REMOVED lines=13> */
.L_x_1075:
[----:B------:R-:W-:Y:S05]  /*2660*/  BSYNC B2 ;  /* 0x0000000000027941 */ /* 0x000fea0003800000 */
.L_x_1074:
[----:B-1----:R-:W-:-:S04]  /*2670*/  FMUL.FTZ R15, R12, 1.1920928955078125e-07 ;  /* 0x340000000c0f7820 */ /* 0x002fc80000410000 */
[----:B------:R-:W-:-:S07]  /*2680*/  FMUL.FTZ R15, R8, R15 ;  /* 0x0000000f080f7220 */ /* 0x000fce0000410000 */
.L_x_1069:
[----:B------:R-:W-:Y:S05]  /*2690*/  BSYNC B0 ;  /* 0x0000000000007941 */ /* 0x000fea0003800000 */
.L_x_1068:
        /* <DEDUP_REMOVED lines=24> */
[----:B------:R-:W-:-:S04]  /*2820*/  @P0 IMAD.U32 R13, R8, 0x10000, RZ ;  /* 0x00010000080d0824 */ /* 0x000fc800078e00ff */
[----:B------:R-:W-:-:S05]  /*2830*/  @P0 FADD.FTZ R13, R13, 1 ;  /* 0x3f8000000d0d0421 */ /* 0x000fca0000010000 */
[----:B------:R-:W-:-:S04]  /*2840*/  @P0 F2FP.BF16.F32.PACK_AB R13, RZ, R13 ;  /* 0x0000000dff0d023e */ /* 0x000fc800000010ff */
[----:B------:R-:W-:-:S07]  /*2850*/  @P0 PRMT R8, R13, 0x7610, R8 ;  /* 0x000076100d080816 */ /* 0x000fce0000000008 */
.L_x_1067:
[----:B------:R-:W-:Y:S05]  /*2860*/  BSYNC B1 ;  /* 0x0000000000017941 */ /* 0x000fea0003800000 */
.L_x_1066:
[----:B------:R-:W-:Y:S01]  /*2870*/  SHF.L.U32 R12, R5, 0x10, RZ ;  /* 0x00000010050c7819 */ /* 0x000fe200000006ff */
[----:B------:R-:W-:Y:S01]  /*2880*/  IMAD.U32 R13, R3, 0x10000, RZ ;  /* 0x00010000030d7824 */ /* 0x000fe200078e00ff */
        /* <DEDUP_REMOVED lines=36> */
.L_x_1084:
[----:B------:R-:W-:Y:S01]  /*2ad0*/  FSETP.GEU.FTZ.AND P0, PT, R17, -R0, PT ;  /* 0x800000001100720b */ /* 0x000fe20003f1e000 */
[----:B------:R-:W-:-:S12]  /*2ae0*/  FADD.FTZ R14, R14, -1 ;  /* 0xbf8000000e0e7421 */ /* 0x000fd80000010000 */
[----:B------:R-:W-:-:S07]  /*2af0*/  @!P0 FADD.FTZ R14, R14, -1 ;  /* 0xbf8000000e0e8421 */ /* 0x000fce0000010000 */
.L_x_1083:
[----:B------:R-:W-:Y:S05]  /*2b00*/  BSYNC B2 ;  /* 0x0000000000027941 */ /* 0x000fea0003800000 */
.L_x_1082:
[----:B------:R-:W-:Y:S01]  /*2b10*/  FFMA.FTZ R15, -R0, R14, R15 ;  /* 0x0000000e000f7223 */ /* 0x000fe2000001010f */
[----:B------:R-:W-:Y:S06]  /*2b20*/  BRA `(.L_x_1080) ;  /* 0x00000000007c7947 */ /* 0x000fec0003800000 */
.L_x_1081:
        /* <DEDUP_REMOVED lines=15> */
.L_x_1087:
        /* <DEDUP_REMOVED lines=13> */
.L_x_1086:
[----:B------:R-:W-:Y:S05]  /*2cf0*/  BSYNC B2 ;  /* 0x0000000000027941 */ /* 0x000fea0003800000 */
.L_x_1085:
[----:B------:R-:W-:-:S04]  /*2d00*/  FMUL.FTZ R15, R15, 1.1920928955078125e-07 ;  /* 0x340000000f0f7820 */ /* 0x000fc80000410000 */
[----:B------:R-:W-:-:S07]  /*2d10*/  FMUL.FTZ R15, R14, R15 ;  /* 0x0000000f0e0f7220 */ /* 0x000fce0000410000 */
.L_x_1080:
[----:B------:R-:W-:Y:S05]  /*2d20*/  BSYNC B0 ;  /* 0x0000000000007941 */ /* 0x000fea0003800000 */
.L_x_1079:
        /* <DEDUP_REMOVED lines=12> */
[----:B------:R-:W-:-:S06]  /*2df0*/  @!P0 FMUL.FTZ R13, R13, R14 ;  /* 0x0000000e0d0d8220 */ /* 0x000fcc0000410000 */
[----:B------:R-:W2:Y:S02]  /*2e00*/  @!P0 F2F.BF16.F32 R13, R13 ;  /* 0x0000000d000d8304 */ /* 0x000ea40000202000 */
[----:B--2---:R-:W-:-:S05]  /*2e10*/  @!P0 IMAD.U32 R12, R13, 0x10000, RZ ;  /* 0x000100000d0c8824 */ /* 0x004fca00078e00ff */
[----:B------:R-:W-:-:S04]  /*2e20*/  @!P0 LOP3.LUT R12, RZ, 0x80000000, R12, 0xb8, !PT ;  /* 0x80000000ff0c8812 */ /* 0x000fc800078eb80c */
[----:B------:R-:W-:-:S04]  /*2e30*/  @!P0 F2FP.BF16.F32.PACK_AB R12, RZ, R12 ;  /* 0x0000000cff0c823e */ /* 0x000fc800000010ff */
[----:B------:R-:W-:Y:S01]  /*2e40*/  @!P0 PRMT R14, R12, 0x7610, R14 ;  /* 0x000076100c0e8816 */ /* 0x000fe2000000000e */
[----:B------:R-:W-:Y:S06]  /*2e50*/  @!P0 BRA `(.L_x_1078) ;  /* 0x0000000000288947 */ /* 0x000fec0003800000 */
[----:B------:R-:W2:Y:S08]  /*2e60*/  FRND.FTZ.FLOOR R12, R0 ;  /* 0x00000000000c7307 */ /* 0x000eb00000215000 */
[----:B--2---:R-:W2:Y:S02]  /*2e70*/  F2F.BF16.F32 R12, R12 ;  /* 0x0000000c000c7304 */ /* 0x004ea40000202000 */
[----:B--2---:R-:W-:-:S02]  /*2e80*/  SHF.L.U32 R13, R12, 0x10, RZ ;  /* 0x000000100c0d7819 */ /* 0x004fc400000006ff */
[----:B------:R-:W-:-:S03]  /*2e90*/  PRMT R14, R12, 0x7610, R14 ;  /* 0x000076100c0e7816 */ /* 0x000fc6000000000e */
[----:B------:R-:W-:-:S05]  /*2ea0*/  FADD.FTZ R13, -R13, R0 ;  /* 0x000000000d0d7221 */ /* 0x000fca0000010100 */
[----:B------:R-:W-:-:S13]  /*2eb0*/  FSETP.GT.FTZ.AND P0, PT, R13, 0.5, PT ;  /* 0x3f0000000d00780b */ /* 0x000fda0003f14000 */
[----:B------:R-:W-:-:S04]  /*2ec0*/  @P0 IMAD.U32 R13, R14, 0x10000, RZ ;  /* 0x000100000e0d0824 */ /* 0x000fc800078e00ff */
[----:B------:R-:W-:-:S05]  /*2ed0*/  @P0 FADD.FTZ R13, R13, 1 ;  /* 0x3f8000000d0d0421 */ /* 0x000fca0000010000 */
[----:B------:R-:W-:-:S04]  /*2ee0*/  @P0 F2FP.BF16.F32.PACK_AB R13, RZ, R13 ;  /* 0x0000000dff0d023e */ /* 0x000fc800000010ff */
[----:B------:R-:W-:-:S07]  /*2ef0*/  @P0 PRMT R14, R13, 0x7610, R14 ;  /* 0x000076100d0e0816 */ /* 0x000fce000000000e */
.L_x_1078:
[----:B------:R-:W-:Y:S05]  /*2f00*/  BSYNC B1 ;  /* 0x0000000000017941 */ /* 0x000fea0003800000 */
.L_x_1077:
        /* <DEDUP_REMOVED lines=36> */
.L_x_1095:
[----:B------:R-:W-:Y:S01]  /*3150*/  FSETP.GEU.FTZ.AND P0, PT, R16, -R0, PT ;  /* 0x800000001000720b */ /* 0x000fe20003f1e000 */
[----:B------:R-:W-:-:S12]  /*3160*/  FADD.FTZ R18, R18, -1 ;  /* 0xbf80000012127421 */ /* 0x000fd80000010000 */
[----:B------:R-:W-:-:S07]  /*3170*/  @!P0 FADD.FTZ R18, R18, -1 ;  /* 0xbf80000012128421 */ /* 0x000fce0000010000 */
.L_x_1094:
[----:B------:R-:W-:Y:S05]  /*3180*/  BSYNC B2 ;  /* 0x0000000000027941 */ /* 0x000fea0003800000 */
.L_x_1093:
[----:B------:R-:W-:Y:S01]  /*3190*/  FFMA.FTZ R3, -R0, R18, R3 ;  /* 0x0000001200037223 */ /* 0x000fe20000010103 */
[----:B------:R-:W-:Y:S06]  /*31a0*/  BRA `(.L_x_1091) ;  /* 0x00000000007c7947 */ /* 0x000fec0003800000 */
.L_x_1092:
[C---:B------:R-:W-:Y:S01]  /*31b0*/  VIADD R13, R0.reuse, 0xf4800000 ;  /* 0xf4800000000d7836 */ /* 0x040fe20000000000 */
        /* <DEDUP_REMOVED lines=12> */
[----:B------:R-:W-:-:S04]  /*3280*/  LOP3.LUT R15, R0, 0x3f800000, RZ, 0xfc, !PT ;  /* 0x3f800000000f7812 */ /* 0x000fc800078efcff */
[----:B------:R1:W2:Y:S03]  /*3290*/  MUFU.RCP R0, R15 ;  /* 0x0000000f00007308 */ /* 0x0002a60000001000 */
.L_x_1098:
[----:B0-----:R-:W-:-:S04]  /*32a0*/  VIMNMX.U32 R17, R16, 0xb800000, PT ;  /* 0x0b80000010117848 */ /* 0x001fc80003fe0000 */
[C---:B------:R-:W-:Y:S01]  /*32b0*/  IADD3 R16, -R17.reuse, R16, RZ ;  /* 0x0000001011107210 */ /* 0x040fe20007ffe1ff */
[----:B------:R-:W-:-:S03]  /*32c0*/  IMAD.IADD R18, R17, 0x1, R13 ;  /* 0x0000000111127824 */ /* 0x000fc600078e020d */
[----:B------:R-:W-:Y:S01]  /*32d0*/  ISETP.NE.AND P1, PT, R16, RZ, PT ;  /* 0x000000ff1000720c */ /* 0x000fe20003f25270 */
[----:B--2---:R-:W-:-:S04]  /*32e0*/  FFMA.FTZ R13, R0, R18, -RZ ;  /* 0x00000012000d7223 */ /* 0x004fc800000108ff */
        /* <DEDUP_REMOVED lines=8> */
.L_x_1097:
[----:B------:R-:W-:Y:S05]  /*3370*/  BSYNC B2 ;  /* 0x0000000000027941 */ /* 0x000fea0003800000 */
.L_x_1096:
[----:B------:R-:W-:-:S04]  /*3380*/  FMUL.FTZ R0, R13, 1.1920928955078125e-07 ;  /* 0x340000000d007820 */ /* 0x000fc80000410000 */
[----:B------:R-:W-:-:S07]  /*3390*/  FMUL.FTZ R3, R3, R0 ;  /* 0x0000000003037220 */ /* 0x000fce0000410000 */
.L_x_1091:
[----:B------:R-:W-:Y:S05]  /*33a0*/  BSYNC B0 ;  /* 0x0000000000007941 */ /* 0x000fea0003800000 */
.L_x_1090:
[C---:B------:R-:W-:Y:S02]  /*33b0*/  LOP3.LUT R0, R3.reuse, 0x80000000, R12, 0xb8, !PT ;  /* 0x8000000003007812 */ /* 0x040fe400078eb80c */
[----:B------:R-:W-:Y:S02]  /*33c0*/  FSETP.GTU.FTZ.AND P0, PT, |R3|, +INF , PT ;  /* 0x7f8000000300780b */ /* 0x000fe40003f1c200 */
        /* <DEDUP_REMOVED lines=14> */
[----:B------:R-:W-:-:S04]  /*34b0*/  @!P0 F2FP.BF16.F32.PACK_AB R0, RZ, R0 ;  /* 0x00000000ff00823e */ /* 0x000fc800000010ff */
[----:B-1----:R-:W-:Y:S01]  /*34c0*/  @!P0 PRMT R15, R0, 0x7610, R15 ;  /* 0x00007610000f8816 */ /* 0x002fe2000000000f */
        /* <DEDUP_REMOVED lines=11> */
.L_x_1089:
[----:B------:R-:W-:Y:S05]  /*3580*/  BSYNC B1 ;  /* 0x0000000000017941 */ /* 0x000fea0003800000 */
.L_x_1088:
[----:B------:R-:W2:Y:S01]  /*3590*/  LDC.64 R12, c[0x0][0x218] ;  /* 0x00008600ff0c7b82 */ /* 0x000ea20000000a00 */
[----:B------:R-:W-:Y:S02]  /*35a0*/  PRMT R9, R6, 0x5410, R9 ;  /* 0x0000541006097816 */ /* 0x000fe40000000009 */
[----:B------:R-:W-:Y:S02]  /*35b0*/  PRMT R11, R10, 0x5410, R11 ;  /* 0x000054100a0b7816 */ /* 0x000fe4000000000b */
[----:B------:R-:W-:Y:S02]  /*35c0*/  PRMT R7, R7, 0x5410, R8 ;  /* 0x0000541007077816 */ /* 0x000fe40000000008 */
[----:B------:R-:W-:Y:S01]  /*35d0*/  PRMT R15, R14, 0x5410, R15 ;  /* 0x000054100e0f7816 */ /* 0x000fe2000000000f */
[----:B--2---:R-:W-:-:S04]  /*35e0*/  IMAD.WIDE.U32 R4, R4, 0x2, R12 ;  /* 0x0000000204047825 */ /* 0x004fc800078e000c */
[----:B------:R-:W-:-:S05]  /*35f0*/  IMAD.WIDE R4, R2, 0x4, R4 ;  /* 0x0000000402047825 */ /* 0x000fca00078e0204 */
[----:B------:R-:W-:Y:S04]  /*3600*/  STG.E desc[UR4][R4.64], R9 ;  /* 0x0000000904007986 */ /* 0x000fe8000c101904 */
[----:B------:R-:W-:Y:S04]  /*3610*/  STG.E desc[UR4][R4.64+0x200], R11 ;  /* 0x0002000b04007986 */ /* 0x000fe8000c101904 */
[----:B------:R-:W-:Y:S04]  /*3620*/  STG.E desc[UR4][R4.64+0x400], R7 ;  /* 0x0004000704007986 */ /* 0x000fe8000c101904 */
[----:B------:R-:W-:Y:S01]  /*3630*/  STG.E desc[UR4][R4.64+0x600], R15 ;  /* 0x0006000f04007986 */ /* 0x000fe2000c101904 */
[----:B------:R-:W-:Y:S05]  /*3640*/  EXIT ;  /* 0x000000000000794d */ /* 0x000fea0003800000 */
.L_x_1010:
[----:B------:R-:W0:Y:S01]  /*3650*/  S2R R6, SR_TID.X ;  /* 0x0000000000067919 */ /* 0x000e220000002100 */
[----:B------:R-:W-:Y:S02]  /*3660*/  PRMT R8, RZ, 0x7610, R8 ;  /* 0x00007610ff087816 */ /* 0x000fe40000000008 */
[----:B0-----:R-:W-:Y:S01]  /*3670*/  ISETP.GE.AND P0, PT, R6, R5, PT ;  /* 0x000000050600720c */ /* 0x001fe20003f06270 */
[----:B------:R-:W-:-:S12]  /*3680*/  IMAD.MOV.U32 R27, RZ, RZ, R6 ;  /* 0x000000ffff1b7224 */ /* 0x000fd800078e0006 */
[----:B------:R-:W-:Y:S01]  /*3690*/  @!P0 IMAD.IADD R7, R4, 0x1, R27 ;  /* 0x0000000104078824 */ /* 0x000fe200078e021b */
[----:B------:R-:W0:Y:S01]  /*36a0*/  @!P0 LDC.64 R16, c[0x0][0x220] ;  /* 0x00008800ff108b82 */ /* 0x000e220000000a00 */
[----:B------:R-:W-:-:S05]  /*36b0*/  @!P0 VIADD R27, R27, 0x80 ;  /* 0x000000801b1b8836 */ /* 0x000fca0000000000 */
[C---:B------:R-:W-:Y:S02]  /*36c0*/  ISETP.GE.AND P4, PT, R27.reuse, R5, PT ;  /* 0x000000051b00720c */ /* 0x040fe40003f86270 */
[----:B------:R-:W1:Y:S11]  /*36d0*/  @!P0 LDC.64 R22, c[0x0][0x228] ;  /* 0x00008a00ff168b82 */ /* 0x000e760000000a00 */
[----:B------:R-:W-:Y:S01]  /*36e0*/  @!P4 IADD3 R10, R4, R27, RZ ;  /* 0x0000001b040ac210 */ /* 0x000fe20007ffe0ff */
[----:B------:R-:W-:Y:S01]  /*36f0*/  @!P4 VIADD R27, R27, 0x80 ;  /* 0x000000801b1bc836 */ /* 0x000fe20000000000 */
[----:B------:R-:W2:Y:S01]  /*3700*/  @!P4 LDC.64 R14, c[0x0][0x220] ;  /* 0x00008800ff0ecb82 */ /* 0x000ea20000000a00 */
[----:B------:R-:W-:Y:S01]  /*3710*/  PRMT R20, RZ, 0x7610, R20 ;  /* 0x00007610ff147816 */ /* 0x000fe20000000014 */
[----:B0-----:R-:W-:-:S02]  /*3720*/  @!P0 IMAD.WIDE.U32 R16, R7, 0x2, R16 ;  /* 0x0000000207108825 */ /* 0x001fc400078e0010 */
[----:B------:R-:W-:-:S04]  /*3730*/  ISETP.GE.AND P5, PT, R27, R5, PT ;  /* 0x000000051b00720c */ /* 0x000fc80003fa6270 */
[----:B------:R-:W0:Y:S01]  /*3740*/  @!P4 LDC.64 R12, c[0x0][0x228] ;  /* 0x00008a00ff0ccb82 */ /* 0x000e220000000a00 */
[----:B------:R-:W-:Y:S01]  /*3750*/  PRMT R9, RZ, 0x7610, R9 ;  /* 0x00007610ff097816 */ /* 0x000fe20000000009 */
[----:B-1----:R-:W-:Y:S01]  /*3760*/  @!P0 IMAD.WIDE.U32 R22, R7, 0x2, R22 ;  /* 0x0000000207168825 */ /* 0x002fe200078e0016 */
[----:B------:R-:W-:-:S04]  /*3770*/  PRMT R7, RZ, 0x7610, R7 ;  /* 0x00007610ff077816 */ /* 0x000fc80000000007 */
[----:B------:R-:W5:Y:S02]  /*3780*/  @!P0 LDG.E.U16 R8, desc[UR4][R22.64] ;  /* 0x0000000416088981 */ /* 0x000f64000c1e1500 */
[C---:B------:R-:W-:Y:S01]  /*3790*/  @!P5 IMAD.IADD R11, R4.reuse, 0x1, R27 ;  /* 0x00000001040bd824 */ /* 0x040fe200078e021b */
[----:B------:R-:W1:Y:S01]  /*37a0*/  @!P5 LDC.64 R2, c[0x0][0x228] ;  /* 0x00008a00ff02db82 */ /* 0x000e620000000a00 */
[----:B------:R-:W-:Y:S01]  /*37b0*/  @!P5 VIADD R27, R27, 0x80 ;  /* 0x000000801b1bd836 */ /* 0x000fe20000000000 */
[----:B------:R3:W5:Y:S04]  /*37c0*/  @!P0 LDG.E.U16 R7, desc[UR4][R16.64] ;  /* 0x0000000410078981 */ /* 0x000768000c1e1500 */
[C---:B------:R-:W-:Y:S02]  /*37d0*/  ISETP.GE.AND P3, PT, R27.reuse, R5, PT ;  /* 0x000000051b00720c */ /* 0x040fe40003f66270 */
[----:B------:R-:W4:Y:S11]  /*37e0*/  @!P5 LDC.64 R24, c[0x0][0x220] ;  /* 0x00008800ff18db82 */ /* 0x000f360000000a00 */
[----:B------:R-:W-:Y:S01]  /*37f0*/  @!P3 IMAD.IADD R21, R4, 0x1, R27 ;  /* 0x000000010415b824 */ /* 0x000fe200078e021b */
[----:B------:R-:W4:Y:S01]  /*3800*/  @!P3 LDC.64 R28, c[0x0][0x220] ;  /* 0x00008800ff1cbb82 */ /* 0x000f220000000a00 */
[----:B------:R-:W-:-:S05]  /*3810*/  @!P3 VIADD R27, R27, 0x80 ;  /* 0x000000801b1bb836 */ /* 0x000fca0000000000 */
[CC--:B------:R-:W-:Y:S02]  /*3820*/  ISETP.GE.AND P1, PT, R27.reuse, R5.reuse, PT ;  /* 0x000000051b00720c */ /* 0x0c0fe40003f26270 */
[----:B------:R-:W4:Y:S11]  /*3830*/  @!P3 LDC.64 R18, c[0x0][0x228] ;  /* 0x00008a00ff12bb82 */ /* 0x000f360000000a00 */
[----:B------:R-:W-:Y:S01]  /*3840*/  @!P1 IMAD.IADD R0, R4, 0x1, R27 ;  /* 0x0000000104009824 */ /* 0x000fe200078e021b */
[----:B------:R-:W-:Y:S01]  /*3850*/  @!P1 IADD3 R27, R27, 0x80, RZ ;  /* 0x000000801b1b9810 */ /* 0x000fe20007ffe0ff */
[----:B-1----:R-:W-:Y:S01]  /*3860*/  @!P5 IMAD.WIDE.U32 R2, R11, 0x2, R2 ;  /* 0x000000020b02d825 */ /* 0x002fe200078e0002 */
[----:B---3--:R-:W1:Y:S02]  /*3870*/  @!P1 LDC.64 R16, c[0x0][0x220] ;  /* 0x00008800ff109b82 */ /* 0x008e640000000a00 */
[C---:B------:R-:W-:Y:S01]  /*3880*/  ISETP.GE.AND P2, PT, R27.reuse, R5, PT ;  /* 0x000000051b00720c */ /* 0x040fe20003f46270 */
[C---:B--2---:R-:W-:Y:S01]  /*3890*/  @!P4 IMAD.WIDE.U32 R14, R10.reuse, 0x2, R14 ;  /* 0x000000020a0ec825 */ /* 0x044fe200078e000e */
[----:B------:R2:W5:Y:S03]  /*38a0*/  @!P5 LDG.E.U16 R20, desc[UR4][R2.64] ;  /* 0x000000040214d981 */ /* 0x000566000c1e1500 */
[----:B0-----:R-:W-:Y:S01]  /*38b0*/  @!P4 IMAD.WIDE.U32 R12, R10, 0x2, R12 ;  /* 0x000000020a0cc825 */ /* 0x001fe200078e000c */
[----:B------:R-:W-:Y:S01]  /*38c0*/  PRMT R10, RZ, 0x7610, R10 ;  /* 0x00007610ff0a7816 */ /* 0x000fe2000000000a */
[----:B------:R-:W5:Y:S05]  /*38d0*/  @!P4 LDG.E.U16 R9, desc[UR4][R14.64] ;  /* 0x000000040e09c981 */ /* 0x000f6a000c1e1500 */
[----:B------:R0:W5:Y:S01]  /*38e0*/  @!P4 LDG.E.U16 R10, desc[UR4][R12.64] ;  /* 0x000000040c0ac981 */ /* 0x000162000c1e1500 */
[----:B--2---:R-:W-:Y:S01]  /*38f0*/  @!P2 IMAD.IADD R3, R4, 0x1, R27 ;  /* 0x000000010403a824 */ /* 0x004fe200078e021b */
[----:B------:R-:W2:Y:S01]  /*3900*/  @!P2 LDC.64 R22, c[0x0][0x228] ;  /* 0x00008a00ff16ab82 */ /* 0x000ea20000000a00 */
[----:B------:R-:W-:-:S05]  /*3910*/  @!P2 VIADD R27, R27, 0x80 ;  /* 0x000000801b1ba836 */ /* 0x000fca0000000000 */
[----:B------:R-:W-:Y:S02]  /*3920*/  ISETP.GE.AND P4, PT, R27, R5, PT ;  /* 0x000000051b00720c */ /* 0x000fe40003f86270 */
[----:B0-----:R-:W0:Y:S01]  /*3930*/  @!P2 LDC.64 R12, c[0x0][0x220] ;  /* 0x00008800ff0cab82 */ /* 0x001e220000000a00 */
[----:B----4-:R-:W-:Y:S01]  /*3940*/  @!P5 IMAD.WIDE.U32 R24, R11, 0x2, R24 ;  /* 0x000000020b18d825 */ /* 0x010fe200078e0018 */
[----:B------:R-:W-:-:S03]  /*3950*/  PRMT R11, RZ, 0x7610, R11 ;  /* 0x00007610ff0b7816 */ /* 0x000fc6000000000b */
[----:B------:R-:W-:-:S03]  /*3960*/  @!P3 IMAD.WIDE.U32 R28, R21, 0x2, R28 ;  /* 0x00000002151cb825 */ /* 0x000fc600078e001c */
[----:B------:R-:W3:Y:S01]  /*3970*/  @!P1 LDC.64 R14, c[0x0][0x228] ;  /* 0x00008a00ff0e9b82 */ /* 0x000ee20000000a00 */
[----:B------:R-:W-:Y:S01]  /*3980*/  @!P3 IMAD.WIDE.U32 R18, R21, 0x2, R18 ;  /* 0x000000021512b825 */ /* 0x000fe200078e0012 */
[----:B------:R-:W-:Y:S01]  /*3990*/  PRMT R21, RZ, 0x7610, R21 ;  /* 0x00007610ff157816 */ /* 0x000fe20000000015 */
[----:B------:R4:W5:Y:S05]  /*39a0*/  @!P5 LDG.E.U16 R11, desc[UR4][R24.64] ;  /* 0x00000004180bd981 */ /* 0x00096a000c1e1500 */
[----:B------:R1:W5:Y:S01]  /*39b0*/  @!P3 LDG.E.U16 R21, desc[UR4][R28.64] ;  /* 0x000000041c15b981 */ /* 0x000362000c1e1500 */
[----:B----4-:R-:W-:Y:S01]  /*39c0*/  PRMT R24, RZ, 0x7610, R24 ;  /* 0x00007610ff187816 */ /* 0x010fe20000000018 */
[----:B-1----:R-:W-:-:S05]  /*39d0*/  @!P4 IMAD.IADD R29, R4, 0x1, R27 ;  /* 0x00000001041dc824 */ /* 0x002fca00078e021b */
[----:B------:R1:W5:Y:S01]  /*39e0*/  @!P3 LDG.E.U16 R24, desc[UR4][R18.64] ;  /* 0x000000041218b981 */ /* 0x000362000c1e1500 */
[----:B------:R-:W-:-:S05]  /*39f0*/  @!P4 VIADD R27, R27, 0x80 ;  /* 0x000000801b1bc836 */ /* 0x000fca0000000000 */
[----:B------:R-:W-:Y:S01]  /*3a00*/  ISETP.GE.AND P3, PT, R27, R5, PT ;  /* 0x000000051b00720c */ /* 0x000fe20003f66270 */
[C---:B0-----:R-:W-:Y:S01]  /*3a10*/  @!P2 IMAD.WIDE.U32 R12, R3.reuse, 0x2, R12 ;  /* 0x00000002030ca825 */ /* 0x041fe200078e000c */
[----:B------:R-:W-:Y:S01]  /*3a20*/  PRMT R25, RZ, 0x7610, R25 ;  /* 0x00007610ff197816 */ /* 0x000fe20000000019 */
[----:B-1----:R-:W0:Y:S02]  /*3a30*/  @!P4 LDC.64 R18, c[0x0][0x220] ;  /* 0x00008800ff12cb82 */ /* 0x002e240000000a00 */
[----:B--2---:R-:W-:Y:S01]  /*3a40*/  @!P2 IMAD.WIDE.U32 R22, R3, 0x2, R22 ;  /* 0x000000020316a825 */ /* 0x004fe200078e0016 */
[----:B------:R-:W-:-:S03]  /*3a50*/  PRMT R3, RZ, 0x7610, R3 ;  /* 0x00007610ff037816 */ /* 0x000fc60000000003 */
[----:B------:R-:W-:-:S03]  /*3a60*/  @!P1 IMAD.WIDE.U32 R16, R0, 0x2, R16 ;  /* 0x0000000200109825 */ /* 0x000fc600078e0010 */
[----:B------:R1:W5:Y:S01]  /*3a70*/  @!P2 LDG.E.U16 R3, desc[UR4][R12.64] ;  /* 0x000000040c03a981 */ /* 0x000362000c1e1500 */
[----:B---3--:R-:W-:Y:S01]  /*3a80*/  @!P1 IMAD.WIDE.U32 R14, R0, 0x2, R14 ;  /* 0x00000002000e9825 */ /* 0x008fe200078e000e */
[----:B------:R-:W-:Y:S02]  /*3a90*/  PRMT R0, RZ, 0x7610, R0 ;  /* 0x00007610ff007816 */ /* 0x000fe40000000000 */
[----:B------:R2:W5:Y:S04]  /*3aa0*/  @!P1 LDG.E.U16 R25, desc[UR4][R16.64] ;  /* 0x0000000410199981 */ /* 0x000568000c1e1500 */
[----:B------:R3:W5:Y:S01]  /*3ab0*/  @!P1 LDG.E.U16 R0, desc[UR4][R14.64] ;  /* 0x000000040e009981 */ /* 0x000762000c1e1500 */
[----:B-1----:R-:W1:Y:S08]  /*3ac0*/  @!P3 LDC.64 R12, c[0x0][0x220] ;  /* 0x00008800ff0cbb82 */ /* 0x002e700000000a00 */
[----:B--2---:R-:W2:Y:S08]  /*3ad0*/  @!P4 LDC.64 R16, c[0x0][0x228] ;  /* 0x00008a00ff10cb82 */ /* 0x004eb00000000a00 */
[----:B---3--:R-:W3:Y:S01]  /*3ae0*/  @!P3 LDC.64 R14, c[0x0][0x228] ;  /* 0x00008a00ff0ebb82 */ /* 0x008ee20000000a00 */
[----:B------:R-:W-:Y:S01]  /*3af0*/  PRMT R2, RZ, 0x7610, R2 ;  /* 0x00007610ff027816 */ /* 0x000fe20000000002 */
[----:B------:R-:W-:-:S02]  /*3b00*/  @!P3 IMAD.IADD R27, R4, 0x1, R27 ;  /* 0x00000001041bb824 */ /* 0x000fc400078e021b */
[C---:B0-----:R-:W-:Y:S01]  /*3b10*/  @!P4 IMAD.WIDE.U32 R18, R29.reuse, 0x2, R18 ;  /* 0x000000021d12c825 */ /* 0x041fe200078e0012 */
[----:B------:R-:W-:Y:S02]  /*3b20*/  PRMT R26, RZ, 0x7610, R26 ;  /* 0x00007610ff1a7816 */ /* 0x000fe4000000001a */
[----:B------:R0:W5:Y:S04]  /*3b30*/  @!P2 LDG.E.U16 R2, desc[UR4][R22.64] ;  /* 0x000000041602a981 */ /* 0x000168000c1e1500 */
[----:B------:R4:W5:Y:S01]  /*3b40*/  @!P4 LDG.E.U16 R26, desc[UR4][R18.64] ;  /* 0x00000004121ac981 */ /* 0x000962000c1e1500 */
[----:B--2---:R-:W-:Y:S01]  /*3b50*/  @!P4 IMAD.WIDE.U32 R16, R29, 0x2, R16 ;  /* 0x000000021d10c825 */ /* 0x004fe200078e0010 */
[----:B0-----:R-:W-:Y:S02]  /*3b60*/  PRMT R23, RZ, 0x7610, R23 ;  /* 0x00007610ff177816 */ /* 0x001fe40000000017 */
[----:B------:R-:W-:Y:S01]  /*3b70*/  PRMT R22, RZ, 0x7610, R22 ;  /* 0x00007610ff167816 */ /* 0x000fe20000000016 */
[----:B-1----:R-:W-:Y:S01]  /*3b80*/  @!P3 IMAD.WIDE.U32 R28, R27, 0x2, R12 ;  /* 0x000000021b1cb825 */ /* 0x002fe200078e000c */
[----:B------:R-:W-:-:S02]  /*3b90*/  PRMT R13, RZ, 0x7610, R13 ;  /* 0x00007610ff0d7816 */ /* 0x000fc4000000000d */
[----:B------:R4:W5:Y:S01]  /*3ba0*/  @!P4 LDG.E.U16 R23, desc[UR4][R16.64] ;  /* 0x000000041017c981 */ /* 0x000962000c1e1500 */
[----:B---3--:R-:W-:-:S03]  /*3bb0*/  @!P3 IMAD.WIDE.U32 R14, R27, 0x2, R14 ;  /* 0x000000021b0eb825 */ /* 0x008fc600078e000e */
[----:B------:R4:W5:Y:S04]  /*3bc0*/  @!P3 LDG.E.U16 R22, desc[UR4][R28.64] ;  /* 0x000000041c16b981 */ /* 0x000968000c1e1500 */
[----:B------:R4:W5:Y:S01]  /*3bd0*/  @!P3 LDG.E.U16 R13, desc[UR4][R14.64] ;  /* 0x000000040e0db981 */ /* 0x000962000c1e1500 */
[----:B------:R-:W-:Y:S04]  /*3be0*/  BSSY B1, `(.L_x_1099) ;  /* 0x000006a000017945 */ /* 0x000fe80003800000 */
[----:B------:R-:W-:Y:S05]  /*3bf0*/  @P0 BRA `(.L_x_1100) ;  /* 0x0000000400a00947 */ /* 0x000fea0003800000 */
[----:B----45:R-:W-:Y:S01]  /*3c00*/  IMAD.U32 R17, R8, 0x10000, RZ ;  /* 0x0001000008117824 */ /* 0x030fe200078e00ff */
[----:B------:R-:W-:-:S04]  /*3c10*/  SHF.L.U32 R14, R7, 0x10, RZ ;  /* 0x00000010070e7819 */ /* 0x000fc800000006ff */
        /* <DEDUP_REMOVED lines=32> */
.L_x_1106:
[----:B------:R-:W-:Y:S01]  /*3e20*/  FSETP.GEU.FTZ.AND P0, PT, R19, -R12, PT ;  /* 0x8000000c1300720b */ /* 0x000fe20003f1e000 */
[----:B------:R-:W-:-:S12]  /*3e30*/  FADD.FTZ R16, R16, -1 ;  /* 0xbf80000010107421 */ /* 0x000fd80000010000 */
[----:B------:R-:W-:-:S07]  /*3e40*/  @!P0 FADD.FTZ R16, R16, -1 ;  /* 0xbf80000010108421 */ /* 0x000fce0000010000 */
.L_x_1105:
[----:B------:R-:W-:Y:S05]  /*3e50*/  BSYNC B2 ;  /* 0x0000000000027941 */ /* 0x000fea0003800000 */
.L_x_1104:
[----:B------:R-:W-:Y:S01]  /*3e60*/  FFMA.FTZ R15, -R12, R16, R15 ;  /* 0x000000100c0f7223 */ /* 0x000fe2000001010f */
[----:B------:R-:W-:Y:S06]  /*3e70*/  BRA `(.L_x_1102) ;  /* 0x0000000000807947 */ /* 0x000fec0003800000 */
.L_x_1103:
[----:B------:R-:W-:Y:S01]  /*3e80*/  VIADD R12, R16, 0xf4800000 ;  /* 0xf4800000100c7836 */ /* 0x000fe20000000000 */
[----:B------:R-:W-:Y:S01]  /*3e90*/  BSSY B2, `(.L_x_1107) ;  /* 0x0000019000027945 */ /* 0x000fe20003800000 */
[----:B------:R-:W-:-:S03]  /*3ea0*/  IMAD.U32 R17, R8, 0x10000, RZ ;  /* 0x0001000008117824 */ /* 0x000fc600078e00ff */
[----:B------:R-:W-:Y:S02]  /*3eb0*/  LOP3.LUT R12, R12, 0xff800000, RZ, 0xc0, !PT ;  /* 0xff8000000c0c7812 */ /* 0x000fe400078ec0ff */
[----:B------:R-:W-:-:S03]  /*3ec0*/  FSETP.GT.FTZ.AND P0, PT, |R17|, RZ, PT ;  /* 0x000000ff1100720b */ /* 0x000fc60003f14200 */
[----:B------:R-:W-:-:S05]  /*3ed0*/  IMAD.IADD R12, R15, 0x1, -R12 ;  /* 0x000000010f0c7824 */ /* 0x000fca00078e0a0c */
[----:B------:R-:W-:Y:S02]  /*3ee0*/  LOP3.LUT P1, R18, R12, 0xff800000, RZ, 0xc0, !PT ;  /* 0xff8000000c127812 */ /* 0x000fe4000782c0ff */
[----:B------:R-:W-:-:S04]  /*3ef0*/  LOP3.LUT R12, R15, 0x7fffff, RZ, 0xc0, !PT ;  /* 0x007fffff0f0c7812 */ /* 0x000fc800078ec0ff */
[----:B------:R-:W-:-:S07]  /*3f00*/  LOP3.LUT R19, R12, 0x3f800000, RZ, 0xfc, !PT ;  /* 0x3f8000000c137812 */ /* 0x000fce00078efcff */
[----:B------:R-:W-:Y:S05]  /*3f10*/  @!P1 BRA `(.L_x_1108) ;  /* 0x0000000000409947 */ /* 0x000fea0003800000 */
[----:B------:R-:W-:-:S04]  /*3f20*/  LOP3.LUT R17, R16, 0x7fffff, RZ, 0xc0, !PT ;  /* 0x007fffff10117812 */ /* 0x000fc800078ec0ff */
[----:B------:R-:W-:-:S04]  /*3f30*/  LOP3.LUT R17, R17, 0x3f800000, RZ, 0xfc, !PT ;  /* 0x3f80000011117812 */ /* 0x000fc800078efcff */
[----:B------:R0:W1:Y:S03]  /*3f40*/  MUFU.RCP R12, R17 ;  /* 0x00000011000c7308 */ /* 0x0000660000001000 */
.L_x_1109:
        /* <DEDUP_REMOVED lines=13> */
.L_x_1108:
[----:B------:R-:W-:Y:S05]  /*4020*/  BSYNC B2 ;  /* 0x0000000000027941 */ /* 0x000fea0003800000 */
.L_x_1107:
[----:B------:R-:W-:Y:S01]  /*4030*/  LOP3.LUT R16, R16, 0xff800000, RZ, 0xc0, !PT ;  /* 0xff80000010107812 */ /* 0x000fe200078ec0ff */
[----:B------:R-:W-:Y:S01]  /*4040*/  FMUL.FTZ R19, R19, 1.1920928955078125e-07 ;  /* 0x3400000013137820 */ /* 0x000fe20000410000 */
[----:B------:R-:W-:-:S04]  /*4050*/  ISETP.GT.U32.OR P0, PT, R15, 0x7f7fffff, !P0 ;  /* 0x7f7fffff0f00780c */ /* 0x000fc80004704470 */
[----:B------:R-:W-:-:S05]  /*4060*/  FSEL R16, R16, +QNAN , !P0 ;  /* 0x7fffffff10107808 */ /* 0x000fca0004000000 */
[----:B------:R-:W-:-:S07]  /*4070*/  FMUL.FTZ R15, R16, R19 ;  /* 0x00000013100f7220 */ /* 0x000fce0000410000 */
.L_x_1102:
[----:B------:R-:W-:Y:S05]  /*4080*/  BSYNC B0 ;  /* 0x0000000000007941 */ /* 0x000fea0003800000 */
.L_x_1101:
        /* <DEDUP_REMOVED lines=31> */
.L_x_1100:
[----:B------:R-:W-:Y:S05]  /*4280*/  BSYNC B1 ;  /* 0x0000000000017941 */ /* 0x000fea0003800000 */
.L_x_1099:
[----:B-----5:R-:W-:Y:S01]  /*4290*/  VIADD R8, R6, 0x80 ;  /* 0x0000008006087836 */ /* 0x020fe20000000000 */
[----:B------:R-:W-:Y:S04]  /*42a0*/  BSSY B1, `(.L_x_1110) ;  /* 0x000006c000017945 */ /* 0x000fe80003800000 */
[----:B------:R-:W-:-:S13]  /*42b0*/  ISETP.GE.AND P0, PT, R8, R5, PT ;  /* 0x000000050800720c */ /* 0x000fda0003f06270 */
[----:B------:R-:W-:Y:S05]  /*42c0*/  @P0 BRA `(.L_x_1111) ;  /* 0x0000000400a40947 */ /* 0x000fea0003800000 */
[----:B------:R-:W-:Y:S02]  /*42d0*/  IMAD.U32 R7, R10, 0x10000, RZ ;  /* 0x000100000a077824 */ /* 0x000fe400078e00ff */
[----:B----4-:R-:W-:-:S03]  /*42e0*/  IMAD.U32 R15, R9, 0x10000, RZ ;  /* 0x00010000090f7824 */ /* 0x010fc600078e00ff */
        /* <DEDUP_REMOVED lines=14> */
[----:B0-----:R-:W0:Y:S02]  /*43d0*/  MUFU.RCP R17, R15 ;  /* 0x0000000f00117308 */ /* 0x001e240000001000 */
        /* <DEDUP_REMOVED lines=17> */
.L_x_1117:
[----:B------:R-:W-:Y:S01]  /*44f0*/  FSETP.GEU.FTZ.AND P0, PT, R18, -R15, PT ;  /* 0x8000000f1200720b */ /* 0x000fe20003f1e000 */
[----:B------:R-:W-:-:S12]  /*4500*/  FADD.FTZ R19, R19, -1 ;  /* 0xbf80000013137421 */ /* 0x000fd80000010000 */
[----:B------:R-:W-:-:S07]  /*4510*/  @!P0 FADD.FTZ R19, R19, -1 ;  /* 0xbf80000013138421 */ /* 0x000fce0000010000 */
.L_x_1116:
[----:B------:R-:W-:Y:S05]  /*4520*/  BSYNC B2 ;  /* 0x0000000000027941 */ /* 0x000fea0003800000 */
.L_x_1115:
[----:B------:R-:W-:Y:S01]  /*4530*/  FFMA.FTZ R14, -R15, R19, R14 ;  /* 0x000000130f0e7223 */ /* 0x000fe2000001010e */
[----:B------:R-:W-:Y:S06]  /*4540*/  BRA `(.L_x_1113) ;  /* 0x0000000000807947 */ /* 0x000fec0003800000 */
.L_x_1114:
[----:B------:R-:W-:Y:S01]  /*4550*/  IADD3 R7, R15, -0xb800000, RZ ;  /* 0xf48000000f077810 */ /* 0x000fe20007ffe0ff */
[----:B------:R-:W-:Y:S01]  /*4560*/  IMAD.U32 R16, R10, 0x10000, RZ ;  /* 0x000100000a107824 */ /* 0x000fe200078e00ff */
[----:B------:R-:W-:Y:S02]  /*4570*/  BSSY B2, `(.L_x_1118) ;  /* 0x0000018000027945 */ /* 0x000fe40003800000 */
[----:B------:R-:W-:Y:S02]  /*4580*/  LOP3.LUT R7, R7, 0xff800000, RZ, 0xc0, !PT ;  /* 0xff80000007077812 */ /* 0x000fe400078ec0ff */
[----:B------:R-:W-:-:S03]  /*4590*/  FSETP.GT.FTZ.AND P0, PT, |R16|, RZ, PT ;  /* 0x000000ff1000720b */ /* 0x000fc60003f14200 */
[----:B------:R-:W-:-:S05]  /*45a0*/  IMAD.IADD R7, R14, 0x1, -R7 ;  /* 0x000000010e077824 */ /* 0x000fca00078e0a07 */
[----:B0-----:R-:W-:Y:S02]  /*45b0*/  LOP3.LUT P1, R17, R7, 0xff800000, RZ, 0xc0, !PT ;  /* 0xff80000007117812 */ /* 0x001fe4000782c0ff */
[----:B------:R-:W-:-:S04]  /*45c0*/  LOP3.LUT R7, R14, 0x7fffff, RZ, 0xc0, !PT ;  /* 0x007fffff0e077812 */ /* 0x000fc800078ec0ff */
[----:B------:R-:W-:-:S07]  /*45d0*/  LOP3.LUT R18, R7, 0x3f800000, RZ, 0xfc, !PT ;  /* 0x3f80000007127812 */ /* 0x000fce00078efcff */
[----:B------:R-:W-:Y:S05]  /*45e0*/  @!P1 BRA `(.L_x_1119) ;  /* 0x0000000000409947 */ /* 0x000fea0003800000 */
[----:B------:R-:W-:-:S04]  /*45f0*/  LOP3.LUT R16, R15, 0x7fffff, RZ, 0xc0, !PT ;  /* 0x007fffff0f107812 */ /* 0x000fc800078ec0ff */
[----:B------:R-:W-:-:S04]  /*4600*/  LOP3.LUT R16, R16, 0x3f800000, RZ, 0xfc, !PT ;  /* 0x3f80000010107812 */ /* 0x000fc800078efcff */
[----:B------:R0:W1:Y:S03]  /*4610*/  MUFU.RCP R7, R16 ;  /* 0x0000001000077308 */ /* 0x0000660000001000 */
.L_x_1120:
        /* <DEDUP_REMOVED lines=13> */
.L_x_1119:
[----:B------:R-:W-:Y:S05]  /*46f0*/  BSYNC B2 ;  /* 0x0000000000027941 */ /* 0x000fea0003800000 */
.L_x_1118:
[----:B------:R-:W-:Y:S01]  /*4700*/  LOP3.LUT R15, R15, 0xff800000, RZ, 0xc0, !PT ;  /* 0xff8000000f0f7812 */ /* 0x000fe200078ec0ff */
[----:B------:R-:W-:Y:S01]  /*4710*/  FMUL.FTZ R18, R18, 1.1920928955078125e-07 ;  /* 0x3400000012127820 */ /* 0x000fe20000410000 */
[----:B------:R-:W-:-:S04]  /*4720*/  ISETP.GT.U32.OR P0, PT, R14, 0x7f7fffff, !P0 ;  /* 0x7f7fffff0e00780c */ /* 0x000fc80004704470 */
[----:B------:R-:W-:-:S05]  /*4730*/  FSEL R15, R15, +QNAN , !P0 ;  /* 0x7fffffff0f0f7808 */ /* 0x000fca0004000000 */
[----:B------:R-:W-:-:S07]  /*4740*/  FMUL.FTZ R14, R15, R18 ;  /* 0x000000120f0e7220 */ /* 0x000fce0000410000 */
.L_x_1113:
[----:B------:R-:W-:Y:S05]  /*4750*/  BSYNC B0 ;  /* 0x0000000000007941 */ /* 0x000fea0003800000 */
.L_x_1112:
[C---:B------:R-:W-:Y:S01]  /*4760*/  IMAD.U32 R7, R9.reuse, 0x10000, RZ ;  /* 0x0001000009077824 */ /* 0x040fe200078e00ff */
[----:B------:R-:W-:Y:S01]  /*4770*/  FSETP.GTU.FTZ.AND P0, PT, |R14|, +INF , PT ;  /* 0x7f8000000e00780b */ /* 0x000fe20003f1c200 */
[----:B------:R-:W-:Y:S01]  /*4780*/  IMAD.U32 R9, R9, 0x10000, RZ ;  /* 0x0001000009097824 */ /* 0x000fe200078e00ff */
[----:B------:R-:W-:Y:S02]  /*4790*/  SHF.L.U32 R15, R10, 0x10, RZ ;  /* 0x000000100a0f7819 */ /* 0x000fe400000006ff */
[C---:B------:R-:W-:Y:S02]  /*47a0*/  LOP3.LUT R7, R14.reuse, 0x80000000, R7, 0xb8, !PT ;  /* 0x800000000e077812 */ /* 0x040fe400078eb807 */
[----:B------:R-:W1:Y:S01]  /*47b0*/  MUFU.RCP R10, R15 ;  /* 0x0000000f000a7308 */ /* 0x000e620000001000 */
[----:B------:R-:W-:Y:S02]  /*47c0*/  FSETP.GEU.FTZ.AND P1, PT, R15, RZ, PT ;  /* 0x000000ff0f00720b */ /* 0x000fe40003f3e000 */
[----:B------:R-:W-:-:S04]  /*47d0*/  FSEL R7, R14, R7, P0 ;  /* 0x000000070e077208 */ /* 0x000fc80000000000 */
[C---:B------:R-:W-:Y:S02]  /*47e0*/  FSETP.NEU.FTZ.AND P0, PT, R7.reuse, RZ, PT ;  /* 0x000000ff0700720b */ /* 0x040fe40003f1d000 */
        /* <DEDUP_REMOVED lines=23> */
.L_x_1111:
[----:B------:R-:W-:Y:S05]  /*4960*/  BSYNC B1 ;  /* 0x0000000000017941 */ /* 0x000fea0003800000 */
.L_x_1110:
[----:B------:R-:W-:Y:S01]  /*4970*/  VIADD R10, R6, 0x100 ;  /* 0x00000100060a7836 */ /* 0x000fe20000000000 */
[----:B------:R-:W-:Y:S04]  /*4980*/  BSSY B1, `(.L_x_1121) ;  /* 0x000006a000017945 */ /* 0x000fe80003800000 */
[----:B------:R-:W-:-:S13]  /*4990*/  ISETP.GE.AND P0, PT, R10, R5, PT ;  /* 0x000000050a00720c */ /* 0x000fda0003f06270 */
[----:B------:R-:W-:Y:S05]  /*49a0*/  @P0 BRA `(.L_x_1122) ;  /* 0x00000004009c0947 */ /* 0x000fea0003800000 */
[----:B------:R-:W-:Y:S01]  /*49b0*/  SHF.L.U32 R7, R20, 0x10, RZ ;  /* 0x0000001014077819 */ /* 0x000fe200000006ff */
        /* <DEDUP_REMOVED lines=10> */
[----:B0---4-:R-:W-:-:S05]  /*4a60*/  FMUL.FTZ R16, |R7|, 8388608 ;  /* 0x4b00000007107820 */ /* 0x011fca0000410200 */
        /* <DEDUP_REMOVED lines=22> */
.L_x_1128:
[----:B------:R-:W-:Y:S01]  /*4bd0*/  FSETP.GEU.FTZ.AND P0, PT, R18, -R16, PT ;  /* 0x800000101200720b */ /* 0x000fe20003f1e000 */
[----:B------:R-:W-:-:S12]  /*4be0*/  FADD.FTZ R28, R28, -1 ;  /* 0xbf8000001c1c7421 */ /* 0x000fd80000010000 */
[----:B------:R-:W-:-:S07]  /*4bf0*/  @!P0 FADD.FTZ R28, R28, -1 ;  /* 0xbf8000001c1c8421 */ /* 0x000fce0000010000 */
.L_x_1127:
[----:B------:R-:W-:Y:S05]  /*4c00*/  BSYNC B2 ;  /* 0x0000000000027941 */ /* 0x000fea0003800000 */
.L_x_1126:
[----:B------:R-:W-:Y:S01]  /*4c10*/  FFMA.FTZ R9, -R16, R28, R9 ;  /* 0x0000001c10097223 */ /* 0x000fe20000010109 */
[----:B------:R-:W-:Y:S06]  /*4c20*/  BRA `(.L_x_1124) ;  /* 0x0000000000807947 */ /* 0x000fec0003800000 */
.L_x_1125:
[----:B------:R-:W-:Y:S01]  /*4c30*/  VIADD R7, R16, 0xf4800000 ;  /* 0xf480000010077836 */ /* 0x000fe20000000000 */
[----:B------:R-:W-:Y:S01]  /*4c40*/  BSSY B2, `(.L_x_1129) ;  /* 0x0000019000027945 */ /* 0x000fe20003800000 */
[----:B------:R-:W-:-:S03]  /*4c50*/  IMAD.U32 R15, R20, 0x10000, RZ ;  /* 0x00010000140f7824 */ /* 0x000fc600078e00ff */
[----:B------:R-:W-:Y:S02]  /*4c60*/  LOP3.LUT R18, R7, 0xff800000, RZ, 0xc0, !PT ;  /* 0xff80000007127812 */ /* 0x000fe400078ec0ff */
[----:B------:R-:W-:Y:S02]  /*4c70*/  LOP3.LUT R7, R9, 0x7fffff, RZ, 0xc0, !PT ;  /* 0x007fffff09077812 */ /* 0x000fe400078ec0ff */
[----:B------:R-:W-:Y:S01]  /*4c80*/  FSETP.GT.FTZ.AND P0, PT, |R15|, RZ, PT ;  /* 0x000000ff0f00720b */ /* 0x000fe20003f14200 */
[----:B------:R-:W-:Y:S01]  /*4c90*/  IMAD.IADD R17, R9, 0x1, -R18 ;  /* 0x0000000109117824 */ /* 0x000fe200078e0a12 */
[----:B------:R-:W-:-:S04]  /*4ca0*/  LOP3.LUT R18, R7, 0x3f800000, RZ, 0xfc, !PT ;  /* 0x3f80000007127812 */ /* 0x000fc800078efcff */
[----:B------:R-:W-:-:S13]  /*4cb0*/  LOP3.LUT P1, R17, R17, 0xff800000, RZ, 0xc0, !PT ;  /* 0xff80000011117812 */ /* 0x000fda000782c0ff */
[----:B------:R-:W-:Y:S05]  /*4cc0*/  @!P1 BRA `(.L_x_1130) ;  /* 0x0000000000409947 */ /* 0x000fea0003800000 */
[----:B------:R-:W-:-:S04]  /*4cd0*/  LOP3.LUT R15, R16, 0x7fffff, RZ, 0xc0, !PT ;  /* 0x007fffff100f7812 */ /* 0x000fc800078ec0ff */
[----:B------:R-:W-:-:S04]  /*4ce0*/  LOP3.LUT R15, R15, 0x3f800000, RZ, 0xfc, !PT ;  /* 0x3f8000000f0f7812 */ /* 0x000fc800078efcff */
[----:B------:R0:W1:Y:S03]  /*4cf0*/  MUFU.RCP R7, R15 ;  /* 0x0000000f00077308 */ /* 0x0000660000001000 */
.L_x_1131:
        /* <DEDUP_REMOVED lines=13> */
.L_x_1130:
[----:B------:R-:W-:Y:S05]  /*4dd0*/  BSYNC B2 ;  /* 0x0000000000027941 */ /* 0x000fea0003800000 */
.L_x_1129:
[----:B------:R-:W-:Y:S02]  /*4de0*/  LOP3.LUT R16, R16, 0xff800000, RZ, 0xc0, !PT ;  /* 0xff80000010107812 */ /* 0x000fe400078ec0ff */
[----:B------:R-:W-:Y:S01]  /*4df0*/  ISETP.GT.U32.OR P0, PT, R9, 0x7f7fffff, !P0 ;  /* 0x7f7fffff0900780c */ /* 0x000fe20004704470 */
[----:B------:R-:W-:-:S03]  /*4e00*/  FMUL.FTZ R9, R18, 1.1920928955078125e-07 ;  /* 0x3400000012097820 */ /* 0x000fc60000410000 */
[----:B------:R-:W-:-:S05]  /*4e10*/  FSEL R16, R16, +QNAN , !P0 ;  /* 0x7fffffff10107808 */ /* 0x000fca0004000000 */
[----:B------:R-:W-:-:S07]  /*4e20*/  FMUL.FTZ R9, R16, R9 ;  /* 0x0000000910097220 */ /* 0x000fce0000410000 */
.L_x_1124:
[----:B------:R-:W-:Y:S05]  /*4e30*/  BSYNC B0 ;  /* 0x0000000000007941 */ /* 0x000fea0003800000 */
.L_x_1123:
        /* <DEDUP_REMOVED lines=30> */
.L_x_1122:
[----:B------:R-:W-:Y:S05]  /*5020*/  BSYNC B1 ;  /* 0x0000000000017941 */ /* 0x000fea0003800000 */
.L_x_1121:
[----:B------:R-:W-:Y:S01]  /*5030*/  IADD3 R10, R6, 0x180, RZ ;  /* 0x00000180060a7810 */ /* 0x000fe20007ffe0ff */
[----:B------:R-:W-:Y:S03]  /*5040*/  BSSY B1, `(.L_x_1132) ;  /* 0x000006a000017945 */ /* 0x000fe60003800000 */
[----:B------:R-:W-:-:S13]  /*5050*/  ISETP.GE.AND P0, PT, R10, R5, PT ;  /* 0x000000050a00720c */ /* 0x000fda0003f06270 */
[----:B------:R-:W-:Y:S05]  /*5060*/  @P0 BRA `(.L_x_1133) ;  /* 0x00000004009c0947 */ /* 0x000fea0003800000 */
[----:B0---4-:R-:W-:Y:S02]  /*5070*/  IMAD.U32 R16, R24, 0x10000, RZ ;  /* 0x0001000018107824 */ /* 0x011fe400078e00ff */
        /* <DEDUP_REMOVED lines=34> */
.L_x_1139:
[----:B------:R-:W-:Y:S01]  /*52a0*/  FSETP.GEU.FTZ.AND P0, PT, R18, -R17, PT ;  /* 0x800000111200720b */ /* 0x000fe20003f1e000 */
[----:B------:R-:W-:-:S12]  /*52b0*/  FADD.FTZ R7, R7, -1 ;  /* 0xbf80000007077421 */ /* 0x000fd80000010000 */
[----:B------:R-:W-:-:S07]  /*52c0*/  @!P0 FADD.FTZ R7, R7, -1 ;  /* 0xbf80000007078421 */ /* 0x000fce0000010000 */
.L_x_1138:
[----:B------:R-:W-:Y:S05]  /*52d0*/  BSYNC B2 ;  /* 0x0000000000027941 */ /* 0x000fea0003800000 */
.L_x_1137:
[----:B------:R-:W-:Y:S01]  /*52e0*/  FFMA.FTZ R10, -R17, R7, R10 ;  /* 0x00000007110a7223 */ /* 0x000fe2000001010a */
[----:B------:R-:W-:Y:S06]  /*52f0*/  BRA `(.L_x_1135) ;  /* 0x00000000007c7947 */ /* 0x000fec0003800000 */
.L_x_1136:
[----:B------:R-:W-:Y:S01]  /*5300*/  VIADD R15, R7, 0xf4800000 ;  /* 0xf4800000070f7836 */ /* 0x000fe20000000000 */
[----:B------:R-:W-:Y:S01]  /*5310*/  FSETP.GT.FTZ.AND P0, PT, |R16|, RZ, PT ;  /* 0x000000ff1000720b */ /* 0x000fe20003f14200 */
[----:B------:R-:W-:Y:S01]  /*5320*/  BSSY B2, `(.L_x_1140) ;  /* 0x000001a000027945 */ /* 0x000fe20003800000 */
[C---:B------:R-:W-:Y:S02]  /*5330*/  LOP3.LUT R16, R10.reuse, 0x7fffff, RZ, 0xc0, !PT ;  /* 0x007fffff0a107812 */ /* 0x040fe400078ec0ff */
        /* <DEDUP_REMOVED lines=11> */
.L_x_1142:
        /* <DEDUP_REMOVED lines=13> */
.L_x_1141:
[----:B------:R-:W-:Y:S05]  /*54c0*/  BSYNC B2 ;  /* 0x0000000000027941 */ /* 0x000fea0003800000 */
.L_x_1140:
[----:B------:R-:W-:-:S04]  /*54d0*/  FMUL.FTZ R17, R17, 1.1920928955078125e-07 ;  /* 0x3400000011117820 */ /* 0x000fc80000410000 */
[----:B------:R-:W-:-:S07]  /*54e0*/  FMUL.FTZ R10, R10, R17 ;  /* 0x000000110a0a7220 */ /* 0x000fce0000410000 */
.L_x_1135:
[----:B------:R-:W-:Y:S05]  /*54f0*/  BSYNC B0 ;  /* 0x0000000000007941 */ /* 0x000fea0003800000 */
.L_x_1134:
[----:B------:R-:W-:Y:S01]  /*5500*/  FSETP.GTU.FTZ.AND P0, PT, |R10|, +INF , PT ;  /* 0x7f8000000a00780b */ /* 0x000fe20003f1c200 */
[----:B------:R-:W-:Y:S01]  /*5510*/  IMAD.U32 R24, R24, 0x10000, RZ ;  /* 0x0001000018187824 */ /* 0x000fe200078e00ff */
[----:B------:R-:W-:Y:S01]  /*5520*/  LOP3.LUT R11, R10, 0x80000000, R11, 0xb8, !PT ;  /* 0x800000000a0b7812 */ /* 0x000fe200078eb80b */
[----:B------:R-:W-:-:S03]  /*5530*/  IMAD.U32 R7, R21, 0x10000, RZ ;  /* 0x0001000015077824 */ /* 0x000fc600078e00ff */
[----:B------:R-:W-:Y:S02]  /*5540*/  FSEL R11, R10, R11, P0 ;  /* 0x0000000b0a0b7208 */ /* 0x000fe40000000000 */
[----:B------:R-:W1:Y:S01]  /*5550*/  MUFU.RCP R10, R24 ;  /* 0x00000018000a7308 */ /* 0x000e620000001000 */
[----:B------:R-:W-:Y:S02]  /*5560*/  FSETP.GEU.FTZ.AND P1, PT, R24, RZ, PT ;  /* 0x000000ff1800720b */ /* 0x000fe40003f3e000 */
        /* <DEDUP_REMOVED lines=23> */
.L_x_1133:
[----:B------:R-:W-:Y:S05]  /*56e0*/  BSYNC B1 ;  /* 0x0000000000017941 */ /* 0x000fea0003800000 */
.L_x_1132:
[----:B0---4-:R-:W-:Y:S01]  /*56f0*/  IADD3 R16, R6, 0x200, RZ ;  /* 0x0000020006107810 */ /* 0x011fe20007ffe0ff */
[----:B------:R-:W-:Y:S03]  /*5700*/  BSSY B1, `(.L_x_1143) ;  /* 0x000006b000017945 */ /* 0x000fe60003800000 */
[----:B------:R-:W-:-:S13]  /*5710*/  ISETP.GE.AND P0, PT, R16, R5, PT ;  /* 0x000000051000720c */ /* 0x000fda0003f06270 */
[----:B------:R-:W-:Y:S05]  /*5720*/  @P0 BRA `(.L_x_1144) ;  /* 0x0000000400a00947 */ /* 0x000fea0003800000 */
[----:B------:R-:W-:Y:S02]  /*5730*/  IMAD.U32 R18, R0, 0x10000, RZ ;  /* 0x0001000000127824 */ /* 0x000fe400078e00ff */
[----:B------:R-:W-:-:S03]  /*5740*/  IMAD.U32 R11, R25, 0x10000, RZ ;  /* 0x00010000190b7824 */ /* 0x000fc600078e00ff */
        /* <DEDUP_REMOVED lines=32> */
.L_x_1150:
[----:B------:R-:W-:Y:S01]  /*5950*/  FSETP.GEU.FTZ.AND P0, PT, R19, -R17, PT ;  /* 0x800000111300720b */ /* 0x000fe20003f1e000 */
[----:B------:R-:W-:-:S12]  /*5960*/  FADD.FTZ R7, R7, -1 ;  /* 0xbf80000007077421 */ /* 0x000fd80000010000 */
[----:B------:R-:W-:-:S07]  /*5970*/  @!P0 FADD.FTZ R7, R7, -1 ;  /* 0xbf80000007078421 */ /* 0x000fce0000010000 */
.L_x_1149:
[----:B------:R-:W-:Y:S05]  /*5980*/  BSYNC B2 ;  /* 0x0000000000027941 */ /* 0x000fea0003800000 */
.L_x_1148:
[----:B------:R-:W-:Y:S01]  /*5990*/  FFMA.FTZ R16, -R17, R7, R16 ;  /* 0x0000000711107223 */ /* 0x000fe20000010110 */
[----:B------:R-:W-:Y:S06]  /*59a0*/  BRA `(.L_x_1146) ;  /* 0x0000000000847947 */ /* 0x000fec0003800000 */
.L_x_1147:
        /* <DEDUP_REMOVED lines=12> */
[----:B------:R-:W-:Y:S01]  /*5a70*/  LOP3.LUT R16, R7, 0x7fffff, RZ, 0xc0, !PT ;  /* 0x007fffff07107812 */ /* 0x000fe200078ec0ff */
[----:B------:R-:W-:-:S03]  /*5a80*/  IMAD.MOV.U32 R19, RZ, RZ, R18 ;  /* 0x000000ffff137224 */ /* 0x000fc600078e0012 */
[----:B------:R-:W-:-:S04]  /*5a90*/  LOP3.LUT R16, R16, 0x3f800000, RZ, 0xfc, !PT ;  /* 0x3f80000010107812 */ /* 0x000fc800078efcff */
[----:B------:R0:W1:Y:S03]  /*5aa0*/  MUFU.RCP R7, R16 ;  /* 0x0000001000077308 */ /* 0x0000660000001000 */
.L_x_1153:
        /* <DEDUP_REMOVED lines=10> */
[----:B-1----:R-:W-:-:S04]  /*5b50*/  FFMA.FTZ R19, -R16, R21, R19 ;  /* 0x0000001510137223 */ /* 0x002fc80000010113 */
[----:B------:R-:W-:Y:S01]  /*5b60*/  IMAD.MOV.U32 R18, RZ, RZ, R19 ;  /* 0x000000ffff127224 */ /* 0x000fe200078e0013 */
[----:B------:R-:W-:-:S13]  /*5b70*/  ISETP.NE.AND P0, PT, R19, RZ, PT ;  /* 0x000000ff1300720c */ /* 0x000fda0003f05270 */
[----:B------:R-:W-:Y:S05]  /*5b80*/  @P0 BRA P1, `(.L_x_1153) ;  /* 0xfffffffc00c80947 */ /* 0x000fea000083ffff */
.L_x_1152:
[----:B------:R-:W-:Y:S05]  /*5b90*/  BSYNC B2 ;  /* 0x0000000000027941 */ /* 0x000fea0003800000 */
.L_x_1151:
[----:B------:R-:W-:-:S04]  /*5ba0*/  FMUL.FTZ R18, R18, 1.1920928955078125e-07 ;  /* 0x3400000012127820 */ /* 0x000fc80000410000 */
[----:B0-----:R-:W-:-:S07]  /*5bb0*/  FMUL.FTZ R16, R15, R18 ;  /* 0x000000120f107220 */ /* 0x001fce0000410000 */
.L_x_1146:
[----:B------:R-:W-:Y:S05]  /*5bc0*/  BSYNC B0 ;  /* 0x0000000000007941 */ /* 0x000fea0003800000 */
.L_x_1145:
[----:B------:R-:W-:Y:S01]  /*5bd0*/  FSETP.GTU.FTZ.AND P0, PT, |R16|, +INF , PT ;  /* 0x7f8000001000780b */ /* 0x000fe20003f1c200 */
[----:B------:R-:W-:Y:S01]  /*5be0*/  IMAD.U32 R7, R0, 0x10000, RZ ;  /* 0x0001000000077824 */ /* 0x000fe200078e00ff */
[C---:B------:R-:W-:Y:S01]  /*5bf0*/  LOP3.LUT R11, R16.reuse, 0x80000000, R11, 0xb8, !PT ;  /* 0x80000000100b7812 */ /* 0x040fe200078eb80b */
[----:B------:R-:W-:Y:S02]  /*5c00*/  IMAD.U32 R25, R25, 0x10000, RZ ;  /* 0x0001000019197824 */ /* 0x000fe400078e00ff */
[----:B------:R-:W0:Y:S01]  /*5c10*/  MUFU.RCP R0, R7 ;  /* 0x0000000700007308 */ /* 0x000e220000001000 */
[----:B------:R-:W-:Y:S02]  /*5c20*/  FSEL R11, R16, R11, P0 ;  /* 0x0000000b100b7208 */ /* 0x000fe40000000000 */
[----:B------:R-:W-:Y:S02]  /*5c30*/  FSETP.GEU.FTZ.AND P1, PT, R7, RZ, PT ;  /* 0x000000ff0700720b */ /* 0x000fe40003f3e000 */
[----:B------:R-:W-:-:S02]  /*5c40*/  FSETP.NEU.FTZ.AND P0, PT, R11, RZ, PT ;  /* 0x000000ff0b00720b */ /* 0x000fc40003f1d000 */
[C---:B------:R-:W-:Y:S01]  /*5c50*/  FSETP.GEU.FTZ.AND P2, PT, R11.reuse, RZ, PT ;  /* 0x000000ff0b00720b */ /* 0x040fe20003f5e000 */
[----:B------:R-:W-:-:S03]  /*5c60*/  FADD.FTZ R11, -R11, R25 ;  /* 0x000000190b0b7221 */ /* 0x000fc60000010100 */
[----:B------:R-:W-:Y:S01]  /*5c70*/  PLOP3.LUT P0, PT, P0, P2, P1, 0x9f, 0x0 ;  /* 0x000000000000781c */ /* 0x000fe20000705317 */
[----:B0-----:R-:W-:-:S12]  /*5c80*/  FMUL.FTZ R11, R11, R0 ;  /* 0x000000000b0b7220 */ /* 0x001fd80000410000 */
[----:B------:R-:W-:-:S05]  /*5c90*/  @!P0 FADD.FTZ R11, R11, -1 ;  /* 0xbf8000000b0b8421 */ /* 0x000fca0000010000 */
[----:B------:R-:W-:-:S13]  /*5ca0*/  FSETP.NEU.FTZ.AND P0, PT, R11, RZ, PT ;  /* 0x000000ff0b00720b */ /* 0x000fda0003f1d000 */
[----:B------:R-:W-:-:S06]  /*5cb0*/  @!P0 FMUL.FTZ R0, R0, R25 ;  /* 0x0000001900008220 */ /* 0x000fcc0000410000 */
[----:B------:R-:W0:Y:S02]  /*5cc0*/  @!P0 F2F.BF16.F32 R0, R0 ;  /* 0x0000000000008304 */ /* 0x000e240000202000 */
[----:B0-----:R-:W-:-:S05]  /*5cd0*/  @!P0 IMAD.U32 R7, R0, 0x10000, RZ ;  /* 0x0001000000078824 */ /* 0x001fca00078e00ff */
[----:B------:R-:W-:-:S04]  /*5ce0*/  @!P0 LOP3.LUT R7, RZ, 0x80000000, R7, 0xb8, !PT ;  /* 0x80000000ff078812 */ /* 0x000fc800078eb807 */
[----:B------:R-:W-:Y:S01]  /*5cf0*/  @!P0 F2FP.BF16.F32.PACK_AB R7, RZ, R7 ;  /* 0x00000007ff07823e */ /* 0x000fe200000010ff */
[----:B------:R-:W-:Y:S06]  /*5d00*/  @!P0 BRA `(.L_x_1144) ;  /* 0x0000000000288947 */ /* 0x000fec0003800000 */
[----:B------:R-:W0:Y:S08]  /*5d10*/  FRND.FTZ.FLOOR R0, R11 ;  /* 0x0000000b00007307 */ /* 0x000e300000215000 */
[----:B0-----:R-:W0:Y:S02]  /*5d20*/  F2F.BF16.F32 R0, R0 ;  /* 0x0000000000007304 */ /* 0x001e240000202000 */
[----:B0-----:R-:W-:-:S02]  /*5d30*/  SHF.L.U32 R16, R0, 0x10, RZ ;  /* 0x0000001000107819 */ /* 0x001fc400000006ff */
[----:B------:R-:W-:-:S03]  /*5d40*/  PRMT R7, R0, 0x7610, R7 ;  /* 0x0000761000077816 */ /* 0x000fc60000000007 */
[----:B------:R-:W-:-:S05]  /*5d50*/  FADD.FTZ R16, -R16, R11 ;  /* 0x0000000b10107221 */ /* 0x000fca0000010100 */
[----:B------:R-:W-:-:S13]  /*5d60*/  FSETP.GT.FTZ.AND P0, PT, R16, 0.5, PT ;  /* 0x3f0000001000780b */ /* 0x000fda0003f14000 */
[----:B------:R-:W-:-:S04]  /*5d70*/  @P0 IMAD.U32 R15, R7, 0x10000, RZ ;  /* 0x00010000070f0824 */ /* 0x000fc800078e00ff */
[----:B------:R-:W-:-:S05]  /*5d80*/  @P0 FADD.FTZ R15, R15, 1 ;  /* 0x3f8000000f0f0421 */ /* 0x000fca0000010000 */
[----:B------:R-:W-:-:S04]  /*5d90*/  @P0 F2FP.BF16.F32.PACK_AB R15, RZ, R15 ;  /* 0x0000000fff0f023e */ /* 0x000fc800000010ff */
[----:B------:R-:W-:-:S07]  /*5da0*/  @P0 PRMT R7, R15, 0x7610, R7 ;  /* 0x000076100f070816 */ /* 0x000fce0000000007 */
.L_x_1144:
[----:B------:R-:W-:Y:S05]  /*5db0*/  BSYNC B1 ;  /* 0x0000000000017941 */ /* 0x000fea0003800000 */
.L_x_1143:
[----:B------:R-:W-:Y:S01]  /*5dc0*/  VIADD R0, R6, 0x280 ;  /* 0x0000028006007836 */ /* 0x000fe20000000000 */
        /* <DEDUP_REMOVED lines=38> */
.L_x_1161:
[----:B------:R-:W-:Y:S01]  /*6030*/  FSETP.GEU.FTZ.AND P0, PT, R18, -R19, PT ;  /* 0x800000131200720b */ /* 0x000fe20003f1e000 */
[----:B------:R-:W-:-:S12]  /*6040*/  FADD.FTZ R11, R11, -1 ;  /* 0xbf8000000b0b7421 */ /* 0x000fd80000010000 */
[----:B------:R-:W-:-:S07]  /*6050*/  @!P0 FADD.FTZ R11, R11, -1 ;  /* 0xbf8000000b0b8421 */ /* 0x000fce0000010000 */
.L_x_1160:
[----:B------:R-:W-:Y:S05]  /*6060*/  BSYNC B2 ;  /* 0x0000000000027941 */ /* 0x000fea0003800000 */
.L_x_1159:
[----:B------:R-:W-:Y:S01]  /*6070*/  FFMA.FTZ R0, -R19, R11, R0 ;  /* 0x0000000b13007223 */ /* 0x000fe20000010100 */
[----:B------:R-:W-:Y:S06]  /*6080*/  BRA `(.L_x_1157) ;  /* 0x0000000000887947 */ /* 0x000fec0003800000 */
.L_x_1158:
        /* <DEDUP_REMOVED lines=9> */
[----:B------:R-:W-:-:S03]  /*6120*/  LOP3.LUT R0, R21, 0xff800000, RZ, 0xc0, !PT ;  /* 0xff80000015007812 */ /* 0x000fc600078ec0ff */
[----:B------:R-:W-:Y:S01]  /*6130*/  IMAD.MOV.U32 R19, RZ, RZ, R17 ;  /* 0x000000ffff137224 */ /* 0x000fe200078e0011 */
[----:B------:R-:W-:-:S05]  /*6140*/  FSEL R11, R0, +QNAN , !P0 ;  /* 0x7fffffff000b7808 */ /* 0x000fca0004000000 */
[----:B------:R-:W-:Y:S05]  /*6150*/  @!P1 BRA `(.L_x_1163) ;  /* 0x0000000000489947 */ /* 0x000fea0003800000 */
[----:B------:R-:W-:Y:S01]  /*6160*/  LOP3.LUT R16, R21, 0x7fffff, RZ, 0xc0, !PT ;  /* 0x007fffff15107812 */ /* 0x000fe200078ec0ff */
[----:B------:R-:W-:Y:S02]  /*6170*/  IMAD.MOV.U32 R19, RZ, RZ, R17 ;  /* 0x000000ffff137224 */ /* 0x000fe400078e0011 */
[----:B------:R-:W-:Y:S01]  /*6180*/  IMAD.MOV.U32 R17, RZ, RZ, R18 ;  /* 0x000000ffff117224 */ /* 0x000fe200078e0012 */
[----:B------:R-:W-:-:S04]  /*6190*/  LOP3.LUT R16, R16, 0x3f800000, RZ, 0xfc, !PT ;  /* 0x3f80000010107812 */ /* 0x000fc800078efcff */
[----:B------:R0:W1:Y:S03]  /*61a0*/  MUFU.RCP R0, R16 ;  /* 0x0000001000007308 */ /* 0x0000660000001000 */
.L_x_1164:
        /* <DEDUP_REMOVED lines=13> */
.L_x_1163:
[----:B------:R-:W-:Y:S05]  /*6280*/  BSYNC B2 ;  /* 0x0000000000027941 */ /* 0x000fea0003800000 */
.L_x_1162:
[----:B------:R-:W-:-:S04]  /*6290*/  FMUL.FTZ R0, R19, 1.1920928955078125e-07 ;  /* 0x3400000013007820 */ /* 0x000fc80000410000 */
[----:B------:R-:W-:-:S07]  /*62a0*/  FMUL.FTZ R0, R11, R0 ;  /* 0x000000000b007220 */ /* 0x000fce0000410000 */
.L_x_1157:
[----:B------:R-:W-:Y:S05]  /*62b0*/  BSYNC B0 ;  /* 0x0000000000007941 */ /* 0x000fea0003800000 */
.L_x_1156:
        /* <DEDUP_REMOVED lines=31> */
.L_x_1155:
[----:B------:R-:W-:Y:S05]  /*64b0*/  BSYNC B1 ;  /* 0x0000000000017941 */ /* 0x000fea0003800000 */
.L_x_1154:
        /* <DEDUP_REMOVED lines=29> */
[----:B0-----:R-:W-:Y:S01]  /*6690*/  FADD.FTZ R16, |R0|, |R0| ;  /* 0x4000000000107221 */ /* 0x001fe20000010200 */
        /* <DEDUP_REMOVED lines=8> */
.L_x_1172:
[----:B------:R-:W-:Y:S01]  /*6720*/  FSETP.GEU.FTZ.AND P0, PT, R17, -R19, PT ;  /* 0x800000131100720b */ /* 0x000fe20003f1e000 */
[----:B------:R-:W-:-:S12]  /*6730*/  FADD.FTZ R15, R15, -1 ;  /* 0xbf8000000f0f7421 */ /* 0x000fd80000010000 */
[----:B------:R-:W-:-:S07]  /*6740*/  @!P0 FADD.FTZ R15, R15, -1 ;  /* 0xbf8000000f0f8421 */ /* 0x000fce0000010000 */
.L_x_1171:
[----:B------:R-:W-:Y:S05]  /*6750*/  BSYNC B2 ;  /* 0x0000000000027941 */ /* 0x000fea0003800000 */
.L_x_1170:
[----:B------:R-:W-:Y:S01]  /*6760*/  FFMA.FTZ R2, -R19, R15, R2 ;  /* 0x0000000f13027223 */ /* 0x000fe20000010102 */
[----:B------:R-:W-:Y:S06]  /*6770*/  BRA `(.L_x_1168) ;  /* 0x0000000000887947 */ /* 0x000fec0003800000 */
.L_x_1169:
[----:B------:R-:W-:Y:S01]  /*6780*/  VIADD R15, R19, 0xf4800000 ;  /* 0xf4800000130f7836 */ /* 0x000fe20000000000 */
[----:B------:R-:W-:Y:S01]  /*6790*/  FSETP.GT.FTZ.AND P0, PT, |R0|, RZ, PT ;  /* 0x000000ff0000720b */ /* 0x000fe20003f14200 */
[----:B------:R-:W-:Y:S01]  /*67a0*/  BSSY B2, `(.L_x_1173) ;  /* 0x000001d000027945 */ /* 0x000fe20003800000 */
[C---:B------:R-:W-:Y:S02]  /*67b0*/  LOP3.LUT R0, R2.reuse, 0x7fffff, RZ, 0xc0, !PT ;  /* 0x007fffff02007812 */ /* 0x040fe400078ec0ff */
[----:B------:R-:W-:Y:S02]  /*67c0*/  LOP3.LUT R15, R15, 0xff800000, RZ, 0xc0, !PT ;  /* 0xff8000000f0f7812 */ /* 0x000fe400078ec0ff */
[----:B------:R-:W-:Y:S02]  /*67d0*/  ISETP.GT.U32.OR P0, PT, R2, 0x7f7fffff, !P0 ;  /* 0x7f7fffff0200780c */ /* 0x000fe40004704470 */
[----:B0-----:R-:W-:Y:S01]  /*67e0*/  LOP3.LUT R16, R0, 0x3f800000, RZ, 0xfc, !PT ;  /* 0x3f80000000107812 */ /* 0x001fe200078efcff */
[----:B------:R-:W-:Y:S01]  /*67f0*/  IMAD.IADD R15, R2, 0x1, -R15 ;  /* 0x00000001020f7824 */ /* 0x000fe200078e0a0f */
[----:B------:R-:W-:-:S03]  /*6800*/  LOP3.LUT R2, R19, 0xff800000, RZ, 0xc0, !PT ;  /* 0xff80000013027812 */ /* 0x000fc600078ec0ff */
[----:B------:R-:W-:Y:S01]  /*6810*/  IMAD.MOV.U32 R18, RZ, RZ, R16 ;  /* 0x000000ffff127224 */ /* 0x000fe200078e0010 */
[----:B------:R-:W-:Y:S02]  /*6820*/  LOP3.LUT P1, R17, R15, 0xff800000, RZ, 0xc0, !PT ;  /* 0xff8000000f117812 */ /* 0x000fe4000782c0ff */
[----:B------:R-:W-:-:S11]  /*6830*/  FSEL R2, R2, +QNAN , !P0 ;  /* 0x7fffffff02027808 */ /* 0x000fd60004000000 */
[----:B------:R-:W-:Y:S05]  /*6840*/  @!P1 BRA `(.L_x_1174) ;  /* 0x0000000000489947 */ /* 0x000fea0003800000 */
[----:B------:R-:W-:Y:S01]  /*6850*/  LOP3.LUT R15, R19, 0x7fffff, RZ, 0xc0, !PT ;  /* 0x007fffff130f7812 */ /* 0x000fe200078ec0ff */
[----:B------:R-:W-:Y:S01]  /*6860*/  IMAD.MOV.U32 R18, RZ, RZ, R16 ;  /* 0x000000ffff127224 */ /* 0x000fe200078e0010 */
[----:B------:R-:W-:Y:S02]  /*6870*/  MOV R16, R17 ;  /* 0x0000001100107202 */ /* 0x000fe40000000f00 */
[----:B------:R-:W-:-:S04]  /*6880*/  LOP3.LUT R15, R15, 0x3f800000, RZ, 0xfc, !PT ;  /* 0x3f8000000f0f7812 */ /* 0x000fc800078efcff */
[----:B------:R0:W1:Y:S03]  /*6890*/  MUFU.RCP R0, R15 ;  /* 0x0000000f00007308 */ /* 0x0000660000001000 */
.L_x_1175:
        /* <DEDUP_REMOVED lines=13> */
.L_x_1174:
[----:B------:R-:W-:Y:S05]  /*6970*/  BSYNC B2 ;  /* 0x0000000000027941 */ /* 0x000fea0003800000 */
.L_x_1173:
[----:B0-----:R-:W-:-:S04]  /*6980*/  FMUL.FTZ R15, R18, 1.1920928955078125e-07 ;  /* 0x34000000120f7820 */ /* 0x001fc80000410000 */
[----:B------:R-:W-:-:S07]  /*6990*/  FMUL.FTZ R2, R2, R15 ;  /* 0x0000000f02027220 */ /* 0x000fce0000410000 */
.L_x_1168:
[----:B------:R-:W-:Y:S05]  /*69a0*/  BSYNC B0 ;  /* 0x0000000000007941 */ /* 0x000fea0003800000 */
.L_x_1167:
        /* <DEDUP_REMOVED lines=22> */
[----:B-1----:R-:W-:-:S05]  /*6b10*/  SHF.L.U32 R2, R0, 0x10, RZ ;  /* 0x0000001000027819 */ /* 0x002fca00000006ff */
[----:B------:R-:W-:-:S05]  /*6b20*/  FADD.FTZ R2, -R2, R3 ;  /* 0x0000000302027221 */ /* 0x000fca0000010100 */
[----:B------:R-:W-:Y:S02]  /*6b30*/  FSETP.GT.FTZ.AND P0, PT, R2, 0.5, PT ;  /* 0x3f0000000200780b */ /* 0x000fe40003f14000 */
[----:B------:R-:W-:-:S11]  /*6b40*/  PRMT R2, R0, 0x7610, R2 ;  /* 0x0000761000027816 */ /* 0x000fd60000000002 */
[----:B------:R-:W-:-:S04]  /*6b50*/  @P0 IMAD.U32 R15, R2, 0x10000, RZ ;  /* 0x00010000020f0824 */ /* 0x000fc800078e00ff */
[----:B------:R-:W-:-:S05]  /*6b60*/  @P0 FADD.FTZ R15, R15, 1 ;  /* 0x3f8000000f0f0421 */ /* 0x000fca0000010000 */
[----:B------:R-:W-:-:S04]  /*6b70*/  @P0 F2FP.BF16.F32.PACK_AB R15, RZ, R15 ;  /* 0x0000000fff0f023e */ /* 0x000fc800000010ff */
[----:B------:R-:W-:-:S07]  /*6b80*/  @P0 PRMT R2, R15, 0x7610, R2 ;  /* 0x000076100f020816 */ /* 0x000fce0000000002 */
.L_x_1166:
[----:B------:R-:W-:Y:S05]  /*6b90*/  BSYNC B1 ;  /* 0x0000000000017941 */ /* 0x000fea0003800000 */
.L_x_1165:
[----:B------:R-:W-:Y:S01]  /*6ba0*/  VIADD R0, R6, 0x380 ;  /* 0x0000038006007836 */ /* 0x000fe20000000000 */
[----:B------:R-:W-:Y:S04]  /*6bb0*/  BSSY B1, `(.L_x_1176) ;  /* 0x0000069000017945 */ /* 0x000fe80003800000 */
[----:B------:R-:W-:-:S13]  /*6bc0*/  ISETP.GE.AND P0, PT, R0, R5, PT ;  /* 0x000000050000720c */ /* 0x000fda0003f06270 */
[----:B------:R-:W-:Y:S05]  /*6bd0*/  @P0 BRA `(.L_x_1177) ;  /* 0x0000000400980947 */ /* 0x000fea0003800000 */
[----:B0-----:R-:W-:Y:S02]  /*6be0*/  IMAD.U32 R16, R13, 0x10000, RZ ;  /* 0x000100000d107824 */ /* 0x001fe400078e00ff */
        /* <DEDUP_REMOVED lines=33> */
.L_x_1183:
[----:B------:R-:W-:Y:S01]  /*6e00*/  FSETP.GEU.FTZ.AND P0, PT, R18, -R19, PT ;  /* 0x800000131200720b */ /* 0x000fe20003f1e000 */
[----:B------:R-:W-:-:S12]  /*6e10*/  FADD.FTZ R15, R15, -1 ;  /* 0xbf8000000f0f7421 */ /* 0x000fd80000010000 */
[----:B------:R-:W-:-:S07]  /*6e20*/  @!P0 FADD.FTZ R15, R15, -1 ;  /* 0xbf8000000f0f8421 */ /* 0x000fce0000010000 */
.L_x_1182:
[----:B------:R-:W-:Y:S05]  /*6e30*/  BSYNC B2 ;  /* 0x0000000000027941 */ /* 0x000fea0003800000 */
.L_x_1181:
[----:B------:R-:W-:Y:S01]  /*6e40*/  FFMA.FTZ R0, -R19, R15, R0 ;  /* 0x0000000f13007223 */ /* 0x000fe20000010100 */
[----:B------:R-:W-:Y:S06]  /*6e50*/  BRA `(.L_x_1179) ;  /* 0x00000000007c7947 */ /* 0x000fec0003800000 */
.L_x_1180:
        /* <DEDUP_REMOVED lines=15> */
.L_x_1186:
        /* <DEDUP_REMOVED lines=13> */
.L_x_1185:
[----:B------:R-:W-:Y:S05]  /*7020*/  BSYNC B2 ;  /* 0x0000000000027941 */ /* 0x000fea0003800000 */
.L_x_1184:
[----:B------:R-:W-:-:S04]  /*7030*/  FMUL.FTZ R0, R17, 1.1920928955078125e-07 ;  /* 0x3400000011007820 */ /* 0x000fc80000410000 */
[----:B------:R-:W-:-:S07]  /*7040*/  FMUL.FTZ R0, R15, R0 ;  /* 0x000000000f007220 */ /* 0x000fce0000410000 */
.L_x_1179:
[----:B------:R-:W-:Y:S05]  /*7050*/  BSYNC B0 ;  /* 0x0000000000007941 */ /* 0x000fea0003800000 */
.L_x_1178:
[C---:B------:R-:W-:Y:S01]  /*7060*/  FSETP.GTU.FTZ.AND P0, PT, |R0|.reuse, +INF , PT ;  /* 0x7f8000000000780b */ /* 0x040fe20003f1c200 */
        /* <DEDUP_REMOVED lines=29> */
.L_x_1177:
[----:B------:R-:W-:Y:S05]  /*7240*/  BSYNC B1 ;  /* 0x0000000000017941 */ /* 0x000fea0003800000 */
.L_x_1176:
[----:B------:R-:W-:Y:S01]  /*7250*/  ISETP.GE.AND P0, PT, R6, R5, PT ;  /* 0x000000050600720c */ /* 0x000fe20003f06270 */
[----:B------:R-:W-:Y:S04]  /*7260*/  BSSY B0, `(.L_x_1187) ;  /* 0x0000033000007945 */ /* 0x000fe80003800000 */
[----:B------:R-:W-:Y:S08]  /*7270*/  BSSY B1, `(.L_x_1188) ;  /* 0x000002b000017945 */ /* 0x000ff00003800000 */
[----:B------:R-:W-:Y:S05]  /*7280*/  @P0 BRA `(.L_x_1189) ;  /* 0x0000000000300947 */ /* 0x000fea0003800000 */
[----:B0-----:R-:W0:Y:S01]  /*7290*/  LDC.64 R16, c[0x0][0x218] ;  /* 0x00008600ff107b82 */ /* 0x001e220000000a00 */
[----:B------:R-:W-:Y:S02]  /*72a0*/  IMAD.IADD R3, R4, 0x1, R6 ;  /* 0x0000000104037824 */ /* 0x000fe400078e0206 */
[----:B------:R-:W-:-:S05]  /*72b0*/  IMAD.MOV.U32 R6, RZ, RZ, R8 ;  /* 0x000000ffff067224 */ /* 0x000fca00078e0008 */
[----:B------:R-:W-:Y:S01]  /*72c0*/  ISETP.GE.AND P0, PT, R6, R5, PT ;  /* 0x000000050600720c */ /* 0x000fe20003f06270 */
[----:B0-----:R-:W-:-:S05]  /*72d0*/  IMAD.WIDE.U32 R16, R3, 0x2, R16 ;  /* 0x0000000203107825 */ /* 0x001fca00078e0010 */
[----:B------:R0:W-:Y:S07]  /*72e0*/  STG.E.U16 desc[UR4][R16.64], R12 ;  /* 0x0000000c10007986 */ /* 0x0001ee000c101504 */
[----:B------:R-:W-:Y:S05]  /*72f0*/  @P0 BRA `(.L_x_1190) ;  /* 0x0000000000300947 */ /* 0x000fea0003800000 */
[----:B0-----:R-:W0:Y:S01]  /*7300*/  LDC.64 R12, c[0x0][0x218] ;  /* 0x00008600ff0c7b82 */ /* 0x001e220000000a00 */
[----:B------:R-:W-:Y:S02]  /*7310*/  IMAD.IADD R3, R4, 0x1, R6 ;  /* 0x0000000104037824 */ /* 0x000fe400078e0206 */
[----:B------:R-:W-:Y:S02]  /*7320*/  VIADD R6, R6, 0x80 ;  /* 0x0000008006067836 */ /* 0x000fe40000000000 */
[----:B0-----:R-:W-:-:S05]  /*7330*/  IMAD.WIDE.U32 R12, R3, 0x2, R12 ;  /* 0x00000002030c7825 */ /* 0x001fca00078e000c */
[----:B------:R1:W-:Y:S02]  /*7340*/  STG.E.U16 desc[UR4][R12.64], R14 ;  /* 0x0000000e0c007986 */ /* 0x0003e4000c101504 */
.L_x_1189:
[----:B------:R-:W-:-:S13]  /*7350*/  ISETP.GE.AND P0, PT, R6, R5, PT ;  /* 0x000000050600720c */ /* 0x000fda0003f06270 */
[----:B------:R-:W-:Y:S05]  /*7360*/  @P0 BRA `(.L_x_1191) ;  /* 0x0000000000300947 */ /* 0x000fea0003800000 */
[----:B-1----:R-:W1:Y:S01]  /*7370*/  LDC.64 R12, c[0x0][0x218] ;  /* 0x00008600ff0c7b82 */ /* 0x002e620000000a00 */
[----:B------:R-:W-:Y:S01]  /*7380*/  IADD3 R3, R4, R6, RZ ;  /* 0x0000000604037210 */ /* 0x000fe20007ffe0ff */
[----:B------:R-:W-:-:S04]  /*7390*/  VIADD R6, R6, 0x80 ;  /* 0x0000008006067836 */ /* 0x000fc80000000000 */
[----:B-1----:R-:W-:-:S05]  /*73a0*/  IMAD.WIDE.U32 R12, R3, 0x2, R12 ;  /* 0x00000002030c7825 */ /* 0x002fca00078e000c */
[----:B------:R1:W-:Y:S02]  /*73b0*/  STG.E.U16 desc[UR4][R12.64], R9 ;  /* 0x000000090c007986 */ /* 0x0003e4000c101504 */
.L_x_1190:
[----:B------:R-:W-:-:S13]  /*73c0*/  ISETP.GE.AND P0, PT, R6, R5, PT ;  /* 0x000000050600720c */ /* 0x000fda0003f06270 */
[----:B------:R-:W-:Y:S05]  /*73d0*/  @P0 BRA `(.L_x_1192) ;  /* 0x0000000000300947 */ /* 0x000fea0003800000 */
[----:B-1----:R-:W1:Y:S01]  /*73e0*/  LDC.64 R8, c[0x0][0x218] ;  /* 0x00008600ff087b82 */ /* 0x002e620000000a00 */
[----:B------:R-:W-:Y:S02]  /*73f0*/  IMAD.IADD R3, R4, 0x1, R6 ;  /* 0x0000000104037824 */ /* 0x000fe400078e0206 */
[----:B------:R-:W-:Y:S02]  /*7400*/  VIADD R6, R6, 0x80 ;  /* 0x0000008006067836 */ /* 0x000fe40000000000 */
[----:B-1----:R-:W-:-:S05]  /*7410*/  IMAD.WIDE.U32 R8, R3, 0x2, R8 ;  /* 0x0000000203087825 */ /* 0x002fca00078e0008 */
[----:B------:R2:W-:Y:S02]  /*7420*/  STG.E.U16 desc[UR4][R8.64], R10 ;  /* 0x0000000a08007986 */ /* 0x0005e4000c101504 */
.L_x_1191:
[----:B------:R-:W-:-:S13]  /*7430*/  ISETP.GE.AND P0, PT, R6, R5, PT ;  /* 0x000000050600720c */ /* 0x000fda0003f06270 */
[----:B------:R-:W-:Y:S05]  /*7440*/  @P0 BRA `(.L_x_1193) ;  /* 0x0000000000340947 */ /* 0x000fea0003800000 */
[----:B--2---:R-:W2:Y:S01]  /*7450*/  LDC.64 R8, c[0x0][0x218] ;  /* 0x00008600ff087b82 */ /* 0x004ea20000000a00 */
[----:B------:R-:W-:Y:S02]  /*7460*/  IMAD.IADD R3, R4, 0x1, R6 ;  /* 0x0000000104037824 */ /* 0x000fe400078e0206 */
[----:B------:R-:W-:Y:S02]  /*7470*/  VIADD R6, R6, 0x80 ;  /* 0x0000008006067836 */ /* 0x000fe40000000000 */
[----:B--2---:R-:W-:-:S05]  /*7480*/  IMAD.WIDE.U32 R8, R3, 0x2, R8 ;  /* 0x0000000203087825 */ /* 0x004fca00078e0008 */
[----:B------:R2:W-:Y:S02]  /*7490*/  STG.E.U16 desc[UR4][R8.64], R7 ;  /* 0x0000000708007986 */ /* 0x0005e4000c101504 */
.L_x_1192:
[----:B------:R-:W-:-:S13]  /*74a0*/  ISETP.GE.AND P0, PT, R6, R5, PT ;  /* 0x000000050600720c */ /* 0x000fda0003f06270 */
[----:B------:R-:W-:Y:S05]  /*74b0*/  @P0 BREAK B1 ;  /* 0x0000000000010942 */ /* 0x000fea0003800000 */
[----:B------:R-:W-:Y:S05]  /*74c0*/  @P0 BRA `(.L_x_1194) ;  /* 0x0000000000300947 */ /* 0x000fea0003800000 */
[----:B-12---:R-:W1:Y:S01]  /*74d0*/  LDC.64 R8, c[0x0][0x218] ;  /* 0x00008600ff087b82 */ /* 0x006e620000000a00 */
[----:B------:R-:W-:Y:S01]  /*74e0*/  IADD3 R3, R4, R6, RZ ;  /* 0x0000000604037210 */ /* 0x000fe20007ffe0ff */
[----:B------:R-:W-:-:S04]  /*74f0*/  VIADD R6, R6, 0x80 ;  /* 0x0000008006067836 */ /* 0x000fc80000000000 */
[----:B-1----:R-:W-:-:S05]  /*7500*/  IMAD.WIDE.U32 R8, R3, 0x2, R8 ;  /* 0x0000000203087825 */ /* 0x002fca00078e0008 */
[----:B------:R3:W-:Y:S02]  /*7510*/  STG.E.U16 desc[UR4][R8.64], R11 ;  /* 0x0000000b08007986 */ /* 0x0007e4000c101504 */
.L_x_1193:
[----:B------:R-:W-:Y:S05]  /*7520*/  BSYNC B1 ;  /* 0x0000000000017941 */ /* 0x000fea0003800000 */
.L_x_1188:
[----:B------:R-:W-:-:S13]  /*7530*/  ISETP.GE.AND P0, PT, R6, R5, PT ;  /* 0x000000050600720c */ /* 0x000fda0003f06270 */
[----:B--23--:R-:W2:Y:S01]  /*7540*/  @!P0 LDC.64 R8, c[0x0][0x218] ;  /* 0x00008600ff088b82 */ /* 0x00cea20000000a00 */
[----:B------:R-:W-:Y:S02]  /*7550*/  @!P0 IMAD.IADD R3, R4, 0x1, R6 ;  /* 0x0000000104038824 */ /* 0x000fe400078e0206 */
[----:B------:R-:W-:Y:S02]  /*7560*/  @!P0 VIADD R6, R6, 0x80 ;  /* 0x0000008006068836 */ /* 0x000fe40000000000 */
[----:B--2---:R-:W-:-:S05]  /*7570*/  @!P0 IMAD.WIDE.U32 R8, R3, 0x2, R8 ;  /* 0x0000000203088825 */ /* 0x004fca00078e0008 */
[----:B------:R3:W-:Y:S02]  /*7580*/  @!P0 STG.E.U16 desc[UR4][R8.64], R2 ;  /* 0x0000000208008986 */ /* 0x0007e4000c101504 */
.L_x_1194:
[----:B------:R-:W-:Y:S05]  /*7590*/  BSYNC B0 ;  /* 0x0000000000007941 */ /* 0x000fea0003800000 */
.L_x_1187:
[----:B------:R-:W-:Y:S05]  /*75a0*/  WARPSYNC.ALL ;  /* 0x0000000000007948 */ /* 0x000fea0003800000 */
[----:B------:R-:W-:-:S13]  /*75b0*/  ISETP.GE.AND P0, PT, R6, R5, PT ;  /* 0x000000050600720c */ /* 0x000fda0003f06270 */
[----:B------:R-:W-:Y:S05]  /*75c0*/  @P0 EXIT ;  /* 0x000000000000094d */ /* 0x000fea0003800000 */
[----:B---3--:R-:W3:Y:S01]  /*75d0*/  LDC.64 R2, c[0x0][0x218] ;  /* 0x00008600ff027b82 */ /* 0x008ee20000000a00 */
[----:B------:R-:W-:-:S04]  /*75e0*/  IMAD.IADD R5, R4, 0x1, R6 ;  /* 0x0000000104057824 */ /* 0x000fc800078e0206 */
[----:B---3--:R-:W-:-:S05]  /*75f0*/  IMAD.WIDE.U32 R2, R5, 0x2, R2 ;  /* 0x0000000205027825 */ /* 0x008fca00078e0002 */
[----:B------:R-:W-:Y:S01]  /*7600*/  STG.E.U16 desc[UR4][R2.64], R0 ;  /* 0x0000000002007986 */ /* 0x000fe2000c101504 */
[----:B------:R-:W-:Y:S05]  /*7610*/  EXIT ;  /* 0x000000000000794d */ /* 0x000fea0003800000 */
.L_x_1195:
        /* <DEDUP_REMOVED lines=14> */
.L_x_37766:


//--------------------- .text._ZN2at6native29vectorized_elementwise_kernelILi4ENS0_13BinaryFunctorIN3c108BFloat16ES4_S4_ZZZNS0_15binary_internal21div_floor_kernel_cudaERNS_18TensorIteratorBaseEENKUlvE1_clEvENKUlvE2_clEvEUlS4_S4_E_EESt5arrayIPcLm3EEEEviT0_T1_ --------------------------
	.section	.text._ZN2at6native29vectorized_elementwise_kernelILi4ENS0_13BinaryFunctorIN3c108BFloat16ES4_S4_ZZZNS0_15binary_internal21div_floor_kernel_cudaERNS_18TensorIteratorBaseEENKUlvE1_clEvENKUlvE2_clEvEUlS4_S4_E_EESt5arrayIPcLm3EEEEviT0_T1_,"ax",@progbits
	.align	128
        .global         _ZN2at6native29vectorized_elementwise_kernelILi4ENS0_13BinaryFunctorIN3c108BFloat16ES4_S4_ZZZNS0_15binary_internal21div_floor_kernel_cudaERNS_18TensorIteratorBaseEENKUlvE1_clEvENKUlvE2_clEvEUlS4_S4_E_EESt5arrayIPcLm3EEEEviT0_T1_
        .type           _ZN2at6native29vectorized_elementwise_kernelILi4ENS0_13BinaryFunctorIN3c108BFloat16ES4_S4_ZZZNS0_15binary_internal21div_floor_kernel_cudaERNS_18TensorIteratorBaseEENKUlvE1_clEvENKUlvE2_clEvEUlS4_S4_E_EESt5arrayIPcLm3EEEEviT0_T1_,@function
        .size           _ZN2at6native29vectorized_elementwise_kernelILi4ENS0_13BinaryFunctorIN3c108BFloat16ES4_S4_ZZZNS0_15binary_internal21div_floor_kernel_cudaERNS_18TensorIteratorBaseEENKUlvE1_clEvENKUlvE2_clEvEUlS4_S4_E_EESt5arrayIPcLm3EEEEviT0_T1_,(.L_x_37767 - _ZN2at6native29vectorized_elementwise_kernelILi4ENS0_13BinaryFunctorIN3c108BFloat16ES4_S4_ZZZNS0_15binary_internal21div_floor_kernel_cudaERNS_18TensorIteratorBaseEENKUlvE1_clEvENKUlvE2_clEvEUlS4_S4_E_EESt5arrayIPcLm3EEEEviT0_T1_)
        .other          _ZN2at6native29vectorized_elementwise_kernelILi4ENS0_13BinaryFunctorIN3c108BFloat16ES4_S4_ZZZNS0_15binary_internal21div_floor_kernel_cudaERNS_18TensorIteratorBaseEENKUlvE1_clEvENKUlvE2_clEvEUlS4_S4_E_EESt5arrayIPcLm3EEEEviT0_T1_,@"STO_CUDA_ENTRY STV_DEFAULT"
_ZN2at6native29vectorized_elementwise_kernelILi4ENS0_13BinaryFunctorIN3c108BFloat16ES4_S4_ZZZNS0_15binary_internal21div_floor_kernel_cudaERNS_18TensorIteratorBaseEENKUlvE1_clEvENKUlvE2_clEvEUlS4_S4_E_EESt5arrayIPcLm3EEEEviT0_T1_:
.text._ZN2at6native29vectorized_elementwise_kernelILi4ENS0_13BinaryFunctorIN3c108BFloat16ES4_S4_ZZZNS0_15binary_internal21div_floor_kernel_cudaERNS_18TensorIteratorBaseEENKUlvE1_clEvENKUlvE2_clEvEUlS4_S4_E_EESt5arrayIPcLm3EEEEviT0_T1_:
        /* <DEDUP_REMOVED lines=13> */
[----:B------:R-:W3:Y:S01]  /*00d0*/  LDG.E.64 R10, desc[UR4][R18.64] ;  /* 0x00000004120a7981 */ /* 0x000ee2000c1e1b00 */
[----:B--2---:R-:W-:-:S03]  /*00e0*/  IMAD.WIDE R2, R4, 0x2, R6 ;  /* 0x0000000204027825 */ /* 0x004fc600078e0206 */
[----:B------:R0:W5:Y:S01]  /*00f0*/  LDG.E.64 R6, desc[UR4][R18.64+0x400] ;  /* 0x0004000412067981 */ /* 0x000162000c1e1b00 */
[----:B------:R-:W-:-:S05]  /*0100*/  IMAD.WIDE.U32 R16, R5, 0x8, R2 ;  /* 0x0000000805107825 */ /* 0x000fca00078e0002 */
[----:B------:R-:W2:Y:S04]  /*0110*/  LDG.E.64 R8, desc[UR4][R16.64] ;  /* 0x0000000410087981 */ /* 0x000ea8000c1e1b00 */
[----:B------:R0:W5:Y:S01]  /*0120*/  LDG.E.64 R2, desc[UR4][R16.64+0x400] ;  /* 0x0004000410027981 */ /* 0x000162000c1e1b00 */
[----:B------:R-:W-:Y:S01]  /*0130*/  BSSY B1, `(.L_x_1197) ;  /* 0x0000068000017945 */ /* 0x000fe20003800000 */
[----:B---3--:R-:W-:-:S05]  /*0140*/  IMAD.U32 R12, R10, 0x10000, RZ ;  /* 0x000100000a0c7824 */ /* 0x008fca00078e00ff */
[----:B------:R-:W-:-:S13]  /*0150*/  FSETP.NEU.FTZ.AND P0, PT, R12, RZ, PT ;  /* 0x000000ff0c00720b */ /* 0x000fda0003f1d000 */
[----:B------:R-:W1:Y:S01]  /*0160*/  @!P0 MUFU.RCP R0, R12 ;  /* 0x0000000c00008308 */ /* 0x000e620000001000 */
[----:B--2---:R-:W-:-:S04]  /*0170*/  IMAD.U32 R13, R8, 0x10000, RZ ;  /* 0x00010000080d7824 */ /* 0x004fc800078e00ff */
[----:B-1----:R-:W-:-:S05]  /*0180*/  @!P0 FMUL.FTZ R0, R13, R0 ;  /* 0x000000000d008220 */ /* 0x002fca0000410000 */
[----:B------:R-:W-:-:S04]  /*0190*/  @!P0 F2FP.BF16.F32.PACK_AB R0, RZ, R0 ;  /* 0x00000000ff00823e */ /* 0x000fc800000010ff */
[----:B------:R-:W-:-:S04]  /*01a0*/  @!P0 PRMT R8, R0, 0x7610, R8 ;  /* 0x0000761000088816 */ /* 0x000fc80000000008 */
[----:B------:R-:W-:-:S04]  /*01b0*/  PRMT R10, R8, 0x7632, R10 ;  /* 0x00007632080a7816 */ /* 0x000fc8000000000a */
[----:B------:R-:W-:Y:S01]  /*01c0*/  PRMT R14, R10, 0x7632, R14 ;  /* 0x000076320a0e7816 */ /* 0x000fe2000000000e */
[----:B0-----:R-:W-:Y:S06]  /*01d0*/  @!P0 BRA `(.L_x_1198) ;  /* 0x0000000400748947 */ /* 0x001fec0003800000 */
        /* <DEDUP_REMOVED lines=27> */
.L_x_1204:
[----:B------:R-:W-:Y:S01]  /*0390*/  FSETP.GEU.FTZ.AND P0, PT, R17, -R0, PT ;  /* 0x800000001100720b */ /* 0x000fe20003f1e000 */
[----:B------:R-:W-:-:S12]  /*03a0*/  FADD.FTZ R8, R8, -1 ;  /* 0xbf80000008087421 */ /* 0x000fd80000010000 */
[----:B------:R-:W-:-:S07]  /*03b0*/  @!P0 FADD.FTZ R8, R8, -1 ;  /* 0xbf80000008088421 */ /* 0x000fce0000010000 */
.L_x_1203:
[----:B------:R-:W-:Y:S05]  /*03c0*/  BSYNC B2 ;  /* 0x0000000000027941 */ /* 0x000fea0003800000 */
.L_x_1202:
[----:B------:R-:W-:Y:S01]  /*03d0*/  FFMA.FTZ R15, -R0, R8, R15 ;  /* 0x00000008000f7223 */ /* 0x000fe2000001010f */
[----:B------:R-:W-:Y:S06]  /*03e0*/  BRA `(.L_x_1200) ;  /* 0x00000000007c7947 */ /* 0x000fec0003800000 */
.L_x_1201:
        /* <DEDUP_REMOVED lines=15> */
.L_x_1207:
        /* <DEDUP_REMOVED lines=13> */
.L_x_1206:
[----:B------:R-:W-:Y:S05]  /*05b0*/  BSYNC B2 ;  /* 0x0000000000027941 */ /* 0x000fea0003800000 */
.L_x_1205:
[----:B------:R-:W-:-:S04]  /*05c0*/  FMUL.FTZ R15, R15, 1.1920928955078125e-07 ;  /* 0x340000000f0f7820 */ /* 0x000fc80000410000 */
[----:B------:R-:W-:-:S07]  /*05d0*/  FMUL.FTZ R15, R8, R15 ;  /* 0x0000000f080f7220 */ /* 0x000fce0000410000 */
.L_x_1200:
[----:B------:R-:W-:Y:S05]  /*05e0*/  BSYNC B0 ;  /* 0x0000000000007941 */ /* 0x000fea0003800000 */
.L_x_1199:
        /* <DEDUP_REMOVED lines=14> */
[----:B-1----:R-:W-:-:S04]  /*06d0*/  @!P0 SHF.L.U32 R8, R8, 0x10, RZ ;  /* 0x0000001008088819 */ /* 0x002fc800000006ff */
        /* <DEDUP_REMOVED lines=13> */
.L_x_1198:
[----:B------:R-:W-:Y:S05]  /*07b0*/  BSYNC B1 ;  /* 0x0000000000017941 */ /* 0x000fea0003800000 */
.L_x_1197:
        /* <DEDUP_REMOVED lines=36> */
.L_x_1215:
[----:B------:R-:W-:Y:S01]  /*0a00*/  FSETP.GEU.FTZ.AND P0, PT, R17, -R0, PT ;  /* 0x800000001100720b */ /* 0x000fe20003f1e000 */
[----:B------:R-:W-:-:S12]  /*0a10*/  FADD.FTZ R10, R10, -1 ;  /* 0xbf8000000a0a7421 */ /* 0x000fd80000010000 */
[----:B------:R-:W-:-:S07]  /*0a20*/  @!P0 FADD.FTZ R10, R10, -1 ;  /* 0xbf8000000a0a8421 */ /* 0x000fce0000010000 */
.L_x_1214:
[----:B------:R-:W-:Y:S05]  /*0a30*/  BSYNC B2 ;  /* 0x0000000000027941 */ /* 0x000fea0003800000 */
.L_x_1213:
[----:B------:R-:W-:Y:S01]  /*0a40*/  FFMA.FTZ R13, -R0, R10, R13 ;  /* 0x0000000a000d7223 */ /* 0x000fe2000001010d */
[----:B------:R-:W-:Y:S06]  /*0a50*/  BRA `(.L_x_1211) ;  /* 0x00000000007c7947 */ /* 0x000fec0003800000 */
.L_x_1212:
        /* <DEDUP_REMOVED lines=13> */
[----:B------:R-:W-:-:S04]  /*0b30*/  LOP3.LUT R13, R0, 0x3f800000, RZ, 0xfc, !PT ;  /* 0x3f800000000d7812 */ /* 0x000fc800078efcff */
[----:B------:R1:W2:Y:S03]  /*0b40*/  MUFU.RCP R0, R13 ;  /* 0x0000000d00007308 */ /* 0x0002a60000001000 */
.L_x_1218:
[----:B0-----:R-:W-:-:S04]  /*0b50*/  VIMNMX.U32 R17, R16, 0xb800000, PT ;  /* 0x0b80000010117848 */ /* 0x001fc80003fe0000 */
[----:B------:R-:W-:Y:S01]  /*0b60*/  IADD3 R12, R17, R12, RZ ;  /* 0x0000000c110c7210 */ /* 0x000fe20007ffe0ff */
[----:B------:R-:W-:-:S04]  /*0b70*/  IMAD.IADD R16, R16, 0x1, -R17 ;  /* 0x0000000110107824 */ /* 0x000fc800078e0a11 */
[----:B--2---:R-:W-:Y:S01]  /*0b80*/  FFMA.FTZ R19, R0, R12, -RZ ;  /* 0x0000000c00137223 */ /* 0x004fe200000108ff */
[----:B------:R-:W-:-:S03]  /*0b90*/  ISETP.NE.AND P1, PT, R16, RZ, PT ;  /* 0x000000ff1000720c */ /* 0x000fc60003f25270 */
        /* <DEDUP_REMOVED lines=8> */
.L_x_1217:
[----:B------:R-:W-:Y:S05]  /*0c20*/  BSYNC B2 ;  /* 0x0000000000027941 */ /* 0x000fea0003800000 */
.L_x_1216:
[----:B-1----:R-:W-:-:S04]  /*0c30*/  FMUL.FTZ R13, R12, 1.1920928955078125e-07 ;  /* 0x340000000c0d7820 */ /* 0x002fc80000410000 */
[----:B------:R-:W-:-:S07]  /*0c40*/  FMUL.FTZ R13, R10, R13 ;  /* 0x0000000d0a0d7220 */ /* 0x000fce0000410000 */
.L_x_1211:
[----:B------:R-:W-:Y:S05]  /*0c50*/  BSYNC B0 ;  /* 0x0000000000007941 */ /* 0x000fea0003800000 */
.L_x_1210:
        /* <DEDUP_REMOVED lines=29> */
.L_x_1209:
[----:B------:R-:W-:Y:S05]  /*0e30*/  BSYNC B1 ;  /* 0x0000000000017941 */ /* 0x000fea0003800000 */
.L_x_1208:
[----:B------:R-:W-:Y:S01]  /*0e40*/  IMAD.U32 R10, R11, 0x10000, RZ ;  /* 0x000100000b0a7824 */ /* 0x000fe200078e00ff */
[----:B------:R-:W-:Y:S01]  /*0e50*/  BSSY B1, `(.L_x_1219) ;  /* 0x0000067000017945 */ /* 0x000fe20003800000 */
[----:B------:R-:W-:Y:S01]  /*0e60*/  IMAD.U32 R15, R9, 0x10000, RZ ;  /* 0x00010000090f7824 */ /* 0x000fe200078e00ff */
[----:B------:R-:W-:Y:S02]  /*0e70*/  PRMT R12, R11, 0x7632, R12 ;  /* 0x000076320b0c7816 */ /* 0x000fe4000000000c */
[----:B------:R-:W-:Y:S02]  /*0e80*/  FSETP.NEU.FTZ.AND P0, PT, R10, RZ, PT ;  /* 0x000000ff0a00720b */ /* 0x000fe40003f1d000 */
[----:B------:R-:W-:-:S11]  /*0e90*/  PRMT R11, R9, 0x7632, R11 ;  /* 0x00007632090b7816 */ /* 0x000fd6000000000b */
        /* <DEDUP_REMOVED lines=32> */
.L_x_1226:
[----:B------:R-:W-:Y:S01]  /*10a0*/  FSETP.GEU.FTZ.AND P0, PT, R17, -R0, PT ;  /* 0x800000001100720b */ /* 0x000fe20003f1e000 */
[----:B------:R-:W-:-:S12]  /*10b0*/  FADD.FTZ R14, R14, -1 ;  /* 0xbf8000000e0e7421 */ /* 0x000fd80000010000 */
[----:B------:R-:W-:-:S07]  /*10c0*/  @!P0 FADD.FTZ R14, R14, -1 ;  /* 0xbf8000000e0e8421 */ /* 0x000fce0000010000 */
.L_x_1225:
[----:B------:R-:W-:Y:S05]  /*10d0*/  BSYNC B2 ;  /* 0x0000000000027941 */ /* 0x000fea0003800000 */
.L_x_1224:
[----:B------:R-:W-:Y:S01]  /*10e0*/  FFMA.FTZ R9, -R0, R14, R9 ;  /* 0x0000000e00097223 */ /* 0x000fe20000010109 */
[----:B------:R-:W-:Y:S06]  /*10f0*/  BRA `(.L_x_1222) ;  /* 0x00000000007c7947 */ /* 0x000fec0003800000 */
.L_x_1223:
        /* <DEDUP_REMOVED lines=13> */
[----:B0-----:R-:W-:-:S04]  /*11d0*/  LOP3.LUT R17, R0, 0x3f800000, RZ, 0xfc, !PT ;  /* 0x3f80000000117812 */ /* 0x001fc800078efcff */
[----:B------:R0:W1:Y:S03]  /*11e0*/  MUFU.RCP R0, R17 ;  /* 0x0000001100007308 */ /* 0x0000660000001000 */
.L_x_1229:
        /* <DEDUP_REMOVED lines=13> */
.L_x_1228:
[----:B------:R-:W-:Y:S05]  /*12c0*/  BSYNC B2 ;  /* 0x0000000000027941 */ /* 0x000fea0003800000 */
.L_x_1227:
[----:B------:R-:W-:-:S04]  /*12d0*/  FMUL.FTZ R14, R14, 1.1920928955078125e-07 ;  /* 0x340000000e0e7820 */ /* 0x000fc80000410000 */
[----:B------:R-:W-:-:S07]  /*12e0*/  FMUL.FTZ R9, R9, R14 ;  /* 0x0000000e09097220 */ /* 0x000fce0000410000 */
.L_x_1222:
[----:B------:R-:W-:Y:S05]  /*12f0*/  BSYNC B0 ;  /* 0x0000000000007941 */ /* 0x000fea0003800000 */
.L_x_1221:
[C---:B------:R-:W-:Y:S02]  /*1300*/  FSETP.GTU.FTZ.AND P0, PT, |R9|.reuse, +INF , PT ;  /* 0x7f8000000900780b */ /* 0x040fe40003f1c200 */
[C---:B------:R-:W-:Y:S02]  /*1310*/  LOP3.LUT R0, R9.reuse, 0x80000000, R15, 0xb8, !PT ;  /* 0x8000000009007812 */ /* 0x040fe400078eb80f */
[----:B------:R-:W-:Y:S02]  /*1320*/  FSETP.GEU.FTZ.AND P1, PT, R10, RZ, PT ;  /* 0x000000ff0a00720b */ /* 0x000fe40003f3e000 */
[----:B------:R-:W-:Y:S02]  /*1330*/  FSEL R0, R9, R0, P0 ;  /* 0x0000000009007208 */ /* 0x000fe40000000000 */
[----:B------:R-:W1:Y:S02]  /*1340*/  MUFU.RCP R9, R10 ;  /* 0x0000000a00097308 */ /* 0x000e640000001000 */
[----:B------:R-:W-:-:S02]  /*1350*/  FSETP.NEU.FTZ.AND P0, PT, R0, RZ, PT ;  /* 0x000000ff0000720b */ /* 0x000fc40003f1d000 */
        /* <DEDUP_REMOVED lines=22> */
.L_x_1220:
[----:B------:R-:W-:Y:S05]  /*14c0*/  BSYNC B1 ;  /* 0x0000000000017941 */ /* 0x000fea0003800000 */
.L_x_1219:
[----:B------:R-:W-:Y:S01]  /*14d0*/  SHF.L.U32 R12, R12, 0x10, RZ ;  /* 0x000000100c0c7819 */ /* 0x000fe200000006ff */
[----:B------:R-:W-:Y:S01]  /*14e0*/  IMAD.U32 R11, R11, 0x10000, RZ ;  /* 0x000100000b0b7824 */ /* 0x000fe200078e00ff */
[----:B------:R-:W-:Y:S02]  /*14f0*/  BSSY B1, `(.L_x_1230) ;  /* 0x0000064000017945 */ /* 0x000fe40003800000 */
        /* <DEDUP_REMOVED lines=33> */
.L_x_1237:
[----:B------:R-:W-:Y:S01]  /*1710*/  FSETP.GEU.FTZ.AND P0, PT, R17, -R0, PT ;  /* 0x800000001100720b */ /* 0x000fe20003f1e000 */
[----:B------:R-:W-:-:S12]  /*1720*/  FADD.FTZ R10, R10, -1 ;  /* 0xbf8000000a0a7421 */ /* 0x000fd80000010000 */
[----:B------:R-:W-:-:S07]  /*1730*/  @!P0 FADD.FTZ R10, R10, -1 ;  /* 0xbf8000000a0a8421 */ /* 0x000fce0000010000 */
.L_x_1236:
[----:B------:R-:W-:Y:S05]  /*1740*/  BSYNC B2 ;  /* 0x0000000000027941 */ /* 0x000fea0003800000 */
.L_x_1235:
[----:B------:R-:W-:Y:S01]  /*1750*/  FFMA.FTZ R15, -R0, R10, R15 ;  /* 0x0000000a000f7223 */ /* 0x000fe2000001010f */
[----:B------:R-:W-:Y:S06]  /*1760*/  BRA `(.L_x_1233) ;  /* 0x00000000007c7947 */ /* 0x000fec0003800000 */
.L_x_1234:
        /* <DEDUP_REMOVED lines=15> */
.L_x_1240:
        /* <DEDUP_REMOVED lines=13> */
.L_x_1239:
[----:B------:R-:W-:Y:S05]  /*1930*/  BSYNC B2 ;  /* 0x0000000000027941 */ /* 0x000fea0003800000 */
.L_x_1238:
[----:B-1----:R-:W-:-:S04]  /*1940*/  FMUL.FTZ R15, R14, 1.1920928955078125e-07 ;  /* 0x340000000e0f7820 */ /* 0x002fc80000410000 */
[----:B------:R-:W-:-:S07]  /*1950*/  FMUL.FTZ R15, R10, R15 ;  /* 0x0000000f0a0f7220 */ /* 0x000fce0000410000 */
.L_x_1233:
[----:B------:R-:W-:Y:S05]  /*1960*/  BSYNC B0 ;  /* 0x0000000000007941 */ /* 0x000fea0003800000 */
.L_x_1232:
        /* <DEDUP_REMOVED lines=20> */
[----:B-1----:R-:W-:-:S02]  /*1ab0*/  SHF.L.U32 R15, R11, 0x10, RZ ;  /* 0x000000100b0f7819 */ /* 0x002fc400000006ff */
[----:B------:R-:W-:-:S03]  /*1ac0*/  PRMT R10, R11, 0x7610, R10 ;  /* 0x000076100b0a7816 */ /* 0x000fc6000000000a */
[----:B------:R-:W-:-:S05]  /*1ad0*/  FADD.FTZ R15, -R15, R0 ;  /* 0x000000000f0f7221 */ /* 0x000fca0000010100 */
[----:B------:R-:W-:-:S13]  /*1ae0*/  FSETP.GT.FTZ.AND P0, PT, R15, 0.5, PT ;  /* 0x3f0000000f00780b */ /* 0x000fda0003f14000 */
[----:B------:R-:W-:-:S04]  /*1af0*/  @P0 IMAD.U32 R12, R10, 0x10000, RZ ;  /* 0x000100000a0c0824 */ /* 0x000fc800078e00ff */
[----:B------:R-:W-:-:S05]  /*1b00*/  @P0 FADD.FTZ R12, R12, 1 ;  /* 0x3f8000000c0c0421 */ /* 0x000fca0000010000 */
[----:B------:R-:W-:-:S04]  /*1b10*/  @P0 F2FP.BF16.F32.PACK_AB R12, RZ, R12 ;  /* 0x0000000cff0c023e */ /* 0x000fc800000010ff */
[----:B------:R-:W-:-:S07]  /*1b20*/  @P0 PRMT R10, R12, 0x7610, R10 ;  /* 0x000076100c0a0816 */ /* 0x000fce000000000a */
.L_x_1231:
[----:B------:R-:W-:Y:S05]  /*1b30*/  BSYNC B1 ;  /* 0x0000000000017941 */ /* 0x000fea0003800000 */
.L_x_1230:
[----:B-----5:R-:W-:Y:S01]  /*1b40*/  IMAD.U32 R11, R6, 0x10000, RZ ;  /* 0x00010000060b7824 */ /* 0x020fe200078e00ff */
        /* <DEDUP_REMOVED lines=37> */
.L_x_1248:
[----:B------:R-:W-:Y:S01]  /*1da0*/  FSETP.GEU.FTZ.AND P0, PT, R17, -R0, PT ;  /* 0x800000001100720b */ /* 0x000fe20003f1e000 */
[----:B------:R-:W-:-:S12]  /*1db0*/  FADD.FTZ R2, R2, -1 ;  /* 0xbf80000002027421 */ /* 0x000fd80000010000 */
[----:B------:R-:W-:-:S07]  /*1dc0*/  @!P0 FADD.FTZ R2, R2, -1 ;  /* 0xbf80000002028421 */ /* 0x000fce0000010000 */
.L_x_1247:
[----:B------:R-:W-:Y:S05]  /*1dd0*/  BSYNC B2 ;  /* 0x0000000000027941 */ /* 0x000fea0003800000 */
.L_x_1246:
[----:B------:R-:W-:Y:S01]  /*1de0*/  FFMA.FTZ R15, -R0, R2, R15 ;  /* 0x00000002000f7223 */ /* 0x000fe2000001010f */
[----:B------:R-:W-:Y:S06]  /*1df0*/  BRA `(.L_x_1244) ;  /* 0x00000000007c7947 */ /* 0x000fec0003800000 */
.L_x_1245:
[C---:B------:R-:W-:Y:S01]  /*1e00*/  VIADD R2, R0.reuse, 0xf4800000 ;  /* 0xf480000000027836 */ /* 0x040fe20000000000 */
[----:B------:R-:W-:Y:S01]  /*1e10*/  FSETP.GT.FTZ.AND P0, PT, |R11|, RZ, PT ;  /* 0x000000ff0b00720b */ /* 0x000fe20003f14200 */
[----:B------:R-:W-:Y:S01]  /*1e20*/  BSSY B2, `(.L_x_1249) ;  /* 0x000001a000027945 */ /* 0x000fe20003800000 */
[----:B0-----:R-:W-:Y:S02]  /*1e30*/  LOP3.LUT R17, R0, 0xff800000, RZ, 0xc0, !PT ;  /* 0xff80000000117812 */ /* 0x001fe400078ec0ff */
        /* <DEDUP_REMOVED lines=11> */
.L_x_1251:
        /* <DEDUP_REMOVED lines=13> */
.L_x_1250:
[----:B------:R-:W-:Y:S05]  /*1fc0*/  BSYNC B2 ;  /* 0x0000000000027941 */ /* 0x000fea0003800000 */
.L_x_1249:
[----:B------:R-:W-:-:S04]  /*1fd0*/  FMUL.FTZ R15, R15, 1.1920928955078125e-07 ;  /* 0x340000000f0f7820 */ /* 0x000fc80000410000 */
[----:B------:R-:W-:-:S07]  /*1fe0*/  FMUL.FTZ R15, R2, R15 ;  /* 0x0000000f020f7220 */ /* 0x000fce0000410000 */
.L_x_1244:
[----:B------:R-:W-:Y:S05]  /*1ff0*/  BSYNC B0 ;  /* 0x0000000000007941 */ /* 0x000fea0003800000 */
.L_x_1243:
[C---:B------:R-:W-:Y:S02]  /*2000*/  LOP3.LUT R0, R15.reuse, 0x80000000, R12, 0xb8, !PT ;  /* 0x800000000f007812 */ /* 0x040fe400078eb80c */
[----:B------:R-:W-:Y:S02]  /*2010*/  FSETP.GTU.FTZ.AND P0, PT, |R15|, +INF , PT ;  /* 0x7f8000000f00780b */ /* 0x000fe40003f1c200 */
        /* <DEDUP_REMOVED lines=27> */
.L_x_1242:
[----:B------:R-:W-:Y:S05]  /*21d0*/  BSYNC B1 ;  /* 0x0000000000017941 */ /* 0x000fea0003800000 */
.L_x_1241:
        /* <DEDUP_REMOVED lines=36> */
.L_x_1259:
[----:B------:R-:W-:Y:S01]  /*2420*/  FSETP.GEU.FTZ.AND P0, PT, R17, -R0, PT ;  /* 0x800000001100720b */ /* 0x000fe20003f1e000 */
[----:B------:R-:W-:-:S12]  /*2430*/  FADD.FTZ R6, R6, -1 ;  /* 0xbf80000006067421 */ /* 0x000fd80000010000 */
[----:B------:R-:W-:-:S07]  /*2440*/  @!P0 FADD.FTZ R6, R6, -1 ;  /* 0xbf80000006068421 */ /* 0x000fce0000010000 */
.L_x_1258:
[----:B------:R-:W-:Y:S05]  /*2450*/  BSYNC B2 ;  /* 0x0000000000027941 */ /* 0x000fea0003800000 */
.L_x_1257:
[----:B------:R-:W-:Y:S01]  /*2460*/  FFMA.FTZ R15, -R0, R6, R15 ;  /* 0x00000006000f7223 */ /* 0x000fe2000001010f */
[----:B------:R-:W-:Y:S06]  /*2470*/  BRA `(.L_x_1255) ;  /* 0x00000000007c7947 */ /* 0x000fec0003800000 */
.L_x_1256:
        /* <DEDUP_REMOVED lines=15> */
.L_x_1262:
        /* <DEDUP_REMOVED lines=13> */
.L_x_1261:
[----:B------:R-:W-:Y:S05]  /*2640*/  BSYNC B2 ;  /* 0x0000000000027941 */ /* 0x000fea0003800000 */
.L_x_1260:
[----:B-1----:R-:W-:-:S04]  /*2650*/  FMUL.FTZ R15, R12, 1.1920928955078125e-07 ;  /* 0x340000000c0f7820 */ /* 0x002fc80000410000 */
[----:B------:R-:W-:-:S07]  /*2660*/  FMUL.FTZ R15, R6, R15 ;  /* 0x0000000f060f7220 */ /* 0x000fce0000410000 */
.L_x_1255:
[----:B------:R-:W-:Y:S05]  /*2670*/  BSYNC B0 ;  /* 0x0000000000007941 */ /* 0x000fea0003800000 */
.L_x_1254:
        /* <DEDUP_REMOVED lines=29> */
.L_x_1253:
[----:B------:R-:W-:Y:S05]  /*2850*/  BSYNC B1 ;  /* 0x0000000000017941 */ /* 0x000fea0003800000 */
.L_x_1252:
[----:B------:R-:W-:Y:S01]  /*2860*/  IMAD.U32 R6, R7, 0x10000, RZ ;  /* 0x0001000007067824 */ /* 0x000fe200078e00ff */
[----:B------:R-:W-:Y:S01]  /*2870*/  SHF.L.U32 R11, R3, 0x10, RZ ;  /* 0x00000010030b7819 */ /* 0x000fe200000006ff */
[----:B------:R-:W-:Y:S01]  /*2880*/  BSSY B1, `(.L_x_1263) ;  /* 0x0000067000017945 */ /* 0x000fe20003800000 */
        /* <DEDUP_REMOVED lines=10> */
[----:B0-----:R-:W-:-:S11]  /*2930*/  FADD.FTZ R17, |R11|, -RZ ;  /* 0x800000ff0b117221 */ /* 0x001fd60000010200 */
        /* <DEDUP_REMOVED lines=24> */
.L_x_1270:
[----:B------:R-:W-:Y:S01]  /*2ac0*/  FSETP.GEU.FTZ.AND P0, PT, R19, -R0, PT ;  /* 0x800000001300720b */ /* 0x000fe20003f1e000 */
[----:B------:R-:W-:-:S12]  /*2ad0*/  FADD.FTZ R12, R12, -1 ;  /* 0xbf8000000c0c7421 */ /* 0x000fd80000010000 */
[----:B------:R-:W-:-:S07]  /*2ae0*/  @!P0 FADD.FTZ R12, R12, -1 ;  /* 0xbf8000000c0c8421 */ /* 0x000fce0000010000 */
.L_x_1269:
[----:B------:R-:W-:Y:S05]  /*2af0*/  BSYNC B2 ;  /* 0x0000000000027941 */ /* 0x000fea0003800000 */
.L_x_1268:
[----:B------:R-:W-:Y:S01]  /*2b00*/  FFMA.FTZ R17, -R0, R12, R17 ;  /* 0x0000000c00117223 */ /* 0x000fe20000010111 */
[----:B------:R-:W-:Y:S06]  /*2b10*/  BRA `(.L_x_1266) ;  /* 0x00000000007c7947 */ /* 0x000fec0003800000 */
.L_x_1267:
        /* <DEDUP_REMOVED lines=14> */
[----:B------:R0:W1:Y:S03]  /*2c00*/  MUFU.RCP R0, R17 ;  /* 0x0000001100007308 */ /* 0x0000660000001000 */
.L_x_1273:
        /* <DEDUP_REMOVED lines=13> */
.L_x_1272:
[----:B------:R-:W-:Y:S05]  /*2ce0*/  BSYNC B2 ;  /* 0x0000000000027941 */ /* 0x000fea0003800000 */
.L_x_1271:
[----:B0-----:R-:W-:-:S04]  /*2cf0*/  FMUL.FTZ R17, R14, 1.1920928955078125e-07 ;  /* 0x340000000e117820 */ /* 0x001fc80000410000 */
[----:B------:R-:W-:-:S07]  /*2d00*/  FMUL.FTZ R17, R12, R17 ;  /* 0x000000110c117220 */ /* 0x000fce0000410000 */
.L_x_1266:
[----:B------:R-:W-:Y:S05]  /*2d10*/  BSYNC B0 ;  /* 0x0000000000007941 */ /* 0x000fea0003800000 */
.L_x_1265:
[C---:B------:R-:W-:Y:S01]  /*2d20*/  FSETP.GTU.FTZ.AND P0, PT, |R17|.reuse, +INF , PT ;  /* 0x7f8000001100780b */ /* 0x040fe20003f1c200 */
[----:B------:R-:W0:Y:S01]  /*2d30*/  MUFU.RCP R12, R6 ;  /* 0x00000006000c7308 */ /* 0x000e220000001000 */
[C---:B------:R-:W-:Y:S02]  /*2d40*/  LOP3.LUT R0, R17.reuse, 0x80000000, R11, 0xb8, !PT ;  /* 0x8000000011007812 */ /* 0x040fe400078eb80b */
[----:B------:R-:W-:Y:S02]  /*2d50*/  FSETP.GEU.FTZ.AND P1, PT, R6, RZ, PT ;  /* 0x000000ff0600720b */ /* 0x000fe40003f3e000 */
[----:B------:R-:W-:-:S04]  /*2d60*/  FSEL R0, R17, R0, P0 ;  /* 0x0000000011007208 */ /* 0x000fc80000000000 */
[C---:B------:R-:W-:Y:S02]  /*2d70*/  FSETP.NEU.FTZ.AND P0, PT, R0.reuse, RZ, PT ;  /* 0x000000ff0000720b */ /* 0x040fe40003f1d000 */
[----:B------:R-:W-:Y:S01]  /*2d80*/  FSETP.GEU.FTZ.AND P2, PT, R0, RZ, PT ;  /* 0x000000ff0000720b */ /* 0x000fe20003f5e000 */
[----:B------:R-:W-:-:S03]  /*2d90*/  FADD.FTZ R0, R11, -R0 ;  /* 0x800000000b007221 */ /* 0x000fc60000010000 */
        /* <DEDUP_REMOVED lines=8> */
[----:B------:R-:W-:-:S04]  /*2e20*/  @!P0 F2FP.BF16.F32.PACK_AB R6, RZ, R6 ;  /* 0x00000006ff06823e */ /* 0x000fc800000010ff */
[----:B------:R-:W-:Y:S01]  /*2e30*/  @!P0 PRMT R12, R6, 0x7610, R12 ;  /* 0x00007610060c8816 */ /* 0x000fe2000000000c */
[----:B------:R-:W-:Y:S06]  /*2e40*/  @!P0 BRA `(.L_x_1264) ;  /* 0x0000000000288947 */ /* 0x000fec0003800000 */
[----:B------:R-:W0:Y:S08]  /*2e50*/  FRND.FTZ.FLOOR R6, R0 ;  /* 0x0000000000067307 */ /* 0x000e300000215000 */
[----:B0-----:R-:W0:Y:S02]  /*2e60*/  F2F.BF16.F32 R6, R6 ;  /* 0x0000000600067304 */ /* 0x001e240000202000 */
[C---:B0-----:R-:W-:Y:S01]  /*2e70*/  IMAD.U32 R11, R6.reuse, 0x10000, RZ ;  /* 0x00010000060b7824 */ /* 0x041fe200078e00ff */
[----:B------:R-:W-:-:S03]  /*2e80*/  PRMT R12, R6, 0x7610, R12 ;  /* 0x00007610060c7816 */ /* 0x000fc6000000000c */
[----:B------:R-:W-:-:S05]  /*2e90*/  FADD.FTZ R11, -R11, R0 ;  /* 0x000000000b0b7221 */ /* 0x000fca0000010100 */
[----:B------:R-:W-:-:S13]  /*2ea0*/  FSETP.GT.FTZ.AND P0, PT, R11, 0.5, PT ;  /* 0x3f0000000b00780b */ /* 0x000fda0003f14000 */
[----:B------:R-:W-:-:S05]  /*2eb0*/  @P0 SHF.L.U32 R11, R12, 0x10, RZ ;  /* 0x000000100c0b0819 */ /* 0x000fca00000006ff */
[----:B------:R-:W-:-:S05]  /*2ec0*/  @P0 FADD.FTZ R11, R11, 1 ;  /* 0x3f8000000b0b0421 */ /* 0x000fca0000010000 */
[----:B------:R-:W-:-:S04]  /*2ed0*/  @P0 F2FP.BF16.F32.PACK_AB R11, RZ, R11 ;  /* 0x0000000bff0b023e */ /* 0x000fc800000010ff */
[----:B------:R-:W-:-:S07]  /*2ee0*/  @P0 PRMT R12, R11, 0x7610, R12 ;  /* 0x000076100b0c0816 */ /* 0x000fce000000000c */
.L_x_1264:
[----:B------:R-:W-:Y:S05]  /*2ef0*/  BSYNC B1 ;  /* 0x0000000000017941 */ /* 0x000fea0003800000 */
.L_x_1263:
        /* <DEDUP_REMOVED lines=18> */
[----:B------:R-:W1:Y:S02]  /*3020*/  MUFU.RCP R14, R0 ;  /* 0x00000000000e7308 */ /* 0x000e640000001000 */
        /* <DEDUP_REMOVED lines=17> */
.L_x_1281:
[----:B------:R-:W-:Y:S01]  /*3140*/  FSETP.GEU.FTZ.AND P0, PT, R14, -R0, PT ;  /* 0x800000000e00720b */ /* 0x000fe20003f1e000 */
[----:B------:R-:W-:-:S12]  /*3150*/  FADD.FTZ R16, R16, -1 ;  /* 0xbf80000010107421 */ /* 0x000fd80000010000 */
[----:B------:R-:W-:-:S07]  /*3160*/  @!P0 FADD.FTZ R16, R16, -1 ;  /* 0xbf80000010108421 */ /* 0x000fce0000010000 */
.L_x_1280:
[----:B------:R-:W-:Y:S05]  /*3170*/  BSYNC B2 ;  /* 0x0000000000027941 */ /* 0x000fea0003800000 */
.L_x_1279:
[----:B------:R-:W-:Y:S01]  /*3180*/  FFMA.FTZ R3, -R0, R16, R3 ;  /* 0x0000001000037223 */ /* 0x000fe20000010103 */
[----:B------:R-:W-:Y:S06]  /*3190*/  BRA `(.L_x_1277) ;  /* 0x00000000007c7947 */ /* 0x000fec0003800000 */
.L_x_1278:
[C---:B------:R-:W-:Y:S01]  /*31a0*/  VIADD R11, R0.reuse, 0xf4800000 ;  /* 0xf4800000000b7836 */ /* 0x040fe20000000000 */
[----:B------:R-:W-:Y:S01]  /*31b0*/  FSETP.GT.FTZ.AND P0, PT, |R7|, RZ, PT ;  /* 0x000000ff0700720b */ /* 0x000fe20003f14200 */
[----:B------:R-:W-:Y:S03]  /*31c0*/  BSSY B2, `(.L_x_1282) ;  /* 0x000001a000027945 */ /* 0x000fe60003800000 */
[----:B------:R-:W-:Y:S02]  /*31d0*/  LOP3.LUT R14, R11, 0xff800000, RZ, 0xc0, !PT ;  /* 0xff8000000b0e7812 */ /* 0x000fe400078ec0ff */
        /* <DEDUP_REMOVED lines=11> */
.L_x_1284:
        /* <DEDUP_REMOVED lines=13> */
.L_x_1283:
[----:B------:R-:W-:Y:S05]  /*3360*/  BSYNC B2 ;  /* 0x0000000000027941 */ /* 0x000fea0003800000 */
.L_x_1282:
[----:B------:R-:W-:-:S04]  /*3370*/  FMUL.FTZ R0, R11, 1.1920928955078125e-07 ;  /* 0x340000000b007820 */ /* 0x000fc80000410000 */
[----:B------:R-:W-:-:S07]  /*3380*/  FMUL.FTZ R3, R3, R0 ;  /* 0x0000000003037220 */ /* 0x000fce0000410000 */
.L_x_1277:
[----:B------:R-:W-:Y:S05]  /*3390*/  BSYNC B0 ;  /* 0x0000000000007941 */ /* 0x000fea0003800000 */
.L_x_1276:
        /* <DEDUP_REMOVED lines=16> */
[----:B------:R-:W-:-:S04]  /*34a0*/  @!P0 F2FP.BF16.F32.PACK_AB R0, RZ, R0 ;  /* 0x00000000ff00823e */ /* 0x000fc800000010ff */
[----:B------:R-:W-:Y:S01]  /*34b0*/  @!P0 PRMT R11, R0, 0x7610, R11 ;  /* 0x00007610000b8816 */ /* 0x000fe2000000000b */
        /* <DEDUP_REMOVED lines=11> */
.L_x_1275:
[----:B------:R-:W-:Y:S05]  /*3570*/  BSYNC B1 ;  /* 0x0000000000017941 */ /* 0x000fea0003800000 */
.L_x_1274:
[----:B------:R-:W2:Y:S01]  /*3580*/  LDC.64 R6, c[0x0][0x218] ;  /* 0x00008600ff067b82 */ /* 0x000ea20000000a00 */
[----:B------:R-:W-:Y:S02]  /*3590*/  PRMT R8, R8, 0x5410, R13 ;  /* 0x0000541008087816 */ /* 0x000fe4000000000d */
[----:B------:R-:W-:Y:S02]  /*35a0*/  PRMT R9, R9, 0x5410, R10 ;  /* 0x0000541009097816 */ /* 0x000fe4000000000a */
[----:B------:R-:W-:Y:S02]  /*35b0*/  PRMT R2, R2, 0x5410, R15 ;  /* 0x0000541002027816 */ /* 0x000fe4000000000f */
[----:B------:R-:W-:Y:S01]  /*35c0*/  PRMT R3, R12, 0x5410, R11 ;  /* 0x000054100c037816 */ /* 0x000fe2000000000b */
[----:B--2---:R-:W-:-:S04]  /*35d0*/  IMAD.WIDE.U32 R6, R4, 0x2, R6 ;  /* 0x0000000204067825 */ /* 0x004fc800078e0006 */
[----:B------:R-:W-:-:S05]  /*35e0*/  IMAD.WIDE R6, R5, 0x8, R6 ;  /* 0x0000000805067825 */ /* 0x000fca00078e0206 */
[----:B------:R-:W-:Y:S04]  /*35f0*/  STG.E.64 desc[UR4][R6.64], R8 ;  /* 0x0000000806007986 */ /* 0x000fe8000c101b04 */
[----:B------:R-:W-:Y:S01]  /*3600*/  STG.E.64 desc[UR4][R6.64+0x400], R2 ;  /* 0x0004000206007986 */ /* 0x000fe2000c101b04 */
[----:B------:R-:W-:Y:S05]  /*3610*/  EXIT ;  /* 0x000000000000794d */ /* 0x000fea0003800000 */
.L_x_1196:
[----:B------:R-:W0:Y:S01]  /*3620*/  S2R R6, SR_TID.X ;  /* 0x0000000000067919 */ /* 0x000e220000002100 */
[----:B------:R-:W-:Y:S02]  /*3630*/  PRMT R8, RZ, 0x7610, R8 ;  /* 0x00007610ff087816 */ /* 0x000fe40000000008 */
[----:B0-----:R-:W-:Y:S01]  /*3640*/  ISETP.GE.AND P0, PT, R6, R5, PT ;  /* 0x000000050600720c */ /* 0x001fe20003f06270 */
[----:B------:R-:W-:-:S12]  /*3650*/  IMAD.MOV.U32 R27, RZ, RZ, R6 ;  /* 0x000000ffff1b7224 */ /* 0x000fd800078e0006 */
[----:B------:R-:W-:Y:S01]  /*3660*/  @!P0 IMAD.IADD R7, R4, 0x1, R27 ;  /* 0x0000000104078824 */ /* 0x000fe200078e021b */
[----:B------:R-:W0:Y:S01]  /*3670*/  @!P0 LDC.64 R16, c[0x0][0x220] ;  /* 0x00008800ff108b82 */ /* 0x000e220000000a00 */
[----:B------:R-:W-:-:S05]  /*3680*/  @!P0 VIADD R27, R27, 0x80 ;  /* 0x000000801b1b8836 */ /* 0x000fca0000000000 */
[CC--:B------:R-:W-:Y:S02]  /*3690*/  ISETP.GE.AND P4, PT, R27.reuse, R5.reuse, PT ;  /* 0x000000051b00720c */ /* 0x0c0fe40003f86270 */
[----:B------:R-:W1:Y:S11]  /*36a0*/  @!P0 LDC.64 R22, c[0x0][0x228] ;  /* 0x00008a00ff168b82 */ /* 0x000e760000000a00 */
[----:B------:R-:W-:Y:S01]  /*36b0*/  @!P4 IMAD.IADD R10, R4, 0x1, R27 ;  /* 0x00000001040ac824 */ /* 0x000fe200078e021b */
[----:B------:R-:W-:Y:S01]  /*36c0*/  @!P4 IADD3 R27, R27, 0x80, RZ ;  /* 0x000000801b1bc810 */ /* 0x000fe20007ffe0ff */
[----:B------:R-:W2:Y:S03]  /*36d0*/  @!P4 LDC.64 R14, c[0x0][0x220] ;  /* 0x00008800ff0ecb82 */ /* 0x000ea60000000a00 */
[----:B------:R-:W-:Y:S01]  /*36e0*/  ISETP.GE.AND P5, PT, R27, R5, PT ;  /* 0x000000051b00720c */ /* 0x000fe20003fa6270 */
[----:B0-----:R-:W-:-:S04]  /*36f0*/  @!P0 IMAD.WIDE.U32 R16, R7, 0x2, R16 ;  /* 0x0000000207108825 */ /* 0x001fc800078e0010 */
[----:B------:R-:W0:Y:S01]  /*3700*/  @!P4 LDC.64 R12, c[0x0][0x228] ;  /* 0x00008a00ff0ccb82 */ /* 0x000e220000000a00 */
[----:B------:R-:W-:Y:S01]  /*3710*/  PRMT R20, RZ, 0x7610, R20 ;  /* 0x00007610ff147816 */ /* 0x000fe20000000014 */
[----:B-1----:R-:W-:Y:S01]  /*3720*/  @!P0 IMAD.WIDE.U32 R22, R7, 0x2, R22 ;  /* 0x0000000207168825 */ /* 0x002fe200078e0016 */
[----:B------:R-:W-:Y:S02]  /*3730*/  PRMT R9, RZ, 0x7610, R9 ;  /* 0x00007610ff097816 */ /* 0x000fe40000000009 */
[----:B------:R-:W-:-:S03]  /*3740*/  PRMT R7, RZ, 0x7610, R7 ;  /* 0x00007610ff077816 */ /* 0x000fc60000000007 */
[----:B------:R-:W-:Y:S01]  /*3750*/  @!P5 IMAD.IADD R11, R4, 0x1, R27 ;  /* 0x00000001040bd824 */ /* 0x000fe200078e021b */
[----:B------:R-:W1:Y:S01]  /*3760*/  @!P5 LDC.64 R2, c[0x0][0x228] ;  /* 0x00008a00ff02db82 */ /* 0x000e620000000a00 */
[----:B------:R-:W-:Y:S01]  /*3770*/  @!P5 VIADD R27, R27, 0x80 ;  /* 0x000000801b1bd836 */ /* 0x000fe20000000000 */
[----:B------:R-:W5:Y:S04]  /*3780*/  @!P0 LDG.E.U16 R8, desc[UR4][R22.64] ;  /* 0x0000000416088981 */ /* 0x000f68000c1e1500 */
[C---:B------:R-:W-:Y:S01]  /*3790*/  ISETP.GE.AND P3, PT, R27.reuse, R5, PT ;  /* 0x000000051b00720c */ /* 0x040fe20003f66270 */
[----:B--2---:R-:W-:Y:S01]  /*37a0*/  @!P4 IMAD.WIDE.U32 R14, R10, 0x2, R14 ;  /* 0x000000020a0ec825 */ /* 0x004fe200078e000e */
[----:B------:R-:W2:Y:S01]  /*37b0*/  @!P5 LDC.64 R24, c[0x0][0x220] ;  /* 0x00008800ff18db82 */ /* 0x000ea20000000a00 */
[----:B------:R3:W5:Y:S04]  /*37c0*/  @!P0 LDG.E.U16 R7, desc[UR4][R16.64] ;  /* 0x0000000410078981 */ /* 0x000768000c1e1500 */
[----:B------:R4:W5:Y:S06]  /*37d0*/  @!P4 LDG.E.U16 R9, desc[UR4][R14.64] ;  /* 0x000000040e09c981 */ /* 0x00096c000c1e1500 */
[----:B------:R-:W-:Y:S01]  /*37e0*/  @!P3 IMAD.IADD R21, R4, 0x1, R27 ;  /* 0x000000010415b824 */ /* 0x000fe200078e021b */
[----:B------:R-:W2:Y:S01]  /*37f0*/  @!P3 LDC.64 R28, c[0x0][0x220] ;  /* 0x00008800ff1cbb82 */ /* 0x000ea20000000a00 */
[----:B------:R-:W-:-:S05]  /*3800*/  @!P3 VIADD R27, R27, 0x80 ;  /* 0x000000801b1bb836 */ /* 0x000fca0000000000 */
[C---:B------:R-:W-:Y:S02]  /*3810*/  ISETP.GE.AND P1, PT, R27.reuse, R5, PT ;  /* 0x000000051b00720c */ /* 0x040fe40003f26270 */
[----:B------:R-:W2:Y:S11]  /*3820*/  @!P3 LDC.64 R18, c[0x0][0x228] ;  /* 0x00008a00ff12bb82 */ /* 0x000eb60000000a00 */
[----:B------:R-:W-:Y:S01]  /*3830*/  @!P1 IMAD.IADD R0, R4, 0x1, R27 ;  /* 0x0000000104009824 */ /* 0x000fe200078e021b */
[----:B---3--:R-:W3:Y:S01]  /*3840*/  @!P1 LDC.64 R16, c[0x0][0x220] ;  /* 0x00008800ff109b82 */ /* 0x008ee20000000a00 */
[----:B------:R-:W-:-:S05]  /*3850*/  @!P1 VIADD R27, R27, 0x80 ;  /* 0x000000801b1b9836 */ /* 0x000fca0000000000 */
[----:B------:R-:W-:Y:S01]  /*3860*/  ISETP.GE.AND P2, PT, R27, R5, PT ;  /* 0x000000051b00720c */ /* 0x000fe20003f46270 */
[----:B-1----:R-:W-:Y:S01]  /*3870*/  @!P5 IMAD.WIDE.U32 R2, R11, 0x2, R2 ;  /* 0x000000020b02d825 */ /* 0x002fe200078e0002 */
[----:B----4-:R-:W1:Y:S03]  /*3880*/  @!P1 LDC.64 R14, c[0x0][0x228] ;  /* 0x00008a00ff0e9b82 */ /* 0x010e660000000a00 */
[----:B0-----:R-:W-:Y:S01]  /*3890*/  @!P4 IMAD.WIDE.U32 R12, R10, 0x2, R12 ;  /* 0x000000020a0cc825 */ /* 0x001fe200078e000c */
[----:B------:R-:W-:Y:S01]  /*38a0*/  PRMT R10, RZ, 0x7610, R10 ;  /* 0x00007610ff0a7816 */ /* 0x000fe2000000000a */
[----:B------:R0:W5:Y:S05]  /*38b0*/  @!P5 LDG.E.U16 R20, desc[UR4][R2.64] ;  /* 0x000000040214d981 */ /* 0x00016a000c1e1500 */
[----:B------:R4:W5:Y:S01]  /*38c0*/  @!P4 LDG.E.U16 R10, desc[UR4][R12.64] ;  /* 0x000000040c0ac981 */ /* 0x000962000c1e1500 */
[----:B------:R-:W3:Y:S01]  /*38d0*/  @!P2 LDC.64 R22, c[0x0][0x228] ;  /* 0x00008a00ff16ab82 */ /* 0x000ee20000000a00 */
[----:B0-----:R-:W-:Y:S01]  /*38e0*/  @!P2 IADD3 R3, R4, R27, RZ ;  /* 0x0000001b0403a210 */ /* 0x001fe20007ffe0ff */
[----:B------:R-:W-:-:S06]  /*38f0*/  @!P2 VIADD R27, R27, 0x80 ;  /* 0x000000801b1ba836 */ /* 0x000fcc0000000000 */
[----:B----4-:R-:W0:Y:S01]  /*3900*/  @!P2 LDC.64 R12, c[0x0][0x220] ;  /* 0x00008800ff0cab82 */ /* 0x010e220000000a00 */
[----:B------:R-:W-:Y:S01]  /*3910*/  ISETP.GE.AND P4, PT, R27, R5, PT ;  /* 0x000000051b00720c */ /* 0x000fe20003f86270 */
[----:B--2---:R-:W-:Y:S01]  /*3920*/  @!P5 IMAD.WIDE.U32 R24, R11, 0x2, R24 ;  /* 0x000000020b18d825 */ /* 0x004fe200078e0018 */
[----:B------:R-:W-:-:S03]  /*3930*/  PRMT R11, RZ, 0x7610, R11 ;  /* 0x00007610ff0b7816 */ /* 0x000fc6000000000b */
[----:B------:R-:W-:-:S03]  /*3940*/  @!P3 IMAD.WIDE.U32 R28, R21, 0x2, R28 ;  /* 0x00000002151cb825 */ /* 0x000fc600078e001c */
[----:B------:R2:W5:Y:S01]  /*3950*/  @!P5 LDG.E.U16 R11, desc[UR4][R24.64] ;  /* 0x00000004180bd981 */ /* 0x000562000c1e1500 */
[----:B------:R-:W-:Y:S01]  /*3960*/  @!P3 IMAD.WIDE.U32 R18, R21, 0x2, R18 ;  /* 0x000000021512b825 */ /* 0x000fe200078e0012 */
[----:B------:R-:W-:-:S06]  /*3970*/  PRMT R21, RZ, 0x7610, R21 ;  /* 0x00007610ff157816 */ /* 0x000fcc0000000015 */
[----:B------:R4:W5:Y:S01]  /*3980*/  @!P3 LDG.E.U16 R21, desc[UR4][R28.64] ;  /* 0x000000041c15b981 */ /* 0x000962000c1e1500 */
[----:B--2---:R-:W-:-:S06]  /*3990*/  PRMT R24, RZ, 0x7610, R24 ;  /* 0x00007610ff187816 */ /* 0x004fcc0000000018 */
[----:B------:R2:W5:Y:S01]  /*39a0*/  @!P3 LDG.E.U16 R24, desc[UR4][R18.64] ;  /* 0x000000041218b981 */ /* 0x000562000c1e1500 */
[----:B----4-:R-:W-:Y:S02]  /*39b0*/  @!P4 IMAD.IADD R29, R4, 0x1, R27 ;  /* 0x00000001041dc824 */ /* 0x010fe400078e021b */
[----:B------:R-:W-:-:S05]  /*39c0*/  @!P4 VIADD R27, R27, 0x80 ;  /* 0x000000801b1bc836 */ /* 0x000fca0000000000 */
[----:B------:R-:W-:Y:S01]  /*39d0*/  ISETP.GE.AND P3, PT, R27, R5, PT ;  /* 0x000000051b00720c */ /* 0x000fe20003f66270 */
[C---:B0-----:R-:W-:Y:S01]  /*39e0*/  @!P2 IMAD.WIDE.U32 R12, R3.reuse, 0x2, R12 ;  /* 0x00000002030ca825 */ /* 0x041fe200078e000c */
[----:B------:R-:W-:Y:S01]  /*39f0*/  PRMT R25, RZ, 0x7610, R25 ;  /* 0x00007610ff197816 */ /* 0x000fe20000000019 */
[----:B--2---:R-:W0:Y:S02]  /*3a00*/  @!P4 LDC.64 R18, c[0x0][0x220] ;  /* 0x00008800ff12cb82 */ /* 0x004e240000000a00 */
[----:B---3--:R-:W-:Y:S01]  /*3a10*/  @!P2 IMAD.WIDE.U32 R22, R3, 0x2, R22 ;  /* 0x000000020316a825 */ /* 0x008fe200078e0016 */
[----:B------:R-:W-:-:S03]  /*3a20*/  PRMT R3, RZ, 0x7610, R3 ;  /* 0x00007610ff037816 */ /* 0x000fc60000000003 */
[----:B------:R-:W-:-:S03]  /*3a30*/  @!P1 IMAD.WIDE.U32 R16, R0, 0x2, R16 ;  /* 0x0000000200109825 */ /* 0x000fc600078e0010 */
[----:B------:R2:W5:Y:S01]  /*3a40*/  @!P2 LDG.E.U16 R3, desc[UR4][R12.64] ;  /* 0x000000040c03a981 */ /* 0x000562000c1e1500 */
[----:B-1----:R-:W-:Y:S01]  /*3a50*/  @!P1 IMAD.WIDE.U32 R14, R0, 0x2, R14 ;  /* 0x00000002000e9825 */ /* 0x002fe200078e000e */
[----:B------:R-:W-:Y:S02]  /*3a60*/  PRMT R0, RZ, 0x7610, R0 ;  /* 0x00007610ff007816 */ /* 0x000fe40000000000 */
[----:B------:R1:W5:Y:S04]  /*3a70*/  @!P1 LDG.E.U16 R25, desc[UR4][R16.64] ;  /* 0x0000000410199981 */ /* 0x000368000c1e1500 */
[----:B------:R3:W5:Y:S01]  /*3a80*/  @!P1 LDG.E.U16 R0, desc[UR4][R14.64] ;  /* 0x000000040e009981 */ /* 0x000762000c1e1500 */
[----:B--2---:R-:W2:Y:S08]  /*3a90*/  @!P3 LDC.64 R12, c[0x0][0x220] ;  /* 0x00008800ff0cbb82 */ /* 0x004eb00000000a00 */
[----:B-1----:R-:W1:Y:S08]  /*3aa0*/  @!P4 LDC.64 R16, c[0x0][0x228] ;  /* 0x00008a00ff10cb82 */ /* 0x002e700000000a00 */
[----:B---3--:R-:W3:Y:S01]  /*3ab0*/  @!P3 LDC.64 R14, c[0x0][0x228] ;  /* 0x00008a00ff0ebb82 */ /* 0x008ee20000000a00 */
[----:B------:R-:W-:Y:S01]  /*3ac0*/  PRMT R2, RZ, 0x7610, R2 ;  /* 0x00007610ff027816 */ /* 0x000fe20000000002 */
[----:B------:R-:W-:-:S02]  /*3ad0*/  @!P3 IMAD.IADD R27, R4, 0x1, R27 ;  /* 0x00000001041bb824 */ /* 0x000fc400078e021b */
[C---:B0-----:R-:W-:Y:S01]  /*3ae0*/  @!P4 IMAD.WIDE.U32 R18, R29.reuse, 0x2, R18 ;  /* 0x000000021d12c825 */ /* 0x041fe200078e0012 */
[----:B------:R-:W-:Y:S02]  /*3af0*/  PRMT R26, RZ, 0x7610, R26 ;  /* 0x00007610ff1a7816 */ /* 0x000fe4000000001a */
[----:B------:R0:W5:Y:S04]  /*3b00*/  @!P2 LDG.E.U16 R2, desc[UR4][R22.64] ;  /* 0x000000041602a981 */ /* 0x000168000c1e1500 */
[----:B------:R4:W5:Y:S01]  /*3b10*/  @!P4 LDG.E.U16 R26, desc[UR4][R18.64] ;  /* 0x00000004121ac981 */ /* 0x000962000c1e1500 */
[----:B-1----:R-:W-:Y:S01]  /*3b20*/  @!P4 IMAD.WIDE.U32 R16, R29, 0x2, R16 ;  /* 0x000000021d10c825 */ /* 0x002fe200078e0010 */
[----:B0-----:R-:W-:Y:S02]  /*3b30*/  PRMT R23, RZ, 0x7610, R23 ;  /* 0x00007610ff177816 */ /* 0x001fe40000000017 */
[----:B------:R-:W-:Y:S01]  /*3b40*/  PRMT R22, RZ, 0x7610, R22 ;  /* 0x00007610ff167816 */ /* 0x000fe20000000016 */
[----:B--2---:R-:W-:Y:S01]  /*3b50*/  @!P3 IMAD.WIDE.U32 R28, R27, 0x2, R12 ;  /* 0x000000021b1cb825 */ /* 0x004fe200078e000c */
[----:B------:R-:W-:-:S02]  /*3b60*/  PRMT R13, RZ, 0x7610, R13 ;  /* 0x00007610ff0d7816 */ /* 0x000fc4000000000d */
[----:B------:R4:W5:Y:S01]  /*3b70*/  @!P4 LDG.E.U16 R23, desc[UR4][R16.64] ;  /* 0x000000041017c981 */ /* 0x000962000c1e1500 */
[----:B---3--:R-:W-:-:S03]  /*3b80*/  @!P3 IMAD.WIDE.U32 R14, R27, 0x2, R14 ;  /* 0x000000021b0eb825 */ /* 0x008fc600078e000e */
[----:B------:R4:W5:Y:S04]  /*3b90*/  @!P3 LDG.E.U16 R22, desc[UR4][R28.64] ;  /* 0x000000041c16b981 */ /* 0x000968000c1e1500 */
[----:B------:R4:W5:Y:S01]  /*3ba0*/  @!P3 LDG.E.U16 R13, desc[UR4][R14.64] ;  /* 0x000000040e0db981 */ /* 0x000962000c1e1500 */
[----:B------:R-:W-:Y:S04]  /*3bb0*/  BSSY B1, `(.L_x_1285) ;  /* 0x000006a000017945 */ /* 0x000fe80003800000 */
[----:B------:R-:W-:Y:S05]  /*3bc0*/  @P0 BRA `(.L_x_1286) ;  /* 0x0000000400a00947 */ /* 0x000fea0003800000 */
[----:B----45:R-:W-:Y:S02]  /*3bd0*/  IMAD.U32 R17, R8, 0x10000, RZ ;  /* 0x0001000008117824 */ /* 0x030fe400078e00ff */
        /* <DEDUP_REMOVED lines=33> */
.L_x_1292:
[----:B------:R-:W-:Y:S01]  /*3df0*/  FSETP.GEU.FTZ.AND P0, PT, R19, -R12, PT ;  /* 0x8000000c1300720b */ /* 0x000fe20003f1e000 */
[----:B------:R-:W-:-:S12]  /*3e00*/  FADD.FTZ R16, R16, -1 ;  /* 0xbf80000010107421 */ /* 0x000fd80000010000 */
[----:B------:R-:W-:-:S07]  /*3e10*/  @!P0 FADD.FTZ R16, R16, -1 ;  /* 0xbf80000010108421 */ /* 0x000fce0000010000 */
.L_x_1291:
[----:B------:R-:W-:Y:S05]  /*3e20*/  BSYNC B2 ;  /* 0x0000000000027941 */ /* 0x000fea0003800000 */
.L_x_1290:
[----:B------:R-:W-:Y:S01]  /*3e30*/  FFMA.FTZ R15, -R12, R16, R15 ;  /* 0x000000100c0f7223 */ /* 0x000fe2000001010f */
[----:B------:R-:W-:Y:S06]  /*3e40*/  BRA `(.L_x_1288) ;  /* 0x0000000000807947 */ /* 0x000fec0003800000 */
.L_x_1289:
[----:B------:R-:W-:Y:S01]  /*3e50*/  IADD3 R12, R16, -0xb800000, RZ ;  /* 0xf4800000100c7810 */ /* 0x000fe20007ffe0ff */
[----:B------:R-:W-:Y:S01]  /*3e60*/  IMAD.U32 R17, R8, 0x10000, RZ ;  /* 0x0001000008117824 */ /* 0x000fe200078e00ff */
[----:B------:R-:W-:Y:S02]  /*3e70*/  BSSY B2, `(.L_x_1293) ;  /* 0x0000018000027945 */ /* 0x000fe40003800000 */
        /* <DEDUP_REMOVED lines=10> */
.L_x_1295:
        /* <DEDUP_REMOVED lines=13> */
.L_x_1294:
[----:B------:R-:W-:Y:S05]  /*3ff0*/  BSYNC B2 ;  /* 0x0000000000027941 */ /* 0x000fea0003800000 */
.L_x_1293:
[----:B------:R-:W-:Y:S01]  /*4000*/  LOP3.LUT R16, R16, 0xff800000, RZ, 0xc0, !PT ;  /* 0xff80000010107812 */ /* 0x000fe200078ec0ff */
[----:B------:R-:W-:Y:S01]  /*4010*/  FMUL.FTZ R19, R19, 1.1920928955078125e-07 ;  /* 0x3400000013137820 */ /* 0x000fe20000410000 */
[----:B------:R-:W-:-:S04]  /*4020*/  ISETP.GT.U32.OR P0, PT, R15, 0x7f7fffff, !P0 ;  /* 0x7f7fffff0f00780c */ /* 0x000fc80004704470 */
[----:B------:R-:W-:-:S05]  /*4030*/  FSEL R16, R16, +QNAN , !P0 ;  /* 0x7fffffff10107808 */ /* 0x000fca0004000000 */
[----:B------:R-:W-:-:S07]  /*4040*/  FMUL.FTZ R15, R16, R19 ;  /* 0x00000013100f7220 */ /* 0x000fce0000410000 */
.L_x_1288:
[----:B------:R-:W-:Y:S05]  /*4050*/  BSYNC B0 ;  /* 0x0000000000007941 */ /* 0x000fea0003800000 */
.L_x_1287:
        /* <DEDUP_REMOVED lines=31> */
.L_x_1286:
[----:B------:R-:W-:Y:S05]  /*4250*/  BSYNC B1 ;  /* 0x0000000000017941 */ /* 0x000fea0003800000 */
.L_x_1285:
        /* <DEDUP_REMOVED lines=38> */
.L_x_1303:
[----:B------:R-:W-:Y:S01]  /*44c0*/  FSETP.GEU.FTZ.AND P0, PT, R18, -R15, PT ;  /* 0x8000000f1200720b */ /* 0x000fe20003f1e000 */
[----:B------:R-:W-:-:S12]  /*44d0*/  FADD.FTZ R19, R19, -1 ;  /* 0xbf80000013137421 */ /* 0x000fd80000010000 */
[----:B------:R-:W-:-:S07]  /*44e0*/  @!P0 FADD.FTZ R19, R19, -1 ;  /* 0xbf80000013138421 */ /* 0x000fce0000010000 */
.L_x_1302:
[----:B------:R-:W-:Y:S05]  /*44f0*/  BSYNC B2 ;  /* 0x0000000000027941 */ /* 0x000fea0003800000 */
.L_x_1301:
[----:B------:R-:W-:Y:S01]  /*4500*/  FFMA.FTZ R14, -R15, R19, R14 ;  /* 0x000000130f0e7223 */ /* 0x000fe2000001010e */
[----:B------:R-:W-:Y:S06]  /*4510*/  BRA `(.L_x_1299) ;  /* 0x0000000000807947 */ /* 0x000fec0003800000 */
.L_x_1300:
[----:B------:R-:W-:Y:S01]  /*4520*/  VIADD R7, R15, 0xf4800000 ;  /* 0xf48000000f077836 */ /* 0x000fe20000000000 */
[----:B------:R-:W-:Y:S01]  /*4530*/  BSSY B2, `(.L_x_1304) ;  /* 0x0000019000027945 */ /* 0x000fe20003800000 */
[----:B------:R-:W-:-:S03]  /*4540*/  IMAD.U32 R16, R10, 0x10000, RZ ;  /* 0x000100000a107824 */ /* 0x000fc600078e00ff */
[----:B------:R-:W-:Y:S02]  /*4550*/  LOP3.LUT R7, R7, 0xff800000, RZ, 0xc0, !PT ;  /* 0xff80000007077812 */ /* 0x000fe400078ec0ff */
[----:B------:R-:W-:Y:S02]  /*4560*/  FSETP.GT.FTZ.AND P0, PT, |R16|, RZ, PT ;  /* 0x000000ff1000720b */ /* 0x000fe40003f14200 */
[----:B------:R-:W-:-:S04]  /*4570*/  IADD3 R7, R14, -R7, RZ ;  /* 0x800000070e077210 */ /* 0x000fc80007ffe0ff */
[----:B0-----:R-:W-:Y:S02]  /*4580*/  LOP3.LUT P1, R17, R7, 0xff800000, RZ, 0xc0, !PT ;  /* 0xff80000007117812 */ /* 0x001fe4000782c0ff */
[----:B------:R-:W-:-:S04]  /*4590*/  LOP3.LUT R7, R14, 0x7fffff, RZ, 0xc0, !PT ;  /* 0x007fffff0e077812 */ /* 0x000fc800078ec0ff */
[----:B------:R-:W-:-:S07]  /*45a0*/  LOP3.LUT R18, R7, 0x3f800000, RZ, 0xfc, !PT ;  /* 0x3f80000007127812 */ /* 0x000fce00078efcff */
[----:B------:R-:W-:Y:S05]  /*45b0*/  @!P1 BRA `(.L_x_1305) ;  /* 0x0000000000409947 */ /* 0x000fea0003800000 */
[----:B------:R-:W-:-:S04]  /*45c0*/  LOP3.LUT R16, R15, 0x7fffff, RZ, 0xc0, !PT ;  /* 0x007fffff0f107812 */ /* 0x000fc800078ec0ff */
[----:B------:R-:W-:-:S04]  /*45d0*/  LOP3.LUT R16, R16, 0x3f800000, RZ, 0xfc, !PT ;  /* 0x3f80000010107812 */ /* 0x000fc800078efcff */
[----:B------:R0:W1:Y:S03]  /*45e0*/  MUFU.RCP R7, R16 ;  /* 0x0000001000077308 */ /* 0x0000660000001000 */
.L_x_1306:
        /* <DEDUP_REMOVED lines=13> */
.L_x_1305:
[----:B------:R-:W-:Y:S05]  /*46c0*/  BSYNC B2 ;  /* 0x0000000000027941 */ /* 0x000fea0003800000 */
.L_x_1304:
[----:B------:R-:W-:Y:S01]  /*46d0*/  LOP3.LUT R15, R15, 0xff800000, RZ, 0xc0, !PT ;  /* 0xff8000000f0f7812 */ /* 0x000fe200078ec0ff */
[----:B------:R-:W-:Y:S01]  /*46e0*/  FMUL.FTZ R18, R18, 1.1920928955078125e-07 ;  /* 0x3400000012127820 */ /* 0x000fe20000410000 */
[----:B------:R-:W-:-:S04]  /*46f0*/  ISETP.GT.U32.OR P0, PT, R14, 0x7f7fffff, !P0 ;  /* 0x7f7fffff0e00780c */ /* 0x000fc80004704470 */
[----:B------:R-:W-:-:S05]  /*4700*/  FSEL R15, R15, +QNAN , !P0 ;  /* 0x7fffffff0f0f7808 */ /* 0x000fca0004000000 */
[----:B------:R-:W-:-:S07]  /*4710*/  FMUL.FTZ R14, R15, R18 ;  /* 0x000000120f0e7220 */ /* 0x000fce0000410000 */
.L_x_1299:
[----:B------:R-:W-:Y:S05]  /*4720*/  BSYNC B0 ;  /* 0x0000000000007941 */ /* 0x000fea0003800000 */
.L_x_1298:
[C---:B------:R-:W-:Y:S01]  /*4730*/  IMAD.U32 R7, R9.reuse, 0x10000, RZ ;  /* 0x0001000009077824 */ /* 0x040fe200078e00ff */
[----:B------:R-:W-:Y:S01]  /*4740*/  FSETP.GTU.FTZ.AND P0, PT, |R14|, +INF , PT ;  /* 0x7f8000000e00780b */ /* 0x000fe20003f1c200 */
[----:B------:R-:W-:Y:S02]  /*4750*/  IMAD.U32 R15, R10, 0x10000, RZ ;  /* 0x000100000a0f7824 */ /* 0x000fe400078e00ff */
[----:B------:R-:W-:Y:S01]  /*4760*/  IMAD.U32 R9, R9, 0x10000, RZ ;  /* 0x0001000009097824 */ /* 0x000fe200078e00ff */
[C---:B------:R-:W-:Y:S01]  /*4770*/  LOP3.LUT R7, R14.reuse, 0x80000000, R7, 0xb8, !PT ;  /* 0x800000000e077812 */ /* 0x040fe200078eb807 */
        /* <DEDUP_REMOVED lines=27> */
.L_x_1297:
[----:B------:R-:W-:Y:S05]  /*4930*/  BSYNC B1 ;  /* 0x0000000000017941 */ /* 0x000fea0003800000 */
.L_x_1296:
        /* <DEDUP_REMOVED lines=38> */
.L_x_1314:
[----:B------:R-:W-:Y:S01]  /*4ba0*/  FSETP.GEU.FTZ.AND P0, PT, R18, -R16, PT ;  /* 0x800000101200720b */ /* 0x000fe20003f1e000 */
[----:B------:R-:W-:-:S12]  /*4bb0*/  FADD.FTZ R28, R28, -1 ;  /* 0xbf8000001c1c7421 */ /* 0x000fd80000010000 */
[----:B------:R-:W-:-:S07]  /*4bc0*/  @!P0 FADD.FTZ R28, R28, -1 ;  /* 0xbf8000001c1c8421 */ /* 0x000fce0000010000 */
.L_x_1313:
[----:B------:R-:W-:Y:S05]  /*4bd0*/  BSYNC B2 ;  /* 0x0000000000027941 */ /* 0x000fea0003800000 */
.L_x_1312:
[----:B------:R-:W-:Y:S01]  /*4be0*/  FFMA.FTZ R9, -R16, R28, R9 ;  /* 0x0000001c10097223 */ /* 0x000fe20000010109 */
[----:B------:R-:W-:Y:S06]  /*4bf0*/  BRA `(.L_x_1310) ;  /* 0x0000000000807947 */ /* 0x000fec0003800000 */
.L_x_1311:
[----:B------:R-:W-:Y:S01]  /*4c00*/  VIADD R7, R16, 0xf4800000 ;  /* 0xf480000010077836 */ /* 0x000fe20000000000 */
[----:B------:R-:W-:Y:S01]  /*4c10*/  BSSY B2, `(.L_x_1315) ;  /* 0x0000019000027945 */ /* 0x000fe20003800000 */
[----:B------:R-:W-:-:S03]  /*4c20*/  IMAD.U32 R15, R20, 0x10000, RZ ;  /* 0x00010000140f7824 */ /* 0x000fc600078e00ff */
[----:B------:R-:W-:Y:S02]  /*4c30*/  LOP3.LUT R18, R7, 0xff800000, RZ, 0xc0, !PT ;  /* 0xff80000007127812 */ /* 0x000fe400078ec0ff */
[C---:B------:R-:W-:Y:S02]  /*4c40*/  LOP3.LUT R7, R9.reuse, 0x7fffff, RZ, 0xc0, !PT ;  /* 0x007fffff09077812 */ /* 0x040fe400078ec0ff */
[----:B------:R-:W-:Y:S02]  /*4c50*/  IADD3 R17, R9, -R18, RZ ;  /* 0x8000001209117210 */ /* 0x000fe40007ffe0ff */
[----:B------:R-:W-:Y:S02]  /*4c60*/  FSETP.GT.FTZ.AND P0, PT, |R15|, RZ, PT ;  /* 0x000000ff0f00720b */ /* 0x000fe40003f14200 */
[----:B------:R-:W-:Y:S02]  /*4c70*/  LOP3.LUT P1, R17, R17, 0xff800000, RZ, 0xc0, !PT ;  /* 0xff80000011117812 */ /* 0x000fe4000782c0ff */
[----:B------:R-:W-:-:S11]  /*4c80*/  LOP3.LUT R18, R7, 0x3f800000, RZ, 0xfc, !PT ;  /* 0x3f80000007127812 */ /* 0x000fd600078efcff */
[----:B------:R-:W-:Y:S05]  /*4c90*/  @!P1 BRA `(.L_x_1316) ;  /* 0x0000000000409947 */ /* 0x000fea0003800000 */
[----:B------:R-:W-:-:S04]  /*4ca0*/  LOP3.LUT R15, R16, 0x7fffff, RZ, 0xc0, !PT ;  /* 0x007fffff100f7812 */ /* 0x000fc800078ec0ff */
[----:B------:R-:W-:-:S04]  /*4cb0*/  LOP3.LUT R15, R15, 0x3f800000, RZ, 0xfc, !PT ;  /* 0x3f8000000f0f7812 */ /* 0x000fc800078efcff */
[----:B------:R0:W1:Y:S03]  /*4cc0*/  MUFU.RCP R7, R15 ;  /* 0x0000000f00077308 */ /* 0x0000660000001000 */
.L_x_1317:
        /* <DEDUP_REMOVED lines=13> */
.L_x_1316:
[----:B------:R-:W-:Y:S05]  /*4da0*/  BSYNC B2 ;  /* 0x0000000000027941 */ /* 0x000fea0003800000 */
.L_x_1315:
[----:B------:R-:W-:Y:S02]  /*4db0*/  LOP3.LUT R16, R16, 0xff800000, RZ, 0xc0, !PT ;  /* 0xff80000010107812 */ /* 0x000fe400078ec0ff */
[----:B------:R-:W-:Y:S01]  /*4dc0*/  ISETP.GT.U32.OR P0, PT, R9, 0x7f7fffff, !P0 ;  /* 0x7f7fffff0900780c */ /* 0x000fe20004704470 */
[----:B------:R-:W-:-:S03]  /*4dd0*/  FMUL.FTZ R9, R18, 1.1920928955078125e-07 ;  /* 0x3400000012097820 */ /* 0x000fc60000410000 */
[----:B------:R-:W-:-:S05]  /*4de0*/  FSEL R16, R16, +QNAN , !P0 ;  /* 0x7fffffff10107808 */ /* 0x000fca0004000000 */
[----:B------:R-:W-:-:S07]  /*4df0*/  FMUL.FTZ R9, R16, R9 ;  /* 0x0000000910097220 */ /* 0x000fce0000410000 */
.L_x_1310:
[----:B------:R-:W-:Y:S05]  /*4e00*/  BSYNC B0 ;  /* 0x0000000000007941 */ /* 0x000fea0003800000 */
.L_x_1309:
        /* <DEDUP_REMOVED lines=30> */
.L_x_1308:
[----:B------:R-:W-:Y:S05]  /*4ff0*/  BSYNC B1 ;  /* 0x0000000000017941 */ /* 0x000fea0003800000 */
.L_x_1307:
[----:B------:R-:W-:Y:S01]  /*5000*/  VIADD R10, R6, 0x180 ;  /* 0x00000180060a7836 */ /* 0x000fe20000000000 */
[----:B------:R-:W-:Y:S04]  /*5010*/  BSSY B1, `(.L_x_1318) ;  /* 0x000006a000017945 */ /* 0x000fe80003800000 */
        /* <DEDUP_REMOVED lines=37> */
.L_x_1325:
[----:B------:R-:W-:Y:S01]  /*5270*/  FSETP.GEU.FTZ.AND P0, PT, R18, -R17, PT ;  /* 0x800000111200720b */ /* 0x000fe20003f1e000 */
[----:B------:R-:W-:-:S12]  /*5280*/  FADD.FTZ R7, R7, -1 ;  /* 0xbf80000007077421 */ /* 0x000fd80000010000 */
[----:B------:R-:W-:-:S07]  /*5290*/  @!P0 FADD.FTZ R7, R7, -1 ;  /* 0xbf80000007078421 */ /* 0x000fce0000010000 */
.L_x_1324:
[----:B------:R-:W-:Y:S05]  /*52a0*/  BSYNC B2 ;  /* 0x0000000000027941 */ /* 0x000fea0003800000 */
.L_x_1323:
[----:B------:R-:W-:Y:S01]  /*52b0*/  FFMA.FTZ R10, -R17, R7, R10 ;  /* 0x00000007110a7223 */ /* 0x000fe2000001010a */
[----:B------:R-:W-:Y:S06]  /*52c0*/  BRA `(.L_x_1321) ;  /* 0x00000000007c7947 */ /* 0x000fec0003800000 */
.L_x_1322:
        /* <DEDUP_REMOVED lines=15> */
.L_x_1328:
        /* <DEDUP_REMOVED lines=13> */
.L_x_1327:
[----:B------:R-:W-:Y:S05]  /*5490*/  BSYNC B2 ;  /* 0x0000000000027941 */ /* 0x000fea0003800000 */
.L_x_1326:
[----:B------:R-:W-:-:S04]  /*54a0*/  FMUL.FTZ R17, R17, 1.1920928955078125e-07 ;  /* 0x3400000011117820 */ /* 0x000fc80000410000 */
[----:B------:R-:W-:-:S07]  /*54b0*/  FMUL.FTZ R10, R10, R17 ;  /* 0x000000110a0a7220 */ /* 0x000fce0000410000 */
.L_x_1321:
[----:B------:R-:W-:Y:S05]  /*54c0*/  BSYNC B0 ;  /* 0x0000000000007941 */ /* 0x000fea0003800000 */
.L_x_1320:
        /* <DEDUP_REMOVED lines=30> */
.L_x_1319:
[----:B------:R-:W-:Y:S05]  /*56b0*/  BSYNC B1 ;  /* 0x0000000000017941 */ /* 0x000fea0003800000 */
.L_x_1318:
        /* <DEDUP_REMOVED lines=38> */
.L_x_1336:
[----:B------:R-:W-:Y:S01]  /*5920*/  FSETP.GEU.FTZ.AND P0, PT, R19, -R17, PT ;  /* 0x800000111300720b */ /* 0x000fe20003f1e000 */
[----:B------:R-:W-:-:S12]  /*5930*/  FADD.FTZ R7, R7, -1 ;  /* 0xbf80000007077421 */ /* 0x000fd80000010000 */
[----:B------:R-:W-:-:S07]  /*5940*/  @!P0 FADD.FTZ R7, R7, -1 ;  /* 0xbf80000007078421 */ /* 0x000fce0000010000 */
.L_x_1335:
[----:B------:R-:W-:Y:S05]  /*5950*/  BSYNC B2 ;  /* 0x0000000000027941 */ /* 0x000fea0003800000 */
.L_x_1334:
[----:B------:R-:W-:Y:S01]  /*5960*/  FFMA.FTZ R16, -R17, R7, R16 ;  /* 0x0000000711107223 */ /* 0x000fe20000010110 */
[----:B------:R-:W-:Y:S06]  /*5970*/  BRA `(.L_x_1332) ;  /* 0x0000000000847947 */ /* 0x000fec0003800000 */
.L_x_1333:
        /* <DEDUP_REMOVED lines=16> */
.L_x_1339:
        /* <DEDUP_REMOVED lines=14> */
.L_x_1338:
[----:B------:R-:W-:Y:S05]  /*5b60*/  BSYNC B2 ;  /* 0x0000000000027941 */ /* 0x000fea0003800000 */
.L_x_1337:
[----:B------:R-:W-:-:S04]  /*5b70*/  FMUL.FTZ R18, R18, 1.1920928955078125e-07 ;  /* 0x3400000012127820 */ /* 0x000fc80000410000 */
[----:B0-----:R-:W-:-:S07]  /*5b80*/  FMUL.FTZ R16, R15, R18 ;  /* 0x000000120f107220 */ /* 0x001fce0000410000 */
.L_x_1332:
[----:B------:R-:W-:Y:S05]  /*5b90*/  BSYNC B0 ;  /* 0x0000000000007941 */ /* 0x000fea0003800000 */
.L_x_1331:
        /* <DEDUP_REMOVED lines=22> */
[C---:B0-----:R-:W-:Y:S01]  /*5d00*/  IMAD.U32 R16, R0.reuse, 0x10000, RZ ;  /* 0x0001000000107824 */ /* 0x041fe200078e00ff */
[----:B------:R-:W-:-:S03]  /*5d10*/  PRMT R7, R0, 0x7610, R7 ;  /* 0x0000761000077816 */ /* 0x000fc60000000007 */
[----:B------:R-:W-:-:S05]  /*5d20*/  FADD.FTZ R16, -R16, R11 ;  /* 0x0000000b10107221 */ /* 0x000fca0000010100 */
[----:B------:R-:W-:-:S13]  /*5d30*/  FSETP.GT.FTZ.AND P0, PT, R16, 0.5, PT ;  /* 0x3f0000001000780b */ /* 0x000fda0003f14000 */
[----:B------:R-:W-:-:S04]  /*5d40*/  @P0 IMAD.U32 R15, R7, 0x10000, RZ ;  /* 0x00010000070f0824 */ /* 0x000fc800078e00ff */
[----:B------:R-:W-:-:S05]  /*5d50*/  @P0 FADD.FTZ R15, R15, 1 ;  /* 0x3f8000000f0f0421 */ /* 0x000fca0000010000 */
[----:B------:R-:W-:-:S04]  /*5d60*/  @P0 F2FP.BF16.F32.PACK_AB R15, RZ, R15 ;  /* 0x0000000fff0f023e */ /* 0x000fc800000010ff */
[----:B------:R-:W-:-:S07]  /*5d70*/  @P0 PRMT R7, R15, 0x7610, R7 ;  /* 0x000076100f070816 */ /* 0x000fce0000000007 */
.L_x_1330:
[----:B------:R-:W-:Y:S05]  /*5d80*/  BSYNC B1 ;  /* 0x0000000000017941 */ /* 0x000fea0003800000 */
.L_x_1329:
[----:B------:R-:W-:Y:S01]  /*5d90*/  IADD3 R0, R6, 0x280, RZ ;  /* 0x0000028006007810 */ /* 0x000fe20007ffe0ff */
        /* <DEDUP_REMOVED lines=38> */
.L_x_1347:
[----:B------:R-:W-:Y:S01]  /*6000*/  FSETP.GEU.FTZ.AND P0, PT, R18, -R19, PT ;  /* 0x800000131200720b */ /* 0x000fe20003f1e000 */
[----:B------:R-:W-:-:S12]  /*6010*/  FADD.FTZ R11, R11, -1 ;  /* 0xbf8000000b0b7421 */ /* 0x000fd80000010000 */
[----:B------:R-:W-:-:S07]  /*6020*/  @!P0 FADD.FTZ R11, R11, -1 ;  /* 0xbf8000000b0b8421 */ /* 0x000fce0000010000 */
.L_x_1346:
[----:B------:R-:W-:Y:S05]  /*6030*/  BSYNC B2 ;  /* 0x0000000000027941 */ /* 0x000fea0003800000 */
.L_x_1345:
[----:B------:R-:W-:Y:S01]  /*6040*/  FFMA.FTZ R0, -R19, R11, R0 ;  /* 0x0000000b13007223 */ /* 0x000fe20000010100 */
[----:B------:R-:W-:Y:S06]  /*6050*/  BRA `(.L_x_1343) ;  /* 0x0000000000887947 */ /* 0x000fec0003800000 */
.L_x_1344:
        /* <DEDUP_REMOVED lines=10> */
[----:B------:R-:W-:-:S03]  /*6100*/  FSEL R11, R0, +QNAN , !P0 ;  /* 0x7fffffff000b7808 */ /* 0x000fc60004000000 */
[----:B------:R-:W-:-:S06]  /*6110*/  IMAD.MOV.U32 R19, RZ, RZ, R17 ;  /* 0x000000ffff137224 */ /* 0x000fcc00078e0011 */
[----:B------:R-:W-:Y:S05]  /*6120*/  @!P1 BRA `(.L_x_1349) ;  /* 0x0000000000489947 */ /* 0x000fea0003800000 */
[----:B------:R-:W-:Y:S01]  /*6130*/  LOP3.LUT R16, R21, 0x7fffff, RZ, 0xc0, !PT ;  /* 0x007fffff15107812 */ /* 0x000fe200078ec0ff */
[----:B------:R-:W-:Y:S01]  /*6140*/  IMAD.MOV.U32 R19, RZ, RZ, R17 ;  /* 0x000000ffff137224 */ /* 0x000fe200078e0011 */
[----:B------:R-:W-:Y:S02]  /*6150*/  MOV R17, R18 ;  /* 0x0000001200117202 */ /* 0x000fe40000000f00 */
[----:B------:R-:W-:-:S04]  /*6160*/  LOP3.LUT R16, R16, 0x3f800000, RZ, 0xfc, !PT ;  /* 0x3f80000010107812 */ /* 0x000fc800078efcff */
[----:B------:R0:W1:Y:S03]  /*6170*/  MUFU.RCP R0, R16 ;  /* 0x0000001000007308 */ /* 0x0000660000001000 */
.L_x_1350:
        /* <DEDUP_REMOVED lines=13> */
.L_x_1349:
[----:B------:R-:W-:Y:S05]  /*6250*/  BSYNC B2 ;  /* 0x0000000000027941 */ /* 0x000fea0003800000 */
.L_x_1348:
[----:B------:R-:W-:-:S04]  /*6260*/  FMUL.FTZ R0, R19, 1.1920928955078125e-07 ;  /* 0x3400000013007820 */ /* 0x000fc80000410000 */
[----:B------:R-:W-:-:S07]  /*6270*/  FMUL.FTZ R0, R11, R0 ;  /* 0x000000000b007220 */ /* 0x000fce0000410000 */
.L_x_1343:
[----:B------:R-:W-:Y:S05]  /*6280*/  BSYNC B0 ;  /* 0x0000000000007941 */ /* 0x000fea0003800000 */
.L_x_1342:
        /* <DEDUP_REMOVED lines=27> */
[----:B------:R-:W-:-:S05]  /*6440*/  @P0 SHF.L.U32 R2, R11, 0x10, RZ ;  /* 0x000000100b020819 */ /* 0x000fca00000006ff */
[----:B------:R-:W-:-:S05]  /*6450*/  @P0 FADD.FTZ R2, R2, 1 ;  /* 0x3f80000002020421 */ /* 0x000fca0000010000 */
[----:B------:R-:W-:-:S04]  /*6460*/  @P0 F2FP.BF16.F32.PACK_AB R2, RZ, R2 ;  /* 0x00000002ff02023e */ /* 0x000fc800000010ff */
[----:B------:R-:W-:-:S07]  /*6470*/  @P0 PRMT R11, R2, 0x7610, R11 ;  /* 0x00007610020b0816 */ /* 0x000fce000000000b */
.L_x_1341:
[----:B------:R-:W-:Y:S05]  /*6480*/  BSYNC B1 ;  /* 0x0000000000017941 */ /* 0x000fea0003800000 */
.L_x_1340:
        /* <DEDUP_REMOVED lines=38> */
.L_x_1358:
[----:B------:R-:W-:Y:S01]  /*66f0*/  FSETP.GEU.FTZ.AND P0, PT, R17, -R19, PT ;  /* 0x800000131100720b */ /* 0x000fe20003f1e000 */
[----:B------:R-:W-:-:S12]  /*6700*/  FADD.FTZ R15, R15, -1 ;  /* 0xbf8000000f0f7421 */ /* 0x000fd80000010000 */
[----:B------:R-:W-:-:S07]  /*6710*/  @!P0 FADD.FTZ R15, R15, -1 ;  /* 0xbf8000000f0f8421 */ /* 0x000fce0000010000 */
.L_x_1357:
[----:B------:R-:W-:Y:S05]  /*6720*/  BSYNC B2 ;  /* 0x0000000000027941 */ /* 0x000fea0003800000 */
.L_x_1356:
[----:B------:R-:W-:Y:S01]  /*6730*/  FFMA.FTZ R2, -R19, R15, R2 ;  /* 0x0000000f13027223 */ /* 0x000fe20000010102 */
[----:B------:R-:W-:Y:S06]  /*6740*/  BRA `(.L_x_1354) ;  /* 0x0000000000887947 */ /* 0x000fec0003800000 */
.L_x_1355:
        /* <DEDUP_REMOVED lines=13> */
[----:B------:R-:W-:Y:S02]  /*6820*/  LOP3.LUT R15, R19, 0x7fffff, RZ, 0xc0, !PT ;  /* 0x007fffff130f7812 */ /* 0x000fe400078ec0ff */
[----:B------:R-:W-:Y:S01]  /*6830*/  MOV R18, R16 ;  /* 0x0000001000127202 */ /* 0x000fe20000000f00 */
[----:B------:R-:W-:Y:S01]  /*6840*/  IMAD.MOV.U32 R16, RZ, RZ, R17 ;  /* 0x000000ffff107224 */ /* 0x000fe200078e0011 */
[----:B------:R-:W-:-:S04]  /*6850*/  LOP3.LUT R15, R15, 0x3f800000, RZ, 0xfc, !PT ;  /* 0x3f8000000f0f7812 */ /* 0x000fc800078efcff */
[----:B------:R0:W1:Y:S03]  /*6860*/  MUFU.RCP R0, R15 ;  /* 0x0000000f00007308 */ /* 0x0000660000001000 */
.L_x_1361:
        /* <DEDUP_REMOVED lines=13> */
.L_x_1360:
[----:B------:R-:W-:Y:S05]  /*6940*/  BSYNC B2 ;  /* 0x0000000000027941 */ /* 0x000fea0003800000 */
.L_x_1359:
[----:B0-----:R-:W-:-:S04]  /*6950*/  FMUL.FTZ R15, R18, 1.1920928955078125e-07 ;  /* 0x34000000120f7820 */ /* 0x001fc80000410000 */
[----:B------:R-:W-:-:S07]  /*6960*/  FMUL.FTZ R2, R2, R15 ;  /* 0x0000000f02027220 */ /* 0x000fce0000410000 */
.L_x_1354:
[----:B------:R-:W-:Y:S05]  /*6970*/  BSYNC B0 ;  /* 0x0000000000007941 */ /* 0x000fea0003800000 */
.L_x_1353:
        /* <DEDUP_REMOVED lines=30> */
.L_x_1352:
[----:B------:R-:W-:Y:S05]  /*6b60*/  BSYNC B1 ;  /* 0x0000000000017941 */ /* 0x000fea0003800000 */
.L_x_1351:
        /* <DEDUP_REMOVED lines=38> */
.L_x_1369:
[----:B------:R-:W-:Y:S01]  /*6dd0*/  FSETP.GEU.FTZ.AND P0, PT, R18, -R19, PT ;  /* 0x800000131200720b */ /* 0x000fe20003f1e000 */
[----:B------:R-:W-:-:S12]  /*6de0*/  FADD.FTZ R15, R15, -1 ;  /* 0xbf8000000f0f7421 */ /* 0x000fd80000010000 */
[----:B------:R-:W-:-:S07]  /*6df0*/  @!P0 FADD.FTZ R15, R15, -1 ;  /* 0xbf8000000f0f8421 */ /* 0x000fce0000010000 */
.L_x_1368:
[----:B------:R-:W-:Y:S05]  /*6e00*/  BSYNC B2 ;  /* 0x0000000000027941 */ /* 0x000fea0003800000 */
.L_x_1367:
[----:B------:R-:W-:Y:S01]  /*6e10*/  FFMA.FTZ R0, -R19, R15, R0 ;  /* 0x0000000f13007223 */ /* 0x000fe20000010100 */
[----:B------:R-:W-:Y:S06]  /*6e20*/  BRA `(.L_x_1365) ;  /* 0x00000000007c7947 */ /* 0x000fec0003800000 */
.L_x_1366:
        /* <DEDUP_REMOVED lines=15> */
.L_x_1372:
        /* <DEDUP_REMOVED lines=13> */
.L_x_1371:
[----:B------:R-:W-:Y:S05]  /*6ff0*/  BSYNC B2 ;  /* 0x0000000000027941 */ /* 0x000fea0003800000 */
.L_x_1370:
[----:B------:R-:W-:-:S04]  /*7000*/  FMUL.FTZ R0, R17, 1.1920928955078125e-07 ;  /* 0x3400000011007820 */ /* 0x000fc80000410000 */
[----:B------:R-:W-:-:S07]  /*7010*/  FMUL.FTZ R0, R15, R0 ;  /* 0x000000000f007220 */ /* 0x000fce0000410000 */
.L_x_1365:
[----:B------:R-:W-:Y:S05]  /*7020*/  BSYNC B0 ;  /* 0x0000000000007941 */ /* 0x000fea0003800000 */
.L_x_1364:
        /* <DEDUP_REMOVED lines=30> */
.L_x_1363:
[----:B------:R-:W-:Y:S05]  /*7210*/  BSYNC B1 ;  /* 0x0000000000017941 */ /* 0x000fea0003800000 */
.L_x_1362:
        /* <DEDUP_REMOVED lines=16> */
.L_x_1375:
[----:B------:R-:W-:-:S13]  /*7320*/  ISETP.GE.AND P0, PT, R6, R5, PT ;  /* 0x000000050600720c */ /* 0x000fda0003f06270 */
[----:B------:R-:W-:Y:S05]  /*7330*/  @P0 BRA `(.L_x_1377) ;  /* 0x0000000000300947 */ /* 0x000fea0003800000 */
[----:B-1----:R-:W1:Y:S01]  /*7340*/  LDC.64 R12, c[0x0][0x218] ;  /* 0x00008600ff0c7b82 */ /* 0x002e620000000a00 */
[----:B------:R-:W-:Y:S01]  /*7350*/  IADD3 R3, R4, R6, RZ ;  /* 0x0000000604037210 */ /* 0x000fe20007ffe0ff */
[----:B------:R-:W-:-:S04]  /*7360*/  VIADD R6, R6, 0x80 ;  /* 0x0000008006067836 */ /* 0x000fc80000000000 */
[----:B-1----:R-:W-:-:S05]  /*7370*/  IMAD.WIDE.U32 R12, R3, 0x2, R12 ;  /* 0x00000002030c7825 */ /* 0x002fca00078e000c */
[----:B------:R1:W-:Y:S02]  /*7380*/  STG.E.U16 desc[UR4][R12.64], R9 ;  /* 0x000000090c007986 */ /* 0x0003e4000c101504 */
.L_x_1376:
[----:B------:R-:W-:-:S13]  /*7390*/  ISETP.GE.AND P0, PT, R6, R5, PT ;  /* 0x000000050600720c */ /* 0x000fda0003f06270 */
[----:B------:R-:W-:Y:S05]  /*73a0*/  @P0 BRA `(.L_x_1378) ;  /* 0x0000000000300947 */ /* 0x000fea0003800000 */
[----:B-1----:R-:W1:Y:S01]  /*73b0*/  LDC.64 R8, c[0x0][0x218] ;  /* 0x00008600ff087b82 */ /* 0x002e620000000a00 */
[----:B------:R-:W-:Y:S02]  /*73c0*/  IMAD.IADD R3, R4, 0x1, R6 ;  /* 0x0000000104037824 */ /* 0x000fe400078e0206 */
[----:B------:R-:W-:Y:S02]  /*73d0*/  VIADD R6, R6, 0x80 ;  /* 0x0000008006067836 */ /* 0x000fe40000000000 */
[----:B-1----:R-:W-:-:S05]  /*73e0*/  IMAD.WIDE.U32 R8, R3, 0x2, R8 ;  /* 0x0000000203087825 */ /* 0x002fca00078e0008 */
[----:B------:R2:W-:Y:S02]  /*73f0*/  STG.E.U16 desc[UR4][R8.64], R10 ;  /* 0x0000000a08007986 */ /* 0x0005e4000c101504 */
.L_x_1377:
[----:B------:R-:W-:-:S13]  /*7400*/  ISETP.GE.AND P0, PT, R6, R5, PT ;  /* 0x000000050600720c */ /* 0x000fda0003f06270 */
[----:B------:R-:W-:Y:S05]  /*7410*/  @P0 BRA `(.L_x_1379) ;  /* 0x0000000000340947 */ /* 0x000fea0003800000 */
[----:B--2---:R-:W2:Y:S01]  /*7420*/  LDC.64 R8, c[0x0][0x218] ;  /* 0x00008600ff087b82 */ /* 0x004ea20000000a00 */
[----:B------:R-:W-:Y:S02]  /*7430*/  IMAD.IADD R3, R4, 0x1, R6 ;  /* 0x0000000104037824 */ /* 0x000fe400078e0206 */
[----:B------:R-:W-:Y:S02]  /*7440*/  VIADD R6, R6, 0x80 ;  /* 0x0000008006067836 */ /* 0x000fe40000000000 */
[----:B--2---:R-:W-:-:S05]  /*7450*/  IMAD.WIDE.U32 R8, R3, 0x2, R8 ;  /* 0x0000000203087825 */ /* 0x004fca00078e0008 */
[----:B------:R2:W-:Y:S02]  /*7460*/  STG.E.U16 desc[UR4][R8.64], R7 ;  /* 0x0000000708007986 */ /* 0x0005e4000c101504 */
.L_x_1378:
        /* <DEDUP_REMOVED lines=8> */
.L_x_1379:
[----:B------:R-:W-:Y:S05]  /*74f0*/  BSYNC B1 ;  /* 0x0000000000017941 */ /* 0x000fea0003800000 */
.L_x_1374:
[----:B------:R-:W-:-:S13]  /*7500*/  ISETP.GE.AND P0, PT, R6, R5, PT ;  /* 0x000000050600720c */ /* 0x000fda0003f06270 */
[----:B--23--:R-:W2:Y:S01]  /*7510*/  @!P0 LDC.64 R8, c[0x0][0x218] ;  /* 0x00008600ff088b82 */ /* 0x00cea20000000a00 */
[----:B------:R-:W-:Y:S02]  /*7520*/  @!P0 IMAD.IADD R3, R4, 0x1, R6 ;  /* 0x0000000104038824 */ /* 0x000fe400078e0206 */
[----:B------:R-:W-:Y:S02]  /*7530*/  @!P0 VIADD R6, R6, 0x80 ;  /* 0x0000008006068836 */ /* 0x000fe40000000000 */
[----:B--2---:R-:W-:-:S05]  /*7540*/  @!P0 IMAD.WIDE.U32 R8, R3, 0x2, R8 ;  /* 0x0000000203088825 */ /* 0x004fca00078e0008 */
[----:B------:R3:W-:Y:S02]  /*7550*/  @!P0 STG.E.U16 desc[UR4][R8.64], R2 ;  /* 0x0000000208008986 */ /* 0x0007e4000c101504 */
.L_x_1380:
[----:B------:R-:W-:Y:S05]  /*7560*/  BSYNC B0 ;  /* 0x0000000000007941 */ /* 0x000fea0003800000 */
.L_x_1373:
        /* <DEDUP_REMOVED lines=8> */
.L_x_1381:
        /* <DEDUP_REMOVED lines=9> */
.L_x_37767:


//--------------------- .text._ZN2at6native29vectorized_elementwise_kernelILi8ENS0_13BinaryFunctorIN3c108BFloat16ES4_S4_ZZZNS0_15binary_internal21div_floor_kernel_cudaERNS_18TensorIteratorBaseEENKUlvE1_clEvENKUlvE2_clEvEUlS4_S4_E_EESt5arrayIPcLm3EEEEviT0_T1_ --------------------------
	.section	.text._ZN2at6native29vectorized_elementwise_kernelILi8ENS0_13BinaryFunctorIN3c108BFloat16ES4_S4_ZZZNS0_15binary_internal21div_floor_kernel_cudaERNS_18TensorIteratorBaseEENKUlvE1_clEvENKUlvE2_clEvEUlS4_S4_E_EESt5arrayIPcLm3EEEEviT0_T1_,"ax",@progbits
	.align	128
        .global         _ZN2at6native29vectorized_elementwise_kernelILi8ENS0_13BinaryFunctorIN3c108BFloat16ES4_S4_ZZZNS0_15binary_internal21div_floor_kernel_cudaERNS_18TensorIteratorBaseEENKUlvE1_clEvENKUlvE2_clEvEUlS4_S4_E_EESt5arrayIPcLm3EEEEviT0_T1_
        .type           _ZN2at6native29vectorized_elementwise_kernelILi8ENS0_13BinaryFunctorIN3c108BFloat16ES4_S4_ZZZNS0_15binary_internal21div_floor_kernel_cudaERNS_18TensorIteratorBaseEENKUlvE1_clEvENKUlvE2_clEvEUlS4_S4_E_EESt5arrayIPcLm3EEEEviT0_T1_,@function
        .size           _ZN2at6native29vectorized_elementwise_kernelILi8ENS0_13BinaryFunctorIN3c108BFloat16ES4_S4_ZZZNS0_15binary_internal21div_floor_kernel_cudaERNS_18TensorIteratorBaseEENKUlvE1_clEvENKUlvE2_clEvEUlS4_S4_E_EESt5arrayIPcLm3EEEEviT0_T1_,(.L_x_37768 - _ZN2at6native29vectorized_elementwise_kernelILi8ENS0_13BinaryFunctorIN3c108BFloat16ES4_S4_ZZZNS0_15binary_internal21div_floor_kernel_cudaERNS_18TensorIteratorBaseEENKUlvE1_clEvENKUlvE2_clEvEUlS4_S4_E_EESt5arrayIPcLm3EEEEviT0_T1_)
        .other          _ZN2at6native29vectorized_elementwise_kernelILi8ENS0_13BinaryFunctorIN3c108BFloat16ES4_S4_ZZZNS0_15binary_internal21div_floor_kernel_cudaERNS_18TensorIteratorBaseEENKUlvE1_clEvENKUlvE2_clEvEUlS4_S4_E_EESt5arrayIPcLm3EEEEviT0_T1_,@"STO_CUDA_ENTRY STV_DEFAULT"
_ZN2at6native29vectorized_elementwise_kernelILi8ENS0_13BinaryFunctorIN3c108BFloat16ES4_S4_ZZZNS0_15binary_internal21div_floor_kernel_cudaERNS_18TensorIteratorBaseEENKUlvE1_clEvENKUlvE2_clEvEUlS4_S4_E_EESt5arrayIPcLm3EEEEviT0_T1_:
.text._ZN2at6native29vectorized_elementwise_kernelILi8ENS0_13BinaryFunctorIN3c108BFloat16ES4_S4_ZZZNS0_15binary_internal21div_floor_kernel_cudaERNS_18TensorIteratorBaseEENKUlvE1_clEvENKUlvE2_clEvEUlS4_S4_E_EESt5arrayIPcLm3EEEEviT0_T1_:
        /* <DEDUP_REMOVED lines=12> */
[----:B0-----:R-:W-:-:S06]  /*00c0*/  IMAD.WIDE.U32 R14, R2, 0x10, R6 ;  /* 0x00000010020e7825 */ /* 0x001fcc00078e0006 */
[----:B------:R-:W3:Y:S01]  /*00d0*/  LDG.E.128 R12, desc[UR4][R14.64] ;  /* 0x000000040e0c7981 */ /* 0x000ee2000c1e1d00 */
[----:B--2---:R-:W-:-:S04]  /*00e0*/  IMAD.WIDE R6, R4, 0x2, R8 ;  /* 0x0000000204067825 */ /* 0x004fc800078e0208 */
[----:B------:R-:W-:-:S06]  /*00f0*/  IMAD.WIDE.U32 R10, R2, 0x10, R6 ;  /* 0x00000010020a7825 */ /* 0x000fcc00078e0006 */
[----:B------:R-:W2:Y:S01]  /*0100*/  LDG.E.128 R8, desc[UR4][R10.64] ;  /* 0x000000040a087981 */ /* 0x000ea2000c1e1d00 */
[----:B------:R-:W-:Y:S01]  /*0110*/  BSSY B1, `(.L_x_1383) ;  /* 0x0000068000017945 */ /* 0x000fe20003800000 */
[C---:B---3--:R-:W-:Y:S01]  /*0120*/  IMAD.U32 R5, R12.reuse, 0x10000, RZ ;  /* 0x000100000c057824 */ /* 0x048fe200078e00ff */
[----:B------:R-:W-:-:S04]  /*0130*/  PRMT R12, R12, 0x7632, R12 ;  /* 0x000076320c0c7816 */ /* 0x000fc8000000000c */
[----:B------:R-:W-:Y:S01]  /*0140*/  FSETP.NEU.FTZ.AND P0, PT, R5, RZ, PT ;  /* 0x000000ff0500720b */ /* 0x000fe20003f1d000 */
[C---:B--2---:R-:W-:Y:S01]  /*0150*/  IMAD.U32 R6, R8.reuse, 0x10000, RZ ;  /* 0x0001000008067824 */ /* 0x044fe200078e00ff */
[----:B------:R-:W-:-:S11]  /*0160*/  PRMT R8, R8, 0x7632, R8 ;  /* 0x0000763208087816 */ /* 0x000fd60000000008 */
        /* <DEDUP_REMOVED lines=32> */
.L_x_1390:
[----:B------:R-:W-:Y:S01]  /*0370*/  FSETP.GEU.FTZ.AND P0, PT, R16, -R0, PT ;  /* 0x800000001000720b */ /* 0x000fe20003f1e000 */
[----:B------:R-:W-:-:S12]  /*0380*/  FADD.FTZ R18, R18, -1 ;  /* 0xbf80000012127421 */ /* 0x000fd80000010000 */
[----:B------:R-:W-:-:S07]  /*0390*/  @!P0 FADD.FTZ R18, R18, -1 ;  /* 0xbf80000012128421 */ /* 0x000fce0000010000 */
.L_x_1389:
[----:B------:R-:W-:Y:S05]  /*03a0*/  BSYNC B2 ;  /* 0x0000000000027941 */ /* 0x000fea0003800000 */
.L_x_1388:
[----:B------:R-:W-:Y:S01]  /*03b0*/  FFMA.FTZ R3, -R0, R18, R3 ;  /* 0x0000001200037223 */ /* 0x000fe20000010103 */
[----:B------:R-:W-:Y:S06]  /*03c0*/  BRA `(.L_x_1386) ;  /* 0x00000000007c7947 */ /* 0x000fec0003800000 */
.L_x_1387:
        /* <DEDUP_REMOVED lines=14> */
[----:B------:R0:W1:Y:S03]  /*04b0*/  MUFU.RCP R0, R17 ;  /* 0x0000001100007308 */ /* 0x0000660000001000 */
.L_x_1393:
        /* <DEDUP_REMOVED lines=13> */
.L_x_1392:
[----:B------:R-:W-:Y:S05]  /*0590*/  BSYNC B2 ;  /* 0x0000000000027941 */ /* 0x000fea0003800000 */
.L_x_1391:
[----:B------:R-:W-:-:S04]  /*05a0*/  FMUL.FTZ R0, R7, 1.1920928955078125e-07 ;  /* 0x3400000007007820 */ /* 0x000fc80000410000 */
[----:B------:R-:W-:-:S07]  /*05b0*/  FMUL.FTZ R3, R3, R0 ;  /* 0x0000000003037220 */ /* 0x000fce0000410000 */
.L_x_1386:
[----:B------:R-:W-:Y:S05]  /*05c0*/  BSYNC B0 ;  /* 0x0000000000007941 */ /* 0x000fea0003800000 */
.L_x_1385:
[C---:B------:R-:W-:Y:S01]  /*05d0*/  FSETP.GTU.FTZ.AND P0, PT, |R3|.reuse, +INF , PT ;  /* 0x7f8000000300780b */ /* 0x040fe20003f1c200 */
[----:B------:R-:W1:Y:S01]  /*05e0*/  MUFU.RCP R7, R5 ;  /* 0x0000000500077308 */ /* 0x000e620000001000 */
[----:B------:R-:W-:Y:S02]  /*05f0*/  LOP3.LUT R0, R3, 0x80000000, R6, 0xb8, !PT ;  /* 0x8000000003007812 */ /* 0x000fe400078eb806 */
        /* <DEDUP_REMOVED lines=25> */
.L_x_1384:
[----:B------:R-:W-:Y:S05]  /*0790*/  BSYNC B1 ;  /* 0x0000000000017941 */ /* 0x000fea0003800000 */
.L_x_1383:
        /* <DEDUP_REMOVED lines=36> */
.L_x_1401:
[----:B------:R-:W-:Y:S01]  /*09e0*/  FSETP.GEU.FTZ.AND P0, PT, R17, -R0, PT ;  /* 0x800000001100720b */ /* 0x000fe20003f1e000 */
[----:B------:R-:W-:-:S12]  /*09f0*/  FADD.FTZ R6, R6, -1 ;  /* 0xbf80000006067421 */ /* 0x000fd80000010000 */
[----:B------:R-:W-:-:S07]  /*0a00*/  @!P0 FADD.FTZ R6, R6, -1 ;  /* 0xbf80000006068421 */ /* 0x000fce0000010000 */
.L_x_1400:
[----:B------:R-:W-:Y:S05]  /*0a10*/  BSYNC B2 ;  /* 0x0000000000027941 */ /* 0x000fea0003800000 */
.L_x_1399:
[----:B------:R-:W-:Y:S01]  /*0a20*/  FFMA.FTZ R7, -R0, R6, R7 ;  /* 0x0000000600077223 */ /* 0x000fe20000010107 */
[----:B------:R-:W-:Y:S06]  /*0a30*/  BRA `(.L_x_1397) ;  /* 0x00000000007c7947 */ /* 0x000fec0003800000 */
.L_x_1398:
        /* <DEDUP_REMOVED lines=14> */
[----:B------:R1:W2:Y:S03]  /*0b20*/  MUFU.RCP R0, R16 ;  /* 0x0000001000007308 */ /* 0x0002a60000001000 */
.L_x_1404:
        /* <DEDUP_REMOVED lines=13> */
.L_x_1403:
[----:B------:R-:W-:Y:S05]  /*0c00*/  BSYNC B2 ;  /* 0x0000000000027941 */ /* 0x000fea0003800000 */
.L_x_1402:
[----:B------:R-:W-:-:S04]  /*0c10*/  FMUL.FTZ R7, R7, 1.1920928955078125e-07 ;  /* 0x3400000007077820 */ /* 0x000fc80000410000 */
[----:B------:R-:W-:-:S07]  /*0c20*/  FMUL.FTZ R7, R6, R7 ;  /* 0x0000000706077220 */ /* 0x000fce0000410000 */
.L_x_1397:
[----:B------:R-:W-:Y:S05]  /*0c30*/  BSYNC B0 ;  /* 0x0000000000007941 */ /* 0x000fea0003800000 */
.L_x_1396:
        /* <DEDUP_REMOVED lines=29> */
.L_x_1395:
[----:B------:R-:W-:Y:S05]  /*0e10*/  BSYNC B1 ;  /* 0x0000000000017941 */ /* 0x000fea0003800000 */
.L_x_1394:
[----:B------:R-:W-:Y:S01]  /*0e20*/  IMAD.U32 R6, R13, 0x10000, RZ ;  /* 0x000100000d067824 */ /* 0x000fe200078e00ff */
        /* <DEDUP_REMOVED lines=37> */
.L_x_1412:
[----:B------:R-:W-:Y:S01]  /*1080*/  FSETP.GEU.FTZ.AND P0, PT, R17, -R0, PT ;  /* 0x800000001100720b */ /* 0x000fe20003f1e000 */
[----:B------:R-:W-:-:S12]  /*1090*/  FADD.FTZ R12, R12, -1 ;  /* 0xbf8000000c0c7421 */ /* 0x000fd80000010000 */
[----:B------:R-:W-:-:S07]  /*10a0*/  @!P0 FADD.FTZ R12, R12, -1 ;  /* 0xbf8000000c0c8421 */ /* 0x000fce0000010000 */
.L_x_1411:
[----:B------:R-:W-:Y:S05]  /*10b0*/  BSYNC B2 ;  /* 0x0000000000027941 */ /* 0x000fea0003800000 */
.L_x_1410:
[----:B------:R-:W-:Y:S01]  /*10c0*/  FFMA.FTZ R5, -R0, R12, R5 ;  /* 0x0000000c00057223 */ /* 0x000fe20000010105 */
[----:B------:R-:W-:Y:S06]  /*10d0*/  BRA `(.L_x_1408) ;  /* 0x00000000007c7947 */ /* 0x000fec0003800000 */
.L_x_1409:
[----:B------:R-:W-:Y:S01]  /*10e0*/  IADD3 R12, R0, -0xb800000, RZ ;  /* 0xf4800000000c7810 */ /* 0x000fe20007ffe0ff */
[----:B------:R-:W-:Y:S01]  /*10f0*/  BSSY B2, `(.L_x_1413) ;  /* 0x000001b000027945 */ /* 0x000fe20003800000 */
[----:B------:R-:W-:Y:S02]  /*1100*/  FSETP.GT.FTZ.AND P0, PT, |R6|, RZ, PT ;  /* 0x000000ff0600720b */ /* 0x000fe40003f14200 */
[----:B------:R-:W-:Y:S02]  /*1110*/  LOP3.LUT R12, R12, 0xff800000, RZ, 0xc0, !PT ;  /* 0xff8000000c0c7812 */ /* 0x000fe400078ec0ff */
[----:B------:R-:W-:-:S03]  /*1120*/  ISETP.GT.U32.OR P0, PT, R5, 0x7f7fffff, !P0 ;  /* 0x7f7fffff0500780c */ /* 0x000fc60004704470 */
[C---:B-1----:R-:W-:Y:S01]  /*1130*/  IMAD.IADD R16, R5.reuse, 0x1, -R12 ;  /* 0x0000000105107824 */ /* 0x042fe200078e0a0c */
        /* <DEDUP_REMOVED lines=9> */
.L_x_1415:
        /* <DEDUP_REMOVED lines=13> */
.L_x_1414:
[----:B------:R-:W-:Y:S05]  /*12a0*/  BSYNC B2 ;  /* 0x0000000000027941 */ /* 0x000fea0003800000 */
.L_x_1413:
[----:B------:R-:W-:-:S04]  /*12b0*/  FMUL.FTZ R12, R12, 1.1920928955078125e-07 ;  /* 0x340000000c0c7820 */ /* 0x000fc80000410000 */
[----:B------:R-:W-:-:S07]  /*12c0*/  FMUL.FTZ R5, R5, R12 ;  /* 0x0000000c05057220 */ /* 0x000fce0000410000 */
.L_x_1408:
[----:B------:R-:W-:Y:S05]  /*12d0*/  BSYNC B0 ;  /* 0x0000000000007941 */ /* 0x000fea0003800000 */
.L_x_1407:
        /* <DEDUP_REMOVED lines=28> */
.L_x_1406:
[----:B------:R-:W-:Y:S05]  /*14a0*/  BSYNC B1 ;  /* 0x0000000000017941 */ /* 0x000fea0003800000 */
.L_x_1405:
[----:B------:R-:W-:Y:S01]  /*14b0*/  SHF.L.U32 R13, R13, 0x10, RZ ;  /* 0x000000100d0d7819 */ /* 0x000fe200000006ff */
[----:B------:R-:W-:Y:S01]  /*14c0*/  IMAD.U32 R6, R9, 0x10000, RZ ;  /* 0x0001000009067824 */ /* 0x000fe200078e00ff */
[----:B------:R-:W-:Y:S02]  /*14d0*/  BSSY B1, `(.L_x_1416) ;  /* 0x0000065000017945 */ /* 0x000fe40003800000 */
        /* <DEDUP_REMOVED lines=15> */
[----:B------:R-:W2:Y:S02]  /*15d0*/  MUFU.RCP R12, R0 ;  /* 0x00000000000c7308 */ /* 0x000ea40000001000 */
[----:B--2---:R-:W-:Y:S01]  /*15e0*/  FMUL.FTZ R9, R7, R12 ;  /* 0x0000000c07097220 */ /* 0x004fe20000410000 */
[----:B------:R-:W-:-:S05]  /*15f0*/  FADD.FTZ R12, -R0, -RZ ;  /* 0x800000ff000c7221 */ /* 0x000fca0000010100 */
[----:B-1----:R-:W1:Y:S02]  /*1600*/  FRND.TRUNC R16, R9 ;  /* 0x0000000900107307 */ /* 0x002e64000020d000 */
        /* <DEDUP_REMOVED lines=14> */
.L_x_1423:
[----:B------:R-:W-:Y:S01]  /*16f0*/  FSETP.GEU.FTZ.AND P0, PT, R12, -R0, PT ;  /* 0x800000000c00720b */ /* 0x000fe20003f1e000 */
[----:B------:R-:W-:-:S12]  /*1700*/  FADD.FTZ R16, R16, -1 ;  /* 0xbf80000010107421 */ /* 0x000fd80000010000 */
[----:B------:R-:W-:-:S07]  /*1710*/  @!P0 FADD.FTZ R16, R16, -1 ;  /* 0xbf80000010108421 */ /* 0x000fce0000010000 */
.L_x_1422:
[----:B------:R-:W-:Y:S05]  /*1720*/  BSYNC B2 ;  /* 0x0000000000027941 */ /* 0x000fea0003800000 */
.L_x_1421:
[----:B------:R-:W-:Y:S01]  /*1730*/  FFMA.FTZ R7, -R0, R16, R7 ;  /* 0x0000001000077223 */ /* 0x000fe20000010107 */
[----:B------:R-:W-:Y:S06]  /*1740*/  BRA `(.L_x_1419) ;  /* 0x00000000007c7947 */ /* 0x000fec0003800000 */
.L_x_1420:
        /* <DEDUP_REMOVED lines=13> */
[----:B-1----:R-:W-:-:S04]  /*1820*/  LOP3.LUT R16, R0, 0x3f800000, RZ, 0xfc, !PT ;  /* 0x3f80000000107812 */ /* 0x002fc800078efcff */
[----:B------:R1:W2:Y:S03]  /*1830*/  MUFU.RCP R0, R16 ;  /* 0x0000001000007308 */ /* 0x0002a60000001000 */
.L_x_1426:
        /* <DEDUP_REMOVED lines=13> */
.L_x_1425:
[----:B------:R-:W-:Y:S05]  /*1910*/  BSYNC B2 ;  /* 0x0000000000027941 */ /* 0x000fea0003800000 */
.L_x_1424:
[----:B------:R-:W-:-:S04]  /*1920*/  FMUL.FTZ R0, R9, 1.1920928955078125e-07 ;  /* 0x3400000009007820 */ /* 0x000fc80000410000 */
[----:B------:R-:W-:-:S07]  /*1930*/  FMUL.FTZ R7, R7, R0 ;  /* 0x0000000007077220 */ /* 0x000fce0000410000 */
.L_x_1419:
[----:B------:R-:W-:Y:S05]  /*1940*/  BSYNC B0 ;  /* 0x0000000000007941 */ /* 0x000fea0003800000 */
.L_x_1418:
        /* <DEDUP_REMOVED lines=29> */
.L_x_1417:
[----:B------:R-:W-:Y:S05]  /*1b20*/  BSYNC B1 ;  /* 0x0000000000017941 */ /* 0x000fea0003800000 */
.L_x_1416:
[----:B------:R-:W-:Y:S01]  /*1b30*/  IMAD.U32 R7, R14, 0x10000, RZ ;  /* 0x000100000e077824 */ /* 0x000fe200078e00ff */
[----:B------:R-:W-:Y:S01]  /*1b40*/  BSSY B1, `(.L_x_1427) ;  /* 0x0000068000017945 */ /* 0x000fe20003800000 */
[----:B-1----:R-:W-:Y:S01]  /*1b50*/  IMAD.U32 R16, R10, 0x10000, RZ ;  /* 0x000100000a107824 */ /* 0x002fe200078e00ff */
        /* <DEDUP_REMOVED lines=35> */
.L_x_1434:
[----:B------:R-:W-:Y:S01]  /*1d90*/  FSETP.GEU.FTZ.AND P0, PT, R18, -R0, PT ;  /* 0x800000001200720b */ /* 0x000fe20003f1e000 */
[----:B------:R-:W-:-:S12]  /*1da0*/  FADD.FTZ R6, R6, -1 ;  /* 0xbf80000006067421 */ /* 0x000fd80000010000 */
[----:B------:R-:W-:-:S07]  /*1db0*/  @!P0 FADD.FTZ R6, R6, -1 ;  /* 0xbf80000006068421 */ /* 0x000fce0000010000 */
.L_x_1433:
[----:B------:R-:W-:Y:S05]  /*1dc0*/  BSYNC B2 ;  /* 0x0000000000027941 */ /* 0x000fea0003800000 */
.L_x_1432:
[----:B------:R-:W-:Y:S01]  /*1dd0*/  FFMA.FTZ R9, -R0, R6, R9 ;  /* 0x0000000600097223 */ /* 0x000fe20000010109 */
[----:B------:R-:W-:Y:S06]  /*1de0*/  BRA `(.L_x_1430) ;  /* 0x00000000007c7947 */ /* 0x000fec0003800000 */
.L_x_1431:
        /* <DEDUP_REMOVED lines=15> */
.L_x_1437:
        /* <DEDUP_REMOVED lines=13> */
.L_x_1436:
[----:B------:R-:W-:Y:S05]  /*1fb0*/  BSYNC B2 ;  /* 0x0000000000027941 */ /* 0x000fea0003800000 */
.L_x_1435:
[----:B------:R-:W-:-:S04]  /*1fc0*/  FMUL.FTZ R9, R9, 1.1920928955078125e-07 ;  /* 0x3400000009097820 */ /* 0x000fc80000410000 */
[----:B------:R-:W-:-:S07]  /*1fd0*/  FMUL.FTZ R9, R6, R9 ;  /* 0x0000000906097220 */ /* 0x000fce0000410000 */
.L_x_1430:
[----:B------:R-:W-:Y:S05]  /*1fe0*/  BSYNC B0 ;  /* 0x0000000000007941 */ /* 0x000fea0003800000 */
.L_x_1429:
        /* <DEDUP_REMOVED lines=29> */
.L_x_1428:
[----:B------:R-:W-:Y:S05]  /*21c0*/  BSYNC B1 ;  /* 0x0000000000017941 */ /* 0x000fea0003800000 */
.L_x_1427:
        /* <DEDUP_REMOVED lines=36> */
.L_x_1445:
[----:B------:R-:W-:Y:S01]  /*2410*/  FSETP.GEU.FTZ.AND P0, PT, R17, -R0, PT ;  /* 0x800000001100720b */ /* 0x000fe20003f1e000 */
[----:B------:R-:W-:-:S12]  /*2420*/  FADD.FTZ R10, R10, -1 ;  /* 0xbf8000000a0a7421 */ /* 0x000fd80000010000 */
[----:B------:R-:W-:-:S07]  /*2430*/  @!P0 FADD.FTZ R10, R10, -1 ;  /* 0xbf8000000a0a8421 */ /* 0x000fce0000010000 */
.L_x_1444:
[----:B------:R-:W-:Y:S05]  /*2440*/  BSYNC B2 ;  /* 0x0000000000027941 */ /* 0x000fea0003800000 */
.L_x_1443:
[----:B------:R-:W-:Y:S01]  /*2450*/  FFMA.FTZ R9, -R0, R10, R9 ;  /* 0x0000000a00097223 */ /* 0x000fe20000010109 */
[----:B------:R-:W-:Y:S06]  /*2460*/  BRA `(.L_x_1441) ;  /* 0x00000000007c7947 */ /* 0x000fec0003800000 */
.L_x_1442:
        /* <DEDUP_REMOVED lines=15> */
.L_x_1448:
        /* <DEDUP_REMOVED lines=13> */
.L_x_1447:
[----:B------:R-:W-:Y:S05]  /*2630*/  BSYNC B2 ;  /* 0x0000000000027941 */ /* 0x000fea0003800000 */
.L_x_1446:
[----:B------:R-:W-:-:S04]  /*2640*/  FMUL.FTZ R10, R10, 1.1920928955078125e-07 ;  /* 0x340000000a0a7820 */ /* 0x000fc80000410000 */
[----:B------:R-:W-:-:S07]  /*2650*/  FMUL.FTZ R9, R9, R10 ;  /* 0x0000000a09097220 */ /* 0x000fce0000410000 */
.L_x_1441:
[----:B------:R-:W-:Y:S05]  /*2660*/  BSYNC B0 ;  /* 0x0000000000007941 */ /* 0x000fea0003800000 */
.L_x_1440:
        /* <DEDUP_REMOVED lines=29> */
.L_x_1439:
[----:B------:R-:W-:Y:S05]  /*2840*/  BSYNC B1 ;  /* 0x0000000000017941 */ /* 0x000fea0003800000 */
.L_x_1438:
[----:B------:R-:W-:Y:S01]  /*2850*/  IMAD.U32 R7, R15, 0x10000, RZ ;  /* 0x000100000f077824 */ /* 0x000fe200078e00ff */
        /* <DEDUP_REMOVED lines=37> */
.L_x_1456:
[----:B------:R-:W-:Y:S01]  /*2ab0*/  FSETP.GEU.FTZ.AND P0, PT, R17, -R0, PT ;  /* 0x800000001100720b */ /* 0x000fe20003f1e000 */
[----:B------:R-:W-:-:S12]  /*2ac0*/  FADD.FTZ R14, R14, -1 ;  /* 0xbf8000000e0e7421 */ /* 0x000fd80000010000 */
[----:B------:R-:W-:-:S07]  /*2ad0*/  @!P0 FADD.FTZ R14, R14, -1 ;  /* 0xbf8000000e0e8421 */ /* 0x000fce0000010000 */
.L_x_1455:
[----:B------:R-:W-:Y:S05]  /*2ae0*/  BSYNC B2 ;  /* 0x0000000000027941 */ /* 0x000fea0003800000 */
.L_x_1454:
[----:B------:R-:W-:Y:S01]  /*2af0*/  FFMA.FTZ R13, -R0, R14, R13 ;  /* 0x0000000e000d7223 */ /* 0x000fe2000001010d */
[----:B------:R-:W-:Y:S06]  /*2b00*/  BRA `(.L_x_1452) ;  /* 0x00000000007c7947 */ /* 0x000fec0003800000 */
.L_x_1453:
[----:B------:R-:W-:Y:S01]  /*2b10*/  VIADD R14, R0, 0xf4800000 ;  /* 0xf4800000000e7836 */ /* 0x000fe20000000000 */
[----:B------:R-:W-:Y:S01]  /*2b20*/  FSETP.GT.FTZ.AND P0, PT, |R7|, RZ, PT ;  /* 0x000000ff0700720b */ /* 0x000fe20003f14200 */
[----:B------:R-:W-:Y:S03]  /*2b30*/  BSSY B2, `(.L_x_1457) ;  /* 0x000001a000027945 */ /* 0x000fe60003800000 */
        /* <DEDUP_REMOVED lines=12> */
.L_x_1459:
        /* <DEDUP_REMOVED lines=13> */
.L_x_1458:
[----:B------:R-:W-:Y:S05]  /*2cd0*/  BSYNC B2 ;  /* 0x0000000000027941 */ /* 0x000fea0003800000 */
.L_x_1457:
[----:B------:R-:W-:-:S04]  /*2ce0*/  FMUL.FTZ R14, R14, 1.1920928955078125e-07 ;  /* 0x340000000e0e7820 */ /* 0x000fc80000410000 */
[----:B------:R-:W-:-:S07]  /*2cf0*/  FMUL.FTZ R13, R13, R14 ;  /* 0x0000000e0d0d7220 */ /* 0x000fce0000410000 */
.L_x_1452:
[----:B------:R-:W-:Y:S05]  /*2d00*/  BSYNC B0 ;  /* 0x0000000000007941 */ /* 0x000fea0003800000 */
.L_x_1451:
[C---:B------:R-:W-:Y:S01]  /*2d10*/  FSETP.GTU.FTZ.AND P0, PT, |R13|.reuse, +INF , PT ;  /* 0x7f8000000d00780b */ /* 0x040fe20003f1c200 */
[----:B------:R-:W2:Y:S01]  /*2d20*/  MUFU.RCP R14, R7 ;  /* 0x00000007000e7308 */ /* 0x000ea20000001000 */
[----:B------:R-:W-:Y:S02]  /*2d30*/  LOP3.LUT R0, R13, 0x80000000, R10, 0xb8, !PT ;  /* 0x800000000d007812 */ /* 0x000fe400078eb80a */
        /* <DEDUP_REMOVED lines=22> */
[----:B------:R-:W-:-:S05]  /*2ea0*/  @P0 SHF.L.U32 R10, R13, 0x10, RZ ;  /* 0x000000100d0a0819 */ /* 0x000fca00000006ff */
[----:B------:R-:W-:-:S05]  /*2eb0*/  @P0 FADD.FTZ R10, R10, 1 ;  /* 0x3f8000000a0a0421 */ /* 0x000fca0000010000 */
[----:B------:R-:W-:-:S04]  /*2ec0*/  @P0 F2FP.BF16.F32.PACK_AB R10, RZ, R10 ;  /* 0x0000000aff0a023e */ /* 0x000fc800000010ff */
[----:B------:R-:W-:-:S07]  /*2ed0*/  @P0 PRMT R13, R10, 0x7610, R13 ;  /* 0x000076100a0d0816 */ /* 0x000fce000000000d */
.L_x_1450:
[----:B------:R-:W-:Y:S05]  /*2ee0*/  BSYNC B1 ;  /* 0x0000000000017941 */ /* 0x000fea0003800000 */
.L_x_1449:
        /* <DEDUP_REMOVED lines=36> */
.L_x_1467:
[----:B------:R-:W-:Y:S01]  /*3130*/  FSETP.GEU.FTZ.AND P0, PT, R14, -R0, PT ;  /* 0x800000000e00720b */ /* 0x000fe20003f1e000 */
[----:B------:R-:W-:-:S12]  /*3140*/  FADD.FTZ R16, R16, -1 ;  /* 0xbf80000010107421 */ /* 0x000fd80000010000 */
[----:B------:R-:W-:-:S07]  /*3150*/  @!P0 FADD.FTZ R16, R16, -1 ;  /* 0xbf80000010108421 */ /* 0x000fce0000010000 */
.L_x_1466:
[----:B------:R-:W-:Y:S05]  /*3160*/  BSYNC B2 ;  /* 0x0000000000027941 */ /* 0x000fea0003800000 */
.L_x_1465:
[----:B------:R-:W-:Y:S01]  /*3170*/  FFMA.FTZ R7, -R0, R16, R7 ;  /* 0x0000001000077223 */ /* 0x000fe20000010107 */
[----:B------:R-:W-:Y:S06]  /*3180*/  BRA `(.L_x_1463) ;  /* 0x00000000007c7947 */ /* 0x000fec0003800000 */
.L_x_1464:
        /* <DEDUP_REMOVED lines=15> */
.L_x_1470:
        /* <DEDUP_REMOVED lines=13> */
.L_x_1469:
[----:B------:R-:W-:Y:S05]  /*3350*/  BSYNC B2 ;  /* 0x0000000000027941 */ /* 0x000fea0003800000 */
.L_x_1468:
[----:B------:R-:W-:-:S04]  /*3360*/  FMUL.FTZ R0, R11, 1.1920928955078125e-07 ;  /* 0x340000000b007820 */ /* 0x000fc80000410000 */
[----:B------:R-:W-:-:S07]  /*3370*/  FMUL.FTZ R7, R7, R0 ;  /* 0x0000000007077220 */ /* 0x000fce0000410000 */
.L_x_1463:
[----:B------:R-:W-:Y:S05]  /*3380*/  BSYNC B0 ;  /* 0x0000000000007941 */ /* 0x000fea0003800000 */
.L_x_1462:
        /* <DEDUP_REMOVED lines=29> */
.L_x_1461:
[----:B------:R-:W-:Y:S05]  /*3560*/  BSYNC B1 ;  /* 0x0000000000017941 */ /* 0x000fea0003800000 */
.L_x_1460:
[----:B------:R-:W2:Y:S01]  /*3570*/  LDC.64 R10, c[0x0][0x218] ;  /* 0x00008600ff0a7b82 */ /* 0x000ea20000000a00 */
[----:B------:R-:W-:Y:S02]  /*3580*/  PRMT R7, R13, 0x5410, R14 ;  /* 0x000054100d077816 */ /* 0x000fe4000000000e */
[----:B------:R-:W-:Y:S02]  /*3590*/  PRMT R6, R6, 0x5410, R9 ;  /* 0x0000541006067816 */ /* 0x000fe40000000009 */
[----:B------:R-:W-:Y:S01]  /*35a0*/  PRMT R5, R5, 0x5410, R12 ;  /* 0x0000541005057816 */ /* 0x000fe2000000000c */
[----:B--2---:R-:W-:Y:S01]  /*35b0*/  IMAD.WIDE.U32 R10, R4, 0x2, R10 ;  /* 0x00000002040a7825 */ /* 0x004fe200078e000a */
[----:B------:R-:W-:-:S03]  /*35c0*/  PRMT R4, R3, 0x5410, R8 ;  /* 0x0000541003047816 */ /* 0x000fc60000000008 */
[----:B------:R-:W-:-:S05]  /*35d0*/  IMAD.WIDE R10, R2, 0x10, R10 ;  /* 0x00000010020a7825 */ /* 0x000fca00078e020a */
[----:B------:R-:W-:Y:S01]  /*35e0*/  STG.E.128 desc[UR4][R10.64], R4 ;  /* 0x000000040a007986 */ /* 0x000fe2000c101d04 */
[----:B------:R-:W-:Y:S05]  /*35f0*/  EXIT ;  /* 0x000000000000794d */ /* 0x000fea0003800000 */
.L_x_1382:
        /* <DEDUP_REMOVED lines=125> */
.L_x_1478:
[----:B------:R-:W-:Y:S01]  /*3dd0*/  FSETP.GEU.FTZ.AND P0, PT, R19, -R12, PT ;  /* 0x8000000c1300720b */ /* 0x000fe20003f1e000 */
[----:B------:R-:W-:-:S12]  /*3de0*/  FADD.FTZ R16, R16, -1 ;  /* 0xbf80000010107421 */ /* 0x000fd80000010000 */
[----:B------:R-:W-:-:S07]  /*3df0*/  @!P0 FADD.FTZ R16, R16, -1 ;  /* 0xbf80000010108421 */ /* 0x000fce0000010000 */
.L_x_1477:
[----:B------:R-:W-:Y:S05]  /*3e00*/  BSYNC B2 ;  /* 0x0000000000027941 */ /* 0x000fea0003800000 */
.L_x_1476:
[----:B------:R-:W-:Y:S01]  /*3e10*/  FFMA.FTZ R15, -R12, R16, R15 ;  /* 0x000000100c0f7223 */ /* 0x000fe2000001010f */
[----:B------:R-:W-:Y:S06]  /*3e20*/  BRA `(.L_x_1474) ;  /* 0x0000000000807947 */ /* 0x000fec0003800000 */
.L_x_1475:
        /* <DEDUP_REMOVED lines=13> */
.L_x_1481:
        /* <DEDUP_REMOVED lines=13> */
.L_x_1480:
[----:B------:R-:W-:Y:S05]  /*3fd0*/  BSYNC B2 ;  /* 0x0000000000027941 */ /* 0x000fea0003800000 */
.L_x_1479:
[----:B------:R-:W-:Y:S01]  /*3fe0*/  LOP3.LUT R16, R16, 0xff800000, RZ, 0xc0, !PT ;  /* 0xff80000010107812 */ /* 0x000fe200078ec0ff */
[----:B------:R-:W-:Y:S01]  /*3ff0*/  FMUL.FTZ R19, R19, 1.1920928955078125e-07 ;  /* 0x3400000013137820 */ /* 0x000fe20000410000 */
[----:B------:R-:W-:-:S04]  /*4000*/  ISETP.GT.U32.OR P0, PT, R15, 0x7f7fffff, !P0 ;  /* 0x7f7fffff0f00780c */ /* 0x000fc80004704470 */
[----:B------:R-:W-:-:S05]  /*4010*/  FSEL R16, R16, +QNAN , !P0 ;  /* 0x7fffffff10107808 */ /* 0x000fca0004000000 */
[----:B------:R-:W-:-:S07]  /*4020*/  FMUL.FTZ R15, R16, R19 ;  /* 0x00000013100f7220 */ /* 0x000fce0000410000 */
.L_x_1474:
[----:B------:R-:W-:Y:S05]  /*4030*/  BSYNC B0 ;  /* 0x0000000000007941 */ /* 0x000fea0003800000 */
.L_x_1473:
        /* <DEDUP_REMOVED lines=31> */
.L_x_1472:
[----:B------:R-:W-:Y:S05]  /*4230*/  BSYNC B1 ;  /* 0x0000000000017941 */ /* 0x000fea0003800000 */
.L_x_1471:
        /* <DEDUP_REMOVED lines=38> */
.L_x_1489:
[----:B------:R-:W-:Y:S01]  /*44a0*/  FSETP.GEU.FTZ.AND P0, PT, R18, -R15, PT ;  /* 0x8000000f1200720b */ /* 0x000fe20003f1e000 */
[----:B------:R-:W-:-:S12]  /*44b0*/  FADD.FTZ R19, R19, -1 ;  /* 0xbf80000013137421 */ /* 0x000fd80000010000 */
[----:B------:R-:W-:-:S07]  /*44c0*/  @!P0 FADD.FTZ R19, R19, -1 ;  /* 0xbf80000013138421 */ /* 0x000fce0000010000 */
.L_x_1488:
[----:B------:R-:W-:Y:S05]  /*44d0*/  BSYNC B2 ;  /* 0x0000000000027941 */ /* 0x000fea0003800000 */
.L_x_1487:
[----:B------:R-:W-:Y:S01]  /*44e0*/  FFMA.FTZ R14, -R15, R19, R14 ;  /* 0x000000130f0e7223 */ /* 0x000fe2000001010e */
[----:B------:R-:W-:Y:S06]  /*44f0*/  BRA `(.L_x_1485) ;  /* 0x0000000000807947 */ /* 0x000fec0003800000 */
.L_x_1486:
        /* <DEDUP_REMOVED lines=13> */
.L_x_1492:
        /* <DEDUP_REMOVED lines=13> */
.L_x_1491:
[----:B------:R-:W-:Y:S05]  /*46a0*/  BSYNC B2 ;  /* 0x0000000000027941 */ /* 0x000fea0003800000 */
.L_x_1490:
[----:B------:R-:W-:Y:S01]  /*46b0*/  LOP3.LUT R15, R15, 0xff800000, RZ, 0xc0, !PT ;  /* 0xff8000000f0f7812 */ /* 0x000fe200078ec0ff */
[----:B------:R-:W-:Y:S01]  /*46c0*/  FMUL.FTZ R18, R18, 1.1920928955078125e-07 ;  /* 0x3400000012127820 */ /* 0x000fe20000410000 */
[----:B------:R-:W-:-:S04]  /*46d0*/  ISETP.GT.U32.OR P0, PT, R14, 0x7f7fffff, !P0 ;  /* 0x7f7fffff0e00780c */ /* 0x000fc80004704470 */
[----:B------:R-:W-:-:S05]  /*46e0*/  FSEL R15, R15, +QNAN , !P0 ;  /* 0x7fffffff0f0f7808 */ /* 0x000fca0004000000 */
[----:B------:R-:W-:-:S07]  /*46f0*/  FMUL.FTZ R14, R15, R18 ;  /* 0x000000120f0e7220 */ /* 0x000fce0000410000 */
.L_x_1485:
[----:B------:R-:W-:Y:S05]  /*4700*/  BSYNC B0 ;  /* 0x0000000000007941 */ /* 0x000fea0003800000 */
.L_x_1484:
        /* <DEDUP_REMOVED lines=32> */
.L_x_1483:
[----:B------:R-:W-:Y:S05]  /*4910*/  BSYNC B1 ;  /* 0x0000000000017941 */ /* 0x000fea0003800000 */
.L_x_1482:
        /* <DEDUP_REMOVED lines=38> */
.L_x_1500:
[----:B------:R-:W-:Y:S01]  /*4b80*/  FSETP.GEU.FTZ.AND P0, PT, R18, -R16, PT ;  /* 0x800000101200720b */ /* 0x000fe20003f1e000 */
[----:B------:R-:W-:-:S12]  /*4b90*/  FADD.FTZ R28, R28, -1 ;  /* 0xbf8000001c1c7421 */ /* 0x000fd80000010000 */
[----:B------:R-:W-:-:S07]  /*4ba0*/  @!P0 FADD.FTZ R28, R28, -1 ;  /* 0xbf8000001c1c8421 */ /* 0x000fce0000010000 */
.L_x_1499:
[----:B------:R-:W-:Y:S05]  /*4bb0*/  BSYNC B2 ;  /* 0x0000000000027941 */ /* 0x000fea0003800000 */
.L_x_1498:
[----:B------:R-:W-:Y:S01]  /*4bc0*/  FFMA.FTZ R9, -R16, R28, R9 ;  /* 0x0000001c10097223 */ /* 0x000fe20000010109 */
[----:B------:R-:W-:Y:S06]  /*4bd0*/  BRA `(.L_x_1496) ;  /* 0x0000000000807947 */ /* 0x000fec0003800000 */
.L_x_1497:
        /* <DEDUP_REMOVED lines=13> */
.L_x_1503:
        /* <DEDUP_REMOVED lines=13> */
.L_x_1502:
[----:B------:R-:W-:Y:S05]  /*4d80*/  BSYNC B2 ;  /* 0x0000000000027941 */ /* 0x000fea0003800000 */
.L_x_1501:
[----:B------:R-:W-:Y:S02]  /*4d90*/  LOP3.LUT R16, R16, 0xff800000, RZ, 0xc0, !PT ;  /* 0xff80000010107812 */ /* 0x000fe400078ec0ff */
[----:B------:R-:W-:Y:S01]  /*4da0*/  ISETP.GT.U32.OR P0, PT, R9, 0x7f7fffff, !P0 ;  /* 0x7f7fffff0900780c */ /* 0x000fe20004704470 */
[----:B------:R-:W-:-:S03]  /*4db0*/  FMUL.FTZ R9, R18, 1.1920928955078125e-07 ;  /* 0x3400000012097820 */ /* 0x000fc60000410000 */
[----:B------:R-:W-:-:S05]  /*4dc0*/  FSEL R16, R16, +QNAN , !P0 ;  /* 0x7fffffff10107808 */ /* 0x000fca0004000000 */
[----:B------:R-:W-:-:S07]  /*4dd0*/  FMUL.FTZ R9, R16, R9 ;  /* 0x0000000910097220 */ /* 0x000fce0000410000 */
.L_x_1496:
[----:B------:R-:W-:Y:S05]  /*4de0*/  BSYNC B0 ;  /* 0x0000000000007941 */ /* 0x000fea0003800000 */
.L_x_1495:
        /* <DEDUP_REMOVED lines=30> */
.L_x_1494:
[----:B------:R-:W-:Y:S05]  /*4fd0*/  BSYNC B1 ;  /* 0x0000000000017941 */ /* 0x000fea0003800000 */
.L_x_1493:
        /* <DEDUP_REMOVED lines=39> */
.L_x_1511:
[----:B------:R-:W-:Y:S01]  /*5250*/  FSETP.GEU.FTZ.AND P0, PT, R18, -R17, PT ;  /* 0x800000111200720b */ /* 0x000fe20003f1e000 */
[----:B------:R-:W-:-:S12]  /*5260*/  FADD.FTZ R7, R7, -1 ;  /* 0xbf80000007077421 */ /* 0x000fd80000010000 */
[----:B------:R-:W-:-:S07]  /*5270*/  @!P0 FADD.FTZ R7, R7, -1 ;  /* 0xbf80000007078421 */ /* 0x000fce0000010000 */
.L_x_1510:
[----:B------:R-:W-:Y:S05]  /*5280*/  BSYNC B2 ;  /* 0x0000000000027941 */ /* 0x000fea0003800000 */
.L_x_1509:
[----:B------:R-:W-:Y:S01]  /*5290*/  FFMA.FTZ R10, -R17, R7, R10 ;  /* 0x00000007110a7223 */ /* 0x000fe2000001010a */
[----:B------:R-:W-:Y:S06]  /*52a0*/  BRA `(.L_x_1507) ;  /* 0x00000000007c7947 */ /* 0x000fec0003800000 */
.L_x_1508:
        /* <DEDUP_REMOVED lines=15> */
.L_x_1514:
        /* <DEDUP_REMOVED lines=13> */
.L_x_1513:
[----:B------:R-:W-:Y:S05]  /*5470*/  BSYNC B2 ;  /* 0x0000000000027941 */ /* 0x000fea0003800000 */
.L_x_1512:
[----:B------:R-:W-:-:S04]  /*5480*/  FMUL.FTZ R17, R17, 1.1920928955078125e-07 ;  /* 0x3400000011117820 */ /* 0x000fc80000410000 */
[----:B------:R-:W-:-:S07]  /*5490*/  FMUL.FTZ R10, R10, R17 ;  /* 0x000000110a0a7220 */ /* 0x000fce0000410000 */
.L_x_1507:
[----:B------:R-:W-:Y:S05]  /*54a0*/  BSYNC B0 ;  /* 0x0000000000007941 */ /* 0x000fea0003800000 */
.L_x_1506:
        /* <DEDUP_REMOVED lines=30> */
.L_x_1505:
[----:B------:R-:W-:Y:S05]  /*5690*/  BSYNC B1 ;  /* 0x0000000000017941 */ /* 0x000fea0003800000 */
.L_x_1504:
        /* <DEDUP_REMOVED lines=38> */
.L_x_1522:
[----:B------:R-:W-:Y:S01]  /*5900*/  FSETP.GEU.FTZ.AND P0, PT, R19, -R17, PT ;  /* 0x800000111300720b */ /* 0x000fe20003f1e000 */
[----:B------:R-:W-:-:S12]  /*5910*/  FADD.FTZ R7, R7, -1 ;  /* 0xbf80000007077421 */ /* 0x000fd80000010000 */
[----:B------:R-:W-:-:S07]  /*5920*/  @!P0 FADD.FTZ R7, R7, -1 ;  /* 0xbf80000007078421 */ /* 0x000fce0000010000 */
.L_x_1521:
[----:B------:R-:W-:Y:S05]  /*5930*/  BSYNC B2 ;  /* 0x0000000000027941 */ /* 0x000fea0003800000 */
.L_x_1520:
[----:B------:R-:W-:Y:S01]  /*5940*/  FFMA.FTZ R16, -R17, R7, R16 ;  /* 0x0000000711107223 */ /* 0x000fe20000010110 */
[----:B------:R-:W-:Y:S06]  /*5950*/  BRA `(.L_x_1518) ;  /* 0x0000000000847947 */ /* 0x000fec0003800000 */
.L_x_1519:
        /* <DEDUP_REMOVED lines=16> */
.L_x_1525:
        /* <DEDUP_REMOVED lines=14> */
.L_x_1524:
[----:B------:R-:W-:Y:S05]  /*5b40*/  BSYNC B2 ;  /* 0x0000000000027941 */ /* 0x000fea0003800000 */
.L_x_1523:
[----:B------:R-:W-:-:S04]  /*5b50*/  FMUL.FTZ R18, R18, 1.1920928955078125e-07 ;  /* 0x3400000012127820 */ /* 0x000fc80000410000 */
[----:B0-----:R-:W-:-:S07]  /*5b60*/  FMUL.FTZ R16, R15, R18 ;  /* 0x000000120f107220 */ /* 0x001fce0000410000 */
.L_x_1518:
[----:B------:R-:W-:Y:S05]  /*5b70*/  BSYNC B0 ;  /* 0x0000000000007941 */ /* 0x000fea0003800000 */
.L_x_1517:
        /* <DEDUP_REMOVED lines=30> */
.L_x_1516:
[----:B------:R-:W-:Y:S05]  /*5d60*/  BSYNC B1 ;  /* 0x0000000000017941 */ /* 0x000fea0003800000 */
.L_x_1515:
        /* <DEDUP_REMOVED lines=39> */
.L_x_1533:
[----:B------:R-:W-:Y:S01]  /*5fe0*/  FSETP.GEU.FTZ.AND P0, PT, R18, -R19, PT ;  /* 0x800000131200720b */ /* 0x000fe20003f1e000 */
[----:B------:R-:W-:-:S12]  /*5ff0*/  FADD.FTZ R11, R11, -1 ;  /* 0xbf8000000b0b7421 */ /* 0x000fd80000010000 */
[----:B------:R-:W-:-:S07]  /*6000*/  @!P0 FADD.FTZ R11, R11, -1 ;  /* 0xbf8000000b0b8421 */ /* 0x000fce0000010000 */
.L_x_1532:
[----:B------:R-:W-:Y:S05]  /*6010*/  BSYNC B2 ;  /* 0x0000000000027941 */ /* 0x000fea0003800000 */
.L_x_1531:
[----:B------:R-:W-:Y:S01]  /*6020*/  FFMA.FTZ R0, -R19, R11, R0 ;  /* 0x0000000b13007223 */ /* 0x000fe20000010100 */
[----:B------:R-:W-:Y:S06]  /*6030*/  BRA `(.L_x_1529) ;  /* 0x0000000000887947 */ /* 0x000fec0003800000 */
.L_x_1530:
        /* <DEDUP_REMOVED lines=18> */
.L_x_1536:
        /* <DEDUP_REMOVED lines=13> */
.L_x_1535:
[----:B------:R-:W-:Y:S05]  /*6230*/  BSYNC B2 ;  /* 0x0000000000027941 */ /* 0x000fea0003800000 */
.L_x_1534:
[----:B------:R-:W-:-:S04]  /*6240*/  FMUL.FTZ R0, R19, 1.1920928955078125e-07 ;  /* 0x3400000013007820 */ /* 0x000fc80000410000 */
[----:B------:R-:W-:-:S07]  /*6250*/  FMUL.FTZ R0, R11, R0 ;  /* 0x000000000b007220 */ /* 0x000fce0000410000 */
.L_x_1529:
[----:B------:R-:W-:Y:S05]  /*6260*/  BSYNC B0 ;  /* 0x0000000000007941 */ /* 0x000fea0003800000 */
.L_x_1528:
        /* <DEDUP_REMOVED lines=31> */
.L_x_1527:
[----:B------:R-:W-:Y:S05]  /*6460*/  BSYNC B1 ;  /* 0x0000000000017941 */ /* 0x000fea0003800000 */
.L_x_1526:
        /* <DEDUP_REMOVED lines=38> */
.L_x_1544:
[----:B------:R-:W-:Y:S01]  /*66d0*/  FSETP.GEU.FTZ.AND P0, PT, R17, -R19, PT ;  /* 0x800000131100720b */ /* 0x000fe20003f1e000 */
[----:B------:R-:W-:-:S12]  /*66e0*/  FADD.FTZ R15, R15, -1 ;  /* 0xbf8000000f0f7421 */ /* 0x000fd80000010000 */
[----:B------:R-:W-:-:S07]  /*66f0*/  @!P0 FADD.FTZ R15, R15, -1 ;  /* 0xbf8000000f0f8421 */ /* 0x000fce0000010000 */
.L_x_1543:
[----:B------:R-:W-:Y:S05]  /*6700*/  BSYNC B2 ;  /* 0x0000000000027941 */ /* 0x000fea0003800000 */
.L_x_1542:
[----:B------:R-:W-:Y:S01]  /*6710*/  FFMA.FTZ R2, -R19, R15, R2 ;  /* 0x0000000f13027223 */ /* 0x000fe20000010102 */
[----:B------:R-:W-:Y:S06]  /*6720*/  BRA `(.L_x_1540) ;  /* 0x0000000000887947 */ /* 0x000fec0003800000 */
.L_x_1541:
        /* <DEDUP_REMOVED lines=18> */
.L_x_1547:
        /* <DEDUP_REMOVED lines=13> */
.L_x_1546:
[----:B------:R-:W-:Y:S05]  /*6920*/  BSYNC B2 ;  /* 0x0000000000027941 */ /* 0x000fea0003800000 */
.L_x_1545:
[----:B0-----:R-:W-:-:S04]  /*6930*/  FMUL.FTZ R15, R18, 1.1920928955078125e-07 ;  /* 0x34000000120f7820 */ /* 0x001fc80000410000 */
[----:B------:R-:W-:-:S07]  /*6940*/  FMUL.FTZ R2, R2, R15 ;  /* 0x0000000f02027220 */ /* 0x000fce0000410000 */
.L_x_1540:
[----:B------:R-:W-:Y:S05]  /*6950*/  BSYNC B0 ;  /* 0x0000000000007941 */ /* 0x000fea0003800000 */
.L_x_1539:
        /* <DEDUP_REMOVED lines=30> */
.L_x_1538:
[----:B------:R-:W-:Y:S05]  /*6b40*/  BSYNC B1 ;  /* 0x0000000000017941 */ /* 0x000fea0003800000 */
.L_x_1537:
        /* <DEDUP_REMOVED lines=38> */
.L_x_1555:
[----:B------:R-:W-:Y:S01]  /*6db0*/  FSETP.GEU.FTZ.AND P0, PT, R18, -R19, PT ;  /* 0x800000131200720b */ /* 0x000fe20003f1e000 */
[----:B------:R-:W-:-:S12]  /*6dc0*/  FADD.FTZ R15, R15, -1 ;  /* 0xbf8000000f0f7421 */ /* 0x000fd80000010000 */
[----:B------:R-:W-:-:S07]  /*6dd0*/  @!P0 FADD.FTZ R15, R15, -1 ;  /* 0xbf8000000f0f8421 */ /* 0x000fce0000010000 */
.L_x_1554:
[----:B------:R-:W-:Y:S05]  /*6de0*/  BSYNC B2 ;  /* 0x0000000000027941 */ /* 0x000fea0003800000 */
.L_x_1553:
[----:B------:R-:W-:Y:S01]  /*6df0*/  FFMA.FTZ R0, -R19, R15, R0 ;  /* 0x0000000f13007223 */ /* 0x000fe20000010100 */
[----:B------:R-:W-:Y:S06]  /*6e00*/  BRA `(.L_x_1551) ;  /* 0x00000000007c7947 */ /* 0x000fec0003800000 */
.L_x_1552:
        /* <DEDUP_REMOVED lines=15> */
.L_x_1558:
        /* <DEDUP_REMOVED lines=13> */
.L_x_1557:
[----:B------:R-:W-:Y:S05]  /*6fd0*/  BSYNC B2 ;  /* 0x0000000000027941 */ /* 0x000fea0003800000 */
.L_x_1556:
[----:B------:R-:W-:-:S04]  /*6fe0*/  FMUL.FTZ R0, R17, 1.1920928955078125e-07 ;  /* 0x3400000011007820 */ /* 0x000fc80000410000 */
[----:B------:R-:W-:-:S07]  /*6ff0*/  FMUL.FTZ R0, R15, R0 ;  /* 0x000000000f007220 */ /* 0x000fce0000410000 */
.L_x_1551:
[----:B------:R-:W-:Y:S05]  /*7000*/  BSYNC B0 ;  /* 0x0000000000007941 */ /* 0x000fea0003800000 */
.L_x_1550:
        /* <DEDUP_REMOVED lines=30> */
.L_x_1549:
[----:B------:R-:W-:Y:S05]  /*71f0*/  BSYNC B1 ;  /* 0x0000000000017941 */ /* 0x000fea0003800000 */
.L_x_1548:
        /* <DEDUP_REMOVED lines=16> */
.L_x_1561:
[----:B------:R-:W-:-:S13]  /*7300*/  ISETP.GE.AND P0, PT, R6, R5, PT ;  /* 0x000000050600720c */ /* 0x000fda0003f06270 */
[----:B------:R-:W-:Y:S05]  /*7310*/  @P0 BRA `(.L_x_1563) ;  /* 0x0000000000300947 */ /* 0x000fea0003800000 */
[----:B-1----:R-:W1:Y:S01]  /*7320*/  LDC.64 R12, c[0x0][0x218] ;  /* 0x00008600ff0c7b82 */ /* 0x002e620000000a00 */
[----:B------:R-:W-:Y:S01]  /*7330*/  IADD3 R3, R4, R6, RZ ;  /* 0x0000000604037210 */ /* 0x000fe20007ffe0ff */
[----:B------:R-:W-:-:S04]  /*7340*/  VIADD R6, R6, 0x80 ;  /* 0x0000008006067836 */ /* 0x000fc80000000000 */
[----:B-1----:R-:W-:-:S05]  /*7350*/  IMAD.WIDE.U32 R12, R3, 0x2, R12 ;  /* 0x00000002030c7825 */ /* 0x002fca00078e000c */
[----:B------:R1:W-:Y:S02]  /*7360*/  STG.E.U16 desc[UR4][R12.64], R9 ;  /* 0x000000090c007986 */ /* 0x0003e4000c101504 */
.L_x_1562:
[----:B------:R-:W-:-:S13]  /*7370*/  ISETP.GE.AND P0, PT, R6, R5, PT ;  /* 0x000000050600720c */ /* 0x000fda0003f06270 */
[----:B------:R-:W-:Y:S05]  /*7380*/  @P0 BRA `(.L_x_1564) ;  /* 0x0000000000300947 */ /* 0x000fea0003800000 */
[----:B-1----:R-:W1:Y:S01]  /*7390*/  LDC.64 R8, c[0x0][0x218] ;  /* 0x00008600ff087b82 */ /* 0x002e620000000a00 */
[----:B------:R-:W-:Y:S02]  /*73a0*/  IMAD.IADD R3, R4, 0x1, R6 ;  /* 0x0000000104037824 */ /* 0x000fe400078e0206 */
[----:B------:R-:W-:Y:S02]  /*73b0*/  VIADD R6, R6, 0x80 ;  /* 0x0000008006067836 */ /* 0x000fe40000000000 */
[----:B-1----:R-:W-:-:S05]  /*73c0*/  IMAD.WIDE.U32 R8, R3, 0x2, R8 ;  /* 0x0000000203087825 */ /* 0x002fca00078e0008 */
[----:B------:R2:W-:Y:S02]  /*73d0*/  STG.E.U16 desc[UR4][R8.64], R10 ;  /* 0x0000000a08007986 */ /* 0x0005e4000c101504 */
.L_x_1563:
[----:B------:R-:W-:-:S13]  /*73e0*/  ISETP.GE.AND P0, PT, R6, R5, PT ;  /* 0x000000050600720c */ /* 0x000fda0003f06270 */
[----:B------:R-:W-:Y:S05]  /*73f0*/  @P0 BRA `(.L_x_1565) ;  /* 0x0000000000340947 */ /* 0x000fea0003800000 */
[----:B--2---:R-:W2:Y:S01]  /*7400*/  LDC.64 R8, c[0x0][0x218] ;  /* 0x00008600ff087b82 */ /* 0x004ea20000000a00 */
[----:B------:R-:W-:Y:S02]  /*7410*/  IMAD.IADD R3, R4, 0x1, R6 ;  /* 0x0000000104037824 */ /* 0x000fe400078e0206 */
[----:B------:R-:W-:Y:S02]  /*7420*/  VIADD R6, R6, 0x80 ;  /* 0x0000008006067836 */ /* 0x000fe40000000000 */
[----:B--2---:R-:W-:-:S05]  /*7430*/  IMAD.WIDE.U32 R8, R3, 0x2, R8 ;  /* 0x0000000203087825 */ /* 0x004fca00078e0008 */
[----:B------:R2:W-:Y:S02]  /*7440*/  STG.E.U16 desc[UR4][R8.64], R7 ;  /* 0x0000000708007986 */ /* 0x0005e4000c101504 */
.L_x_1564:
        /* <DEDUP_REMOVED lines=8> */
.L_x_1565:
[----:B------:R-:W-:Y:S05]  /*74d0*/  BSYNC B1 ;  /* 0x0000000000017941 */ /* 0x000fea0003800000 */
.L_x_1560:
[----:B------:R-:W-:-:S13]  /*74e0*/  ISETP.GE.AND P0, PT, R6, R5, PT ;  /* 0x000000050600720c */ /* 0x000fda0003f06270 */
[----:B--23--:R-:W2:Y:S01]  /*74f0*/  @!P0 LDC.64 R8, c[0x0][0x218] ;  /* 0x00008600ff088b82 */ /* 0x00cea20000000a00 */
[----:B------:R-:W-:Y:S02]  /*7500*/  @!P0 IMAD.IADD R3, R4, 0x1, R6 ;  /* 0x0000000104038824 */ /* 0x000fe400078e0206 */
[----:B------:R-:W-:Y:S02]  /*7510*/  @!P0 VIADD R6, R6, 0x80 ;  /* 0x0000008006068836 */ /* 0x000fe40000000000 */
[----:B--2---:R-:W-:-:S05]  /*7520*/  @!P0 IMAD.WIDE.U32 R8, R3, 0x2, R8 ;  /* 0x0000000203088825 */ /* 0x004fca00078e0008 */
[----:B------:R3:W-:Y:S02]  /*7530*/  @!P0 STG.E.U16 desc[UR4][R8.64], R2 ;  /* 0x0000000208008986 */ /* 0x0007e4000c101504 */
.L_x_1566:
[----:B------:R-:W-:Y:S05]  /*7540*/  BSYNC B0 ;  /* 0x0000000000007941 */ /* 0x000fea0003800000 */
.L_x_1559:
        /* <DEDUP_REMOVED lines=8> */
.L_x_1567:
        /* <DEDUP_REMOVED lines=11> */
.L_x_37768:


//--------------------- .text._ZN2at6native18elementwise_kernelILi128ELi4EZNS0_15gpu_kernel_implINS0_13BUnaryFunctorIN3c108BFloat16ES5_S5_ZZZNS0_15binary_internal21div_floor_kernel_cudaERNS_18TensorIteratorBaseEENKUlvE1_clEvENKUlvE2_clEvEUlS5_S5_E_EEEEvS8_RKT_EUliE_EEviT1_ --------------------------
	.section	.text._ZN2at6native18elementwise_kernelILi128ELi4EZNS0_15gpu_kernel_implINS0_13BUnaryFunctorIN3c108BFloat16ES5_S5_ZZZNS0_15binary_internal21div_floor_kernel_cudaERNS_18TensorIteratorBaseEENKUlvE1_clEvENKUlvE2_clEvEUlS5_S5_E_EEEEvS8_RKT_EUliE_EEviT1_,"ax",@progbits
	.align	128
        .global         _ZN2at6native18elementwise_kernelILi128ELi4EZNS0_15gpu_kernel_implINS0_13BUnaryFunctorIN3c108BFloat16ES5_S5_ZZZNS0_15binary_internal21div_floor_kernel_cudaERNS_18TensorIteratorBaseEENKUlvE1_clEvENKUlvE2_clEvEUlS5_S5_E_EEEEvS8_RKT_EUliE_EEviT1_
        .type           _ZN2at6native18elementwise_kernelILi128ELi4EZNS0_15gpu_kernel_implINS0_13BUnaryFunctorIN3c108BFloat16ES5_S5_ZZZNS0_15binary_internal21div_floor_kernel_cudaERNS_18TensorIteratorBaseEENKUlvE1_clEvENKUlvE2_clEvEUlS5_S5_E_EEEEvS8_RKT_EUliE_EEviT1_,@function
        .size           _ZN2at6native18elementwise_kernelILi128ELi4EZNS0_15gpu_kernel_implINS0_13BUnaryFunctorIN3c108BFloat16ES5_S5_ZZZNS0_15binary_internal21div_floor_kernel_cudaERNS_18TensorIteratorBaseEENKUlvE1_clEvENKUlvE2_clEvEUlS5_S5_E_EEEEvS8_RKT_EUliE_EEviT1_,(.L_x_37769 - _ZN2at6native18elementwise_kernelILi128ELi4EZNS0_15gpu_kernel_implINS0_13BUnaryFunctorIN3c108BFloat16ES5_S5_ZZZNS0_15binary_internal21div_floor_kernel_cudaERNS_18TensorIteratorBaseEENKUlvE1_clEvENKUlvE2_clEvEUlS5_S5_E_EEEEvS8_RKT_EUliE_EEviT1_)
        .other          _ZN2at6native18elementwise_kernelILi128ELi4EZNS0_15gpu_kernel_implINS0_13BUnaryFunctorIN3c108BFloat16ES5_S5_ZZZNS0_15binary_internal21div_floor_kernel_cudaERNS_18TensorIteratorBaseEENKUlvE1_clEvENKUlvE2_clEvEUlS5_S5_E_EEEEvS8_RKT_EUliE_EEviT1_,@"STO_CUDA_ENTRY STV_DEFAULT"
_ZN2at6native18elementwise_kernelILi128ELi4EZNS0_15gpu_kernel_implINS0_13BUnaryFunctorIN3c108BFloat16ES5_S5_ZZZNS0_15binary_internal21div_floor_kernel_cudaERNS_18TensorIteratorBaseEENKUlvE1_clEvENKUlvE2_clEvEUlS5_S5_E_EEEEvS8_RKT_EUliE_EEviT1_:
.text._ZN2at6native18elementwise_kernelILi128ELi4EZNS0_15gpu_kernel_implINS0_13BUnaryFunctorIN3c108BFloat16ES5_S5_ZZZNS0_15binary_internal21div_floor_kernel_cudaERNS_18TensorIteratorBaseEENKUlvE1_clEvENKUlvE2_clEvEUlS5_S5_E_EEEEvS8_RKT_EUliE_EEviT1_:
        /* <DEDUP_REMOVED lines=11> */
[----:B------:R-:W-:Y:S01]  /*00b0*/  IMAD.MOV.U32 R16, RZ, RZ, RZ ;  /* 0x000000ffff107224 */ /* 0x000fe200078e00ff */
[----:B0-----:R-:W-:-:S13]  /*00c0*/  ISETP.NE.AND P0, PT, R6, RZ, PT ;  /* 0x000000ff0600720c */ /* 0x001fda0003f05270 */
[----:B------:R-:W-:Y:S05]  /*00d0*/  @!P0 BRA `(.L_x_1570) ;  /* 0x0000001000a88947 */ /* 0x000fea0003800000 */
[----:B------:R-:W-:Y:S01]  /*00e0*/  IMAD.MOV.U32 R18, RZ, RZ, RZ ;  /* 0x000000ffff127224 */ /* 0x000fe200078e00ff */
[----:B------:R-:W-:Y:S01]  /*00f0*/  ULDC.64 UR4, c[0x0][0x220] ;  /* 0x0000880000047ab9 */ /* 0x000fe20000000a00 */
[----:B------:R-:W-:Y:S02]  /*0100*/  ISETP.NE.AND P0, PT, R6, 0x1, PT ;  /* 0x000000010600780c */ /* 0x000fe40003f05270 */
[----:B------:R-:W-:Y:S01]  /*0110*/  IMAD.HI.U32 R2, R19, UR4, R18 ;  /* 0x0000000413027c27 */ /* 0x000fe2000f8e0012 */
[----:B------:R-:W-:-:S04]  /*0120*/  ULDC UR4, c[0x0][0x21c] ;  /* 0x0000870000047ab9 */ /* 0x000fc80000000800 */
[----:B------:R-:W-:-:S05]  /*0130*/  SHF.R.U32.HI R3, RZ, UR5, R2 ;  /* 0x00000005ff037c19 */ /* 0x000fca0008011602 */
[----:B------:R-:W-:-:S04]  /*0140*/  IMAD.MOV R0, RZ, RZ, -R3 ;  /* 0x000000ffff007224 */ /* 0x000fc800078e0a03 */
[----:B------:R-:W-:Y:S01]  /*0150*/  IMAD R0, R0, UR4, R19 ;  /* 0x0000000400007c24 */ /* 0x000fe2000f8e0213 */
[----:B------:R-:W-:-:S03]  /*0160*/  ULDC.64 UR4, c[0x0][0x348] ;  /* 0x0000d20000047ab9 */ /* 0x000fc60000000a00 */
        /* <DEDUP_REMOVED lines=9> */
[----:B------:R-:W-:-:S04]  /*0200*/  ULDC.64 UR4, c[0x0][0x350] ;  /* 0x0000d40000047ab9 */ /* 0x000fc80000000a00 */
[----:B------:R-:W-:-:S04]  /*0210*/  IMAD.MOV R2, RZ, RZ, -R5 ;  /* 0x000000ffff027224 */ /* 0x000fc800078e0a05 */
[----:B------:R-:W-:-:S04]  /*0220*/  IMAD R3, R2, UR6, R3 ;  /* 0x0000000602037c24 */ /* 0x000fc8000f8e0203 */
[C---:B------:R-:W-:Y:S02]  /*0230*/  IMAD R16, R3.reuse, UR4, R16 ;  /* 0x0000000403107c24 */ /* 0x040fe4000f8e0210 */
[----:B------:R-:W-:Y:S01]  /*0240*/  IMAD R0, R3, UR5, R0 ;  /* 0x0000000503007c24 */ /* 0x000fe2000f8e0200 */
[----:B------:R-:W-:Y:S06]  /*0250*/  @!P0 BRA `(.L_x_1570) ;  /* 0x0000001000488947 */ /* 0x000fec0003800000 */
        /* <DEDUP_REMOVED lines=265> */
[----:B------:R-:W-:-:S03]  /*12f0*/  ULDC.64 UR4, c[0x0][0x340] ;  /* 0x0000d00000047ab9 */ /* 0x000fc60000000a00 */
[----:B------:R-:W-:Y:S01]  /*1300*/  IMAD.HI.U32 R2, R5, UR4, R4 ;  /* 0x0000000405027c27 */ /* 0x000fe2000f8e0004 */
[----:B------:R-:W-:-:S04]  /*1310*/  ULDC UR4, c[0x0][0x33c] ;  /* 0x0000cf0000047ab9 */ /* 0x000fc80000000800 */
[----:B------:R-:W-:-:S05]  /*1320*/  SHF.R.U32.HI R2, RZ, UR5, R2 ;  /* 0x00000005ff027c19 */ /* 0x000fca0008011602 */
[----:B------:R-:W-:-:S04]  /*1330*/  IMAD.MOV R3, RZ, RZ, -R2 ;  /* 0x000000ffff037224 */ /* 0x000fc800078e0a02 */
[----:B------:R-:W-:Y:S01]  /*1340*/  IMAD R5, R3, UR4, R5 ;  /* 0x0000000403057c24 */ /* 0x000fe2000f8e0205 */
[----:B------:R-:W-:-:S03]  /*1350*/  ULDC.64 UR4, c[0x0][0x408] ;  /* 0x0001020000047ab9 */ /* 0x000fc60000000a00 */
[C---:B------:R-:W-:Y:S02]  /*1360*/  IMAD R16, R5.reuse, UR4, R16 ;  /* 0x0000000405107c24 */ /* 0x040fe4000f8e0210 */
[----:B------:R-:W-:-:S07]  /*1370*/  IMAD R0, R5, UR5, R0 ;  /* 0x0000000505007c24 */ /* 0x000fce000f8e0200 */
.L_x_1570:
        /* <DEDUP_REMOVED lines=23> */
.L_x_1574:
[----:B------:R-:W2:Y:S02]  /*14f0*/  LDG.E.U8 R4, desc[UR36][R4.64] ;  /* 0x0000002404047981 */ /* 0x000ea4000c1e1100 */
[----:B--2---:R-:W-:-:S04]  /*1500*/  I2FP.F32.U32 R0, R4 ;  /* 0x0000000400007245 */ /* 0x004fc80000201000 */
[----:B------:R-:W-:-:S04]  /*1510*/  F2FP.BF16.F32.PACK_AB R0, RZ, R0 ;  /* 0x00000000ff00723e */ /* 0x000fc800000010ff */
[----:B------:R-:W-:Y:S01]  /*1520*/  PRMT R2, R0, 0x7610, R2 ;  /* 0x0000761000027816 */ /* 0x000fe20000000002 */
[----:B------:R-:W-:Y:S06]  /*1530*/  BRA `(.L_x_1576) ;  /* 0x0000000c00c47947 */ /* 0x000fec0003800000 */
.L_x_1573:
        /* <DEDUP_REMOVED lines=11> */
.L_x_1578:
[----:B------:R-:W2:Y:S02]  /*15f0*/  LDG.E R4, desc[UR36][R4.64] ;  /* 0x0000002404047981 */ /* 0x000ea4000c1e1900 */
[----:B--2---:R-:W-:-:S04]  /*1600*/  I2FP.F32.S32 R0, R4 ;  /* 0x0000000400007245 */ /* 0x004fc80000201400 */
[----:B------:R-:W-:-:S04]  /*1610*/  F2FP.BF16.F32.PACK_AB R0, RZ, R0 ;  /* 0x00000000ff00723e */ /* 0x000fc800000010ff */
[----:B------:R-:W-:Y:S01]  /*1620*/  PRMT R2, R0, 0x7610, R2 ;  /* 0x0000761000027816 */ /* 0x000fe20000000002 */
[----:B------:R-:W-:Y:S06]  /*1630*/  BRA `(.L_x_1576) ;  /* 0x0000000c00847947 */ /* 0x000fec0003800000 */
.L_x_1577:
[----:B------:R-:W2:Y:S02]  /*1640*/  LDG.E.U16 R4, desc[UR36][R4.64] ;  /* 0x0000002404047981 */ /* 0x000ea4000c1e1500 */
[----:B--2---:R-:W0:Y:S02]  /*1650*/  I2F.S16 R0, R4 ;  /* 0x0000000400007306 */ /* 0x004e240000101400 */
[----:B0-----:R-:W-:-:S04]  /*1660*/  F2FP.BF16.F32.PACK_AB R0, RZ, R0 ;  /* 0x00000000ff00723e */ /* 0x001fc800000010ff */
[----:B------:R-:W-:Y:S01]  /*1670*/  PRMT R2, R0, 0x7610, R2 ;  /* 0x0000761000027816 */ /* 0x000fe20000000002 */
[----:B------:R-:W-:Y:S06]  /*1680*/  BRA `(.L_x_1576) ;  /* 0x0000000c00707947 */ /* 0x000fec0003800000 */
.L_x_1572:
        /* <DEDUP_REMOVED lines=9> */
.L_x_1580:
[----:B------:R-:W2:Y:S02]  /*1720*/  LDG.E.U16 R0, desc[UR36][R4.64] ;  /* 0x0000002404007981 */ /* 0x000ea4000c1e1500 */
[----:B--2---:R-:W-:-:S05]  /*1730*/  HADD2.F32 R0, -RZ, R0.H0_H0 ;  /* 0x20000000ff007230 */ /* 0x004fca0000004100 */
[----:B------:R-:W-:-:S04]  /*1740*/  F2FP.BF16.F32.PACK_AB R0, RZ, R0 ;  /* 0x00000000ff00723e */ /* 0x000fc800000010ff */
[----:B------:R-:W-:Y:S01]  /*1750*/  PRMT R2, R0, 0x7610, R2 ;  /* 0x0000761000027816 */ /* 0x000fe20000000002 */
[----:B------:R-:W-:Y:S06]  /*1760*/  BRA `(.L_x_1576) ;  /* 0x0000000c00387947 */ /* 0x000fec0003800000 */
.L_x_1579:
        /* <DEDUP_REMOVED lines=9> */
.L_x_1582:
[----:B------:R-:W2:Y:S02]  /*1800*/  LDG.E.U16 R4, desc[UR36][R4.64] ;  /* 0x0000002404047981 */ /* 0x000ea4000c1e1500 */
[----:B--2---:R-:W-:-:S05]  /*1810*/  HADD2.F32 R0, -RZ, R4.H0_H0 ;  /* 0x20000004ff007230 */ /* 0x004fca0000004100 */
[----:B------:R-:W-:-:S04]  /*1820*/  F2FP.BF16.F32.PACK_AB R0, RZ, R0 ;  /* 0x00000000ff00723e */ /* 0x000fc800000010ff */
[----:B------:R-:W-:Y:S01]  /*1830*/  PRMT R2, R0, 0x7610, R2 ;  /* 0x0000761000027816 */ /* 0x000fe20000000002 */
[----:B------:R-:W-:Y:S06]  /*1840*/  BRA `(.L_x_1576) ;  /* 0x0000000c00007947 */ /* 0x000fec0003800000 */
.L_x_1581:
        /* <DEDUP_REMOVED lines=9> */
.L_x_1571:
        /* <DEDUP_REMOVED lines=14> */
.L_x_1585:
        /* <DEDUP_REMOVED lines=9> */
.L_x_1584:
        /* <DEDUP_REMOVED lines=28> */
.L_x_1587:
        /* <DEDUP_REMOVED lines=14> */
.L_x_1586:
[----:B------:R0:W5:Y:S01]  /*1cf0*/  LDG.E.U16 R2, desc[UR36][R4.64] ;  /* 0x0000002404027981 */ /* 0x000162000c1e1500 */
[----:B------:R-:W-:Y:S05]  /*1d00*/  BRA `(.L_x_1576) ;  /* 0x0000000400d07947 */ /* 0x000fea0003800000 */
.L_x_1583:
        /* <DEDUP_REMOVED lines=13> */
.L_x_1590:
        /* <DEDUP_REMOVED lines=21> */
.L_x_1594:
[----:B------:R-:W-:Y:S05]  /*1f30*/  BSYNC B1 ;  /* 0x0000000000017941 */ /* 0x000fea0003800000 */
.L_x_1593:
[----:B------:R-:W-:Y:S01]  /*1f40*/  LEA R3, R0, 0x3b800000, 0x17 ;  /* 0x3b80000000037811 */ /* 0x000fe200078eb8ff */
[----:B------:R-:W-:-:S05]  /*1f50*/  IMAD.SHL.U32 R0, R2, 0x100000, RZ ;  /* 0x0010000002007824 */ /* 0x000fca00078e00ff */
[----:B------:R-:W-:-:S07]  /*1f60*/  LOP3.LUT R0, R3, R0, R4, 0xfe, !PT ;  /* 0x0000000003007212 */ /* 0x000fce00078efe04 */
.L_x_1592:
[----:B------:R-:W-:Y:S05]  /*1f70*/  BSYNC B0 ;  /* 0x0000000000007941 */ /* 0x000fea0003800000 */
.L_x_1591:
[----:B------:R-:W-:-:S04]  /*1f80*/  F2FP.BF16.F32.PACK_AB R0, RZ, R0 ;  /* 0x00000000ff00723e */ /* 0x000fc800000010ff */
[----:B------:R-:W-:Y:S01]  /*1f90*/  PRMT R2, R0, 0x7610, R2 ;  /* 0x0000761000027816 */ /* 0x000fe20000000002 */
[----:B------:R-:W-:Y:S06]  /*1fa0*/  BRA `(.L_x_1576) ;  /* 0x0000000400287947 */ /* 0x000fec0003800000 */
.L_x_1589:
        /* <DEDUP_REMOVED lines=21> */
.L_x_1598:
[----:B------:R-:W-:Y:S05]  /*2100*/  BSYNC B1 ;  /* 0x0000000000017941 */ /* 0x000fea0003800000 */
.L_x_1597:
[----:B------:R-:W-:Y:S01]  /*2110*/  LEA R3, R0, 0x37800000, 0x17 ;  /* 0x3780000000037811 */ /* 0x000fe200078eb8ff */
[----:B------:R-:W-:-:S05]  /*2120*/  IMAD.SHL.U32 R0, R2, 0x200000, RZ ;  /* 0x0020000002007824 */ /* 0x000fca00078e00ff */
[----:B------:R-:W-:-:S07]  /*2130*/  LOP3.LUT R0, R3, R0, R4, 0xfe, !PT ;  /* 0x0000000003007212 */ /* 0x000fce00078efe04 */
.L_x_1596:
[----:B------:R-:W-:Y:S05]  /*2140*/  BSYNC B0 ;  /* 0x0000000000007941 */ /* 0x000fea0003800000 */
.L_x_1595:
[----:B------:R-:W-:-:S04]  /*2150*/  F2FP.BF16.F32.PACK_AB R0, RZ, R0 ;  /* 0x00000000ff00723e */ /* 0x000fc800000010ff */
[----:B------:R-:W-:Y:S01]  /*2160*/  PRMT R2, R0, 0x7610, R2 ;  /* 0x0000761000027816 */ /* 0x000fe20000000002 */
[----:B------:R-:W-:Y:S06]  /*2170*/  BRA `(.L_x_1576) ;  /* 0x0000000000b47947 */ /* 0x000fec0003800000 */
.L_x_1588:
        /* <DEDUP_REMOVED lines=14> */
.L_x_1602:
[----:B------:R-:W-:Y:S05]  /*2260*/  BSYNC B0 ;  /* 0x0000000000007941 */ /* 0x000fea0003800000 */
.L_x_1601:
[----:B------:R-:W-:-:S04]  /*2270*/  F2FP.BF16.F32.PACK_AB R0, RZ, R0 ;  /* 0x00000000ff00723e */ /* 0x000fc800000010ff */
[----:B------:R-:W-:Y:S01]  /*2280*/  PRMT R2, R0, 0x7610, R2 ;  /* 0x0000761000027816 */ /* 0x000fe20000000002 */
[----:B------:R-:W-:Y:S06]  /*2290*/  BRA `(.L_x_1576) ;  /* 0x00000000006c7947 */ /* 0x000fec0003800000 */
.L_x_1575:
        /* <DEDUP_REMOVED lines=16> */
.L_x_1603:
[----:B------:R-:W-:Y:S01]  /*23a0*/  PRMT R2, RZ, 0x7610, R2 ;  /* 0x00007610ff027816 */ /* 0x000fe20000000002 */
[----:B------:R-:W-:Y:S06]  /*23b0*/  BRA `(.L_x_1576) ;  /* 0x0000000000247947 */ /* 0x000fec0003800000 */
.L_x_1600:
[----:B------:R-:W2:Y:S02]  /*23c0*/  LDG.E.64 R4, desc[UR36][R4.64] ;  /* 0x0000002404047981 */ /* 0x000ea4000c1e1b00 */
[----:B--2---:R-:W0:Y:S02]  /*23d0*/  I2F.U64 R0, R4 ;  /* 0x0000000400007312 */ /* 0x004e240000301000 */
[----:B0-----:R-:W-:-:S04]  /*23e0*/  F2FP.BF16.F32.PACK_AB R0, RZ, R0 ;  /* 0x00000000ff00723e */ /* 0x001fc800000010ff */
[----:B------:R-:W-:Y:S01]  /*23f0*/  PRMT R2, R0, 0x7610, R2 ;  /* 0x0000761000027816 */ /* 0x000fe20000000002 */
[----:B------:R-:W-:Y:S06]  /*2400*/  BRA `(.L_x_1576) ;  /* 0x0000000000107947 */ /* 0x000fec0003800000 */
.L_x_1599:
[----:B------:R-:W2:Y:S02]  /*2410*/  LDG.E R4, desc[UR36][R4.64] ;  /* 0x0000002404047981 */ /* 0x000ea4000c1e1900 */
[----:B--2---:R-:W-:-:S04]  /*2420*/  I2FP.F32.U32 R0, R4 ;  /* 0x0000000400007245 */ /* 0x004fc80000201000 */
[----:B------:R-:W-:-:S04]  /*2430*/  F2FP.BF16.F32.PACK_AB R0, RZ, R0 ;  /* 0x00000000ff00723e */ /* 0x000fc800000010ff */
[----:B------:R-:W-:-:S07]  /*2440*/  PRMT R2, R0, 0x7610, R2 ;  /* 0x0000761000027816 */ /* 0x000fce0000000002 */
.L_x_1576:
[----:B------:R-:W1:Y:S01]  /*2450*/  LDC.U16 R3, c[0x0][0x422] ;  /* 0x00010880ff037b82 */ /* 0x000e620000000400 */
[----:B0----5:R-:W-:Y:S02]  /*2460*/  IMAD.U32 R4, R2, 0x10000, RZ ;  /* 0x0001000002047824 */ /* 0x021fe400078e00ff */
[----:B-1----:R-:W-:-:S05]  /*2470*/  IMAD.U32 R3, R3, 0x10000, RZ ;  /* 0x0001000003037824 */ /* 0x002fca00078e00ff */
        /* <DEDUP_REMOVED lines=33> */
.L_x_1610:
[----:B------:R-:W-:Y:S01]  /*2690*/  FSETP.GEU.FTZ.AND P0, PT, R8, -R0, PT ;  /* 0x800000000800720b */ /* 0x000fe20003f1e000 */
[----:B------:R-:W-:-:S12]  /*26a0*/  FADD.FTZ R6, R6, -1 ;  /* 0xbf80000006067421 */ /* 0x000fd80000010000 */
[----:B------:R-:W-:-:S07]  /*26b0*/  @!P0 FADD.FTZ R6, R6, -1 ;  /* 0xbf80000006068421 */ /* 0x000fce0000010000 */
.L_x_1609:
[----:B------:R-:W-:Y:S05]  /*26c0*/  BSYNC B1 ;  /* 0x0000000000017941 */ /* 0x000fea0003800000 */
.L_x_1608:
[----:B------:R-:W-:Y:S01]  /*26d0*/  FFMA.FTZ R5, -R0, R6, R5 ;  /* 0x0000000600057223 */ /* 0x000fe20000010105 */
[----:B------:R-:W-:Y:S06]  /*26e0*/  BRA `(.L_x_1606) ;  /* 0x00000000007c7947 */ /* 0x000fec0003800000 */
.L_x_1607:
        /* <DEDUP_REMOVED lines=15> */
.L_x_1613:
        /* <DEDUP_REMOVED lines=13> */
.L_x_1612:
[----:B------:R-:W-:Y:S05]  /*28b0*/  BSYNC B1 ;  /* 0x0000000000017941 */ /* 0x000fea0003800000 */
.L_x_1611:
[----:B------:R-:W-:-:S04]  /*28c0*/  FMUL.FTZ R6, R6, 1.1920928955078125e-07 ;  /* 0x3400000006067820 */ /* 0x000fc80000410000 */
[----:B0-----:R-:W-:-:S07]  /*28d0*/  FMUL.FTZ R5, R11, R6 ;  /* 0x000000060b057220 */ /* 0x001fce0000410000 */
.L_x_1606:
[----:B------:R-:W-:Y:S05]  /*28e0*/  BSYNC B0 ;  /* 0x0000000000007941 */ /* 0x000fea0003800000 */
.L_x_1605:
[C---:B------:R-:W-:Y:S01]  /*28f0*/  FSETP.GTU.FTZ.AND P0, PT, |R5|.reuse, +INF , PT ;  /* 0x7f8000000500780b */ /* 0x040fe20003f1c200 */
[----:B------:R-:W0:Y:S01]  /*2900*/  MUFU.RCP R0, R3 ;  /* 0x0000000300007308 */ /* 0x000e220000001000 */
[----:B------:R-:W-:Y:S01]  /*2910*/  LOP3.LUT R4, R5, 0x80000000, R4, 0xb8, !PT ;  /* 0x8000000005047812 */ /* 0x000fe200078eb804 */
[----:B------:R-:W-:Y:S01]  /*2920*/  BSSY B0, `(.L_x_1604) ;  /* 0x000001c000007945 */ /* 0x000fe20003800000 */
[----:B------:R-:W-:Y:S02]  /*2930*/  FSETP.GEU.FTZ.AND P1, PT, R3, RZ, PT ;  /* 0x000000ff0300720b */ /* 0x000fe40003f3e000 */
[----:B------:R-:W-:Y:S01]  /*2940*/  FSEL R4, R5, R4, P0 ;  /* 0x0000000405047208 */ /* 0x000fe20000000000 */
[----:B------:R-:W-:-:S03]  /*2950*/  IMAD.U32 R5, R2, 0x10000, RZ ;  /* 0x0001000002057824 */ /* 0x000fc600078e00ff */
[C---:B------:R-:W-:Y:S02]  /*2960*/  FSETP.NEU.FTZ.AND P0, PT, R4.reuse, RZ, PT ;  /* 0x000000ff0400720b */ /* 0x040fe40003f1d000 */
        /* <DEDUP_REMOVED lines=23> */
.L_x_1614:
[----:B------:R-:W-:Y:S05]  /*2ae0*/  BSYNC B0 ;  /* 0x0000000000007941 */ /* 0x000fea0003800000 */
.L_x_1604:
[----:B------:R-:W0:Y:S02]  /*2af0*/  LDC.U8 R2, c[0x0][0x424] ;  /* 0x00010900ff027b82 */ /* 0x000e240000000000 */
        /* <DEDUP_REMOVED lines=12> */
[----:B------:R-:W0:Y:S02]  /*2bc0*/  F2I.FTZ.TRUNC.NTZ R5, R5 ;  /* 0x0000000500057305 */ /* 0x000e24000021f100 */
[----:B0-----:R0:W-:Y:S01]  /*2bd0*/  STG.E.U8 desc[UR36][R16.64], R5 ;  /* 0x0000000510007986 */ /* 0x0011e2000c101124 */
[----:B------:R-:W-:Y:S05]  /*2be0*/  BRA `(.L_x_1620) ;  /* 0x0000000c00947947 */ /* 0x000fea0003800000 */
.L_x_1618:
[----:B------:R-:W-:-:S06]  /*2bf0*/  IMAD.U32 R3, R5, 0x10000, RZ ;  /* 0x0001000005037824 */ /* 0x000fcc00078e00ff */
[----:B------:R-:W0:Y:S02]  /*2c00*/  F2I.S64.TRUNC R2, R3 ;  /* 0x0000000300027311 */ /* 0x000e24000020d900 */
[----:B0-----:R0:W-:Y:S01]  /*2c10*/  STG.E.U8 desc[UR36][R16.64], R2 ;  /* 0x0000000210007986 */ /* 0x0011e2000c101124 */
[----:B------:R-:W-:Y:S05]  /*2c20*/  BRA `(.L_x_1620) ;  /* 0x0000000c00847947 */ /* 0x000fea0003800000 */
.L_x_1617:
[----:B------:R-:W-:-:S13]  /*2c30*/  ISETP.NE.AND P0, PT, R0, 0x2, PT ;  /* 0x000000020000780c */ /* 0x000fda0003f05270 */
[----:B------:R-:W-:Y:S05]  /*2c40*/  @!P0 BRA `(.L_x_1621) ;  /* 0x0000000000308947 */ /* 0x000fea0003800000 */
[----:B------:R-:W-:-:S13]  /*2c50*/  ISETP.NE.AND P0, PT, R0, 0x3, PT ;  /* 0x000000030000780c */ /* 0x000fda0003f05270 */
[----:B------:R-:W-:Y:S05]  /*2c60*/  @!P0 BRA `(.L_x_1622) ;  /* 0x0000000000188947 */ /* 0x000fea0003800000 */
[----:B------:R-:W-:-:S13]  /*2c70*/  ISETP.NE.AND P0, PT, R0, 0x4, PT ;  /* 0x000000040000780c */ /* 0x000fda0003f05270 */
[----:B------:R-:W-:Y:S05]  /*2c80*/  @P0 BRA `(.L_x_1619) ;  /* 0x0000000c000c0947 */ /* 0x000fea0003800000 */
[----:B------:R-:W-:-:S06]  /*2c90*/  IMAD.U32 R2, R5, 0x10000, RZ ;  /* 0x0001000005027824 */ /* 0x000fcc00078e00ff */
[----:B------:R-:W0:Y:S02]  /*2ca0*/  F2I.S64.TRUNC R2, R2 ;  /* 0x0000000200027311 */ /* 0x000e24000020d900 */
[----:B0-----:R0:W-:Y:S01]  /*2cb0*/  STG.E.64 desc[UR36][R16.64], R2 ;  /* 0x0000000210007986 */ /* 0x0011e2000c101b24 */
[----:B------:R-:W-:Y:S05]  /*2cc0*/  BRA `(.L_x_1620) ;  /* 0x0000000c005c7947 */ /* 0x000fea0003800000 */
.L_x_1622:
[----:B------:R-:W-:-:S06]  /*2cd0*/  IMAD.U32 R5, R5, 0x10000, RZ ;  /* 0x0001000005057824 */ /* 0x000fcc00078e00ff */
[----:B------:R-:W0:Y:S02]  /*2ce0*/  F2I.FTZ.TRUNC.NTZ R5, R5 ;  /* 0x0000000500057305 */ /* 0x000e24000021f100 */
[----:B0-----:R0:W-:Y:S01]  /*2cf0*/  STG.E desc[UR36][R16.64], R5 ;  /* 0x0000000510007986 */ /* 0x0011e2000c101924 */
[----:B------:R-:W-:Y:S05]  /*2d00*/  BRA `(.L_x_1620) ;  /* 0x0000000c004c7947 */ /* 0x000fea0003800000 */
.L_x_1621:
[----:B------:R-:W-:-:S06]  /*2d10*/  IMAD.U32 R5, R5, 0x10000, RZ ;  /* 0x0001000005057824 */ /* 0x000fcc00078e00ff */
[----:B------:R-:W0:Y:S02]  /*2d20*/  F2I.FTZ.TRUNC.NTZ R5, R5 ;  /* 0x0000000500057305 */ /* 0x000e24000021f100 */
[----:B0-----:R0:W-:Y:S01]  /*2d30*/  STG.E.U16 desc[UR36][R16.64], R5 ;  /* 0x0000000510007986 */ /* 0x0011e2000c101524 */
[----:B------:R-:W-:Y:S05]  /*2d40*/  BRA `(.L_x_1620) ;  /* 0x0000000c003c7947 */ /* 0x000fea0003800000 */
.L_x_1616:
        /* <DEDUP_REMOVED lines=9> */
.L_x_1624:
[----:B------:R-:W-:-:S05]  /*2de0*/  IMAD.U32 R0, R5, 0x10000, RZ ;  /* 0x0001000005007824 */ /* 0x000fca00078e00ff */
[----:B------:R-:W-:-:S05]  /*2df0*/  F2FP.F16.F32.PACK_AB R0, RZ, R0 ;  /* 0x00000000ff00723e */ /* 0x000fca00000000ff */
[----:B------:R0:W-:Y:S01]  /*2e00*/  STG.E.U16 desc[UR36][R16.64], R0 ;  /* 0x0000000010007986 */ /* 0x0001e2000c101524 */
[----:B------:R-:W-:Y:S05]  /*2e10*/  BRA `(.L_x_1620) ;  /* 0x0000000c00087947 */ /* 0x000fea0003800000 */
.L_x_1623:
        /* <DEDUP_REMOVED lines=10> */
.L_x_1626:
[----:B------:R-:W-:-:S05]  /*2ec0*/  IMAD.U32 R5, R5, 0x10000, RZ ;  /* 0x0001000005057824 */ /* 0x000fca00078e00ff */
[----:B------:R-:W-:-:S04]  /*2ed0*/  F2FP.F16.F32.PACK_AB R3, RZ, R5 ;  /* 0x00000005ff03723e */ /* 0x000fc800000000ff */
[----:B------:R-:W-:-:S05]  /*2ee0*/  PRMT R3, R3, 0x5410, RZ ;  /* 0x0000541003037816 */ /* 0x000fca00000000ff */
[----:B------:R0:W-:Y:S01]  /*2ef0*/  STG.E desc[UR36][R16.64], R3 ;  /* 0x0000000310007986 */ /* 0x0001e2000c101924 */
[----:B------:R-:W-:Y:S05]  /*2f00*/  BRA `(.L_x_1620) ;  /* 0x0000000800cc7947 */ /* 0x000fea0003800000 */
.L_x_1625:
[----:B------:R-:W-:-:S04]  /*2f10*/  IMAD.U32 R2, R5, 0x10000, RZ ;  /* 0x0001000005027824 */ /* 0x000fc800078e00ff */
[----:B------:R-:W-:-:S06]  /*2f20*/  FMUL.FTZ R2, R2, 1 ;  /* 0x3f80000002027820 */ /* 0x000fcc0000410000 */
[----:B------:R-:W0:Y:S02]  /*2f30*/  F2F.F64.F32 R2, R2 ;  /* 0x0000000200027310 */ /* 0x000e240000201800 */
[----:B0-----:R0:W-:Y:S01]  /*2f40*/  STG.E.64 desc[UR36][R16.64], R2 ;  /* 0x0000000210007986 */ /* 0x0011e2000c101b24 */
[----:B------:R-:W-:Y:S05]  /*2f50*/  BRA `(.L_x_1620) ;  /* 0x0000000800b87947 */ /* 0x000fea0003800000 */
.L_x_1615:
        /* <DEDUP_REMOVED lines=13> */
.L_x_1629:
[----:B------:R-:W-:Y:S01]  /*3030*/  IMAD.U32 R5, R5, 0x10000, RZ ;  /* 0x0001000005057824 */ /* 0x000fe200078e00ff */
[----:B------:R-:W-:-:S03]  /*3040*/  CS2R R6, SRZ ;  /* 0x0000000000067805 */ /* 0x000fc6000001ff00 */
[----:B------:R-:W-:-:S06]  /*3050*/  FMUL.FTZ R5, R5, 1 ;  /* 0x3f80000005057820 */ /* 0x000fcc0000410000 */
[----:B------:R-:W0:Y:S02]  /*3060*/  F2F.F64.F32 R4, R5 ;  /* 0x0000000500047310 */ /* 0x000e240000201800 */
[----:B0-----:R0:W-:Y:S01]  /*3070*/  STG.E.128 desc[UR36][R16.64], R4 ;  /* 0x0000000410007986 */ /* 0x0011e2000c101d24 */
[----:B------:R-:W-:Y:S05]  /*3080*/  BRA `(.L_x_1620) ;  /* 0x00000008006c7947 */ /* 0x000fea0003800000 */
.L_x_1628:
        /* <DEDUP_REMOVED lines=21> */
.L_x_1633:
[----:B------:R-:W-:Y:S05]  /*31e0*/  BSYNC B0 ;  /* 0x0000000000007941 */ /* 0x000fea0003800000 */
.L_x_1632:
[----:B------:R-:W-:-:S05]  /*31f0*/  LOP3.LUT R3, R0, R3, RZ, 0xfc, !PT ;  /* 0x0000000300037212 */ /* 0x000fca00078efcff */
[----:B------:R0:W-:Y:S01]  /*3200*/  STG.E.U8 desc[UR36][R16.64], R3 ;  /* 0x0000000310007986 */ /* 0x0001e2000c101124 */
[----:B------:R-:W-:Y:S05]  /*3210*/  BRA `(.L_x_1620) ;  /* 0x0000000800087947 */ /* 0x000fea0003800000 */
.L_x_1631:
        /* <DEDUP_REMOVED lines=13> */
.L_x_1635:
[----:B------:R-:W-:Y:S01]  /*32f0*/  IMAD.MOV.U32 R0, RZ, RZ, 0x7f ;  /* 0x0000007fff007424 */ /* 0x000fe200078e00ff */
[----:B------:R-:W-:-:S04]  /*3300*/  ISETP.GT.U32.AND P0, PT, R2, 0x7f800000, PT ;  /* 0x7f8000000200780c */ /* 0x000fc80003f04070 */
[----:B------:R-:W-:-:S09]  /*3310*/  SEL R0, R0, 0x7c, P0 ;  /* 0x0000007c00007807 */ /* 0x000fd20000000000 */
.L_x_1636:
[----:B------:R-:W-:Y:S05]  /*3320*/  BSYNC B0 ;  /* 0x0000000000007941 */ /* 0x000fea0003800000 */
.L_x_1634:
[----:B------:R-:W-:-:S04]  /*3330*/  LOP3.LUT R2, R5, 0x80000000, RZ, 0xc0, !PT ;  /* 0x8000000005027812 */ /* 0x000fc800078ec0ff */
[----:B------:R-:W-:-:S04]  /*3340*/  SHF.R.U32.HI R3, RZ, 0x18, R2 ;  /* 0x00000018ff037819 */ /* 0x000fc80000011602 */
[----:B------:R-:W-:-:S05]  /*3350*/  LOP3.LUT R3, R0, R3, RZ, 0xfc, !PT ;  /* 0x0000000300037212 */ /* 0x000fca00078efcff */
[----:B------:R0:W-:Y:S01]  /*3360*/  STG.E.U8 desc[UR36][R16.64], R3 ;  /* 0x0000000310007986 */ /* 0x0001e2000c101124 */
[----:B------:R-:W-:Y:S05]  /*3370*/  BRA `(.L_x_1620) ;  /* 0x0000000400b07947 */ /* 0x000fea0003800000 */
.L_x_1630:
[----:B------:R0:W-:Y:S01]  /*3380*/  STG.E.U16 desc[UR36][R16.64], R5 ;  /* 0x0000000510007986 */ /* 0x0001e2000c101524 */
[----:B------:R-:W-:Y:S05]  /*3390*/  BRA `(.L_x_1620) ;  /* 0x0000000400a87947 */ /* 0x000fea0003800000 */
.L_x_1627:
        /* <DEDUP_REMOVED lines=9> */
[----:B------:R-:W0:Y:S02]  /*3430*/  F2I.FTZ.U32.TRUNC.NTZ R3, R3 ;  /* 0x0000000300037305 */ /* 0x000e24000021f000 */
[----:B0-----:R4:W-:Y:S01]  /*3440*/  STG.E.U16 desc[UR36][R16.64], R3 ;  /* 0x0000000310007986 */ /* 0x0019e2000c101524 */
[----:B------:R-:W-:Y:S05]  /*3450*/  BRA `(.L_x_1620) ;  /* 0x0000000400787947 */ /* 0x000fea0003800000 */
.L_x_1639:
        /* <DEDUP_REMOVED lines=17> */
.L_x_1642:
[----:B------:R-:W-:-:S04]  /*3570*/  LOP3.LUT R2, R5, 0x80000000, RZ, 0xc0, !PT ;  /* 0x8000000005027812 */ /* 0x000fc800078ec0ff */
[----:B------:R-:W-:-:S04]  /*3580*/  SHF.R.U32.HI R3, RZ, 0x18, R2 ;  /* 0x00000018ff037819 */ /* 0x000fc80000011602 */
[----:B------:R-:W-:-:S04]  /*3590*/  LOP3.LUT R0, R0, R3, RZ, 0xfc, !PT ;  /* 0x0000000300007212 */ /* 0x000fc800078efcff */
[----:B------:R-:W-:-:S07]  /*35a0*/  PRMT R8, R0, 0x7610, R8 ;  /* 0x0000761000087816 */ /* 0x000fce0000000008 */
.L_x_1641:
[----:B------:R-:W-:Y:S05]  /*35b0*/  BSYNC B0 ;  /* 0x0000000000007941 */ /* 0x000fea0003800000 */
.L_x_1640:
[----:B------:R0:W-:Y:S01]  /*35c0*/  STG.E.U8 desc[UR36][R16.64], R8 ;  /* 0x0000000810007986 */ /* 0x0001e2000c101124 */
[----:B------:R-:W-:Y:S05]  /*35d0*/  BRA `(.L_x_1620) ;  /* 0x0000000400187947 */ /* 0x000fea0003800000 */
.L_x_1638:
        /* <DEDUP_REMOVED lines=17> */
.L_x_1645:
[----:B------:R-:W-:-:S04]  /*36f0*/  LOP3.LUT R2, R5, 0x80000000, RZ, 0xc0, !PT ;  /* 0x8000000005027812 */ /* 0x000fc800078ec0ff */
[----:B------:R-:W-:-:S04]  /*3700*/  SHF.R.U32.HI R3, RZ, 0x18, R2 ;  /* 0x00000018ff037819 */ /* 0x000fc80000011602 */
[----:B------:R-:W-:-:S04]  /*3710*/  LOP3.LUT R0, R0, R3, RZ, 0xfc, !PT ;  /* 0x0000000300007212 */ /* 0x000fc800078efcff */
[----:B------:R-:W-:-:S07]  /*3720*/  PRMT R8, R0, 0x7610, R8 ;  /* 0x0000761000087816 */ /* 0x000fce0000000008 */
.L_x_1644:
[----:B------:R-:W-:Y:S05]  /*3730*/  BSYNC B0 ;  /* 0x0000000000007941 */ /* 0x000fea0003800000 */
.L_x_1643:
[----:B------:R3:W-:Y:S01]  /*3740*/  STG.E.U8 desc[UR36][R16.64], R8 ;  /* 0x0000000810007986 */ /* 0x0007e2000c101124 */
[----:B------:R-:W-:Y:S05]  /*3750*/  BRA `(.L_x_1620) ;  /* 0x0000000000b87947 */ /* 0x000fea0003800000 */
.L_x_1637:
        /* <DEDUP_REMOVED lines=22> */
.L_x_1619:
[----:B------:R-:W-:Y:S01]  /*38c0*/  MOV R0, 0x0 ;  /* 0x0000000000007802 */ /* 0x000fe20000000f00 */
[----:B------:R-:W-:Y:S01]  /*38d0*/  ULDC.64 UR4, c[0x4][0x178] ;  /* 0x01005e0000047ab9 */ /* 0x000fe20000000a00 */
[----:B------:R-:W-:Y:S01]  /*38e0*/  ULDC.64 UR6, c[0x4][0x180] ;  /* 0x0100600000067ab9 */ /* 0x000fe20000000a00 */
[----:B------:R-:W-:Y:S01]  /*38f0*/  IMAD.U32 R4, RZ, RZ, UR4 ;  /* 0x00000004ff047e24 */ /* 0x000fe2000f8e00ff */
[----:B------:R0:W1:Y:S01]  /*3900*/  LDC.64 R2, c[0x4][R0] ;  /* 0x0100000000027b82 */ /* 0x0000620000000a00 */
[----:B------:R-:W-:Y:S01]  /*3910*/  IMAD.U32 R5, RZ, RZ, UR5 ;  /* 0x00000005ff057e24 */ /* 0x000fe2000f8e00ff */
[----:B------:R-:W-:Y:S01]  /*3920*/  ULDC.64 UR4, c[0x4][0x90] ;  /* 0x0100240000047ab9 */ /* 0x000fe20000000a00 */
[----:B------:R-:W-:Y:S02]  /*3930*/  IMAD.U32 R6, RZ, RZ, UR6 ;  /* 0x00000006ff067e24 */ /* 0x000fe4000f8e00ff */
[----:B------:R-:W-:Y:S02]  /*3940*/  IMAD.U32 R7, RZ, RZ, UR7 ;  /* 0x00000007ff077e24 */ /* 0x000fe4000f8e00ff */
[----:B------:R-:W-:-:S02]  /*3950*/  IMAD.U32 R10, RZ, RZ, UR4 ;  /* 0x00000004ff0a7e24 */ /* 0x000fc4000f8e00ff */
[----:B------:R-:W-:Y:S02]  /*3960*/  IMAD.U32 R11, RZ, RZ, UR5 ;  /* 0x00000005ff0b7e24 */ /* 0x000fe4000f8e00ff */
[----:B------:R-:W-:Y:S02]  /*3970*/  IMAD.MOV.U32 R8, RZ, RZ, 0x65 ;  /* 0x00000065ff087424 */ /* 0x000fe400078e00ff */
[----:B------:R-:W-:Y:S02]  /*3980*/  IMAD.MOV.U32 R12, RZ, RZ, 0x1 ;  /* 0x00000001ff0c7424 */ /* 0x000fe400078e00ff */
[----:B0-----:R-:W-:-:S07]  /*3990*/  IMAD.MOV.U32 R13, RZ, RZ, RZ ;  /* 0x000000ffff0d7224 */ /* 0x001fce00078e00ff */
[----:B------:R-:W-:-:S07]  /*39a0*/  LEPC R20, `(.L_x_1648) ;  /* 0x000000001014794e */ /* 0x000fce0000000000 */
[----:B-1----:R-:W-:Y:S05]  /*39b0*/  CALL.ABS.NOINC R2 ;  /* 0x0000000002007343 */ /* 0x002fea0003c00000 */
.L_x_1648:
[----:B------:R-:W-:Y:S05]  /*39c0*/  BRA `(.L_x_1620) ;  /* 0x00000000001c7947 */ /* 0x000fea0003800000 */
.L_x_1647:
[----:B------:R-:W-:-:S06]  /*39d0*/  IMAD.U32 R2, R5, 0x10000, RZ ;  /* 0x0001000005027824 */ /* 0x000fcc00078e00ff */
[----:B------:R-:W0:Y:S02]  /*39e0*/  F2I.U64.TRUNC R2, R2 ;  /* 0x0000000200027311 */ /* 0x000e24000020d800 */
[----:B0-----:R2:W-:Y:S01]  /*39f0*/  STG.E.64 desc[UR36][R16.64], R2 ;  /* 0x0000000210007986 */ /* 0x0015e2000c101b24 */
[----:B------:R-:W-:Y:S05]  /*3a00*/  BRA `(.L_x_1620) ;  /* 0x00000000000c7947 */ /* 0x000fea0003800000 */
.L_x_1646:
[----:B------:R-:W-:-:S06]  /*3a10*/  IMAD.U32 R5, R5, 0x10000, RZ ;  /* 0x0001000005057824 */ /* 0x000fcc00078e00ff */
[----:B------:R-:W0:Y:S02]  /*3a20*/  F2I.FTZ.U32.TRUNC.NTZ R5, R5 ;  /* 0x0000000500057305 */ /* 0x000e24000021f000 */
[----:B0-----:R0:W-:Y:S02]  /*3a30*/  STG.E desc[UR36][R16.64], R5 ;  /* 0x0000000510007986 */ /* 0x0011e4000c101924 */
.L_x_1620:
[----:B------:R-:W-:-:S07]  /*3a40*/  VIADD R19, R19, 0x80 ;  /* 0x0000008013137836 */ /* 0x000fce0000000000 */
.L_x_1569:
[----:B------:R-:W-:Y:S05]  /*3a50*/  BSYNC B6 ;  /* 0x0000000000067941 */ /* 0x000fea0003800000 */
.L_x_1568:
[----:B------:R-:W-:Y:S01]  /*3a60*/  ULDC UR4, c[0x0][0x210] ;  /* 0x0000840000047ab9 */ /* 0x000fe20000000800 */
[----:B------:R-:W-:Y:S01]  /*3a70*/  BSSY B6, `(.L_x_1649) ;  /* 0x000039f000067945 */ /* 0x000fe20003800000 */
[----:B------:R-:W-:-:S13]  /*3a80*/  ISETP.GE.AND P0, PT, R19, UR4, PT ;  /* 0x0000000413007c0c */ /* 0x000fda000bf06270 */
[----:B------:R-:W-:Y:S05]  /*3a90*/  @P0 BRA `(.L_x_1650) ;  /* 0x0000003800700947 */ /* 0x000fea0003800000 */
[----:B0-----:R-:W0:Y:S01]  /*3aa0*/  LDC R6, c[0x0][0x218] ;  /* 0x00008600ff067b82 */ /* 0x001e220000000800 */
[----:B------:R-:W-:Y:S02]  /*3ab0*/  IMAD.MOV.U32 R0, RZ, RZ, RZ ;  /* 0x000000ffff007224 */ /* 0x000fe400078e00ff */
[----:B-1234-:R-:W-:Y:S01]  /*3ac0*/  IMAD.MOV.U32 R16, RZ, RZ, RZ ;  /* 0x000000ffff107224 */ /* 0x01efe200078e00ff */
        /* <DEDUP_REMOVED lines=300> */
.L_x_1651:
        /* <DEDUP_REMOVED lines=23> */
.L_x_1655:
[----:B------:R-:W2:Y:S02]  /*4f00*/  LDG.E.U8 R4, desc[UR36][R4.64] ;  /* 0x0000002404047981 */ /* 0x000ea4000c1e1100 */
[----:B--2---:R-:W-:-:S04]  /*4f10*/  I2FP.F32.U32 R0, R4 ;  /* 0x0000000400007245 */ /* 0x004fc80000201000 */
[----:B------:R-:W-:-:S04]  /*4f20*/  F2FP.BF16.F32.PACK_AB R0, RZ, R0 ;  /* 0x00000000ff00723e */ /* 0x000fc800000010ff */
[----:B------:R-:W-:Y:S01]  /*4f30*/  PRMT R3, R0, 0x7610, R3 ;  /* 0x0000761000037816 */ /* 0x000fe20000000003 */
[----:B------:R-:W-:Y:S06]  /*4f40*/  BRA `(.L_x_1657) ;  /* 0x0000000c00c47947 */ /* 0x000fec0003800000 */
.L_x_1654:
        /* <DEDUP_REMOVED lines=11> */
.L_x_1659:
[----:B------:R-:W2:Y:S02]  /*5000*/  LDG.E R4, desc[UR36][R4.64] ;  /* 0x0000002404047981 */ /* 0x000ea4000c1e1900 */
[----:B--2---:R-:W-:-:S04]  /*5010*/  I2FP.F32.S32 R0, R4 ;  /* 0x0000000400007245 */ /* 0x004fc80000201400 */
[----:B------:R-:W-:-:S04]  /*5020*/  F2FP.BF16.F32.PACK_AB R0, RZ, R0 ;  /* 0x00000000ff00723e */ /* 0x000fc800000010ff */
[----:B------:R-:W-:Y:S01]  /*5030*/  PRMT R3, R0, 0x7610, R3 ;  /* 0x0000761000037816 */ /* 0x000fe20000000003 */
[----:B------:R-:W-:Y:S06]  /*5040*/  BRA `(.L_x_1657) ;  /* 0x0000000c00847947 */ /* 0x000fec0003800000 */
.L_x_1658:
[----:B------:R-:W2:Y:S02]  /*5050*/  LDG.E.U16 R4, desc[UR36][R4.64] ;  /* 0x0000002404047981 */ /* 0x000ea4000c1e1500 */
[----:B--2---:R-:W0:Y:S02]  /*5060*/  I2F.S16 R0, R4 ;  /* 0x0000000400007306 */ /* 0x004e240000101400 */
[----:B0-----:R-:W-:-:S04]  /*5070*/  F2FP.BF16.F32.PACK_AB R0, RZ, R0 ;  /* 0x00000000ff00723e */ /* 0x001fc800000010ff */
[----:B------:R-:W-:Y:S01]  /*5080*/  PRMT R3, R0, 0x7610, R3 ;  /* 0x0000761000037816 */ /* 0x000fe20000000003 */
[----:B------:R-:W-:Y:S06]  /*5090*/  BRA `(.L_x_1657) ;  /* 0x0000000c00707947 */ /* 0x000fec0003800000 */
.L_x_1653:
        /* <DEDUP_REMOVED lines=9> */
.L_x_1661:
[----:B------:R-:W2:Y:S02]  /*5130*/  LDG.E.U16 R0, desc[UR36][R4.64] ;  /* 0x0000002404007981 */ /* 0x000ea4000c1e1500 */
[----:B--2---:R-:W-:-:S05]  /*5140*/  HADD2.F32 R0, -RZ, R0.H0_H0 ;  /* 0x20000000ff007230 */ /* 0x004fca0000004100 */
[----:B------:R-:W-:-:S04]  /*5150*/  F2FP.BF16.F32.PACK_AB R0, RZ, R0 ;  /* 0x00000000ff00723e */ /* 0x000fc800000010ff */
[----:B------:R-:W-:Y:S01]  /*5160*/  PRMT R3, R0, 0x7610, R3 ;  /* 0x0000761000037816 */ /* 0x000fe20000000003 */
[----:B------:R-:W-:Y:S06]  /*5170*/  BRA `(.L_x_1657) ;  /* 0x0000000c00387947 */ /* 0x000fec0003800000 */
.L_x_1660:
        /* <DEDUP_REMOVED lines=9> */
.L_x_1663:
[----:B------:R-:W2:Y:S02]  /*5210*/  LDG.E.U16 R4, desc[UR36][R4.64] ;  /* 0x0000002404047981 */ /* 0x000ea4000c1e1500 */
[----:B--2---:R-:W-:-:S05]  /*5220*/  HADD2.F32 R0, -RZ, R4.H0_H0 ;  /* 0x20000004ff007230 */ /* 0x004fca0000004100 */
[----:B------:R-:W-:-:S04]  /*5230*/  F2FP.BF16.F32.PACK_AB R0, RZ, R0 ;  /* 0x00000000ff00723e */ /* 0x000fc800000010ff */
[----:B------:R-:W-:Y:S01]  /*5240*/  PRMT R3, R0, 0x7610, R3 ;  /* 0x0000761000037816 */ /* 0x000fe20000000003 */
[----:B------:R-:W-:Y:S06]  /*5250*/  BRA `(.L_x_1657) ;  /* 0x0000000c00007947 */ /* 0x000fec0003800000 */
.L_x_1662:
        /* <DEDUP_REMOVED lines=9> */
.L_x_1652:
        /* <DEDUP_REMOVED lines=14> */
.L_x_1666:
        /* <DEDUP_REMOVED lines=9> */
.L_x_1665:
        /* <DEDUP_REMOVED lines=27> */
.L_x_1668:
        /* <DEDUP_REMOVED lines=15> */
.L_x_1667:
[----:B------:R0:W5:Y:S01]  /*5700*/  LDG.E.U16 R3, desc[UR36][R4.64] ;  /* 0x0000002404037981 */ /* 0x000162000c1e1500 */
[----:B------:R-:W-:Y:S05]  /*5710*/  BRA `(.L_x_1657) ;  /* 0x0000000400d07947 */ /* 0x000fea0003800000 */
.L_x_1664:
        /* <DEDUP_REMOVED lines=13> */
.L_x_1671:
        /* <DEDUP_REMOVED lines=21> */
.L_x_1675:
[----:B------:R-:W-:Y:S05]  /*5940*/  BSYNC B1 ;  /* 0x0000000000017941 */ /* 0x000fea0003800000 */
.L_x_1674:
[----:B------:R-:W-:Y:S01]  /*5950*/  LEA R3, R0, 0x3b800000, 0x17 ;  /* 0x3b80000000037811 */ /* 0x000fe200078eb8ff */
[----:B------:R-:W-:-:S05]  /*5960*/  IMAD.SHL.U32 R0, R2, 0x100000, RZ ;  /* 0x0010000002007824 */ /* 0x000fca00078e00ff */
[----:B------:R-:W-:-:S07]  /*5970*/  LOP3.LUT R0, R3, R0, R4, 0xfe, !PT ;  /* 0x0000000003007212 */ /* 0x000fce00078efe04 */
.L_x_1673:
[----:B------:R-:W-:Y:S05]  /*5980*/  BSYNC B0 ;  /* 0x0000000000007941 */ /* 0x000fea0003800000 */
.L_x_1672:
[----:B------:R-:W-:-:S04]  /*5990*/  F2FP.BF16.F32.PACK_AB R0, RZ, R0 ;  /* 0x00000000ff00723e */ /* 0x000fc800000010ff */
[----:B------:R-:W-:Y:S01]  /*59a0*/  PRMT R3, R0, 0x7610, R3 ;  /* 0x0000761000037816 */ /* 0x000fe20000000003 */
[----:B------:R-:W-:Y:S06]  /*59b0*/  BRA `(.L_x_1657) ;  /* 0x0000000400287947 */ /* 0x000fec0003800000 */
.L_x_1670:
        /* <DEDUP_REMOVED lines=21> */
.L_x_1679:
[----:B------:R-:W-:Y:S05]  /*5b10*/  BSYNC B1 ;  /* 0x0000000000017941 */ /* 0x000fea0003800000 */
.L_x_1678:
[----:B------:R-:W-:Y:S01]  /*5b20*/  LEA R3, R0, 0x37800000, 0x17 ;  /* 0x3780000000037811 */ /* 0x000fe200078eb8ff */
[----:B------:R-:W-:-:S05]  /*5b30*/  IMAD.SHL.U32 R0, R2, 0x200000, RZ ;  /* 0x0020000002007824 */ /* 0x000fca00078e00ff */
[----:B------:R-:W-:-:S07]  /*5b40*/  LOP3.LUT R0, R3, R0, R4, 0xfe, !PT ;  /* 0x0000000003007212 */ /* 0x000fce00078efe04 */
.L_x_1677:
[----:B------:R-:W-:Y:S05]  /*5b50*/  BSYNC B0 ;  /* 0x0000000000007941 */ /* 0x000fea0003800000 */
.L_x_1676:
[----:B------:R-:W-:-:S04]  /*5b60*/  F2FP.BF16.F32.PACK_AB R0, RZ, R0 ;  /* 0x00000000ff00723e */ /* 0x000fc800000010ff */
[----:B------:R-:W-:Y:S01]  /*5b70*/  PRMT R3, R0, 0x7610, R3 ;  /* 0x0000761000037816 */ /* 0x000fe20000000003 */
[----:B------:R-:W-:Y:S06]  /*5b80*/  BRA `(.L_x_1657) ;  /* 0x0000000000b47947 */ /* 0x000fec0003800000 */
.L_x_1669:
        /* <DEDUP_REMOVED lines=14> */
.L_x_1683:
[----:B------:R-:W-:Y:S05]  /*5c70*/  BSYNC B0 ;  /* 0x0000000000007941 */ /* 0x000fea0003800000 */
.L_x_1682:
[----:B------:R-:W-:-:S04]  /*5c80*/  F2FP.BF16.F32.PACK_AB R0, RZ, R0 ;  /* 0x00000000ff00723e */ /* 0x000fc800000010ff */
[----:B------:R-:W-:Y:S01]  /*5c90*/  PRMT R3, R0, 0x7610, R3 ;  /* 0x0000761000037816 */ /* 0x000fe20000000003 */
[----:B------:R-:W-:Y:S06]  /*5ca0*/  BRA `(.L_x_1657) ;  /* 0x00000000006c7947 */ /* 0x000fec0003800000 */
.L_x_1656:
        /* <DEDUP_REMOVED lines=16> */
.L_x_1684:
[----:B------:R-:W-:Y:S01]  /*5db0*/  PRMT R3, RZ, 0x7610, R3 ;  /* 0x00007610ff037816 */ /* 0x000fe20000000003 */
[----:B------:R-:W-:Y:S06]  /*5dc0*/  BRA `(.L_x_1657) ;  /* 0x0000000000247947 */ /* 0x000fec0003800000 */
.L_x_1681:
[----:B------:R-:W2:Y:S02]  /*5dd0*/  LDG.E.64 R4, desc[UR36][R4.64] ;  /* 0x0000002404047981 */ /* 0x000ea4000c1e1b00 */
[----:B--2---:R-:W0:Y:S02]  /*5de0*/  I2F.U64 R0, R4 ;  /* 0x0000000400007312 */ /* 0x004e240000301000 */
[----:B0-----:R-:W-:-:S04]  /*5df0*/  F2FP.BF16.F32.PACK_AB R0, RZ, R0 ;  /* 0x00000000ff00723e */ /* 0x001fc800000010ff */
[----:B------:R-:W-:Y:S01]  /*5e00*/  PRMT R3, R0, 0x7610, R3 ;  /* 0x0000761000037816 */ /* 0x000fe20000000003 */
[----:B------:R-:W-:Y:S06]  /*5e10*/  BRA `(.L_x_1657) ;  /* 0x0000000000107947 */ /* 0x000fec0003800000 */
.L_x_1680:
[----:B------:R-:W2:Y:S02]  /*5e20*/  LDG.E R4, desc[UR36][R4.64] ;  /* 0x0000002404047981 */ /* 0x000ea4000c1e1900 */
[----:B--2---:R-:W-:-:S04]  /*5e30*/  I2FP.F32.U32 R0, R4 ;  /* 0x0000000400007245 */ /* 0x004fc80000201000 */
[----:B------:R-:W-:-:S04]  /*5e40*/  F2FP.BF16.F32.PACK_AB R0, RZ, R0 ;  /* 0x00000000ff00723e */ /* 0x000fc800000010ff */
[----:B------:R-:W-:-:S07]  /*5e50*/  PRMT R3, R0, 0x7610, R3 ;  /* 0x0000761000037816 */ /* 0x000fce0000000003 */
.L_x_1657:
        /* <DEDUP_REMOVED lines=36> */
.L_x_1691:
[----:B------:R-:W-:Y:S01]  /*60a0*/  FSETP.GEU.FTZ.AND P0, PT, R9, -R6, PT ;  /* 0x800000060900720b */ /* 0x000fe20003f1e000 */
[----:B------:R-:W-:-:S12]  /*60b0*/  FADD.FTZ R7, R7, -1 ;  /* 0xbf80000007077421 */ /* 0x000fd80000010000 */
[----:B------:R-:W-:-:S07]  /*60c0*/  @!P0 FADD.FTZ R7, R7, -1 ;  /* 0xbf80000007078421 */ /* 0x000fce0000010000 */
.L_x_1690:
[----:B------:R-:W-:Y:S05]  /*60d0*/  BSYNC B1 ;  /* 0x0000000000017941 */ /* 0x000fea0003800000 */
.L_x_1689:
[----:B------:R-:W-:Y:S01]  /*60e0*/  FFMA.FTZ R0, -R6, R7, R0 ;  /* 0x0000000706007223 */ /* 0x000fe20000010100 */
[----:B------:R-:W-:Y:S06]  /*60f0*/  BRA `(.L_x_1687) ;  /* 0x00000000007c7947 */ /* 0x000fec0003800000 */
.L_x_1688:
[C---:B------:R-:W-:Y:S01]  /*6100*/  VIADD R4, R7.reuse, 0xf4800000 ;  /* 0xf480000007047836 */ /* 0x040fe20000000000 */
[----:B------:R-:W-:Y:S01]  /*6110*/  FSETP.GT.FTZ.AND P0, PT, |R2|, RZ, PT ;  /* 0x000000ff0200720b */ /* 0x000fe20003f14200 */
[----:B------:R-:W-:Y:S01]  /*6120*/  BSSY B1, `(.L_x_1692) ;  /* 0x000001a000017945 */ /* 0x000fe20003800000 */
[----:B------:R-:W-:Y:S02]  /*6130*/  LOP3.LUT R8, R7, 0xff800000, RZ, 0xc0, !PT ;  /* 0xff80000007087812 */ /* 0x000fe400078ec0ff */
[----:B------:R-:W-:Y:S02]  /*6140*/  LOP3.LUT R9, R4, 0xff800000, RZ, 0xc0, !PT ;  /* 0xff80000004097812 */ /* 0x000fe400078ec0ff */
[C---:B------:R-:W-:Y:S02]  /*6150*/  LOP3.LUT R4, R0.reuse, 0x7fffff, RZ, 0xc0, !PT ;  /* 0x007fffff00047812 */ /* 0x040fe400078ec0ff */
[C---:B------:R-:W-:Y:S01]  /*6160*/  ISETP.GT.U32.OR P0, PT, R0.reuse, 0x7f7fffff, !P0 ;  /* 0x7f7fffff0000780c */ /* 0x040fe20004704470 */
[----:B------:R-:W-:Y:S01]  /*6170*/  IMAD.IADD R6, R0, 0x1, -R9 ;  /* 0x0000000100067824 */ /* 0x000fe200078e0a09 */
[----:B------:R-:W-:-:S02]  /*6180*/  LOP3.LUT R4, R4, 0x3f800000, RZ, 0xfc, !PT ;  /* 0x3f80000004047812 */ /* 0x000fc400078efcff */
[----:B------:R-:W-:Y:S02]  /*6190*/  FSEL R8, R8, +QNAN , !P0 ;  /* 0x7fffffff08087808 */ /* 0x000fe40004000000 */
[----:B------:R-:W-:-:S13]  /*61a0*/  LOP3.LUT P1, R6, R6, 0xff800000, RZ, 0xc0, !PT ;  /* 0xff80000006067812 */ /* 0x000fda000782c0ff */
[----:B------:R-:W-:Y:S05]  /*61b0*/  @!P1 BRA `(.L_x_1693) ;  /* 0x0000000000409947 */ /* 0x000fea0003800000 */
[----:B------:R-:W-:-:S04]  /*61c0*/  LOP3.LUT R7, R7, 0x7fffff, RZ, 0xc0, !PT ;  /* 0x007fffff07077812 */ /* 0x000fc800078ec0ff */
[----:B------:R-:W-:-:S04]  /*61d0*/  LOP3.LUT R10, R7, 0x3f800000, RZ, 0xfc, !PT ;  /* 0x3f800000070a7812 */ /* 0x000fc800078efcff */
[----:B------:R0:W1:Y:S03]  /*61e0*/  MUFU.RCP R0, R10 ;  /* 0x0000000a00007308 */ /* 0x0000660000001000 */
.L_x_1694:
        /* <DEDUP_REMOVED lines=13> */
.L_x_1693:
[----:B------:R-:W-:Y:S05]  /*62c0*/  BSYNC B1 ;  /* 0x0000000000017941 */ /* 0x000fea0003800000 */
.L_x_1692:
[----:B------:R-:W-:-:S04]  /*62d0*/  FMUL.FTZ R7, R4, 1.1920928955078125e-07 ;  /* 0x3400000004077820 */ /* 0x000fc80000410000 */
[----:B------:R-:W-:-:S07]  /*62e0*/  FMUL.FTZ R0, R8, R7 ;  /* 0x0000000708007220 */ /* 0x000fce0000410000 */
.L_x_1687:
[----:B------:R-:W-:Y:S05]  /*62f0*/  BSYNC B0 ;  /* 0x0000000000007941 */ /* 0x000fea0003800000 */
.L_x_1686:
[C---:B------:R-:W-:Y:S01]  /*6300*/  FSETP.GTU.FTZ.AND P0, PT, |R0|.reuse, +INF , PT ;  /* 0x7f8000000000780b */ /* 0x040fe20003f1c200 */
[----:B------:R-:W1:Y:S01]  /*6310*/  MUFU.RCP R4, R2 ;  /* 0x0000000200047308 */ /* 0x000e620000001000 */
        /* <DEDUP_REMOVED lines=29> */
.L_x_1695:
[----:B------:R-:W-:Y:S05]  /*64f0*/  BSYNC B0 ;  /* 0x0000000000007941 */ /* 0x000fea0003800000 */
.L_x_1685:
        /* <DEDUP_REMOVED lines=16> */
.L_x_1699:
[----:B------:R-:W-:-:S06]  /*6600*/  IMAD.U32 R3, R7, 0x10000, RZ ;  /* 0x0001000007037824 */ /* 0x000fcc00078e00ff */
[----:B------:R-:W1:Y:S02]  /*6610*/  F2I.S64.TRUNC R2, R3 ;  /* 0x0000000300027311 */ /* 0x000e64000020d900 */
[----:B-1----:R1:W-:Y:S01]  /*6620*/  STG.E.U8 desc[UR36][R16.64], R2 ;  /* 0x0000000210007986 */ /* 0x0023e2000c101124 */
[----:B------:R-:W-:Y:S05]  /*6630*/  BRA `(.L_x_1701) ;  /* 0x0000000c00847947 */ /* 0x000fea0003800000 */
.L_x_1698:
        /* <DEDUP_REMOVED lines=10> */
.L_x_1703:
[----:B------:R-:W-:-:S06]  /*66e0*/  IMAD.U32 R7, R7, 0x10000, RZ ;  /* 0x0001000007077824 */ /* 0x000fcc00078e00ff */
[----:B------:R-:W1:Y:S02]  /*66f0*/  F2I.FTZ.TRUNC.NTZ R7, R7 ;  /* 0x0000000700077305 */ /* 0x000e64000021f100 */
[----:B-1----:R3:W-:Y:S01]  /*6700*/  STG.E desc[UR36][R16.64], R7 ;  /* 0x0000000710007986 */ /* 0x0027e2000c101924 */
[----:B------:R-:W-:Y:S05]  /*6710*/  BRA `(.L_x_1701) ;  /* 0x0000000c004c7947 */ /* 0x000fea0003800000 */
.L_x_1702:
[----:B------:R-:W-:-:S06]  /*6720*/  IMAD.U32 R7, R7, 0x10000, RZ ;  /* 0x0001000007077824 */ /* 0x000fcc00078e00ff */
[----:B------:R-:W1:Y:S02]  /*6730*/  F2I.FTZ.TRUNC.NTZ R7, R7 ;  /* 0x0000000700077305 */ /* 0x000e64000021f100 */
[----:B-1----:R1:W-:Y:S01]  /*6740*/  STG.E.U16 desc[UR36][R16.64], R7 ;  /* 0x0000000710007986 */ /* 0x0023e2000c101524 */
[----:B------:R-:W-:Y:S05]  /*6750*/  BRA `(.L_x_1701) ;  /* 0x0000000c003c7947 */ /* 0x000fea0003800000 */
.L_x_1697:
        /* <DEDUP_REMOVED lines=9> */
.L_x_1705:
[----:B------:R-:W-:-:S05]  /*67f0*/  IMAD.U32 R0, R7, 0x10000, RZ ;  /* 0x0001000007007824 */ /* 0x000fca00078e00ff */
[----:B------:R-:W-:-:S05]  /*6800*/  F2FP.F16.F32.PACK_AB R0, RZ, R0 ;  /* 0x00000000ff00723e */ /* 0x000fca00000000ff */
[----:B------:R1:W-:Y:S01]  /*6810*/  STG.E.U16 desc[UR36][R16.64], R0 ;  /* 0x0000000010007986 */ /* 0x0003e2000c101524 */
[----:B------:R-:W-:Y:S05]  /*6820*/  BRA `(.L_x_1701) ;  /* 0x0000000c00087947 */ /* 0x000fea0003800000 */
.L_x_1704:
        /* <DEDUP_REMOVED lines=10> */
.L_x_1707:
[----:B------:R-:W-:-:S05]  /*68d0*/  IMAD.U32 R7, R7, 0x10000, RZ ;  /* 0x0001000007077824 */ /* 0x000fca00078e00ff */
[----:B------:R-:W-:-:S04]  /*68e0*/  F2FP.F16.F32.PACK_AB R3, RZ, R7 ;  /* 0x00000007ff03723e */ /* 0x000fc800000000ff */
[----:B------:R-:W-:-:S05]  /*68f0*/  PRMT R3, R3, 0x5410, RZ ;  /* 0x0000541003037816 */ /* 0x000fca00000000ff */
[----:B------:R1:W-:Y:S01]  /*6900*/  STG.E desc[UR36][R16.64], R3 ;  /* 0x0000000310007986 */ /* 0x0003e2000c101924 */
[----:B------:R-:W-:Y:S05]  /*6910*/  BRA `(.L_x_1701) ;  /* 0x0000000800cc7947 */ /* 0x000fea0003800000 */
.L_x_1706:
[----:B------:R-:W-:-:S04]  /*6920*/  IMAD.U32 R2, R7, 0x10000, RZ ;  /* 0x0001000007027824 */ /* 0x000fc800078e00ff */
[----:B------:R-:W-:-:S06]  /*6930*/  FMUL.FTZ R2, R2, 1 ;  /* 0x3f80000002027820 */ /* 0x000fcc0000410000 */
[----:B------:R-:W1:Y:S02]  /*6940*/  F2F.F64.F32 R2, R2 ;  /* 0x0000000200027310 */ /* 0x000e640000201800 */
[----:B-1----:R1:W-:Y:S01]  /*6950*/  STG.E.64 desc[UR36][R16.64], R2 ;  /* 0x0000000210007986 */ /* 0x0023e2000c101b24 */
[----:B------:R-:W-:Y:S05]  /*6960*/  BRA `(.L_x_1701) ;  /* 0x0000000800b87947 */ /* 0x000fea0003800000 */
.L_x_1696:
        /* <DEDUP_REMOVED lines=13> */
.L_x_1710:
[----:B------:R-:W-:-:S04]  /*6a40*/  IMAD.U32 R7, R7, 0x10000, RZ ;  /* 0x0001000007077824 */ /* 0x000fc800078e00ff */
[----:B------:R-:W-:Y:S01]  /*6a50*/  FMUL.FTZ R4, R7, 1 ;  /* 0x3f80000007047820 */ /* 0x000fe20000410000 */
[----:B------:R-:W-:-:S05]  /*6a60*/  CS2R R6, SRZ ;  /* 0x0000000000067805 */ /* 0x000fca000001ff00 */
[----:B------:R-:W1:Y:S02]  /*6a70*/  F2F.F64.F32 R4, R4 ;  /* 0x0000000400047310 */ /* 0x000e640000201800 */
[----:B-1----:R1:W-:Y:S01]  /*6a80*/  STG.E.128 desc[UR36][R16.64], R4 ;  /* 0x0000000410007986 */ /* 0x0023e2000c101d24 */
[----:B------:R-:W-:Y:S05]  /*6a90*/  BRA `(.L_x_1701) ;  /* 0x00000008006c7947 */ /* 0x000fea0003800000 */
.L_x_1709:
        /* <DEDUP_REMOVED lines=21> */
.L_x_1714:
[----:B------:R-:W-:Y:S05]  /*6bf0*/  BSYNC B0 ;  /* 0x0000000000007941 */ /* 0x000fea0003800000 */
.L_x_1713:
[----:B------:R-:W-:-:S05]  /*6c00*/  LOP3.LUT R3, R0, R3, RZ, 0xfc, !PT ;  /* 0x0000000300037212 */ /* 0x000fca00078efcff */
[----:B------:R1:W-:Y:S01]  /*6c10*/  STG.E.U8 desc[UR36][R16.64], R3 ;  /* 0x0000000310007986 */ /* 0x0003e2000c101124 */
[----:B------:R-:W-:Y:S05]  /*6c20*/  BRA `(.L_x_1701) ;  /* 0x0000000800087947 */ /* 0x000fea0003800000 */
.L_x_1712:
        /* <DEDUP_REMOVED lines=13> */
.L_x_1716:
[----:B------:R-:W-:Y:S01]  /*6d00*/  IMAD.MOV.U32 R0, RZ, RZ, 0x7f ;  /* 0x0000007fff007424 */ /* 0x000fe200078e00ff */
[----:B------:R-:W-:-:S04]  /*6d10*/  ISETP.GT.U32.AND P0, PT, R2, 0x7f800000, PT ;  /* 0x7f8000000200780c */ /* 0x000fc80003f04070 */
[----:B------:R-:W-:-:S09]  /*6d20*/  SEL R0, R0, 0x7c, P0 ;  /* 0x0000007c00007807 */ /* 0x000fd20000000000 */
.L_x_1717:
[----:B------:R-:W-:Y:S05]  /*6d30*/  BSYNC B0 ;  /* 0x0000000000007941 */ /* 0x000fea0003800000 */
.L_x_1715:
[----:B------:R-:W-:-:S04]  /*6d40*/  LOP3.LUT R2, R7, 0x80000000, RZ, 0xc0, !PT ;  /* 0x8000000007027812 */ /* 0x000fc800078ec0ff */
[----:B------:R-:W-:-:S04]  /*6d50*/  SHF.R.U32.HI R3, RZ, 0x18, R2 ;  /* 0x00000018ff037819 */ /* 0x000fc80000011602 */
[----:B------:R-:W-:-:S05]  /*6d60*/  LOP3.LUT R3, R0, R3, RZ, 0xfc, !PT ;  /* 0x0000000300037212 */ /* 0x000fca00078efcff */
[----:B------:R1:W-:Y:S01]  /*6d70*/  STG.E.U8 desc[UR36][R16.64], R3 ;  /* 0x0000000310007986 */ /* 0x0003e2000c101124 */
[----:B------:R-:W-:Y:S05]  /*6d80*/  BRA `(.L_x_1701) ;  /* 0x0000000400b07947 */ /* 0x000fea0003800000 */
.L_x_1711:
[----:B------:R1:W-:Y:S01]  /*6d90*/  STG.E.U16 desc[UR36][R16.64], R7 ;  /* 0x0000000710007986 */ /* 0x0003e2000c101524 */
[----:B------:R-:W-:Y:S05]  /*6da0*/  BRA `(.L_x_1701) ;  /* 0x0000000400a87947 */ /* 0x000fea0003800000 */
.L_x_1708:
        /* <DEDUP_REMOVED lines=12> */
.L_x_1720:
        /* <DEDUP_REMOVED lines=17> */
.L_x_1723:
[----:B------:R-:W-:-:S04]  /*6f80*/  LOP3.LUT R2, R7, 0x80000000, RZ, 0xc0, !PT ;  /* 0x8000000007027812 */ /* 0x000fc800078ec0ff */
[----:B------:R-:W-:-:S04]  /*6f90*/  SHF.R.U32.HI R3, RZ, 0x18, R2 ;  /* 0x00000018ff037819 */ /* 0x000fc80000011602 */
[----:B------:R-:W-:-:S04]  /*6fa0*/  LOP3.LUT R0, R0, R3, RZ, 0xfc, !PT ;  /* 0x0000000300007212 */ /* 0x000fc800078efcff */
[----:B------:R-:W-:-:S07]  /*6fb0*/  PRMT R8, R0, 0x7610, R8 ;  /* 0x0000761000087816 */ /* 0x000fce0000000008 */
.L_x_1722:
[----:B------:R-:W-:Y:S05]  /*6fc0*/  BSYNC B0 ;  /* 0x0000000000007941 */ /* 0x000fea0003800000 */
.L_x_1721:
[----:B------:R1:W-:Y:S01]  /*6fd0*/  STG.E.U8 desc[UR36][R16.64], R8 ;  /* 0x0000000810007986 */ /* 0x0003e2000c101124 */
[----:B------:R-:W-:Y:S05]  /*6fe0*/  BRA `(.L_x_1701) ;  /* 0x0000000400187947 */ /* 0x000fea0003800000 */
.L_x_1719:
        /* <DEDUP_REMOVED lines=17> */
.L_x_1726:
[----:B------:R-:W-:-:S04]  /*7100*/  LOP3.LUT R2, R7, 0x80000000, RZ, 0xc0, !PT ;  /* 0x8000000007027812 */ /* 0x000fc800078ec0ff */
[----:B------:R-:W-:-:S04]  /*7110*/  SHF.R.U32.HI R3, RZ, 0x18, R2 ;  /* 0x00000018ff037819 */ /* 0x000fc80000011602 */
[----:B------:R-:W-:-:S04]  /*7120*/  LOP3.LUT R0, R0, R3, RZ, 0xfc, !PT ;  /* 0x0000000300007212 */ /* 0x000fc800078efcff */
[----:B------:R-:W-:-:S07]  /*7130*/  PRMT R8, R0, 0x7610, R8 ;  /* 0x0000761000087816 */ /* 0x000fce0000000008 */
.L_x_1725:
[----:B------:R-:W-:Y:S05]  /*7140*/  BSYNC B0 ;  /* 0x0000000000007941 */ /* 0x000fea0003800000 */
.L_x_1724:
[----:B------:R1:W-:Y:S01]  /*7150*/  STG.E.U8 desc[UR36][R16.64], R8 ;  /* 0x0000000810007986 */ /* 0x0003e2000c101124 */
[----:B------:R-:W-:Y:S05]  /*7160*/  BRA `(.L_x_1701) ;  /* 0x0000000000b87947 */ /* 0x000fea0003800000 */
.L_x_1718:
        /* <DEDUP_REMOVED lines=22> */
.L_x_1700:
        /* <DEDUP_REMOVED lines=16> */
.L_x_1729:
[----:B------:R-:W-:Y:S05]  /*73d0*/  BRA `(.L_x_1701) ;  /* 0x00000000001c7947 */ /* 0x000fea0003800000 */
.L_x_1728:
[----:B------:R-:W-:-:S06]  /*73e0*/  IMAD.U32 R2, R7, 0x10000, RZ ;  /* 0x0001000007027824 */ /* 0x000fcc00078e00ff */
[----:B------:R-:W1:Y:S02]  /*73f0*/  F2I.U64.TRUNC R2, R2 ;  /* 0x0000000200027311 */ /* 0x000e64000020d800 */
[----:B-1----:R1:W-:Y:S01]  /*7400*/  STG.E.64 desc[UR36][R16.64], R2 ;  /* 0x0000000210007986 */ /* 0x0023e2000c101b24 */
[----:B------:R-:W-:Y:S05]  /*7410*/  BRA `(.L_x_1701) ;  /* 0x00000000000c7947 */ /* 0x000fea0003800000 */
.L_x_1727:
[----:B------:R-:W-:-:S06]  /*7420*/  IMAD.U32 R7, R7, 0x10000, RZ ;  /* 0x0001000007077824 */ /* 0x000fcc00078e00ff */
[----:B------:R-:W1:Y:S02]  /*7430*/  F2I.FTZ.U32.TRUNC.NTZ R7, R7 ;  /* 0x0000000700077305 */ /* 0x000e64000021f000 */
[----:B-1----:R1:W-:Y:S02]  /*7440*/  STG.E desc[UR36][R16.64], R7 ;  /* 0x0000000710007986 */ /* 0x0023e4000c101924 */
.L_x_1701:
[----:B------:R-:W-:-:S07]  /*7450*/  VIADD R19, R19, 0x80 ;  /* 0x0000008013137836 */ /* 0x000fce0000000000 */
.L_x_1650:
[----:B------:R-:W-:Y:S05]  /*7460*/  BSYNC B6 ;  /* 0x0000000000067941 */ /* 0x000fea0003800000 */
.L_x_1649:
[----:B------:R-:W-:Y:S01]  /*7470*/  ULDC UR4, c[0x0][0x210] ;  /* 0x0000840000047ab9 */ /* 0x000fe20000000800 */
[----:B------:R-:W-:Y:S01]  /*7480*/  BSSY B6, `(.L_x_1730) ;  /* 0x000039f000067945 */ /* 0x000fe20003800000 */
[----:B------:R-:W-:-:S13]  /*7490*/  ISETP.GE.AND P0, PT, R19, UR4, PT ;  /* 0x0000000413007c0c */ /* 0x000fda000bf06270 */
[----:B------:R-:W-:Y:S05]  /*74a0*/  @P0 BRA `(.L_x_1731) ;  /* 0x0000003800700947 */ /* 0x000fea0003800000 */
[----:B01----:R-:W0:Y:S01]  /*74b0*/  LDC R6, c[0x0][0x218] ;  /* 0x00008600ff067b82 */ /* 0x003e220000000800 */
[----:B------:R-:W-:Y:S02]  /*74c0*/  IMAD.MOV.U32 R0, RZ, RZ, RZ ;  /* 0x000000ffff007224 */ /* 0x000fe400078e00ff */
[----:B--234-:R-:W-:Y:S01]  /*74d0*/  IMAD.MOV.U32 R16, RZ, RZ, RZ ;  /* 0x000000ffff107224 */ /* 0x01cfe200078e00ff */
        /* <DEDUP_REMOVED lines=300> */
.L_x_1732:
        /* <DEDUP_REMOVED lines=23> */
.L_x_1736:
[----:B------:R-:W2:Y:S02]  /*8910*/  LDG.E.U8 R4, desc[UR36][R4.64] ;  /* 0x0000002404047981 */ /* 0x000ea4000c1e1100 */
[----:B--2---:R-:W-:-:S04]  /*8920*/  I2FP.F32.U32 R0, R4 ;  /* 0x0000000400007245 */ /* 0x004fc80000201000 */
[----:B------:R-:W-:-:S04]  /*8930*/  F2FP.BF16.F32.PACK_AB R0, RZ, R0 ;  /* 0x00000000ff00723e */ /* 0x000fc800000010ff */
[----:B------:R-:W-:Y:S01]  /*8940*/  PRMT R3, R0, 0x7610, R3 ;  /* 0x0000761000037816 */ /* 0x000fe20000000003 */
[----:B------:R-:W-:Y:S06]  /*8950*/  BRA `(.L_x_1738) ;  /* 0x0000000c00c47947 */ /* 0x000fec0003800000 */
.L_x_1735:
        /* <DEDUP_REMOVED lines=11> */
.L_x_1740:
[----:B------:R-:W2:Y:S02]  /*8a10*/  LDG.E R4, desc[UR36][R4.64] ;  /* 0x0000002404047981 */ /* 0x000ea4000c1e1900 */
[----:B--2---:R-:W-:-:S04]  /*8a20*/  I2FP.F32.S32 R0, R4 ;  /* 0x0000000400007245 */ /* 0x004fc80000201400 */
[----:B------:R-:W-:-:S04]  /*8a30*/  F2FP.BF16.F32.PACK_AB R0, RZ, R0 ;  /* 0x00000000ff00723e */ /* 0x000fc800000010ff */
[----:B------:R-:W-:Y:S01]  /*8a40*/  PRMT R3, R0, 0x7610, R3 ;  /* 0x0000761000037816 */ /* 0x000fe20000000003 */
[----:B------:R-:W-:Y:S06]  /*8a50*/  BRA `(.L_x_1738) ;  /* 0x0000000c00847947 */ /* 0x000fec0003800000 */
.L_x_1739:
[----:B------:R-:W2:Y:S02]  /*8a60*/  LDG.E.U16 R4, desc[UR36][R4.64] ;  /* 0x0000002404047981 */ /* 0x000ea4000c1e1500 */
[----:B--2---:R-:W0:Y:S02]  /*8a70*/  I2F.S16 R0, R4 ;  /* 0x0000000400007306 */ /* 0x004e240000101400 */
[----:B0-----:R-:W-:-:S04]  /*8a80*/  F2FP.BF16.F32.PACK_AB R0, RZ, R0 ;  /* 0x00000000ff00723e */ /* 0x001fc800000010ff */
[----:B------:R-:W-:Y:S01]  /*8a90*/  PRMT R3, R0, 0x7610, R3 ;  /* 0x0000761000037816 */ /* 0x000fe20000000003 */
[----:B------:R-:W-:Y:S06]  /*8aa0*/  BRA `(.L_x_1738) ;  /* 0x0000000c00707947 */ /* 0x000fec0003800000 */
.L_x_1734:
        /* <DEDUP_REMOVED lines=9> */
.L_x_1742:
[----:B------:R-:W2:Y:S02]  /*8b40*/  LDG.E.U16 R0, desc[UR36][R4.64] ;  /* 0x0000002404007981 */ /* 0x000ea4000c1e1500 */
[----:B--2---:R-:W-:-:S05]  /*8b50*/  HADD2.F32 R0, -RZ, R0.H0_H0 ;  /* 0x20000000ff007230 */ /* 0x004fca0000004100 */
[----:B------:R-:W-:-:S04]  /*8b60*/  F2FP.BF16.F32.PACK_AB R0, RZ, R0 ;  /* 0x00000000ff00723e */ /* 0x000fc800000010ff */
[----:B------:R-:W-:Y:S01]  /*8b70*/  PRMT R3, R0, 0x7610, R3 ;  /* 0x0000761000037816 */ /* 0x000fe20000000003 */
[----:B------:R-:W-:Y:S06]  /*8b80*/  BRA `(.L_x_1738) ;  /* 0x0000000c00387947 */ /* 0x000fec0003800000 */
.L_x_1741:
        /* <DEDUP_REMOVED lines=9> */
.L_x_1744:
[----:B------:R-:W2:Y:S02]  /*8c20*/  LDG.E.U16 R4, desc[UR36][R4.64] ;  /* 0x0000002404047981 */ /* 0x000ea4000c1e1500 */
[----:B--2---:R-:W-:-:S05]  /*8c30*/  HADD2.F32 R0, -RZ, R4.H0_H0 ;  /* 0x20000004ff007230 */ /* 0x004fca0000004100 */
[----:B------:R-:W-:-:S04]  /*8c40*/  F2FP.BF16.F32.PACK_AB R0, RZ, R0 ;  /* 0x00000000ff00723e */ /* 0x000fc800000010ff */
[----:B------:R-:W-:Y:S01]  /*8c50*/  PRMT R3, R0, 0x7610, R3 ;  /* 0x0000761000037816 */ /* 0x000fe20000000003 */
[----:B------:R-:W-:Y:S06]  /*8c60*/  BRA `(.L_x_1738) ;  /* 0x0000000c00007947 */ /* 0x000fec0003800000 */
.L_x_1743:
        /* <DEDUP_REMOVED lines=9> */
.L_x_1733:
        /* <DEDUP_REMOVED lines=14> */
.L_x_1747:
        /* <DEDUP_REMOVED lines=9> */
.L_x_1746:
        /* <DEDUP_REMOVED lines=27> */
.L_x_1749:
        /* <DEDUP_REMOVED lines=15> */
.L_x_1748:
[----:B------:R0:W5:Y:S01]  /*9110*/  LDG.E.U16 R3, desc[UR36][R4.64] ;  /* 0x0000002404037981 */ /* 0x000162000c1e1500 */
[----:B------:R-:W-:Y:S05]  /*9120*/  BRA `(.L_x_1738) ;  /* 0x0000000400d07947 */ /* 0x000fea0003800000 */
.L_x_1745:
        /* <DEDUP_REMOVED lines=13> */
.L_x_1752:
        /* <DEDUP_REMOVED lines=21> */
.L_x_1756:
[----:B------:R-:W-:Y:S05]  /*9350*/  BSYNC B1 ;  /* 0x0000000000017941 */ /* 0x000fea0003800000 */
.L_x_1755:
[----:B------:R-:W-:Y:S01]  /*9360*/  LEA R3, R0, 0x3b800000, 0x17 ;  /* 0x3b80000000037811 */ /* 0x000fe200078eb8ff */
[----:B------:R-:W-:-:S05]  /*9370*/  IMAD.SHL.U32 R0, R2, 0x100000, RZ ;  /* 0x0010000002007824 */ /* 0x000fca00078e00ff */
[----:B------:R-:W-:-:S07]  /*9380*/  LOP3.LUT R0, R3, R0, R4, 0xfe, !PT ;  /* 0x0000000003007212 */ /* 0x000fce00078efe04 */
.L_x_1754:
[----:B------:R-:W-:Y:S05]  /*9390*/  BSYNC B0 ;  /* 0x0000000000007941 */ /* 0x000fea0003800000 */
.L_x_1753:
[----:B------:R-:W-:-:S04]  /*93a0*/  F2FP.BF16.F32.PACK_AB R0, RZ, R0 ;  /* 0x00000000ff00723e */ /* 0x000fc800000010ff */
[----:B------:R-:W-:Y:S01]  /*93b0*/  PRMT R3, R0, 0x7610, R3 ;  /* 0x0000761000037816 */ /* 0x000fe20000000003 */
[----:B------:R-:W-:Y:S06]  /*93c0*/  BRA `(.L_x_1738) ;  /* 0x0000000400287947 */ /* 0x000fec0003800000 */
.L_x_1751:
        /* <DEDUP_REMOVED lines=21> */
.L_x_1760:
[----:B------:R-:W-:Y:S05]  /*9520*/  BSYNC B1 ;  /* 0x0000000000017941 */ /* 0x000fea0003800000 */
.L_x_1759:
[----:B------:R-:W-:Y:S01]  /*9530*/  LEA R3, R0, 0x37800000, 0x17 ;  /* 0x3780000000037811 */ /* 0x000fe200078eb8ff */
[----:B------:R-:W-:-:S05]  /*9540*/  IMAD.SHL.U32 R0, R2, 0x200000, RZ ;  /* 0x0020000002007824 */ /* 0x000fca00078e00ff */
[----:B------:R-:W-:-:S07]  /*9550*/  LOP3.LUT R0, R3, R0, R4, 0xfe, !PT ;  /* 0x0000000003007212 */ /* 0x000fce00078efe04 */
.L_x_1758:
[----:B------:R-:W-:Y:S05]  /*9560*/  BSYNC B0 ;  /* 0x0000000000007941 */ /* 0x000fea0003800000 */
.L_x_1757:
[----:B------:R-:W-:-:S04]  /*9570*/  F2FP.BF16.F32.PACK_AB R0, RZ, R0 ;  /* 0x00000000ff00723e */ /* 0x000fc800000010ff */
[----:B------:R-:W-:Y:S01]  /*9580*/  PRMT R3, R0, 0x7610, R3 ;  /* 0x0000761000037816 */ /* 0x000fe20000000003 */
[----:B------:R-:W-:Y:S06]  /*9590*/  BRA `(.L_x_1738) ;  /* 0x0000000000b47947 */ /* 0x000fec0003800000 */
.L_x_1750:
        /* <DEDUP_REMOVED lines=14> */
.L_x_1764:
[----:B------:R-:W-:Y:S05]  /*9680*/  BSYNC B0 ;  /* 0x0000000000007941 */ /* 0x000fea0003800000 */
.L_x_1763:
[----:B------:R-:W-:-:S04]  /*9690*/  F2FP.BF16.F32.PACK_AB R0, RZ, R0 ;  /* 0x00000000ff00723e */ /* 0x000fc800000010ff */
[----:B------:R-:W-:Y:S01]  /*96a0*/  PRMT R3, R0, 0x7610, R3 ;  /* 0x0000761000037816 */ /* 0x000fe20000000003 */
[----:B------:R-:W-:Y:S06]  /*96b0*/  BRA `(.L_x_1738) ;  /* 0x00000000006c7947 */ /* 0x000fec0003800000 */
.L_x_1737:
        /* <DEDUP_REMOVED lines=16> */
.L_x_1765:
[----:B------:R-:W-:Y:S01]  /*97c0*/  PRMT R3, RZ, 0x7610, R3 ;  /* 0x00007610ff037816 */ /* 0x000fe20000000003 */
[----:B------:R-:W-:Y:S06]  /*97d0*/  BRA `(.L_x_1738) ;  /* 0x0000000000247947 */ /* 0x000fec0003800000 */
.L_x_1762:
[----:B------:R-:W2:Y:S02]  /*97e0*/  LDG.E.64 R4, desc[UR36][R4.64] ;  /* 0x0000002404047981 */ /* 0x000ea4000c1e1b00 */
[----:B--2---:R-:W0:Y:S02]  /*97f0*/  I2F.U64 R0, R4 ;  /* 0x0000000400007312 */ /* 0x004e240000301000 */
[----:B0-----:R-:W-:-:S04]  /*9800*/  F2FP.BF16.F32.PACK_AB R0, RZ, R0 ;  /* 0x00000000ff00723e */ /* 0x001fc800000010ff */
[----:B------:R-:W-:Y:S01]  /*9810*/  PRMT R3, R0, 0x7610, R3 ;  /* 0x0000761000037816 */ /* 0x000fe20000000003 */
[----:B------:R-:W-:Y:S06]  /*9820*/  BRA `(.L_x_1738) ;  /* 0x0000000000107947 */ /* 0x000fec0003800000 */
.L_x_1761:
[----:B------:R-:W2:Y:S02]  /*9830*/  LDG.E R4, desc[UR36][R4.64] ;  /* 0x0000002404047981 */ /* 0x000ea4000c1e1900 */
[----:B--2---:R-:W-:-:S04]  /*9840*/  I2FP.F32.U32 R0, R4 ;  /* 0x0000000400007245 */ /* 0x004fc80000201000 */
[----:B------:R-:W-:-:S04]  /*9850*/  F2FP.BF16.F32.PACK_AB R0, RZ, R0 ;  /* 0x00000000ff00723e */ /* 0x000fc800000010ff */
[----:B------:R-:W-:-:S07]  /*9860*/  PRMT R3, R0, 0x7610, R3 ;  /* 0x0000761000037816 */ /* 0x000fce0000000003 */
.L_x_1738:
        /* <DEDUP_REMOVED lines=36> */
.L_x_1772:
[----:B------:R-:W-:Y:S01]  /*9ab0*/  FSETP.GEU.FTZ.AND P0, PT, R9, -R6, PT ;  /* 0x800000060900720b */ /* 0x000fe20003f1e000 */
[----:B------:R-:W-:-:S12]  /*9ac0*/  FADD.FTZ R7, R7, -1 ;  /* 0xbf80000007077421 */ /* 0x000fd80000010000 */
[----:B------:R-:W-:-:S07]  /*9ad0*/  @!P0 FADD.FTZ R7, R7, -1 ;  /* 0xbf80000007078421 */ /* 0x000fce0000010000 */
.L_x_1771:
[----:B------:R-:W-:Y:S05]  /*9ae0*/  BSYNC B1 ;  /* 0x0000000000017941 */ /* 0x000fea0003800000 */
.L_x_1770:
[----:B------:R-:W-:Y:S01]  /*9af0*/  FFMA.FTZ R0, -R6, R7, R0 ;  /* 0x0000000706007223 */ /* 0x000fe20000010100 */
[----:B------:R-:W-:Y:S06]  /*9b00*/  BRA `(.L_x_1768) ;  /* 0x00000000007c7947 */ /* 0x000fec0003800000 */
.L_x_1769:
        /* <DEDUP_REMOVED lines=15> */
.L_x_1775:
        /* <DEDUP_REMOVED lines=13> */
.L_x_1774:
[----:B------:R-:W-:Y:S05]  /*9cd0*/  BSYNC B1 ;  /* 0x0000000000017941 */ /* 0x000fea0003800000 */
.L_x_1773:
[----:B------:R-:W-:-:S04]  /*9ce0*/  FMUL.FTZ R7, R4, 1.1920928955078125e-07 ;  /* 0x3400000004077820 */ /* 0x000fc80000410000 */
[----:B------:R-:W-:-:S07]  /*9cf0*/  FMUL.FTZ R0, R8, R7 ;  /* 0x0000000708007220 */ /* 0x000fce0000410000 */
.L_x_1768:
[----:B------:R-:W-:Y:S05]  /*9d00*/  BSYNC B0 ;  /* 0x0000000000007941 */ /* 0x000fea0003800000 */
.L_x_1767:
        /* <DEDUP_REMOVED lines=31> */
.L_x_1776:
[----:B------:R-:W-:Y:S05]  /*9f00*/  BSYNC B0 ;  /* 0x0000000000007941 */ /* 0x000fea0003800000 */
.L_x_1766:
        /* <DEDUP_REMOVED lines=16> */
.L_x_1780:
[----:B------:R-:W-:-:S06]  /*a010*/  IMAD.U32 R3, R7, 0x10000, RZ ;  /* 0x0001000007037824 */ /* 0x000fcc00078e00ff */
[----:B------:R-:W1:Y:S02]  /*a020*/  F2I.S64.TRUNC R2, R3 ;  /* 0x0000000300027311 */ /* 0x000e64000020d900 */
[----:B-1----:R1:W-:Y:S01]  /*a030*/  STG.E.U8 desc[UR36][R16.64], R2 ;  /* 0x0000000210007986 */ /* 0x0023e2000c101124 */
[----:B------:R-:W-:Y:S05]  /*a040*/  BRA `(.L_x_1782) ;  /* 0x0000000c00847947 */ /* 0x000fea0003800000 */
.L_x_1779:
        /* <DEDUP_REMOVED lines=10> */
.L_x_1784:
[----:B------:R-:W-:-:S06]  /*a0f0*/  IMAD.U32 R7, R7, 0x10000, RZ ;  /* 0x0001000007077824 */ /* 0x000fcc00078e00ff */
[----:B------:R-:W1:Y:S02]  /*a100*/  F2I.FTZ.TRUNC.NTZ R7, R7 ;  /* 0x0000000700077305 */ /* 0x000e64000021f100 */
[----:B-1----:R1:W-:Y:S01]  /*a110*/  STG.E desc[UR36][R16.64], R7 ;  /* 0x0000000710007986 */ /* 0x0023e2000c101924 */
[----:B------:R-:W-:Y:S05]  /*a120*/  BRA `(.L_x_1782) ;  /* 0x0000000c004c7947 */ /* 0x000fea0003800000 */
.L_x_1783:
[----:B------:R-:W-:-:S06]  /*a130*/  IMAD.U32 R7, R7, 0x10000, RZ ;  /* 0x0001000007077824 */ /* 0x000fcc00078e00ff */
[----:B------:R-:W1:Y:S02]  /*a140*/  F2I.FTZ.TRUNC.NTZ R7, R7 ;  /* 0x0000000700077305 */ /* 0x000e64000021f100 */
[----:B-1----:R1:W-:Y:S01]  /*a150*/  STG.E.U16 desc[UR36][R16.64], R7 ;  /* 0x0000000710007986 */ /* 0x0023e2000c101524 */
[----:B------:R-:W-:Y:S05]  /*a160*/  BRA `(.L_x_1782) ;  /* 0x0000000c003c7947 */ /* 0x000fea0003800000 */
.L_x_1778:
        /* <DEDUP_REMOVED lines=9> */
.L_x_1786:
[----:B------:R-:W-:-:S05]  /*a200*/  IMAD.U32 R0, R7, 0x10000, RZ ;  /* 0x0001000007007824 */ /* 0x000fca00078e00ff */
[----:B------:R-:W-:-:S05]  /*a210*/  F2FP.F16.F32.PACK_AB R0, RZ, R0 ;  /* 0x00000000ff00723e */ /* 0x000fca00000000ff */
[----:B------:R1:W-:Y:S01]  /*a220*/  STG.E.U16 desc[UR36][R16.64], R0 ;  /* 0x0000000010007986 */ /* 0x0003e2000c101524 */
[----:B------:R-:W-:Y:S05]  /*a230*/  BRA `(.L_x_1782) ;  /* 0x0000000c00087947 */ /* 0x000fea0003800000 */
.L_x_1785:
        /* <DEDUP_REMOVED lines=10> */
.L_x_1788:
[----:B------:R-:W-:-:S05]  /*a2e0*/  IMAD.U32 R7, R7, 0x10000, RZ ;  /* 0x0001000007077824 */ /* 0x000fca00078e00ff */
[----:B------:R-:W-:-:S04]  /*a2f0*/  F2FP.F16.F32.PACK_AB R3, RZ, R7 ;  /* 0x00000007ff03723e */ /* 0x000fc800000000ff */
[----:B------:R-:W-:-:S05]  /*a300*/  PRMT R3, R3, 0x5410, RZ ;  /* 0x0000541003037816 */ /* 0x000fca00000000ff */
[----:B------:R1:W-:Y:S01]  /*a310*/  STG.E desc[UR36][R16.64], R3 ;  /* 0x0000000310007986 */ /* 0x0003e2000c101924 */
[----:B------:R-:W-:Y:S05]  /*a320*/  BRA `(.L_x_1782) ;  /* 0x0000000800cc7947 */ /* 0x000fea0003800000 */
.L_x_1787:
[----:B------:R-:W-:-:S04]  /*a330*/  IMAD.U32 R2, R7, 0x10000, RZ ;  /* 0x0001000007027824 */ /* 0x000fc800078e00ff */
[----:B------:R-:W-:-:S06]  /*a340*/  FMUL.FTZ R2, R2, 1 ;  /* 0x3f80000002027820 */ /* 0x000fcc0000410000 */
[----:B------:R-:W1:Y:S02]  /*a350*/  F2F.F64.F32 R2, R2 ;  /* 0x0000000200027310 */ /* 0x000e640000201800 */
[----:B-1----:R1:W-:Y:S01]  /*a360*/  STG.E.64 desc[UR36][R16.64], R2 ;  /* 0x0000000210007986 */ /* 0x0023e2000c101b24 */
[----:B------:R-:W-:Y:S05]  /*a370*/  BRA `(.L_x_1782) ;  /* 0x0000000800b87947 */ /* 0x000fea0003800000 */
.L_x_1777:
        /* <DEDUP_REMOVED lines=13> */
.L_x_1791:
[----:B------:R-:W-:-:S04]  /*a450*/  IMAD.U32 R7, R7, 0x10000, RZ ;  /* 0x0001000007077824 */ /* 0x000fc800078e00ff */
[----:B------:R-:W-:Y:S01]  /*a460*/  FMUL.FTZ R4, R7, 1 ;  /* 0x3f80000007047820 */ /* 0x000fe20000410000 */
[----:B------:R-:W-:-:S05]  /*a470*/  CS2R R6, SRZ ;  /* 0x0000000000067805 */ /* 0x000fca000001ff00 */
[----:B------:R-:W1:Y:S02]  /*a480*/  F2F.F64.F32 R4, R4 ;  /* 0x0000000400047310 */ /* 0x000e640000201800 */
[----:B-1----:R1:W-:Y:S01]  /*a490*/  STG.E.128 desc[UR36][R16.64], R4 ;  /* 0x0000000410007986 */ /* 0x0023e2000c101d24 */
[----:B------:R-:W-:Y:S05]  /*a4a0*/  BRA `(.L_x_1782) ;  /* 0x00000008006c7947 */ /* 0x000fea0003800000 */
.L_x_1790:
        /* <DEDUP_REMOVED lines=21> */
.L_x_1795:
[----:B------:R-:W-:Y:S05]  /*a600*/  BSYNC B0 ;  /* 0x0000000000007941 */ /* 0x000fea0003800000 */
.L_x_1794:
[----:B------:R-:W-:-:S05]  /*a610*/  LOP3.LUT R3, R0, R3, RZ, 0xfc, !PT ;  /* 0x0000000300037212 */ /* 0x000fca00078efcff */
[----:B------:R2:W-:Y:S01]  /*a620*/  STG.E.U8 desc[UR36][R16.64], R3 ;  /* 0x0000000310007986 */ /* 0x0005e2000c101124 */
[----:B------:R-:W-:Y:S05]  /*a630*/  BRA `(.L_x_1782) ;  /* 0x0000000800087947 */ /* 0x000fea0003800000 */
.L_x_1793:
        /* <DEDUP_REMOVED lines=13> */
.L_x_1797:
[----:B------:R-:W-:Y:S01]  /*a710*/  IMAD.MOV.U32 R0, RZ, RZ, 0x7f ;  /* 0x0000007fff007424 */ /* 0x000fe200078e00ff */
[----:B------:R-:W-:-:S04]  /*a720*/  ISETP.GT.U32.AND P0, PT, R2, 0x7f800000, PT ;  /* 0x7f8000000200780c */ /* 0x000fc80003f04070 */
[----:B------:R-:W-:-:S09]  /*a730*/  SEL R0, R0, 0x7c, P0 ;  /* 0x0000007c00007807 */ /* 0x000fd20000000000 */
.L_x_1798:
[----:B------:R-:W-:Y:S05]  /*a740*/  BSYNC B0 ;  /* 0x0000000000007941 */ /* 0x000fea0003800000 */
.L_x_1796:
[----:B------:R-:W-:-:S04]  /*a750*/  LOP3.LUT R2, R7, 0x80000000, RZ, 0xc0, !PT ;  /* 0x8000000007027812 */ /* 0x000fc800078ec0ff */
[----:B------:R-:W-:-:S04]  /*a760*/  SHF.R.U32.HI R3, RZ, 0x18, R2 ;  /* 0x00000018ff037819 */ /* 0x000fc80000011602 */
[----:B------:R-:W-:-:S05]  /*a770*/  LOP3.LUT R3, R0, R3, RZ, 0xfc, !PT ;  /* 0x0000000300037212 */ /* 0x000fca00078efcff */
[----:B------:R3:W-:Y:S01]  /*a780*/  STG.E.U8 desc[UR36][R16.64], R3 ;  /* 0x0000000310007986 */ /* 0x0007e2000c101124 */
[----:B------:R-:W-:Y:S05]  /*a790*/  BRA `(.L_x_1782) ;  /* 0x0000000400b07947 */ /* 0x000fea0003800000 */
.L_x_1792:
[----:B------:R1:W-:Y:S01]  /*a7a0*/  STG.E.U16 desc[UR36][R16.64], R7 ;  /* 0x0000000710007986 */ /* 0x0003e2000c101524 */
[----:B------:R-:W-:Y:S05]  /*a7b0*/  BRA `(.L_x_1782) ;  /* 0x0000000400a87947 */ /* 0x000fea0003800000 */
.L_x_1789:
        /* <DEDUP_REMOVED lines=12> */
.L_x_1801:
        /* <DEDUP_REMOVED lines=17> */
.L_x_1804:
[----:B------:R-:W-:-:S04]  /*a990*/  LOP3.LUT R2, R7, 0x80000000, RZ, 0xc0, !PT ;  /* 0x8000000007027812 */ /* 0x000fc800078ec0ff */
[----:B------:R-:W-:-:S04]  /*a9a0*/  SHF.R.U32.HI R3, RZ, 0x18, R2 ;  /* 0x00000018ff037819 */ /* 0x000fc80000011602 */
[----:B------:R-:W-:-:S04]  /*a9b0*/  LOP3.LUT R0, R0, R3, RZ, 0xfc, !PT ;  /* 0x0000000300007212 */ /* 0x000fc800078efcff */
[----:B------:R-:W-:-:S07]  /*a9c0*/  PRMT R8, R0, 0x7610, R8 ;  /* 0x0000761000087816 */ /* 0x000fce0000000008 */
.L_x_1803:
[----:B------:R-:W-:Y:S05]  /*a9d0*/  BSYNC B0 ;  /* 0x0000000000007941 */ /* 0x000fea0003800000 */
.L_x_1802:
[----:B------:R1:W-:Y:S01]  /*a9e0*/  STG.E.U8 desc[UR36][R16.64], R8 ;  /* 0x0000000810007986 */ /* 0x0003e2000c101124 */
[----:B------:R-:W-:Y:S05]  /*a9f0*/  BRA `(.L_x_1782) ;  /* 0x0000000400187947 */ /* 0x000fea0003800000 */
.L_x_1800:
        /* <DEDUP_REMOVED lines=17> */
.L_x_1807:
[----:B------:R-:W-:-:S04]  /*ab10*/  LOP3.LUT R2, R7, 0x80000000, RZ, 0xc0, !PT ;  /* 0x8000000007027812 */ /* 0x000fc800078ec0ff */
[----:B------:R-:W-:-:S04]  /*ab20*/  SHF.R.U32.HI R3, RZ, 0x18, R2 ;  /* 0x00000018ff037819 */ /* 0x000fc80000011602 */
[----:B------:R-:W-:-:S04]  /*ab30*/  LOP3.LUT R0, R0, R3, RZ, 0xfc, !PT ;  /* 0x0000000300007212 */ /* 0x000fc800078efcff */
[----:B------:R-:W-:-:S07]  /*ab40*/  PRMT R8, R0, 0x7610, R8 ;  /* 0x0000761000087816 */ /* 0x000fce0000000008 */
.L_x_1806:
[----:B------:R-:W-:Y:S05]  /*ab50*/  BSYNC B0 ;  /* 0x0000000000007941 */ /* 0x000fea0003800000 */
.L_x_1805:
[----:B------:R1:W-:Y:S01]  /*ab60*/  STG.E.U8 desc[UR36][R16.64], R8 ;  /* 0x0000000810007986 */ /* 0x0003e2000c101124 */
[----:B------:R-:W-:Y:S05]  /*ab70*/  BRA `(.L_x_1782) ;  /* 0x0000000000b87947 */ /* 0x000fea0003800000 */
.L_x_1799:
        /* <DEDUP_REMOVED lines=22> */
.L_x_1781:
        /* <DEDUP_REMOVED lines=16> */
.L_x_1810:
[----:B------:R-:W-:Y:S05]  /*ade0*/  BRA `(.L_x_1782) ;  /* 0x00000000001c7947 */ /* 0x000fea0003800000 */
.L_x_1809:
[----:B------:R-:W-:-:S06]  /*adf0*/  IMAD.U32 R2, R7, 0x10000, RZ ;  /* 0x0001000007027824 */ /* 0x000fcc00078e00ff */
[----:B------:R-:W1:Y:S02]  /*ae00*/  F2I.U64.TRUNC R2, R2 ;  /* 0x0000000200027311 */ /* 0x000e64000020d800 */
[----:B-1----:R1:W-:Y:S01]  /*ae10*/  STG.E.64 desc[UR36][R16.64], R2 ;  /* 0x0000000210007986 */ /* 0x0023e2000c101b24 */
[----:B------:R-:W-:Y:S05]  /*ae20*/  BRA `(.L_x_1782) ;  /* 0x00000000000c7947 */ /* 0x000fea0003800000 */
.L_x_1808:
[----:B------:R-:W-:-:S06]  /*ae30*/  IMAD.U32 R7, R7, 0x10000, RZ ;  /* 0x0001000007077824 */ /* 0x000fcc00078e00ff */
[----:B------:R-:W1:Y:S02]  /*ae40*/  F2I.FTZ.U32.TRUNC.NTZ R7, R7 ;  /* 0x0000000700077305 */ /* 0x000e64000021f000 */
[----:B-1----:R1:W-:Y:S02]  /*ae50*/  STG.E desc[UR36][R16.64], R7 ;  /* 0x0000000710007986 */ /* 0x0023e4000c101924 */
.L_x_1782:
[----:B------:R-:W-:-:S07]  /*ae60*/  VIADD R19, R19, 0x80 ;  /* 0x0000008013137836 */ /* 0x000fce0000000000 */
.L_x_1731:
[----:B------:R-:W-:Y:S05]  /*ae70*/  BSYNC B6 ;  /* 0x0000000000067941 */ /* 0x000fea0003800000 */
.L_x_1730:
[----:B------:R-:W-:Y:S02]  /*ae80*/  ULDC UR4, c[0x0][0x210] ;  /* 0x0000840000047ab9 */ /* 0x000fe40000000800 */
[----:B------:R-:W-:-:S13]  /*ae90*/  ISETP.GE.AND P0, PT, R19, UR4, PT ;  /* 0x0000000413007c0c */ /* 0x000fda000bf06270 */
[----:B------:R-:W-:Y:S05]  /*aea0*/  @P0 EXIT ;  /* 0x000000000000094d */ /* 0x000fea0003800000 */
        /* <DEDUP_REMOVED lines=303> */
.L_x_1811:
        /* <DEDUP_REMOVED lines=23> */
.L_x_1815:
[----:B------:R-:W2:Y:S02]  /*c310*/  LDG.E.U8 R4, desc[UR36][R4.64] ;  /* 0x0000002404047981 */ /* 0x000ea4000c1e1100 */
[----:B--2---:R-:W-:-:S04]  /*c320*/  I2FP.F32.U32 R0, R4 ;  /* 0x0000000400007245 */ /* 0x004fc80000201000 */
[----:B------:R-:W-:-:S04]  /*c330*/  F2FP.BF16.F32.PACK_AB R0, RZ, R0 ;  /* 0x00000000ff00723e */ /* 0x000fc800000010ff */
[----:B------:R-:W-:Y:S01]  /*c340*/  PRMT R2, R0, 0x7610, R2 ;  /* 0x0000761000027816 */ /* 0x000fe20000000002 */
[----:B------:R-:W-:Y:S06]  /*c350*/  BRA `(.L_x_1817) ;  /* 0x0000000c00c47947 */ /* 0x000fec0003800000 */
.L_x_1814:
        /* <DEDUP_REMOVED lines=11> */
.L_x_1819:
[----:B------:R-:W2:Y:S02]  /*c410*/  LDG.E R4, desc[UR36][R4.64] ;  /* 0x0000002404047981 */ /* 0x000ea4000c1e1900 */
[----:B--2---:R-:W-:-:S04]  /*c420*/  I2FP.F32.S32 R0, R4 ;  /* 0x0000000400007245 */ /* 0x004fc80000201400 */
[----:B------:R-:W-:-:S04]  /*c430*/  F2FP.BF16.F32.PACK_AB R0, RZ, R0 ;  /* 0x00000000ff00723e */ /* 0x000fc800000010ff */
[----:B------:R-:W-:Y:S01]  /*c440*/  PRMT R2, R0, 0x7610, R2 ;  /* 0x0000761000027816 */ /* 0x000fe20000000002 */
[----:B------:R-:W-:Y:S06]  /*c450*/  BRA `(.L_x_1817) ;  /* 0x0000000c00847947 */ /* 0x000fec0003800000 */
.L_x_1818:
[----:B------:R-:W2:Y:S02]  /*c460*/  LDG.E.U16 R4, desc[UR36][R4.64] ;  /* 0x0000002404047981 */ /* 0x000ea4000c1e1500 */
[----:B--2---:R-:W0:Y:S02]  /*c470*/  I2F.S16 R0, R4 ;  /* 0x0000000400007306 */ /* 0x004e240000101400 */
[----:B0-----:R-:W-:-:S04]  /*c480*/  F2FP.BF16.F32.PACK_AB R0, RZ, R0 ;  /* 0x00000000ff00723e */ /* 0x001fc800000010ff */
[----:B------:R-:W-:Y:S01]  /*c490*/  PRMT R2, R0, 0x7610, R2 ;  /* 0x0000761000027816 */ /* 0x000fe20000000002 */
[----:B------:R-:W-:Y:S06]  /*c4a0*/  BRA `(.L_x_1817) ;  /* 0x0000000c00707947 */ /* 0x000fec0003800000 */
.L_x_1813:
        /* <DEDUP_REMOVED lines=9> */
.L_x_1821:
[----:B------:R-:W2:Y:S02]  /*c540*/  LDG.E.U16 R0, desc[UR36][R4.64] ;  /* 0x0000002404007981 */ /* 0x000ea4000c1e1500 */
[----:B--2---:R-:W-:-:S05]  /*c550*/  HADD2.F32 R0, -RZ, R0.H0_H0 ;  /* 0x20000000ff007230 */ /* 0x004fca0000004100 */
[----:B------:R-:W-:-:S04]  /*c560*/  F2FP.BF16.F32.PACK_AB R0, RZ, R0 ;  /* 0x00000000ff00723e */ /* 0x000fc800000010ff */
[----:B------:R-:W-:Y:S01]  /*c570*/  PRMT R2, R0, 0x7610, R2 ;  /* 0x0000761000027816 */ /* 0x000fe20000000002 */
[----:B------:R-:W-:Y:S06]  /*c580*/  BRA `(.L_x_1817) ;  /* 0x0000000c00387947 */ /* 0x000fec0003800000 */
.L_x_1820:
        /* <DEDUP_REMOVED lines=9> */
.L_x_1823:
[----:B------:R-:W2:Y:S02]  /*c620*/  LDG.E.U16 R4, desc[UR36][R4.64] ;  /* 0x0000002404047981 */ /* 0x000ea4000c1e1500 */
[----:B--2---:R-:W-:-:S05]  /*c630*/  HADD2.F32 R0, -RZ, R4.H0_H0 ;  /* 0x20000004ff007230 */ /* 0x004fca0000004100 */
[----:B------:R-:W-:-:S04]  /*c640*/  F2FP.BF16.F32.PACK_AB R0, RZ, R0 ;  /* 0x00000000ff00723e */ /* 0x000fc800000010ff */
[----:B------:R-:W-:Y:S01]  /*c650*/  PRMT R2, R0, 0x7610, R2 ;  /* 0x0000761000027816 */ /* 0x000fe20000000002 */
[----:B------:R-:W-:Y:S06]  /*c660*/  BRA `(.L_x_1817) ;  /* 0x0000000c00007947 */ /* 0x000fec0003800000 */
.L_x_1822:
        /* <DEDUP_REMOVED lines=9> */
.L_x_1812:
        /* <DEDUP_REMOVED lines=14> */
.L_x_1826:
        /* <DEDUP_REMOVED lines=9> */
.L_x_1825:
        /* <DEDUP_REMOVED lines=28> */
.L_x_1828:
        /* <DEDUP_REMOVED lines=14> */
.L_x_1827:
[----:B------:R0:W5:Y:S01]  /*cb10*/  LDG.E.U16 R2, desc[UR36][R4.64] ;  /* 0x0000002404027981 */ /* 0x000162000c1e1500 */
[----:B------:R-:W-:Y:S05]  /*cb20*/  BRA `(.L_x_1817) ;  /* 0x0000000400d07947 */ /* 0x000fea0003800000 */
.L_x_1824:
        /* <DEDUP_REMOVED lines=13> */
.L_x_1831:
        /* <DEDUP_REMOVED lines=21> */
.L_x_1835:
[----:B------:R-:W-:Y:S05]  /*cd50*/  BSYNC B1 ;  /* 0x0000000000017941 */ /* 0x000fea0003800000 */
.L_x_1834:
[----:B------:R-:W-:Y:S01]  /*cd60*/  LEA R3, R0, 0x3b800000, 0x17 ;  /* 0x3b80000000037811 */ /* 0x000fe200078eb8ff */
[----:B------:R-:W-:-:S05]  /*cd70*/  IMAD.SHL.U32 R0, R2, 0x100000, RZ ;  /* 0x0010000002007824 */ /* 0x000fca00078e00ff */
[----:B------:R-:W-:-:S07]  /*cd80*/  LOP3.LUT R0, R3, R0, R4, 0xfe, !PT ;  /* 0x0000000003007212 */ /* 0x000fce00078efe04 */
.L_x_1833:
[----:B------:R-:W-:Y:S05]  /*cd90*/  BSYNC B0 ;  /* 0x0000000000007941 */ /* 0x000fea0003800000 */
.L_x_1832:
[----:B------:R-:W-:-:S04]  /*cda0*/  F2FP.BF16.F32.PACK_AB R0, RZ, R0 ;  /* 0x00000000ff00723e */ /* 0x000fc800000010ff */
[----:B------:R-:W-:Y:S01]  /*cdb0*/  PRMT R2, R0, 0x7610, R2 ;  /* 0x0000761000027816 */ /* 0x000fe20000000002 */
[----:B------:R-:W-:Y:S06]  /*cdc0*/  BRA `(.L_x_1817) ;  /* 0x0000000400287947 */ /* 0x000fec0003800000 */
.L_x_1830:
        /* <DEDUP_REMOVED lines=21> */
.L_x_1839:
[----:B------:R-:W-:Y:S05]  /*cf20*/  BSYNC B1 ;  /* 0x0000000000017941 */ /* 0x000fea0003800000 */
.L_x_1838:
[----:B------:R-:W-:Y:S01]  /*cf30*/  LEA R3, R0, 0x37800000, 0x17 ;  /* 0x3780000000037811 */ /* 0x000fe200078eb8ff */
[----:B------:R-:W-:-:S05]  /*cf40*/  IMAD.SHL.U32 R0, R2, 0x200000, RZ ;  /* 0x0020000002007824 */ /* 0x000fca00078e00ff */
[----:B------:R-:W-:-:S07]  /*cf50*/  LOP3.LUT R0, R3, R0, R4, 0xfe, !PT ;  /* 0x0000000003007212 */ /* 0x000fce00078efe04 */
.L_x_1837:
[----:B------:R-:W-:Y:S05]  /*cf60*/  BSYNC B0 ;  /* 0x0000000000007941 */ /* 0x000fea0003800000 */
.L_x_1836:
[----:B------:R-:W-:-:S04]  /*cf70*/  F2FP.BF16.F32.PACK_AB R0, RZ, R0 ;  /* 0x00000000ff00723e */ /* 0x000fc800000010ff */
[----:B------:R-:W-:Y:S01]  /*cf80*/  PRMT R2, R0, 0x7610, R2 ;  /* 0x0000761000027816 */ /* 0x000fe20000000002 */
[----:B------:R-:W-:Y:S06]  /*cf90*/  BRA `(.L_x_1817) ;  /* 0x0000000000b47947 */ /* 0x000fec0003800000 */
.L_x_1829:
        /* <DEDUP_REMOVED lines=14> */
.L_x_1843:
[----:B------:R-:W-:Y:S05]  /*d080*/  BSYNC B0 ;  /* 0x0000000000007941 */ /* 0x000fea0003800000 */
.L_x_1842:
[----:B------:R-:W-:-:S04]  /*d090*/  F2FP.BF16.F32.PACK_AB R0, RZ, R0 ;  /* 0x00000000ff00723e */ /* 0x000fc800000010ff */
[----:B------:R-:W-:Y:S01]  /*d0a0*/  PRMT R2, R0, 0x7610, R2 ;  /* 0x0000761000027816 */ /* 0x000fe20000000002 */
[----:B------:R-:W-:Y:S06]  /*d0b0*/  BRA `(.L_x_1817) ;  /* 0x00000000006c7947 */ /* 0x000fec0003800000 */
.L_x_1816:
        /* <DEDUP_REMOVED lines=16> */
.L_x_1844:
[----:B------:R-:W-:Y:S01]  /*d1c0*/  PRMT R2, RZ, 0x7610, R2 ;  /* 0x00007610ff027816 */ /* 0x000fe20000000002 */
[----:B------:R-:W-:Y:S06]  /*d1d0*/  BRA `(.L_x_1817) ;  /* 0x0000000000247947 */ /* 0x000fec0003800000 */
.L_x_1841:
[----:B------:R-:W2:Y:S02]  /*d1e0*/  LDG.E.64 R4, desc[UR36][R4.64] ;  /* 0x0000002404047981 */ /* 0x000ea4000c1e1b00 */
[----:B--2---:R-:W0:Y:S02]  /*d1f0*/  I2F.U64 R0, R4 ;  /* 0x0000000400007312 */ /* 0x004e240000301000 */
[----:B0-----:R-:W-:-:S04]  /*d200*/  F2FP.BF16.F32.PACK_AB R0, RZ, R0 ;  /* 0x00000000ff00723e */ /* 0x001fc800000010ff */
[----:B------:R-:W-:Y:S01]  /*d210*/  PRMT R2, R0, 0x7610, R2 ;  /* 0x0000761000027816 */ /* 0x000fe20000000002 */
[----:B------:R-:W-:Y:S06]  /*d220*/  BRA `(.L_x_1817) ;  /* 0x0000000000107947 */ /* 0x000fec0003800000 */
.L_x_1840:
[----:B------:R-:W2:Y:S02]  /*d230*/  LDG.E R4, desc[UR36][R4.64] ;  /* 0x0000002404047981 */ /* 0x000ea4000c1e1900 */
[----:B--2---:R-:W-:-:S04]  /*d240*/  I2FP.F32.U32 R0, R4 ;  /* 0x0000000400007245 */ /* 0x004fc80000201000 */
[----:B------:R-:W-:-:S04]  /*d250*/  F2FP.BF16.F32.PACK_AB R0, RZ, R0 ;  /* 0x00000000ff00723e */ /* 0x000fc800000010ff */
[----:B------:R-:W-:-:S07]  /*d260*/  PRMT R2, R0, 0x7610, R2 ;  /* 0x0000761000027816 */ /* 0x000fce0000000002 */
.L_x_1817:
        /* <DEDUP_REMOVED lines=36> */
.L_x_1851:
[----:B------:R-:W-:Y:S01]  /*d4b0*/  FSETP.GEU.FTZ.AND P0, PT, R6, -R7, PT ;  /* 0x800000070600720b */ /* 0x000fe20003f1e000 */
[----:B------:R-:W-:-:S12]  /*d4c0*/  FADD.FTZ R0, R0, -1 ;  /* 0xbf80000000007421 */ /* 0x000fd80000010000 */
[----:B------:R-:W-:-:S07]  /*d4d0*/  @!P0 FADD.FTZ R0, R0, -1 ;  /* 0xbf80000000008421 */ /* 0x000fce0000010000 */
.L_x_1850:
[----:B------:R-:W-:Y:S05]  /*d4e0*/  BSYNC B1 ;  /* 0x0000000000017941 */ /* 0x000fea0003800000 */
.L_x_1849:
[----:B------:R-:W-:Y:S01]  /*d4f0*/  FFMA.FTZ R5, -R7, R0, R5 ;  /* 0x0000000007057223 */ /* 0x000fe20000010105 */
[----:B------:R-:W-:Y:S06]  /*d500*/  BRA `(.L_x_1847) ;  /* 0x00000000007c7947 */ /* 0x000fec0003800000 */
.L_x_1848:
        /* <DEDUP_REMOVED lines=15> */
.L_x_1854:
        /* <DEDUP_REMOVED lines=13> */
.L_x_1853:
[----:B------:R-:W-:Y:S05]  /*d6d0*/  BSYNC B1 ;  /* 0x0000000000017941 */ /* 0x000fea0003800000 */
.L_x_1852:
[----:B------:R-:W-:-:S04]  /*d6e0*/  FMUL.FTZ R5, R5, 1.1920928955078125e-07 ;  /* 0x3400000005057820 */ /* 0x000fc80000410000 */
[----:B------:R-:W-:-:S07]  /*d6f0*/  FMUL.FTZ R5, R10, R5 ;  /* 0x000000050a057220 */ /* 0x000fce0000410000 */
.L_x_1847:
[----:B------:R-:W-:Y:S05]  /*d700*/  BSYNC B0 ;  /* 0x0000000000007941 */ /* 0x000fea0003800000 */
.L_x_1846:
        /* <DEDUP_REMOVED lines=31> */
.L_x_1855:
[----:B------:R-:W-:Y:S05]  /*d900*/  BSYNC B0 ;  /* 0x0000000000007941 */ /* 0x000fea0003800000 */
.L_x_1845:
        /* <DEDUP_REMOVED lines=16> */
.L_x_1859:
[----:B------:R-:W-:-:S06]  /*da10*/  IMAD.U32 R3, R5, 0x10000, RZ ;  /* 0x0001000005037824 */ /* 0x000fcc00078e00ff */
[----:B------:R-:W1:Y:S02]  /*da20*/  F2I.S64.TRUNC R2, R3 ;  /* 0x0000000300027311 */ /* 0x000e64000020d900 */
[----:B-1----:R-:W-:Y:S01]  /*da30*/  STG.E.U8 desc[UR36][R16.64], R2 ;  /* 0x0000000210007986 */ /* 0x002fe2000c101124 */
[----:B------:R-:W-:Y:S05]  /*da40*/  EXIT ;  /* 0x000000000000794d */ /* 0x000fea0003800000 */
.L_x_1858:
        /* <DEDUP_REMOVED lines=10> */
.L_x_1862:
[----:B------:R-:W-:-:S06]  /*daf0*/  IMAD.U32 R5, R5, 0x10000, RZ ;  /* 0x0001000005057824 */ /* 0x000fcc00078e00ff */
[----:B------:R-:W1:Y:S02]  /*db00*/  F2I.FTZ.TRUNC.NTZ R5, R5 ;  /* 0x0000000500057305 */ /* 0x000e64000021f100 */
[----:B-1----:R-:W-:Y:S01]  /*db10*/  STG.E desc[UR36][R16.64], R5 ;  /* 0x0000000510007986 */ /* 0x002fe2000c101924 */
[----:B------:R-:W-:Y:S05]  /*db20*/  EXIT ;  /* 0x000000000000794d */ /* 0x000fea0003800000 */
.L_x_1861:
[----:B------:R-:W-:-:S06]  /*db30*/  IMAD.U32 R5, R5, 0x10000, RZ ;  /* 0x0001000005057824 */ /* 0x000fcc00078e00ff */
[----:B------:R-:W1:Y:S02]  /*db40*/  F2I.FTZ.TRUNC.NTZ R5, R5 ;  /* 0x0000000500057305 */ /* 0x000e64000021f100 */
[----:B-1----:R-:W-:Y:S01]  /*db50*/  STG.E.U16 desc[UR36][R16.64], R5 ;  /* 0x0000000510007986 */ /* 0x002fe2000c101524 */
[----:B------:R-:W-:Y:S05]  /*db60*/  EXIT ;  /* 0x000000000000794d */ /* 0x000fea0003800000 */
.L_x_1857:
        /* <DEDUP_REMOVED lines=9> */
.L_x_1864:
[----:B------:R-:W-:-:S05]  /*dc00*/  IMAD.U32 R0, R5, 0x10000, RZ ;  /* 0x0001000005007824 */ /* 0x000fca00078e00ff */
[----:B------:R-:W-:-:S05]  /*dc10*/  F2FP.F16.F32.PACK_AB R0, RZ, R0 ;  /* 0x00000000ff00723e */ /* 0x000fca00000000ff */
[----:B------:R-:W-:Y:S01]  /*dc20*/  STG.E.U16 desc[UR36][R16.64], R0 ;  /* 0x0000000010007986 */ /* 0x000fe2000c101524 */
[----:B------:R-:W-:Y:S05]  /*dc30*/  EXIT ;  /* 0x000000000000794d */ /* 0x000fea0003800000 */
.L_x_1863:
        /* <DEDUP_REMOVED lines=10> */
.L_x_1866:
[----:B------:R-:W-:-:S05]  /*dce0*/  IMAD.U32 R5, R5, 0x10000, RZ ;  /* 0x0001000005057824 */ /* 0x000fca00078e00ff */
[----:B------:R-:W-:-:S04]  /*dcf0*/  F2FP.F16.F32.PACK_AB R3, RZ, R5 ;  /* 0x00000005ff03723e */ /* 0x000fc800000000ff */
[----:B------:R-:W-:-:S05]  /*dd00*/  PRMT R3, R3, 0x5410, RZ ;  /* 0x0000541003037816 */ /* 0x000fca00000000ff */
[----:B------:R-:W-:Y:S01]  /*dd10*/  STG.E desc[UR36][R16.64], R3 ;  /* 0x0000000310007986 */ /* 0x000fe2000c101924 */
[----:B------:R-:W-:Y:S05]  /*dd20*/  EXIT ;  /* 0x000000000000794d */ /* 0x000fea0003800000 */
.L_x_1865:
[----:B------:R-:W-:-:S04]  /*dd30*/  IMAD.U32 R2, R5, 0x10000, RZ ;  /* 0x0001000005027824 */ /* 0x000fc800078e00ff */
[----:B------:R-:W-:-:S06]  /*dd40*/  FMUL.FTZ R2, R2, 1 ;  /* 0x3f80000002027820 */ /* 0x000fcc0000410000 */
[----:B------:R-:W1:Y:S02]  /*dd50*/  F2F.F64.F32 R2, R2 ;  /* 0x0000000200027310 */ /* 0x000e640000201800 */
[----:B-1----:R-:W-:Y:S01]  /*dd60*/  STG.E.64 desc[UR36][R16.64], R2 ;  /* 0x0000000210007986 */ /* 0x002fe2000c101b24 */
[----:B------:R-:W-:Y:S05]  /*dd70*/  EXIT ;  /* 0x000000000000794d */ /* 0x000fea0003800000 */
.L_x_1856:
        /* <DEDUP_REMOVED lines=13> */
.L_x_1869:
[----:B------:R-:W-:Y:S01]  /*de50*/  IMAD.U32 R5, R5, 0x10000, RZ ;  /* 0x0001000005057824 */ /* 0x000fe200078e00ff */
[----:B------:R-:W-:-:S03]  /*de60*/  CS2R R6, SRZ ;  /* 0x0000000000067805 */ /* 0x000fc6000001ff00 */
[----:B------:R-:W-:-:S06]  /*de70*/  FMUL.FTZ R5, R5, 1 ;  /* 0x3f80000005057820 */ /* 0x000fcc0000410000 */
[----:B------:R-:W1:Y:S02]  /*de80*/  F2F.F64.F32 R4, R5 ;  /* 0x0000000500047310 */ /* 0x000e640000201800 */
[----:B-1----:R-:W-:Y:S01]  /*de90*/  STG.E.128 desc[UR36][R16.64], R4 ;  /* 0x0000000410007986 */ /* 0x002fe2000c101d24 */
[----:B------:R-:W-:Y:S05]  /*dea0*/  EXIT ;  /* 0x000000000000794d */ /* 0x000fea0003800000 */
.L_x_1868:
        /* <DEDUP_REMOVED lines=21> */
.L_x_1873:
[----:B------:R-:W-:Y:S05]  /*e000*/  BSYNC B0 ;  /* 0x0000000000007941 */ /* 0x000fea0003800000 */
.L_x_1872:
[----:B------:R-:W-:-:S05]  /*e010*/  LOP3.LUT R3, R0, R3, RZ, 0xfc, !PT ;  /* 0x0000000300037212 */ /* 0x000fca00078efcff */
[----:B------:R-:W-:Y:S01]  /*e020*/  STG.E.U8 desc[UR36][R16.64], R3 ;  /* 0x0000000310007986 */ /* 0x000fe2000c101124 */
[----:B------:R-:W-:Y:S05]  /*e030*/  EXIT ;  /* 0x000000000000794d */ /* 0x000fea0003800000 */
.L_x_1871:
        /* <DEDUP_REMOVED lines=13> */
.L_x_1875:
[----:B------:R-:W-:Y:S01]  /*e110*/  IMAD.MOV.U32 R0, RZ, RZ, 0x7f ;  /* 0x0000007fff007424 */ /* 0x000fe200078e00ff */
[----:B------:R-:W-:-:S04]  /*e120*/  ISETP.GT.U32.AND P0, PT, R2, 0x7f800000, PT ;  /* 0x7f8000000200780c */ /* 0x000fc80003f04070 */
[----:B------:R-:W-:-:S09]  /*e130*/  SEL R0, R0, 0x7c, P0 ;  /* 0x0000007c00007807 */ /* 0x000fd20000000000 */
.L_x_1876:
[----:B------:R-:W-:Y:S05]  /*e140*/  BSYNC B0 ;  /* 0x0000000000007941 */ /* 0x000fea0003800000 */
.L_x_1874:
[----:B------:R-:W-:-:S04]  /*e150*/  LOP3.LUT R2, R5, 0x80000000, RZ, 0xc0, !PT ;  /* 0x8000000005027812 */ /* 0x000fc800078ec0ff */
[----:B------:R-:W-:-:S04]  /*e160*/  SHF.R.U32.HI R3, RZ, 0x18, R2 ;  /* 0x00000018ff037819 */ /* 0x000fc80000011602 */
[----:B------:R-:W-:-:S05]  /*e170*/  LOP3.LUT R3, R0, R3, RZ, 0xfc, !PT ;  /* 0x0000000300037212 */ /* 0x000fca00078efcff */
[----:B------:R-:W-:Y:S01]  /*e180*/  STG.E.U8 desc[UR36][R16.64], R3 ;  /* 0x0000000310007986 */ /* 0x000fe2000c101124 */
[----:B------:R-:W-:Y:S05]  /*e190*/  EXIT ;  /* 0x000000000000794d */ /* 0x000fea0003800000 */
.L_x_1870:
[----:B------:R-:W-:Y:S01]  /*e1a0*/  STG.E.U16 desc[UR36][R16.64], R5 ;  /* 0x0000000510007986 */ /* 0x000fe2000c101524 */
[----:B------:R-:W-:Y:S05]  /*e1b0*/  EXIT ;  /* 0x000000000000794d */ /* 0x000fea0003800000 */
.L_x_1867:
        /* <DEDUP_REMOVED lines=12> */
.L_x_1879:
        /* <DEDUP_REMOVED lines=17> */
.L_x_1882:
[----:B------:R-:W-:-:S04]  /*e390*/  LOP3.LUT R2, R5, 0x80000000, RZ, 0xc0, !PT ;  /* 0x8000000005027812 */ /* 0x000fc800078ec0ff */
[----:B------:R-:W-:-:S04]  /*e3a0*/  SHF.R.U32.HI R3, RZ, 0x18, R2 ;  /* 0x00000018ff037819 */ /* 0x000fc80000011602 */
[----:B------:R-:W-:-:S04]  /*e3b0*/  LOP3.LUT R0, R0, R3, RZ, 0xfc, !PT ;  /* 0x0000000300007212 */ /* 0x000fc800078efcff */
[----:B------:R-:W-:-:S07]  /*e3c0*/  PRMT R8, R0, 0x7610, R8 ;  /* 0x0000761000087816 */ /* 0x000fce0000000008 */
.L_x_1881:
[----:B------:R-:W-:Y:S05]  /*e3d0*/  BSYNC B0 ;  /* 0x0000000000007941 */ /* 0x000fea0003800000 */
.L_x_1880:
[----:B------:R-:W-:Y:S01]  /*e3e0*/  STG.E.U8 desc[UR36][R16.64], R8 ;  /* 0x0000000810007986 */ /* 0x000fe2000c101124 */
[----:B------:R-:W-:Y:S05]  /*e3f0*/  EXIT ;  /* 0x000000000000794d */ /* 0x000fea0003800000 */
.L_x_1878:
        /* <DEDUP_REMOVED lines=17> */
.L_x_1885:
[----:B------:R-:W-:-:S04]  /*e510*/  LOP3.LUT R2, R5, 0x80000000, RZ, 0xc0, !PT ;  /* 0x8000000005027812 */ /* 0x000fc800078ec0ff */
[----:B------:R-:W-:-:S04]  /*e520*/  SHF.R.U32.HI R3, RZ, 0x18, R2 ;  /* 0x00000018ff037819 */ /* 0x000fc80000011602 */
[----:B------:R-:W-:-:S04]  /*e530*/  LOP3.LUT R0, R0, R3, RZ, 0xfc, !PT ;  /* 0x0000000300007212 */ /* 0x000fc800078efcff */
[----:B------:R-:W-:-:S07]  /*e540*/  PRMT R8, R0, 0x7610, R8 ;  /* 0x0000761000087816 */ /* 0x000fce0000000008 */
.L_x_1884:
[----:B------:R-:W-:Y:S05]  /*e550*/  BSYNC B0 ;  /* 0x0000000000007941 */ /* 0x000fea0003800000 */
.L_x_1883:
[----:B------:R-:W-:Y:S01]  /*e560*/  STG.E.U8 desc[UR36][R16.64], R8 ;  /* 0x0000000810007986 */ /* 0x000fe2000c101124 */
[----:B------:R-:W-:Y:S05]  /*e570*/  EXIT ;  /* 0x000000000000794d */ /* 0x000fea0003800000 */
.L_x_1877:
        /* <DEDUP_REMOVED lines=22> */
.L_x_1860:
        /* <DEDUP_REMOVED lines=16> */
.L_x_1888:
[----:B------:R-:W-:Y:S05]  /*e7e0*/  EXIT ;  /* 0x000000000000794d */ /* 0x000fea0003800000 */
.L_x_1887:
[----:B------:R-:W-:-:S06]  /*e7f0*/  IMAD.U32 R2, R5, 0x10000, RZ ;  /* 0x0001000005027824 */ /* 0x000fcc00078e00ff */
[----:B------:R-:W1:Y:S02]  /*e800*/  F2I.U64.TRUNC R2, R2 ;  /* 0x0000000200027311 */ /* 0x000e64000020d800 */
[----:B-1----:R-:W-:Y:S01]  /*e810*/  STG.E.64 desc[UR36][R16.64], R2 ;  /* 0x0000000210007986 */ /* 0x002fe2000c101b24 */
[----:B------:R-:W-:Y:S05]  /*e820*/  EXIT ;  /* 0x000000000000794d */ /* 0x000fea0003800000 */
.L_x_1886:
[----:B------:R-:W-:-:S06]  /*e830*/  IMAD.U32 R5, R5, 0x10000, RZ ;  /* 0x0001000005057824 */ /* 0x000fcc00078e00ff */
[----:B------:R-:W1:Y:S02]  /*e840*/  F2I.FTZ.U32.TRUNC.NTZ R5, R5 ;  /* 0x0000000500057305 */ /* 0x000e64000021f000 */
[----:B-1----:R-:W-:Y:S01]  /*e850*/  STG.E desc[UR36][R16.64], R5 ;  /* 0x0000000510007986 */ /* 0x002fe2000c101924 */
[----:B------:R-:W-:Y:S05]  /*e860*/  EXIT ;  /* 0x000000000000794d */ /* 0x000fea0003800000 */
.L_x_1889:
        /* <DEDUP_REMOVED lines=9> */
.L_x_37769:


//--------------------- .text._ZN2at6native27unrolled_elementwise_kernelINS0_13BUnaryFunctorIN3c108BFloat16ES4_S4_ZZZNS0_15binary_internal21div_floor_kernel_cudaERNS_18TensorIteratorBaseEENKUlvE1_clEvENKUlvE2_clEvEUlS4_S4_E_EESt5arrayIPcLm2EELi4E23TrivialOffsetCalculatorILi1EjESG_NS0_6memory12LoadWithCastILi1EEENSH_13StoreWithCastILi1EEEEEviT_T0_T2_T3_T4_T5_ --------------------------
	.section	.text._ZN2at6native27unrolled_elementwise_kernelINS0_13BUnaryFunctorIN3c108BFloat16ES4_S4_ZZZNS0_15binary_internal21div_floor_kernel_cudaERNS_18TensorIteratorBaseEENKUlvE1_clEvENKUlvE2_clEvEUlS4_S4_E_EESt5arrayIPcLm2EELi4E23TrivialOffsetCalculatorILi1EjESG_NS0_6memory12LoadWithCastILi1EEENSH_13StoreWithCastILi1EEEEEviT_T0_T2_T3_T4_T5_,"ax",@progbits
	.align	128
        .global         _ZN2at6native27unrolled_elementwise_kernelINS0_13BUnaryFunctorIN3c108BFloat16ES4_S4_ZZZNS0_15binary_internal21div_floor_kernel_cudaERNS_18TensorIteratorBaseEENKUlvE1_clEvENKUlvE2_clEvEUlS4_S4_E_EESt5arrayIPcLm2EELi4E23TrivialOffsetCalculatorILi1EjESG_NS0_6memory12LoadWithCastILi1EEENSH_13StoreWithCastILi1EEEEEviT_T0_T2_T3_T4_T5_
        .type           _ZN2at6native27unrolled_elementwise_kernelINS0_13BUnaryFunctorIN3c108BFloat16ES4_S4_ZZZNS0_15binary_internal21div_floor_kernel_cudaERNS_18TensorIteratorBaseEENKUlvE1_clEvENKUlvE2_clEvEUlS4_S4_E_EESt5arrayIPcLm2EELi4E23TrivialOffsetCalculatorILi1EjESG_NS0_6memory12LoadWithCastILi1EEENSH_13StoreWithCastILi1EEEEEviT_T0_T2_T3_T4_T5_,@function
        .size           _ZN2at6native27unrolled_elementwise_kernelINS0_13BUnaryFunctorIN3c108BFloat16ES4_S4_ZZZNS0_15binary_internal21div_floor_kernel_cudaERNS_18TensorIteratorBaseEENKUlvE1_clEvENKUlvE2_clEvEUlS4_S4_E_EESt5arrayIPcLm2EELi4E23TrivialOffsetCalculatorILi1EjESG_NS0_6memory12LoadWithCastILi1EEENSH_13StoreWithCastILi1EEEEEviT_T0_T2_T3_T4_T5_,(.L_x_37770 - _ZN2at6native27unrolled_elementwise_kernelINS0_13BUnaryFunctorIN3c108BFloat16ES4_S4_ZZZNS0_15binary_internal21div_floor_kernel_cudaERNS_18TensorIteratorBaseEENKUlvE1_clEvENKUlvE2_clEvEUlS4_S4_E_EESt5arrayIPcLm2EELi4E23TrivialOffsetCalculatorILi1EjESG_NS0_6memory12LoadWithCastILi1EEENSH_13StoreWithCastILi1EEEEEviT_T0_T2_T3_T4_T5_)
        .other          _ZN2at6native27unrolled_elementwise_kernelINS0_13BUnaryFunctorIN3c108BFloat16ES4_S4_ZZZNS0_15binary_internal21div_floor_kernel_cudaERNS_18TensorIteratorBaseEENKUlvE1_clEvENKUlvE2_clEvEUlS4_S4_E_EESt5arrayIPcLm2EELi4E23TrivialOffsetCalculatorILi1EjESG_NS0_6memory12LoadWithCastILi1EEENSH_13StoreWithCastILi1EEEEEviT_T0_T2_T3_T4_T5_,@"STO_CUDA_ENTRY STV_DEFAULT"
_ZN2at6native27unrolled_elementwise_kernelINS0_13BUnaryFunctorIN3c108BFloat16ES4_S4_ZZZNS0_15binary_internal21div_floor_kernel_cudaERNS_18TensorIteratorBaseEENKUlvE1_clEvENKUlvE2_clEvEUlS4_S4_E_EESt5arrayIPcLm2EELi4E23TrivialOffsetCalculatorILi1EjESG_NS0_6memory12LoadWithCastILi1EEENSH_13StoreWithCastILi1EEEEEviT_T0_T2_T3_T4_T5_:
.text._ZN2at6native27unrolled_elementwise_kernelINS0_13BUnaryFunctorIN3c108BFloat16ES4_S4_ZZZNS0_15binary_internal21div_floor_kernel_cudaERNS_18TensorIteratorBaseEENKUlvE1_clEvENKUlvE2_clEvEUlS4_S4_E_EESt5arrayIPcLm2EELi4E23TrivialOffsetCalculatorILi1EjESG_NS0_6memory12LoadWithCastILi1EEENSH_13StoreWithCastILi1EEEEEviT_T0_T2_T3_T4_T5_:
        /* <DEDUP_REMOVED lines=9> */
[----:B-1----:R-:W-:-:S05]  /*0090*/  IMAD R19, R22, -0x200, R19 ;  /* 0xfffffe0016137824 */ /* 0x002fca00078e0213 */
[----:B--2---:R-:W-:-:S04]  /*00a0*/  ISETP.GE.AND P0, PT, R17, R19, PT ;  /* 0x000000131100720c */ /* 0x004fc80003f06270 */
[----:B------:R-:W-:-:S09]  /*00b0*/  P2R R25, PR, RZ, 0x1 ;  /* 0x00000001ff197803 */ /* 0x000fd20000000000 */
[----:B0--3--:R-:W-:Y:S05]  /*00c0*/  @P0 BRA `(.L_x_1891) ;  /* 0x00000010003c0947 */ /* 0x009fea0003800000 */
[----:B------:R-:W0:Y:S01]  /*00d0*/  LDC.64 R2, c[0x0][0x220] ;  /* 0x00008800ff027b82 */ /* 0x000e220000000a00 */
[----:B------:R-:W-:Y:S01]  /*00e0*/  IMAD R0, R22, 0x200, R17 ;  /* 0x0000020016007824 */ /* 0x000fe200078e0211 */
[----:B------:R-:W-:Y:S01]  /*00f0*/  PRMT R4, R18, 0x9910, RZ ;  /* 0x0000991012047816 */ /* 0x000fe200000000ff */
[----:B------:R-:W-:Y:S02]  /*0100*/  ULDC UR4, c[0x0][0x230] ;  /* 0x00008c0000047ab9 */ /* 0x000fe40000000800 */
[----:B------:R-:W-:Y:S02]  /*0110*/  IMAD R5, R0, UR4, RZ ;  /* 0x0000000400057c24 */ /* 0x000fe4000f8e02ff */
[----:B------:R-:W-:-:S05]  /*0120*/  IMAD.MOV.U32 R0, RZ, RZ, R4 ;  /* 0x000000ffff007224 */ /* 0x000fca00078e0004 */
        /* <DEDUP_REMOVED lines=17> */
.L_x_1895:
[----:B------:R-:W2:Y:S02]  /*0240*/  LDG.E.U8 R2, desc[UR36][R2.64] ;  /* 0x0000002402027981 */ /* 0x000ea4000c1e1100 */
[----:B--2---:R-:W-:-:S04]  /*0250*/  I2FP.F32.U32 R0, R2 ;  /* 0x0000000200007245 */ /* 0x004fc80000201000 */
[----:B------:R-:W-:-:S04]  /*0260*/  F2FP.BF16.F32.PACK_AB R0, RZ, R0 ;  /* 0x00000000ff00723e */ /* 0x000fc800000010ff */
[----:B------:R-:W-:Y:S01]  /*0270*/  PRMT R24, R0, 0x7610, R24 ;  /* 0x0000761000187816 */ /* 0x000fe20000000018 */
[----:B------:R-:W-:Y:S06]  /*0280*/  BRA `(.L_x_1897) ;  /* 0x0000000c00c87947 */ /* 0x000fec0003800000 */
.L_x_1894:
        /* <DEDUP_REMOVED lines=11> */
.L_x_1899:
[----:B------:R-:W2:Y:S02]  /*0340*/  LDG.E R2, desc[UR36][R2.64] ;  /* 0x0000002402027981 */ /* 0x000ea4000c1e1900 */
[----:B--2---:R-:W-:-:S04]  /*0350*/  I2FP.F32.S32 R0, R2 ;  /* 0x0000000200007245 */ /* 0x004fc80000201400 */
[----:B------:R-:W-:-:S04]  /*0360*/  F2FP.BF16.F32.PACK_AB R0, RZ, R0 ;  /* 0x00000000ff00723e */ /* 0x000fc800000010ff */
[----:B------:R-:W-:Y:S01]  /*0370*/  PRMT R24, R0, 0x7610, R24 ;  /* 0x0000761000187816 */ /* 0x000fe20000000018 */
[----:B------:R-:W-:Y:S06]  /*0380*/  BRA `(.L_x_1897) ;  /* 0x0000000c00887947 */ /* 0x000fec0003800000 */
.L_x_1898:
[----:B------:R-:W2:Y:S02]  /*0390*/  LDG.E.U16 R2, desc[UR36][R2.64] ;  /* 0x0000002402027981 */ /* 0x000ea4000c1e1500 */
[----:B--2---:R-:W0:Y:S02]  /*03a0*/  I2F.S16 R0, R2 ;  /* 0x0000000200007306 */ /* 0x004e240000101400 */
[----:B0-----:R-:W-:-:S04]  /*03b0*/  F2FP.BF16.F32.PACK_AB R0, RZ, R0 ;  /* 0x00000000ff00723e */ /* 0x001fc800000010ff */
[----:B------:R-:W-:Y:S01]  /*03c0*/  PRMT R24, R0, 0x7610, R24 ;  /* 0x0000761000187816 */ /* 0x000fe20000000018 */
[----:B------:R-:W-:Y:S06]  /*03d0*/  BRA `(.L_x_1897) ;  /* 0x0000000c00747947 */ /* 0x000fec0003800000 */
.L_x_1893:
        /* <DEDUP_REMOVED lines=9> */
.L_x_1901:
[----:B------:R-:W2:Y:S02]  /*0470*/  LDG.E.U16 R0, desc[UR36][R2.64] ;  /* 0x0000002402007981 */ /* 0x000ea4000c1e1500 */
[----:B--2---:R-:W-:-:S05]  /*0480*/  HADD2.F32 R0, -RZ, R0.H0_H0 ;  /* 0x20000000ff007230 */ /* 0x004fca0000004100 */
[----:B------:R-:W-:-:S04]  /*0490*/  F2FP.BF16.F32.PACK_AB R0, RZ, R0 ;  /* 0x00000000ff00723e */ /* 0x000fc800000010ff */
[----:B------:R-:W-:Y:S01]  /*04a0*/  PRMT R24, R0, 0x7610, R24 ;  /* 0x0000761000187816 */ /* 0x000fe20000000018 */
[----:B------:R-:W-:Y:S06]  /*04b0*/  BRA `(.L_x_1897) ;  /* 0x0000000c003c7947 */ /* 0x000fec0003800000 */
.L_x_1900:
        /* <DEDUP_REMOVED lines=9> */
.L_x_1903:
[----:B------:R-:W2:Y:S02]  /*0550*/  LDG.E.U16 R2, desc[UR36][R2.64] ;  /* 0x0000002402027981 */ /* 0x000ea4000c1e1500 */
[----:B--2---:R-:W-:-:S05]  /*0560*/  HADD2.F32 R0, -RZ, R2.H0_H0 ;  /* 0x20000002ff007230 */ /* 0x004fca0000004100 */
[----:B------:R-:W-:-:S04]  /*0570*/  F2FP.BF16.F32.PACK_AB R0, RZ, R0 ;  /* 0x00000000ff00723e */ /* 0x000fc800000010ff */
[----:B------:R-:W-:Y:S01]  /*0580*/  PRMT R24, R0, 0x7610, R24 ;  /* 0x0000761000187816 */ /* 0x000fe20000000018 */
[----:B------:R-:W-:Y:S06]  /*0590*/  BRA `(.L_x_1897) ;  /* 0x0000000c00047947 */ /* 0x000fec0003800000 */
.L_x_1902:
        /* <DEDUP_REMOVED lines=9> */
.L_x_1892:
        /* <DEDUP_REMOVED lines=14> */
.L_x_1906:
        /* <DEDUP_REMOVED lines=9> */
.L_x_1905:
        /* <DEDUP_REMOVED lines=28> */
.L_x_1908:
        /* <DEDUP_REMOVED lines=15> */
.L_x_1907:
[----:B------:R0:W5:Y:S01]  /*0a50*/  LDG.E.U16 R24, desc[UR36][R2.64] ;  /* 0x0000002402187981 */ /* 0x000162000c1e1500 */
[----:B------:R-:W-:Y:S05]  /*0a60*/  BRA `(.L_x_1897) ;  /* 0x0000000400d07947 */ /* 0x000fea0003800000 */
.L_x_1904:
        /* <DEDUP_REMOVED lines=13> */
.L_x_1911:
        /* <DEDUP_REMOVED lines=21> */
.L_x_1915:
[----:B------:R-:W-:Y:S05]  /*0c90*/  BSYNC B1 ;  /* 0x0000000000017941 */ /* 0x000fea0003800000 */
.L_x_1914:
[----:B------:R-:W-:Y:S01]  /*0ca0*/  LEA R3, R0, 0x3b800000, 0x17 ;  /* 0x3b80000000037811 */ /* 0x000fe200078eb8ff */
[----:B------:R-:W-:-:S05]  /*0cb0*/  IMAD.SHL.U32 R0, R2, 0x100000, RZ ;  /* 0x0010000002007824 */ /* 0x000fca00078e00ff */
[----:B------:R-:W-:-:S07]  /*0cc0*/  LOP3.LUT R0, R3, R0, R4, 0xfe, !PT ;  /* 0x0000000003007212 */ /* 0x000fce00078efe04 */
.L_x_1913:
[----:B------:R-:W-:Y:S05]  /*0cd0*/  BSYNC B0 ;  /* 0x0000000000007941 */ /* 0x000fea0003800000 */
.L_x_1912:
[----:B------:R-:W-:-:S04]  /*0ce0*/  F2FP.BF16.F32.PACK_AB R0, RZ, R0 ;  /* 0x00000000ff00723e */ /* 0x000fc800000010ff */
[----:B------:R-:W-:Y:S01]  /*0cf0*/  PRMT R24, R0, 0x7610, R24 ;  /* 0x0000761000187816 */ /* 0x000fe20000000018 */
[----:B------:R-:W-:Y:S06]  /*0d00*/  BRA `(.L_x_1897) ;  /* 0x0000000400287947 */ /* 0x000fec0003800000 */
.L_x_1910:
        /* <DEDUP_REMOVED lines=21> */
.L_x_1919:
[----:B------:R-:W-:Y:S05]  /*0e60*/  BSYNC B1 ;  /* 0x0000000000017941 */ /* 0x000fea0003800000 */
.L_x_1918:
[----:B------:R-:W-:Y:S01]  /*0e70*/  LEA R3, R0, 0x37800000, 0x17 ;  /* 0x3780000000037811 */ /* 0x000fe200078eb8ff */
[----:B------:R-:W-:-:S05]  /*0e80*/  IMAD.SHL.U32 R0, R2, 0x200000, RZ ;  /* 0x0020000002007824 */ /* 0x000fca00078e00ff */
[----:B------:R-:W-:-:S07]  /*0e90*/  LOP3.LUT R0, R3, R0, R4, 0xfe, !PT ;  /* 0x0000000003007212 */ /* 0x000fce00078efe04 */
.L_x_1917:
[----:B------:R-:W-:Y:S05]  /*0ea0*/  BSYNC B0 ;  /* 0x0000000000007941 */ /* 0x000fea0003800000 */
.L_x_1916:
[----:B------:R-:W-:-:S04]  /*0eb0*/  F2FP.BF16.F32.PACK_AB R0, RZ, R0 ;  /* 0x00000000ff00723e */ /* 0x000fc800000010ff */
[----:B------:R-:W-:Y:S01]  /*0ec0*/  PRMT R24, R0, 0x7610, R24 ;  /* 0x0000761000187816 */ /* 0x000fe20000000018 */
[----:B------:R-:W-:Y:S06]  /*0ed0*/  BRA `(.L_x_1897) ;  /* 0x0000000000b47947 */ /* 0x000fec0003800000 */
.L_x_1909:
        /* <DEDUP_REMOVED lines=14> */
.L_x_1923:
[----:B------:R-:W-:Y:S05]  /*0fc0*/  BSYNC B0 ;  /* 0x0000000000007941 */ /* 0x000fea0003800000 */
.L_x_1922:
[----:B------:R-:W-:-:S04]  /*0fd0*/  F2FP.BF16.F32.PACK_AB R0, RZ, R0 ;  /* 0x00000000ff00723e */ /* 0x000fc800000010ff */
[----:B------:R-:W-:Y:S01]  /*0fe0*/  PRMT R24, R0, 0x7610, R24 ;  /* 0x0000761000187816 */ /* 0x000fe20000000018 */
[----:B------:R-:W-:Y:S06]  /*0ff0*/  BRA `(.L_x_1897) ;  /* 0x00000000006c7947 */ /* 0x000fec0003800000 */
.L_x_1896:
        /* <DEDUP_REMOVED lines=16> */
.L_x_1924:
[----:B------:R-:W-:Y:S01]  /*1100*/  PRMT R24, RZ, 0x7610, R24 ;  /* 0x00007610ff187816 */ /* 0x000fe20000000018 */
[----:B------:R-:W-:Y:S06]  /*1110*/  BRA `(.L_x_1897) ;  /* 0x0000000000247947 */ /* 0x000fec0003800000 */
.L_x_1921:
[----:B------:R-:W2:Y:S02]  /*1120*/  LDG.E.64 R2, desc[UR36][R2.64] ;  /* 0x0000002402027981 */ /* 0x000ea4000c1e1b00 */
[----:B--2---:R-:W0:Y:S02]  /*1130*/  I2F.U64 R0, R2 ;  /* 0x0000000200007312 */ /* 0x004e240000301000 */
[----:B0-----:R-:W-:-:S04]  /*1140*/  F2FP.BF16.F32.PACK_AB R0, RZ, R0 ;  /* 0x00000000ff00723e */ /* 0x001fc800000010ff */
[----:B------:R-:W-:Y:S01]  /*1150*/  PRMT R24, R0, 0x7610, R24 ;  /* 0x0000761000187816 */ /* 0x000fe20000000018 */
[----:B------:R-:W-:Y:S06]  /*1160*/  BRA `(.L_x_1897) ;  /* 0x0000000000107947 */ /* 0x000fec0003800000 */
.L_x_1920:
[----:B------:R-:W2:Y:S02]  /*1170*/  LDG.E R2, desc[UR36][R2.64] ;  /* 0x0000002402027981 */ /* 0x000ea4000c1e1900 */
[----:B--2---:R-:W-:-:S04]  /*1180*/  I2FP.F32.U32 R0, R2 ;  /* 0x0000000200007245 */ /* 0x004fc80000201000 */
[----:B------:R-:W-:-:S04]  /*1190*/  F2FP.BF16.F32.PACK_AB R0, RZ, R0 ;  /* 0x00000000ff00723e */ /* 0x000fc800000010ff */
[----:B------:R-:W-:-:S07]  /*11a0*/  PRMT R24, R0, 0x7610, R24 ;  /* 0x0000761000187816 */ /* 0x000fce0000000018 */
.L_x_1897:
[----:B------:R-:W-:-:S07]  /*11b0*/  VIADD R17, R17, 0x80 ;  /* 0x0000008011117836 */ /* 0x000fce0000000000 */
.L_x_1891:
[----:B------:R-:W-:Y:S05]  /*11c0*/  BSYNC B6 ;  /* 0x0000000000067941 */ /* 0x000fea0003800000 */
.L_x_1890:
[----:B------:R-:W-:Y:S01]  /*11d0*/  ISETP.GE.AND P0, PT, R17, R19, PT ;  /* 0x000000131100720c */ /* 0x000fe20003f06270 */
[----:B------:R-:W-:-:S12]  /*11e0*/  BSSY B6, `(.L_x_1925) ;  /* 0x0000111000067945 */ /* 0x000fd80003800000 */
[----:B------:R-:W-:Y:S05]  /*11f0*/  @P0 BRA `(.L_x_1926) ;  /* 0x00000010003c0947 */ /* 0x000fea0003800000 */
[----:B0-----:R-:W0:Y:S01]  /*1200*/  LDC.64 R2, c[0x0][0x220] ;  /* 0x00008800ff027b82 */ /* 0x001e220000000a00 */
        /* <DEDUP_REMOVED lines=22> */
.L_x_1930:
[----:B------:R-:W2:Y:S02]  /*1370*/  LDG.E.U8 R2, desc[UR36][R2.64] ;  /* 0x0000002402027981 */ /* 0x000ea4000c1e1100 */
[----:B--2---:R-:W-:-:S04]  /*1380*/  I2FP.F32.U32 R0, R2 ;  /* 0x0000000200007245 */ /* 0x004fc80000201000 */
[----:B------:R-:W-:-:S04]  /*1390*/  F2FP.BF16.F32.PACK_AB R0, RZ, R0 ;  /* 0x00000000ff00723e */ /* 0x000fc800000010ff */
[----:B------:R-:W-:Y:S01]  /*13a0*/  PRMT R16, R0, 0x7610, R16 ;  /* 0x0000761000107816 */ /* 0x000fe20000000010 */
[----:B------:R-:W-:Y:S06]  /*13b0*/  BRA `(.L_x_1932) ;  /* 0x0000000c00c87947 */ /* 0x000fec0003800000 */
.L_x_1929:
        /* <DEDUP_REMOVED lines=11> */
.L_x_1934:
[----:B------:R-:W2:Y:S02]  /*1470*/  LDG.E R2, desc[UR36][R2.64] ;  /* 0x0000002402027981 */ /* 0x000ea4000c1e1900 */
[----:B--2---:R-:W-:-:S04]  /*1480*/  I2FP.F32.S32 R0, R2 ;  /* 0x0000000200007245 */ /* 0x004fc80000201400 */
[----:B------:R-:W-:-:S04]  /*1490*/  F2FP.BF16.F32.PACK_AB R0, RZ, R0 ;  /* 0x00000000ff00723e */ /* 0x000fc800000010ff */
[----:B------:R-:W-:Y:S01]  /*14a0*/  PRMT R16, R0, 0x7610, R16 ;  /* 0x0000761000107816 */ /* 0x000fe20000000010 */
[----:B------:R-:W-:Y:S06]  /*14b0*/  BRA `(.L_x_1932) ;  /* 0x0000000c00887947 */ /* 0x000fec0003800000 */
.L_x_1933:
[----:B------:R-:W2:Y:S02]  /*14c0*/  LDG.E.U16 R2, desc[UR36][R2.64] ;  /* 0x0000002402027981 */ /* 0x000ea4000c1e1500 */
[----:B--2---:R-:W0:Y:S02]  /*14d0*/  I2F.S16 R0, R2 ;  /* 0x0000000200007306 */ /* 0x004e240000101400 */
[----:B0-----:R-:W-:-:S04]  /*14e0*/  F2FP.BF16.F32.PACK_AB R0, RZ, R0 ;  /* 0x00000000ff00723e */ /* 0x001fc800000010ff */
[----:B------:R-:W-:Y:S01]  /*14f0*/  PRMT R16, R0, 0x7610, R16 ;  /* 0x0000761000107816 */ /* 0x000fe20000000010 */
[----:B------:R-:W-:Y:S06]  /*1500*/  BRA `(.L_x_1932) ;  /* 0x0000000c00747947 */ /* 0x000fec0003800000 */
.L_x_1928:
        /* <DEDUP_REMOVED lines=9> */
.L_x_1936:
[----:B------:R-:W2:Y:S02]  /*15a0*/  LDG.E.U16 R0, desc[UR36][R2.64] ;  /* 0x0000002402007981 */ /* 0x000ea4000c1e1500 */
[----:B--2---:R-:W-:-:S05]  /*15b0*/  HADD2.F32 R0, -RZ, R0.H0_H0 ;  /* 0x20000000ff007230 */ /* 0x004fca0000004100 */
[----:B------:R-:W-:-:S04]  /*15c0*/  F2FP.BF16.F32.PACK_AB R0, RZ, R0 ;  /* 0x00000000ff00723e */ /* 0x000fc800000010ff */
[----:B------:R-:W-:Y:S01]  /*15d0*/  PRMT R16, R0, 0x7610, R16 ;  /* 0x0000761000107816 */ /* 0x000fe20000000010 */
[----:B------:R-:W-:Y:S06]  /*15e0*/  BRA `(.L_x_1932) ;  /* 0x0000000c003c7947 */ /* 0x000fec0003800000 */
.L_x_1935:
        /* <DEDUP_REMOVED lines=9> */
.L_x_1938:
[----:B------:R-:W2:Y:S02]  /*1680*/  LDG.E.U16 R2, desc[UR36][R2.64] ;  /* 0x0000002402027981 */ /* 0x000ea4000c1e1500 */
[----:B--2---:R-:W-:-:S05]  /*1690*/  HADD2.F32 R0, -RZ, R2.H0_H0 ;  /* 0x20000002ff007230 */ /* 0x004fca0000004100 */
[----:B------:R-:W-:-:S04]  /*16a0*/  F2FP.BF16.F32.PACK_AB R0, RZ, R0 ;  /* 0x00000000ff00723e */ /* 0x000fc800000010ff */
[----:B------:R-:W-:Y:S01]  /*16b0*/  PRMT R16, R0, 0x7610, R16 ;  /* 0x0000761000107816 */ /* 0x000fe20000000010 */
[----:B------:R-:W-:Y:S06]  /*16c0*/  BRA `(.L_x_1932) ;  /* 0x0000000c00047947 */ /* 0x000fec0003800000 */
.L_x_1937:
        /* <DEDUP_REMOVED lines=9> */
.L_x_1927:
        /* <DEDUP_REMOVED lines=14> */
.L_x_1941:
        /* <DEDUP_REMOVED lines=9> */
.L_x_1940:
        /* <DEDUP_REMOVED lines=28> */
.L_x_1943:
        /* <DEDUP_REMOVED lines=15> */
.L_x_1942:
[----:B------:R0:W5:Y:S01]  /*1b80*/  LDG.E.U16 R16, desc[UR36][R2.64] ;  /* 0x0000002402107981 */ /* 0x000162000c1e1500 */
[----:B------:R-:W-:Y:S05]  /*1b90*/  BRA `(.L_x_1932) ;  /* 0x0000000400d07947 */ /* 0x000fea0003800000 */
.L_x_1939:
        /* <DEDUP_REMOVED lines=13> */
.L_x_1946:
        /* <DEDUP_REMOVED lines=21> */
.L_x_1950:
[----:B------:R-:W-:Y:S05]  /*1dc0*/  BSYNC B1 ;  /* 0x0000000000017941 */ /* 0x000fea0003800000 */
.L_x_1949:
[----:B------:R-:W-:Y:S01]  /*1dd0*/  LEA R3, R0, 0x3b800000, 0x17 ;  /* 0x3b80000000037811 */ /* 0x000fe200078eb8ff */
[----:B------:R-:W-:-:S05]  /*1de0*/  IMAD.SHL.U32 R0, R2, 0x100000, RZ ;  /* 0x0010000002007824 */ /* 0x000fca00078e00ff */
[----:B------:R-:W-:-:S07]  /*1df0*/  LOP3.LUT R0, R3, R0, R4, 0xfe, !PT ;  /* 0x0000000003007212 */ /* 0x000fce00078efe04 */
.L_x_1948:
[----:B------:R-:W-:Y:S05]  /*1e00*/  BSYNC B0 ;  /* 0x0000000000007941 */ /* 0x000fea0003800000 */
.L_x_1947:
[----:B------:R-:W-:-:S04]  /*1e10*/  F2FP.BF16.F32.PACK_AB R0, RZ, R0 ;  /* 0x00000000ff00723e */ /* 0x000fc800000010ff */
[----:B------:R-:W-:Y:S01]  /*1e20*/  PRMT R16, R0, 0x7610, R16 ;  /* 0x0000761000107816 */ /* 0x000fe20000000010 */
[----:B------:R-:W-:Y:S06]  /*1e30*/  BRA `(.L_x_1932) ;  /* 0x0000000400287947 */ /* 0x000fec0003800000 */
.L_x_1945:
        /* <DEDUP_REMOVED lines=21> */
.L_x_1954:
[----:B------:R-:W-:Y:S05]  /*1f90*/  BSYNC B1 ;  /* 0x0000000000017941 */ /* 0x000fea0003800000 */
.L_x_1953:
[----:B------:R-:W-:Y:S01]  /*1fa0*/  LEA R3, R0, 0x37800000, 0x17 ;  /* 0x3780000000037811 */ /* 0x000fe200078eb8ff */
[----:B------:R-:W-:-:S05]  /*1fb0*/  IMAD.SHL.U32 R0, R2, 0x200000, RZ ;  /* 0x0020000002007824 */ /* 0x000fca00078e00ff */
[----:B------:R-:W-:-:S07]  /*1fc0*/  LOP3.LUT R0, R3, R0, R4, 0xfe, !PT ;  /* 0x0000000003007212 */ /* 0x000fce00078efe04 */
.L_x_1952:
[----:B------:R-:W-:Y:S05]  /*1fd0*/  BSYNC B0 ;  /* 0x0000000000007941 */ /* 0x000fea0003800000 */
.L_x_1951:
[----:B------:R-:W-:-:S04]  /*1fe0*/  F2FP.BF16.F32.PACK_AB R0, RZ, R0 ;  /* 0x00000000ff00723e */ /* 0x000fc800000010ff */
[----:B------:R-:W-:Y:S01]  /*1ff0*/  PRMT R16, R0, 0x7610, R16 ;  /* 0x0000761000107816 */ /* 0x000fe20000000010 */
[----:B------:R-:W-:Y:S06]  /*2000*/  BRA `(.L_x_1932) ;  /* 0x0000000000b47947 */ /* 0x000fec0003800000 */
.L_x_1944:
        /* <DEDUP_REMOVED lines=14> */
.L_x_1958:
[----:B------:R-:W-:Y:S05]  /*20f0*/  BSYNC B0 ;  /* 0x0000000000007941 */ /* 0x000fea0003800000 */
.L_x_1957:
[----:B------:R-:W-:-:S04]  /*2100*/  F2FP.BF16.F32.PACK_AB R0, RZ, R0 ;  /* 0x00000000ff00723e */ /* 0x000fc800000010ff */
[----:B------:R-:W-:Y:S01]  /*2110*/  PRMT R16, R0, 0x7610, R16 ;  /* 0x0000761000107816 */ /* 0x000fe20000000010 */
[----:B------:R-:W-:Y:S06]  /*2120*/  BRA `(.L_x_1932) ;  /* 0x00000000006c7947 */ /* 0x000fec0003800000 */
.L_x_1931:
        /* <DEDUP_REMOVED lines=16> */
.L_x_1959:
[----:B------:R-:W-:Y:S01]  /*2230*/  PRMT R16, RZ, 0x7610, R16 ;  /* 0x00007610ff107816 */ /* 0x000fe20000000010 */
[----:B------:R-:W-:Y:S06]  /*2240*/  BRA `(.L_x_1932) ;  /* 0x0000000000247947 */ /* 0x000fec0003800000 */
.L_x_1956:
[----:B------:R-:W2:Y:S02]  /*2250*/  LDG.E.64 R2, desc[UR36][R2.64] ;  /* 0x0000002402027981 */ /* 0x000ea4000c1e1b00 */
[----:B--2---:R-:W0:Y:S02]  /*2260*/  I2F.U64 R0, R2 ;  /* 0x0000000200007312 */ /* 0x004e240000301000 */
[----:B0-----:R-:W-:-:S04]  /*2270*/  F2FP.BF16.F32.PACK_AB R0, RZ, R0 ;  /* 0x00000000ff00723e */ /* 0x001fc800000010ff */
[----:B------:R-:W-:Y:S01]  /*2280*/  PRMT R16, R0, 0x7610, R16 ;  /* 0x0000761000107816 */ /* 0x000fe20000000010 */
[----:B------:R-:W-:Y:S06]  /*2290*/  BRA `(.L_x_1932) ;  /* 0x0000000000107947 */ /* 0x000fec0003800000 */
.L_x_1955:
[----:B------:R-:W2:Y:S02]  /*22a0*/  LDG.E R2, desc[UR36][R2.64] ;  /* 0x0000002402027981 */ /* 0x000ea4000c1e1900 */
[----:B--2---:R-:W-:-:S04]  /*22b0*/  I2FP.F32.U32 R0, R2 ;  /* 0x0000000200007245 */ /* 0x004fc80000201000 */
[----:B------:R-:W-:-:S04]  /*22c0*/  F2FP.BF16.F32.PACK_AB R0, RZ, R0 ;  /* 0x00000000ff00723e */ /* 0x000fc800000010ff */
[----:B------:R-:W-:-:S07]  /*22d0*/  PRMT R16, R0, 0x7610, R16 ;  /* 0x0000761000107816 */ /* 0x000fce0000000010 */
.L_x_1932:
[----:B------:R-:W-:-:S07]  /*22e0*/  VIADD R17, R17, 0x80 ;  /* 0x0000008011117836 */ /* 0x000fce0000000000 */
.L_x_1926:
[----:B------:R-:W-:Y:S05]  /*22f0*/  BSYNC B6 ;  /* 0x0000000000067941 */ /* 0x000fea0003800000 */
.L_x_1925:
[----:B------:R-:W-:Y:S01]  /*2300*/  ISETP.GE.AND P0, PT, R17, R19, PT ;  /* 0x000000131100720c */ /* 0x000fe20003f06270 */
[----:B------:R-:W-:Y:S01]  /*2310*/  BSSY B6, `(.L_x_1960) ;  /* 0x0000112000067945 */ /* 0x000fe20003800000 */
[----:B------:R-:W-:Y:S02]  /*2320*/  PRMT R23, RZ, 0x7610, R23 ;  /* 0x00007610ff177816 */ /* 0x000fe40000000017 */
[----:B0-----:R-:W-:-:S09]  /*2330*/  PRMT R2, RZ, 0x7610, R2 ;  /* 0x00007610ff027816 */ /* 0x001fd20000000002 */
[----:B------:R-:W-:Y:S05]  /*2340*/  @P0 BRA `(.L_x_1961) ;  /* 0x0000001000380947 */ /* 0x000fea0003800000 */
        /* <DEDUP_REMOVED lines=23> */
.L_x_1965:
[----:B------:R-:W2:Y:S02]  /*24c0*/  LDG.E.U8 R4, desc[UR36][R4.64] ;  /* 0x0000002404047981 */ /* 0x000ea4000c1e1100 */
[----:B--2---:R-:W-:-:S04]  /*24d0*/  I2FP.F32.U32 R0, R4 ;  /* 0x0000000400007245 */ /* 0x004fc80000201000 */
[----:B------:R-:W-:-:S04]  /*24e0*/  F2FP.BF16.F32.PACK_AB R0, RZ, R0 ;  /* 0x00000000ff00723e */ /* 0x000fc800000010ff */
[----:B------:R-:W-:Y:S01]  /*24f0*/  PRMT R2, R0, 0x7610, R2 ;  /* 0x0000761000027816 */ /* 0x000fe20000000002 */
[----:B------:R-:W-:Y:S06]  /*2500*/  BRA `(.L_x_1967) ;  /* 0x0000000c00c47947 */ /* 0x000fec0003800000 */
.L_x_1964:
        /* <DEDUP_REMOVED lines=11> */
.L_x_1969:
[----:B------:R-:W2:Y:S02]  /*25c0*/  LDG.E R4, desc[UR36][R4.64] ;  /* 0x0000002404047981 */ /* 0x000ea4000c1e1900 */
[----:B--2---:R-:W-:-:S04]  /*25d0*/  I2FP.F32.S32 R0, R4 ;  /* 0x0000000400007245 */ /* 0x004fc80000201400 */
[----:B------:R-:W-:-:S04]  /*25e0*/  F2FP.BF16.F32.PACK_AB R0, RZ, R0 ;  /* 0x00000000ff00723e */ /* 0x000fc800000010ff */
[----:B------:R-:W-:Y:S01]  /*25f0*/  PRMT R2, R0, 0x7610, R2 ;  /* 0x0000761000027816 */ /* 0x000fe20000000002 */
[----:B------:R-:W-:Y:S06]  /*2600*/  BRA `(.L_x_1967) ;  /* 0x0000000c00847947 */ /* 0x000fec0003800000 */
.L_x_1968:
[----:B------:R-:W2:Y:S02]  /*2610*/  LDG.E.U16 R4, desc[UR36][R4.64] ;  /* 0x0000002404047981 */ /* 0x000ea4000c1e1500 */
[----:B--2---:R-:W0:Y:S02]  /*2620*/  I2F.S16 R0, R4 ;  /* 0x0000000400007306 */ /* 0x004e240000101400 */
[----:B0-----:R-:W-:-:S04]  /*2630*/  F2FP.BF16.F32.PACK_AB R0, RZ, R0 ;  /* 0x00000000ff00723e */ /* 0x001fc800000010ff */
[----:B------:R-:W-:Y:S01]  /*2640*/  PRMT R2, R0, 0x7610, R2 ;  /* 0x0000761000027816 */ /* 0x000fe20000000002 */
[----:B------:R-:W-:Y:S06]  /*2650*/  BRA `(.L_x_1967) ;  /* 0x0000000c00707947 */ /* 0x000fec0003800000 */
.L_x_1963:
        /* <DEDUP_REMOVED lines=9> */
.L_x_1971:
[----:B------:R-:W2:Y:S02]  /*26f0*/  LDG.E.U16 R0, desc[UR36][R4.64] ;  /* 0x0000002404007981 */ /* 0x000ea4000c1e1500 */
[----:B--2---:R-:W-:-:S05]  /*2700*/  HADD2.F32 R0, -RZ, R0.H0_H0 ;  /* 0x20000000ff007230 */ /* 0x004fca0000004100 */
[----:B------:R-:W-:-:S04]  /*2710*/  F2FP.BF16.F32.PACK_AB R0, RZ, R0 ;  /* 0x00000000ff00723e */ /* 0x000fc800000010ff */
[----:B------:R-:W-:Y:S01]  /*2720*/  PRMT R2, R0, 0x7610, R2 ;  /* 0x0000761000027816 */ /* 0x000fe20000000002 */
[----:B------:R-:W-:Y:S06]  /*2730*/  BRA `(.L_x_1967) ;  /* 0x0000000c00387947 */ /* 0x000fec0003800000 */
.L_x_1970:
        /* <DEDUP_REMOVED lines=9> */
.L_x_1973:
[----:B------:R-:W2:Y:S02]  /*27d0*/  LDG.E.U16 R4, desc[UR36][R4.64] ;  /* 0x0000002404047981 */ /* 0x000ea4000c1e1500 */
[----:B--2---:R-:W-:-:S05]  /*27e0*/  HADD2.F32 R0, -RZ, R4.H0_H0 ;  /* 0x20000004ff007230 */ /* 0x004fca0000004100 */
[----:B------:R-:W-:-:S04]  /*27f0*/  F2FP.BF16.F32.PACK_AB R0, RZ, R0 ;  /* 0x00000000ff00723e */ /* 0x000fc800000010ff */
[----:B------:R-:W-:Y:S01]  /*2800*/  PRMT R2, R0, 0x7610, R2 ;  /* 0x0000761000027816 */ /* 0x000fe20000000002 */
[----:B------:R-:W-:Y:S06]  /*2810*/  BRA `(.L_x_1967) ;  /* 0x0000000c00007947 */ /* 0x000fec0003800000 */
.L_x_1972:
        /* <DEDUP_REMOVED lines=9> */
.L_x_1962:
        /* <DEDUP_REMOVED lines=14> */
.L_x_1976:
        /* <DEDUP_REMOVED lines=9> */
.L_x_1975:
        /* <DEDUP_REMOVED lines=28> */
.L_x_1978:
        /* <DEDUP_REMOVED lines=14> */
.L_x_1977:
[----:B------:R0:W5:Y:S01]  /*2cc0*/  LDG.E.U16 R2, desc[UR36][R4.64] ;  /* 0x0000002404027981 */ /* 0x000162000c1e1500 */
[----:B------:R-:W-:Y:S05]  /*2cd0*/  BRA `(.L_x_1967) ;  /* 0x0000000400d07947 */ /* 0x000fea0003800000 */
.L_x_1974:
        /* <DEDUP_REMOVED lines=13> */
.L_x_1981:
        /* <DEDUP_REMOVED lines=21> */
.L_x_1985:
[----:B------:R-:W-:Y:S05]  /*2f00*/  BSYNC B1 ;  /* 0x0000000000017941 */ /* 0x000fea0003800000 */
.L_x_1984:
[----:B------:R-:W-:Y:S01]  /*2f10*/  LEA R3, R0, 0x3b800000, 0x17 ;  /* 0x3b80000000037811 */ /* 0x000fe200078eb8ff */
[----:B------:R-:W-:-:S05]  /*2f20*/  IMAD.SHL.U32 R0, R2, 0x100000, RZ ;  /* 0x0010000002007824 */ /* 0x000fca00078e00ff */
[----:B------:R-:W-:-:S07]  /*2f30*/  LOP3.LUT R0, R3, R0, R4, 0xfe, !PT ;  /* 0x0000000003007212 */ /* 0x000fce00078efe04 */
.L_x_1983:
[----:B------:R-:W-:Y:S05]  /*2f40*/  BSYNC B0 ;  /* 0x0000000000007941 */ /* 0x000fea0003800000 */
.L_x_1982:
[----:B------:R-:W-:-:S04]  /*2f50*/  F2FP.BF16.F32.PACK_AB R0, RZ, R0 ;  /* 0x00000000ff00723e */ /* 0x000fc800000010ff */
[----:B------:R-:W-:Y:S01]  /*2f60*/  PRMT R2, R0, 0x7610, R2 ;  /* 0x0000761000027816 */ /* 0x000fe20000000002 */
[----:B------:R-:W-:Y:S06]  /*2f70*/  BRA `(.L_x_1967) ;  /* 0x0000000400287947 */ /* 0x000fec0003800000 */
.L_x_1980:
        /* <DEDUP_REMOVED lines=21> */
.L_x_1989:
[----:B------:R-:W-:Y:S05]  /*30d0*/  BSYNC B1 ;  /* 0x0000000000017941 */ /* 0x000fea0003800000 */
.L_x_1988:
[----:B------:R-:W-:Y:S01]  /*30e0*/  LEA R3, R0, 0x37800000, 0x17 ;  /* 0x3780000000037811 */ /* 0x000fe200078eb8ff */
[----:B------:R-:W-:-:S05]  /*30f0*/  IMAD.SHL.U32 R0, R2, 0x200000, RZ ;  /* 0x0020000002007824 */ /* 0x000fca00078e00ff */
[----:B------:R-:W-:-:S07]  /*3100*/  LOP3.LUT R0, R3, R0, R4, 0xfe, !PT ;  /* 0x0000000003007212 */ /* 0x000fce00078efe04 */
.L_x_1987:
[----:B------:R-:W-:Y:S05]  /*3110*/  BSYNC B0 ;  /* 0x0000000000007941 */ /* 0x000fea0003800000 */
.L_x_1986:
[----:B------:R-:W-:-:S04]  /*3120*/  F2FP.BF16.F32.PACK_AB R0, RZ, R0 ;  /* 0x00000000ff00723e */ /* 0x000fc800000010ff */
[----:B------:R-:W-:Y:S01]  /*3130*/  PRMT R2, R0, 0x7610, R2 ;  /* 0x0000761000027816 */ /* 0x000fe20000000002 */
[----:B------:R-:W-:Y:S06]  /*3140*/  BRA `(.L_x_1967) ;  /* 0x0000000000b47947 */ /* 0x000fec0003800000 */
.L_x_1979:
        /* <DEDUP_REMOVED lines=14> */
.L_x_1993:
[----:B------:R-:W-:Y:S05]  /*3230*/  BSYNC B0 ;  /* 0x0000000000007941 */ /* 0x000fea0003800000 */
.L_x_1992:
[----:B------:R-:W-:-:S04]  /*3240*/  F2FP.BF16.F32.PACK_AB R0, RZ, R0 ;  /* 0x00000000ff00723e */ /* 0x000fc800000010ff */
[----:B------:R-:W-:Y:S01]  /*3250*/  PRMT R2, R0, 0x7610, R2 ;  /* 0x0000761000027816 */ /* 0x000fe20000000002 */
[----:B------:R-:W-:Y:S06]  /*3260*/  BRA `(.L_x_1967) ;  /* 0x00000000006c7947 */ /* 0x000fec0003800000 */
.L_x_1966:
        /* <DEDUP_REMOVED lines=16> */
.L_x_1994:
[----:B------:R-:W-:Y:S01]  /*3370*/  PRMT R2, RZ, 0x7610, R2 ;  /* 0x00007610ff027816 */ /* 0x000fe20000000002 */
[----:B------:R-:W-:Y:S06]  /*3380*/  BRA `(.L_x_1967) ;  /* 0x0000000000247947 */ /* 0x000fec0003800000 */
.L_x_1991:
[----:B------:R-:W2:Y:S02]  /*3390*/  LDG.E.64 R4, desc[UR36][R4.64] ;  /* 0x0000002404047981 */ /* 0x000ea4000c1e1b00 */
[----:B--2---:R-:W0:Y:S02]  /*33a0*/  I2F.U64 R0, R4 ;  /* 0x0000000400007312 */ /* 0x004e240000301000 */
[----:B0-----:R-:W-:-:S04]  /*33b0*/  F2FP.BF16.F32.PACK_AB R0, RZ, R0 ;  /* 0x00000000ff00723e */ /* 0x001fc800000010ff */
[----:B------:R-:W-:Y:S01]  /*33c0*/  PRMT R2, R0, 0x7610, R2 ;  /* 0x0000761000027816 */ /* 0x000fe20000000002 */
[----:B------:R-:W-:Y:S06]  /*33d0*/  BRA `(.L_x_1967) ;  /* 0x0000000000107947 */ /* 0x000fec0003800000 */
.L_x_1990:
[----:B------:R-:W2:Y:S02]  /*33e0*/  LDG.E R4, desc[UR36][R4.64] ;  /* 0x0000002404047981 */ /* 0x000ea4000c1e1900 */
[----:B--2---:R-:W-:-:S04]  /*33f0*/  I2FP.F32.U32 R0, R4 ;  /* 0x0000000400007245 */ /* 0x004fc80000201000 */
[----:B------:R-:W-:-:S04]  /*3400*/  F2FP.BF16.F32.PACK_AB R0, RZ, R0 ;  /* 0x00000000ff00723e */ /* 0x000fc800000010ff */
[----:B------:R-:W-:-:S07]  /*3410*/  PRMT R2, R0, 0x7610, R2 ;  /* 0x0000761000027816 */ /* 0x000fce0000000002 */
.L_x_1967:
[----:B------:R-:W-:-:S07]  /*3420*/  VIADD R17, R17, 0x80 ;  /* 0x0000008011117836 */ /* 0x000fce0000000000 */
.L_x_1961:
[----:B------:R-:W-:Y:S05]  /*3430*/  BSYNC B6 ;  /* 0x0000000000067941 */ /* 0x000fea0003800000 */
.L_x_1960:
[----:B------:R-:W-:Y:S01]  /*3440*/  ISETP.GE.AND P0, PT, R17, R19, PT ;  /* 0x000000131100720c */ /* 0x000fe20003f06270 */
[----:B------:R-:W-:-:S12]  /*3450*/  BSSY B6, `(.L_x_1995) ;  /* 0x000010f000067945 */ /* 0x000fd80003800000 */
        /* <DEDUP_REMOVED lines=23> */
.L_x_2000:
[----:B------:R-:W2:Y:S02]  /*35d0*/  LDG.E.U8 R4, desc[UR36][R4.64] ;  /* 0x0000002404047981 */ /* 0x000ea4000c1e1100 */
[----:B--2---:R-:W-:-:S04]  /*35e0*/  I2FP.F32.U32 R0, R4 ;  /* 0x0000000400007245 */ /* 0x004fc80000201000 */
[----:B------:R-:W-:-:S04]  /*35f0*/  F2FP.BF16.F32.PACK_AB R0, RZ, R0 ;  /* 0x00000000ff00723e */ /* 0x000fc800000010ff */
[----:B------:R-:W-:Y:S01]  /*3600*/  PRMT R23, R0, 0x7610, R23 ;  /* 0x0000761000177816 */ /* 0x000fe20000000017 */
[----:B------:R-:W-:Y:S06]  /*3610*/  BRA `(.L_x_1996) ;  /* 0x0000000c00c87947 */ /* 0x000fec0003800000 */
.L_x_1999:
        /* <DEDUP_REMOVED lines=11> */
.L_x_2003:
[----:B------:R-:W2:Y:S02]  /*36d0*/  LDG.E R4, desc[UR36][R4.64] ;  /* 0x0000002404047981 */ /* 0x000ea4000c1e1900 */
[----:B--2---:R-:W-:-:S04]  /*36e0*/  I2FP.F32.S32 R0, R4 ;  /* 0x0000000400007245 */ /* 0x004fc80000201400 */
[----:B------:R-:W-:-:S04]  /*36f0*/  F2FP.BF16.F32.PACK_AB R0, RZ, R0 ;  /* 0x00000000ff00723e */ /* 0x000fc800000010ff */
[----:B------:R-:W-:Y:S01]  /*3700*/  PRMT R23, R0, 0x7610, R23 ;  /* 0x0000761000177816 */ /* 0x000fe20000000017 */
[----:B------:R-:W-:Y:S06]  /*3710*/  BRA `(.L_x_1996) ;  /* 0x0000000c00887947 */ /* 0x000fec0003800000 */
.L_x_2002:
[----:B------:R-:W2:Y:S02]  /*3720*/  LDG.E.U16 R4, desc[UR36][R4.64] ;  /* 0x0000002404047981 */ /* 0x000ea4000c1e1500 */
[----:B--2---:R-:W0:Y:S02]  /*3730*/  I2F.S16 R0, R4 ;  /* 0x0000000400007306 */ /* 0x004e240000101400 */
[----:B0-----:R-:W-:-:S04]  /*3740*/  F2FP.BF16.F32.PACK_AB R0, RZ, R0 ;  /* 0x00000000ff00723e */ /* 0x001fc800000010ff */
[----:B------:R-:W-:Y:S01]  /*3750*/  PRMT R23, R0, 0x7610, R23 ;  /* 0x0000761000177816 */ /* 0x000fe20000000017 */
[----:B------:R-:W-:Y:S06]  /*3760*/  BRA `(.L_x_1996) ;  /* 0x0000000c00747947 */ /* 0x000fec0003800000 */
.L_x_1998:
        /* <DEDUP_REMOVED lines=9> */
.L_x_2005:
[----:B------:R-:W2:Y:S02]  /*3800*/  LDG.E.U16 R0, desc[UR36][R4.64] ;  /* 0x0000002404007981 */ /* 0x000ea4000c1e1500 */
[----:B--2---:R-:W-:-:S05]  /*3810*/  HADD2.F32 R0, -RZ, R0.H0_H0 ;  /* 0x20000000ff007230 */ /* 0x004fca0000004100 */
[----:B------:R-:W-:-:S04]  /*3820*/  F2FP.BF16.F32.PACK_AB R0, RZ, R0 ;  /* 0x00000000ff00723e */ /* 0x000fc800000010ff */
[----:B------:R-:W-:Y:S01]  /*3830*/  PRMT R23, R0, 0x7610, R23 ;  /* 0x0000761000177816 */ /* 0x000fe20000000017 */
[----:B------:R-:W-:Y:S06]  /*3840*/  BRA `(.L_x_1996) ;  /* 0x0000000c003c7947 */ /* 0x000fec0003800000 */
.L_x_2004:
        /* <DEDUP_REMOVED lines=9> */
.L_x_2007:
[----:B------:R-:W2:Y:S02]  /*38e0*/  LDG.E.U16 R4, desc[UR36][R4.64] ;  /* 0x0000002404047981 */ /* 0x000ea4000c1e1500 */
[----:B--2---:R-:W-:-:S05]  /*38f0*/  HADD2.F32 R0, -RZ, R4.H0_H0 ;  /* 0x20000004ff007230 */ /* 0x004fca0000004100 */
[----:B------:R-:W-:-:S04]  /*3900*/  F2FP.BF16.F32.PACK_AB R0, RZ, R0 ;  /* 0x00000000ff00723e */ /* 0x000fc800000010ff */
[----:B------:R-:W-:Y:S01]  /*3910*/  PRMT R23, R0, 0x7610, R23 ;  /* 0x0000761000177816 */ /* 0x000fe20000000017 */
[----:B------:R-:W-:Y:S06]  /*3920*/  BRA `(.L_x_1996) ;  /* 0x0000000c00047947 */ /* 0x000fec0003800000 */
.L_x_2006:
        /* <DEDUP_REMOVED lines=9> */
.L_x_1997:
        /* <DEDUP_REMOVED lines=14> */
.L_x_2010:
        /* <DEDUP_REMOVED lines=9> */
.L_x_2009:
        /* <DEDUP_REMOVED lines=28> */
.L_x_2012:
        /* <DEDUP_REMOVED lines=15> */
.L_x_2011:
[----:B------:R1:W5:Y:S01]  /*3de0*/  LDG.E.U16 R23, desc[UR36][R4.64] ;  /* 0x0000002404177981 */ /* 0x000362000c1e1500 */
[----:B------:R-:W-:Y:S05]  /*3df0*/  BRA `(.L_x_1996) ;  /* 0x0000000400d07947 */ /* 0x000fea0003800000 */
.L_x_2008:
        /* <DEDUP_REMOVED lines=13> */
.L_x_2015:
        /* <DEDUP_REMOVED lines=21> */
.L_x_2019:
[----:B------:R-:W-:Y:S05]  /*4020*/  BSYNC B1 ;  /* 0x0000000000017941 */ /* 0x000fea0003800000 */
.L_x_2018:
[----:B------:R-:W-:Y:S01]  /*4030*/  LEA R5, R0, 0x3b800000, 0x17 ;  /* 0x3b80000000057811 */ /* 0x000fe200078eb8ff */
[----:B------:R-:W-:-:S05]  /*4040*/  IMAD.SHL.U32 R0, R3, 0x100000, RZ ;  /* 0x0010000003007824 */ /* 0x000fca00078e00ff */
[----:B------:R-:W-:-:S07]  /*4050*/  LOP3.LUT R0, R5, R0, R6, 0xfe, !PT ;  /* 0x0000000005007212 */ /* 0x000fce00078efe06 */
.L_x_2017:
[----:B------:R-:W-:Y:S05]  /*4060*/  BSYNC B0 ;  /* 0x0000000000007941 */ /* 0x000fea0003800000 */
.L_x_2016:
[----:B------:R-:W-:-:S04]  /*4070*/  F2FP.BF16.F32.PACK_AB R0, RZ, R0 ;  /* 0x00000000ff00723e */ /* 0x000fc800000010ff */
[----:B------:R-:W-:Y:S01]  /*4080*/  PRMT R23, R0, 0x7610, R23 ;  /* 0x0000761000177816 */ /* 0x000fe20000000017 */
[----:B------:R-:W-:Y:S06]  /*4090*/  BRA `(.L_x_1996) ;  /* 0x0000000400287947 */ /* 0x000fec0003800000 */
.L_x_2014:
        /* <DEDUP_REMOVED lines=21> */
.L_x_2023:
[----:B------:R-:W-:Y:S05]  /*41f0*/  BSYNC B1 ;  /* 0x0000000000017941 */ /* 0x000fea0003800000 */
.L_x_2022:
[----:B------:R-:W-:Y:S01]  /*4200*/  LEA R5, R0, 0x37800000, 0x17 ;  /* 0x3780000000057811 */ /* 0x000fe200078eb8ff */
[----:B------:R-:W-:-:S05]  /*4210*/  IMAD.SHL.U32 R0, R3, 0x200000, RZ ;  /* 0x0020000003007824 */ /* 0x000fca00078e00ff */
[----:B------:R-:W-:-:S07]  /*4220*/  LOP3.LUT R0, R5, R0, R6, 0xfe, !PT ;  /* 0x0000000005007212 */ /* 0x000fce00078efe06 */
.L_x_2021:
[----:B------:R-:W-:Y:S05]  /*4230*/  BSYNC B0 ;  /* 0x0000000000007941 */ /* 0x000fea0003800000 */
.L_x_2020:
[----:B------:R-:W-:-:S04]  /*4240*/  F2FP.BF16.F32.PACK_AB R0, RZ, R0 ;  /* 0x00000000ff00723e */ /* 0x000fc800000010ff */
[----:B------:R-:W-:Y:S01]  /*4250*/  PRMT R23, R0, 0x7610, R23 ;  /* 0x0000761000177816 */ /* 0x000fe20000000017 */
[----:B------:R-:W-:Y:S06]  /*4260*/  BRA `(.L_x_1996) ;  /* 0x0000000000b47947 */ /* 0x000fec0003800000 */
.L_x_2013:
        /* <DEDUP_REMOVED lines=14> */
.L_x_2027:
[----:B------:R-:W-:Y:S05]  /*4350*/  BSYNC B0 ;  /* 0x0000000000007941 */ /* 0x000fea0003800000 */
.L_x_2026:
[----:B------:R-:W-:-:S04]  /*4360*/  F2FP.BF16.F32.PACK_AB R0, RZ, R0 ;  /* 0x00000000ff00723e */ /* 0x000fc800000010ff */
[----:B------:R-:W-:Y:S01]  /*4370*/  PRMT R23, R0, 0x7610, R23 ;  /* 0x0000761000177816 */ /* 0x000fe20000000017 */
[----:B------:R-:W-:Y:S06]  /*4380*/  BRA `(.L_x_1996) ;  /* 0x00000000006c7947 */ /* 0x000fec0003800000 */
.L_x_2001:
        /* <DEDUP_REMOVED lines=16> */
.L_x_2028:
[----:B------:R-:W-:Y:S01]  /*4490*/  PRMT R23, RZ, 0x7610, R23 ;  /* 0x00007610ff177816 */ /* 0x000fe20000000017 */
[----:B------:R-:W-:Y:S06]  /*44a0*/  BRA `(.L_x_1996) ;  /* 0x0000000000247947 */ /* 0x000fec0003800000 */
.L_x_2025:
[----:B------:R-:W2:Y:S02]  /*44b0*/  LDG.E.64 R4, desc[UR36][R4.64] ;  /* 0x0000002404047981 */ /* 0x000ea4000c1e1b00 */
[----:B--2---:R-:W0:Y:S02]  /*44c0*/  I2F.U64 R0, R4 ;  /* 0x0000000400007312 */ /* 0x004e240000301000 */
[----:B0-----:R-:W-:-:S04]  /*44d0*/  F2FP.BF16.F32.PACK_AB R0, RZ, R0 ;  /* 0x00000000ff00723e */ /* 0x001fc800000010ff */
[----:B------:R-:W-:Y:S01]  /*44e0*/  PRMT R23, R0, 0x7610, R23 ;  /* 0x0000761000177816 */ /* 0x000fe20000000017 */
[----:B------:R-:W-:Y:S06]  /*44f0*/  BRA `(.L_x_1996) ;  /* 0x0000000000107947 */ /* 0x000fec0003800000 */
.L_x_2024:
[----:B------:R-:W2:Y:S02]  /*4500*/  LDG.E R4, desc[UR36][R4.64] ;  /* 0x0000002404047981 */ /* 0x000ea4000c1e1900 */
[----:B--2---:R-:W-:-:S04]  /*4510*/  I2FP.F32.U32 R0, R4 ;  /* 0x0000000400007245 */ /* 0x004fc80000201000 */
[----:B------:R-:W-:-:S04]  /*4520*/  F2FP.BF16.F32.PACK_AB R0, RZ, R0 ;  /* 0x00000000ff00723e */ /* 0x000fc800000010ff */
[----:B------:R-:W-:-:S07]  /*4530*/  PRMT R23, R0, 0x7610, R23 ;  /* 0x0000761000177816 */ /* 0x000fce0000000017 */
.L_x_1996:
[----:B------:R-:W-:Y:S05]  /*4540*/  BSYNC B6 ;  /* 0x0000000000067941 */ /* 0x000fea0003800000 */
.L_x_1995:
[----:B01----:R-:W0:Y:S01]  /*4550*/  LDC.U16 R4, c[0x0][0x216] ;  /* 0x00008580ff047b82 */ /* 0x003e220000000400 */
[----:B------:R-:W-:Y:S01]  /*4560*/  ISETP.NE.AND P0, PT, R25, RZ, PT ;  /* 0x000000ff1900720c */ /* 0x000fe20003f05270 */
[----:B------:R-:W-:-:S12]  /*4570*/  BSSY B1, `(.L_x_2029) ;  /* 0x0000068000017945 */ /* 0x000fd80003800000 */
[----:B------:R-:W-:Y:S05]  /*4580*/  @P0 BRA `(.L_x_2030) ;  /* 0x0000000400980947 */ /* 0x000fea0003800000 */
[----:B0-----:R-:W-:Y:S02]  /*4590*/  IMAD.U32 R5, R4, 0x10000, RZ ;  /* 0x0001000004057824 */ /* 0x001fe400078e00ff */
[----:B-----5:R-:W-:-:S03]  /*45a0*/  IMAD.U32 R6, R24, 0x10000, RZ ;  /* 0x0001000018067824 */ /* 0x020fc600078e00ff */
        /* <DEDUP_REMOVED lines=33> */
.L_x_2036:
[----:B------:R-:W-:Y:S01]  /*47c0*/  FSETP.GEU.FTZ.AND P0, PT, R8, -R0, PT ;  /* 0x800000000800720b */ /* 0x000fe20003f1e000 */
[----:B------:R-:W-:-:S12]  /*47d0*/  FADD.FTZ R10, R10, -1 ;  /* 0xbf8000000a0a7421 */ /* 0x000fd80000010000 */
[----:B------:R-:W-:-:S07]  /*47e0*/  @!P0 FADD.FTZ R10, R10, -1 ;  /* 0xbf8000000a0a8421 */ /* 0x000fce0000010000 */
.L_x_2035:
[----:B------:R-:W-:Y:S05]  /*47f0*/  BSYNC B2 ;  /* 0x0000000000027941 */ /* 0x000fea0003800000 */
.L_x_2034:
[----:B------:R-:W-:Y:S01]  /*4800*/  FFMA.FTZ R3, -R0, R10, R3 ;  /* 0x0000000a00037223 */ /* 0x000fe20000010103 */
[----:B------:R-:W-:Y:S06]  /*4810*/  BRA `(.L_x_2032) ;  /* 0x00000000007c7947 */ /* 0x000fec0003800000 */
.L_x_2033:
        /* <DEDUP_REMOVED lines=15> */
.L_x_2039:
        /* <DEDUP_REMOVED lines=13> */
.L_x_2038:
[----:B------:R-:W-:Y:S05]  /*49e0*/  BSYNC B2 ;  /* 0x0000000000027941 */ /* 0x000fea0003800000 */
.L_x_2037:
[----:B------:R-:W-:-:S04]  /*49f0*/  FMUL.FTZ R0, R7, 1.1920928955078125e-07 ;  /* 0x3400000007007820 */ /* 0x000fc80000410000 */
[----:B0-----:R-:W-:-:S07]  /*4a00*/  FMUL.FTZ R3, R11, R0 ;  /* 0x000000000b037220 */ /* 0x001fce0000410000 */
.L_x_2032:
[----:B------:R-:W-:Y:S05]  /*4a10*/  BSYNC B0 ;  /* 0x0000000000007941 */ /* 0x000fea0003800000 */
.L_x_2031:
[C---:B------:R-:W-:Y:S01]  /*4a20*/  FSETP.GTU.FTZ.AND P0, PT, |R3|.reuse, +INF , PT ;  /* 0x7f8000000300780b */ /* 0x040fe20003f1c200 */
[----:B------:R-:W0:Y:S01]  /*4a30*/  MUFU.RCP R0, R5 ;  /* 0x0000000500007308 */ /* 0x000e220000001000 */
[----:B------:R-:W-:Y:S02]  /*4a40*/  LOP3.LUT R6, R3, 0x80000000, R6, 0xb8, !PT ;  /* 0x8000000003067812 */ /* 0x000fe400078eb806 */
        /* <DEDUP_REMOVED lines=18> */
[----:B0-----:R-:W-:-:S04]  /*4b70*/  IMAD.U32 R3, R0, 0x10000, RZ ;  /* 0x0001000000037824 */ /* 0x001fc800078e00ff */
[----:B------:R-:W-:-:S05]  /*4b80*/  FADD.FTZ R3, -R3, R6 ;  /* 0x0000000603037221 */ /* 0x000fca0000010100 */
[----:B------:R-:W-:Y:S02]  /*4b90*/  FSETP.GT.FTZ.AND P0, PT, R3, 0.5, PT ;  /* 0x3f0000000300780b */ /* 0x000fe40003f14000 */
[----:B------:R-:W-:-:S11]  /*4ba0*/  PRMT R3, R0, 0x7610, R3 ;  /* 0x0000761000037816 */ /* 0x000fd60000000003 */
[----:B------:R-:W-:-:S04]  /*4bb0*/  @P0 IMAD.U32 R5, R3, 0x10000, RZ ;  /* 0x0001000003050824 */ /* 0x000fc800078e00ff */
[----:B------:R-:W-:-:S05]  /*4bc0*/  @P0 FADD.FTZ R5, R5, 1 ;  /* 0x3f80000005050421 */ /* 0x000fca0000010000 */
[----:B------:R-:W-:-:S04]  /*4bd0*/  @P0 F2FP.BF16.F32.PACK_AB R5, RZ, R5 ;  /* 0x00000005ff05023e */ /* 0x000fc800000010ff */
[----:B------:R-:W-:-:S07]  /*4be0*/  @P0 PRMT R3, R5, 0x7610, R3 ;  /* 0x0000761005030816 */ /* 0x000fce0000000003 */
.L_x_2030:
[----:B------:R-:W-:Y:S05]  /*4bf0*/  BSYNC B1 ;  /* 0x0000000000017941 */ /* 0x000fea0003800000 */
.L_x_2029:
[----:B-----5:R-:W1:Y:S01]  /*4c00*/  S2R R24, SR_TID.X ;  /* 0x0000000000187919 */ /* 0x020e620000002100 */
[----:B------:R-:W-:Y:S01]  /*4c10*/  BSSY B1, `(.L_x_2040) ;  /* 0x000006b000017945 */ /* 0x000fe20003800000 */
[----:B-1----:R-:W-:-:S05]  /*4c20*/  VIADD R8, R24, 0x80 ;  /* 0x0000008018087836 */ /* 0x002fca0000000000 */
[----:B------:R-:W-:-:S13]  /*4c30*/  ISETP.GE.AND P0, PT, R8, R19, PT ;  /* 0x000000130800720c */ /* 0x000fda0003f06270 */
[----:B------:R-:W-:Y:S05]  /*4c40*/  @P0 BRA `(.L_x_2041) ;  /* 0x00000004009c0947 */ /* 0x000fea0003800000 */
[----:B0-----:R-:W-:Y:S02]  /*4c50*/  IMAD.U32 R5, R4, 0x10000, RZ ;  /* 0x0001000004057824 */ /* 0x001fe400078e00ff */
        /* <DEDUP_REMOVED lines=34> */
.L_x_2047:
[----:B------:R-:W-:Y:S01]  /*4e80*/  FSETP.GEU.FTZ.AND P0, PT, R10, -R11, PT ;  /* 0x8000000b0a00720b */ /* 0x000fe20003f1e000 */
[----:B------:R-:W-:-:S12]  /*4e90*/  FADD.FTZ R0, R0, -1 ;  /* 0xbf80000000007421 */ /* 0x000fd80000010000 */
[----:B------:R-:W-:-:S07]  /*4ea0*/  @!P0 FADD.FTZ R0, R0, -1 ;  /* 0xbf80000000008421 */ /* 0x000fce0000010000 */
.L_x_2046:
[----:B------:R-:W-:Y:S05]  /*4eb0*/  BSYNC B2 ;  /* 0x0000000000027941 */ /* 0x000fea0003800000 */
.L_x_2045:
[----:B------:R-:W-:Y:S01]  /*4ec0*/  FFMA.FTZ R7, -R11, R0, R7 ;  /* 0x000000000b077223 */ /* 0x000fe20000010107 */
[----:B------:R-:W-:Y:S06]  /*4ed0*/  BRA `(.L_x_2043) ;  /* 0x00000000007c7947 */ /* 0x000fec0003800000 */
.L_x_2044:
        /* <DEDUP_REMOVED lines=15> */
.L_x_2050:
        /* <DEDUP_REMOVED lines=13> */
.L_x_2049:
[----:B------:R-:W-:Y:S05]  /*50a0*/  BSYNC B2 ;  /* 0x0000000000027941 */ /* 0x000fea0003800000 */
.L_x_2048:
[----:B------:R-:W-:-:S04]  /*50b0*/  FMUL.FTZ R0, R9, 1.1920928955078125e-07 ;  /* 0x3400000009007820 */ /* 0x000fc80000410000 */
[----:B------:R-:W-:-:S07]  /*50c0*/  FMUL.FTZ R7, R7, R0 ;  /* 0x0000000007077220 */ /* 0x000fce0000410000 */
.L_x_2043:
[----:B------:R-:W-:Y:S05]  /*50d0*/  BSYNC B0 ;  /* 0x0000000000007941 */ /* 0x000fea0003800000 */
.L_x_2042:
[C---:B------:R-:W-:Y:S01]  /*50e0*/  FSETP.GTU.FTZ.AND P0, PT, |R7|.reuse, +INF , PT ;  /* 0x7f8000000700780b */ /* 0x040fe20003f1c200 */
[----:B------:R-:W1:Y:S01]  /*50f0*/  MUFU.RCP R0, R5 ;  /* 0x0000000500007308 */ /* 0x000e620000001000 */
        /* <DEDUP_REMOVED lines=28> */
.L_x_2041:
[----:B------:R-:W-:Y:S05]  /*52c0*/  BSYNC B1 ;  /* 0x0000000000017941 */ /* 0x000fea0003800000 */
.L_x_2040:
        /* <DEDUP_REMOVED lines=39> */
.L_x_2058:
[----:B------:R-:W-:Y:S01]  /*5540*/  FSETP.GEU.FTZ.AND P0, PT, R10, -R11, PT ;  /* 0x8000000b0a00720b */ /* 0x000fe20003f1e000 */
[----:B------:R-:W-:-:S12]  /*5550*/  FADD.FTZ R0, R0, -1 ;  /* 0xbf80000000007421 */ /* 0x000fd80000010000 */
[----:B------:R-:W-:-:S07]  /*5560*/  @!P0 FADD.FTZ R0, R0, -1 ;  /* 0xbf80000000008421 */ /* 0x000fce0000010000 */
.L_x_2057:
[----:B------:R-:W-:Y:S05]  /*5570*/  BSYNC B2 ;  /* 0x0000000000027941 */ /* 0x000fea0003800000 */
.L_x_2056:
[----:B------:R-:W-:Y:S01]  /*5580*/  FFMA.FTZ R7, -R11, R0, R7 ;  /* 0x000000000b077223 */ /* 0x000fe20000010107 */
[----:B------:R-:W-:Y:S06]  /*5590*/  BRA `(.L_x_2054) ;  /* 0x00000000007c7947 */ /* 0x000fec0003800000 */
.L_x_2055:
        /* <DEDUP_REMOVED lines=15> */
.L_x_2061:
        /* <DEDUP_REMOVED lines=13> */
.L_x_2060:
[----:B------:R-:W-:Y:S05]  /*5760*/  BSYNC B2 ;  /* 0x0000000000027941 */ /* 0x000fea0003800000 */
.L_x_2059:
[----:B------:R-:W-:-:S04]  /*5770*/  FMUL.FTZ R0, R9, 1.1920928955078125e-07 ;  /* 0x3400000009007820 */ /* 0x000fc80000410000 */
[----:B------:R-:W-:-:S07]  /*5780*/  FMUL.FTZ R7, R7, R0 ;  /* 0x0000000007077220 */ /* 0x000fce0000410000 */
.L_x_2054:
[----:B------:R-:W-:Y:S05]  /*5790*/  BSYNC B0 ;  /* 0x0000000000007941 */ /* 0x000fea0003800000 */
.L_x_2053:
        /* <DEDUP_REMOVED lines=30> */
.L_x_2052:
[----:B------:R-:W-:Y:S05]  /*5980*/  BSYNC B1 ;  /* 0x0000000000017941 */ /* 0x000fea0003800000 */
.L_x_2051:
        /* <DEDUP_REMOVED lines=39> */
.L_x_2069:
[----:B------:R-:W-:Y:S01]  /*5c00*/  FSETP.GEU.FTZ.AND P0, PT, R9, -R6, PT ;  /* 0x800000060900720b */ /* 0x000fe20003f1e000 */
[----:B------:R-:W-:-:S12]  /*5c10*/  FADD.FTZ R7, R7, -1 ;  /* 0xbf80000007077421 */ /* 0x000fd80000010000 */
[----:B------:R-:W-:-:S07]  /*5c20*/  @!P0 FADD.FTZ R7, R7, -1 ;  /* 0xbf80000007078421 */ /* 0x000fce0000010000 */
.L_x_2068:
[----:B------:R-:W-:Y:S05]  /*5c30*/  BSYNC B2 ;  /* 0x0000000000027941 */ /* 0x000fea0003800000 */
.L_x_2067:
[----:B------:R-:W-:Y:S01]  /*5c40*/  FFMA.FTZ R2, -R6, R7, R2 ;  /* 0x0000000706027223 */ /* 0x000fe20000010102 */
[----:B------:R-:W-:Y:S06]  /*5c50*/  BRA `(.L_x_2065) ;  /* 0x00000000007c7947 */ /* 0x000fec0003800000 */
.L_x_2066:
[C---:B------:R-:W-:Y:S01]  /*5c60*/  VIADD R0, R9.reuse, 0xf4800000 ;  /* 0xf480000009007836 */ /* 0x040fe20000000000 */
[----:B------:R-:W-:Y:S01]  /*5c70*/  FSETP.GT.FTZ.AND P0, PT, |R4|, RZ, PT ;  /* 0x000000ff0400720b */ /* 0x000fe20003f14200 */
[----:B------:R-:W-:Y:S03]  /*5c80*/  BSSY B2, `(.L_x_2070) ;  /* 0x000001a000027945 */ /* 0x000fe60003800000 */
[----:B------:R-:W-:Y:S02]  /*5c90*/  LOP3.LUT R7, R0, 0xff800000, RZ, 0xc0, !PT ;  /* 0xff80000000077812 */ /* 0x000fe400078ec0ff */
[C---:B------:R-:W-:Y:S02]  /*5ca0*/  LOP3.LUT R0, R2.reuse, 0x7fffff, RZ, 0xc0, !PT ;  /* 0x007fffff02007812 */ /* 0x040fe400078ec0ff */
[C---:B------:R-:W-:Y:S01]  /*5cb0*/  ISETP.GT.U32.OR P0, PT, R2.reuse, 0x7f7fffff, !P0 ;  /* 0x7f7fffff0200780c */ /* 0x040fe20004704470 */
        /* <DEDUP_REMOVED lines=9> */
.L_x_2072:
        /* <DEDUP_REMOVED lines=13> */
.L_x_2071:
[----:B------:R-:W-:Y:S05]  /*5e20*/  BSYNC B2 ;  /* 0x0000000000027941 */ /* 0x000fea0003800000 */
.L_x_2070:
[----:B------:R-:W-:-:S04]  /*5e30*/  FMUL.FTZ R7, R6, 1.1920928955078125e-07 ;  /* 0x3400000006077820 */ /* 0x000fc80000410000 */
[----:B------:R-:W-:-:S07]  /*5e40*/  FMUL.FTZ R2, R2, R7 ;  /* 0x0000000702027220 */ /* 0x000fce0000410000 */
.L_x_2065:
[----:B------:R-:W-:Y:S05]  /*5e50*/  BSYNC B0 ;  /* 0x0000000000007941 */ /* 0x000fea0003800000 */
.L_x_2064:
[C---:B------:R-:W-:Y:S01]  /*5e60*/  FSETP.GTU.FTZ.AND P0, PT, |R2|.reuse, +INF , PT ;  /* 0x7f8000000200780b */ /* 0x040fe20003f1c200 */
[----:B------:R-:W-:Y:S01]  /*5e70*/  IMAD.U32 R0, R23, 0x10000, RZ ;  /* 0x0001000017007824 */ /* 0x000fe200078e00ff */
[----:B------:R-:W-:Y:S02]  /*5e80*/  LOP3.LUT R5, R2, 0x80000000, R5, 0xb8, !PT ;  /* 0x8000000002057812 */ /* 0x000fe400078eb805 */
[----:B------:R-:W-:Y:S02]  /*5e90*/  FSETP.GEU.FTZ.AND P2, PT, R4, RZ, PT ;  /* 0x000000ff0400720b */ /* 0x000fe40003f5e000 */
[----:B------:R-:W-:Y:S02]  /*5ea0*/  FSEL R5, R2, R5, P0 ;  /* 0x0000000502057208 */ /* 0x000fe40000000000 */
[----:B------:R-:W1:Y:S02]  /*5eb0*/  MUFU.RCP R2, R4 ;  /* 0x0000000400027308 */ /* 0x000e640000001000 */
        /* <DEDUP_REMOVED lines=24> */
.L_x_2063:
[----:B------:R-:W-:Y:S05]  /*6040*/  BSYNC B1 ;  /* 0x0000000000017941 */ /* 0x000fea0003800000 */
.L_x_2062:
[----:B------:R-:W1:Y:S01]  /*6050*/  LDC.U8 R2, c[0x0][0x234] ;  /* 0x00008d00ff027b82 */ /* 0x000e620000000000 */
[----:B------:R-:W-:Y:S01]  /*6060*/  ISETP.GE.AND P0, PT, R24, R19, PT ;  /* 0x000000131800720c */ /* 0x000fe20003f06270 */
[----:B------:R-:W-:Y:S04]  /*6070*/  BSSY B7, `(.L_x_2073) ;  /* 0x0000313000077945 */ /* 0x000fe80003800000 */
[----:B------:R-:W-:Y:S08]  /*6080*/  BSSY B6, `(.L_x_2074) ;  /* 0x0000215000067945 */ /* 0x000ff00003800000 */
[----:B------:R-:W-:Y:S05]  /*6090*/  @P0 BRA `(.L_x_2075) ;  /* 0x0000002000400947 */ /* 0x000fea0003800000 */
[----:B0-----:R-:W0:Y:S01]  /*60a0*/  LDC.64 R10, c[0x0][0x218] ;  /* 0x00008600ff0a7b82 */ /* 0x001e220000000a00 */
[----:B------:R-:W-:Y:S01]  /*60b0*/  IMAD R0, R22, 0x200, R24 ;  /* 0x0000020016007824 */ /* 0x000fe200078e0218 */
[----:B-1----:R-:W-:Y:S01]  /*60c0*/  PRMT R4, R2, 0x9910, RZ ;  /* 0x0000991002047816 */ /* 0x002fe200000000ff */
        /* <DEDUP_REMOVED lines=16> */
[----:B------:R-:W-:-:S04]  /*61d0*/  IMAD.MOV.U32 R24, RZ, RZ, R8 ;  /* 0x000000ffff187224 */ /* 0x000fc800078e0008 */
[----:B------:R-:W0:Y:S02]  /*61e0*/  F2I.FTZ.TRUNC.NTZ R3, R3 ;  /* 0x0000000300037305 */ /* 0x000e24000021f100 */
[----:B0-----:R0:W-:Y:S01]  /*61f0*/  STG.E.U8 desc[UR36][R10.64], R3 ;  /* 0x000000030a007986 */ /* 0x0011e2000c101124 */
[----:B------:R-:W-:Y:S05]  /*6200*/  BRA `(.L_x_2081) ;  /* 0x0000000c00e87947 */ /* 0x000fea0003800000 */
.L_x_2079:
[----:B------:R-:W-:Y:S02]  /*6210*/  IMAD.U32 R5, R3, 0x10000, RZ ;  /* 0x0001000003057824 */ /* 0x000fe400078e00ff */
[----:B------:R-:W-:-:S04]  /*6220*/  IMAD.MOV.U32 R24, RZ, RZ, R8 ;  /* 0x000000ffff187224 */ /* 0x000fc800078e0008 */
[----:B------:R-:W0:Y:S02]  /*6230*/  F2I.S64.TRUNC R4, R5 ;  /* 0x0000000500047311 */ /* 0x000e24000020d900 */
[----:B0-----:R0:W-:Y:S01]  /*6240*/  STG.E.U8 desc[UR36][R10.64], R4 ;  /* 0x000000040a007986 */ /* 0x0011e2000c101124 */
[----:B------:R-:W-:Y:S05]  /*6250*/  BRA `(.L_x_2081) ;  /* 0x0000000c00d47947 */ /* 0x000fea0003800000 */
.L_x_2078:
        /* <DEDUP_REMOVED lines=8> */
[----:B------:R-:W0:Y:S02]  /*62e0*/  F2I.S64.TRUNC R4, R4 ;  /* 0x0000000400047311 */ /* 0x000e24000020d900 */
[----:B0-----:R0:W-:Y:S01]  /*62f0*/  STG.E.64 desc[UR36][R10.64], R4 ;  /* 0x000000040a007986 */ /* 0x0011e2000c101b24 */
[----:B------:R-:W-:Y:S05]  /*6300*/  BRA `(.L_x_2081) ;  /* 0x0000000c00a87947 */ /* 0x000fea0003800000 */
.L_x_2083:
[----:B------:R-:W-:Y:S02]  /*6310*/  IMAD.U32 R3, R3, 0x10000, RZ ;  /* 0x0001000003037824 */ /* 0x000fe400078e00ff */
[----:B------:R-:W-:-:S04]  /*6320*/  IMAD.MOV.U32 R24, RZ, RZ, R8 ;  /* 0x000000ffff187224 */ /* 0x000fc800078e0008 */
[----:B------:R-:W0:Y:S02]  /*6330*/  F2I.FTZ.TRUNC.NTZ R3, R3 ;  /* 0x0000000300037305 */ /* 0x000e24000021f100 */
[----:B0-----:R0:W-:Y:S01]  /*6340*/  STG.E desc[UR36][R10.64], R3 ;  /* 0x000000030a007986 */ /* 0x0011e2000c101924 */
[----:B------:R-:W-:Y:S05]  /*6350*/  BRA `(.L_x_2081) ;  /* 0x0000000c00947947 */ /* 0x000fea0003800000 */
.L_x_2082:
[----:B------:R-:W-:Y:S02]  /*6360*/  IMAD.U32 R3, R3, 0x10000, RZ ;  /* 0x0001000003037824 */ /* 0x000fe400078e00ff */
[----:B------:R-:W-:-:S04]  /*6370*/  IMAD.MOV.U32 R24, RZ, RZ, R8 ;  /* 0x000000ffff187224 */ /* 0x000fc800078e0008 */
[----:B------:R-:W0:Y:S02]  /*6380*/  F2I.FTZ.TRUNC.NTZ R3, R3 ;  /* 0x0000000300037305 */ /* 0x000e24000021f100 */
[----:B0-----:R0:W-:Y:S01]  /*6390*/  STG.E.U16 desc[UR36][R10.64], R3 ;  /* 0x000000030a007986 */ /* 0x0011e2000c101524 */
[----:B------:R-:W-:Y:S05]  /*63a0*/  BRA `(.L_x_2081) ;  /* 0x0000000c00807947 */ /* 0x000fea0003800000 */
.L_x_2077:
        /* <DEDUP_REMOVED lines=10> */
.L_x_2085:
[----:B------:R-:W-:Y:S02]  /*6450*/  IMAD.U32 R0, R3, 0x10000, RZ ;  /* 0x0001000003007824 */ /* 0x000fe400078e00ff */
[----:B------:R-:W-:-:S03]  /*6460*/  IMAD.MOV.U32 R24, RZ, RZ, R8 ;  /* 0x000000ffff187224 */ /* 0x000fc600078e0008 */
[----:B------:R-:W-:-:S05]  /*6470*/  F2FP.F16.F32.PACK_AB R0, RZ, R0 ;  /* 0x00000000ff00723e */ /* 0x000fca00000000ff */
[----:B------:R0:W-:Y:S01]  /*6480*/  STG.E.U16 desc[UR36][R10.64], R0 ;  /* 0x000000000a007986 */ /* 0x0001e2000c101524 */
[----:B------:R-:W-:Y:S05]  /*6490*/  BRA `(.L_x_2081) ;  /* 0x0000000c00447947 */ /* 0x000fea0003800000 */
.L_x_2084:
        /* <DEDUP_REMOVED lines=11> */
.L_x_2087:
[----:B------:R-:W-:Y:S02]  /*6550*/  IMAD.U32 R3, R3, 0x10000, RZ ;  /* 0x0001000003037824 */ /* 0x000fe400078e00ff */
[----:B------:R-:W-:-:S03]  /*6560*/  IMAD.MOV.U32 R24, RZ, RZ, R8 ;  /* 0x000000ffff187224 */ /* 0x000fc600078e0008 */
[----:B------:R-:W-:-:S04]  /*6570*/  F2FP.F16.F32.PACK_AB R3, RZ, R3 ;  /* 0x00000003ff03723e */ /* 0x000fc800000000ff */
[----:B------:R-:W-:-:S05]  /*6580*/  PRMT R3, R3, 0x5410, RZ ;  /* 0x0000541003037816 */ /* 0x000fca00000000ff */
[----:B------:R0:W-:Y:S01]  /*6590*/  STG.E desc[UR36][R10.64], R3 ;  /* 0x000000030a007986 */ /* 0x0001e2000c101924 */
[----:B------:R-:W-:Y:S05]  /*65a0*/  BRA `(.L_x_2081) ;  /* 0x0000000c00007947 */ /* 0x000fea0003800000 */
.L_x_2086:
[----:B------:R-:W-:Y:S02]  /*65b0*/  IMAD.U32 R4, R3, 0x10000, RZ ;  /* 0x0001000003047824 */ /* 0x000fe400078e00ff */
[----:B------:R-:W-:Y:S02]  /*65c0*/  IMAD.MOV.U32 R24, RZ, RZ, R8 ;  /* 0x000000ffff187224 */ /* 0x000fe400078e0008 */
[----:B------:R-:W-:-:S06]  /*65d0*/  FMUL.FTZ R4, R4, 1 ;  /* 0x3f80000004047820 */ /* 0x000fcc0000410000 */
[----:B------:R-:W0:Y:S02]  /*65e0*/  F2F.F64.F32 R4, R4 ;  /* 0x0000000400047310 */ /* 0x000e240000201800 */
[----:B0-----:R0:W-:Y:S01]  /*65f0*/  STG.E.64 desc[UR36][R10.64], R4 ;  /* 0x000000040a007986 */ /* 0x0011e2000c101b24 */
[----:B------:R-:W-:Y:S05]  /*6600*/  BRA `(.L_x_2081) ;  /* 0x0000000800e87947 */ /* 0x000fea0003800000 */
.L_x_2076:
        /* <DEDUP_REMOVED lines=14> */
.L_x_2090:
[----:B------:R-:W-:Y:S01]  /*66f0*/  IMAD.U32 R3, R3, 0x10000, RZ ;  /* 0x0001000003037824 */ /* 0x000fe200078e00ff */
[----:B------:R-:W-:Y:S01]  /*6700*/  CS2R R6, SRZ ;  /* 0x0000000000067805 */ /* 0x000fe2000001ff00 */
[----:B------:R-:W-:Y:S02]  /*6710*/  IMAD.MOV.U32 R24, RZ, RZ, R8 ;  /* 0x000000ffff187224 */ /* 0x000fe400078e0008 */
[----:B------:R-:W-:-:S04]  /*6720*/  FMUL.FTZ R3, R3, 1 ;  /* 0x3f80000003037820 */ /* 0x000fc80000410000 */
[----:B------:R-:W0:Y:S02]  /*6730*/  F2F.F64.F32 R4, R3 ;  /* 0x0000000300047310 */ /* 0x000e240000201800 */
[----:B0-----:R0:W-:Y:S01]  /*6740*/  STG.E.128 desc[UR36][R10.64], R4 ;  /* 0x000000040a007986 */ /* 0x0011e2000c101d24 */
[----:B------:R-:W-:Y:S05]  /*6750*/  BRA `(.L_x_2081) ;  /* 0x0000000800947947 */ /* 0x000fea0003800000 */
.L_x_2089:
        /* <DEDUP_REMOVED lines=21> */
.L_x_2094:
[----:B------:R-:W-:Y:S05]  /*68b0*/  BSYNC B0 ;  /* 0x0000000000007941 */ /* 0x000fea0003800000 */
.L_x_2093:
[----:B------:R-:W-:Y:S01]  /*68c0*/  LOP3.LUT R5, R0, R5, RZ, 0xfc, !PT ;  /* 0x0000000500057212 */ /* 0x000fe200078efcff */
[----:B------:R-:W-:-:S04]  /*68d0*/  IMAD.MOV.U32 R24, RZ, RZ, R8 ;  /* 0x000000ffff187224 */ /* 0x000fc800078e0008 */
[----:B------:R0:W-:Y:S01]  /*68e0*/  STG.E.U8 desc[UR36][R10.64], R5 ;  /* 0x000000050a007986 */ /* 0x0001e2000c101124 */
[----:B------:R-:W-:Y:S05]  /*68f0*/  BRA `(.L_x_2081) ;  /* 0x00000008002c7947 */ /* 0x000fea0003800000 */
.L_x_2092:
        /* <DEDUP_REMOVED lines=13> */
.L_x_2096:
[----:B------:R-:W-:Y:S01]  /*69d0*/  IMAD.MOV.U32 R0, RZ, RZ, 0x7f ;  /* 0x0000007fff007424 */ /* 0x000fe200078e00ff */
[----:B------:R-:W-:-:S04]  /*69e0*/  ISETP.GT.U32.AND P0, PT, R3, 0x7f800000, PT ;  /* 0x7f8000000300780c */ /* 0x000fc80003f04070 */
[----:B------:R-:W-:-:S09]  /*69f0*/  SEL R0, R0, 0x7c, P0 ;  /* 0x0000007c00007807 */ /* 0x000fd20000000000 */
.L_x_2097:
[----:B------:R-:W-:Y:S05]  /*6a00*/  BSYNC B0 ;  /* 0x0000000000007941 */ /* 0x000fea0003800000 */
.L_x_2095:
[----:B------:R-:W-:Y:S01]  /*6a10*/  LOP3.LUT R3, R5, 0x80000000, RZ, 0xc0, !PT ;  /* 0x8000000005037812 */ /* 0x000fe200078ec0ff */
[----:B------:R-:W-:-:S03]  /*6a20*/  IMAD.MOV.U32 R24, RZ, RZ, R8 ;  /* 0x000000ffff187224 */ /* 0x000fc600078e0008 */
[----:B------:R-:W-:-:S04]  /*6a30*/  SHF.R.U32.HI R3, RZ, 0x18, R3 ;  /* 0x00000018ff037819 */ /* 0x000fc80000011603 */
[----:B------:R-:W-:-:S05]  /*6a40*/  LOP3.LUT R3, R0, R3, RZ, 0xfc, !PT ;  /* 0x0000000300037212 */ /* 0x000fca00078efcff */
[----:B------:R0:W-:Y:S01]  /*6a50*/  STG.E.U8 desc[UR36][R10.64], R3 ;  /* 0x000000030a007986 */ /* 0x0001e2000c101124 */
[----:B------:R-:W-:Y:S05]  /*6a60*/  BRA `(.L_x_2081) ;  /* 0x0000000400d07947 */ /* 0x000fea0003800000 */
.L_x_2091:
[----:B------:R0:W-:Y:S01]  /*6a70*/  STG.E.U16 desc[UR36][R10.64], R3 ;  /* 0x000000030a007986 */ /* 0x0001e2000c101524 */
[----:B------:R-:W-:Y:S01]  /*6a80*/  IMAD.MOV.U32 R24, RZ, RZ, R8 ;  /* 0x000000ffff187224 */ /* 0x000fe200078e0008 */
[----:B------:R-:W-:Y:S06]  /*6a90*/  BRA `(.L_x_2081) ;  /* 0x0000000400c47947 */ /* 0x000fec0003800000 */
.L_x_2088:
        /* <DEDUP_REMOVED lines=10> */
[----:B------:R-:W0:Y:S02]  /*6b40*/  F2I.FTZ.U32.TRUNC.NTZ R3, R3 ;  /* 0x0000000300037305 */ /* 0x000e24000021f000 */
[----:B0-----:R4:W-:Y:S01]  /*6b50*/  STG.E.U16 desc[UR36][R10.64], R3 ;  /* 0x000000030a007986 */ /* 0x0019e2000c101524 */
[----:B------:R-:W-:Y:S05]  /*6b60*/  BRA `(.L_x_2081) ;  /* 0x0000000400907947 */ /* 0x000fea0003800000 */
.L_x_2100:
        /* <DEDUP_REMOVED lines=17> */
.L_x_2103:
[----:B------:R-:W-:-:S04]  /*6c80*/  LOP3.LUT R3, R7, 0x80000000, RZ, 0xc0, !PT ;  /* 0x8000000007037812 */ /* 0x000fc800078ec0ff */
[----:B------:R-:W-:-:S04]  /*6c90*/  SHF.R.U32.HI R3, RZ, 0x18, R3 ;  /* 0x00000018ff037819 */ /* 0x000fc80000011603 */
[----:B------:R-:W-:-:S04]  /*6ca0*/  LOP3.LUT R0, R0, R3, RZ, 0xfc, !PT ;  /* 0x0000000300007212 */ /* 0x000fc800078efcff */
[----:B------:R-:W-:-:S07]  /*6cb0*/  PRMT R5, R0, 0x7610, R5 ;  /* 0x0000761000057816 */ /* 0x000fce0000000005 */
.L_x_2102:
[----:B------:R-:W-:Y:S05]  /*6cc0*/  BSYNC B0 ;  /* 0x0000000000007941 */ /* 0x000fea0003800000 */
.L_x_2101:
[----:B------:R3:W-:Y:S01]  /*6cd0*/  STG.E.U8 desc[UR36][R10.64], R5 ;  /* 0x000000050a007986 */ /* 0x0007e2000c101124 */
[----:B------:R-:W-:Y:S01]  /*6ce0*/  IMAD.MOV.U32 R24, RZ, RZ, R8 ;  /* 0x000000ffff187224 */ /* 0x000fe200078e0008 */
[----:B------:R-:W-:Y:S06]  /*6cf0*/  BRA `(.L_x_2081) ;  /* 0x00000004002c7947 */ /* 0x000fec0003800000 */
.L_x_2099:
        /* <DEDUP_REMOVED lines=17> */
.L_x_2106:
[----:B------:R-:W-:-:S04]  /*6e10*/  LOP3.LUT R3, R7, 0x80000000, RZ, 0xc0, !PT ;  /* 0x8000000007037812 */ /* 0x000fc800078ec0ff */
[----:B------:R-:W-:-:S04]  /*6e20*/  SHF.R.U32.HI R3, RZ, 0x18, R3 ;  /* 0x00000018ff037819 */ /* 0x000fc80000011603 */
[----:B------:R-:W-:-:S04]  /*6e30*/  LOP3.LUT R0, R0, R3, RZ, 0xfc, !PT ;  /* 0x0000000300007212 */ /* 0x000fc800078efcff */
[----:B------:R-:W-:-:S07]  /*6e40*/  PRMT R5, R0, 0x7610, R5 ;  /* 0x0000761000057816 */ /* 0x000fce0000000005 */
.L_x_2105:
[----:B------:R-:W-:Y:S05]  /*6e50*/  BSYNC B0 ;  /* 0x0000000000007941 */ /* 0x000fea0003800000 */
.L_x_2104:
[----:B------:R0:W-:Y:S01]  /*6e60*/  STG.E.U8 desc[UR36][R10.64], R5 ;  /* 0x000000050a007986 */ /* 0x0001e2000c101124 */
[----:B------:R-:W-:Y:S01]  /*6e70*/  IMAD.MOV.U32 R24, RZ, RZ, R8 ;  /* 0x000000ffff187224 */ /* 0x000fe200078e0008 */
[----:B------:R-:W-:Y:S06]  /*6e80*/  BRA `(.L_x_2081) ;  /* 0x0000000000c87947 */ /* 0x000fec0003800000 */
.L_x_2098:
        /* <DEDUP_REMOVED lines=23> */
.L_x_2080:
        /* <DEDUP_REMOVED lines=16> */
.L_x_2109:
[----:B------:R-:W-:Y:S01]  /*7100*/  VIADD R24, R24, 0x80 ;  /* 0x0000008018187836 */ /* 0x000fe20000000000 */
[----:B------:R-:W-:Y:S06]  /*7110*/  BRA `(.L_x_2081) ;  /* 0x0000000000247947 */ /* 0x000fec0003800000 */
.L_x_2108:
[----:B------:R-:W-:Y:S02]  /*7120*/  IMAD.U32 R4, R3, 0x10000, RZ ;  /* 0x0001000003047824 */ /* 0x000fe400078e00ff */
[----:B------:R-:W-:-:S04]  /*7130*/  IMAD.MOV.U32 R24, RZ, RZ, R8 ;  /* 0x000000ffff187224 */ /* 0x000fc800078e0008 */
[----:B------:R-:W0:Y:S02]  /*7140*/  F2I.U64.TRUNC R4, R4 ;  /* 0x0000000400047311 */ /* 0x000e24000020d800 */
[----:B0-----:R2:W-:Y:S01]  /*7150*/  STG.E.64 desc[UR36][R10.64], R4 ;  /* 0x000000040a007986 */ /* 0x0015e2000c101b24 */
[----:B------:R-:W-:Y:S05]  /*7160*/  BRA `(.L_x_2081) ;  /* 0x0000000000107947 */ /* 0x000fea0003800000 */
.L_x_2107:
[----:B------:R-:W-:Y:S02]  /*7170*/  IMAD.U32 R3, R3, 0x10000, RZ ;  /* 0x0001000003037824 */ /* 0x000fe400078e00ff */
[----:B------:R-:W-:-:S04]  /*7180*/  IMAD.MOV.U32 R24, RZ, RZ, R8 ;  /* 0x000000ffff187224 */ /* 0x000fc800078e0008 */
[----:B------:R-:W0:Y:S02]  /*7190*/  F2I.FTZ.U32.TRUNC.NTZ R3, R3 ;  /* 0x0000000300037305 */ /* 0x000e24000021f000 */
[----:B0-----:R0:W-:Y:S02]  /*71a0*/  STG.E desc[UR36][R10.64], R3 ;  /* 0x000000030a007986 */ /* 0x0011e4000c101924 */
.L_x_2081:
[----:B------:R-:W-:-:S13]  /*71b0*/  ISETP.GE.AND P0, PT, R24, R19, PT ;  /* 0x000000131800720c */ /* 0x000fda0003f06270 */
[----:B------:R-:W-:Y:S05]  /*71c0*/  @P0 BREAK B6 ;  /* 0x0000000000060942 */ /* 0x000fea0003800000 */
[----:B------:R-:W-:Y:S05]  /*71d0*/  @P0 BRA `(.L_x_2110) ;  /* 0x0000001c00f00947 */ /* 0x000fea0003800000 */
[----:B------:R-:W5:Y:S01]  /*71e0*/  LDC.64 R8, c[0x0][0x218] ;  /* 0x00008600ff087b82 */ /* 0x000f620000000a00 */
[----:B0-----:R-:W-:Y:S01]  /*71f0*/  IMAD R0, R22, 0x200, R24 ;  /* 0x0000020016007824 */ /* 0x001fe200078e0218 */
[----:B--2---:R-:W-:Y:S01]  /*7200*/  PRMT R4, R2, 0x9910, RZ ;  /* 0x0000991002047816 */ /* 0x004fe200000000ff */
[----:B------:R-:W-:Y:S02]  /*7210*/  ULDC UR4, c[0x0][0x238] ;  /* 0x00008e0000047ab9 */ /* 0x000fe40000000800 */
[----:B-1--4-:R-:W-:Y:S02]  /*7220*/  IMAD R3, R0, UR4, RZ ;  /* 0x0000000400037c24 */ /* 0x012fe4000f8e02ff */
[----:B------:R-:W-:-:S05]  /*7230*/  IMAD.MOV.U32 R0, RZ, RZ, R4 ;  /* 0x000000ffff007224 */ /* 0x000fca00078e0004 */
[----:B------:R-:W-:Y:S02]  /*7240*/  ISETP.GT.AND P1, PT, R0, 0x9, PT ;  /* 0x000000090000780c */ /* 0x000fe40003f24270 */
[----:B-----5:R-:W-:-:S05]  /*7250*/  IADD3 R8, P0, R3, R8, RZ ;  /* 0x0000000803087210 */ /* 0x020fca0007f1e0ff */
        /* <DEDUP_REMOVED lines=11> */
[----:B------:R-:W0:Y:S02]  /*7310*/  F2I.FTZ.TRUNC.NTZ R3, R18 ;  /* 0x0000001200037305 */ /* 0x000e24000021f100 */
[----:B0-----:R0:W-:Y:S01]  /*7320*/  STG.E.U8 desc[UR36][R8.64], R3 ;  /* 0x0000000308007986 */ /* 0x0011e2000c101124 */
[----:B------:R-:W-:Y:S05]  /*7330*/  BRA `(.L_x_2116) ;  /* 0x0000000c00947947 */ /* 0x000fea0003800000 */
.L_x_2114:
[----:B---3--:R-:W-:-:S06]  /*7340*/  IMAD.U32 R5, R18, 0x10000, RZ ;  /* 0x0001000012057824 */ /* 0x008fcc00078e00ff */
[----:B------:R-:W0:Y:S02]  /*7350*/  F2I.S64.TRUNC R4, R5 ;  /* 0x0000000500047311 */ /* 0x000e24000020d900 */
[----:B0-----:R4:W-:Y:S01]  /*7360*/  STG.E.U8 desc[UR36][R8.64], R4 ;  /* 0x0000000408007986 */ /* 0x0019e2000c101124 */
[----:B------:R-:W-:Y:S05]  /*7370*/  BRA `(.L_x_2116) ;  /* 0x0000000c00847947 */ /* 0x000fea0003800000 */
.L_x_2113:
[----:B------:R-:W-:-:S13]  /*7380*/  ISETP.NE.AND P0, PT, R0, 0x2, PT ;  /* 0x000000020000780c */ /* 0x000fda0003f05270 */
[----:B------:R-:W-:Y:S05]  /*7390*/  @!P0 BRA `(.L_x_2117) ;  /* 0x0000000000308947 */ /* 0x000fea0003800000 */
[----:B------:R-:W-:-:S13]  /*73a0*/  ISETP.NE.AND P0, PT, R0, 0x3, PT ;  /* 0x000000030000780c */ /* 0x000fda0003f05270 */
[----:B------:R-:W-:Y:S05]  /*73b0*/  @!P0 BRA `(.L_x_2118) ;  /* 0x0000000000188947 */ /* 0x000fea0003800000 */
[----:B------:R-:W-:-:S13]  /*73c0*/  ISETP.NE.AND P0, PT, R0, 0x4, PT ;  /* 0x000000040000780c */ /* 0x000fda0003f05270 */
[----:B------:R-:W-:Y:S05]  /*73d0*/  @P0 BRA `(.L_x_2115) ;  /* 0x0000000c000c0947 */ /* 0x000fea0003800000 */
[----:B------:R-:W-:-:S06]  /*73e0*/  IMAD.U32 R4, R18, 0x10000, RZ ;  /* 0x0001000012047824 */ /* 0x000fcc00078e00ff */
[----:B---3--:R-:W0:Y:S02]  /*73f0*/  F2I.S64.TRUNC R4, R4 ;  /* 0x0000000400047311 */ /* 0x008e24000020d900 */
[----:B0-----:R1:W-:Y:S01]  /*7400*/  STG.E.64 desc[UR36][R8.64], R4 ;  /* 0x0000000408007986 */ /* 0x0013e2000c101b24 */
[----:B------:R-:W-:Y:S05]  /*7410*/  BRA `(.L_x_2116) ;  /* 0x0000000c005c7947 */ /* 0x000fea0003800000 */
.L_x_2118:
[----:B------:R-:W-:-:S04]  /*7420*/  IMAD.U32 R18, R18, 0x10000, RZ ;  /* 0x0001000012127824 */ /* 0x000fc800078e00ff */
[----:B------:R-:W0:Y:S02]  /*7430*/  F2I.FTZ.TRUNC.NTZ R3, R18 ;  /* 0x0000001200037305 */ /* 0x000e24000021f100 */
[----:B0-----:R2:W-:Y:S01]  /*7440*/  STG.E desc[UR36][R8.64], R3 ;  /* 0x0000000308007986 */ /* 0x0015e2000c101924 */
[----:B------:R-:W-:Y:S05]  /*7450*/  BRA `(.L_x_2116) ;  /* 0x0000000c004c7947 */ /* 0x000fea0003800000 */
.L_x_2117:
[----:B------:R-:W-:-:S04]  /*7460*/  IMAD.U32 R18, R18, 0x10000, RZ ;  /* 0x0001000012127824 */ /* 0x000fc800078e00ff */
[----:B------:R-:W0:Y:S02]  /*7470*/  F2I.FTZ.TRUNC.NTZ R3, R18 ;  /* 0x0000001200037305 */ /* 0x000e24000021f100 */
[----:B0-----:R0:W-:Y:S01]  /*7480*/  STG.E.U16 desc[UR36][R8.64], R3 ;  /* 0x0000000308007986 */ /* 0x0011e2000c101524 */
[----:B------:R-:W-:Y:S05]  /*7490*/  BRA `(.L_x_2116) ;  /* 0x0000000c003c7947 */ /* 0x000fea0003800000 */
.L_x_2112:
        /* <DEDUP_REMOVED lines=9> */
.L_x_2120:
[----:B------:R-:W-:-:S05]  /*7530*/  IMAD.U32 R0, R18, 0x10000, RZ ;  /* 0x0001000012007824 */ /* 0x000fca00078e00ff */
[----:B------:R-:W-:-:S05]  /*7540*/  F2FP.F16.F32.PACK_AB R0, RZ, R0 ;  /* 0x00000000ff00723e */ /* 0x000fca00000000ff */
[----:B------:R0:W-:Y:S01]  /*7550*/  STG.E.U16 desc[UR36][R8.64], R0 ;  /* 0x0000000008007986 */ /* 0x0001e2000c101524 */
[----:B------:R-:W-:Y:S05]  /*7560*/  BRA `(.L_x_2116) ;  /* 0x0000000c00087947 */ /* 0x000fea0003800000 */
.L_x_2119:
[----:B------:R-:W-:-:S13]  /*7570*/  ISETP.NE.AND P0, PT, R0, 0x7, PT ;  /* 0x000000070000780c */ /* 0x000fda0003f05270 */
[----:B------:R-:W-:Y:S05]  /*7580*/  @!P0 BRA `(.L_x_2121) ;  /* 0x0000000000348947 */ /* 0x000fea0003800000 */
[----:B------:R-:W-:-:S13]  /*7590*/  ISETP.NE.AND P0, PT, R0, 0x8, PT ;  /* 0x000000080000780c */ /* 0x000fda0003f05270 */
[----:B------:R-:W-:Y:S05]  /*75a0*/  @!P0 BRA `(.L_x_2122) ;  /* 0x0000000000188947 */ /* 0x000fea0003800000 */
[----:B------:R-:W-:-:S13]  /*75b0*/  ISETP.NE.AND P0, PT, R0, 0x9, PT ;  /* 0x000000090000780c */ /* 0x000fda0003f05270 */
[----:B------:R-:W-:Y:S05]  /*75c0*/  @P0 BRA `(.L_x_2115) ;  /* 0x0000000800900947 */ /* 0x000fea0003800000 */
[----:B------:R-:W-:Y:S02]  /*75d0*/  IMAD.U32 R4, R18, 0x10000, RZ ;  /* 0x0001000012047824 */ /* 0x000fe400078e00ff */
[----:B---3--:R-:W-:-:S05]  /*75e0*/  IMAD.MOV.U32 R5, RZ, RZ, RZ ;  /* 0x000000ffff057224 */ /* 0x008fca00078e00ff */
[----:B------:R0:W-:Y:S01]  /*75f0*/  STG.E.64 desc[UR36][R8.64], R4 ;  /* 0x0000000408007986 */ /* 0x0001e2000c101b24 */
[----:B------:R-:W-:Y:S05]  /*7600*/  BRA `(.L_x_2116) ;  /* 0x0000000800e07947 */ /* 0x000fea0003800000 */
.L_x_2122:
[----:B------:R-:W-:-:S05]  /*7610*/  IMAD.U32 R18, R18, 0x10000, RZ ;  /* 0x0001000012127824 */ /* 0x000fca00078e00ff */
[----:B------:R-:W-:-:S04]  /*7620*/  F2FP.F16.F32.PACK_AB R3, RZ, R18 ;  /* 0x00000012ff03723e */ /* 0x000fc800000000ff */
[----:B------:R-:W-:-:S05]  /*7630*/  PRMT R3, R3, 0x5410, RZ ;  /* 0x0000541003037816 */ /* 0x000fca00000000ff */
[----:B------:R0:W-:Y:S01]  /*7640*/  STG.E desc[UR36][R8.64], R3 ;  /* 0x0000000308007986 */ /* 0x0001e2000c101924 */
[----:B------:R-:W-:Y:S05]  /*7650*/  BRA `(.L_x_2116) ;  /* 0x0000000800cc7947 */ /* 0x000fea0003800000 */
.L_x_2121:
[----:B------:R-:W-:-:S04]  /*7660*/  IMAD.U32 R4, R18, 0x10000, RZ ;  /* 0x0001000012047824 */ /* 0x000fc800078e00ff */
[----:B------:R-:W-:-:S06]  /*7670*/  FMUL.FTZ R4, R4, 1 ;  /* 0x3f80000004047820 */ /* 0x000fcc0000410000 */
[----:B---3--:R-:W0:Y:S02]  /*7680*/  F2F.F64.F32 R4, R4 ;  /* 0x0000000400047310 */ /* 0x008e240000201800 */
[----:B0-----:R0:W-:Y:S01]  /*7690*/  STG.E.64 desc[UR36][R8.64], R4 ;  /* 0x0000000408007986 */ /* 0x0011e2000c101b24 */
[----:B------:R-:W-:Y:S05]  /*76a0*/  BRA `(.L_x_2116) ;  /* 0x0000000800b87947 */ /* 0x000fea0003800000 */
.L_x_2111:
        /* <DEDUP_REMOVED lines=13> */
.L_x_2125:
[----:B------:R-:W-:Y:S01]  /*7780*/  IMAD.U32 R18, R18, 0x10000, RZ ;  /* 0x0001000012127824 */ /* 0x000fe200078e00ff */
[----:B------:R-:W-:-:S03]  /*7790*/  CS2R R6, SRZ ;  /* 0x0000000000067805 */ /* 0x000fc6000001ff00 */
[----:B------:R-:W-:-:S06]  /*77a0*/  FMUL.FTZ R4, R18, 1 ;  /* 0x3f80000012047820 */ /* 0x000fcc0000410000 */
[----:B---3--:R-:W0:Y:S02]  /*77b0*/  F2F.F64.F32 R4, R4 ;  /* 0x0000000400047310 */ /* 0x008e240000201800 */
[----:B0-----:R0:W-:Y:S01]  /*77c0*/  STG.E.128 desc[UR36][R8.64], R4 ;  /* 0x0000000408007986 */ /* 0x0011e2000c101d24 */
[----:B------:R-:W-:Y:S05]  /*77d0*/  BRA `(.L_x_2116) ;  /* 0x00000008006c7947 */ /* 0x000fea0003800000 */
.L_x_2124:
        /* <DEDUP_REMOVED lines=11> */
[----:B---3--:R-:W-:Y:S01]  /*7890*/  SHF.R.U32.HI R5, RZ, 0x18, R0 ;  /* 0x00000018ff057819 */ /* 0x008fe20000011600 */
        /* <DEDUP_REMOVED lines=9> */
.L_x_2129:
[----:B------:R-:W-:Y:S05]  /*7930*/  BSYNC B0 ;  /* 0x0000000000007941 */ /* 0x000fea0003800000 */
.L_x_2128:
[----:B------:R-:W-:-:S05]  /*7940*/  LOP3.LUT R5, R0, R5, RZ, 0xfc, !PT ;  /* 0x0000000500057212 */ /* 0x000fca00078efcff */
[----:B------:R0:W-:Y:S01]  /*7950*/  STG.E.U8 desc[UR36][R8.64], R5 ;  /* 0x0000000508007986 */ /* 0x0001e2000c101124 */
[----:B------:R-:W-:Y:S05]  /*7960*/  BRA `(.L_x_2116) ;  /* 0x0000000800087947 */ /* 0x000fea0003800000 */
.L_x_2127:
[----:B---3--:R-:W-:Y:S01]  /*7970*/  IMAD.U32 R5, R18, 0x10000, RZ ;  /* 0x0001000012057824 */ /* 0x008fe200078e00ff */
        /* <DEDUP_REMOVED lines=12> */
.L_x_2131:
[----:B------:R-:W-:Y:S01]  /*7a40*/  IMAD.MOV.U32 R0, RZ, RZ, 0x7f ;  /* 0x0000007fff007424 */ /* 0x000fe200078e00ff */
[----:B------:R-:W-:-:S04]  /*7a50*/  ISETP.GT.U32.AND P0, PT, R3, 0x7f800000, PT ;  /* 0x7f8000000300780c */ /* 0x000fc80003f04070 */
[----:B------:R-:W-:-:S09]  /*7a60*/  SEL R0, R0, 0x7c, P0 ;  /* 0x0000007c00007807 */ /* 0x000fd20000000000 */
.L_x_2132:
[----:B------:R-:W-:Y:S05]  /*7a70*/  BSYNC B0 ;  /* 0x0000000000007941 */ /* 0x000fea0003800000 */
.L_x_2130:
[----:B------:R-:W-:-:S04]  /*7a80*/  LOP3.LUT R3, R5, 0x80000000, RZ, 0xc0, !PT ;  /* 0x8000000005037812 */ /* 0x000fc800078ec0ff */
[----:B------:R-:W-:-:S04]  /*7a90*/  SHF.R.U32.HI R3, RZ, 0x18, R3 ;  /* 0x00000018ff037819 */ /* 0x000fc80000011603 */
[----:B------:R-:W-:-:S05]  /*7aa0*/  LOP3.LUT R3, R0, R3, RZ, 0xfc, !PT ;  /* 0x0000000300037212 */ /* 0x000fca00078efcff */
[----:B------:R0:W-:Y:S01]  /*7ab0*/  STG.E.U8 desc[UR36][R8.64], R3 ;  /* 0x0000000308007986 */ /* 0x0001e2000c101124 */
[----:B------:R-:W-:Y:S05]  /*7ac0*/  BRA `(.L_x_2116) ;  /* 0x0000000400b07947 */ /* 0x000fea0003800000 */
.L_x_2126:
[----:B------:R0:W-:Y:S01]  /*7ad0*/  STG.E.U16 desc[UR36][R8.64], R18 ;  /* 0x0000001208007986 */ /* 0x0001e2000c101524 */
[----:B------:R-:W-:Y:S05]  /*7ae0*/  BRA `(.L_x_2116) ;  /* 0x0000000400a87947 */ /* 0x000fea0003800000 */
.L_x_2123:
        /* <DEDUP_REMOVED lines=12> */
.L_x_2135:
[----:B---3--:R-:W-:Y:S01]  /*7bb0*/  IMAD.U32 R5, R18, 0x10000, RZ ;  /* 0x0001000012057824 */ /* 0x008fe200078e00ff */
        /* <DEDUP_REMOVED lines=16> */
.L_x_2138:
[----:B------:R-:W-:-:S04]  /*7cc0*/  LOP3.LUT R3, R5, 0x80000000, RZ, 0xc0, !PT ;  /* 0x8000000005037812 */ /* 0x000fc800078ec0ff */
[----:B------:R-:W-:-:S04]  /*7cd0*/  SHF.R.U32.HI R3, RZ, 0x18, R3 ;  /* 0x00000018ff037819 */ /* 0x000fc80000011603 */
[----:B------:R-:W-:-:S04]  /*7ce0*/  LOP3.LUT R0, R0, R3, RZ, 0xfc, !PT ;  /* 0x0000000300007212 */ /* 0x000fc800078efcff */
[----:B------:R-:W-:-:S07]  /*7cf0*/  PRMT R4, R0, 0x7610, R4 ;  /* 0x0000761000047816 */ /* 0x000fce0000000004 */
.L_x_2137:
[----:B------:R-:W-:Y:S05]  /*7d00*/  BSYNC B0 ;  /* 0x0000000000007941 */ /* 0x000fea0003800000 */
.L_x_2136:
[----:B------:R0:W-:Y:S01]  /*7d10*/  STG.E.U8 desc[UR36][R8.64], R4 ;  /* 0x0000000408007986 */ /* 0x0001e2000c101124 */
[----:B------:R-:W-:Y:S05]  /*7d20*/  BRA `(.L_x_2116) ;  /* 0x0000000400187947 */ /* 0x000fea0003800000 */
.L_x_2134:
        /* <DEDUP_REMOVED lines=17> */
.L_x_2141:
[----:B------:R-:W-:-:S04]  /*7e40*/  LOP3.LUT R3, R5, 0x80000000, RZ, 0xc0, !PT ;  /* 0x8000000005037812 */ /* 0x000fc800078ec0ff */
[----:B------:R-:W-:-:S04]  /*7e50*/  SHF.R.U32.HI R3, RZ, 0x18, R3 ;  /* 0x00000018ff037819 */ /* 0x000fc80000011603 */
[----:B------:R-:W-:-:S04]  /*7e60*/  LOP3.LUT R0, R0, R3, RZ, 0xfc, !PT ;  /* 0x0000000300007212 */ /* 0x000fc800078efcff */
[----:B------:R-:W-:-:S07]  /*7e70*/  PRMT R4, R0, 0x7610, R4 ;  /* 0x0000761000047816 */ /* 0x000fce0000000004 */
.L_x_2140:
[----:B------:R-:W-:Y:S05]  /*7e80*/  BSYNC B0 ;  /* 0x0000000000007941 */ /* 0x000fea0003800000 */
.L_x_2139:
[----:B------:R0:W-:Y:S01]  /*7e90*/  STG.E.U8 desc[UR36][R8.64], R4 ;  /* 0x0000000408007986 */ /* 0x0001e2000c101124 */
[----:B------:R-:W-:Y:S05]  /*7ea0*/  BRA `(.L_x_2116) ;  /* 0x0000000000b87947 */ /* 0x000fea0003800000 */
.L_x_2133:
        /* <DEDUP_REMOVED lines=22> */
.L_x_2115:
[----:B------:R-:W-:Y:S01]  /*8010*/  MOV R14, 0x0 ;  /* 0x00000000000e7802 */ /* 0x000fe20000000f00 */
[----:B------:R-:W-:Y:S01]  /*8020*/  ULDC.64 UR4, c[0x4][0x178] ;  /* 0x01005e0000047ab9 */ /* 0x000fe20000000a00 */
[----:B------:R-:W-:Y:S01]  /*8030*/  ULDC.64 UR6, c[0x4][0x90] ;  /* 0x0100240000067ab9 */ /* 0x000fe20000000a00 */
[----:B------:R-:W-:Y:S02]  /*8040*/  IMAD.U32 R4, RZ, RZ, UR4 ;  /* 0x00000004ff047e24 */ /* 0x000fe4000f8e00ff */
[----:B---3--:R-:W-:Y:S01]  /*8050*/  IMAD.U32 R5, RZ, RZ, UR5 ;  /* 0x00000005ff057e24 */ /* 0x008fe2000f8e00ff */
        /* <DEDUP_REMOVED lines=11> */
.L_x_2144:
[----:B------:R-:W-:Y:S05]  /*8110*/  BRA `(.L_x_2116) ;  /* 0x00000000001c7947 */ /* 0x000fea0003800000 */
.L_x_2143:
[----:B------:R-:W-:-:S06]  /*8120*/  IMAD.U32 R4, R18, 0x10000, RZ ;  /* 0x0001000012047824 */ /* 0x000fcc00078e00ff */
[----:B---3--:R-:W0:Y:S02]  /*8130*/  F2I.U64.TRUNC R4, R4 ;  /* 0x0000000400047311 */ /* 0x008e24000020d800 */
[----:B0-----:R0:W-:Y:S01]  /*8140*/  STG.E.64 desc[UR36][R8.64], R4 ;  /* 0x0000000408007986 */ /* 0x0011e2000c101b24 */
[----:B------:R-:W-:Y:S05]  /*8150*/  BRA `(.L_x_2116) ;  /* 0x00000000000c7947 */ /* 0x000fea0003800000 */
.L_x_2142:
[----:B------:R-:W-:-:S04]  /*8160*/  IMAD.U32 R18, R18, 0x10000, RZ ;  /* 0x0001000012127824 */ /* 0x000fc800078e00ff */
[----:B------:R-:W0:Y:S02]  /*8170*/  F2I.FTZ.U32.TRUNC.NTZ R3, R18 ;  /* 0x0000001200037305 */ /* 0x000e24000021f000 */
[----:B0-----:R0:W-:Y:S02]  /*8180*/  STG.E desc[UR36][R8.64], R3 ;  /* 0x0000000308007986 */ /* 0x0011e4000c101924 */
.L_x_2116:
[----:B------:R-:W-:-:S07]  /*8190*/  VIADD R24, R24, 0x80 ;  /* 0x0000008018187836 */ /* 0x000fce0000000000 */
.L_x_2075:
[----:B------:R-:W-:-:S13]  /*81a0*/  ISETP.GE.AND P0, PT, R24, R19, PT ;  /* 0x000000131800720c */ /* 0x000fda0003f06270 */
[----:B------:R-:W-:Y:S05]  /*81b0*/  @P0 BREAK B6 ;  /* 0x0000000000060942 */ /* 0x000fea0003800000 */
[----:B------:R-:W-:Y:S05]  /*81c0*/  @P0 BRA `(.L_x_2110) ;  /* 0x0000000c00f40947 */ /* 0x000fea0003800000 */
[----:B------:R-:W-:Y:S05]  /*81d0*/  BSYNC B6 ;  /* 0x0000000000067941 */ /* 0x000fea0003800000 */
.L_x_2074:
[----:B012-4-:R-:W0:Y:S01]  /*81e0*/  LDC.64 R8, c[0x0][0x218] ;  /* 0x00008600ff087b82 */ /* 0x017e220000000a00 */
        /* <DEDUP_REMOVED lines=21> */
.L_x_2148:
[----:B---3--:R-:W-:-:S06]  /*8340*/  IMAD.U32 R5, R17, 0x10000, RZ ;  /* 0x0001000011057824 */ /* 0x008fcc00078e00ff */
[----:B------:R-:W0:Y:S02]  /*8350*/  F2I.S64.TRUNC R4, R5 ;  /* 0x0000000500047311 */ /* 0x000e24000020d900 */
[----:B0-----:R0:W-:Y:S01]  /*8360*/  STG.E.U8 desc[UR36][R8.64], R4 ;  /* 0x0000000408007986 */ /* 0x0011e2000c101124 */
[----:B------:R-:W-:Y:S05]  /*8370*/  BRA `(.L_x_2150) ;  /* 0x0000000c00847947 */ /* 0x000fea0003800000 */
.L_x_2147:
        /* <DEDUP_REMOVED lines=10> */
.L_x_2152:
[----:B------:R-:W-:-:S06]  /*8420*/  IMAD.U32 R17, R17, 0x10000, RZ ;  /* 0x0001000011117824 */ /* 0x000fcc00078e00ff */
[----:B------:R-:W0:Y:S02]  /*8430*/  F2I.FTZ.TRUNC.NTZ R17, R17 ;  /* 0x0000001100117305 */ /* 0x000e24000021f100 */
[----:B0-----:R0:W-:Y:S01]  /*8440*/  STG.E desc[UR36][R8.64], R17 ;  /* 0x0000001108007986 */ /* 0x0011e2000c101924 */
[----:B------:R-:W-:Y:S05]  /*8450*/  BRA `(.L_x_2150) ;  /* 0x0000000c004c7947 */ /* 0x000fea0003800000 */
.L_x_2151:
[----:B------:R-:W-:-:S06]  /*8460*/  IMAD.U32 R17, R17, 0x10000, RZ ;  /* 0x0001000011117824 */ /* 0x000fcc00078e00ff */
[----:B------:R-:W0:Y:S02]  /*8470*/  F2I.FTZ.TRUNC.NTZ R17, R17 ;  /* 0x0000001100117305 */ /* 0x000e24000021f100 */
[----:B0-----:R0:W-:Y:S01]  /*8480*/  STG.E.U16 desc[UR36][R8.64], R17 ;  /* 0x0000001108007986 */ /* 0x0011e2000c101524 */
[----:B------:R-:W-:Y:S05]  /*8490*/  BRA `(.L_x_2150) ;  /* 0x0000000c003c7947 */ /* 0x000fea0003800000 */
.L_x_2146:
        /* <DEDUP_REMOVED lines=9> */
.L_x_2154:
[----:B------:R-:W-:-:S05]  /*8530*/  IMAD.U32 R0, R17, 0x10000, RZ ;  /* 0x0001000011007824 */ /* 0x000fca00078e00ff */
[----:B------:R-:W-:-:S05]  /*8540*/  F2FP.F16.F32.PACK_AB R0, RZ, R0 ;  /* 0x00000000ff00723e */ /* 0x000fca00000000ff */
[----:B------:R0:W-:Y:S01]  /*8550*/  STG.E.U16 desc[UR36][R8.64], R0 ;  /* 0x0000000008007986 */ /* 0x0001e2000c101524 */
[----:B------:R-:W-:Y:S05]  /*8560*/  BRA `(.L_x_2150) ;  /* 0x0000000c00087947 */ /* 0x000fea0003800000 */
.L_x_2153:
        /* <DEDUP_REMOVED lines=10> */
.L_x_2156:
[----:B------:R-:W-:-:S05]  /*8610*/  IMAD.U32 R17, R17, 0x10000, RZ ;  /* 0x0001000011117824 */ /* 0x000fca00078e00ff */
[----:B------:R-:W-:-:S04]  /*8620*/  F2FP.F16.F32.PACK_AB R3, RZ, R17 ;  /* 0x00000011ff03723e */ /* 0x000fc800000000ff */
[----:B------:R-:W-:-:S05]  /*8630*/  PRMT R3, R3, 0x5410, RZ ;  /* 0x0000541003037816 */ /* 0x000fca00000000ff */
[----:B------:R4:W-:Y:S01]  /*8640*/  STG.E desc[UR36][R8.64], R3 ;  /* 0x0000000308007986 */ /* 0x0009e2000c101924 */
[----:B------:R-:W-:Y:S05]  /*8650*/  BRA `(.L_x_2150) ;  /* 0x0000000800cc7947 */ /* 0x000fea0003800000 */
.L_x_2155:
[----:B------:R-:W-:-:S04]  /*8660*/  IMAD.U32 R4, R17, 0x10000, RZ ;  /* 0x0001000011047824 */ /* 0x000fc800078e00ff */
[----:B------:R-:W-:-:S06]  /*8670*/  FMUL.FTZ R4, R4, 1 ;  /* 0x3f80000004047820 */ /* 0x000fcc0000410000 */
[----:B---3--:R-:W0:Y:S02]  /*8680*/  F2F.F64.F32 R4, R4 ;  /* 0x0000000400047310 */ /* 0x008e240000201800 */
[----:B0-----:R0:W-:Y:S01]  /*8690*/  STG.E.64 desc[UR36][R8.64], R4 ;  /* 0x0000000408007986 */ /* 0x0011e2000c101b24 */
[----:B------:R-:W-:Y:S05]  /*86a0*/  BRA `(.L_x_2150) ;  /* 0x0000000800b87947 */ /* 0x000fea0003800000 */
.L_x_2145:
        /* <DEDUP_REMOVED lines=13> */
.L_x_2159:
[----:B------:R-:W-:Y:S01]  /*8780*/  IMAD.U32 R17, R17, 0x10000, RZ ;  /* 0x0001000011117824 */ /* 0x000fe200078e00ff */
[----:B------:R-:W-:-:S03]  /*8790*/  CS2R R6, SRZ ;  /* 0x0000000000067805 */ /* 0x000fc6000001ff00 */
[----:B------:R-:W-:-:S06]  /*87a0*/  FMUL.FTZ R4, R17, 1 ;  /* 0x3f80000011047820 */ /* 0x000fcc0000410000 */
[----:B---3--:R-:W0:Y:S02]  /*87b0*/  F2F.F64.F32 R4, R4 ;  /* 0x0000000400047310 */ /* 0x008e240000201800 */
[----:B0-----:R0:W-:Y:S01]  /*87c0*/  STG.E.128 desc[UR36][R8.64], R4 ;  /* 0x0000000408007986 */ /* 0x0011e2000c101d24 */
[----:B------:R-:W-:Y:S05]  /*87d0*/  BRA `(.L_x_2150) ;  /* 0x00000008006c7947 */ /* 0x000fea0003800000 */
.L_x_2158:
        /* <DEDUP_REMOVED lines=21> */
.L_x_2163:
[----:B------:R-:W-:Y:S05]  /*8930*/  BSYNC B0 ;  /* 0x0000000000007941 */ /* 0x000fea0003800000 */
.L_x_2162:
[----:B------:R-:W-:-:S05]  /*8940*/  LOP3.LUT R5, R0, R5, RZ, 0xfc, !PT ;  /* 0x0000000500057212 */ /* 0x000fca00078efcff */
[----:B------:R0:W-:Y:S01]  /*8950*/  STG.E.U8 desc[UR36][R8.64], R5 ;  /* 0x0000000508007986 */ /* 0x0001e2000c101124 */
[----:B------:R-:W-:Y:S05]  /*8960*/  BRA `(.L_x_2150) ;  /* 0x0000000800087947 */ /* 0x000fea0003800000 */
.L_x_2161:
        /* <DEDUP_REMOVED lines=13> */
.L_x_2165:
[----:B------:R-:W-:Y:S01]  /*8a40*/  IMAD.MOV.U32 R0, RZ, RZ, 0x7f ;  /* 0x0000007fff007424 */ /* 0x000fe200078e00ff */
[----:B------:R-:W-:-:S04]  /*8a50*/  ISETP.GT.U32.AND P0, PT, R3, 0x7f800000, PT ;  /* 0x7f8000000300780c */ /* 0x000fc80003f04070 */
[----:B------:R-:W-:-:S09]  /*8a60*/  SEL R0, R0, 0x7c, P0 ;  /* 0x0000007c00007807 */ /* 0x000fd20000000000 */
.L_x_2166:
[----:B------:R-:W-:Y:S05]  /*8a70*/  BSYNC B0 ;  /* 0x0000000000007941 */ /* 0x000fea0003800000 */
.L_x_2164:
[----:B------:R-:W-:-:S04]  /*8a80*/  LOP3.LUT R3, R17, 0x80000000, RZ, 0xc0, !PT ;  /* 0x8000000011037812 */ /* 0x000fc800078ec0ff */
[----:B------:R-:W-:-:S04]  /*8a90*/  SHF.R.U32.HI R3, RZ, 0x18, R3 ;  /* 0x00000018ff037819 */ /* 0x000fc80000011603 */
[----:B------:R-:W-:-:S05]  /*8aa0*/  LOP3.LUT R3, R0, R3, RZ, 0xfc, !PT ;  /* 0x0000000300037212 */ /* 0x000fca00078efcff */
[----:B------:R0:W-:Y:S01]  /*8ab0*/  STG.E.U8 desc[UR36][R8.64], R3 ;  /* 0x0000000308007986 */ /* 0x0001e2000c101124 */
[----:B------:R-:W-:Y:S05]  /*8ac0*/  BRA `(.L_x_2150) ;  /* 0x0000000400b07947 */ /* 0x000fea0003800000 */
.L_x_2160:
[----:B------:R0:W-:Y:S01]  /*8ad0*/  STG.E.U16 desc[UR36][R8.64], R17 ;  /* 0x0000001108007986 */ /* 0x0001e2000c101524 */
[----:B------:R-:W-:Y:S05]  /*8ae0*/  BRA `(.L_x_2150) ;  /* 0x0000000400a87947 */ /* 0x000fea0003800000 */
.L_x_2157:
        /* <DEDUP_REMOVED lines=12> */
.L_x_2169:
        /* <DEDUP_REMOVED lines=17> */
.L_x_2172:
[----:B------:R-:W-:-:S04]  /*8cc0*/  LOP3.LUT R3, R17, 0x80000000, RZ, 0xc0, !PT ;  /* 0x8000000011037812 */ /* 0x000fc800078ec0ff */
[----:B------:R-:W-:-:S04]  /*8cd0*/  SHF.R.U32.HI R3, RZ, 0x18, R3 ;  /* 0x00000018ff037819 */ /* 0x000fc80000011603 */
[----:B------:R-:W-:-:S04]  /*8ce0*/  LOP3.LUT R0, R0, R3, RZ, 0xfc, !PT ;  /* 0x0000000300007212 */ /* 0x000fc800078efcff */
[----:B------:R-:W-:-:S07]  /*8cf0*/  PRMT R4, R0, 0x7610, R4 ;  /* 0x0000761000047816 */ /* 0x000fce0000000004 */
.L_x_2171:
[----:B------:R-:W-:Y:S05]  /*8d00*/  BSYNC B0 ;  /* 0x0000000000007941 */ /* 0x000fea0003800000 */
.L_x_2170:
[----:B------:R0:W-:Y:S01]  /*8d10*/  STG.E.U8 desc[UR36][R8.64], R4 ;  /* 0x0000000408007986 */ /* 0x0001e2000c101124 */
[----:B------:R-:W-:Y:S05]  /*8d20*/  BRA `(.L_x_2150) ;  /* 0x0000000400187947 */ /* 0x000fea0003800000 */
.L_x_2168:
        /* <DEDUP_REMOVED lines=17> */
.L_x_2175:
[----:B------:R-:W-:-:S04]  /*8e40*/  LOP3.LUT R3, R17, 0x80000000, RZ, 0xc0, !PT ;  /* 0x8000000011037812 */ /* 0x000fc800078ec0ff */
[----:B------:R-:W-:-:S04]  /*8e50*/  SHF.R.U32.HI R3, RZ, 0x18, R3 ;  /* 0x00000018ff037819 */ /* 0x000fc80000011603 */
[----:B------:R-:W-:-:S04]  /*8e60*/  LOP3.LUT R0, R0, R3, RZ, 0xfc, !PT ;  /* 0x0000000300007212 */ /* 0x000fc800078efcff */
[----:B------:R-:W-:-:S07]  /*8e70*/  PRMT R4, R0, 0x7610, R4 ;  /* 0x0000761000047816 */ /* 0x000fce0000000004 */
.L_x_2174:
[----:B------:R-:W-:Y:S05]  /*8e80*/  BSYNC B0 ;  /* 0x0000000000007941 */ /* 0x000fea0003800000 */
.L_x_2173:
[----:B------:R0:W-:Y:S01]  /*8e90*/  STG.E.U8 desc[UR36][R8.64], R4 ;  /* 0x0000000408007986 */ /* 0x0001e2000c101124 */
[----:B------:R-:W-:Y:S05]  /*8ea0*/  BRA `(.L_x_2150) ;  /* 0x0000000000b87947 */ /* 0x000fea0003800000 */
.L_x_2167:
[----:B------:R-:W-:-:S13]  /*8eb0*/  ISETP.NE.AND P0, PT, R0, 0x1c, PT ;  /* 0x0000001c0000780c */ /* 0x000fda0003f05270 */
[----:B------:R-:W-:Y:S05]  /*8ec0*/  @!P0 BRA `(.L_x_2176) ;  /* 0x0000000000a48947 */ /* 0x000fea0003800000 */
[----:B------:R-:W-:-:S13]  /*8ed0*/  ISETP.NE.AND P0, PT, R0, 0x1d, PT ;  /* 0x0000001d0000780c */ /* 0x000fda0003f05270 */
[----:B------:R-:W-:Y:S05]  /*8ee0*/  @!P0 BRA `(.L_x_2177) ;  /* 0x00000000008c8947 */ /* 0x000fea0003800000 */
[----:B------:R-:W-:-:S13]  /*8ef0*/  ISETP.NE.AND P0, PT, R0, 0x2c, PT ;  /* 0x0000002c0000780c */ /* 0x000fda0003f05270 */
[----:B------:R-:W-:Y:S05]  /*8f00*/  @P0 BRA `(.L_x_2149) ;  /* 0x0000000000400947 */ /* 0x000fea0003800000 */
[----:B------:R-:W-:-:S05]  /*8f10*/  IMAD.U32 R4, R17, 0x10000, RZ ;  /* 0x0001000011047824 */ /* 0x000fca00078e00ff */
[----:B---3--:R-:W-:-:S04]  /*8f20*/  SHF.R.U32.HI R5, RZ, 0x17, R4 ;  /* 0x00000017ff057819 */ /* 0x008fc80000011604 */
        /* <DEDUP_REMOVED lines=14> */
.L_x_2149:
        /* <DEDUP_REMOVED lines=16> */
.L_x_2178:
[----:B------:R-:W-:Y:S05]  /*9110*/  BRA `(.L_x_2150) ;  /* 0x00000000001c7947 */ /* 0x000fea0003800000 */
.L_x_2177:
[----:B------:R-:W-:-:S06]  /*9120*/  IMAD.U32 R4, R17, 0x10000, RZ ;  /* 0x0001000011047824 */ /* 0x000fcc00078e00ff */
[----:B---3--:R-:W0:Y:S02]  /*9130*/  F2I.U64.TRUNC R4, R4 ;  /* 0x0000000400047311 */ /* 0x008e24000020d800 */
[----:B0-----:R0:W-:Y:S01]  /*9140*/  STG.E.64 desc[UR36][R8.64], R4 ;  /* 0x0000000408007986 */ /* 0x0011e2000c101b24 */
[----:B------:R-:W-:Y:S05]  /*9150*/  BRA `(.L_x_2150) ;  /* 0x00000000000c7947 */ /* 0x000fea0003800000 */
.L_x_2176:
[----:B------:R-:W-:-:S06]  /*9160*/  IMAD.U32 R17, R17, 0x10000, RZ ;  /* 0x0001000011117824 */ /* 0x000fcc00078e00ff */
[----:B------:R-:W0:Y:S02]  /*9170*/  F2I.FTZ.U32.TRUNC.NTZ R17, R17 ;  /* 0x0000001100117305 */ /* 0x000e24000021f000 */
[----:B0-----:R0:W-:Y:S02]  /*9180*/  STG.E desc[UR36][R8.64], R17 ;  /* 0x0000001108007986 */ /* 0x0011e4000c101924 */
.L_x_2150:
[----:B------:R-:W-:-:S07]  /*9190*/  VIADD R24, R24, 0x80 ;  /* 0x0000008018187836 */ /* 0x000fce0000000000 */
.L_x_2110:
[----:B------:R-:W-:Y:S05]  /*91a0*/  BSYNC B7 ;  /* 0x0000000000077941 */ /* 0x000fea0003800000 */
.L_x_2073:
[----:B------:R-:W-:-:S13]  /*91b0*/  ISETP.GE.AND P0, PT, R24, R19, PT ;  /* 0x000000131800720c */ /* 0x000fda0003f06270 */
[----:B------:R-:W-:Y:S05]  /*91c0*/  @P0 EXIT ;  /* 0x000000000000094d */ /* 0x000fea0003800000 */
[----:B01234-:R-:W0:Y:S01]  /*91d0*/  LDC.64 R4, c[0x0][0x218] ;  /* 0x00008600ff047b82 */ /* 0x01fe220000000a00 */
        /* <DEDUP_REMOVED lines=18> */
[----:B0-----:R-:W-:Y:S01]  /*9300*/  STG.E.U8 desc[UR36][R4.64], R3 ;  /* 0x0000000304007986 */ /* 0x001fe2000c101124 */
[----:B------:R-:W-:Y:S05]  /*9310*/  EXIT ;  /* 0x000000000000794d */ /* 0x000fea0003800000 */
.L_x_2182:
[----:B------:R-:W-:-:S06]  /*9320*/  IMAD.U32 R3, R16, 0x10000, RZ ;  /* 0x0001000010037824 */ /* 0x000fcc00078e00ff */
[----:B------:R-:W0:Y:S02]  /*9330*/  F2I.S64.TRUNC R2, R3 ;  /* 0x0000000300027311 */ /* 0x000e24000020d900 */
[----:B0-----:R-:W-:Y:S01]  /*9340*/  STG.E.U8 desc[UR36][R4.64], R2 ;  /* 0x0000000204007986 */ /* 0x001fe2000c101124 */
[----:B------:R-:W-:Y:S05]  /*9350*/  EXIT ;  /* 0x000000000000794d */ /* 0x000fea0003800000 */
.L_x_2181:
        /* <DEDUP_REMOVED lines=8> */
[----:B0-----:R-:W-:Y:S01]  /*93e0*/  STG.E.64 desc[UR36][R4.64], R2 ;  /* 0x0000000204007986 */ /* 0x001fe2000c101b24 */
[----:B------:R-:W-:Y:S05]  /*93f0*/  EXIT ;  /* 0x000000000000794d */ /* 0x000fea0003800000 */
.L_x_2185:
[----:B------:R-:W-:-:S04]  /*9400*/  IMAD.U32 R16, R16, 0x10000, RZ ;  /* 0x0001000010107824 */ /* 0x000fc800078e00ff */
[----:B------:R-:W0:Y:S02]  /*9410*/  F2I.FTZ.TRUNC.NTZ R3, R16 ;  /* 0x0000001000037305 */ /* 0x000e24000021f100 */
[----:B0-----:R-:W-:Y:S01]  /*9420*/  STG.E desc[UR36][R4.64], R3 ;  /* 0x0000000304007986 */ /* 0x001fe2000c101924 */
[----:B------:R-:W-:Y:S05]  /*9430*/  EXIT ;  /* 0x000000000000794d */ /* 0x000fea0003800000 */
.L_x_2184:
[----:B------:R-:W-:-:S04]  /*9440*/  IMAD.U32 R16, R16, 0x10000, RZ ;  /* 0x0001000010107824 */ /* 0x000fc800078e00ff */
[----:B------:R-:W0:Y:S02]  /*9450*/  F2I.FTZ.TRUNC.NTZ R3, R16 ;  /* 0x0000001000037305 */ /* 0x000e24000021f100 */
[----:B0-----:R-:W-:Y:S01]  /*9460*/  STG.E.U16 desc[UR36][R4.64], R3 ;  /* 0x0000000304007986 */ /* 0x001fe2000c101524 */
[----:B------:R-:W-:Y:S05]  /*9470*/  EXIT ;  /* 0x000000000000794d */ /* 0x000fea0003800000 */
.L_x_2180:
        /* <DEDUP_REMOVED lines=9> */
.L_x_2187:
[----:B------:R-:W-:-:S05]  /*9510*/  IMAD.U32 R0, R16, 0x10000, RZ ;  /* 0x0001000010007824 */ /* 0x000fca00078e00ff */
[----:B------:R-:W-:-:S05]  /*9520*/  F2FP.F16.F32.PACK_AB R0, RZ, R0 ;  /* 0x00000000ff00723e */ /* 0x000fca00000000ff */
[----:B------:R-:W-:Y:S01]  /*9530*/  STG.E.U16 desc[UR36][R4.64], R0 ;  /* 0x0000000004007986 */ /* 0x000fe2000c101524 */
[----:B------:R-:W-:Y:S05]  /*9540*/  EXIT ;  /* 0x000000000000794d */ /* 0x000fea0003800000 */
.L_x_2186:
        /* <DEDUP_REMOVED lines=10> */
.L_x_2189:
[----:B------:R-:W-:-:S05]  /*95f0*/  IMAD.U32 R16, R16, 0x10000, RZ ;  /* 0x0001000010107824 */ /* 0x000fca00078e00ff */
[----:B------:R-:W-:-:S04]  /*9600*/  F2FP.F16.F32.PACK_AB R3, RZ, R16 ;  /* 0x00000010ff03723e */ /* 0x000fc800000000ff */
[----:B------:R-:W-:-:S05]  /*9610*/  PRMT R3, R3, 0x5410, RZ ;  /* 0x0000541003037816 */ /* 0x000fca00000000ff */
[----:B------:R-:W-:Y:S01]  /*9620*/  STG.E desc[UR36][R4.64], R3 ;  /* 0x0000000304007986 */ /* 0x000fe2000c101924 */
[----:B------:R-:W-:Y:S05]  /*9630*/  EXIT ;  /* 0x000000000000794d */ /* 0x000fea0003800000 */
.L_x_2188:
[----:B------:R-:W-:-:S04]  /*9640*/  IMAD.U32 R2, R16, 0x10000, RZ ;  /* 0x0001000010027824 */ /* 0x000fc800078e00ff */
[----:B------:R-:W-:-:S06]  /*9650*/  FMUL.FTZ R2, R2, 1 ;  /* 0x3f80000002027820 */ /* 0x000fcc0000410000 */
[----:B------:R-:W0:Y:S02]  /*9660*/  F2F.F64.F32 R2, R2 ;  /* 0x0000000200027310 */ /* 0x000e240000201800 */
[----:B0-----:R-:W-:Y:S01]  /*9670*/  STG.E.64 desc[UR36][R4.64], R2 ;  /* 0x0000000204007986 */ /* 0x001fe2000c101b24 */
[----:B------:R-:W-:Y:S05]  /*9680*/  EXIT ;  /* 0x000000000000794d */ /* 0x000fea0003800000 */
.L_x_2179:
        /* <DEDUP_REMOVED lines=13> */
.L_x_2192:
[----:B------:R-:W-:Y:S01]  /*9760*/  IMAD.U32 R16, R16, 0x10000, RZ ;  /* 0x0001000010107824 */ /* 0x000fe200078e00ff */
[----:B------:R-:W-:-:S03]  /*9770*/  CS2R R10, SRZ ;  /* 0x00000000000a7805 */ /* 0x000fc6000001ff00 */
[----:B------:R-:W-:-:S06]  /*9780*/  FMUL.FTZ R8, R16, 1 ;  /* 0x3f80000010087820 */ /* 0x000fcc0000410000 */
[----:B------:R-:W0:Y:S02]  /*9790*/  F2F.F64.F32 R8, R8 ;  /* 0x0000000800087310 */ /* 0x000e240000201800 */
[----:B0-----:R-:W-:Y:S01]  /*97a0*/  STG.E.128 desc[UR36][R4.64], R8 ;  /* 0x0000000804007986 */ /* 0x001fe2000c101d24 */
[----:B------:R-:W-:Y:S05]  /*97b0*/  EXIT ;  /* 0x000000000000794d */ /* 0x000fea0003800000 */
.L_x_2191:
        /* <DEDUP_REMOVED lines=21> */
.L_x_2196:
[----:B------:R-:W-:Y:S05]  /*9910*/  BSYNC B0 ;  /* 0x0000000000007941 */ /* 0x000fea0003800000 */
.L_x_2195:
[----:B------:R-:W-:-:S05]  /*9920*/  LOP3.LUT R3, R0, R3, RZ, 0xfc, !PT ;  /* 0x0000000300037212 */ /* 0x000fca00078efcff */
[----:B------:R-:W-:Y:S01]  /*9930*/  STG.E.U8 desc[UR36][R4.64], R3 ;  /* 0x0000000304007986 */ /* 0x000fe2000c101124 */
[----:B------:R-:W-:Y:S05]  /*9940*/  EXIT ;  /* 0x000000000000794d */ /* 0x000fea0003800000 */
.L_x_2194:
        /* <DEDUP_REMOVED lines=13> */
.L_x_2198:
[----:B------:R-:W-:Y:S01]  /*9a20*/  IMAD.MOV.U32 R0, RZ, RZ, 0x7f ;  /* 0x0000007fff007424 */ /* 0x000fe200078e00ff */
[----:B------:R-:W-:-:S04]  /*9a30*/  ISETP.GT.U32.AND P0, PT, R2, 0x7f800000, PT ;  /* 0x7f8000000200780c */ /* 0x000fc80003f04070 */
[----:B------:R-:W-:-:S09]  /*9a40*/  SEL R0, R0, 0x7c, P0 ;  /* 0x0000007c00007807 */ /* 0x000fd20000000000 */
.L_x_2199:
[----:B------:R-:W-:Y:S05]  /*9a50*/  BSYNC B0 ;  /* 0x0000000000007941 */ /* 0x000fea0003800000 */
.L_x_2197:
[----:B------:R-:W-:-:S04]  /*9a60*/  LOP3.LUT R2, R3, 0x80000000, RZ, 0xc0, !PT ;  /* 0x8000000003027812 */ /* 0x000fc800078ec0ff */
[----:B------:R-:W-:-:S04]  /*9a70*/  SHF.R.U32.HI R3, RZ, 0x18, R2 ;  /* 0x00000018ff037819 */ /* 0x000fc80000011602 */
[----:B------:R-:W-:-:S05]  /*9a80*/  LOP3.LUT R3, R0, R3, RZ, 0xfc, !PT ;  /* 0x0000000300037212 */ /* 0x000fca00078efcff */
[----:B------:R-:W-:Y:S01]  /*9a90*/  STG.E.U8 desc[UR36][R4.64], R3 ;  /* 0x0000000304007986 */ /* 0x000fe2000c101124 */
[----:B------:R-:W-:Y:S05]  /*9aa0*/  EXIT ;  /* 0x000000000000794d */ /* 0x000fea0003800000 */
.L_x_2193:
[----:B------:R-:W-:Y:S01]  /*9ab0*/  STG.E.U16 desc[UR36][R4.64], R16 ;  /* 0x0000001004007986 */ /* 0x000fe2000c101524 */
[----:B------:R-:W-:Y:S05]  /*9ac0*/  EXIT ;  /* 0x000000000000794d */ /* 0x000fea0003800000 */
.L_x_2190:
        /* <DEDUP_REMOVED lines=10> */
[----:B0-----:R-:W-:Y:S01]  /*9b70*/  STG.E.U16 desc[UR36][R4.64], R3 ;  /* 0x0000000304007986 */ /* 0x001fe2000c101524 */
[----:B------:R-:W-:Y:S05]  /*9b80*/  EXIT ;  /* 0x000000000000794d */ /* 0x000fea0003800000 */
.L_x_2202:
        /* <DEDUP_REMOVED lines=17> */
.L_x_2205:
[----:B------:R-:W-:-:S04]  /*9ca0*/  LOP3.LUT R2, R7, 0x80000000, RZ, 0xc0, !PT ;  /* 0x8000000007027812 */ /* 0x000fc800078ec0ff */
[----:B------:R-:W-:-:S04]  /*9cb0*/  SHF.R.U32.HI R3, RZ, 0x18, R2 ;  /* 0x00000018ff037819 */ /* 0x000fc80000011602 */
[----:B------:R-:W-:-:S04]  /*9cc0*/  LOP3.LUT R0, R0, R3, RZ, 0xfc, !PT ;  /* 0x0000000300007212 */ /* 0x000fc800078efcff */
[----:B------:R-:W-:-:S07]  /*9cd0*/  PRMT R2, R0, 0x7610, R2 ;  /* 0x0000761000027816 */ /* 0x000fce0000000002 */
.L_x_2204:
[----:B------:R-:W-:Y:S05]  /*9ce0*/  BSYNC B0 ;  /* 0x0000000000007941 */ /* 0x000fea0003800000 */
.L_x_2203:
[----:B------:R-:W-:Y:S01]  /*9cf0*/  STG.E.U8 desc[UR36][R4.64], R2 ;  /* 0x0000000204007986 */ /* 0x000fe2000c101124 */
[----:B------:R-:W-:Y:S05]  /*9d00*/  EXIT ;  /* 0x000000000000794d */ /* 0x000fea0003800000 */
.L_x_2201:
        /* <DEDUP_REMOVED lines=17> */
.L_x_2208:
[----:B------:R-:W-:-:S04]  /*9e20*/  LOP3.LUT R2, R7, 0x80000000, RZ, 0xc0, !PT ;  /* 0x8000000007027812 */ /* 0x000fc800078ec0ff */
[----:B------:R-:W-:-:S04]  /*9e30*/  SHF.R.U32.HI R3, RZ, 0x18, R2 ;  /* 0x00000018ff037819 */ /* 0x000fc80000011602 */
[----:B------:R-:W-:-:S04]  /*9e40*/  LOP3.LUT R0, R0, R3, RZ, 0xfc, !PT ;  /* 0x0000000300007212 */ /* 0x000fc800078efcff */
[----:B------:R-:W-:-:S07]  /*9e50*/  PRMT R2, R0, 0x7610, R2 ;  /* 0x0000761000027816 */ /* 0x000fce0000000002 */
.L_x_2207:
[----:B------:R-:W-:Y:S05]  /*9e60*/  BSYNC B0 ;  /* 0x0000000000007941 */ /* 0x000fea0003800000 */
.L_x_2206:
[----:B------:R-:W-:Y:S01]  /*9e70*/  STG.E.U8 desc[UR36][R4.64], R2 ;  /* 0x0000000204007986 */ /* 0x000fe2000c101124 */
[----:B------:R-:W-:Y:S05]  /*9e80*/  EXIT ;  /* 0x000000000000794d */ /* 0x000fea0003800000 */
.L_x_2200:
        /* <DEDUP_REMOVED lines=22> */
.L_x_2183:
        /* <DEDUP_REMOVED lines=16> */
.L_x_2211:
[----:B------:R-:W-:Y:S05]  /*a0f0*/  EXIT ;  /* 0x000000000000794d */ /* 0x000fea0003800000 */
.L_x_2210:
[----:B------:R-:W-:-:S06]  /*a100*/  IMAD.U32 R2, R16, 0x10000, RZ ;  /* 0x0001000010027824 */ /* 0x000fcc00078e00ff */
[----:B------:R-:W0:Y:S02]  /*a110*/  F2I.U64.TRUNC R2, R2 ;  /* 0x0000000200027311 */ /* 0x000e24000020d800 */
[----:B0-----:R-:W-:Y:S01]  /*a120*/  STG.E.64 desc[UR36][R4.64], R2 ;  /* 0x0000000204007986 */ /* 0x001fe2000c101b24 */
[----:B------:R-:W-:Y:S05]  /*a130*/  EXIT ;  /* 0x000000000000794d */ /* 0x000fea0003800000 */
.L_x_2209:
[----:B------:R-:W-:-:S04]  /*a140*/  IMAD.U32 R16, R16, 0x10000, RZ ;  /* 0x0001000010107824 */ /* 0x000fc800078e00ff */
[----:B------:R-:W0:Y:S02]  /*a150*/  F2I.FTZ.U32.TRUNC.NTZ R3, R16 ;  /* 0x0000001000037305 */ /* 0x000e24000021f000 */
[----:B0-----:R-:W-:Y:S01]  /*a160*/  STG.E desc[UR36][R4.64], R3 ;  /* 0x0000000304007986 */ /* 0x001fe2000c101924 */
[----:B------:R-:W-:Y:S05]  /*a170*/  EXIT ;  /* 0x000000000000794d */ /* 0x000fea0003800000 */
.L_x_2212:
        /* <DEDUP_REMOVED lines=16> */
.L_x_37770:


//--------------------- .text._ZN2at6native18elementwise_kernelILi128ELi4EZNS0_22gpu_kernel_impl_nocastINS0_13BUnaryFunctorIN3c108BFloat16ES5_S5_ZZZNS0_15binary_internal21div_floor_kernel_cudaERNS_18TensorIteratorBaseEENKUlvE1_clEvENKUlvE2_clEvEUlS5_S5_E_EEEEvS8_RKT_EUliE_EEviT1_ --------------------------
	.section	.text._ZN2at6native18elementwise_kernelILi128ELi4EZNS0_22gpu_kernel_impl_nocastINS0_13BUnaryFunctorIN3c108BFloat16ES5_S5_ZZZNS0_15binary_internal21div_floor_kernel_cudaERNS_18TensorIteratorBaseEENKUlvE1_clEvENKUlvE2_clEvEUlS5_S5_E_EEEEvS8_RKT_EUliE_EEviT1_,"ax",@progbits
	.align	128
        .global         _ZN2at6native18elementwise_kernelILi128ELi4EZNS0_22gpu_kernel_impl_nocastINS0_13BUnaryFunctorIN3c108BFloat16ES5_S5_ZZZNS0_15binary_internal21div_floor_kernel_cudaERNS_18TensorIteratorBaseEENKUlvE1_clEvENKUlvE2_clEvEUlS5_S5_E_EEEEvS8_RKT_EUliE_EEviT1_
        .type           _ZN2at6native18elementwise_kernelILi128ELi4EZNS0_22gpu_kernel_impl_nocastINS0_13BUnaryFunctorIN3c108BFloat16ES5_S5_ZZZNS0_15binary_internal21div_floor_kernel_cudaERNS_18TensorIteratorBaseEENKUlvE1_clEvENKUlvE2_clEvEUlS5_S5_E_EEEEvS8_RKT_EUliE_EEviT1_,@function
        .size           _ZN2at6native18elementwise_kernelILi128ELi4EZNS0_22gpu_kernel_impl_nocastINS0_13BUnaryFunctorIN3c108BFloat16ES5_S5_ZZZNS0_15binary_internal21div_floor_kernel_cudaERNS_18TensorIteratorBaseEENKUlvE1_clEvENKUlvE2_clEvEUlS5_S5_E_EEEEvS8_RKT_EUliE_EEviT1_,(.L_x_37771 - _ZN2at6native18elementwise_kernelILi128ELi4EZNS0_22gpu_kernel_impl_nocastINS0_13BUnaryFunctorIN3c108BFloat16ES5_S5_ZZZNS0_15binary_internal21div_floor_kernel_cudaERNS_18TensorIteratorBaseEENKUlvE1_clEvENKUlvE2_clEvEUlS5_S5_E_EEEEvS8_RKT_EUliE_EEviT1_)
        .other          _ZN2at6native18elementwise_kernelILi128ELi4EZNS0_22gpu_kernel_impl_nocastINS0_13BUnaryFunctorIN3c108BFloat16ES5_S5_ZZZNS0_15binary_internal21div_floor_kernel_cudaERNS_18TensorIteratorBaseEENKUlvE1_clEvENKUlvE2_clEvEUlS5_S5_E_EEEEvS8_RKT_EUliE_EEviT1_,@"STO_CUDA_ENTRY STV_DEFAULT"
_ZN2at6native18elementwise_kernelILi128ELi4EZNS0_22gpu_kernel_impl_nocastINS0_13BUnaryFunctorIN3c108BFloat16ES5_S5_ZZZNS0_15binary_internal21div_floor_kernel_cudaERNS_18TensorIteratorBaseEENKUlvE1_clEvENKUlvE2_clEvEUlS5_S5_E_EEEEvS8_RKT_EUliE_EEviT1_:
.text._ZN2at6native18elementwise_kernelILi128ELi4EZNS0_22gpu_kernel_impl_nocastINS0_13BUnaryFunctorIN3c108BFloat16ES5_S5_ZZZNS0_15binary_internal21div_floor_kernel_cudaERNS_18TensorIteratorBaseEENKUlvE1_clEvENKUlvE2_clEvEUlS5_S5_E_EEEEvS8_RKT_EUliE_EEviT1_:
        /* <DEDUP_REMOVED lines=11> */
[----:B------:R-:W-:Y:S02]  /*00b0*/  MOV R5, RZ ;  /* 0x000000ff00057202 */ /* 0x000fe40000000f00 */
[----:B0-----:R-:W-:-:S13]  /*00c0*/  ISETP.NE.AND P0, PT, R4, RZ, PT ;  /* 0x000000ff0400720c */ /* 0x001fda0003f05270 */
[----:B------:R-:W-:Y:S05]  /*00d0*/  @!P0 BRA `(.L_x_2215) ;  /* 0x0000001000a48947 */ /* 0x000fea0003800000 */
        /* <DEDUP_REMOVED lines=8> */
[----:B------:R-:W-:-:S04]  /*0160*/  IMAD R0, R0, UR7, R3 ;  /* 0x0000000700007c24 */ /* 0x000fc8000f8e0203 */
[C---:B------:R-:W-:Y:S02]  /*0170*/  IMAD R5, R0.reuse, UR8, RZ ;  /* 0x0000000800057c24 */ /* 0x040fe4000f8e02ff */
[----:B------:R-:W-:Y:S01]  /*0180*/  IMAD R0, R0, UR9, RZ ;  /* 0x0000000900007c24 */ /* 0x000fe2000f8e02ff */
[----:B------:R-:W-:Y:S06]  /*0190*/  @!P0 BRA `(.L_x_2215) ;  /* 0x0000001000748947 */ /* 0x000fec0003800000 */
[----:B------:R-:W-:Y:S01]  /*01a0*/  HFMA2.MMA R6, -RZ, RZ, 0, 0 ;  /* 0x00000000ff067435 */ /* 0x000fe200000001ff */
[----:B------:R-:W-:Y:S01]  /*01b0*/  ULDC.64 UR8, c[0x0][0x228] ;  /* 0x00008a0000087ab9 */ /* 0x000fe20000000a00 */
[----:B------:R-:W-:Y:S01]  /*01c0*/  ULDC UR7, c[0x0][0x230] ;  /* 0x00008c0000077ab9 */ /* 0x000fe20000000800 */
[----:B------:R-:W-:-:S07]  /*01d0*/  ISETP.NE.AND P0, PT, R4, 0x2, PT ;  /* 0x000000020400780c */ /* 0x000fce0003f05270 */
[----:B------:R-:W-:-:S05]  /*01e0*/  IMAD.HI.U32 R8, R7, UR9, R6 ;  /* 0x0000000907087c27 */ /* 0x000fca000f8e0006 */
[----:B------:R-:W-:-:S04]  /*01f0*/  SHF.R.U32.HI R9, RZ, UR7, R8 ;  /* 0x00000007ff097c19 */ /* 0x000fc80008011608 */
[----:B------:R-:W-:-:S05]  /*0200*/  IADD3 R6, -R9, RZ, RZ ;  /* 0x000000ff09067210 */ /* 0x000fca0007ffe1ff */
[----:B------:R-:W-:Y:S01]  /*0210*/  IMAD R6, R6, UR8, R7 ;  /* 0x0000000806067c24 */ /* 0x000fe2000f8e0207 */
[----:B------:R-:W-:-:S03]  /*0220*/  ULDC.64 UR8, c[0x0][0x350] ;  /* 0x0000d40000087ab9 */ /* 0x000fc60000000a00 */
        /* <DEDUP_REMOVED lines=262> */
[----:B------:R-:W-:-:S03]  /*1290*/  @P0 MOV R10, RZ ;  /* 0x000000ff000a0202 */ /* 0x000fc60000000f00 */
[----:B------:R-:W-:-:S04]  /*12a0*/  IMAD.MOV R6, RZ, RZ, -R11 ;  /* 0x000000ffff067224 */ /* 0x000fc800078e0a0b */
[----:B------:R-:W1:Y:S01]  /*12b0*/  @P0 LDC R15, c[0x0][0x33c] ;  /* 0x0000cf00ff0f0b82 */ /* 0x000e620000000800 */
[----:B------:R-:W-:Y:S01]  /*12c0*/  IMAD R6, R6, UR8, R7 ;  /* 0x0000000806067c24 */ /* 0x000fe2000f8e0207 */
[----:B------:R-:W-:-:S03]  /*12d0*/  ULDC.64 UR8, c[0x0][0x400] ;  /* 0x0001000000087ab9 */ /* 0x000fc60000000a00 */
[C---:B------:R-:W-:Y:S02]  /*12e0*/  IMAD R5, R6.reuse, UR8, R5 ;  /* 0x0000000806057c24 */ /* 0x040fe4000f8e0205 */
[----:B------:R-:W-:Y:S01]  /*12f0*/  IMAD R0, R6, UR9, R0 ;  /* 0x0000000906007c24 */ /* 0x000fe2000f8e0200 */
[----:B------:R-:W2:Y:S01]  /*1300*/  @P0 LDC.64 R8, c[0x0][0x408] ;  /* 0x00010200ff080b82 */ /* 0x000ea20000000a00 */
[----:B0-----:R-:W-:-:S05]  /*1310*/  @P0 IMAD.HI.U32 R2, R11, R12, R10 ;  /* 0x0000000c0b020227 */ /* 0x001fca00078e000a */
[----:B------:R-:W-:-:S04]  /*1320*/  @P0 SHF.R.U32.HI R2, RZ, R13, R2 ;  /* 0x0000000dff020219 */ /* 0x000fc80000011602 */
[----:B------:R-:W-:-:S05]  /*1330*/  @P0 IADD3 R10, -R2, RZ, RZ ;  /* 0x000000ff020a0210 */ /* 0x000fca0007ffe1ff */
[----:B-1----:R-:W-:-:S04]  /*1340*/  @P0 IMAD R10, R10, R15, R11 ;  /* 0x0000000f0a0a0224 */ /* 0x002fc800078e020b */
[C---:B--2---:R-:W-:Y:S02]  /*1350*/  @P0 IMAD R5, R10.reuse, R8, R5 ;  /* 0x000000080a050224 */ /* 0x044fe400078e0205 */
[----:B------:R-:W-:-:S07]  /*1360*/  @P0 IMAD R0, R10, R9, R0 ;  /* 0x000000090a000224 */ /* 0x000fce00078e0200 */
.L_x_2215:
[----:B------:R-:W-:Y:S02]  /*1370*/  ULDC.64 UR8, c[0x0][0x418] ;  /* 0x0001060000087ab9 */ /* 0x000fe40000000a00 */
[----:B------:R-:W-:-:S04]  /*1380*/  IADD3 R8, P0, R0, UR8, RZ ;  /* 0x0000000800087c10 */ /* 0x000fc8000ff1e0ff */
[----:B------:R-:W-:Y:S01]  /*1390*/  IADD3.X R9, RZ, UR9, RZ, P0, !PT ;  /* 0x00000009ff097c10 */ /* 0x000fe200087fe4ff */
[----:B------:R-:W0:Y:S01]  /*13a0*/  LDC.U16 R6, c[0x0][0x422] ;  /* 0x00010880ff067b82 */ /* 0x000e220000000400 */
[----:B------:R-:W-:-:S03]  /*13b0*/  ULDC.64 UR8, c[0x0][0x410] ;  /* 0x0001040000087ab9 */ /* 0x000fc60000000a00 */
[----:B------:R-:W2:Y:S01]  /*13c0*/  LDG.E.U16 R2, desc[UR4][R8.64] ;  /* 0x0000000408027981 */ /* 0x000ea2000c1e1500 */
[----:B------:R-:W-:-:S04]  /*13d0*/  IADD3 R4, P1, R5, UR8, RZ ;  /* 0x0000000805047c10 */ /* 0x000fc8000ff3e0ff */
[----:B------:R-:W-:Y:S02]  /*13e0*/  IADD3.X R5, RZ, UR9, RZ, P1, !PT ;  /* 0x00000009ff057c10 */ /* 0x000fe40008ffe4ff */
[----:B0-----:R-:W-:-:S04]  /*13f0*/  SHF.L.U32 R6, R6, 0x10, RZ ;  /* 0x0000001006067819 */ /* 0x001fc800000006ff */
[----:B------:R-:W-:-:S13]  /*1400*/  FSETP.NEU.FTZ.AND P0, PT, R6, RZ, PT ;  /* 0x000000ff0600720b */ /* 0x000fda0003f1d000 */
[----:B------:R-:W0:Y:S01]  /*1410*/  @!P0 MUFU.RCP R0, R6 ;  /* 0x0000000600008308 */ /* 0x000e220000001000 */
[----:B--2---:R-:W-:-:S04]  /*1420*/  IMAD.U32 R7, R2, 0x10000, RZ ;  /* 0x0001000002077824 */ /* 0x004fc800078e00ff */
        /* <DEDUP_REMOVED lines=31> */
.L_x_2222:
[----:B------:R-:W-:Y:S01]  /*1620*/  FSETP.GEU.FTZ.AND P0, PT, R11, -R0, PT ;  /* 0x800000000b00720b */ /* 0x000fe20003f1e000 */
[----:B------:R-:W-:-:S12]  /*1630*/  FADD.FTZ R8, R8, -1 ;  /* 0xbf80000008087421 */ /* 0x000fd80000010000 */
[----:B------:R-:W-:-:S07]  /*1640*/  @!P0 FADD.FTZ R8, R8, -1 ;  /* 0xbf80000008088421 */ /* 0x000fce0000010000 */
.L_x_2221:
[----:B------:R-:W-:Y:S05]  /*1650*/  BSYNC B2 ;  /* 0x0000000000027941 */ /* 0x000fea0003800000 */
.L_x_2220:
[----:B------:R-:W-:Y:S01]  /*1660*/  FFMA.FTZ R9, -R0, R8, R9 ;  /* 0x0000000800097223 */ /* 0x000fe20000010109 */
[----:B------:R-:W-:Y:S06]  /*1670*/  BRA `(.L_x_2218) ;  /* 0x00000000007c7947 */ /* 0x000fec0003800000 */
.L_x_2219:
        /* <DEDUP_REMOVED lines=15> */
.L_x_2225:
        /* <DEDUP_REMOVED lines=13> */
.L_x_2224:
[----:B------:R-:W-:Y:S05]  /*1840*/  BSYNC B2 ;  /* 0x0000000000027941 */ /* 0x000fea0003800000 */
.L_x_2223:
[----:B0-----:R-:W-:-:S04]  /*1850*/  FMUL.FTZ R9, R8, 1.1920928955078125e-07 ;  /* 0x3400000008097820 */ /* 0x001fc80000410000 */
[----:B------:R-:W-:-:S07]  /*1860*/  FMUL.FTZ R9, R14, R9 ;  /* 0x000000090e097220 */ /* 0x000fce0000410000 */
.L_x_2218:
[----:B------:R-:W-:Y:S05]  /*1870*/  BSYNC B0 ;  /* 0x0000000000007941 */ /* 0x000fea0003800000 */
.L_x_2217:
[C---:B------:R-:W-:Y:S01]  /*1880*/  FSETP.GTU.FTZ.AND P0, PT, |R9|.reuse, +INF , PT ;  /* 0x7f8000000900780b */ /* 0x040fe20003f1c200 */
[----:B------:R-:W0:Y:S01]  /*1890*/  MUFU.RCP R8, R6 ;  /* 0x0000000600087308 */ /* 0x000e220000001000 */
[C---:B------:R-:W-:Y:S01]  /*18a0*/  LOP3.LUT R0, R9.reuse, 0x80000000, R7, 0xb8, !PT ;  /* 0x8000000009007812 */ /* 0x040fe200078eb807 */
[----:B------:R-:W-:Y:S01]  /*18b0*/  BSSY B0, `(.L_x_2216) ;  /* 0x000001c000007945 */ /* 0x000fe20003800000 */
[----:B------:R-:W-:Y:S02]  /*18c0*/  FSETP.GEU.FTZ.AND P1, PT, R6, RZ, PT ;  /* 0x000000ff0600720b */ /* 0x000fe40003f3e000 */
[----:B------:R-:W-:Y:S02]  /*18d0*/  FSEL R0, R9, R0, P0 ;  /* 0x0000000009007208 */ /* 0x000fe40000000000 */
[----:B------:R-:W-:Y:S02]  /*18e0*/  SHF.L.U32 R7, R2, 0x10, RZ ;  /* 0x0000001002077819 */ /* 0x000fe400000006ff */
        /* <DEDUP_REMOVED lines=9> */
[----:B0-----:R-:W-:-:S04]  /*1980*/  @!P0 SHF.L.U32 R6, R2, 0x10, RZ ;  /* 0x0000001002068819 */ /* 0x001fc800000006ff */
[----:B------:R-:W-:-:S04]  /*1990*/  @!P0 LOP3.LUT R6, RZ, 0x80000000, R6, 0xb8, !PT ;  /* 0x80000000ff068812 */ /* 0x000fc800078eb806 */
[----:B------:R-:W-:-:S04]  /*19a0*/  @!P0 F2FP.BF16.F32.PACK_AB R6, RZ, R6 ;  /* 0x00000006ff06823e */ /* 0x000fc800000010ff */
[----:B------:R-:W-:Y:S01]  /*19b0*/  @!P0 PRMT R9, R6, 0x7610, R9 ;  /* 0x0000761006098816 */ /* 0x000fe20000000009 */
[----:B------:R-:W-:Y:S06]  /*19c0*/  @!P0 BRA `(.L_x_2226) ;  /* 0x0000000000288947 */ /* 0x000fec0003800000 */
[----:B------:R-:W0:Y:S08]  /*19d0*/  FRND.FTZ.FLOOR R2, R0 ;  /* 0x0000000000027307 */ /* 0x000e300000215000 */
[----:B0-----:R-:W0:Y:S02]  /*19e0*/  F2F.BF16.F32 R2, R2 ;  /* 0x0000000200027304 */ /* 0x001e240000202000 */
[----:B0-----:R-:W-:-:S02]  /*19f0*/  SHF.L.U32 R7, R2, 0x10, RZ ;  /* 0x0000001002077819 */ /* 0x001fc400000006ff */
[----:B------:R-:W-:-:S03]  /*1a00*/  PRMT R9, R2, 0x7610, R9 ;  /* 0x0000761002097816 */ /* 0x000fc60000000009 */
[----:B------:R-:W-:-:S05]  /*1a10*/  FADD.FTZ R7, -R7, R0 ;  /* 0x0000000007077221 */ /* 0x000fca0000010100 */
[----:B------:R-:W-:-:S13]  /*1a20*/  FSETP.GT.FTZ.AND P0, PT, R7, 0.5, PT ;  /* 0x3f0000000700780b */ /* 0x000fda0003f14000 */
[----:B------:R-:W-:-:S05]  /*1a30*/  @P0 SHF.L.U32 R6, R9, 0x10, RZ ;  /* 0x0000001009060819 */ /* 0x000fca00000006ff */
[----:B------:R-:W-:-:S05]  /*1a40*/  @P0 FADD.FTZ R6, R6, 1 ;  /* 0x3f80000006060421 */ /* 0x000fca0000010000 */
[----:B------:R-:W-:-:S04]  /*1a50*/  @P0 F2FP.BF16.F32.PACK_AB R6, RZ, R6 ;  /* 0x00000006ff06023e */ /* 0x000fc800000010ff */
[----:B------:R-:W-:-:S07]  /*1a60*/  @P0 PRMT R9, R6, 0x7610, R9 ;  /* 0x0000761006090816 */ /* 0x000fce0000000009 */
.L_x_2226:
[----:B------:R-:W-:Y:S05]  /*1a70*/  BSYNC B0 ;  /* 0x0000000000007941 */ /* 0x000fea0003800000 */
.L_x_2216:
[----:B------:R0:W-:Y:S01]  /*1a80*/  STG.E.U16 desc[UR4][R4.64], R9 ;  /* 0x0000000904007986 */ /* 0x0001e2000c101504 */
[----:B------:R-:W-:-:S07]  /*1a90*/  VIADD R3, R3, 0x80 ;  /* 0x0000008003037836 */ /* 0x000fce0000000000 */
.L_x_2214:
[----:B------:R-:W-:Y:S05]  /*1aa0*/  BSYNC B1 ;  /* 0x0000000000017941 */ /* 0x000fea0003800000 */
.L_x_2213:
[----:B------:R-:W-:Y:S01]  /*1ab0*/  ISETP.GE.AND P0, PT, R3, UR6, PT ;  /* 0x0000000603007c0c */ /* 0x000fe2000bf06270 */
[----:B------:R-:W-:-:S12]  /*1ac0*/  BSSY B0, `(.L_x_2227) ;  /* 0x0000346000007945 */ /* 0x000fd80003800000 */
[----:B------:R-:W-:Y:S05]  /*1ad0*/  @P0 BRA `(.L_x_2228) ;  /* 0x0000003400100947 */ /* 0x000fea0003800000 */
[----:B0-----:R-:W0:Y:S01]  /*1ae0*/  LDC R4, c[0x0][0x218] ;  /* 0x00008600ff047b82 */ /* 0x001e220000000800 */
[----:B------:R-:W-:Y:S01]  /*1af0*/  HFMA2.MMA R0, -RZ, RZ, 0, 0 ;  /* 0x00000000ff007435 */ /* 0x000fe200000001ff */
[----:B------:R-:W-:Y:S02]  /*1b00*/  MOV R5, RZ ;  /* 0x000000ff00057202 */ /* 0x000fe40000000f00 */
[----:B0-----:R-:W-:-:S13]  /*1b10*/  ISETP.NE.AND P0, PT, R4, RZ, PT ;  /* 0x000000ff0400720c */ /* 0x001fda0003f05270 */
        /* <DEDUP_REMOVED lines=42> */
[----:B------:R-:W-:-:S05]  /*1dc0*/  SHF.R.U32.HI R9, RZ, UR7, R8 ;  /* 0x00000007ff097c19 */ /* 0x000fca0008011608 */
[----:B------:R-:W-:-:S04]  /*1dd0*/  IMAD.MOV R6, RZ, RZ, -R9 ;  /* 0x000000ffff067224 */ /* 0x000fc800078e0a09 */
[----:B------:R-:W-:Y:S01]  /*1de0*/  IMAD R6, R6, UR8, R7 ;  /* 0x0000000806067c24 */ /* 0x000fe2000f8e0207 */
[----:B------:R-:W-:-:S03]  /*1df0*/  ULDC.64 UR8, c[0x0][0x360] ;  /* 0x0000d80000087ab9 */ /* 0x000fc60000000a00 */
        /* <DEDUP_REMOVED lines=238> */
[----:B------:R-:W-:Y:S02]  /*2ce0*/  @P0 IMAD.MOV.U32 R10, RZ, RZ, RZ ;  /* 0x000000ffff0a0224 */ /* 0x000fe400078e00ff */
[----:B------:R-:W-:-:S05]  /*2cf0*/  IADD3 R6, -R11, RZ, RZ ;  /* 0x000000ff0b067210 */ /* 0x000fca0007ffe1ff */
        /* <DEDUP_REMOVED lines=12> */
.L_x_2229:
        /* <DEDUP_REMOVED lines=43> */
.L_x_2236:
[----:B------:R-:W-:Y:S01]  /*3070*/  FSETP.GEU.FTZ.AND P0, PT, R11, -R10, PT ;  /* 0x8000000a0b00720b */ /* 0x000fe20003f1e000 */
[----:B------:R-:W-:-:S12]  /*3080*/  FADD.FTZ R9, R9, -1 ;  /* 0xbf80000009097421 */ /* 0x000fd80000010000 */
[----:B------:R-:W-:-:S07]  /*3090*/  @!P0 FADD.FTZ R9, R9, -1 ;  /* 0xbf80000009098421 */ /* 0x000fce0000010000 */
.L_x_2235:
[----:B------:R-:W-:Y:S05]  /*30a0*/  BSYNC B2 ;  /* 0x0000000000027941 */ /* 0x000fea0003800000 */
.L_x_2234:
[----:B------:R-:W-:Y:S01]  /*30b0*/  FFMA.FTZ R0, -R10, R9, R0 ;  /* 0x000000090a007223 */ /* 0x000fe20000010100 */
[----:B------:R-:W-:Y:S06]  /*30c0*/  BRA `(.L_x_2232) ;  /* 0x00000000007c7947 */ /* 0x000fec0003800000 */
.L_x_2233:
[----:B------:R-:W-:Y:S01]  /*30d0*/  IADD3 R8, R11, -0xb800000, RZ ;  /* 0xf48000000b087810 */ /* 0x000fe20007ffe0ff */
[----:B------:R-:W-:Y:S01]  /*30e0*/  BSSY B2, `(.L_x_2237) ;  /* 0x000001b000027945 */ /* 0x000fe20003800000 */
[----:B------:R-:W-:Y:S02]  /*30f0*/  FSETP.GT.FTZ.AND P0, PT, |R6|, RZ, PT ;  /* 0x000000ff0600720b */ /* 0x000fe40003f14200 */
[----:B------:R-:W-:Y:S02]  /*3100*/  LOP3.LUT R9, R8, 0xff800000, RZ, 0xc0, !PT ;  /* 0xff80000008097812 */ /* 0x000fe400078ec0ff */
[C---:B------:R-:W-:Y:S02]  /*3110*/  LOP3.LUT R8, R0.reuse, 0x7fffff, RZ, 0xc0, !PT ;  /* 0x007fffff00087812 */ /* 0x040fe400078ec0ff */
[----:B------:R-:W-:Y:S02]  /*3120*/  IADD3 R9, -R9, R0, RZ ;  /* 0x0000000009097210 */ /* 0x000fe40007ffe1ff */
[----:B------:R-:W-:-:S02]  /*3130*/  ISETP.GT.U32.OR P0, PT, R0, 0x7f7fffff, !P0 ;  /* 0x7f7fffff0000780c */ /* 0x000fc40004704470 */
        /* <DEDUP_REMOVED lines=8> */
.L_x_2239:
        /* <DEDUP_REMOVED lines=13> */
.L_x_2238:
[----:B------:R-:W-:Y:S05]  /*3290*/  BSYNC B2 ;  /* 0x0000000000027941 */ /* 0x000fea0003800000 */
.L_x_2237:
[----:B------:R-:W-:-:S04]  /*32a0*/  FMUL.FTZ R9, R8, 1.1920928955078125e-07 ;  /* 0x3400000008097820 */ /* 0x000fc80000410000 */
[----:B------:R-:W-:-:S07]  /*32b0*/  FMUL.FTZ R0, R12, R9 ;  /* 0x000000090c007220 */ /* 0x000fce0000410000 */
.L_x_2232:
[----:B------:R-:W-:Y:S05]  /*32c0*/  BSYNC B1 ;  /* 0x0000000000017941 */ /* 0x000fea0003800000 */
.L_x_2231:
[C---:B------:R-:W-:Y:S01]  /*32d0*/  FSETP.GTU.FTZ.AND P0, PT, |R0|.reuse, +INF , PT ;  /* 0x7f8000000000780b */ /* 0x040fe20003f1c200 */
[----:B------:R-:W1:Y:S01]  /*32e0*/  MUFU.RCP R8, R6 ;  /* 0x0000000600087308 */ /* 0x000e620000001000 */
[----:B------:R-:W-:Y:S01]  /*32f0*/  LOP3.LUT R7, R0, 0x80000000, R7, 0xb8, !PT ;  /* 0x8000000000077812 */ /* 0x000fe200078eb807 */
        /* <DEDUP_REMOVED lines=28> */
.L_x_2240:
[----:B------:R-:W-:Y:S05]  /*34c0*/  BSYNC B1 ;  /* 0x0000000000017941 */ /* 0x000fea0003800000 */
.L_x_2230:
[----:B------:R1:W-:Y:S01]  /*34d0*/  STG.E.U16 desc[UR4][R4.64], R9 ;  /* 0x0000000904007986 */ /* 0x0003e2000c101504 */
[----:B------:R-:W-:-:S05]  /*34e0*/  VIADD R3, R3, 0x80 ;  /* 0x0000008003037836 */ /* 0x000fca0000000000 */
[----:B------:R-:W-:-:S13]  /*34f0*/  ISETP.GE.AND P0, PT, R3, UR6, PT ;  /* 0x0000000603007c0c */ /* 0x000fda000bf06270 */
[----:B-1----:R-:W-:Y:S05]  /*3500*/  @P0 BRA `(.L_x_2228) ;  /* 0x0000001800840947 */ /* 0x002fea0003800000 */
[----:B------:R-:W1:Y:S01]  /*3510*/  LDC R4, c[0x0][0x218] ;  /* 0x00008600ff047b82 */ /* 0x000e620000000800 */
[----:B------:R-:W-:Y:S01]  /*3520*/  HFMA2.MMA R5, -RZ, RZ, 0, 0 ;  /* 0x00000000ff057435 */ /* 0x000fe200000001ff */
[----:B------:R-:W-:Y:S02]  /*3530*/  MOV R0, RZ ;  /* 0x000000ff00007202 */ /* 0x000fe40000000f00 */
        /* <DEDUP_REMOVED lines=285> */
[----:B------:R-:W-:-:S03]  /*4710*/  @P0 IMAD.MOV.U32 R10, RZ, RZ, RZ ;  /* 0x000000ffff0a0224 */ /* 0x000fc600078e00ff */
[----:B------:R-:W-:Y:S01]  /*4720*/  IADD3 R6, -R11, RZ, RZ ;  /* 0x000000ff0b067210 */ /* 0x000fe20007ffe1ff */
[----:B------:R-:W2:Y:S04]  /*4730*/  @P0 LDC R15, c[0x0][0x33c] ;  /* 0x0000cf00ff0f0b82 */ /* 0x000ea80000000800 */
[----:B------:R-:W-:Y:S01]  /*4740*/  IMAD R6, R6, UR8, R7 ;  /* 0x0000000806067c24 */ /* 0x000fe2000f8e0207 */
[----:B------:R-:W-:-:S03]  /*4750*/  ULDC.64 UR8, c[0x0][0x400] ;  /* 0x0001000000087ab9 */ /* 0x000fc60000000a00 */
[----:B------:R-:W3:Y:S01]  /*4760*/  @P0 LDC.64 R8, c[0x0][0x408] ;  /* 0x00010200ff080b82 */ /* 0x000ee20000000a00 */
[C---:B------:R-:W-:Y:S02]  /*4770*/  IMAD R5, R6.reuse, UR8, R5 ;  /* 0x0000000806057c24 */ /* 0x040fe4000f8e0205 */
[----:B------:R-:W-:Y:S02]  /*4780*/  IMAD R0, R6, UR9, R0 ;  /* 0x0000000906007c24 */ /* 0x000fe4000f8e0200 */
[----:B-1----:R-:W-:-:S05]  /*4790*/  @P0 IMAD.HI.U32 R2, R11, R12, R10 ;  /* 0x0000000c0b020227 */ /* 0x002fca00078e000a */
[----:B------:R-:W-:-:S04]  /*47a0*/  @P0 SHF.R.U32.HI R2, RZ, R13, R2 ;  /* 0x0000000dff020219 */ /* 0x000fc80000011602 */
[----:B------:R-:W-:-:S05]  /*47b0*/  @P0 IADD3 R10, -R2, RZ, RZ ;  /* 0x000000ff020a0210 */ /* 0x000fca0007ffe1ff */
[----:B--2---:R-:W-:-:S04]  /*47c0*/  @P0 IMAD R10, R15, R10, R11 ;  /* 0x0000000a0f0a0224 */ /* 0x004fc800078e020b */
[C---:B---3--:R-:W-:Y:S02]  /*47d0*/  @P0 IMAD R5, R10.reuse, R8, R5 ;  /* 0x000000080a050224 */ /* 0x048fe400078e0205 */
[----:B------:R-:W-:-:S07]  /*47e0*/  @P0 IMAD R0, R10, R9, R0 ;  /* 0x000000090a000224 */ /* 0x000fce00078e0200 */
.L_x_2241:
[----:B------:R-:W-:Y:S02]  /*47f0*/  ULDC.64 UR8, c[0x0][0x418] ;  /* 0x0001060000087ab9 */ /* 0x000fe40000000a00 */
[----:B------:R-:W-:-:S04]  /*4800*/  IADD3 R8, P0, R0, UR8, RZ ;  /* 0x0000000800087c10 */ /* 0x000fc8000ff1e0ff */
[----:B------:R-:W-:Y:S01]  /*4810*/  IADD3.X R9, RZ, UR9, RZ, P0, !PT ;  /* 0x00000009ff097c10 */ /* 0x000fe200087fe4ff */
[----:B------:R-:W1:Y:S01]  /*4820*/  LDC.U16 R6, c[0x0][0x422] ;  /* 0x00010880ff067b82 */ /* 0x000e620000000400 */
[----:B------:R-:W-:-:S03]  /*4830*/  ULDC.64 UR8, c[0x0][0x410] ;  /* 0x0001040000087ab9 */ /* 0x000fc60000000a00 */
[----:B------:R-:W2:Y:S01]  /*4840*/  LDG.E.U16 R2, desc[UR4][R8.64] ;  /* 0x0000000408027981 */ /* 0x000ea2000c1e1500 */
[----:B------:R-:W-:-:S04]  /*4850*/  IADD3 R4, P0, R5, UR8, RZ ;  /* 0x0000000805047c10 */ /* 0x000fc8000ff1e0ff */
[----:B------:R-:W-:Y:S02]  /*4860*/  IADD3.X R5, RZ, UR9, RZ, P0, !PT ;  /* 0x00000009ff057c10 */ /* 0x000fe400087fe4ff */
[----:B-1----:R-:W-:-:S04]  /*4870*/  SHF.L.U32 R6, R6, 0x10, RZ ;  /* 0x0000001006067819 */ /* 0x002fc800000006ff */
[----:B------:R-:W-:-:S13]  /*4880*/  FSETP.NEU.FTZ.AND P1, PT, R6, RZ, PT ;  /* 0x000000ff0600720b */ /* 0x000fda0003f3d000 */
[----:B------:R-:W1:Y:S01]  /*4890*/  @!P1 MUFU.RCP R0, R6 ;  /* 0x0000000600009308 */ /* 0x000e620000001000 */
[----:B--2---:R-:W-:-:S04]  /*48a0*/  IMAD.U32 R7, R2, 0x10000, RZ ;  /* 0x0001000002077824 */ /* 0x004fc800078e00ff */
        /* <DEDUP_REMOVED lines=31> */
.L_x_2248:
[----:B------:R-:W-:Y:S01]  /*4aa0*/  FSETP.GEU.FTZ.AND P0, PT, R11, -R10, PT ;  /* 0x8000000a0b00720b */ /* 0x000fe20003f1e000 */
[----:B------:R-:W-:-:S12]  /*4ab0*/  FADD.FTZ R9, R9, -1 ;  /* 0xbf80000009097421 */ /* 0x000fd80000010000 */
[----:B------:R-:W-:-:S07]  /*4ac0*/  @!P0 FADD.FTZ R9, R9, -1 ;  /* 0xbf80000009098421 */ /* 0x000fce0000010000 */
.L_x_2247:
[----:B------:R-:W-:Y:S05]  /*4ad0*/  BSYNC B2 ;  /* 0x0000000000027941 */ /* 0x000fea0003800000 */
.L_x_2246:
[----:B------:R-:W-:Y:S01]  /*4ae0*/  FFMA.FTZ R0, -R10, R9, R0 ;  /* 0x000000090a007223 */ /* 0x000fe20000010100 */
[----:B------:R-:W-:Y:S06]  /*4af0*/  BRA `(.L_x_2244) ;  /* 0x00000000007c7947 */ /* 0x000fec0003800000 */
.L_x_2245:
        /* <DEDUP_REMOVED lines=15> */
.L_x_2251:
        /* <DEDUP_REMOVED lines=13> */
.L_x_2250:
[----:B------:R-:W-:Y:S05]  /*4cc0*/  BSYNC B2 ;  /* 0x0000000000027941 */ /* 0x000fea0003800000 */
.L_x_2249:
[----:B------:R-:W-:-:S04]  /*4cd0*/  FMUL.FTZ R9, R8, 1.1920928955078125e-07 ;  /* 0x3400000008097820 */ /* 0x000fc80000410000 */
[----:B------:R-:W-:-:S07]  /*4ce0*/  FMUL.FTZ R0, R12, R9 ;  /* 0x000000090c007220 */ /* 0x000fce0000410000 */
.L_x_2244:
[----:B------:R-:W-:Y:S05]  /*4cf0*/  BSYNC B1 ;  /* 0x0000000000017941 */ /* 0x000fea0003800000 */
.L_x_2243:
        /* <DEDUP_REMOVED lines=31> */
.L_x_2252:
[----:B------:R-:W-:Y:S05]  /*4ef0*/  BSYNC B1 ;  /* 0x0000000000017941 */ /* 0x000fea0003800000 */
.L_x_2242:
[----:B------:R1:W-:Y:S01]  /*4f00*/  STG.E.U16 desc[UR4][R4.64], R9 ;  /* 0x0000000904007986 */ /* 0x0003e2000c101504 */
[----:B------:R-:W-:-:S07]  /*4f10*/  VIADD R3, R3, 0x80 ;  /* 0x0000008003037836 */ /* 0x000fce0000000000 */
.L_x_2228:
[----:B------:R-:W-:Y:S05]  /*4f20*/  BSYNC B0 ;  /* 0x0000000000007941 */ /* 0x000fea0003800000 */
.L_x_2227:
[----:B------:R-:W-:-:S13]  /*4f30*/  ISETP.GE.AND P0, PT, R3, UR6, PT ;  /* 0x0000000603007c0c */ /* 0x000fda000bf06270 */
[----:B------:R-:W-:Y:S05]  /*4f40*/  @P0 EXIT ;  /* 0x000000000000094d */ /* 0x000fea0003800000 */
[----:B01----:R-:W0:Y:S01]  /*4f50*/  LDC R4, c[0x0][0x218] ;  /* 0x00008600ff047b82 */ /* 0x003e220000000800 */
[----:B------:R-:W-:Y:S01]  /*4f60*/  HFMA2.MMA R5, -RZ, RZ, 0, 0 ;  /* 0x00000000ff057435 */ /* 0x000fe200000001ff */
[----:B------:R-:W-:Y:S02]  /*4f70*/  MOV R0, RZ ;  /* 0x000000ff00007202 */ /* 0x000fe40000000f00 */
[----:B0-----:R-:W-:-:S13]  /*4f80*/  ISETP.NE.AND P0, PT, R4, RZ, PT ;  /* 0x000000ff0400720c */ /* 0x001fda0003f05270 */
[----:B------:R-:W-:Y:S05]  /*4f90*/  @!P0 BRA `(.L_x_2253) ;  /* 0x0000001000a48947 */ /* 0x000fea0003800000 */
[----:B------:R-:W-:Y:S01]  /*4fa0*/  MOV R2, RZ ;  /* 0x000000ff00027202 */ /* 0x000fe20000000f00 */
[----:B------:R-:W-:Y:S01]  /*4fb0*/  ULDC.64 UR6, c[0x0][0x220] ;  /* 0x0000880000067ab9 */ /* 0x000fe20000000a00 */
[----:B------:R-:W-:-:S03]  /*4fc0*/  ISETP.NE.AND P0, PT, R4, 0x1, PT ;  /* 0x000000010400780c */ /* 0x000fc60003f05270 */
[----:B------:R-:W-:Y:S01]  /*4fd0*/  IMAD.HI.U32 R6, R3, UR6, R2 ;  /* 0x0000000603067c27 */ /* 0x000fe2000f8e0002 */
[----:B------:R-:W-:-:S04]  /*4fe0*/  ULDC UR6, c[0x0][0x21c] ;  /* 0x0000870000067ab9 */ /* 0x000fc80000000800 */
[----:B------:R-:W-:-:S04]  /*4ff0*/  SHF.R.U32.HI R7, RZ, UR7, R6 ;  /* 0x00000007ff077c19 */ /* 0x000fc80008011606 */
[----:B------:R-:W-:-:S05]  /*5000*/  IADD3 R0, -R7, RZ, RZ ;  /* 0x000000ff07007210 */ /* 0x000fca0007ffe1ff */
        /* <DEDUP_REMOVED lines=115> */
[----:B------:R-:W-:-:S08]  /*5740*/  ISETP.NE.AND P0, PT, R4, 0xb, PT ;  /* 0x0000000b0400780c */ /* 0x000fd00003f05270 */
        /* <DEDUP_REMOVED lines=158> */
[----:B------:R-:W0:Y:S03]  /*6130*/  @P0 LDC.64 R10, c[0x0][0x340] ;  /* 0x0000d000ff0a0b82 */ /* 0x000e260000000a00 */
[----:B------:R-:W-:Y:S01]  /*6140*/  SHF.R.U32.HI R7, RZ, UR6, R6 ;  /* 0x00000006ff077c19 */ /* 0x000fe20008011606 */
[----:B------:R-:W-:Y:S01]  /*6150*/  @P0 IMAD.MOV.U32 R6, RZ, RZ, RZ ;  /* 0x000000ffff060224 */ /* 0x000fe200078e00ff */
[----:B------:R-:W-:Y:S02]  /*6160*/  ULDC.64 UR6, c[0x0][0x400] ;  /* 0x0001000000067ab9 */ /* 0x000fe40000000a00 */
[C---:B------:R-:W-:Y:S01]  /*6170*/  IADD3 R9, -R7.reuse, RZ, RZ ;  /* 0x000000ff07097210 */ /* 0x040fe20007ffe1ff */
[----:B------:R-:W1:Y:S08]  /*6180*/  @P0 LDC R13, c[0x0][0x33c] ;  /* 0x0000cf00ff0d0b82 */ /* 0x000e700000000800 */
[----:B------:R-:W2:Y:S01]  /*6190*/  @P0 LDC.64 R14, c[0x0][0x408] ;  /* 0x00010200ff0e0b82 */ /* 0x000ea20000000a00 */
[----:B0-----:R-:W-:-:S05]  /*61a0*/  @P0 IMAD.HI.U32 R2, R7, R10, R6 ;  /* 0x0000000a07020227 */ /* 0x001fca00078e0006 */
[----:B------:R-:W-:Y:S01]  /*61b0*/  @P0 SHF.R.U32.HI R4, RZ, R11, R2 ;  /* 0x0000000bff040219 */ /* 0x000fe20000011602 */
[----:B------:R-:W-:-:S03]  /*61c0*/  IMAD R2, R9, UR8, R3 ;  /* 0x0000000809027c24 */ /* 0x000fc6000f8e0203 */
[----:B------:R-:W-:Y:S01]  /*61d0*/  @P0 IADD3 R6, -R4, RZ, RZ ;  /* 0x000000ff04060210 */ /* 0x000fe20007ffe1ff */
[C---:B------:R-:W-:Y:S02]  /*61e0*/  IMAD R5, R2.reuse, UR6, R5 ;  /* 0x0000000602057c24 */ /* 0x040fe4000f8e0205 */
[----:B------:R-:W-:Y:S02]  /*61f0*/  IMAD R0, R2, UR7, R0 ;  /* 0x0000000702007c24 */ /* 0x000fe4000f8e0200 */
[----:B-1----:R-:W-:-:S04]  /*6200*/  @P0 IMAD R6, R13, R6, R7 ;  /* 0x000000060d060224 */ /* 0x002fc800078e0207 */
[C---:B--2---:R-:W-:Y:S02]  /*6210*/  @P0 IMAD R5, R6.reuse, R14, R5 ;  /* 0x0000000e06050224 */ /* 0x044fe400078e0205 */
[----:B------:R-:W-:-:S07]  /*6220*/  @P0 IMAD R0, R6, R15, R0 ;  /* 0x0000000f06000224 */ /* 0x000fce00078e0200 */
.L_x_2253:
        /* <DEDUP_REMOVED lines=43> */
.L_x_2260:
[----:B------:R-:W-:Y:S01]  /*64e0*/  FSETP.GEU.FTZ.AND P0, PT, R9, -R10, PT ;  /* 0x8000000a0900720b */ /* 0x000fe20003f1e000 */
[----:B------:R-:W-:-:S12]  /*64f0*/  FADD.FTZ R5, R5, -1 ;  /* 0xbf80000005057421 */ /* 0x000fd80000010000 */
[----:B------:R-:W-:-:S07]  /*6500*/  @!P0 FADD.FTZ R5, R5, -1 ;  /* 0xbf80000005058421 */ /* 0x000fce0000010000 */
.L_x_2259:
[----:B------:R-:W-:Y:S05]  /*6510*/  BSYNC B1 ;  /* 0x0000000000017941 */ /* 0x000fea0003800000 */
.L_x_2258:
[----:B------:R-:W-:Y:S01]  /*6520*/  FFMA.FTZ R0, -R10, R5, R0 ;  /* 0x000000050a007223 */ /* 0x000fe20000010100 */
[----:B------:R-:W-:Y:S06]  /*6530*/  BRA `(.L_x_2256) ;  /* 0x00000000007c7947 */ /* 0x000fec0003800000 */
.L_x_2257:
[----:B------:R-:W-:Y:S01]  /*6540*/  IADD3 R5, R9, -0xb800000, RZ ;  /* 0xf480000009057810 */ /* 0x000fe20007ffe0ff */
[----:B------:R-:W-:Y:S01]  /*6550*/  BSSY B1, `(.L_x_2261) ;  /* 0x000001b000017945 */ /* 0x000fe20003800000 */
[----:B------:R-:W-:Y:S02]  /*6560*/  FSETP.GT.FTZ.AND P0, PT, |R4|, RZ, PT ;  /* 0x000000ff0400720b */ /* 0x000fe40003f14200 */
[----:B------:R-:W-:Y:S02]  /*6570*/  LOP3.LUT R5, R5, 0xff800000, RZ, 0xc0, !PT ;  /* 0xff80000005057812 */ /* 0x000fe400078ec0ff */
[C---:B------:R-:W-:Y:S02]  /*6580*/  ISETP.GT.U32.OR P0, PT, R0.reuse, 0x7f7fffff, !P0 ;  /* 0x7f7fffff0000780c */ /* 0x040fe40004704470 */
[----:B------:R-:W-:Y:S02]  /*6590*/  IADD3 R8, -R5, R0, RZ ;  /* 0x0000000005087210 */ /* 0x000fe40007ffe1ff */
        /* <DEDUP_REMOVED lines=9> */
.L_x_2263:
        /* <DEDUP_REMOVED lines=13> */
.L_x_2262:
[----:B------:R-:W-:Y:S05]  /*6700*/  BSYNC B1 ;  /* 0x0000000000017941 */ /* 0x000fea0003800000 */
.L_x_2261:
[----:B------:R-:W-:-:S04]  /*6710*/  FMUL.FTZ R5, R5, 1.1920928955078125e-07 ;  /* 0x3400000005057820 */ /* 0x000fc80000410000 */
[----:B------:R-:W-:-:S07]  /*6720*/  FMUL.FTZ R0, R12, R5 ;  /* 0x000000050c007220 */ /* 0x000fce0000410000 */
.L_x_2256:
[----:B------:R-:W-:Y:S05]  /*6730*/  BSYNC B0 ;  /* 0x0000000000007941 */ /* 0x000fea0003800000 */
.L_x_2255:
        /* <DEDUP_REMOVED lines=31> */
.L_x_2264:
[----:B------:R-:W-:Y:S05]  /*6930*/  BSYNC B0 ;  /* 0x0000000000007941 */ /* 0x000fea0003800000 */
.L_x_2254:
[----:B------:R-:W-:Y:S01]  /*6940*/  STG.E.U16 desc[UR4][R2.64], R5 ;  /* 0x0000000502007986 */ /* 0x000fe2000c101504 */
[----:B------:R-:W-:Y:S05]  /*6950*/  EXIT ;  /* 0x000000000000794d */ /* 0x000fea0003800000 */
.L_x_2265:
        /* <DEDUP_REMOVED lines=10> */
.L_x_37771:


//--------------------- .text._ZN2at6native27unrolled_elementwise_kernelINS0_13BUnaryFunctorIN3c108BFloat16ES4_S4_ZZZNS0_15binary_internal21div_floor_kernel_cudaERNS_18TensorIteratorBaseEENKUlvE1_clEvENKUlvE2_clEvEUlS4_S4_E_EESt5arrayIPcLm2EELi4E23TrivialOffsetCalculatorILi1EjESG_NS0_6memory15LoadWithoutCastENSH_16StoreWithoutCastEEEviT_T0_T2_T3_T4_T5_ --------------------------
	.section	.text._ZN2at6native27unrolled_elementwise_kernelINS0_13BUnaryFunctorIN3c108BFloat16ES4_S4_ZZZNS0_15binary_internal21div_floor_kernel_cudaERNS_18TensorIteratorBaseEENKUlvE1_clEvENKUlvE2_clEvEUlS4_S4_E_EESt5arrayIPcLm2EELi4E23TrivialOffsetCalculatorILi1EjESG_NS0_6memory15LoadWithoutCastENSH_16StoreWithoutCastEEEviT_T0_T2_T3_T4_T5_,"ax",@progbits
	.align	128
        .global         _ZN2at6native27unrolled_elementwise_kernelINS0_13BUnaryFunctorIN3c108BFloat16ES4_S4_ZZZNS0_15binary_internal21div_floor_kernel_cudaERNS_18TensorIteratorBaseEENKUlvE1_clEvENKUlvE2_clEvEUlS4_S4_E_EESt5arrayIPcLm2EELi4E23TrivialOffsetCalculatorILi1EjESG_NS0_6memory15LoadWithoutCastENSH_16StoreWithoutCastEEEviT_T0_T2_T3_T4_T5_
        .type           _ZN2at6native27unrolled_elementwise_kernelINS0_13BUnaryFunctorIN3c108BFloat16ES4_S4_ZZZNS0_15binary_internal21div_floor_kernel_cudaERNS_18TensorIteratorBaseEENKUlvE1_clEvENKUlvE2_clEvEUlS4_S4_E_EESt5arrayIPcLm2EELi4E23TrivialOffsetCalculatorILi1EjESG_NS0_6memory15LoadWithoutCastENSH_16StoreWithoutCastEEEviT_T0_T2_T3_T4_T5_,@function
        .size           _ZN2at6native27unrolled_elementwise_kernelINS0_13BUnaryFunctorIN3c108BFloat16ES4_S4_ZZZNS0_15binary_internal21div_floor_kernel_cudaERNS_18TensorIteratorBaseEENKUlvE1_clEvENKUlvE2_clEvEUlS4_S4_E_EESt5arrayIPcLm2EELi4E23TrivialOffsetCalculatorILi1EjESG_NS0_6memory15LoadWithoutCastENSH_16StoreWithoutCastEEEviT_T0_T2_T3_T4_T5_,(.L_x_37772 - _ZN2at6native27unrolled_elementwise_kernelINS0_13BUnaryFunctorIN3c108BFloat16ES4_S4_ZZZNS0_15binary_internal21div_floor_kernel_cudaERNS_18TensorIteratorBaseEENKUlvE1_clEvENKUlvE2_clEvEUlS4_S4_E_EESt5arrayIPcLm2EELi4E23TrivialOffsetCalculatorILi1EjESG_NS0_6memory15LoadWithoutCastENSH_16StoreWithoutCastEEEviT_T0_T2_T3_T4_T5_)
        .other          _ZN2at6native27unrolled_elementwise_kernelINS0_13BUnaryFunctorIN3c108BFloat16ES4_S4_ZZZNS0_15binary_internal21div_floor_kernel_cudaERNS_18TensorIteratorBaseEENKUlvE1_clEvENKUlvE2_clEvEUlS4_S4_E_EESt5arrayIPcLm2EELi4E23TrivialOffsetCalculatorILi1EjESG_NS0_6memory15LoadWithoutCastENSH_16StoreWithoutCastEEEviT_T0_T2_T3_T4_T5_,@"STO_CUDA_ENTRY STV_DEFAULT"
_ZN2at6native27unrolled_elementwise_kernelINS0_13BUnaryFunctorIN3c108BFloat16ES4_S4_ZZZNS0_15binary_internal21div_floor_kernel_cudaERNS_18TensorIteratorBaseEENKUlvE1_clEvENKUlvE2_clEvEUlS4_S4_E_EESt5arrayIPcLm2EELi4E23TrivialOffsetCalculatorILi1EjESG_NS0_6memory15LoadWithoutCastENSH_16StoreWithoutCastEEEviT_T0_T2_T3_T4_T5_:
.text._ZN2at6native27unrolled_elementwise_kernelINS0_13BUnaryFunctorIN3c108BFloat16ES4_S4_ZZZNS0_15binary_internal21div_floor_kernel_cudaERNS_18TensorIteratorBaseEENKUlvE1_clEvENKUlvE2_clEvEUlS4_S4_E_EESt5arrayIPcLm2EELi4E23TrivialOffsetCalculatorILi1EjESG_NS0_6memory15LoadWithoutCastENSH_16StoreWithoutCastEEEviT_T0_T2_T3_T4_T5_:
        /* <DEDUP_REMOVED lines=13> */
[----:B------:R-:W-:-:S13]  /*00d0*/  ISETP.GE.AND P0, PT, R13, R3, PT ;  /* 0x000000030d00720c */ /* 0x000fda0003f06270 */
[----:B------:R-:W-:Y:S01]  /*00e0*/  @!P0 IMAD R19, R2, 0x200, R13 ;  /* 0x0000020002138824 */ /* 0x000fe200078e020d */
[----:B------:R-:W1:Y:S01]  /*00f0*/  @!P0 LDC.64 R14, c[0x0][0x220] ;  /* 0x00008800ff0e8b82 */ /* 0x000e620000000a00 */
[----:B------:R-:W-:Y:S02]  /*0100*/  @!P0 VIADD R13, R13, 0x80 ;  /* 0x000000800d0d8836 */ /* 0x000fe40000000000 */
[----:B0-----:R-:W-:-:S03]  /*0110*/  @!P2 IMAD.WIDE.U32 R8, R17, 0x2, R8 ;  /* 0x000000021108a825 */ /* 0x001fc600078e0008 */
[C---:B------:R-:W-:Y:S02]  /*0120*/  ISETP.GE.AND P3, PT, R13.reuse, R3, PT ;  /* 0x000000030d00720c */ /* 0x040fe40003f66270 */
[----:B------:R0:W5:Y:S11]  /*0130*/  @!P2 LDG.E.U16 R12, desc[UR4][R8.64] ;  /* 0x00000004080ca981 */ /* 0x000176000c1e1500 */
[----:B------:R-:W-:Y:S01]  /*0140*/  @!P3 LEA R21, R2, R13, 0x9 ;  /* 0x0000000d0215b211 */ /* 0x000fe200078e48ff */
[----:B------:R-:W-:Y:S01]  /*0150*/  @!P3 VIADD R13, R13, 0x80 ;  /* 0x000000800d0db836 */ /* 0x000fe20000000000 */
[----:B------:R-:W2:Y:S01]  /*0160*/  @!P3 LDC.64 R10, c[0x0][0x220] ;  /* 0x00008800ff0abb82 */ /* 0x000ea20000000a00 */
[----:B-1----:R-:W-:-:S03]  /*0170*/  @!P0 IMAD.WIDE.U32 R14, R19, 0x2, R14 ;  /* 0x00000002130e8825 */ /* 0x002fc600078e000e */
[----:B------:R-:W-:-:S13]  /*0180*/  ISETP.GE.AND P1, PT, R13, R3, PT ;  /* 0x000000030d00720c */ /* 0x000fda0003f26270 */
[----:B------:R-:W1:Y:S01]  /*0190*/  @!P1 LDC.64 R6, c[0x0][0x220] ;  /* 0x00008800ff069b82 */ /* 0x000e620000000a00 */
[----:B------:R-:W-:Y:S02]  /*01a0*/  @!P1 IMAD R13, R2, 0x200, R13 ;  /* 0x00000200020d9824 */ /* 0x000fe400078e020d */
[----:B--2---:R-:W-:Y:S01]  /*01b0*/  @!P3 IMAD.WIDE.U32 R18, R21, 0x2, R10 ;  /* 0x000000021512b825 */ /* 0x004fe200078e000a */
[----:B------:R-:W-:-:S06]  /*01c0*/  PRMT R10, RZ, 0x7610, R10 ;  /* 0x00007610ff0a7816 */ /* 0x000fcc000000000a */
[----:B------:R0:W5:Y:S01]  /*01d0*/  @!P0 LDG.E.U16 R10, desc[UR4][R14.64] ;  /* 0x000000040e0a8981 */ /* 0x000162000c1e1500 */
[----:B-1----:R-:W-:Y:S01]  /*01e0*/  @!P1 IMAD.WIDE.U32 R16, R13, 0x2, R6 ;  /* 0x000000020d109825 */ /* 0x002fe200078e0006 */
[----:B------:R-:W-:-:S04]  /*01f0*/  PRMT R6, RZ, 0x7610, R6 ;  /* 0x00007610ff067816 */ /* 0x000fc80000000006 */
[----:B------:R0:W5:Y:S04]  /*0200*/  @!P1 LDG.E.U16 R4, desc[UR4][R16.64] ;  /* 0x0000000410049981 */ /* 0x000168000c1e1500 */
[----:B------:R0:W5:Y:S01]  /*0210*/  @!P3 LDG.E.U16 R6, desc[UR4][R18.64] ;  /* 0x000000041206b981 */ /* 0x000162000c1e1500 */
[----:B------:R-:W1:Y:S01]  /*0220*/  LDC.U16 R11, c[0x0][0x216] ;  /* 0x00008580ff0b7b82 */ /* 0x000e620000000400 */
[----:B------:R-:W-:Y:S04]  /*0230*/  BSSY B1, `(.L_x_2266) ;  /* 0x0000068000017945 */ /* 0x000fe80003800000 */
[----:B------:R-:W-:Y:S05]  /*0240*/  @P2 BRA `(.L_x_2267) ;  /* 0x0000000400982947 */ /* 0x000fea0003800000 */
[----:B01----:R-:W-:Y:S02]  /*0250*/  IMAD.U32 R8, R11, 0x10000, RZ ;  /* 0x000100000b087824 */ /* 0x003fe400078e00ff */
        /* <DEDUP_REMOVED lines=34> */
.L_x_2273:
[----:B------:R-:W-:Y:S01]  /*0480*/  FSETP.GEU.FTZ.AND P0, PT, R15, -R0, PT ;  /* 0x800000000f00720b */ /* 0x000fe20003f1e000 */
[----:B------:R-:W-:-:S12]  /*0490*/  FADD.FTZ R16, R16, -1 ;  /* 0xbf80000010107421 */ /* 0x000fd80000010000 */
[----:B------:R-:W-:-:S07]  /*04a0*/  @!P0 FADD.FTZ R16, R16, -1 ;  /* 0xbf80000010108421 */ /* 0x000fce0000010000 */
.L_x_2272:
[----:B------:R-:W-:Y:S05]  /*04b0*/  BSYNC B2 ;  /* 0x0000000000027941 */ /* 0x000fea0003800000 */
.L_x_2271:
[----:B------:R-:W-:Y:S01]  /*04c0*/  FFMA.FTZ R7, -R0, R16, R7 ;  /* 0x0000001000077223 */ /* 0x000fe20000010107 */
[----:B------:R-:W-:Y:S06]  /*04d0*/  BRA `(.L_x_2269) ;  /* 0x00000000007c7947 */ /* 0x000fec0003800000 */
.L_x_2270:
[----:B------:R-:W-:Y:S01]  /*04e0*/  IADD3 R13, R0, -0xb800000, RZ ;  /* 0xf4800000000d7810 */ /* 0x000fe20007ffe0ff */
[----:B------:R-:W-:Y:S01]  /*04f0*/  BSSY B2, `(.L_x_2274) ;  /* 0x000001b000027945 */ /* 0x000fe20003800000 */
[----:B------:R-:W-:Y:S02]  /*0500*/  FSETP.GT.FTZ.AND P0, PT, |R8|, RZ, PT ;  /* 0x000000ff0800720b */ /* 0x000fe40003f14200 */
        /* <DEDUP_REMOVED lines=12> */
.L_x_2276:
        /* <DEDUP_REMOVED lines=13> */
.L_x_2275:
[----:B------:R-:W-:Y:S05]  /*06a0*/  BSYNC B2 ;  /* 0x0000000000027941 */ /* 0x000fea0003800000 */
.L_x_2274:
[----:B------:R-:W-:-:S04]  /*06b0*/  FMUL.FTZ R0, R13, 1.1920928955078125e-07 ;  /* 0x340000000d007820 */ /* 0x000fc80000410000 */
[----:B0-----:R-:W-:-:S07]  /*06c0*/  FMUL.FTZ R7, R17, R0 ;  /* 0x0000000011077220 */ /* 0x001fce0000410000 */
.L_x_2269:
[----:B------:R-:W-:Y:S05]  /*06d0*/  BSYNC B0 ;  /* 0x0000000000007941 */ /* 0x000fea0003800000 */
.L_x_2268:
[C---:B------:R-:W-:Y:S02]  /*06e0*/  FSETP.GTU.FTZ.AND P0, PT, |R7|.reuse, +INF , PT ;  /* 0x7f8000000700780b */ /* 0x040fe40003f1c200 */
[C---:B------:R-:W-:Y:S01]  /*06f0*/  LOP3.LUT R0, R7.reuse, 0x80000000, R9, 0xb8, !PT ;  /* 0x8000000007007812 */ /* 0x040fe200078eb809 */
[----:B------:R-:W-:Y:S01]  /*0700*/  IMAD.U32 R9, R12, 0x10000, RZ ;  /* 0x000100000c097824 */ /* 0x000fe200078e00ff */
[----:B------:R-:W-:Y:S02]  /*0710*/  FSETP.GEU.FTZ.AND P1, PT, R8, RZ, PT ;  /* 0x000000ff0800720b */ /* 0x000fe40003f3e000 */
[----:B------:R-:W-:Y:S02]  /*0720*/  FSEL R0, R7, R0, P0 ;  /* 0x0000000007007208 */ /* 0x000fe40000000000 */
[----:B------:R-:W0:Y:S02]  /*0730*/  MUFU.RCP R7, R8 ;  /* 0x0000000800077308 */ /* 0x000e240000001000 */
        /* <DEDUP_REMOVED lines=23> */
.L_x_2267:
[----:B------:R-:W-:Y:S05]  /*08b0*/  BSYNC B1 ;  /* 0x0000000000017941 */ /* 0x000fea0003800000 */
.L_x_2266:
[----:B-----5:R-:W-:Y:S01]  /*08c0*/  VIADD R12, R5, 0x80 ;  /* 0x00000080050c7836 */ /* 0x020fe20000000000 */
[----:B------:R-:W-:Y:S04]  /*08d0*/  BSSY B1, `(.L_x_2277) ;  /* 0x0000069000017945 */ /* 0x000fe80003800000 */
[----:B------:R-:W-:-:S13]  /*08e0*/  ISETP.GE.AND P0, PT, R12, R3, PT ;  /* 0x000000030c00720c */ /* 0x000fda0003f06270 */
[----:B------:R-:W-:Y:S05]  /*08f0*/  @P0 BRA `(.L_x_2278) ;  /* 0x0000000400980947 */ /* 0x000fea0003800000 */
[----:B01----:R-:W-:Y:S01]  /*0900*/  IMAD.U32 R9, R11, 0x10000, RZ ;  /* 0x000100000b097824 */ /* 0x003fe200078e00ff */
[----:B------:R-:W-:-:S04]  /*0910*/  SHF.L.U32 R14, R10, 0x10, RZ ;  /* 0x000000100a0e7819 */ /* 0x000fc800000006ff */
        /* <DEDUP_REMOVED lines=33> */
.L_x_2284:
[----:B------:R-:W-:Y:S01]  /*0b30*/  FSETP.GEU.FTZ.AND P0, PT, R8, -R15, PT ;  /* 0x8000000f0800720b */ /* 0x000fe20003f1e000 */
[----:B------:R-:W-:-:S12]  /*0b40*/  FADD.FTZ R0, R0, -1 ;  /* 0xbf80000000007421 */ /* 0x000fd80000010000 */
[----:B------:R-:W-:-:S07]  /*0b50*/  @!P0 FADD.FTZ R0, R0, -1 ;  /* 0xbf80000000008421 */ /* 0x000fce0000010000 */
.L_x_2283:
[----:B------:R-:W-:Y:S05]  /*0b60*/  BSYNC B2 ;  /* 0x0000000000027941 */ /* 0x000fea0003800000 */
.L_x_2282:
[----:B------:R-:W-:Y:S01]  /*0b70*/  FFMA.FTZ R13, -R15, R0, R13 ;  /* 0x000000000f0d7223 */ /* 0x000fe2000001010d */
[----:B------:R-:W-:Y:S06]  /*0b80*/  BRA `(.L_x_2280) ;  /* 0x00000000007c7947 */ /* 0x000fec0003800000 */
.L_x_2281:
[----:B------:R-:W-:Y:S01]  /*0b90*/  VIADD R0, R16, 0xf4800000 ;  /* 0xf480000010007836 */ /* 0x000fe20000000000 */
[----:B------:R-:W-:Y:S01]  /*0ba0*/  FSETP.GT.FTZ.AND P0, PT, |R9|, RZ, PT ;  /* 0x000000ff0900720b */ /* 0x000fe20003f14200 */
[----:B------:R-:W-:Y:S03]  /*0bb0*/  BSSY B2, `(.L_x_2285) ;  /* 0x000001a000027945 */ /* 0x000fe60003800000 */
[----:B------:R-:W-:Y:S02]  /*0bc0*/  LOP3.LUT R0, R0, 0xff800000, RZ, 0xc0, !PT ;  /* 0xff80000000007812 */ /* 0x000fe400078ec0ff */
[----:B------:R-:W-:-:S03]  /*0bd0*/  ISETP.GT.U32.OR P0, PT, R13, 0x7f7fffff, !P0 ;  /* 0x7f7fffff0d00780c */ /* 0x000fc60004704470 */
[C---:B------:R-:W-:Y:S01]  /*0be0*/  IMAD.IADD R8, R13.reuse, 0x1, -R0 ;  /* 0x000000010d087824 */ /* 0x040fe200078e0a00 */
[----:B------:R-:W-:-:S04]  /*0bf0*/  LOP3.LUT R0, R13, 0x7fffff, RZ, 0xc0, !PT ;  /* 0x007fffff0d007812 */ /* 0x000fc800078ec0ff */
        /* <DEDUP_REMOVED lines=8> */
.L_x_2287:
        /* <DEDUP_REMOVED lines=13> */
.L_x_2286:
[----:B------:R-:W-:Y:S05]  /*0d50*/  BSYNC B2 ;  /* 0x0000000000027941 */ /* 0x000fea0003800000 */
.L_x_2285:
[----:B------:R-:W-:-:S04]  /*0d60*/  FMUL.FTZ R13, R13, 1.1920928955078125e-07 ;  /* 0x340000000d0d7820 */ /* 0x000fc80000410000 */
[----:B------:R-:W-:-:S07]  /*0d70*/  FMUL.FTZ R13, R8, R13 ;  /* 0x0000000d080d7220 */ /* 0x000fce0000410000 */
.L_x_2280:
[----:B------:R-:W-:Y:S05]  /*0d80*/  BSYNC B0 ;  /* 0x0000000000007941 */ /* 0x000fea0003800000 */
.L_x_2279:
[C---:B------:R-:W-:Y:S01]  /*0d90*/  FSETP.GTU.FTZ.AND P0, PT, |R13|.reuse, +INF , PT ;  /* 0x7f8000000d00780b */ /* 0x040fe20003f1c200 */
[----:B------:R-:W1:Y:S01]  /*0da0*/  MUFU.RCP R0, R9 ;  /* 0x0000000900007308 */ /* 0x000e620000001000 */
[----:B------:R-:W-:Y:S02]  /*0db0*/  LOP3.LUT R14, R13, 0x80000000, R14, 0xb8, !PT ;  /* 0x800000000d0e7812 */ /* 0x000fe400078eb80e */
        /* <DEDUP_REMOVED lines=26> */
.L_x_2278:
[----:B------:R-:W-:Y:S05]  /*0f60*/  BSYNC B1 ;  /* 0x0000000000017941 */ /* 0x000fea0003800000 */
.L_x_2277:
[----:B------:R-:W-:Y:S01]  /*0f70*/  VIADD R0, R5, 0x100 ;  /* 0x0000010005007836 */ /* 0x000fe20000000000 */
[----:B------:R-:W-:Y:S04]  /*0f80*/  BSSY B1, `(.L_x_2288) ;  /* 0x000006a000017945 */ /* 0x000fe80003800000 */
[----:B------:R-:W-:-:S13]  /*0f90*/  ISETP.GE.AND P0, PT, R0, R3, PT ;  /* 0x000000030000720c */ /* 0x000fda0003f06270 */
[----:B------:R-:W-:Y:S05]  /*0fa0*/  @P0 BRA `(.L_x_2289) ;  /* 0x00000004009c0947 */ /* 0x000fea0003800000 */
[----:B-1----:R-:W-:Y:S01]  /*0fb0*/  SHF.L.U32 R10, R11, 0x10, RZ ;  /* 0x000000100b0a7819 */ /* 0x002fe200000006ff */
[----:B------:R-:W-:-:S03]  /*0fc0*/  IMAD.U32 R13, R6, 0x10000, RZ ;  /* 0x00010000060d7824 */ /* 0x000fc600078e00ff */
[----:B------:R-:W-:-:S13]  /*0fd0*/  FSETP.NEU.FTZ.AND P0, PT, R10, RZ, PT ;  /* 0x000000ff0a00720b */ /* 0x000fda0003f1d000 */
[----:B------:R-:W1:Y:S02]  /*0fe0*/  @!P0 MUFU.RCP R0, R10 ;  /* 0x0000000a00008308 */ /* 0x000e640000001000 */
[----:B-1----:R-:W-:-:S05]  /*0ff0*/  @!P0 FMUL.FTZ R0, R13, R0 ;  /* 0x000000000d008220 */ /* 0x002fca0000410000 */
[----:B------:R-:W-:-:S04]  /*1000*/  @!P0 F2FP.BF16.F32.PACK_AB R0, RZ, R0 ;  /* 0x00000000ff00823e */ /* 0x000fc800000010ff */
[----:B0-----:R-:W-:Y:S01]  /*1010*/  @!P0 PRMT R9, R0, 0x7610, R9 ;  /* 0x0000761000098816 */ /* 0x001fe20000000009 */
        /* <DEDUP_REMOVED lines=28> */
.L_x_2295:
[----:B------:R-:W-:Y:S01]  /*11e0*/  FSETP.GEU.FTZ.AND P0, PT, R15, -R16, PT ;  /* 0x800000100f00720b */ /* 0x000fe20003f1e000 */
[----:B------:R-:W-:-:S12]  /*11f0*/  FADD.FTZ R9, R9, -1 ;  /* 0xbf80000009097421 */ /* 0x000fd80000010000 */
[----:B------:R-:W-:-:S07]  /*1200*/  @!P0 FADD.FTZ R9, R9, -1 ;  /* 0xbf80000009098421 */ /* 0x000fce0000010000 */
.L_x_2294:
[----:B------:R-:W-:Y:S05]  /*1210*/  BSYNC B2 ;  /* 0x0000000000027941 */ /* 0x000fea0003800000 */
.L_x_2293:
[----:B------:R-:W-:Y:S01]  /*1220*/  FFMA.FTZ R0, -R16, R9, R0 ;  /* 0x0000000910007223 */ /* 0x000fe20000010100 */
[----:B------:R-:W-:Y:S06]  /*1230*/  BRA `(.L_x_2291) ;  /* 0x00000000007c7947 */ /* 0x000fec0003800000 */
.L_x_2292:
        /* <DEDUP_REMOVED lines=15> */
.L_x_2298:
        /* <DEDUP_REMOVED lines=13> */
.L_x_2297:
[----:B------:R-:W-:Y:S05]  /*1400*/  BSYNC B2 ;  /* 0x0000000000027941 */ /* 0x000fea0003800000 */
.L_x_2296:
[----:B------:R-:W-:-:S04]  /*1410*/  FMUL.FTZ R14, R14, 1.1920928955078125e-07 ;  /* 0x340000000e0e7820 */ /* 0x000fc80000410000 */
[----:B------:R-:W-:-:S07]  /*1420*/  FMUL.FTZ R0, R9, R14 ;  /* 0x0000000e09007220 */ /* 0x000fce0000410000 */
.L_x_2291:
[----:B------:R-:W-:Y:S05]  /*1430*/  BSYNC B0 ;  /* 0x0000000000007941 */ /* 0x000fea0003800000 */
.L_x_2290:
        /* <DEDUP_REMOVED lines=30> */
.L_x_2289:
[----:B------:R-:W-:Y:S05]  /*1620*/  BSYNC B1 ;  /* 0x0000000000017941 */ /* 0x000fea0003800000 */
.L_x_2288:
[----:B------:R-:W-:Y:S01]  /*1630*/  IADD3 R0, R5, 0x180, RZ ;  /* 0x0000018005007810 */ /* 0x000fe20007ffe0ff */
[----:B------:R-:W-:Y:S03]  /*1640*/  BSSY B1, `(.L_x_2299) ;  /* 0x0000068000017945 */ /* 0x000fe60003800000 */
[----:B------:R-:W-:-:S13]  /*1650*/  ISETP.GE.AND P0, PT, R0, R3, PT ;  /* 0x000000030000720c */ /* 0x000fda0003f06270 */
[----:B------:R-:W-:Y:S05]  /*1660*/  @P0 BRA `(.L_x_2300) ;  /* 0x0000000400940947 */ /* 0x000fea0003800000 */
[----:B-1----:R-:W-:Y:S02]  /*1670*/  IMAD.U32 R11, R11, 0x10000, RZ ;  /* 0x000100000b0b7824 */ /* 0x002fe400078e00ff */
        /* <DEDUP_REMOVED lines=33> */
.L_x_2306:
[----:B------:R-:W-:Y:S01]  /*1890*/  FSETP.GEU.FTZ.AND P0, PT, R10, -R14, PT ;  /* 0x8000000e0a00720b */ /* 0x000fe20003f1e000 */
[----:B------:R-:W-:-:S12]  /*18a0*/  FADD.FTZ R0, R0, -1 ;  /* 0xbf80000000007421 */ /* 0x000fd80000010000 */
[----:B------:R-:W-:-:S07]  /*18b0*/  @!P0 FADD.FTZ R0, R0, -1 ;  /* 0xbf80000000008421 */ /* 0x000fce0000010000 */
.L_x_2305:
[----:B------:R-:W-:Y:S05]  /*18c0*/  BSYNC B2 ;  /* 0x0000000000027941 */ /* 0x000fea0003800000 */
.L_x_2304:
[----:B------:R-:W-:Y:S01]  /*18d0*/  FFMA.FTZ R13, -R14, R0, R13 ;  /* 0x000000000e0d7223 */ /* 0x000fe2000001010d */
[----:B------:R-:W-:Y:S06]  /*18e0*/  BRA `(.L_x_2302) ;  /* 0x00000000007c7947 */ /* 0x000fec0003800000 */
.L_x_2303:
        /* <DEDUP_REMOVED lines=15> */
.L_x_2309:
        /* <DEDUP_REMOVED lines=13> */
.L_x_2308:
[----:B------:R-:W-:Y:S05]  /*1ab0*/  BSYNC B2 ;  /* 0x0000000000027941 */ /* 0x000fea0003800000 */
.L_x_2307:
[----:B------:R-:W-:-:S04]  /*1ac0*/  FMUL.FTZ R13, R13, 1.1920928955078125e-07 ;  /* 0x340000000d0d7820 */ /* 0x000fc80000410000 */
[----:B------:R-:W-:-:S07]  /*1ad0*/  FMUL.FTZ R13, R10, R13 ;  /* 0x0000000d0a0d7220 */ /* 0x000fce0000410000 */
.L_x_2302:
[----:B------:R-:W-:Y:S05]  /*1ae0*/  BSYNC B0 ;  /* 0x0000000000007941 */ /* 0x000fea0003800000 */
.L_x_2301:
        /* <DEDUP_REMOVED lines=29> */
.L_x_2300:
[----:B------:R-:W-:Y:S05]  /*1cc0*/  BSYNC B1 ;  /* 0x0000000000017941 */ /* 0x000fea0003800000 */
.L_x_2299:
[----:B------:R-:W-:Y:S01]  /*1cd0*/  ISETP.GE.AND P0, PT, R5, R3, PT ;  /* 0x000000030500720c */ /* 0x000fe20003f06270 */
[----:B------:R-:W-:Y:S04]  /*1ce0*/  BSSY B0, `(.L_x_2310) ;  /* 0x0000017000007945 */ /* 0x000fe80003800000 */
[----:B------:R-:W-:Y:S08]  /*1cf0*/  BSSY B1, `(.L_x_2311) ;  /* 0x000000f000017945 */ /* 0x000ff00003800000 */
[----:B------:R-:W-:Y:S05]  /*1d00*/  @P0 BRA `(.L_x_2312) ;  /* 0x0000000000340947 */ /* 0x000fea0003800000 */
[----:B-1----:R-:W1:Y:S01]  /*1d10*/  LDC.64 R10, c[0x0][0x218] ;  /* 0x00008600ff0a7b82 */ /* 0x002e620000000a00 */
[----:B------:R-:W-:-:S04]  /*1d20*/  IMAD R5, R2, 0x200, R5 ;  /* 0x0000020002057824 */ /* 0x000fc800078e0205 */
        /* <DEDUP_REMOVED lines=11> */
.L_x_2312:
[----:B------:R-:W-:Y:S05]  /*1de0*/  BSYNC B1 ;  /* 0x0000000000017941 */ /* 0x000fea0003800000 */
.L_x_2311:
[----:B------:R-:W-:-:S13]  /*1df0*/  ISETP.GE.AND P0, PT, R5, R3, PT ;  /* 0x000000030500720c */ /* 0x000fda0003f06270 */
[----:B--2---:R-:W2:Y:S01]  /*1e00*/  @!P0 LDC.64 R6, c[0x0][0x218] ;  /* 0x00008600ff068b82 */ /* 0x004ea20000000a00 */
[----:B-1----:R-:W-:Y:S01]  /*1e10*/  @!P0 LEA R11, R2, R5, 0x9 ;  /* 0x00000005020b8211 */ /* 0x002fe200078e48ff */
[----:B------:R-:W-:-:S04]  /*1e20*/  @!P0 VIADD R5, R5, 0x80 ;  /* 0x0000008005058836 */ /* 0x000fc80000000000 */
[----:B--2---:R-:W-:-:S05]  /*1e30*/  @!P0 IMAD.WIDE.U32 R6, R11, 0x2, R6 ;  /* 0x000000020b068825 */ /* 0x004fca00078e0006 */
[----:B------:R1:W-:Y:S02]  /*1e40*/  @!P0 STG.E.U16 desc[UR4][R6.64], R9 ;  /* 0x0000000906008986 */ /* 0x0003e4000c101504 */
.L_x_2313:
[----:B------:R-:W-:Y:S05]  /*1e50*/  BSYNC B0 ;  /* 0x0000000000007941 */ /* 0x000fea0003800000 */
.L_x_2310:
        /* <DEDUP_REMOVED lines=8> */
.L_x_2314:
        /* <DEDUP_REMOVED lines=10> */
.L_x_37772:


//--------------------- .text._ZN2at6native29vectorized_elementwise_kernelILi2ENS0_13BUnaryFunctorIN3c108BFloat16ES4_S4_ZZZNS0_15binary_internal21div_floor_kernel_cudaERNS_18TensorIteratorBaseEENKUlvE1_clEvENKUlvE2_clEvEUlS4_S4_E_EESt5arrayIPcLm2EEEEviT0_T1_ --------------------------
	.section	.text._ZN2at6native29vectorized_elementwise_kernelILi2ENS0_13BUnaryFunctorIN3c108BFloat16ES4_S4_ZZZNS0_15binary_internal21div_floor_kernel_cudaERNS_18TensorIteratorBaseEENKUlvE1_clEvENKUlvE2_clEvEUlS4_S4_E_EESt5arrayIPcLm2EEEEviT0_T1_,"ax",@progbits
	.align	128
        .global         _ZN2at6native29vectorized_elementwise_kernelILi2ENS0_13BUnaryFunctorIN3c108BFloat16ES4_S4_ZZZNS0_15binary_internal21div_floor_kernel_cudaERNS_18TensorIteratorBaseEENKUlvE1_clEvENKUlvE2_clEvEUlS4_S4_E_EESt5arrayIPcLm2EEEEviT0_T1_
        .type           _ZN2at6native29vectorized_elementwise_kernelILi2ENS0_13BUnaryFunctorIN3c108BFloat16ES4_S4_ZZZNS0_15binary_internal21div_floor_kernel_cudaERNS_18TensorIteratorBaseEENKUlvE1_clEvENKUlvE2_clEvEUlS4_S4_E_EESt5arrayIPcLm2EEEEviT0_T1_,@function
        .size           _ZN2at6native29vectorized_elementwise_kernelILi2ENS0_13BUnaryFunctorIN3c108BFloat16ES4_S4_ZZZNS0_15binary_internal21div_floor_kernel_cudaERNS_18TensorIteratorBaseEENKUlvE1_clEvENKUlvE2_clEvEUlS4_S4_E_EESt5arrayIPcLm2EEEEviT0_T1_,(.L_x_37773 - _ZN2at6native29vectorized_elementwise_kernelILi2ENS0_13BUnaryFunctorIN3c108BFloat16ES4_S4_ZZZNS0_15binary_internal21div_floor_kernel_cudaERNS_18TensorIteratorBaseEENKUlvE1_clEvENKUlvE2_clEvEUlS4_S4_E_EESt5arrayIPcLm2EEEEviT0_T1_)
        .other          _ZN2at6native29vectorized_elementwise_kernelILi2ENS0_13BUnaryFunctorIN3c108BFloat16ES4_S4_ZZZNS0_15binary_internal21div_floor_kernel_cudaERNS_18TensorIteratorBaseEENKUlvE1_clEvENKUlvE2_clEvEUlS4_S4_E_EESt5arrayIPcLm2EEEEviT0_T1_,@"STO_CUDA_ENTRY STV_DEFAULT"
_ZN2at6native29vectorized_elementwise_kernelILi2ENS0_13BUnaryFunctorIN3c108BFloat16ES4_S4_ZZZNS0_15binary_internal21div_floor_kernel_cudaERNS_18TensorIteratorBaseEENKUlvE1_clEvENKUlvE2_clEvEUlS4_S4_E_EESt5arrayIPcLm2EEEEviT0_T1_:
.text._ZN2at6native29vectorized_elementwise_kernelILi2ENS0_13BUnaryFunctorIN3c108BFloat16ES4_S4_ZZZNS0_15binary_internal21div_floor_kernel_cudaERNS_18TensorIteratorBaseEENKUlvE1_clEvENKUlvE2_clEvEUlS4_S4_E_EESt5arrayIPcLm2EEEEviT0_T1_:
[----:B------:R-:W-:Y:S01]  /*0000*/  LDC R1, c[0x0][0x28] ;  /* 0x00000a00ff017b82 */ /* 0x000fe20000000800 */
[----:B------:R-:W0:Y:S01]  /*0010*/  S2R R2, SR_CTAID.X ;  /* 0x0000000000027919 */ /* 0x000e220000002500 */
[----:B------:R-:W-:-:S06]  /*0020*/  ULDC UR4, c[0x0][0x210] ;  /* 0x0000840000047ab9 */ /* 0x000fcc0000000800 */
[----:B------:R-:W1:Y:S01]  /*0030*/  LDC.U16 R5, c[0x0][0x216] ;  /* 0x00008580ff057b82 */ /* 0x000e620000000400 */
[----:B0-----:R-:W-:-:S05]  /*0040*/  IMAD.SHL.U32 R2, R2, 0x400, RZ ;  /* 0x0000040002027824 */ /* 0x001fca00078e00ff */
[----:B------:R-:W-:Y:S01]  /*0050*/  IADD3 R3, -R2, UR4, RZ ;  /* 0x0000000402037c10 */ /* 0x000fe2000fffe1ff */
[----:B------:R-:W-:-:S03]  /*0060*/  ULDC.64 UR4, c[0x0][0x208] ;  /* 0x0000820000047ab9 */ /* 0x000fc60000000a00 */
[----:B------:R-:W-:-:S13]  /*0070*/  ISETP.GE.U32.AND P0, PT, R3, 0x400, PT ;  /* 0x000004000300780c */ /* 0x000fda0003f06070 */
[----:B------:R-:W-:Y:S05]  /*0080*/  @!P0 BRA `(.L_x_2315) ;  /* 0x0000003000dc8947 */ /* 0x000fea0003800000 */
[----:B------:R-:W0:Y:S01]  /*0090*/  S2R R3, SR_TID.X ;  /* 0x0000000000037919 */ /* 0x000e220000002100 */
[----:B------:R-:W2:Y:S02]  /*00a0*/  LDC.64 R6, c[0x0][0x220] ;  /* 0x00008800ff067b82 */ /* 0x000ea40000000a00 */
[----:B--2---:R-:W-:-:S04]  /*00b0*/  IMAD.WIDE R6, R2, 0x2, R6 ;  /* 0x0000000202067825 */ /* 0x004fc800078e0206 */
[----:B0-----:R-:W-:-:S05]  /*00c0*/  IMAD.WIDE.U32 R14, R3, 0x4, R6 ;  /* 0x00000004030e7825 */ /* 0x001fca00078e0006 */
[----:B------:R-:W2:Y:S04]  /*00d0*/  LDG.E R9, desc[UR4][R14.64] ;  /* 0x000000040e097981 */ /* 0x000ea8000c1e1900 */
[----:B------:R0:W5:Y:S04]  /*00e0*/  LDG.E R8, desc[UR4][R14.64+0x200] ;  /* 0x000200040e087981 */ /* 0x000168000c1e1900 */
[----:B------:R0:W5:Y:S04]  /*00f0*/  LDG.E R10, desc[UR4][R14.64+0x400] ;  /* 0x000400040e0a7981 */ /* 0x000168000c1e1900 */
[----:B------:R0:W5:Y:S01]  /*0100*/  LDG.E R4, desc[UR4][R14.64+0x600] ;  /* 0x000600040e047981 */ /* 0x000162000c1e1900 */
[----:B-1----:R-:W-:-:S05]  /*0110*/  IMAD.U32 R5, R5, 0x10000, RZ ;  /* 0x0001000005057824 */ /* 0x002fca00078e00ff */
[----:B------:R-:W-:-:S13]  /*0120*/  FSETP.NEU.FTZ.AND P1, PT, R5, RZ, PT ;  /* 0x000000ff0500720b */ /* 0x000fda0003f3d000 */
[----:B------:R-:W1:Y:S01]  /*0130*/  @!P1 MUFU.RCP R7, R5 ;  /* 0x0000000500079308 */ /* 0x000e620000001000 */
[C---:B--2---:R-:W-:Y:S01]  /*0140*/  IMAD.U32 R12, R9.reuse, 0x10000, RZ ;  /* 0x00010000090c7824 */ /* 0x044fe200078e00ff */
[----:B------:R-:W-:-:S03]  /*0150*/  PRMT R9, R9, 0x7632, R9 ;  /* 0x0000763209097816 */ /* 0x000fc60000000009 */
[----:B-1----:R-:W-:-:S05]  /*0160*/  @!P1 FMUL.FTZ R0, R12, R7 ;  /* 0x000000070c009220 */ /* 0x002fca0000410000 */
[----:B------:R-:W-:-:S04]  /*0170*/  @!P1 F2FP.BF16.F32.PACK_AB R0, RZ, R0 ;  /* 0x00000000ff00923e */ /* 0x000fc800000010ff */
[----:B------:R-:W-:Y:S01]  /*0180*/  @!P1 PRMT R6, R0, 0x7610, R6 ;  /* 0x0000761000069816 */ /* 0x000fe20000000006 */
        /* <DEDUP_REMOVED lines=28> */
.L_x_2322:
[----:B------:R-:W-:Y:S01]  /*0350*/  FSETP.GEU.FTZ.AND P0, PT, R14, -R0, PT ;  /* 0x800000000e00720b */ /* 0x000fe20003f1e000 */
[----:B------:R-:W-:-:S12]  /*0360*/  FADD.FTZ R6, R6, -1 ;  /* 0xbf80000006067421 */ /* 0x000fd80000010000 */
[----:B------:R-:W-:-:S07]  /*0370*/  @!P0 FADD.FTZ R6, R6, -1 ;  /* 0xbf80000006068421 */ /* 0x000fce0000010000 */
.L_x_2321:
[----:B------:R-:W-:Y:S05]  /*0380*/  BSYNC B1 ;  /* 0x0000000000017941 */ /* 0x000fea0003800000 */
.L_x_2320:
[----:B------:R-:W-:Y:S01]  /*0390*/  FFMA.FTZ R7, -R0, R6, R7 ;  /* 0x0000000600077223 */ /* 0x000fe20000010107 */
[----:B------:R-:W-:Y:S06]  /*03a0*/  BRA `(.L_x_2318) ;  /* 0x00000000007c7947 */ /* 0x000fec0003800000 */
.L_x_2319:
        /* <DEDUP_REMOVED lines=15> */
.L_x_2325:
        /* <DEDUP_REMOVED lines=13> */
.L_x_2324:
[----:B------:R-:W-:Y:S05]  /*0570*/  BSYNC B1 ;  /* 0x0000000000017941 */ /* 0x000fea0003800000 */
.L_x_2323:
[----:B0-----:R-:W-:-:S04]  /*0580*/  FMUL.FTZ R7, R6, 1.1920928955078125e-07 ;  /* 0x3400000006077820 */ /* 0x001fc80000410000 */
[----:B------:R-:W-:-:S07]  /*0590*/  FMUL.FTZ R7, R16, R7 ;  /* 0x0000000710077220 */ /* 0x000fce0000410000 */
.L_x_2318:
[----:B------:R-:W-:Y:S05]  /*05a0*/  BSYNC B0 ;  /* 0x0000000000007941 */ /* 0x000fea0003800000 */
.L_x_2317:
[C---:B------:R-:W-:Y:S01]  /*05b0*/  FSETP.GTU.FTZ.AND P0, PT, |R7|.reuse, +INF , PT ;  /* 0x7f8000000700780b */ /* 0x040fe20003f1c200 */
[----:B------:R-:W-:Y:S01]  /*05c0*/  BSSY B0, `(.L_x_2316) ;  /* 0x000001c000007945 */ /* 0x000fe20003800000 */
[----:B------:R-:W-:Y:S02]  /*05d0*/  LOP3.LUT R0, R7, 0x80000000, R12, 0xb8, !PT ;  /* 0x8000000007007812 */ /* 0x000fe400078eb80c */
[----:B------:R-:W-:Y:S02]  /*05e0*/  FSETP.GEU.FTZ.AND P2, PT, R5, RZ, PT ;  /* 0x000000ff0500720b */ /* 0x000fe40003f5e000 */
[----:B------:R-:W-:Y:S02]  /*05f0*/  FSEL R11, R7, R0, P0 ;  /* 0x00000000070b7208 */ /* 0x000fe40000000000 */
[----:B------:R-:W0:Y:S02]  /*0600*/  MUFU.RCP R7, R5 ;  /* 0x0000000500077308 */ /* 0x000e240000001000 */
[C---:B------:R-:W-:Y:S01]  /*0610*/  FSETP.NEU.FTZ.AND P0, PT, R11.reuse, RZ, PT ;  /* 0x000000ff0b00720b */ /* 0x040fe20003f1d000 */
[----:B------:R-:W-:Y:S01]  /*0620*/  FADD.FTZ R0, R12, -R11 ;  /* 0x8000000b0c007221 */ /* 0x000fe20000010000 */
[----:B------:R-:W-:-:S04]  /*0630*/  FSETP.GEU.FTZ.AND P3, PT, R11, RZ, PT ;  /* 0x000000ff0b00720b */ /* 0x000fc80003f7e000 */
[----:B------:R-:W-:Y:S01]  /*0640*/  PLOP3.LUT P0, PT, P0, P3, P2, 0x9f, 0x0 ;  /* 0x000000000000781c */ /* 0x000fe20000707327 */
[----:B0-----:R-:W-:-:S12]  /*0650*/  FMUL.FTZ R0, R0, R7 ;  /* 0x0000000700007220 */ /* 0x001fd80000410000 */
[----:B------:R-:W-:-:S05]  /*0660*/  @!P0 FADD.FTZ R0, R0, -1 ;  /* 0xbf80000000008421 */ /* 0x000fca0000010000 */
[----:B------:R-:W-:-:S13]  /*0670*/  FSETP.NEU.FTZ.AND P0, PT, R0, RZ, PT ;  /* 0x000000ff0000720b */ /* 0x000fda0003f1d000 */
[----:B------:R-:W-:-:S04]  /*0680*/  @!P0 FMUL.FTZ R12, R12, R7 ;  /* 0x000000070c0c8220 */ /* 0x000fc80000410000 */
        /* <DEDUP_REMOVED lines=15> */
.L_x_2326:
[----:B------:R-:W-:Y:S05]  /*0780*/  BSYNC B0 ;  /* 0x0000000000007941 */ /* 0x000fea0003800000 */
.L_x_2316:
[----:B------:R-:W-:-:S04]  /*0790*/  IMAD.U32 R12, R9, 0x10000, RZ ;  /* 0x00010000090c7824 */ /* 0x000fc800078e00ff */
[----:B------:R-:W-:-:S05]  /*07a0*/  @!P1 FMUL.FTZ R0, R12, R7 ;  /* 0x000000070c009220 */ /* 0x000fca0000410000 */
        /* <DEDUP_REMOVED lines=30> */
.L_x_2333:
[----:B------:R-:W-:Y:S01]  /*0990*/  FSETP.GEU.FTZ.AND P0, PT, R14, -R13, PT ;  /* 0x8000000d0e00720b */ /* 0x000fe20003f1e000 */
[----:B------:R-:W-:-:S12]  /*09a0*/  FADD.FTZ R0, R0, -1 ;  /* 0xbf80000000007421 */ /* 0x000fd80000010000 */
[----:B------:R-:W-:-:S07]  /*09b0*/  @!P0 FADD.FTZ R0, R0, -1 ;  /* 0xbf80000000008421 */ /* 0x000fce0000010000 */
.L_x_2332:
[----:B------:R-:W-:Y:S05]  /*09c0*/  BSYNC B1 ;  /* 0x0000000000017941 */ /* 0x000fea0003800000 */
.L_x_2331:
[----:B------:R-:W-:Y:S01]  /*09d0*/  FFMA.FTZ R9, -R13, R0, R9 ;  /* 0x000000000d097223 */ /* 0x000fe20000010109 */
[----:B------:R-:W-:Y:S06]  /*09e0*/  BRA `(.L_x_2329) ;  /* 0x00000000007c7947 */ /* 0x000fec0003800000 */
.L_x_2330:
        /* <DEDUP_REMOVED lines=15> */
.L_x_2336:
        /* <DEDUP_REMOVED lines=13> */
.L_x_2335:
[----:B------:R-:W-:Y:S05]  /*0bb0*/  BSYNC B1 ;  /* 0x0000000000017941 */ /* 0x000fea0003800000 */
.L_x_2334:
[----:B------:R-:W-:-:S04]  /*0bc0*/  FMUL.FTZ R0, R9, 1.1920928955078125e-07 ;  /* 0x3400000009007820 */ /* 0x000fc80000410000 */
[----:B------:R-:W-:-:S07]  /*0bd0*/  FMUL.FTZ R9, R15, R0 ;  /* 0x000000000f097220 */ /* 0x000fce0000410000 */
.L_x_2329:
[----:B------:R-:W-:Y:S05]  /*0be0*/  BSYNC B0 ;  /* 0x0000000000007941 */ /* 0x000fea0003800000 */
.L_x_2328:
[C---:B------:R-:W-:Y:S01]  /*0bf0*/  FSETP.GTU.FTZ.AND P0, PT, |R9|.reuse, +INF , PT ;  /* 0x7f8000000900780b */ /* 0x040fe20003f1c200 */
[----:B------:R-:W-:Y:S01]  /*0c00*/  BSSY B0, `(.L_x_2327) ;  /* 0x000001b000007945 */ /* 0x000fe20003800000 */
[----:B------:R-:W-:Y:S02]  /*0c10*/  LOP3.LUT R0, R9, 0x80000000, R12, 0xb8, !PT ;  /* 0x8000000009007812 */ /* 0x000fe400078eb80c */
[----:B------:R-:W-:Y:S02]  /*0c20*/  FSETP.GEU.FTZ.AND P3, PT, R5, RZ, PT ;  /* 0x000000ff0500720b */ /* 0x000fe40003f7e000 */
[----:B------:R-:W-:-:S04]  /*0c30*/  FSEL R9, R9, R0, P0 ;  /* 0x0000000009097208 */ /* 0x000fc80000000000 */
[C---:B------:R-:W-:Y:S01]  /*0c40*/  FSETP.NEU.FTZ.AND P0, PT, R9.reuse, RZ, PT ;  /* 0x000000ff0900720b */ /* 0x040fe20003f1d000 */
[----:B------:R-:W-:Y:S01]  /*0c50*/  FADD.FTZ R0, R12, -R9 ;  /* 0x800000090c007221 */ /* 0x000fe20000010000 */
[----:B------:R-:W-:-:S03]  /*0c60*/  FSETP.GEU.FTZ.AND P2, PT, R9, RZ, PT ;  /* 0x000000ff0900720b */ /* 0x000fc60003f5e000 */
[----:B------:R-:W-:Y:S01]  /*0c70*/  FMUL.FTZ R0, R0, R7 ;  /* 0x0000000700007220 */ /* 0x000fe20000410000 */
[----:B------:R-:W-:-:S13]  /*0c80*/  PLOP3.LUT P0, PT, P0, P2, P3, 0x9f, 0x0 ;  /* 0x000000000000781c */ /* 0x000fda0000705337 */
        /* <DEDUP_REMOVED lines=18> */
.L_x_2337:
[----:B------:R-:W-:Y:S05]  /*0db0*/  BSYNC B0 ;  /* 0x0000000000007941 */ /* 0x000fea0003800000 */
.L_x_2327:
[C---:B-----5:R-:W-:Y:S01]  /*0dc0*/  IMAD.U32 R12, R8.reuse, 0x10000, RZ ;  /* 0x00010000080c7824 */ /* 0x060fe200078e00ff */
[----:B------:R-:W-:-:S03]  /*0dd0*/  PRMT R11, R8, 0x7632, R11 ;  /* 0x00007632080b7816 */ /* 0x000fc6000000000b */
        /* <DEDUP_REMOVED lines=31> */
.L_x_2344:
[----:B------:R-:W-:Y:S01]  /*0fd0*/  FSETP.GEU.FTZ.AND P0, PT, R8, -R14, PT ;  /* 0x8000000e0800720b */ /* 0x000fe20003f1e000 */
[----:B------:R-:W-:-:S12]  /*0fe0*/  FADD.FTZ R0, R0, -1 ;  /* 0xbf80000000007421 */ /* 0x000fd80000010000 */
[----:B------:R-:W-:-:S07]  /*0ff0*/  @!P0 FADD.FTZ R0, R0, -1 ;  /* 0xbf80000000008421 */ /* 0x000fce0000010000 */
.L_x_2343:
[----:B------:R-:W-:Y:S05]  /*1000*/  BSYNC B1 ;  /* 0x0000000000017941 */ /* 0x000fea0003800000 */
.L_x_2342:
[----:B------:R-:W-:Y:S01]  /*1010*/  FFMA.FTZ R13, -R14, R0, R13 ;  /* 0x000000000e0d7223 */ /* 0x000fe2000001010d */
[----:B------:R-:W-:Y:S06]  /*1020*/  BRA `(.L_x_2340) ;  /* 0x00000000007c7947 */ /* 0x000fec0003800000 */
.L_x_2341:
[C---:B------:R-:W-:Y:S01]  /*1030*/  VIADD R0, R18.reuse, 0xf4800000 ;  /* 0xf480000012007836 */ /* 0x040fe20000000000 */
[----:B------:R-:W-:Y:S01]  /*1040*/  FSETP.GT.FTZ.AND P0, PT, |R5|, RZ, PT ;  /* 0x000000ff0500720b */ /* 0x000fe20003f14200 */
[----:B------:R-:W-:Y:S01]  /*1050*/  BSSY B1, `(.L_x_2345) ;  /* 0x000001a000017945 */ /* 0x000fe20003800000 */
[----:B------:R-:W-:Y:S02]  /*1060*/  LOP3.LUT R16, R18, 0xff800000, RZ, 0xc0, !PT ;  /* 0xff80000012107812 */ /* 0x000fe400078ec0ff */
[----:B------:R-:W-:Y:S02]  /*1070*/  LOP3.LUT R0, R0, 0xff800000, RZ, 0xc0, !PT ;  /* 0xff80000000007812 */ /* 0x000fe400078ec0ff */
[C---:B------:R-:W-:Y:S02]  /*1080*/  ISETP.GT.U32.OR P0, PT, R13.reuse, 0x7f7fffff, !P0 ;  /* 0x7f7fffff0d00780c */ /* 0x040fe40004704470 */
[----:B------:R-:W-:Y:S02]  /*1090*/  IADD3 R8, -R0, R13, RZ ;  /* 0x0000000d00087210 */ /* 0x000fe40007ffe1ff */
        /* <DEDUP_REMOVED lines=8> */
.L_x_2347:
        /* <DEDUP_REMOVED lines=13> */
.L_x_2346:
[----:B------:R-:W-:Y:S05]  /*11f0*/  BSYNC B1 ;  /* 0x0000000000017941 */ /* 0x000fea0003800000 */
.L_x_2345:
[----:B------:R-:W-:-:S04]  /*1200*/  FMUL.FTZ R13, R8, 1.1920928955078125e-07 ;  /* 0x34000000080d7820 */ /* 0x000fc80000410000 */
[----:B------:R-:W-:-:S07]  /*1210*/  FMUL.FTZ R13, R16, R13 ;  /* 0x0000000d100d7220 */ /* 0x000fce0000410000 */
.L_x_2340:
[----:B------:R-:W-:Y:S05]  /*1220*/  BSYNC B0 ;  /* 0x0000000000007941 */ /* 0x000fea0003800000 */
.L_x_2339:
        /* <DEDUP_REMOVED lines=28> */
.L_x_2348:
[----:B------:R-:W-:Y:S05]  /*13f0*/  BSYNC B0 ;  /* 0x0000000000007941 */ /* 0x000fea0003800000 */
.L_x_2338:
        /* <DEDUP_REMOVED lines=32> */
.L_x_2355:
[----:B------:R-:W-:Y:S01]  /*1600*/  FSETP.GEU.FTZ.AND P0, PT, R14, -R15, PT ;  /* 0x8000000f0e00720b */ /* 0x000fe20003f1e000 */
[----:B------:R-:W-:-:S12]  /*1610*/  FADD.FTZ R0, R0, -1 ;  /* 0xbf80000000007421 */ /* 0x000fd80000010000 */
[----:B------:R-:W-:-:S07]  /*1620*/  @!P0 FADD.FTZ R0, R0, -1 ;  /* 0xbf80000000008421 */ /* 0x000fce0000010000 */
.L_x_2354:
[----:B------:R-:W-:Y:S05]  /*1630*/  BSYNC B1 ;  /* 0x0000000000017941 */ /* 0x000fea0003800000 */
.L_x_2353:
[----:B------:R-:W-:Y:S01]  /*1640*/  FFMA.FTZ R11, -R15, R0, R11 ;  /* 0x000000000f0b7223 */ /* 0x000fe2000001010b */
[----:B------:R-:W-:Y:S06]  /*1650*/  BRA `(.L_x_2351) ;  /* 0x00000000007c7947 */ /* 0x000fec0003800000 */
.L_x_2352:
[----:B------:R-:W-:Y:S01]  /*1660*/  IADD3 R0, R14, -0xb800000, RZ ;  /* 0xf48000000e007810 */ /* 0x000fe20007ffe0ff */
[----:B------:R-:W-:Y:S01]  /*1670*/  BSSY B1, `(.L_x_2356) ;  /* 0x000001b000017945 */ /* 0x000fe20003800000 */
[----:B------:R-:W-:Y:S02]  /*1680*/  FSETP.GT.FTZ.AND P0, PT, |R5|, RZ, PT ;  /* 0x000000ff0500720b */ /* 0x000fe40003f14200 */
[----:B------:R-:W-:Y:S02]  /*1690*/  LOP3.LUT R0, R0, 0xff800000, RZ, 0xc0, !PT ;  /* 0xff80000000007812 */ /* 0x000fe400078ec0ff */
[C---:B------:R-:W-:Y:S02]  /*16a0*/  ISETP.GT.U32.OR P0, PT, R11.reuse, 0x7f7fffff, !P0 ;  /* 0x7f7fffff0b00780c */ /* 0x040fe40004704470 */
[----:B------:R-:W-:Y:S01]  /*16b0*/  LOP3.LUT R17, R14, 0xff800000, RZ, 0xc0, !PT ;  /* 0xff8000000e117812 */ /* 0x000fe200078ec0ff */
[C---:B------:R-:W-:Y:S01]  /*16c0*/  IMAD.IADD R13, R11.reuse, 0x1, -R0 ;  /* 0x000000010b0d7824 */ /* 0x040fe200078e0a00 */
[----:B------:R-:W-:-:S02]  /*16d0*/  LOP3.LUT R0, R11, 0x7fffff, RZ, 0xc0, !PT ;  /* 0x007fffff0b007812 */ /* 0x000fc400078ec0ff */
[----:B------:R-:W-:Y:S02]  /*16e0*/  FSEL R17, R17, +QNAN , !P0 ;  /* 0x7fffffff11117808 */ /* 0x000fe40004000000 */
[----:B------:R-:W-:Y:S02]  /*16f0*/  LOP3.LUT P2, R13, R13, 0xff800000, RZ, 0xc0, !PT ;  /* 0xff8000000d0d7812 */ /* 0x000fe4000784c0ff */
[----:B------:R-:W-:-:S11]  /*1700*/  LOP3.LUT R11, R0, 0x3f800000, RZ, 0xfc, !PT ;  /* 0x3f800000000b7812 */ /* 0x000fd600078efcff */
[----:B------:R-:W-:Y:S05]  /*1710*/  @!P2 BRA `(.L_x_2357) ;  /* 0x000000000040a947 */ /* 0x000fea0003800000 */
[----:B------:R-:W-:-:S04]  /*1720*/  LOP3.LUT R14, R14, 0x7fffff, RZ, 0xc0, !PT ;  /* 0x007fffff0e0e7812 */ /* 0x000fc800078ec0ff */
[----:B0-----:R-:W-:-:S04]  /*1730*/  LOP3.LUT R18, R14, 0x3f800000, RZ, 0xfc, !PT ;  /* 0x3f8000000e127812 */ /* 0x001fc800078efcff */
[----:B------:R0:W1:Y:S03]  /*1740*/  MUFU.RCP R0, R18 ;  /* 0x0000001200007308 */ /* 0x0000660000001000 */
.L_x_2358:
        /* <DEDUP_REMOVED lines=13> */
.L_x_2357:
[----:B------:R-:W-:Y:S05]  /*1820*/  BSYNC B1 ;  /* 0x0000000000017941 */ /* 0x000fea0003800000 */
.L_x_2356:
[----:B------:R-:W-:-:S04]  /*1830*/  FMUL.FTZ R0, R11, 1.1920928955078125e-07 ;  /* 0x340000000b007820 */ /* 0x000fc80000410000 */
[----:B------:R-:W-:-:S07]  /*1840*/  FMUL.FTZ R11, R17, R0 ;  /* 0x00000000110b7220 */ /* 0x000fce0000410000 */
.L_x_2351:
[----:B------:R-:W-:Y:S05]  /*1850*/  BSYNC B0 ;  /* 0x0000000000007941 */ /* 0x000fea0003800000 */
.L_x_2350:
        /* <DEDUP_REMOVED lines=28> */
.L_x_2359:
[----:B------:R-:W-:Y:S05]  /*1a20*/  BSYNC B0 ;  /* 0x0000000000007941 */ /* 0x000fea0003800000 */
.L_x_2349:
[C---:B------:R-:W-:Y:S02]  /*1a30*/  SHF.L.U32 R12, R10.reuse, 0x10, RZ ;  /* 0x000000100a0c7819 */ /* 0x040fe400000006ff */
        /* <DEDUP_REMOVED lines=32> */
.L_x_2366:
[----:B------:R-:W-:Y:S01]  /*1c40*/  FSETP.GEU.FTZ.AND P0, PT, R10, -R14, PT ;  /* 0x8000000e0a00720b */ /* 0x000fe20003f1e000 */
[----:B------:R-:W-:-:S12]  /*1c50*/  FADD.FTZ R0, R0, -1 ;  /* 0xbf80000000007421 */ /* 0x000fd80000010000 */
[----:B------:R-:W-:-:S07]  /*1c60*/  @!P0 FADD.FTZ R0, R0, -1 ;  /* 0xbf80000000008421 */ /* 0x000fce0000010000 */
.L_x_2365:
[----:B------:R-:W-:Y:S05]  /*1c70*/  BSYNC B1 ;  /* 0x0000000000017941 */ /* 0x000fea0003800000 */
.L_x_2364:
[----:B------:R-:W-:Y:S01]  /*1c80*/  FFMA.FTZ R15, -R14, R0, R15 ;  /* 0x000000000e0f7223 */ /* 0x000fe2000001010f */
[----:B------:R-:W-:Y:S06]  /*1c90*/  BRA `(.L_x_2362) ;  /* 0x00000000007c7947 */ /* 0x000fec0003800000 */
.L_x_2363:
        /* <DEDUP_REMOVED lines=15> */
.L_x_2369:
        /* <DEDUP_REMOVED lines=13> */
.L_x_2368:
[----:B------:R-:W-:Y:S05]  /*1e60*/  BSYNC B1 ;  /* 0x0000000000017941 */ /* 0x000fea0003800000 */
.L_x_2367:
[----:B------:R-:W-:-:S04]  /*1e70*/  FMUL.FTZ R15, R14, 1.1920928955078125e-07 ;  /* 0x340000000e0f7820 */ /* 0x000fc80000410000 */
[----:B------:R-:W-:-:S07]  /*1e80*/  FMUL.FTZ R15, R10, R15 ;  /* 0x0000000f0a0f7220 */ /* 0x000fce0000410000 */
.L_x_2362:
[----:B------:R-:W-:Y:S05]  /*1e90*/  BSYNC B0 ;  /* 0x0000000000007941 */ /* 0x000fea0003800000 */
.L_x_2361:
        /* <DEDUP_REMOVED lines=28> */
.L_x_2370:
[----:B------:R-:W-:Y:S05]  /*2060*/  BSYNC B0 ;  /* 0x0000000000007941 */ /* 0x000fea0003800000 */
.L_x_2360:
        /* <DEDUP_REMOVED lines=32> */
.L_x_2377:
[----:B------:R-:W-:Y:S01]  /*2270*/  FSETP.GEU.FTZ.AND P0, PT, R14, -R15, PT ;  /* 0x8000000f0e00720b */ /* 0x000fe20003f1e000 */
[----:B------:R-:W-:-:S12]  /*2280*/  FADD.FTZ R0, R0, -1 ;  /* 0xbf80000000007421 */ /* 0x000fd80000010000 */
[----:B------:R-:W-:-:S07]  /*2290*/  @!P0 FADD.FTZ R0, R0, -1 ;  /* 0xbf80000000008421 */ /* 0x000fce0000010000 */
.L_x_2376:
[----:B------:R-:W-:Y:S05]  /*22a0*/  BSYNC B1 ;  /* 0x0000000000017941 */ /* 0x000fea0003800000 */
.L_x_2375:
[----:B------:R-:W-:Y:S01]  /*22b0*/  FFMA.FTZ R13, -R15, R0, R13 ;  /* 0x000000000f0d7223 */ /* 0x000fe2000001010d */
[----:B------:R-:W-:Y:S06]  /*22c0*/  BRA `(.L_x_2373) ;  /* 0x00000000007c7947 */ /* 0x000fec0003800000 */
.L_x_2374:
        /* <DEDUP_REMOVED lines=15> */
.L_x_2380:
        /* <DEDUP_REMOVED lines=13> */
.L_x_2379:
[----:B------:R-:W-:Y:S05]  /*2490*/  BSYNC B1 ;  /* 0x0000000000017941 */ /* 0x000fea0003800000 */
.L_x_2378:
[----:B------:R-:W-:-:S04]  /*24a0*/  FMUL.FTZ R14, R14, 1.1920928955078125e-07 ;  /* 0x340000000e0e7820 */ /* 0x000fc80000410000 */
[----:B------:R-:W-:-:S07]  /*24b0*/  FMUL.FTZ R13, R13, R14 ;  /* 0x0000000e0d0d7220 */ /* 0x000fce0000410000 */
.L_x_2373:
[----:B------:R-:W-:Y:S05]  /*24c0*/  BSYNC B0 ;  /* 0x0000000000007941 */ /* 0x000fea0003800000 */
.L_x_2372:
        /* <DEDUP_REMOVED lines=29> */
.L_x_2381:
[----:B------:R-:W-:Y:S05]  /*26a0*/  BSYNC B0 ;  /* 0x0000000000007941 */ /* 0x000fea0003800000 */
.L_x_2371:
[C---:B------:R-:W-:Y:S01]  /*26b0*/  IMAD.U32 R12, R4.reuse, 0x10000, RZ ;  /* 0x00010000040c7824 */ /* 0x040fe200078e00ff */
        /* <DEDUP_REMOVED lines=32> */
.L_x_2388:
[----:B------:R-:W-:Y:S01]  /*28c0*/  FSETP.GEU.FTZ.AND P0, PT, R14, -R16, PT ;  /* 0x800000100e00720b */ /* 0x000fe20003f1e000 */
[----:B------:R-:W-:-:S12]  /*28d0*/  FADD.FTZ R0, R0, -1 ;  /* 0xbf80000000007421 */ /* 0x000fd80000010000 */
[----:B------:R-:W-:-:S07]  /*28e0*/  @!P0 FADD.FTZ R0, R0, -1 ;  /* 0xbf80000000008421 */ /* 0x000fce0000010000 */
.L_x_2387:
[----:B------:R-:W-:Y:S05]  /*28f0*/  BSYNC B1 ;  /* 0x0000000000017941 */ /* 0x000fea0003800000 */
.L_x_2386:
[----:B------:R-:W-:Y:S01]  /*2900*/  FFMA.FTZ R15, -R16, R0, R15 ;  /* 0x00000000100f7223 */ /* 0x000fe2000001010f */
[----:B------:R-:W-:Y:S06]  /*2910*/  BRA `(.L_x_2384) ;  /* 0x00000000007c7947 */ /* 0x000fec0003800000 */
.L_x_2385:
        /* <DEDUP_REMOVED lines=15> */
.L_x_2391:
        /* <DEDUP_REMOVED lines=13> */
.L_x_2390:
[----:B------:R-:W-:Y:S05]  /*2ae0*/  BSYNC B1 ;  /* 0x0000000000017941 */ /* 0x000fea0003800000 */
.L_x_2389:
[----:B------:R-:W-:-:S04]  /*2af0*/  FMUL.FTZ R15, R15, 1.1920928955078125e-07 ;  /* 0x340000000f0f7820 */ /* 0x000fc80000410000 */
[----:B------:R-:W-:-:S07]  /*2b00*/  FMUL.FTZ R15, R14, R15 ;  /* 0x0000000f0e0f7220 */ /* 0x000fce0000410000 */
.L_x_2384:
[----:B------:R-:W-:Y:S05]  /*2b10*/  BSYNC B0 ;  /* 0x0000000000007941 */ /* 0x000fea0003800000 */
.L_x_2383:
        /* <DEDUP_REMOVED lines=29> */
.L_x_2392:
[----:B------:R-:W-:Y:S05]  /*2cf0*/  BSYNC B0 ;  /* 0x0000000000007941 */ /* 0x000fea0003800000 */
.L_x_2382:
        /* <DEDUP_REMOVED lines=32> */
.L_x_2399:
[----:B------:R-:W-:Y:S01]  /*2f00*/  FSETP.GEU.FTZ.AND P0, PT, R12, -R16, PT ;  /* 0x800000100c00720b */ /* 0x000fe20003f1e000 */
[----:B------:R-:W-:-:S12]  /*2f10*/  FADD.FTZ R0, R0, -1 ;  /* 0xbf80000000007421 */ /* 0x000fd80000010000 */
[----:B------:R-:W-:-:S07]  /*2f20*/  @!P0 FADD.FTZ R0, R0, -1 ;  /* 0xbf80000000008421 */ /* 0x000fce0000010000 */
.L_x_2398:
[----:B------:R-:W-:Y:S05]  /*2f30*/  BSYNC B1 ;  /* 0x0000000000017941 */ /* 0x000fea0003800000 */
.L_x_2397:
[----:B------:R-:W-:Y:S01]  /*2f40*/  FFMA.FTZ R15, -R16, R0, R15 ;  /* 0x00000000100f7223 */ /* 0x000fe2000001010f */
[----:B------:R-:W-:Y:S06]  /*2f50*/  BRA `(.L_x_2395) ;  /* 0x00000000007c7947 */ /* 0x000fec0003800000 */
.L_x_2396:
        /* <DEDUP_REMOVED lines=15> */
.L_x_2402:
        /* <DEDUP_REMOVED lines=13> */
.L_x_2401:
[----:B------:R-:W-:Y:S05]  /*3120*/  BSYNC B1 ;  /* 0x0000000000017941 */ /* 0x000fea0003800000 */
.L_x_2400:
[----:B------:R-:W-:-:S04]  /*3130*/  FMUL.FTZ R15, R15, 1.1920928955078125e-07 ;  /* 0x340000000f0f7820 */ /* 0x000fc80000410000 */
[----:B------:R-:W-:-:S07]  /*3140*/  FMUL.FTZ R15, R12, R15 ;  /* 0x0000000f0c0f7220 */ /* 0x000fce0000410000 */
.L_x_2395:
[----:B------:R-:W-:Y:S05]  /*3150*/  BSYNC B0 ;  /* 0x0000000000007941 */ /* 0x000fea0003800000 */
.L_x_2394:
        /* <DEDUP_REMOVED lines=29> */
.L_x_2403:
[----:B------:R-:W-:Y:S05]  /*3330*/  BSYNC B0 ;  /* 0x0000000000007941 */ /* 0x000fea0003800000 */
.L_x_2393:
[----:B------:R-:W1:Y:S01]  /*3340*/  LDC.64 R4, c[0x0][0x218] ;  /* 0x00008600ff047b82 */ /* 0x000e620000000a00 */
[----:B------:R-:W-:Y:S02]  /*3350*/  PRMT R9, R6, 0x5410, R9 ;  /* 0x0000541006097816 */ /* 0x000fe40000000009 */
[----:B------:R-:W-:Y:S02]  /*3360*/  PRMT R11, R8, 0x5410, R11 ;  /* 0x00005410080b7816 */ /* 0x000fe4000000000b */
[----:B------:R-:W-:Y:S02]  /*3370*/  PRMT R13, R10, 0x5410, R13 ;  /* 0x000054100a0d7816 */ /* 0x000fe4000000000d */
[----:B------:R-:W-:Y:S01]  /*3380*/  PRMT R15, R14, 0x5410, R15 ;  /* 0x000054100e0f7816 */ /* 0x000fe2000000000f */
[----:B-1----:R-:W-:-:S04]  /*3390*/  IMAD.WIDE.U32 R4, R2, 0x2, R4 ;  /* 0x0000000202047825 */ /* 0x002fc800078e0004 */
[----:B------:R-:W-:-:S05]  /*33a0*/  IMAD.WIDE R4, R3, 0x4, R4 ;  /* 0x0000000403047825 */ /* 0x000fca00078e0204 */
[----:B------:R-:W-:Y:S04]  /*33b0*/  STG.E desc[UR4][R4.64], R9 ;  /* 0x0000000904007986 */ /* 0x000fe8000c101904 */
[----:B------:R-:W-:Y:S04]  /*33c0*/  STG.E desc[UR4][R4.64+0x200], R11 ;  /* 0x0002000b04007986 */ /* 0x000fe8000c101904 */
[----:B------:R-:W-:Y:S04]  /*33d0*/  STG.E desc[UR4][R4.64+0x400], R13 ;  /* 0x0004000d04007986 */ /* 0x000fe8000c101904 */
[----:B------:R-:W-:Y:S01]  /*33e0*/  STG.E desc[UR4][R4.64+0x600], R15 ;  /* 0x0006000f04007986 */ /* 0x000fe2000c101904 */
[----:B------:R-:W-:Y:S05]  /*33f0*/  EXIT ;  /* 0x000000000000794d */ /* 0x000fea0003800000 */
.L_x_2315:
[----:B------:R-:W0:Y:S01]  /*3400*/  S2R R4, SR_TID.X ;  /* 0x0000000000047919 */ /* 0x000e220000002100 */
[----:B------:R-:W-:Y:S02]  /*3410*/  PRMT R20, RZ, 0x7610, R20 ;  /* 0x00007610ff147816 */ /* 0x000fe40000000014 */
[----:B0-----:R-:W-:Y:S01]  /*3420*/  ISETP.GE.AND P0, PT, R4, R3, PT ;  /* 0x000000030400720c */ /* 0x001fe20003f06270 */
[----:B------:R-:W-:-:S12]  /*3430*/  IMAD.MOV.U32 R29, RZ, RZ, R4 ;  /* 0x000000ffff1d7224 */ /* 0x000fd800078e0004 */
[----:B------:R-:W-:Y:S01]  /*3440*/  @!P0 IMAD.IADD R22, R2, 0x1, R29 ;  /* 0x0000000102168824 */ /* 0x000fe200078e021d */
[----:B------:R-:W0:Y:S01]  /*3450*/  @!P0 LDC.64 R16, c[0x0][0x220] ;  /* 0x00008800ff108b82 */ /* 0x000e220000000a00 */
[----:B------:R-:W-:-:S05]  /*3460*/  @!P0 VIADD R29, R29, 0x80 ;  /* 0x000000801d1d8836 */ /* 0x000fca0000000000 */
[----:B------:R-:W-:-:S13]  /*3470*/  ISETP.GE.AND P6, PT, R29, R3, PT ;  /* 0x000000031d00720c */ /* 0x000fda0003fc6270 */
[----:B------:R-:W-:Y:S01]  /*3480*/  @!P6 IADD3 R9, R2, R29, RZ ;  /* 0x0000001d0209e210 */ /* 0x000fe20007ffe0ff */
[----:B------:R-:W-:Y:S01]  /*3490*/  @!P6 VIADD R29, R29, 0x80 ;  /* 0x000000801d1de836 */ /* 0x000fe20000000000 */
[----:B------:R-:W2:Y:S04]  /*34a0*/  @!P6 LDC.64 R6, c[0x0][0x220] ;  /* 0x00008800ff06eb82 */ /* 0x000ea80000000a00 */
[----:B------:R-:W-:-:S13]  /*34b0*/  ISETP.GE.AND P5, PT, R29, R3, PT ;  /* 0x000000031d00720c */ /* 0x000fda0003fa6270 */
[----:B------:R-:W-:Y:S01]  /*34c0*/  @!P5 IMAD.IADD R21, R2, 0x1, R29 ;  /* 0x000000010215d824 */ /* 0x000fe200078e021d */
[----:B------:R-:W3:Y:S01]  /*34d0*/  @!P5 LDC.64 R18, c[0x0][0x220] ;  /* 0x00008800ff12db82 */ /* 0x000ee20000000a00 */
[----:B------:R-:W-:-:S05]  /*34e0*/  @!P5 VIADD R29, R29, 0x80 ;  /* 0x000000801d1dd836 */ /* 0x000fca0000000000 */
[----:B------:R-:W-:Y:S01]  /*34f0*/  ISETP.GE.AND P4, PT, R29, R3, PT ;  /* 0x000000031d00720c */ /* 0x000fe20003f86270 */
[----:B--2---:R-:W-:-:S05]  /*3500*/  @!P6 IMAD.WIDE.U32 R6, R9, 0x2, R6 ;  /* 0x000000020906e825 */ /* 0x004fca00078e0006 */
[----:B------:R2:W5:Y:S07]  /*3510*/  @!P6 LDG.E.U16 R20, desc[UR4][R6.64] ;  /* 0x000000040614e981 */ /* 0x00056e000c1e1500 */
[----:B------:R-:W-:Y:S02]  /*3520*/  @!P4 IMAD.IADD R0, R2, 0x1, R29 ;  /* 0x000000010200c824 */ /* 0x000fe400078e021d */
[----:B------:R-:W-:Y:S01]  /*3530*/  @!P4 VIADD R29, R29, 0x80 ;  /* 0x000000801d1dc836 */ /* 0x000fe20000000000 */
[----:B--2---:R-:W2:Y:S04]  /*3540*/  @!P4 LDC.64 R6, c[0x0][0x220] ;  /* 0x00008800ff06cb82 */ /* 0x004ea80000000a00 */
[----:B------:R-:W-:-:S13]  /*3550*/  ISETP.GE.AND P3, PT, R29, R3, PT ;  /* 0x000000031d00720c */ /* 0x000fda0003f66270 */
[----:B------:R-:W-:Y:S01]  /*3560*/  @!P3 IMAD.IADD R27, R2, 0x1, R29 ;  /* 0x00000001021bb824 */ /* 0x000fe200078e021d */
[----:B------:R-:W-:Y:S01]  /*3570*/  @!P3 IADD3 R29, R29, 0x80, RZ ;  /* 0x000000801d1db810 */ /* 0x000fe20007ffe0ff */
[----:B------:R-:W4:Y:S03]  /*3580*/  @!P3 LDC.64 R8, c[0x0][0x220] ;  /* 0x00008800ff08bb82 */ /* 0x000f260000000a00 */
[----:B------:R-:W-:-:S13]  /*3590*/  ISETP.GE.AND P2, PT, R29, R3, PT ;  /* 0x000000031d00720c */ /* 0x000fda0003f46270 */
[----:B------:R-:W-:Y:S01]  /*35a0*/  @!P2 IMAD.IADD R25, R2, 0x1, R29 ;  /* 0x000000010219a824 */ /* 0x000fe200078e021d */
[----:B------:R-:W1:Y:S01]  /*35b0*/  @!P2 LDC.64 R10, c[0x0][0x220] ;  /* 0x00008800ff0aab82 */ /* 0x000e620000000a00 */
[----:B------:R-:W-:-:S05]  /*35c0*/  @!P2 VIADD R29, R29, 0x80 ;  /* 0x000000801d1da836 */ /* 0x000fca0000000000 */
[----:B------:R-:W-:-:S13]  /*35d0*/  ISETP.GE.AND P1, PT, R29, R3, PT ;  /* 0x000000031d00720c */ /* 0x000fda0003f26270 */
[----:B------:R-:W-:Y:S01]  /*35e0*/  @!P1 IMAD.IADD R23, R2, 0x1, R29 ;  /* 0x0000000102179824 */ /* 0x000fe200078e021d */
[----:B------:R-:W2:Y:S01]  /*35f0*/  @!P1 LDC.64 R12, c[0x0][0x220] ;  /* 0x00008800ff0c9b82 */ /* 0x000ea20000000a00 */
[----:B------:R-:W-:-:S05]  /*3600*/  @!P1 VIADD R29, R29, 0x80 ;  /* 0x000000801d1d9836 */ /* 0x000fca0000000000 */
[----:B------:R-:W-:-:S13]  /*3610*/  ISETP.GE.AND P6, PT, R29, R3, PT ;  /* 0x000000031d00720c */ /* 0x000fda0003fc6270 */
[----:B------:R-:W4:Y:S01]  /*3620*/  @!P6 LDC.64 R14, c[0x0][0x220] ;  /* 0x00008800ff0eeb82 */ /* 0x000f220000000a00 */
[----:B0-----:R-:W-:Y:S01]  /*3630*/  @!P0 IMAD.WIDE.U32 R16, R22, 0x2, R16 ;  /* 0x0000000216108825 */ /* 0x001fe200078e0010 */
[----:B------:R-:W-:-:S03]  /*3640*/  PRMT R22, RZ, 0x7610, R22 ;  /* 0x00007610ff167816 */ /* 0x000fc60000000016 */
[----:B------:R-:W-:Y:S01]  /*3650*/  @!P6 IMAD.IADD R29, R2, 0x1, R29 ;  /* 0x00000001021de824 */ /* 0x000fe200078e021d */
[----:B------:R-:W-:Y:S01]  /*3660*/  PRMT R24, RZ, 0x7610, R24 ;  /* 0x00007610ff187816 */ /* 0x000fe20000000018 */
[----:B---3--:R-:W-:Y:S01]  /*3670*/  @!P5 IMAD.WIDE.U32 R18, R21, 0x2, R18 ;  /* 0x000000021512d825 */ /* 0x008fe200078e0012 */
[----:B------:R0:W5:Y:S01]  /*3680*/  @!P0 LDG.E.U16 R22, desc[UR4][R16.64] ;  /* 0x0000000410168981 */ /* 0x000162000c1e1500 */
[----:B------:R-:W-:Y:S02]  /*3690*/  PRMT R21, RZ, 0x7610, R21 ;  /* 0x00007610ff157816 */ /* 0x000fe40000000015 */
[----:B-1----:R-:W-:Y:S01]  /*36a0*/  @!P2 IMAD.WIDE.U32 R10, R25, 0x2, R10 ;  /* 0x00000002190aa825 */ /* 0x002fe200078e000a */
[----:B------:R-:W-:-:S03]  /*36b0*/  PRMT R25, RZ, 0x7610, R25 ;  /* 0x00007610ff197816 */ /* 0x000fc60000000019 */
[----:B--2---:R-:W-:Y:S01]  /*36c0*/  @!P1 IMAD.WIDE.U32 R12, R23, 0x2, R12 ;  /* 0x00000002170c9825 */ /* 0x004fe200078e000c */
[----:B------:R-:W-:Y:S01]  /*36d0*/  PRMT R23, RZ, 0x7610, R23 ;  /* 0x00007610ff177816 */ /* 0x000fe20000000017 */
[----:B------:R1:W5:Y:S01]  /*36e0*/  @!P5 LDG.E.U16 R21, desc[UR4][R18.64] ;  /* 0x000000041215d981 */ /* 0x000362000c1e1500 */
[----:B0-----:R-:W-:Y:S01]  /*36f0*/  PRMT R17, RZ, 0x7610, R17 ;  /* 0x00007610ff117816 */ /* 0x001fe20000000011 */
[----:B------:R-:W-:Y:S01]  /*3700*/  @!P4 IMAD.WIDE.U32 R6, R0, 0x2, R6 ;  /* 0x000000020006c825 */ /* 0x000fe200078e0006 */
[----:B------:R-:W-:Y:S02]  /*3710*/  PRMT R16, RZ, 0x7610, R16 ;  /* 0x00007610ff107816 */ /* 0x000fe40000000010 */
[----:B------:R1:W5:Y:S01]  /*3720*/  @!P2 LDG.E.U16 R23, desc[UR4][R10.64] ;  /* 0x000000040a17a981 */ /* 0x000362000c1e1500 */
[----:B----4-:R-:W-:-:S03]  /*3730*/  @!P3 IMAD.WIDE.U32 R8, R27, 0x2, R8 ;  /* 0x000000021b08b825 */ /* 0x010fc600078e0008 */
[----:B------:R1:W5:Y:S01]  /*3740*/  @!P4 LDG.E.U16 R25, desc[UR4][R6.64] ;  /* 0x000000040619c981 */ /* 0x000362000c1e1500 */
[----:B------:R-:W-:-:S03]  /*3750*/  @!P6 IMAD.WIDE.U32 R14, R29, 0x2, R14 ;  /* 0x000000021d0ee825 */ /* 0x000fc600078e000e */
[----:B------:R1:W5:Y:S04]  /*3760*/  @!P3 LDG.E.U16 R24, desc[UR4][R8.64] ;  /* 0x000000040818b981 */ /* 0x000368000c1e1500 */
[----:B------:R1:W5:Y:S04]  /*3770*/  @!P1 LDG.E.U16 R17, desc[UR4][R12.64] ;  /* 0x000000040c119981 */ /* 0x000368000c1e1500 */
[----:B------:R1:W5:Y:S01]  /*3780*/  @!P6 LDG.E.U16 R16, desc[UR4][R14.64] ;  /* 0x000000040e10e981 */ /* 0x000362000c1e1500 */
[----:B------:R-:W-:Y:S04]  /*3790*/  BSSY B1, `(.L_x_2404) ;  /* 0x0000068000017945 */ /* 0x000fe80003800000 */
[----:B------:R-:W-:Y:S05]  /*37a0*/  @P0 BRA `(.L_x_2405) ;  /* 0x0000000400980947 */ /* 0x000fea0003800000 */
[----:B-1----:R-:W-:Y:S01]  /*37b0*/  IMAD.U32 R7, R5, 0x10000, RZ ;  /* 0x0001000005077824 */ /* 0x002fe200078e00ff */
[----:B-----5:R-:W-:-:S04]  /*37c0*/  SHF.L.U32 R8, R22, 0x10, RZ ;  /* 0x0000001016087819 */ /* 0x020fc800000006ff */
        /* <DEDUP_REMOVED lines=33> */
.L_x_2411:
[----:B------:R-:W-:Y:S01]  /*39e0*/  FSETP.GEU.FTZ.AND P0, PT, R6, -R10, PT ;  /* 0x8000000a0600720b */ /* 0x000fe20003f1e000 */
[----:B------:R-:W-:-:S12]  /*39f0*/  FADD.FTZ R0, R0, -1 ;  /* 0xbf80000000007421 */ /* 0x000fd80000010000 */
[----:B------:R-:W-:-:S07]  /*3a00*/  @!P0 FADD.FTZ R0, R0, -1 ;  /* 0xbf80000000008421 */ /* 0x000fce0000010000 */
.L_x_2410:
[----:B------:R-:W-:Y:S05]  /*3a10*/  BSYNC B2 ;  /* 0x0000000000027941 */ /* 0x000fea0003800000 */
.L_x_2409:
[----:B------:R-:W-:Y:S01]  /*3a20*/  FFMA.FTZ R9, -R10, R0, R9 ;  /* 0x000000000a097223 */ /* 0x000fe20000010109 */
[----:B------:R-:W-:Y:S06]  /*3a30*/  BRA `(.L_x_2407) ;  /* 0x00000000007c7947 */ /* 0x000fec0003800000 */
.L_x_2408:
        /* <DEDUP_REMOVED lines=15> */
.L_x_2414:
[----:B------:R-:W-:-:S05]  /*3b30*/  VIMNMX.U32 R13, R10, 0xb800000, PT ;  /* 0x0b8000000a0d7848 */ /* 0x000fca0003fe0000 */
[----:B------:R-:W-:Y:S02]  /*3b40*/  IMAD.IADD R0, R13, 0x1, R0 ;  /* 0x000000010d007824 */ /* 0x000fe400078e0200 */
[----:B------:R-:W-:Y:S02]  /*3b50*/  IMAD.IADD R10, R10, 0x1, -R13 ;  /* 0x000000010a0a7824 */ /* 0x000fe400078e0a0d */
[----:B-1----:R-:W-:-:S03]  /*3b60*/  FFMA.FTZ R15, R0, R11, -RZ ;  /* 0x0000000b000f7223 */ /* 0x002fc600000108ff */
[----:B------:R-:W-:Y:S01]  /*3b70*/  ISETP.NE.AND P1, PT, R10, RZ, PT ;  /* 0x000000ff0a00720c */ /* 0x000fe20003f25270 */
[----:B------:R-:W-:-:S04]  /*3b80*/  FFMA.FTZ R12, R15, -R9, R0 ;  /* 0x800000090f0c7223 */ /* 0x000fc80000010000 */
[----:B------:R-:W-:-:S04]  /*3b90*/  FFMA.FTZ R15, R12, R11, R15 ;  /* 0x0000000b0c0f7223 */ /* 0x000fc8000001000f */
[----:B------:R-:W-:-:S04]  /*3ba0*/  FFMA.FTZ R12, R15, -R9, R0 ;  /* 0x800000090f0c7223 */ /* 0x000fc80000010000 */
[----:B------:R-:W-:-:S04]  /*3bb0*/  FFMA.FTZ.RZ R12, R12, R11, R15 ;  /* 0x0000000b0c0c7223 */ /* 0x000fc8000001c00f */
[----:B------:R-:W1:Y:S02]  /*3bc0*/  FRND.TRUNC R15, R12 ;  /* 0x0000000c000f7307 */ /* 0x000e64000020d000 */
[----:B-1----:R-:W-:-:S05]  /*3bd0*/  FFMA.FTZ R0, R15, -R9, R0 ;  /* 0x800000090f007223 */ /* 0x002fca0000010000 */
[----:B------:R-:W-:-:S13]  /*3be0*/  ISETP.NE.AND P0, PT, R0, RZ, PT ;  /* 0x000000ff0000720c */ /* 0x000fda0003f05270 */
[----:B------:R-:W-:Y:S05]  /*3bf0*/  @P0 BRA P1, `(.L_x_2414) ;  /* 0xfffffffc00cc0947 */ /* 0x000fea000083ffff */
.L_x_2413:
[----:B------:R-:W-:Y:S05]  /*3c00*/  BSYNC B2 ;  /* 0x0000000000027941 */ /* 0x000fea0003800000 */
.L_x_2412:
[----:B0-----:R-:W-:-:S04]  /*3c10*/  FMUL.FTZ R9, R0, 1.1920928955078125e-07 ;  /* 0x3400000000097820 */ /* 0x001fc80000410000 */
[----:B------:R-:W-:-:S07]  /*3c20*/  FMUL.FTZ R9, R6, R9 ;  /* 0x0000000906097220 */ /* 0x000fce0000410000 */
.L_x_2407:
[----:B------:R-:W-:Y:S05]  /*3c30*/  BSYNC B0 ;  /* 0x0000000000007941 */ /* 0x000fea0003800000 */
.L_x_2406:
        /* <DEDUP_REMOVED lines=29> */
.L_x_2405:
[----:B------:R-:W-:Y:S05]  /*3e10*/  BSYNC B1 ;  /* 0x0000000000017941 */ /* 0x000fea0003800000 */
.L_x_2404:
[----:B-1----:R-:W-:Y:S01]  /*3e20*/  VIADD R8, R4, 0x80 ;  /* 0x0000008004087836 */ /* 0x002fe20000000000 */
[----:B------:R-:W-:Y:S04]  /*3e30*/  BSSY B1, `(.L_x_2415) ;  /* 0x000006c000017945 */ /* 0x000fe80003800000 */
[----:B------:R-:W-:-:S13]  /*3e40*/  ISETP.GE.AND P0, PT, R8, R3, PT ;  /* 0x000000030800720c */ /* 0x000fda0003f06270 */
[----:B------:R-:W-:Y:S05]  /*3e50*/  @P0 BRA `(.L_x_2416) ;  /* 0x0000000400a40947 */ /* 0x000fea0003800000 */
[----:B------:R-:W-:Y:S02]  /*3e60*/  IMAD.U32 R9, R5, 0x10000, RZ ;  /* 0x0001000005097824 */ /* 0x000fe400078e00ff */
        /* <DEDUP_REMOVED lines=34> */
.L_x_2422:
[----:B------:R-:W-:Y:S01]  /*4090*/  FSETP.GEU.FTZ.AND P0, PT, R12, -R13, PT ;  /* 0x8000000d0c00720b */ /* 0x000fe20003f1e000 */
[----:B------:R-:W-:-:S12]  /*40a0*/  FADD.FTZ R0, R0, -1 ;  /* 0xbf80000000007421 */ /* 0x000fd80000010000 */
[----:B------:R-:W-:-:S07]  /*40b0*/  @!P0 FADD.FTZ R0, R0, -1 ;  /* 0xbf80000000008421 */ /* 0x000fce0000010000 */
.L_x_2421:
[----:B------:R-:W-:Y:S05]  /*40c0*/  BSYNC B2 ;  /* 0x0000000000027941 */ /* 0x000fea0003800000 */
.L_x_2420:
[----:B------:R-:W-:Y:S01]  /*40d0*/  FFMA.FTZ R7, -R13, R0, R7 ;  /* 0x000000000d077223 */ /* 0x000fe20000010107 */
[----:B------:R-:W-:Y:S06]  /*40e0*/  BRA `(.L_x_2418) ;  /* 0x0000000000887947 */ /* 0x000fec0003800000 */
.L_x_2419:
        /* <DEDUP_REMOVED lines=10> */
[----:B------:R-:W-:Y:S02]  /*4190*/  FSEL R7, R7, +QNAN , !P0 ;  /* 0x7fffffff07077808 */ /* 0x000fe40004000000 */
[----:B------:R-:W-:-:S07]  /*41a0*/  MOV R14, R12 ;  /* 0x0000000c000e7202 */ /* 0x000fce0000000f00 */
[----:B------:R-:W-:Y:S05]  /*41b0*/  @!P1 BRA `(.L_x_2424) ;  /* 0x0000000000489947 */ /* 0x000fea0003800000 */
[----:B------:R-:W-:Y:S01]  /*41c0*/  LOP3.LUT R11, R18, 0x7fffff, RZ, 0xc0, !PT ;  /* 0x007fffff120b7812 */ /* 0x000fe200078ec0ff */
[----:B------:R-:W-:Y:S02]  /*41d0*/  IMAD.MOV.U32 R14, RZ, RZ, R12 ;  /* 0x000000ffff0e7224 */ /* 0x000fe400078e000c */
[----:B------:R-:W-:Y:S01]  /*41e0*/  IMAD.MOV.U32 R12, RZ, RZ, R13 ;  /* 0x000000ffff0c7224 */ /* 0x000fe200078e000d */
[----:B------:R-:W-:-:S04]  /*41f0*/  LOP3.LUT R11, R11, 0x3f800000, RZ, 0xfc, !PT ;  /* 0x3f8000000b0b7812 */ /* 0x000fc800078efcff */
[----:B------:R0:W1:Y:S03]  /*4200*/  MUFU.RCP R0, R11 ;  /* 0x0000000b00007308 */ /* 0x0000660000001000 */
.L_x_2425:
        /* <DEDUP_REMOVED lines=13> */
.L_x_2424:
[----:B------:R-:W-:Y:S05]  /*42e0*/  BSYNC B2 ;  /* 0x0000000000027941 */ /* 0x000fea0003800000 */
.L_x_2423:
[----:B------:R-:W-:-:S04]  /*42f0*/  FMUL.FTZ R14, R14, 1.1920928955078125e-07 ;  /* 0x340000000e0e7820 */ /* 0x000fc80000410000 */
[----:B------:R-:W-:-:S07]  /*4300*/  FMUL.FTZ R7, R7, R14 ;  /* 0x0000000e07077220 */ /* 0x000fce0000410000 */
.L_x_2418:
[----:B------:R-:W-:Y:S05]  /*4310*/  BSYNC B0 ;  /* 0x0000000000007941 */ /* 0x000fea0003800000 */
.L_x_2417:
        /* <DEDUP_REMOVED lines=29> */
.L_x_2416:
[----:B------:R-:W-:Y:S05]  /*44f0*/  BSYNC B1 ;  /* 0x0000000000017941 */ /* 0x000fea0003800000 */
.L_x_2415:
[----:B------:R-:W-:Y:S01]  /*4500*/  VIADD R0, R4, 0x100 ;  /* 0x0000010004007836 */ /* 0x000fe20000000000 */
[----:B------:R-:W-:Y:S04]  /*4510*/  BSSY B1, `(.L_x_2426) ;  /* 0x000006c000017945 */ /* 0x000fe80003800000 */
[----:B------:R-:W-:-:S13]  /*4520*/  ISETP.GE.AND P0, PT, R0, R3, PT ;  /* 0x000000030000720c */ /* 0x000fda0003f06270 */
[----:B------:R-:W-:Y:S05]  /*4530*/  @P0 BRA `(.L_x_2427) ;  /* 0x0000000400a40947 */ /* 0x000fea0003800000 */
[----:B------:R-:W-:Y:S02]  /*4540*/  IMAD.U32 R10, R5, 0x10000, RZ ;  /* 0x00010000050a7824 */ /* 0x000fe400078e00ff */
[----:B0----5:R-:W-:-:S03]  /*4550*/  IMAD.U32 R11, R21, 0x10000, RZ ;  /* 0x00010000150b7824 */ /* 0x021fc600078e00ff */
        /* <DEDUP_REMOVED lines=33> */
.L_x_2433:
[----:B------:R-:W-:Y:S01]  /*4770*/  FSETP.GEU.FTZ.AND P0, PT, R13, -R14, PT ;  /* 0x8000000e0d00720b */ /* 0x000fe20003f1e000 */
[----:B------:R-:W-:-:S12]  /*4780*/  FADD.FTZ R9, R9, -1 ;  /* 0xbf80000009097421 */ /* 0x000fd80000010000 */
[----:B------:R-:W-:-:S07]  /*4790*/  @!P0 FADD.FTZ R9, R9, -1 ;  /* 0xbf80000009098421 */ /* 0x000fce0000010000 */
.L_x_2432:
[----:B------:R-:W-:Y:S05]  /*47a0*/  BSYNC B2 ;  /* 0x0000000000027941 */ /* 0x000fea0003800000 */
.L_x_2431:
[----:B------:R-:W-:Y:S01]  /*47b0*/  FFMA.FTZ R0, -R14, R9, R0 ;  /* 0x000000090e007223 */ /* 0x000fe20000010100 */
[----:B------:R-:W-:Y:S06]  /*47c0*/  BRA `(.L_x_2429) ;  /* 0x0000000000887947 */ /* 0x000fec0003800000 */
.L_x_2430:
        /* <DEDUP_REMOVED lines=18> */
.L_x_2436:
        /* <DEDUP_REMOVED lines=13> */
.L_x_2435:
[----:B------:R-:W-:Y:S05]  /*49c0*/  BSYNC B2 ;  /* 0x0000000000027941 */ /* 0x000fea0003800000 */
.L_x_2434:
[----:B------:R-:W-:-:S04]  /*49d0*/  FMUL.FTZ R0, R15, 1.1920928955078125e-07 ;  /* 0x340000000f007820 */ /* 0x000fc80000410000 */
[----:B------:R-:W-:-:S07]  /*49e0*/  FMUL.FTZ R0, R9, R0 ;  /* 0x0000000009007220 */ /* 0x000fce0000410000 */
.L_x_2429:
[----:B------:R-:W-:Y:S05]  /*49f0*/  BSYNC B0 ;  /* 0x0000000000007941 */ /* 0x000fea0003800000 */
.L_x_2428:
        /* <DEDUP_REMOVED lines=29> */
.L_x_2427:
[----:B------:R-:W-:Y:S05]  /*4bd0*/  BSYNC B1 ;  /* 0x0000000000017941 */ /* 0x000fea0003800000 */
.L_x_2426:
[----:B------:R-:W-:Y:S01]  /*4be0*/  VIADD R0, R4, 0x180 ;  /* 0x0000018004007836 */ /* 0x000fe20000000000 */
[----:B------:R-:W-:Y:S04]  /*4bf0*/  BSSY B1, `(.L_x_2437) ;  /* 0x000006c000017945 */ /* 0x000fe80003800000 */
[----:B------:R-:W-:-:S13]  /*4c00*/  ISETP.GE.AND P0, PT, R0, R3, PT ;  /* 0x000000030000720c */ /* 0x000fda0003f06270 */
        /* <DEDUP_REMOVED lines=36> */
.L_x_2444:
[----:B------:R-:W-:Y:S01]  /*4e50*/  FSETP.GEU.FTZ.AND P0, PT, R10, -R14, PT ;  /* 0x8000000e0a00720b */ /* 0x000fe20003f1e000 */
[----:B------:R-:W-:-:S12]  /*4e60*/  FADD.FTZ R0, R0, -1 ;  /* 0xbf80000000007421 */ /* 0x000fd80000010000 */
[----:B------:R-:W-:-:S07]  /*4e70*/  @!P0 FADD.FTZ R0, R0, -1 ;  /* 0xbf80000000008421 */ /* 0x000fce0000010000 */
.L_x_2443:
[----:B------:R-:W-:Y:S05]  /*4e80*/  BSYNC B2 ;  /* 0x0000000000027941 */ /* 0x000fea0003800000 */
.L_x_2442:
[----:B------:R-:W-:Y:S01]  /*4e90*/  FFMA.FTZ R13, -R14, R0, R13 ;  /* 0x000000000e0d7223 */ /* 0x000fe2000001010d */
[----:B------:R-:W-:Y:S06]  /*4ea0*/  BRA `(.L_x_2440) ;  /* 0x0000000000887947 */ /* 0x000fec0003800000 */
.L_x_2441:
        /* <DEDUP_REMOVED lines=10> */
[----:B------:R-:W-:Y:S02]  /*4f50*/  FSEL R10, R10, +QNAN , !P0 ;  /* 0x7fffffff0a0a7808 */ /* 0x000fe40004000000 */
[----:B------:R-:W-:-:S05]  /*4f60*/  MOV R18, R14 ;  /* 0x0000000e00127202 */ /* 0x000fca0000000f00 */
[----:B------:R-:W-:Y:S05]  /*4f70*/  @!P1 BRA `(.L_x_2446) ;  /* 0x0000000000489947 */ /* 0x000fea0003800000 */
[----:B------:R-:W-:Y:S01]  /*4f80*/  LOP3.LUT R13, R20, 0x7fffff, RZ, 0xc0, !PT ;  /* 0x007fffff140d7812 */ /* 0x000fe200078ec0ff */
[----:B------:R-:W-:Y:S02]  /*4f90*/  IMAD.MOV.U32 R18, RZ, RZ, R14 ;  /* 0x000000ffff127224 */ /* 0x000fe400078e000e */
[----:B------:R-:W-:Y:S01]  /*4fa0*/  IMAD.MOV.U32 R14, RZ, RZ, R15 ;  /* 0x000000ffff0e7224 */ /* 0x000fe200078e000f */
[----:B------:R-:W-:-:S04]  /*4fb0*/  LOP3.LUT R13, R13, 0x3f800000, RZ, 0xfc, !PT ;  /* 0x3f8000000d0d7812 */ /* 0x000fc800078efcff */
[----:B------:R0:W1:Y:S03]  /*4fc0*/  MUFU.RCP R0, R13 ;  /* 0x0000000d00007308 */ /* 0x0000660000001000 */
.L_x_2447:
        /* <DEDUP_REMOVED lines=13> */
.L_x_2446:
[----:B------:R-:W-:Y:S05]  /*50a0*/  BSYNC B2 ;  /* 0x0000000000027941 */ /* 0x000fea0003800000 */
.L_x_2445:
[----:B0-----:R-:W-:-:S04]  /*50b0*/  FMUL.FTZ R13, R18, 1.1920928955078125e-07 ;  /* 0x34000000120d7820 */ /* 0x001fc80000410000 */
[----:B------:R-:W-:-:S07]  /*50c0*/  FMUL.FTZ R13, R10, R13 ;  /* 0x0000000d0a0d7220 */ /* 0x000fce0000410000 */
.L_x_2440:
[----:B------:R-:W-:Y:S05]  /*50d0*/  BSYNC B0 ;  /* 0x0000000000007941 */ /* 0x000fea0003800000 */
.L_x_2439:
[C---:B------:R-:W-:Y:S01]  /*50e0*/  FSETP.GTU.FTZ.AND P0, PT, |R13|.reuse, +INF , PT ;  /* 0x7f8000000d00780b */ /* 0x040fe20003f1c200 */
[----:B------:R-:W0:Y:S01]  /*50f0*/  MUFU.RCP R0, R11 ;  /* 0x0000000b00007308 */ /* 0x000e220000001000 */
[----:B------:R-:W-:Y:S01]  /*5100*/  LOP3.LUT R12, R13, 0x80000000, R12, 0xb8, !PT ;  /* 0x800000000d0c7812 */ /* 0x000fe200078eb80c */
[----:B------:R-:W-:Y:S01]  /*5110*/  IMAD.U32 R25, R25, 0x10000, RZ ;  /* 0x0001000019197824 */ /* 0x000fe200078e00ff */
[----:B------:R-:W-:Y:S02]  /*5120*/  FSETP.GEU.FTZ.AND P2, PT, R11, RZ, PT ;  /* 0x000000ff0b00720b */ /* 0x000fe40003f5e000 */
[----:B------:R-:W-:-:S04]  /*5130*/  FSEL R12, R13, R12, P0 ;  /* 0x0000000c0d0c7208 */ /* 0x000fc80000000000 */
        /* <DEDUP_REMOVED lines=23> */
.L_x_2438:
[----:B------:R-:W-:Y:S05]  /*52b0*/  BSYNC B1 ;  /* 0x0000000000017941 */ /* 0x000fea0003800000 */
.L_x_2437:
        /* <DEDUP_REMOVED lines=39> */
.L_x_2455:
[----:B------:R-:W-:Y:S01]  /*5530*/  FSETP.GEU.FTZ.AND P0, PT, R15, -R18, PT ;  /* 0x800000120f00720b */ /* 0x000fe20003f1e000 */
[----:B------:R-:W-:-:S12]  /*5540*/  FADD.FTZ R11, R11, -1 ;  /* 0xbf8000000b0b7421 */ /* 0x000fd80000010000 */
[----:B------:R-:W-:-:S07]  /*5550*/  @!P0 FADD.FTZ R11, R11, -1 ;  /* 0xbf8000000b0b8421 */ /* 0x000fce0000010000 */
.L_x_2454:
[----:B------:R-:W-:Y:S05]  /*5560*/  BSYNC B2 ;  /* 0x0000000000027941 */ /* 0x000fea0003800000 */
.L_x_2453:
[----:B------:R-:W-:Y:S01]  /*5570*/  FFMA.FTZ R0, -R18, R11, R0 ;  /* 0x0000000b12007223 */ /* 0x000fe20000010100 */
[----:B------:R-:W-:Y:S06]  /*5580*/  BRA `(.L_x_2451) ;  /* 0x0000000000887947 */ /* 0x000fec0003800000 */
.L_x_2452:
        /* <DEDUP_REMOVED lines=14> */
[----:B------:R-:W-:Y:S02]  /*5670*/  IMAD.MOV.U32 R19, RZ, RZ, R15 ;  /* 0x000000ffff137224 */ /* 0x000fe400078e000f */
[----:B------:R-:W-:Y:S01]  /*5680*/  IMAD.MOV.U32 R15, RZ, RZ, R18 ;  /* 0x000000ffff0f7224 */ /* 0x000fe200078e0012 */
[----:B------:R-:W-:-:S04]  /*5690*/  LOP3.LUT R14, R14, 0x3f800000, RZ, 0xfc, !PT ;  /* 0x3f8000000e0e7812 */ /* 0x000fc800078efcff */
[----:B------:R0:W1:Y:S03]  /*56a0*/  MUFU.RCP R0, R14 ;  /* 0x0000000e00007308 */ /* 0x0000660000001000 */
.L_x_2458:
        /* <DEDUP_REMOVED lines=13> */
.L_x_2457:
[----:B------:R-:W-:Y:S05]  /*5780*/  BSYNC B2 ;  /* 0x0000000000027941 */ /* 0x000fea0003800000 */
.L_x_2456:
[----:B------:R-:W-:-:S04]  /*5790*/  FMUL.FTZ R0, R19, 1.1920928955078125e-07 ;  /* 0x3400000013007820 */ /* 0x000fc80000410000 */
[----:B------:R-:W-:-:S07]  /*57a0*/  FMUL.FTZ R0, R11, R0 ;  /* 0x000000000b007220 */ /* 0x000fce0000410000 */
.L_x_2451:
[----:B------:R-:W-:Y:S05]  /*57b0*/  BSYNC B0 ;  /* 0x0000000000007941 */ /* 0x000fea0003800000 */
.L_x_2450:
        /* <DEDUP_REMOVED lines=29> */
.L_x_2449:
[----:B------:R-:W-:Y:S05]  /*5990*/  BSYNC B1 ;  /* 0x0000000000017941 */ /* 0x000fea0003800000 */
.L_x_2448:
[----:B------:R-:W-:Y:S01]  /*59a0*/  VIADD R0, R4, 0x280 ;  /* 0x0000028004007836 */ /* 0x000fe20000000000 */
[----:B------:R-:W-:Y:S04]  /*59b0*/  BSSY B1, `(.L_x_2459) ;  /* 0x000006c000017945 */ /* 0x000fe80003800000 */
[----:B------:R-:W-:-:S13]  /*59c0*/  ISETP.GE.AND P0, PT, R0, R3, PT ;  /* 0x000000030000720c */ /* 0x000fda0003f06270 */
[----:B------:R-:W-:Y:S05]  /*59d0*/  @P0 BRA `(.L_x_2460) ;  /* 0x0000000400a40947 */ /* 0x000fea0003800000 */
[----:B------:R-:W-:Y:S01]  /*59e0*/  SHF.L.U32 R13, R5, 0x10, RZ ;  /* 0x00000010050d7819 */ /* 0x000fe200000006ff */
        /* <DEDUP_REMOVED lines=34> */
.L_x_2466:
[----:B------:R-:W-:Y:S01]  /*5c10*/  FSETP.GEU.FTZ.AND P0, PT, R12, -R18, PT ;  /* 0x800000120c00720b */ /* 0x000fe20003f1e000 */
[----:B------:R-:W-:-:S12]  /*5c20*/  FADD.FTZ R0, R0, -1 ;  /* 0xbf80000000007421 */ /* 0x000fd80000010000 */
[----:B------:R-:W-:-:S07]  /*5c30*/  @!P0 FADD.FTZ R0, R0, -1 ;  /* 0xbf80000000008421 */ /* 0x000fce0000010000 */
.L_x_2465:
[----:B------:R-:W-:Y:S05]  /*5c40*/  BSYNC B2 ;  /* 0x0000000000027941 */ /* 0x000fea0003800000 */
.L_x_2464:
[----:B------:R-:W-:Y:S01]  /*5c50*/  FFMA.FTZ R15, -R18, R0, R15 ;  /* 0x00000000120f7223 */ /* 0x000fe2000001010f */
[----:B------:R-:W-:Y:S06]  /*5c60*/  BRA `(.L_x_2462) ;  /* 0x0000000000887947 */ /* 0x000fec0003800000 */
.L_x_2463:
        /* <DEDUP_REMOVED lines=9> */
[----:B------:R-:W-:-:S03]  /*5d00*/  LOP3.LUT R12, R22, 0xff800000, RZ, 0xc0, !PT ;  /* 0xff800000160c7812 */ /* 0x000fc600078ec0ff */
[----:B------:R-:W-:Y:S01]  /*5d10*/  IMAD.MOV.U32 R20, RZ, RZ, R18 ;  /* 0x000000ffff147224 */ /* 0x000fe200078e0012 */
[----:B------:R-:W-:-:S05]  /*5d20*/  FSEL R12, R12, +QNAN , !P0 ;  /* 0x7fffffff0c0c7808 */ /* 0x000fca0004000000 */
[----:B------:R-:W-:Y:S05]  /*5d30*/  @!P1 BRA `(.L_x_2468) ;  /* 0x0000000000489947 */ /* 0x000fea0003800000 */
[----:B------:R-:W-:Y:S01]  /*5d40*/  LOP3.LUT R15, R22, 0x7fffff, RZ, 0xc0, !PT ;  /* 0x007fffff160f7812 */ /* 0x000fe200078ec0ff */
[----:B------:R-:W-:Y:S01]  /*5d50*/  IMAD.MOV.U32 R20, RZ, RZ, R18 ;  /* 0x000000ffff147224 */ /* 0x000fe200078e0012 */
[----:B------:R-:W-:Y:S02]  /*5d60*/  MOV R18, R19 ;  /* 0x0000001300127202 */ /* 0x000fe40000000f00 */
[----:B------:R-:W-:-:S04]  /*5d70*/  LOP3.LUT R15, R15, 0x3f800000, RZ, 0xfc, !PT ;  /* 0x3f8000000f0f7812 */ /* 0x000fc800078efcff */
[----:B------:R0:W1:Y:S03]  /*5d80*/  MUFU.RCP R0, R15 ;  /* 0x0000000f00007308 */ /* 0x0000660000001000 */
.L_x_2469:
        /* <DEDUP_REMOVED lines=13> */
.L_x_2468:
[----:B------:R-:W-:Y:S05]  /*5e60*/  BSYNC B2 ;  /* 0x0000000000027941 */ /* 0x000fea0003800000 */
.L_x_2467:
[----:B0-----:R-:W-:-:S04]  /*5e70*/  FMUL.FTZ R15, R20, 1.1920928955078125e-07 ;  /* 0x34000000140f7820 */ /* 0x001fc80000410000 */
[----:B------:R-:W-:-:S07]  /*5e80*/  FMUL.FTZ R15, R12, R15 ;  /* 0x0000000f0c0f7220 */ /* 0x000fce0000410000 */
.L_x_2462:
[----:B------:R-:W-:Y:S05]  /*5e90*/  BSYNC B0 ;  /* 0x0000000000007941 */ /* 0x000fea0003800000 */
.L_x_2461:
        /* <DEDUP_REMOVED lines=29> */
.L_x_2460:
[----:B------:R-:W-:Y:S05]  /*6070*/  BSYNC B1 ;  /* 0x0000000000017941 */ /* 0x000fea0003800000 */
.L_x_2459:
        /* <DEDUP_REMOVED lines=39> */
.L_x_2477:
[----:B------:R-:W-:Y:S01]  /*62f0*/  FSETP.GEU.FTZ.AND P0, PT, R19, -R20, PT ;  /* 0x800000141300720b */ /* 0x000fe20003f1e000 */
[----:B------:R-:W-:-:S12]  /*6300*/  FADD.FTZ R13, R13, -1 ;  /* 0xbf8000000d0d7421 */ /* 0x000fd80000010000 */
[----:B------:R-:W-:-:S07]  /*6310*/  @!P0 FADD.FTZ R13, R13, -1 ;  /* 0xbf8000000d0d8421 */ /* 0x000fce0000010000 */
.L_x_2476:
[----:B------:R-:W-:Y:S05]  /*6320*/  BSYNC B2 ;  /* 0x0000000000027941 */ /* 0x000fea0003800000 */
.L_x_2475:
[----:B------:R-:W-:Y:S01]  /*6330*/  FFMA.FTZ R0, -R20, R13, R0 ;  /* 0x0000000d14007223 */ /* 0x000fe20000010100 */
[----:B------:R-:W-:Y:S06]  /*6340*/  BRA `(.L_x_2473) ;  /* 0x0000000000887947 */ /* 0x000fec0003800000 */
.L_x_2474:
        /* <DEDUP_REMOVED lines=18> */
.L_x_2480:
        /* <DEDUP_REMOVED lines=13> */
.L_x_2479:
[----:B------:R-:W-:Y:S05]  /*6540*/  BSYNC B2 ;  /* 0x0000000000027941 */ /* 0x000fea0003800000 */
.L_x_2478:
[----:B------:R-:W-:-:S04]  /*6550*/  FMUL.FTZ R0, R21, 1.1920928955078125e-07 ;  /* 0x3400000015007820 */ /* 0x000fc80000410000 */
[----:B------:R-:W-:-:S07]  /*6560*/  FMUL.FTZ R0, R13, R0 ;  /* 0x000000000d007220 */ /* 0x000fce0000410000 */
.L_x_2473:
[----:B------:R-:W-:Y:S05]  /*6570*/  BSYNC B0 ;  /* 0x0000000000007941 */ /* 0x000fea0003800000 */
.L_x_2472:
        /* <DEDUP_REMOVED lines=29> */
.L_x_2471:
[----:B------:R-:W-:Y:S05]  /*6750*/  BSYNC B1 ;  /* 0x0000000000017941 */ /* 0x000fea0003800000 */
.L_x_2470:
        /* <DEDUP_REMOVED lines=38> */
.L_x_2488:
[----:B------:R-:W-:Y:S01]  /*69c0*/  FSETP.GEU.FTZ.AND P0, PT, R18, -R19, PT ;  /* 0x800000131200720b */ /* 0x000fe20003f1e000 */
[----:B------:R-:W-:-:S12]  /*69d0*/  FADD.FTZ R0, R0, -1 ;  /* 0xbf80000000007421 */ /* 0x000fd80000010000 */
[----:B------:R-:W-:-:S07]  /*69e0*/  @!P0 FADD.FTZ R0, R0, -1 ;  /* 0xbf80000000008421 */ /* 0x000fce0000010000 */
.L_x_2487:
[----:B------:R-:W-:Y:S05]  /*69f0*/  BSYNC B2 ;  /* 0x0000000000027941 */ /* 0x000fea0003800000 */
.L_x_2486:
[----:B------:R-:W-:Y:S01]  /*6a00*/  FFMA.FTZ R15, -R19, R0, R15 ;  /* 0x00000000130f7223 */ /* 0x000fe2000001010f */
[----:B------:R-:W-:Y:S06]  /*6a10*/  BRA `(.L_x_2484) ;  /* 0x00000000007c7947 */ /* 0x000fec0003800000 */
.L_x_2485:
        /* <DEDUP_REMOVED lines=15> */
.L_x_2491:
        /* <DEDUP_REMOVED lines=13> */
.L_x_2490:
[----:B------:R-:W-:Y:S05]  /*6be0*/  BSYNC B2 ;  /* 0x0000000000027941 */ /* 0x000fea0003800000 */
.L_x_2489:
[----:B------:R-:W-:-:S04]  /*6bf0*/  FMUL.FTZ R18, R18, 1.1920928955078125e-07 ;  /* 0x3400000012127820 */ /* 0x000fc80000410000 */
[----:B------:R-:W-:-:S07]  /*6c00*/  FMUL.FTZ R15, R15, R18 ;  /* 0x000000120f0f7220 */ /* 0x000fce0000410000 */
.L_x_2484:
[----:B------:R-:W-:Y:S05]  /*6c10*/  BSYNC B0 ;  /* 0x0000000000007941 */ /* 0x000fea0003800000 */
.L_x_2483:
        /* <DEDUP_REMOVED lines=29> */
.L_x_2482:
[----:B------:R-:W-:Y:S05]  /*6df0*/  BSYNC B1 ;  /* 0x0000000000017941 */ /* 0x000fea0003800000 */
.L_x_2481:
        /* <DEDUP_REMOVED lines=16> */
.L_x_2494:
[----:B------:R-:W-:-:S13]  /*6f00*/  ISETP.GE.AND P0, PT, R4, R3, PT ;  /* 0x000000030400720c */ /* 0x000fda0003f06270 */
[----:B------:R-:W-:Y:S05]  /*6f10*/  @P0 BRA `(.L_x_2496) ;  /* 0x0000000000300947 */ /* 0x000fea0003800000 */
[----:B-1----:R-:W1:Y:S01]  /*6f20*/  LDC.64 R6, c[0x0][0x218] ;  /* 0x00008600ff067b82 */ /* 0x002e620000000a00 */
[----:B------:R-:W-:Y:S01]  /*6f30*/  IADD3 R5, R2, R4, RZ ;  /* 0x0000000402057210 */ /* 0x000fe20007ffe0ff */
[----:B------:R-:W-:-:S04]  /*6f40*/  VIADD R4, R4, 0x80 ;  /* 0x0000008004047836 */ /* 0x000fc80000000000 */
[----:B-1----:R-:W-:-:S05]  /*6f50*/  IMAD.WIDE.U32 R6, R5, 0x2, R6 ;  /* 0x0000000205067825 */ /* 0x002fca00078e0006 */
[----:B------:R1:W-:Y:S02]  /*6f60*/  STG.E.U16 desc[UR4][R6.64], R9 ;  /* 0x0000000906007986 */ /* 0x0003e4000c101504 */
.L_x_2495:
[----:B------:R-:W-:-:S13]  /*6f70*/  ISETP.GE.AND P0, PT, R4, R3, PT ;  /* 0x000000030400720c */ /* 0x000fda0003f06270 */
[----:B------:R-:W-:Y:S05]  /*6f80*/  @P0 BRA `(.L_x_2497) ;  /* 0x0000000000300947 */ /* 0x000fea0003800000 */
[----:B01----:R-:W0:Y:S01]  /*6f90*/  LDC.64 R6, c[0x0][0x218] ;  /* 0x00008600ff067b82 */ /* 0x003e220000000a00 */
[----:B------:R-:W-:Y:S02]  /*6fa0*/  IMAD.IADD R5, R2, 0x1, R4 ;  /* 0x0000000102057824 */ /* 0x000fe400078e0204 */
[----:B------:R-:W-:Y:S02]  /*6fb0*/  VIADD R4, R4, 0x80 ;  /* 0x0000008004047836 */ /* 0x000fe40000000000 */
[----:B0-----:R-:W-:-:S05]  /*6fc0*/  IMAD.WIDE.U32 R6, R5, 0x2, R6 ;  /* 0x0000000205067825 */ /* 0x001fca00078e0006 */
[----:B------:R2:W-:Y:S02]  /*6fd0*/  STG.E.U16 desc[UR4][R6.64], R10 ;  /* 0x0000000a06007986 */ /* 0x0005e4000c101504 */
.L_x_2496:
[----:B------:R-:W-:-:S13]  /*6fe0*/  ISETP.GE.AND P0, PT, R4, R3, PT ;  /* 0x000000030400720c */ /* 0x000fda0003f06270 */
[----:B------:R-:W-:Y:S05]  /*6ff0*/  @P0 BRA `(.L_x_2498) ;  /* 0x0000000000340947 */ /* 0x000fea0003800000 */
[----:B-12---:R-:W1:Y:S01]  /*7000*/  LDC.64 R6, c[0x0][0x218] ;  /* 0x00008600ff067b82 */ /* 0x006e620000000a00 */
[----:B------:R-:W-:Y:S02]  /*7010*/  IMAD.IADD R5, R2, 0x1, R4 ;  /* 0x0000000102057824 */ /* 0x000fe400078e0204 */
[----:B------:R-:W-:Y:S02]  /*7020*/  VIADD R4, R4, 0x80 ;  /* 0x0000008004047836 */ /* 0x000fe40000000000 */
[----:B-1----:R-:W-:-:S05]  /*7030*/  IMAD.WIDE.U32 R6, R5, 0x2, R6 ;  /* 0x0000000205067825 */ /* 0x002fca00078e0006 */
[----:B------:R2:W-:Y:S02]  /*7040*/  STG.E.U16 desc[UR4][R6.64], R11 ;  /* 0x0000000b06007986 */ /* 0x0005e4000c101504 */
.L_x_2497:
[----:B------:R-:W-:-:S13]  /*7050*/  ISETP.GE.AND P0, PT, R4, R3, PT ;  /* 0x000000030400720c */ /* 0x000fda0003f06270 */
[----:B------:R-:W-:Y:S05]  /*7060*/  @P0 BREAK B1 ;  /* 0x0000000000010942 */ /* 0x000fea0003800000 */
[----:B------:R-:W-:Y:S05]  /*7070*/  @P0 BRA `(.L_x_2499) ;  /* 0x0000000000300947 */ /* 0x000fea0003800000 */
[----:B012---:R-:W0:Y:S01]  /*7080*/  LDC.64 R6, c[0x0][0x218] ;  /* 0x00008600ff067b82 */ /* 0x007e220000000a00 */
[----:B------:R-:W-:Y:S01]  /*7090*/  IADD3 R5, R2, R4, RZ ;  /* 0x0000000402057210 */ /* 0x000fe20007ffe0ff */
[----:B------:R-:W-:-:S04]  /*70a0*/  VIADD R4, R4, 0x80 ;  /* 0x0000008004047836 */ /* 0x000fc80000000000 */
[----:B0-----:R-:W-:-:S05]  /*70b0*/  IMAD.WIDE.U32 R6, R5, 0x2, R6 ;  /* 0x0000000205067825 */ /* 0x001fca00078e0006 */
[----:B------:R3:W-:Y:S02]  /*70c0*/  STG.E.U16 desc[UR4][R6.64], R12 ;  /* 0x0000000c06007986 */ /* 0x0007e4000c101504 */
.L_x_2498:
[----:B------:R-:W-:Y:S05]  /*70d0*/  BSYNC B1 ;  /* 0x0000000000017941 */ /* 0x000fea0003800000 */
.L_x_2493:
[----:B------:R-:W-:-:S13]  /*70e0*/  ISETP.GE.AND P0, PT, R4, R3, PT ;  /* 0x000000030400720c */ /* 0x000fda0003f06270 */
[----:B-123--:R-:W1:Y:S01]  /*70f0*/  @!P0 LDC.64 R6, c[0x0][0x218] ;  /* 0x00008600ff068b82 */ /* 0x00ee620000000a00 */
[----:B------:R-:W-:Y:S02]  /*7100*/  @!P0 IMAD.IADD R5, R2, 0x1, R4 ;  /* 0x0000000102058824 */ /* 0x000fe400078e0204 */
[----:B------:R-:W-:Y:S02]  /*7110*/  @!P0 VIADD R4, R4, 0x80 ;  /* 0x0000008004048836 */ /* 0x000fe40000000000 */
[----:B-1----:R-:W-:-:S05]  /*7120*/  @!P0 IMAD.WIDE.U32 R6, R5, 0x2, R6 ;  /* 0x0000000205068825 */ /* 0x002fca00078e0006 */
[----:B------:R3:W-:Y:S02]  /*7130*/  @!P0 STG.E.U16 desc[UR4][R6.64], R13 ;  /* 0x0000000d06008986 */ /* 0x0007e4000c101504 */
.L_x_2499:
[----:B------:R-:W-:Y:S05]  /*7140*/  BSYNC B0 ;  /* 0x0000000000007941 */ /* 0x000fea0003800000 */
.L_x_2492:
[----:B------:R-:W-:Y:S05]  /*7150*/  WARPSYNC.ALL ;  /* 0x0000000000007948 */ /* 0x000fea0003800000 */
[----:B------:R-:W-:-:S13]  /*7160*/  ISETP.GE.AND P0, PT, R4, R3, PT ;  /* 0x000000030400720c */ /* 0x000fda0003f06270 */
[----:B------:R-:W-:Y:S05]  /*7170*/  @P0 EXIT ;  /* 0x000000000000094d */ /* 0x000fea0003800000 */
[----:B0123--:R-:W0:Y:S01]  /*7180*/  LDC.64 R6, c[0x0][0x218] ;  /* 0x00008600ff067b82 */ /* 0x00fe220000000a00 */
[----:B------:R-:W-:-:S04]  /*7190*/  IMAD.IADD R3, R2, 0x1, R4 ;  /* 0x0000000102037824 */ /* 0x000fc800078e0204 */
[----:B0-----:R-:W-:-:S05]  /*71a0*/  IMAD.WIDE.U32 R2, R3, 0x2, R6 ;  /* 0x0000000203027825 */ /* 0x001fca00078e0006 */
[----:B------:R-:W-:Y:S01]  /*71b0*/  STG.E.U16 desc[UR4][R2.64], R0 ;  /* 0x0000000002007986 */ /* 0x000fe2000c101504 */
[----:B------:R-:W-:Y:S05]  /*71c0*/  EXIT ;  /* 0x000000000000794d */ /* 0x000fea0003800000 */
.L_x_2500:
        /* <DEDUP_REMOVED lines=11> */
.L_x_37773:


//--------------------- .text._ZN2at6native29vectorized_elementwise_kernelILi4ENS0_13BUnaryFunctorIN3c108BFloat16ES4_S4_ZZZNS0_15binary_internal21div_floor_kernel_cudaERNS_18TensorIteratorBaseEENKUlvE1_clEvENKUlvE2_clEvEUlS4_S4_E_EESt5arrayIPcLm2EEEEviT0_T1_ --------------------------
	.section	.text._ZN2at6native29vectorized_elementwise_kernelILi4ENS0_13BUnaryFunctorIN3c108BFloat16ES4_S4_ZZZNS0_15binary_internal21div_floor_kernel_cudaERNS_18TensorIteratorBaseEENKUlvE1_clEvENKUlvE2_clEvEUlS4_S4_E_EESt5arrayIPcLm2EEEEviT0_T1_,"ax",@progbits
	.align	128
        .global         _ZN2at6native29vectorized_elementwise_kernelILi4ENS0_13BUnaryFunctorIN3c108BFloat16ES4_S4_ZZZNS0_15binary_internal21div_floor_kernel_cudaERNS_18TensorIteratorBaseEENKUlvE1_clEvENKUlvE2_clEvEUlS4_S4_E_EESt5arrayIPcLm2EEEEviT0_T1_
        .type           _ZN2at6native29vectorized_elementwise_kernelILi4ENS0_13BUnaryFunctorIN3c108BFloat16ES4_S4_ZZZNS0_15binary_internal21div_floor_kernel_cudaERNS_18TensorIteratorBaseEENKUlvE1_clEvENKUlvE2_clEvEUlS4_S4_E_EESt5arrayIPcLm2EEEEviT0_T1_,@function
        .size           _ZN2at6native29vectorized_elementwise_kernelILi4ENS0_13BUnaryFunctorIN3c108BFloat16ES4_S4_ZZZNS0_15binary_internal21div_floor_kernel_cudaERNS_18TensorIteratorBaseEENKUlvE1_clEvENKUlvE2_clEvEUlS4_S4_E_EESt5arrayIPcLm2EEEEviT0_T1_,(.L_x_37774 - _ZN2at6native29vectorized_elementwise_kernelILi4ENS0_13BUnaryFunctorIN3c108BFloat16ES4_S4_ZZZNS0_15binary_internal21div_floor_kernel_cudaERNS_18TensorIteratorBaseEENKUlvE1_clEvENKUlvE2_clEvEUlS4_S4_E_EESt5arrayIPcLm2EEEEviT0_T1_)
        .other          _ZN2at6native29vectorized_elementwise_kernelILi4ENS0_13BUnaryFunctorIN3c108BFloat16ES4_S4_ZZZNS0_15binary_internal21div_floor_kernel_cudaERNS_18TensorIteratorBaseEENKUlvE1_clEvENKUlvE2_clEvEUlS4_S4_E_EESt5arrayIPcLm2EEEEviT0_T1_,@"STO_CUDA_ENTRY STV_DEFAULT"
_ZN2at6native29vectorized_elementwise_kernelILi4ENS0_13BUnaryFunctorIN3c108BFloat16ES4_S4_ZZZNS0_15binary_internal21div_floor_kernel_cudaERNS_18TensorIteratorBaseEENKUlvE1_clEvENKUlvE2_clEvEUlS4_S4_E_EESt5arrayIPcLm2EEEEviT0_T1_:
.text._ZN2at6native29vectorized_elementwise_kernelILi4ENS0_13BUnaryFunctorIN3c108BFloat16ES4_S4_ZZZNS0_15binary_internal21div_floor_kernel_cudaERNS_18TensorIteratorBaseEENKUlvE1_clEvENKUlvE2_clEvEUlS4_S4_E_EESt5arrayIPcLm2EEEEviT0_T1_:
        /* <DEDUP_REMOVED lines=13> */
[----:B------:R-:W2:Y:S04]  /*00d0*/  LDG.E.64 R8, desc[UR4][R12.64] ;  /* 0x000000040c087981 */ /* 0x000ea8000c1e1b00 */
[----:B------:R0:W5:Y:S01]  /*00e0*/  LDG.E.64 R6, desc[UR4][R12.64+0x400] ;  /* 0x000400040c067981 */ /* 0x000162000c1e1b00 */
        /* <DEDUP_REMOVED lines=36> */
.L_x_2508:
[----:B------:R-:W-:Y:S01]  /*0330*/  FSETP.GEU.FTZ.AND P0, PT, R12, -R0, PT ;  /* 0x800000000c00720b */ /* 0x000fe20003f1e000 */
[----:B------:R-:W-:-:S12]  /*0340*/  FADD.FTZ R4, R4, -1 ;  /* 0xbf80000004047421 */ /* 0x000fd80000010000 */
[----:B------:R-:W-:-:S07]  /*0350*/  @!P0 FADD.FTZ R4, R4, -1 ;  /* 0xbf80000004048421 */ /* 0x000fce0000010000 */
.L_x_2507:
[----:B------:R-:W-:Y:S05]  /*0360*/  BSYNC B1 ;  /* 0x0000000000017941 */ /* 0x000fea0003800000 */
.L_x_2506:
[----:B------:R-:W-:Y:S01]  /*0370*/  FFMA.FTZ R13, -R0, R4, R13 ;  /* 0x00000004000d7223 */ /* 0x000fe2000001010d */
[----:B------:R-:W-:Y:S06]  /*0380*/  BRA `(.L_x_2504) ;  /* 0x00000000007c7947 */ /* 0x000fec0003800000 */
.L_x_2505:
        /* <DEDUP_REMOVED lines=15> */
.L_x_2511:
        /* <DEDUP_REMOVED lines=13> */
.L_x_2510:
[----:B------:R-:W-:Y:S05]  /*0550*/  BSYNC B1 ;  /* 0x0000000000017941 */ /* 0x000fea0003800000 */
.L_x_2509:
[----:B------:R-:W-:-:S04]  /*0560*/  FMUL.FTZ R13, R4, 1.1920928955078125e-07 ;  /* 0x34000000040d7820 */ /* 0x000fc80000410000 */
[----:B------:R-:W-:-:S07]  /*0570*/  FMUL.FTZ R13, R14, R13 ;  /* 0x0000000d0e0d7220 */ /* 0x000fce0000410000 */
.L_x_2504:
[----:B------:R-:W-:Y:S05]  /*0580*/  BSYNC B0 ;  /* 0x0000000000007941 */ /* 0x000fea0003800000 */
.L_x_2503:
[C---:B------:R-:W-:Y:S01]  /*0590*/  FSETP.GTU.FTZ.AND P0, PT, |R13|.reuse, +INF , PT ;  /* 0x7f8000000d00780b */ /* 0x040fe20003f1c200 */
[----:B------:R-:W1:Y:S01]  /*05a0*/  MUFU.RCP R4, R5 ;  /* 0x0000000500047308 */ /* 0x000e620000001000 */
[----:B------:R-:W-:Y:S01]  /*05b0*/  LOP3.LUT R0, R13, 0x80000000, R11, 0xb8, !PT ;  /* 0x800000000d007812 */ /* 0x000fe200078eb80b */
[----:B------:R-:W-:Y:S01]  /*05c0*/  BSSY B0, `(.L_x_2502) ;  /* 0x000001b000007945 */ /* 0x000fe20003800000 */
[----:B------:R-:W-:Y:S02]  /*05d0*/  FSETP.GEU.FTZ.AND P2, PT, R5, RZ, PT ;  /* 0x000000ff0500720b */ /* 0x000fe40003f5e000 */
[----:B------:R-:W-:-:S04]  /*05e0*/  FSEL R0, R13, R0, P0 ;  /* 0x000000000d007208 */ /* 0x000fc80000000000 */
[C---:B------:R-:W-:Y:S01]  /*05f0*/  FSETP.NEU.FTZ.AND P0, PT, R0.reuse, RZ, PT ;  /* 0x000000ff0000720b */ /* 0x040fe20003f1d000 */
[----:B------:R-:W-:Y:S01]  /*0600*/  FADD.FTZ R13, R11, -R0 ;  /* 0x800000000b0d7221 */ /* 0x000fe20000010000 */
[----:B------:R-:W-:-:S04]  /*0610*/  FSETP.GEU.FTZ.AND P3, PT, R0, RZ, PT ;  /* 0x000000ff0000720b */ /* 0x000fc80003f7e000 */
        /* <DEDUP_REMOVED lines=21> */
.L_x_2512:
[----:B------:R-:W-:Y:S05]  /*0770*/  BSYNC B0 ;  /* 0x0000000000007941 */ /* 0x000fea0003800000 */
.L_x_2502:
        /* <DEDUP_REMOVED lines=32> */
.L_x_2519:
[----:B------:R-:W-:Y:S01]  /*0980*/  FSETP.GEU.FTZ.AND P0, PT, R12, -R15, PT ;  /* 0x8000000f0c00720b */ /* 0x000fe20003f1e000 */
[----:B------:R-:W-:-:S12]  /*0990*/  FADD.FTZ R11, R11, -1 ;  /* 0xbf8000000b0b7421 */ /* 0x000fd80000010000 */
[----:B------:R-:W-:-:S07]  /*09a0*/  @!P0 FADD.FTZ R11, R11, -1 ;  /* 0xbf8000000b0b8421 */ /* 0x000fce0000010000 */
.L_x_2518:
[----:B------:R-:W-:Y:S05]  /*09b0*/  BSYNC B1 ;  /* 0x0000000000017941 */ /* 0x000fea0003800000 */
.L_x_2517:
[----:B------:R-:W-:Y:S01]  /*09c0*/  FFMA.FTZ R0, -R15, R11, R0 ;  /* 0x0000000b0f007223 */ /* 0x000fe20000010100 */
[----:B------:R-:W-:Y:S06]  /*09d0*/  BRA `(.L_x_2515) ;  /* 0x00000000007c7947 */ /* 0x000fec0003800000 */
.L_x_2516:
[----:B------:R-:W-:Y:S01]  /*09e0*/  VIADD R10, R15, 0xf4800000 ;  /* 0xf48000000f0a7836 */ /* 0x000fe20000000000 */
        /* <DEDUP_REMOVED lines=13> */
[----:B------:R1:W2:Y:S03]  /*0ac0*/  MUFU.RCP R0, R16 ;  /* 0x0000001000007308 */ /* 0x0002a60000001000 */
.L_x_2522:
        /* <DEDUP_REMOVED lines=8> */
[----:B------:R-:W-:-:S04]  /*0b50*/  FFMA.FTZ.RZ R17, R0, R17, R10 ;  /* 0x0000001100117223 */ /* 0x000fc8000001c00a */
[----:B------:R-:W0:Y:S02]  /*0b60*/  FRND.TRUNC R10, R17 ;  /* 0x00000011000a7307 */ /* 0x000e24000020d000 */
[----:B0-----:R-:W-:-:S05]  /*0b70*/  FFMA.FTZ R10, -R16, R10, R15 ;  /* 0x0000000a100a7223 */ /* 0x001fca000001010f */
[----:B------:R-:W-:-:S13]  /*0b80*/  ISETP.NE.AND P0, PT, R10, RZ, PT ;  /* 0x000000ff0a00720c */ /* 0x000fda0003f05270 */
[----:B------:R-:W-:Y:S05]  /*0b90*/  @P0 BRA P2, `(.L_x_2522) ;  /* 0xfffffffc00cc0947 */ /* 0x000fea000103ffff */
.L_x_2521:
[----:B------:R-:W-:Y:S05]  /*0ba0*/  BSYNC B1 ;  /* 0x0000000000017941 */ /* 0x000fea0003800000 */
.L_x_2520:
[----:B------:R-:W-:-:S04]  /*0bb0*/  FMUL.FTZ R11, R10, 1.1920928955078125e-07 ;  /* 0x340000000a0b7820 */ /* 0x000fc80000410000 */
[----:B------:R-:W-:-:S07]  /*0bc0*/  FMUL.FTZ R0, R14, R11 ;  /* 0x0000000b0e007220 */ /* 0x000fce0000410000 */
.L_x_2515:
[----:B------:R-:W-:Y:S05]  /*0bd0*/  BSYNC B0 ;  /* 0x0000000000007941 */ /* 0x000fea0003800000 */
.L_x_2514:
[C---:B------:R-:W-:Y:S01]  /*0be0*/  FSETP.GTU.FTZ.AND P0, PT, |R0|.reuse, +INF , PT ;  /* 0x7f8000000000780b */ /* 0x040fe20003f1c200 */
[----:B------:R-:W-:Y:S01]  /*0bf0*/  BSSY B0, `(.L_x_2513) ;  /* 0x000001c000007945 */ /* 0x000fe20003800000 */
[C---:B------:R-:W-:Y:S02]  /*0c00*/  LOP3.LUT R11, R0.reuse, 0x80000000, R13, 0xb8, !PT ;  /* 0x80000000000b7812 */ /* 0x040fe400078eb80d */
        /* <DEDUP_REMOVED lines=22> */
[----:B0-----:R-:W-:-:S04]  /*0d70*/  @P0 IMAD.U32 R12, R11, 0x10000, RZ ;  /* 0x000100000b0c0824 */ /* 0x001fc800078e00ff */
[----:B------:R-:W-:-:S05]  /*0d80*/  @P0 FADD.FTZ R12, R12, 1 ;  /* 0x3f8000000c0c0421 */ /* 0x000fca0000010000 */
[----:B------:R-:W-:-:S04]  /*0d90*/  @P0 F2FP.BF16.F32.PACK_AB R12, RZ, R12 ;  /* 0x0000000cff0c023e */ /* 0x000fc800000010ff */
[----:B------:R-:W-:-:S07]  /*0da0*/  @P0 PRMT R11, R12, 0x7610, R11 ;  /* 0x000076100c0b0816 */ /* 0x000fce000000000b */
.L_x_2523:
[----:B------:R-:W-:Y:S05]  /*0db0*/  BSYNC B0 ;  /* 0x0000000000007941 */ /* 0x000fea0003800000 */
.L_x_2513:
        /* <DEDUP_REMOVED lines=33> */
.L_x_2530:
[----:B------:R-:W-:Y:S01]  /*0fd0*/  FSETP.GEU.FTZ.AND P0, PT, R12, -R15, PT ;  /* 0x8000000f0c00720b */ /* 0x000fe20003f1e000 */
[----:B------:R-:W-:-:S12]  /*0fe0*/  FADD.FTZ R9, R9, -1 ;  /* 0xbf80000009097421 */ /* 0x000fd80000010000 */
[----:B------:R-:W-:-:S07]  /*0ff0*/  @!P0 FADD.FTZ R9, R9, -1 ;  /* 0xbf80000009098421 */ /* 0x000fce0000010000 */
.L_x_2529:
[----:B------:R-:W-:Y:S05]  /*1000*/  BSYNC B1 ;  /* 0x0000000000017941 */ /* 0x000fea0003800000 */
.L_x_2528:
[----:B------:R-:W-:Y:S01]  /*1010*/  FFMA.FTZ R0, -R15, R9, R0 ;  /* 0x000000090f007223 */ /* 0x000fe20000010100 */
[----:B------:R-:W-:Y:S06]  /*1020*/  BRA `(.L_x_2526) ;  /* 0x00000000007c7947 */ /* 0x000fec0003800000 */
.L_x_2527:
[----:B------:R-:W-:Y:S01]  /*1030*/  VIADD R9, R15, 0xf4800000 ;  /* 0xf48000000f097836 */ /* 0x000fe20000000000 */
[----:B------:R-:W-:Y:S01]  /*1040*/  FSETP.GT.FTZ.AND P0, PT, |R5|, RZ, PT ;  /* 0x000000ff0500720b */ /* 0x000fe20003f14200 */
[----:B------:R-:W-:Y:S01]  /*1050*/  BSSY B1, `(.L_x_2531) ;  /* 0x000001a000017945 */ /* 0x000fe20003800000 */
[----:B------:R-:W-:Y:S02]  /*1060*/  LOP3.LUT R17, R15, 0xff800000, RZ, 0xc0, !PT ;  /* 0xff8000000f117812 */ /* 0x000fe400078ec0ff */
[----:B------:R-:W-:Y:S02]  /*1070*/  LOP3.LUT R9, R9, 0xff800000, RZ, 0xc0, !PT ;  /* 0xff80000009097812 */ /* 0x000fe400078ec0ff */
[----:B------:R-:W-:-:S03]  /*1080*/  ISETP.GT.U32.OR P0, PT, R0, 0x7f7fffff, !P0 ;  /* 0x7f7fffff0000780c */ /* 0x000fc60004704470 */
[C---:B0-----:R-:W-:Y:S01]  /*1090*/  IMAD.IADD R12, R0.reuse, 0x1, -R9 ;  /* 0x00000001000c7824 */ /* 0x041fe200078e0a09 */
[----:B------:R-:W-:Y:S02]  /*10a0*/  LOP3.LUT R9, R0, 0x7fffff, RZ, 0xc0, !PT ;  /* 0x007fffff00097812 */ /* 0x000fe400078ec0ff */
[----:B------:R-:W-:Y:S02]  /*10b0*/  FSEL R17, R17, +QNAN , !P0 ;  /* 0x7fffffff11117808 */ /* 0x000fe40004000000 */
[----:B------:R-:W-:Y:S02]  /*10c0*/  LOP3.LUT P2, R12, R12, 0xff800000, RZ, 0xc0, !PT ;  /* 0xff8000000c0c7812 */ /* 0x000fe4000784c0ff */
[----:B------:R-:W-:-:S11]  /*10d0*/  LOP3.LUT R9, R9, 0x3f800000, RZ, 0xfc, !PT ;  /* 0x3f80000009097812 */ /* 0x000fd600078efcff */
[----:B------:R-:W-:Y:S05]  /*10e0*/  @!P2 BRA `(.L_x_2532) ;  /* 0x000000000040a947 */ /* 0x000fea0003800000 */
[----:B------:R-:W-:-:S04]  /*10f0*/  LOP3.LUT R15, R15, 0x7fffff, RZ, 0xc0, !PT ;  /* 0x007fffff0f0f7812 */ /* 0x000fc800078ec0ff */
[----:B------:R-:W-:-:S04]  /*1100*/  LOP3.LUT R18, R15, 0x3f800000, RZ, 0xfc, !PT ;  /* 0x3f8000000f127812 */ /* 0x000fc800078efcff */
[----:B------:R0:W2:Y:S03]  /*1110*/  MUFU.RCP R0, R18 ;  /* 0x0000001200007308 */ /* 0x0000a60000001000 */
.L_x_2533:
[----:B------:R-:W-:-:S04]  /*1120*/  VIMNMX.U32 R14, R12, 0xb800000, PT ;  /* 0x0b8000000c0e7848 */ /* 0x000fc80003fe0000 */
[----:B------:R-:W-:Y:S01]  /*1130*/  IADD3 R9, R14, R9, RZ ;  /* 0x000000090e097210 */ /* 0x000fe20007ffe0ff */
[----:B------:R-:W-:-:S04]  /*1140*/  IMAD.IADD R12, R12, 0x1, -R14 ;  /* 0x000000010c0c7824 */ /* 0x000fc800078e0a0e */
[----:B--2---:R-:W-:Y:S01]  /*1150*/  FFMA.FTZ R15, R0, R9, -RZ ;  /* 0x00000009000f7223 */ /* 0x004fe200000108ff */
[----:B------:R-:W-:-:S03]  /*1160*/  ISETP.NE.AND P2, PT, R12, RZ, PT ;  /* 0x000000ff0c00720c */ /* 0x000fc60003f45270 */
[----:B-1----:R-:W-:-:S04]  /*1170*/  FFMA.FTZ R16, -R18, R15, R9 ;  /* 0x0000000f12107223 */ /* 0x002fc80000010109 */
[----:B------:R-:W-:-:S04]  /*1180*/  FFMA.FTZ R16, R0, R16, R15 ;  /* 0x0000001000107223 */ /* 0x000fc8000001000f */
[----:B------:R-:W-:-:S04]  /*1190*/  FFMA.FTZ R15, -R18, R16, R9 ;  /* 0x00000010120f7223 */ /* 0x000fc80000010109 */
[----:B------:R-:W-:-:S04]  /*11a0*/  FFMA.FTZ.RZ R15, R0, R15, R16 ;  /* 0x0000000f000f7223 */ /* 0x000fc8000001c010 */
[----:B------:R-:W1:Y:S02]  /*11b0*/  FRND.TRUNC R16, R15 ;  /* 0x0000000f00107307 */ /* 0x000e64000020d000 */
[----:B-1----:R-:W-:-:S05]  /*11c0*/  FFMA.FTZ R9, -R18, R16, R9 ;  /* 0x0000001012097223 */ /* 0x002fca0000010109 */
[----:B------:R-:W-:-:S13]  /*11d0*/  ISETP.NE.AND P0, PT, R9, RZ, PT ;  /* 0x000000ff0900720c */ /* 0x000fda0003f05270 */
[----:B------:R-:W-:Y:S05]  /*11e0*/  @P0 BRA P2, `(.L_x_2533) ;  /* 0xfffffffc00cc0947 */ /* 0x000fea000103ffff */
.L_x_2532:
[----:B------:R-:W-:Y:S05]  /*11f0*/  BSYNC B1 ;  /* 0x0000000000017941 */ /* 0x000fea0003800000 */
.L_x_2531:
[----:B------:R-:W-:-:S04]  /*1200*/  FMUL.FTZ R0, R9, 1.1920928955078125e-07 ;  /* 0x3400000009007820 */ /* 0x000fc80000410000 */
[----:B------:R-:W-:-:S07]  /*1210*/  FMUL.FTZ R0, R17, R0 ;  /* 0x0000000011007220 */ /* 0x000fce0000410000 */
.L_x_2526:
[----:B------:R-:W-:Y:S05]  /*1220*/  BSYNC B0 ;  /* 0x0000000000007941 */ /* 0x000fea0003800000 */
.L_x_2525:
        /* <DEDUP_REMOVED lines=18> */
[----:B0-----:R-:W0:Y:S08]  /*1350*/  FRND.FTZ.FLOOR R12, R0 ;  /* 0x00000000000c7307 */ /* 0x001e300000215000 */
        /* <DEDUP_REMOVED lines=9> */
.L_x_2534:
[----:B------:R-:W-:Y:S05]  /*13f0*/  BSYNC B0 ;  /* 0x0000000000007941 */ /* 0x000fea0003800000 */
.L_x_2524:
        /* <DEDUP_REMOVED lines=32> */
.L_x_2541:
[----:B------:R-:W-:Y:S01]  /*1600*/  FSETP.GEU.FTZ.AND P0, PT, R12, -R17, PT ;  /* 0x800000110c00720b */ /* 0x000fe20003f1e000 */
[----:B------:R-:W-:-:S12]  /*1610*/  FADD.FTZ R15, R15, -1 ;  /* 0xbf8000000f0f7421 */ /* 0x000fd80000010000 */
[----:B------:R-:W-:-:S07]  /*1620*/  @!P0 FADD.FTZ R15, R15, -1 ;  /* 0xbf8000000f0f8421 */ /* 0x000fce0000010000 */
.L_x_2540:
[----:B------:R-:W-:Y:S05]  /*1630*/  BSYNC B1 ;  /* 0x0000000000017941 */ /* 0x000fea0003800000 */
.L_x_2539:
[----:B------:R-:W-:Y:S01]  /*1640*/  FFMA.FTZ R0, -R17, R15, R0 ;  /* 0x0000000f11007223 */ /* 0x000fe20000010100 */
[----:B------:R-:W-:Y:S06]  /*1650*/  BRA `(.L_x_2537) ;  /* 0x00000000007c7947 */ /* 0x000fec0003800000 */
.L_x_2538:
[----:B------:R-:W-:Y:S01]  /*1660*/  VIADD R10, R15, 0xf4800000 ;  /* 0xf48000000f0a7836 */ /* 0x000fe20000000000 */
[----:B------:R-:W-:Y:S01]  /*1670*/  FSETP.GT.FTZ.AND P0, PT, |R5|, RZ, PT ;  /* 0x000000ff0500720b */ /* 0x000fe20003f14200 */
[----:B------:R-:W-:Y:S01]  /*1680*/  BSSY B1, `(.L_x_2542) ;  /* 0x000001a000017945 */ /* 0x000fe20003800000 */
[----:B------:R-:W-:Y:S02]  /*1690*/  LOP3.LUT R14, R15, 0xff800000, RZ, 0xc0, !PT ;  /* 0xff8000000f0e7812 */ /* 0x000fe400078ec0ff */
[----:B------:R-:W-:Y:S02]  /*16a0*/  LOP3.LUT R17, R10, 0xff800000, RZ, 0xc0, !PT ;  /* 0xff8000000a117812 */ /* 0x000fe400078ec0ff */
[C---:B------:R-:W-:Y:S02]  /*16b0*/  LOP3.LUT R10, R0.reuse, 0x7fffff, RZ, 0xc0, !PT ;  /* 0x007fffff000a7812 */ /* 0x040fe400078ec0ff */
[----:B0-----:R-:W-:Y:S02]  /*16c0*/  IADD3 R12, -R17, R0, RZ ;  /* 0x00000000110c7210 */ /* 0x001fe40007ffe1ff */
[----:B------:R-:W-:-:S02]  /*16d0*/  ISETP.GT.U32.OR P0, PT, R0, 0x7f7fffff, !P0 ;  /* 0x7f7fffff0000780c */ /* 0x000fc40004704470 */
[----:B------:R-:W-:Y:S02]  /*16e0*/  LOP3.LUT P2, R12, R12, 0xff800000, RZ, 0xc0, !PT ;  /* 0xff8000000c0c7812 */ /* 0x000fe4000784c0ff */
[----:B------:R-:W-:Y:S02]  /*16f0*/  LOP3.LUT R10, R10, 0x3f800000, RZ, 0xfc, !PT ;  /* 0x3f8000000a0a7812 */ /* 0x000fe400078efcff */
[----:B------:R-:W-:-:S09]  /*1700*/  FSEL R14, R14, +QNAN , !P0 ;  /* 0x7fffffff0e0e7808 */ /* 0x000fd20004000000 */
[----:B------:R-:W-:Y:S05]  /*1710*/  @!P2 BRA `(.L_x_2543) ;  /* 0x000000000040a947 */ /* 0x000fea0003800000 */
[----:B------:R-:W-:-:S04]  /*1720*/  LOP3.LUT R15, R15, 0x7fffff, RZ, 0xc0, !PT ;  /* 0x007fffff0f0f7812 */ /* 0x000fc800078ec0ff */
[----:B-1----:R-:W-:-:S04]  /*1730*/  LOP3.LUT R16, R15, 0x3f800000, RZ, 0xfc, !PT ;  /* 0x3f8000000f107812 */ /* 0x002fc800078efcff */
[----:B------:R0:W1:Y:S03]  /*1740*/  MUFU.RCP R0, R16 ;  /* 0x0000001000007308 */ /* 0x0000660000001000 */
.L_x_2544:
        /* <DEDUP_REMOVED lines=13> */
.L_x_2543:
[----:B------:R-:W-:Y:S05]  /*1820*/  BSYNC B1 ;  /* 0x0000000000017941 */ /* 0x000fea0003800000 */
.L_x_2542:
[----:B------:R-:W-:-:S04]  /*1830*/  FMUL.FTZ R15, R10, 1.1920928955078125e-07 ;  /* 0x340000000a0f7820 */ /* 0x000fc80000410000 */
[----:B------:R-:W-:-:S07]  /*1840*/  FMUL.FTZ R0, R14, R15 ;  /* 0x0000000f0e007220 */ /* 0x000fce0000410000 */
.L_x_2537:
[----:B------:R-:W-:Y:S05]  /*1850*/  BSYNC B0 ;  /* 0x0000000000007941 */ /* 0x000fea0003800000 */
.L_x_2536:
        /* <DEDUP_REMOVED lines=29> */
.L_x_2545:
[----:B------:R-:W-:Y:S05]  /*1a30*/  BSYNC B0 ;  /* 0x0000000000007941 */ /* 0x000fea0003800000 */
.L_x_2535:
[C---:B-----5:R-:W-:Y:S01]  /*1a40*/  IMAD.U32 R13, R6.reuse, 0x10000, RZ ;  /* 0x00010000060d7824 */ /* 0x060fe200078e00ff */
[----:B0-----:R-:W-:-:S03]  /*1a50*/  PRMT R12, R6, 0x7632, R12 ;  /* 0x00007632060c7816 */ /* 0x001fc6000000000c */
        /* <DEDUP_REMOVED lines=31> */
.L_x_2552:
[----:B------:R-:W-:Y:S01]  /*1c50*/  FSETP.GEU.FTZ.AND P0, PT, R14, -R17, PT ;  /* 0x800000110e00720b */ /* 0x000fe20003f1e000 */
[----:B------:R-:W-:-:S12]  /*1c60*/  FADD.FTZ R15, R15, -1 ;  /* 0xbf8000000f0f7421 */ /* 0x000fd80000010000 */
[----:B------:R-:W-:-:S07]  /*1c70*/  @!P0 FADD.FTZ R15, R15, -1 ;  /* 0xbf8000000f0f8421 */ /* 0x000fce0000010000 */
.L_x_2551:
[----:B------:R-:W-:Y:S05]  /*1c80*/  BSYNC B1 ;  /* 0x0000000000017941 */ /* 0x000fea0003800000 */
.L_x_2550:
[----:B------:R-:W-:Y:S01]  /*1c90*/  FFMA.FTZ R6, -R17, R15, R6 ;  /* 0x0000000f11067223 */ /* 0x000fe20000010106 */
[----:B------:R-:W-:Y:S06]  /*1ca0*/  BRA `(.L_x_2548) ;  /* 0x00000000007c7947 */ /* 0x000fec0003800000 */
.L_x_2549:
[----:B------:R-:W-:Y:S01]  /*1cb0*/  IADD3 R0, R17, -0xb800000, RZ ;  /* 0xf480000011007810 */ /* 0x000fe20007ffe0ff */
[----:B------:R-:W-:Y:S01]  /*1cc0*/  BSSY B1, `(.L_x_2553) ;  /* 0x000001b000017945 */ /* 0x000fe20003800000 */
[----:B------:R-:W-:Y:S02]  /*1cd0*/  FSETP.GT.FTZ.AND P0, PT, |R5|, RZ, PT ;  /* 0x000000ff0500720b */ /* 0x000fe40003f14200 */
        /* <DEDUP_REMOVED lines=12> */
.L_x_2555:
[----:B-1----:R-:W-:-:S05]  /*1da0*/  VIMNMX.U32 R16, R15, 0xb800000, PT ;  /* 0x0b8000000f107848 */ /* 0x002fca0003fe0000 */
[----:B------:R-:W-:Y:S02]  /*1db0*/  IMAD.IADD R17, R16, 0x1, R14 ;  /* 0x0000000110117824 */ /* 0x000fe400078e020e */
[----:B------:R-:W-:Y:S02]  /*1dc0*/  IMAD.IADD R15, R15, 0x1, -R16 ;  /* 0x000000010f0f7824 */ /* 0x000fe400078e0a10 */
[----:B--2---:R-:W-:-:S03]  /*1dd0*/  FFMA.FTZ R14, R0, R17, -RZ ;  /* 0x00000011000e7223 */ /* 0x004fc600000108ff */
        /* <DEDUP_REMOVED lines=9> */
.L_x_2554:
[----:B------:R-:W-:Y:S05]  /*1e70*/  BSYNC B1 ;  /* 0x0000000000017941 */ /* 0x000fea0003800000 */
.L_x_2553:
[----:B------:R-:W-:-:S04]  /*1e80*/  FMUL.FTZ R15, R14, 1.1920928955078125e-07 ;  /* 0x340000000e0f7820 */ /* 0x000fc80000410000 */
[----:B------:R-:W-:-:S07]  /*1e90*/  FMUL.FTZ R6, R6, R15 ;  /* 0x0000000f06067220 */ /* 0x000fce0000410000 */
.L_x_2548:
[----:B------:R-:W-:Y:S05]  /*1ea0*/  BSYNC B0 ;  /* 0x0000000000007941 */ /* 0x000fea0003800000 */
.L_x_2547:
        /* <DEDUP_REMOVED lines=29> */
.L_x_2556:
[----:B------:R-:W-:Y:S05]  /*2080*/  BSYNC B0 ;  /* 0x0000000000007941 */ /* 0x000fea0003800000 */
.L_x_2546:
[----:B------:R-:W-:-:S05]  /*2090*/  SHF.L.U32 R13, R12, 0x10, RZ ;  /* 0x000000100c0d7819 */ /* 0x000fca00000006ff */
        /* <DEDUP_REMOVED lines=16> */
[----:B------:R-:W2:Y:S02]  /*21a0*/  FRND.TRUNC R15, R0 ;  /* 0x00000000000f7307 */ /* 0x000ea4000020d000 */
[----:B--2---:R-:W-:-:S05]  /*21b0*/  FFMA R14, R19, R15, R12 ;  /* 0x0000000f130e7223 */ /* 0x004fca000000000c */
        /* <DEDUP_REMOVED lines=13> */
.L_x_2563:
[----:B------:R-:W-:Y:S01]  /*2290*/  FSETP.GEU.FTZ.AND P0, PT, R14, -R17, PT ;  /* 0x800000110e00720b */ /* 0x000fe20003f1e000 */
[----:B------:R-:W-:-:S12]  /*22a0*/  FADD.FTZ R15, R15, -1 ;  /* 0xbf8000000f0f7421 */ /* 0x000fd80000010000 */
[----:B------:R-:W-:-:S07]  /*22b0*/  @!P0 FADD.FTZ R15, R15, -1 ;  /* 0xbf8000000f0f8421 */ /* 0x000fce0000010000 */
.L_x_2562:
[----:B------:R-:W-:Y:S05]  /*22c0*/  BSYNC B1 ;  /* 0x0000000000017941 */ /* 0x000fea0003800000 */
.L_x_2561:
[----:B------:R-:W-:Y:S01]  /*22d0*/  FFMA.FTZ R12, -R17, R15, R12 ;  /* 0x0000000f110c7223 */ /* 0x000fe2000001010c */
[----:B------:R-:W-:Y:S06]  /*22e0*/  BRA `(.L_x_2559) ;  /* 0x00000000007c7947 */ /* 0x000fec0003800000 */
.L_x_2560:
[----:B------:R-:W-:Y:S01]  /*22f0*/  VIADD R0, R17, 0xf4800000 ;  /* 0xf480000011007836 */ /* 0x000fe20000000000 */
        /* <DEDUP_REMOVED lines=13> */
[----:B------:R0:W2:Y:S03]  /*23d0*/  MUFU.RCP R0, R18 ;  /* 0x0000001200007308 */ /* 0x0000a60000001000 */
.L_x_2566:
        /* <DEDUP_REMOVED lines=13> */
.L_x_2565:
[----:B------:R-:W-:Y:S05]  /*24b0*/  BSYNC B1 ;  /* 0x0000000000017941 */ /* 0x000fea0003800000 */
.L_x_2564:
[----:B------:R-:W-:-:S04]  /*24c0*/  FMUL.FTZ R15, R14, 1.1920928955078125e-07 ;  /* 0x340000000e0f7820 */ /* 0x000fc80000410000 */
[----:B------:R-:W-:-:S07]  /*24d0*/  FMUL.FTZ R12, R12, R15 ;  /* 0x0000000f0c0c7220 */ /* 0x000fce0000410000 */
.L_x_2559:
[----:B------:R-:W-:Y:S05]  /*24e0*/  BSYNC B0 ;  /* 0x0000000000007941 */ /* 0x000fea0003800000 */
.L_x_2558:
        /* <DEDUP_REMOVED lines=29> */
.L_x_2567:
[----:B------:R-:W-:Y:S05]  /*26c0*/  BSYNC B0 ;  /* 0x0000000000007941 */ /* 0x000fea0003800000 */
.L_x_2557:
        /* <DEDUP_REMOVED lines=33> */
.L_x_2574:
[----:B------:R-:W-:Y:S01]  /*28e0*/  FSETP.GEU.FTZ.AND P0, PT, R14, -R19, PT ;  /* 0x800000130e00720b */ /* 0x000fe20003f1e000 */
[----:B------:R-:W-:-:S12]  /*28f0*/  FADD.FTZ R17, R17, -1 ;  /* 0xbf80000011117421 */ /* 0x000fd80000010000 */
[----:B------:R-:W-:-:S07]  /*2900*/  @!P0 FADD.FTZ R17, R17, -1 ;  /* 0xbf80000011118421 */ /* 0x000fce0000010000 */
.L_x_2573:
[----:B------:R-:W-:Y:S05]  /*2910*/  BSYNC B1 ;  /* 0x0000000000017941 */ /* 0x000fea0003800000 */
.L_x_2572:
[----:B------:R-:W-:Y:S01]  /*2920*/  FFMA.FTZ R12, -R19, R17, R12 ;  /* 0x00000011130c7223 */ /* 0x000fe2000001010c */
[----:B------:R-:W-:Y:S06]  /*2930*/  BRA `(.L_x_2570) ;  /* 0x00000000007c7947 */ /* 0x000fec0003800000 */
.L_x_2571:
        /* <DEDUP_REMOVED lines=8> */
[----:B-1----:R-:W-:Y:S02]  /*29c0*/  LOP3.LUT P2, R16, R14, 0xff800000, RZ, 0xc0, !PT ;  /* 0xff8000000e107812 */ /* 0x002fe4000784c0ff */
[----:B------:R-:W-:Y:S02]  /*29d0*/  LOP3.LUT R14, R0, 0x3f800000, RZ, 0xfc, !PT ;  /* 0x3f800000000e7812 */ /* 0x000fe400078efcff */
[----:B------:R-:W-:-:S09]  /*29e0*/  FSEL R12, R12, +QNAN , !P0 ;  /* 0x7fffffff0c0c7808 */ /* 0x000fd20004000000 */
[----:B------:R-:W-:Y:S05]  /*29f0*/  @!P2 BRA `(.L_x_2576) ;  /* 0x000000000040a947 */ /* 0x000fea0003800000 */
[----:B------:R-:W-:-:S04]  /*2a00*/  LOP3.LUT R17, R17, 0x7fffff, RZ, 0xc0, !PT ;  /* 0x007fffff11117812 */ /* 0x000fc800078ec0ff */
[----:B0-----:R-:W-:-:S04]  /*2a10*/  LOP3.LUT R18, R17, 0x3f800000, RZ, 0xfc, !PT ;  /* 0x3f80000011127812 */ /* 0x001fc800078efcff */
[----:B------:R0:W1:Y:S03]  /*2a20*/  MUFU.RCP R0, R18 ;  /* 0x0000001200007308 */ /* 0x0000660000001000 */
.L_x_2577:
        /* <DEDUP_REMOVED lines=13> */
.L_x_2576:
[----:B------:R-:W-:Y:S05]  /*2b00*/  BSYNC B1 ;  /* 0x0000000000017941 */ /* 0x000fea0003800000 */
.L_x_2575:
[----:B------:R-:W-:-:S04]  /*2b10*/  FMUL.FTZ R17, R14, 1.1920928955078125e-07 ;  /* 0x340000000e117820 */ /* 0x000fc80000410000 */
[----:B------:R-:W-:-:S07]  /*2b20*/  FMUL.FTZ R12, R12, R17 ;  /* 0x000000110c0c7220 */ /* 0x000fce0000410000 */
.L_x_2570:
[----:B------:R-:W-:Y:S05]  /*2b30*/  BSYNC B0 ;  /* 0x0000000000007941 */ /* 0x000fea0003800000 */
.L_x_2569:
        /* <DEDUP_REMOVED lines=21> */
[----:B--2---:R-:W-:-:S05]  /*2c90*/  SHF.L.U32 R12, R0, 0x10, RZ ;  /* 0x00000010000c7819 */ /* 0x004fca00000006ff */
[----:B------:R-:W-:-:S05]  /*2ca0*/  FADD.FTZ R12, -R12, R17 ;  /* 0x000000110c0c7221 */ /* 0x000fca0000010100 */
[----:B------:R-:W-:Y:S02]  /*2cb0*/  FSETP.GT.FTZ.AND P0, PT, R12, 0.5, PT ;  /* 0x3f0000000c00780b */ /* 0x000fe40003f14000 */
[----:B------:R-:W-:-:S11]  /*2cc0*/  PRMT R12, R0, 0x7610, R12 ;  /* 0x00007610000c7816 */ /* 0x000fd6000000000c */
[----:B------:R-:W-:-:S04]  /*2cd0*/  @P0 IMAD.U32 R13, R12, 0x10000, RZ ;  /* 0x000100000c0d0824 */ /* 0x000fc800078e00ff */
[----:B------:R-:W-:-:S05]  /*2ce0*/  @P0 FADD.FTZ R13, R13, 1 ;  /* 0x3f8000000d0d0421 */ /* 0x000fca0000010000 */
[----:B------:R-:W-:-:S04]  /*2cf0*/  @P0 F2FP.BF16.F32.PACK_AB R13, RZ, R13 ;  /* 0x0000000dff0d023e */ /* 0x000fc800000010ff */
[----:B------:R-:W-:-:S07]  /*2d00*/  @P0 PRMT R12, R13, 0x7610, R12 ;  /* 0x000076100d0c0816 */ /* 0x000fce000000000c */
.L_x_2578:
[----:B------:R-:W-:Y:S05]  /*2d10*/  BSYNC B0 ;  /* 0x0000000000007941 */ /* 0x000fea0003800000 */
.L_x_2568:
        /* <DEDUP_REMOVED lines=32> */
.L_x_2585:
[----:B------:R-:W-:Y:S01]  /*2f20*/  FSETP.GEU.FTZ.AND P0, PT, R14, -R17, PT ;  /* 0x800000110e00720b */ /* 0x000fe20003f1e000 */
[----:B------:R-:W-:-:S12]  /*2f30*/  FADD.FTZ R13, R13, -1 ;  /* 0xbf8000000d0d7421 */ /* 0x000fd80000010000 */
[----:B------:R-:W-:-:S07]  /*2f40*/  @!P0 FADD.FTZ R13, R13, -1 ;  /* 0xbf8000000d0d8421 */ /* 0x000fce0000010000 */
.L_x_2584:
[----:B------:R-:W-:Y:S05]  /*2f50*/  BSYNC B1 ;  /* 0x0000000000017941 */ /* 0x000fea0003800000 */
.L_x_2583:
[----:B------:R-:W-:Y:S01]  /*2f60*/  FFMA.FTZ R0, -R17, R13, R0 ;  /* 0x0000000d11007223 */ /* 0x000fe20000010100 */
[----:B------:R-:W-:Y:S06]  /*2f70*/  BRA `(.L_x_2581) ;  /* 0x00000000007c7947 */ /* 0x000fec0003800000 */
.L_x_2582:
        /* <DEDUP_REMOVED lines=13> */
[----:B0-----:R-:W-:-:S04]  /*3050*/  LOP3.LUT R18, R17, 0x3f800000, RZ, 0xfc, !PT ;  /* 0x3f80000011127812 */ /* 0x001fc800078efcff */
[----:B------:R0:W1:Y:S03]  /*3060*/  MUFU.RCP R0, R18 ;  /* 0x0000001200007308 */ /* 0x0000660000001000 */
.L_x_2588:
        /* <DEDUP_REMOVED lines=13> */
.L_x_2587:
[----:B------:R-:W-:Y:S05]  /*3140*/  BSYNC B1 ;  /* 0x0000000000017941 */ /* 0x000fea0003800000 */
.L_x_2586:
[----:B------:R-:W-:-:S04]  /*3150*/  FMUL.FTZ R14, R14, 1.1920928955078125e-07 ;  /* 0x340000000e0e7820 */ /* 0x000fc80000410000 */
[----:B------:R-:W-:-:S07]  /*3160*/  FMUL.FTZ R0, R13, R14 ;  /* 0x0000000e0d007220 */ /* 0x000fce0000410000 */
.L_x_2581:
[----:B------:R-:W-:Y:S05]  /*3170*/  BSYNC B0 ;  /* 0x0000000000007941 */ /* 0x000fea0003800000 */
.L_x_2580:
        /* <DEDUP_REMOVED lines=29> */
.L_x_2589:
[----:B------:R-:W-:Y:S05]  /*3350*/  BSYNC B0 ;  /* 0x0000000000007941 */ /* 0x000fea0003800000 */
.L_x_2579:
        /* <DEDUP_REMOVED lines=10> */
.L_x_2501:
        /* <DEDUP_REMOVED lines=8> */
[----:B------:R-:W-:Y:S01]  /*3480*/  @!P6 IMAD.IADD R9, R2, 0x1, R29 ;  /* 0x000000010209e824 */ /* 0x000fe200078e021d */
[----:B------:R-:W-:Y:S01]  /*3490*/  @!P6 IADD3 R29, R29, 0x80, RZ ;  /* 0x000000801d1de810 */ /* 0x000fe20007ffe0ff */
[----:B------:R-:W2:Y:S03]  /*34a0*/  @!P6 LDC.64 R6, c[0x0][0x220] ;  /* 0x00008800ff06eb82 */ /* 0x000ea60000000a00 */
        /* <DEDUP_REMOVED lines=12> */
[----:B------:R-:W4:Y:S01]  /*3570*/  @!P3 LDC.64 R8, c[0x0][0x220] ;  /* 0x00008800ff08bb82 */ /* 0x000f220000000a00 */
[----:B------:R-:W-:-:S05]  /*3580*/  @!P3 VIADD R29, R29, 0x80 ;  /* 0x000000801d1db836 */ /* 0x000fca0000000000 */
[----:B------:R-:W-:-:S13]  /*3590*/  ISETP.GE.AND P2, PT, R29, R3, PT ;  /* 0x000000031d00720c */ /* 0x000fda0003f46270 */
[----:B------:R-:W-:Y:S01]  /*35a0*/  @!P2 IADD3 R25, R2, R29, RZ ;  /* 0x0000001d0219a210 */ /* 0x000fe20007ffe0ff */
[----:B------:R-:W-:Y:S01]  /*35b0*/  @!P2 VIADD R29, R29, 0x80 ;  /* 0x000000801d1da836 */ /* 0x000fe20000000000 */
[----:B------:R-:W1:Y:S04]  /*35c0*/  @!P2 LDC.64 R10, c[0x0][0x220] ;  /* 0x00008800ff0aab82 */ /* 0x000e680000000a00 */
        /* <DEDUP_REMOVED lines=30> */
[----:B-1----:R-:W-:Y:S02]  /*37b0*/  IMAD.U32 R7, R5, 0x10000, RZ ;  /* 0x0001000005077824 */ /* 0x002fe400078e00ff */
        /* <DEDUP_REMOVED lines=34> */
.L_x_2597:
[----:B------:R-:W-:Y:S01]  /*39e0*/  FSETP.GEU.FTZ.AND P0, PT, R6, -R10, PT ;  /* 0x8000000a0600720b */ /* 0x000fe20003f1e000 */
[----:B------:R-:W-:-:S12]  /*39f0*/  FADD.FTZ R0, R0, -1 ;  /* 0xbf80000000007421 */ /* 0x000fd80000010000 */
[----:B------:R-:W-:-:S07]  /*3a00*/  @!P0 FADD.FTZ R0, R0, -1 ;  /* 0xbf80000000008421 */ /* 0x000fce0000010000 */
.L_x_2596:
[----:B------:R-:W-:Y:S05]  /*3a10*/  BSYNC B2 ;  /* 0x0000000000027941 */ /* 0x000fea0003800000 */
.L_x_2595:
[----:B------:R-:W-:Y:S01]  /*3a20*/  FFMA.FTZ R9, -R10, R0, R9 ;  /* 0x000000000a097223 */ /* 0x000fe20000010109 */
[----:B------:R-:W-:Y:S06]  /*3a30*/  BRA `(.L_x_2593) ;  /* 0x00000000007c7947 */ /* 0x000fec0003800000 */
.L_x_2594:
[----:B------:R-:W-:Y:S01]  /*3a40*/  IADD3 R0, R12, -0xb800000, RZ ;  /* 0xf48000000c007810 */ /* 0x000fe20007ffe0ff */
[----:B------:R-:W-:Y:S01]  /*3a50*/  BSSY B2, `(.L_x_2598) ;  /* 0x000001b000027945 */ /* 0x000fe20003800000 */
[----:B------:R-:W-:Y:S02]  /*3a60*/  FSETP.GT.FTZ.AND P0, PT, |R7|, RZ, PT ;  /* 0x000000ff0700720b */ /* 0x000fe40003f14200 */
        /* <DEDUP_REMOVED lines=12> */
.L_x_2600:
        /* <DEDUP_REMOVED lines=13> */
.L_x_2599:
[----:B------:R-:W-:Y:S05]  /*3c00*/  BSYNC B2 ;  /* 0x0000000000027941 */ /* 0x000fea0003800000 */
.L_x_2598:
[----:B0-----:R-:W-:-:S04]  /*3c10*/  FMUL.FTZ R9, R0, 1.1920928955078125e-07 ;  /* 0x3400000000097820 */ /* 0x001fc80000410000 */
[----:B------:R-:W-:-:S07]  /*3c20*/  FMUL.FTZ R9, R6, R9 ;  /* 0x0000000906097220 */ /* 0x000fce0000410000 */
.L_x_2593:
[----:B------:R-:W-:Y:S05]  /*3c30*/  BSYNC B0 ;  /* 0x0000000000007941 */ /* 0x000fea0003800000 */
.L_x_2592:
        /* <DEDUP_REMOVED lines=29> */
.L_x_2591:
[----:B------:R-:W-:Y:S05]  /*3e10*/  BSYNC B1 ;  /* 0x0000000000017941 */ /* 0x000fea0003800000 */
.L_x_2590:
        /* <DEDUP_REMOVED lines=39> */
.L_x_2608:
[----:B------:R-:W-:Y:S01]  /*4090*/  FSETP.GEU.FTZ.AND P0, PT, R12, -R13, PT ;  /* 0x8000000d0c00720b */ /* 0x000fe20003f1e000 */
[----:B------:R-:W-:-:S12]  /*40a0*/  FADD.FTZ R0, R0, -1 ;  /* 0xbf80000000007421 */ /* 0x000fd80000010000 */
[----:B------:R-:W-:-:S07]  /*40b0*/  @!P0 FADD.FTZ R0, R0, -1 ;  /* 0xbf80000000008421 */ /* 0x000fce0000010000 */
.L_x_2607:
[----:B------:R-:W-:Y:S05]  /*40c0*/  BSYNC B2 ;  /* 0x0000000000027941 */ /* 0x000fea0003800000 */
.L_x_2606:
[----:B------:R-:W-:Y:S01]  /*40d0*/  FFMA.FTZ R7, -R13, R0, R7 ;  /* 0x000000000d077223 */ /* 0x000fe20000010107 */
[----:B------:R-:W-:Y:S06]  /*40e0*/  BRA `(.L_x_2604) ;  /* 0x0000000000887947 */ /* 0x000fec0003800000 */
.L_x_2605:
        /* <DEDUP_REMOVED lines=13> */
[----:B------:R-:W-:Y:S02]  /*41c0*/  LOP3.LUT R11, R18, 0x7fffff, RZ, 0xc0, !PT ;  /* 0x007fffff120b7812 */ /* 0x000fe400078ec0ff */
[----:B------:R-:W-:Y:S01]  /*41d0*/  MOV R14, R12 ;  /* 0x0000000c000e7202 */ /* 0x000fe20000000f00 */
[----:B------:R-:W-:Y:S01]  /*41e0*/  IMAD.MOV.U32 R12, RZ, RZ, R13 ;  /* 0x000000ffff0c7224 */ /* 0x000fe200078e000d */
[----:B------:R-:W-:-:S04]  /*41f0*/  LOP3.LUT R11, R11, 0x3f800000, RZ, 0xfc, !PT ;  /* 0x3f8000000b0b7812 */ /* 0x000fc800078efcff */
[----:B------:R0:W1:Y:S03]  /*4200*/  MUFU.RCP R0, R11 ;  /* 0x0000000b00007308 */ /* 0x0000660000001000 */
.L_x_2611:
        /* <DEDUP_REMOVED lines=13> */
.L_x_2610:
[----:B------:R-:W-:Y:S05]  /*42e0*/  BSYNC B2 ;  /* 0x0000000000027941 */ /* 0x000fea0003800000 */
.L_x_2609:
[----:B------:R-:W-:-:S04]  /*42f0*/  FMUL.FTZ R14, R14, 1.1920928955078125e-07 ;  /* 0x340000000e0e7820 */ /* 0x000fc80000410000 */
[----:B------:R-:W-:-:S07]  /*4300*/  FMUL.FTZ R7, R7, R14 ;  /* 0x0000000e07077220 */ /* 0x000fce0000410000 */
.L_x_2604:
[----:B------:R-:W-:Y:S05]  /*4310*/  BSYNC B0 ;  /* 0x0000000000007941 */ /* 0x000fea0003800000 */
.L_x_2603:
        /* <DEDUP_REMOVED lines=25> */
[----:B------:R-:W-:-:S05]  /*44b0*/  @P0 SHF.L.U32 R9, R7, 0x10, RZ ;  /* 0x0000001007090819 */ /* 0x000fca00000006ff */
[----:B------:R-:W-:-:S05]  /*44c0*/  @P0 FADD.FTZ R9, R9, 1 ;  /* 0x3f80000009090421 */ /* 0x000fca0000010000 */
[----:B------:R-:W-:-:S04]  /*44d0*/  @P0 F2FP.BF16.F32.PACK_AB R9, RZ, R9 ;  /* 0x00000009ff09023e */ /* 0x000fc800000010ff */
[----:B------:R-:W-:-:S07]  /*44e0*/  @P0 PRMT R7, R9, 0x7610, R7 ;  /* 0x0000761009070816 */ /* 0x000fce0000000007 */
.L_x_2602:
[----:B------:R-:W-:Y:S05]  /*44f0*/  BSYNC B1 ;  /* 0x0000000000017941 */ /* 0x000fea0003800000 */
.L_x_2601:
        /* <DEDUP_REMOVED lines=39> */
.L_x_2619:
[----:B------:R-:W-:Y:S01]  /*4770*/  FSETP.GEU.FTZ.AND P0, PT, R13, -R14, PT ;  /* 0x8000000e0d00720b */ /* 0x000fe20003f1e000 */
[----:B------:R-:W-:-:S12]  /*4780*/  FADD.FTZ R9, R9, -1 ;  /* 0xbf80000009097421 */ /* 0x000fd80000010000 */
[----:B------:R-:W-:-:S07]  /*4790*/  @!P0 FADD.FTZ R9, R9, -1 ;  /* 0xbf80000009098421 */ /* 0x000fce0000010000 */
.L_x_2618:
[----:B------:R-:W-:Y:S05]  /*47a0*/  BSYNC B2 ;  /* 0x0000000000027941 */ /* 0x000fea0003800000 */
.L_x_2617:
[----:B------:R-:W-:Y:S01]  /*47b0*/  FFMA.FTZ R0, -R14, R9, R0 ;  /* 0x000000090e007223 */ /* 0x000fe20000010100 */
[----:B------:R-:W-:Y:S06]  /*47c0*/  BRA `(.L_x_2615) ;  /* 0x0000000000887947 */ /* 0x000fec0003800000 */
.L_x_2616:
        /* <DEDUP_REMOVED lines=18> */
.L_x_2622:
        /* <DEDUP_REMOVED lines=13> */
.L_x_2621:
[----:B------:R-:W-:Y:S05]  /*49c0*/  BSYNC B2 ;  /* 0x0000000000027941 */ /* 0x000fea0003800000 */
.L_x_2620:
[----:B------:R-:W-:-:S04]  /*49d0*/  FMUL.FTZ R0, R15, 1.1920928955078125e-07 ;  /* 0x340000000f007820 */ /* 0x000fc80000410000 */
[----:B------:R-:W-:-:S07]  /*49e0*/  FMUL.FTZ R0, R9, R0 ;  /* 0x0000000009007220 */ /* 0x000fce0000410000 */
.L_x_2615:
[----:B------:R-:W-:Y:S05]  /*49f0*/  BSYNC B0 ;  /* 0x0000000000007941 */ /* 0x000fea0003800000 */
.L_x_2614:
        /* <DEDUP_REMOVED lines=29> */
.L_x_2613:
[----:B------:R-:W-:Y:S05]  /*4bd0*/  BSYNC B1 ;  /* 0x0000000000017941 */ /* 0x000fea0003800000 */
.L_x_2612:
        /* <DEDUP_REMOVED lines=39> */
.L_x_2630:
[----:B------:R-:W-:Y:S01]  /*4e50*/  FSETP.GEU.FTZ.AND P0, PT, R10, -R14, PT ;  /* 0x8000000e0a00720b */ /* 0x000fe20003f1e000 */
[----:B------:R-:W-:-:S12]  /*4e60*/  FADD.FTZ R0, R0, -1 ;  /* 0xbf80000000007421 */ /* 0x000fd80000010000 */
[----:B------:R-:W-:-:S07]  /*4e70*/  @!P0 FADD.FTZ R0, R0, -1 ;  /* 0xbf80000000008421 */ /* 0x000fce0000010000 */
.L_x_2629:
[----:B------:R-:W-:Y:S05]  /*4e80*/  BSYNC B2 ;  /* 0x0000000000027941 */ /* 0x000fea0003800000 */
.L_x_2628:
[----:B------:R-:W-:Y:S01]  /*4e90*/  FFMA.FTZ R13, -R14, R0, R13 ;  /* 0x000000000e0d7223 */ /* 0x000fe2000001010d */
[----:B------:R-:W-:Y:S06]  /*4ea0*/  BRA `(.L_x_2626) ;  /* 0x0000000000887947 */ /* 0x000fec0003800000 */
.L_x_2627:
        /* <DEDUP_REMOVED lines=13> */
[----:B------:R-:W-:Y:S02]  /*4f80*/  LOP3.LUT R13, R20, 0x7fffff, RZ, 0xc0, !PT ;  /* 0x007fffff140d7812 */ /* 0x000fe400078ec0ff */
[----:B------:R-:W-:Y:S01]  /*4f90*/  MOV R18, R14 ;  /* 0x0000000e00127202 */ /* 0x000fe20000000f00 */
[----:B------:R-:W-:Y:S01]  /*4fa0*/  IMAD.MOV.U32 R14, RZ, RZ, R15 ;  /* 0x000000ffff0e7224 */ /* 0x000fe200078e000f */
[----:B------:R-:W-:-:S04]  /*4fb0*/  LOP3.LUT R13, R13, 0x3f800000, RZ, 0xfc, !PT ;  /* 0x3f8000000d0d7812 */ /* 0x000fc800078efcff */
[----:B------:R0:W1:Y:S03]  /*4fc0*/  MUFU.RCP R0, R13 ;  /* 0x0000000d00007308 */ /* 0x0000660000001000 */
.L_x_2633:
        /* <DEDUP_REMOVED lines=13> */
.L_x_2632:
[----:B------:R-:W-:Y:S05]  /*50a0*/  BSYNC B2 ;  /* 0x0000000000027941 */ /* 0x000fea0003800000 */
.L_x_2631:
[----:B0-----:R-:W-:-:S04]  /*50b0*/  FMUL.FTZ R13, R18, 1.1920928955078125e-07 ;  /* 0x34000000120d7820 */ /* 0x001fc80000410000 */
[----:B------:R-:W-:-:S07]  /*50c0*/  FMUL.FTZ R13, R10, R13 ;  /* 0x0000000d0a0d7220 */ /* 0x000fce0000410000 */
.L_x_2626:
[----:B------:R-:W-:Y:S05]  /*50d0*/  BSYNC B0 ;  /* 0x0000000000007941 */ /* 0x000fea0003800000 */
.L_x_2625:
        /* <DEDUP_REMOVED lines=29> */
.L_x_2624:
[----:B------:R-:W-:Y:S05]  /*52b0*/  BSYNC B1 ;  /* 0x0000000000017941 */ /* 0x000fea0003800000 */
.L_x_2623:
        /* <DEDUP_REMOVED lines=39> */
.L_x_2641:
[----:B------:R-:W-:Y:S01]  /*5530*/  FSETP.GEU.FTZ.AND P0, PT, R15, -R18, PT ;  /* 0x800000120f00720b */ /* 0x000fe20003f1e000 */
[----:B------:R-:W-:-:S12]  /*5540*/  FADD.FTZ R11, R11, -1 ;  /* 0xbf8000000b0b7421 */ /* 0x000fd80000010000 */
[----:B------:R-:W-:-:S07]  /*5550*/  @!P0 FADD.FTZ R11, R11, -1 ;  /* 0xbf8000000b0b8421 */ /* 0x000fce0000010000 */
.L_x_2640:
[----:B------:R-:W-:Y:S05]  /*5560*/  BSYNC B2 ;  /* 0x0000000000027941 */ /* 0x000fea0003800000 */
.L_x_2639:
[----:B------:R-:W-:Y:S01]  /*5570*/  FFMA.FTZ R0, -R18, R11, R0 ;  /* 0x0000000b12007223 */ /* 0x000fe20000010100 */
[----:B------:R-:W-:Y:S06]  /*5580*/  BRA `(.L_x_2637) ;  /* 0x0000000000887947 */ /* 0x000fec0003800000 */
.L_x_2638:
        /* <DEDUP_REMOVED lines=18> */
.L_x_2644:
        /* <DEDUP_REMOVED lines=13> */
.L_x_2643:
[----:B------:R-:W-:Y:S05]  /*5780*/  BSYNC B2 ;  /* 0x0000000000027941 */ /* 0x000fea0003800000 */
.L_x_2642:
[----:B------:R-:W-:-:S04]  /*5790*/  FMUL.FTZ R0, R19, 1.1920928955078125e-07 ;  /* 0x3400000013007820 */ /* 0x000fc80000410000 */
[----:B------:R-:W-:-:S07]  /*57a0*/  FMUL.FTZ R0, R11, R0 ;  /* 0x000000000b007220 */ /* 0x000fce0000410000 */
.L_x_2637:
[----:B------:R-:W-:Y:S05]  /*57b0*/  BSYNC B0 ;  /* 0x0000000000007941 */ /* 0x000fea0003800000 */
.L_x_2636:
        /* <DEDUP_REMOVED lines=29> */
.L_x_2635:
[----:B------:R-:W-:Y:S05]  /*5990*/  BSYNC B1 ;  /* 0x0000000000017941 */ /* 0x000fea0003800000 */
.L_x_2634:
        /* <DEDUP_REMOVED lines=39> */
.L_x_2652:
[----:B------:R-:W-:Y:S01]  /*5c10*/  FSETP.GEU.FTZ.AND P0, PT, R12, -R18, PT ;  /* 0x800000120c00720b */ /* 0x000fe20003f1e000 */
[----:B------:R-:W-:-:S12]  /*5c20*/  FADD.FTZ R0, R0, -1 ;  /* 0xbf80000000007421 */ /* 0x000fd80000010000 */
[----:B------:R-:W-:-:S07]  /*5c30*/  @!P0 FADD.FTZ R0, R0, -1 ;  /* 0xbf80000000008421 */ /* 0x000fce0000010000 */
.L_x_2651:
[----:B------:R-:W-:Y:S05]  /*5c40*/  BSYNC B2 ;  /* 0x0000000000027941 */ /* 0x000fea0003800000 */
.L_x_2650:
[----:B------:R-:W-:Y:S01]  /*5c50*/  FFMA.FTZ R15, -R18, R0, R15 ;  /* 0x00000000120f7223 */ /* 0x000fe2000001010f */
[----:B------:R-:W-:Y:S06]  /*5c60*/  BRA `(.L_x_2648) ;  /* 0x0000000000887947 */ /* 0x000fec0003800000 */
.L_x_2649:
        /* <DEDUP_REMOVED lines=18> */
.L_x_2655:
        /* <DEDUP_REMOVED lines=13> */
.L_x_2654:
[----:B------:R-:W-:Y:S05]  /*5e60*/  BSYNC B2 ;  /* 0x0000000000027941 */ /* 0x000fea0003800000 */
.L_x_2653:
[----:B0-----:R-:W-:-:S04]  /*5e70*/  FMUL.FTZ R15, R20, 1.1920928955078125e-07 ;  /* 0x34000000140f7820 */ /* 0x001fc80000410000 */
[----:B------:R-:W-:-:S07]  /*5e80*/  FMUL.FTZ R15, R12, R15 ;  /* 0x0000000f0c0f7220 */ /* 0x000fce0000410000 */
.L_x_2648:
[----:B------:R-:W-:Y:S05]  /*5e90*/  BSYNC B0 ;  /* 0x0000000000007941 */ /* 0x000fea0003800000 */
.L_x_2647:
        /* <DEDUP_REMOVED lines=29> */
.L_x_2646:
[----:B------:R-:W-:Y:S05]  /*6070*/  BSYNC B1 ;  /* 0x0000000000017941 */ /* 0x000fea0003800000 */
.L_x_2645:
        /* <DEDUP_REMOVED lines=39> */
.L_x_2663:
[----:B------:R-:W-:Y:S01]  /*62f0*/  FSETP.GEU.FTZ.AND P0, PT, R19, -R20, PT ;  /* 0x800000141300720b */ /* 0x000fe20003f1e000 */
[----:B------:R-:W-:-:S12]  /*6300*/  FADD.FTZ R13, R13, -1 ;  /* 0xbf8000000d0d7421 */ /* 0x000fd80000010000 */
[----:B------:R-:W-:-:S07]  /*6310*/  @!P0 FADD.FTZ R13, R13, -1 ;  /* 0xbf8000000d0d8421 */ /* 0x000fce0000010000 */
.L_x_2662:
[----:B------:R-:W-:Y:S05]  /*6320*/  BSYNC B2 ;  /* 0x0000000000027941 */ /* 0x000fea0003800000 */
.L_x_2661:
[----:B------:R-:W-:Y:S01]  /*6330*/  FFMA.FTZ R0, -R20, R13, R0 ;  /* 0x0000000d14007223 */ /* 0x000fe20000010100 */
[----:B------:R-:W-:Y:S06]  /*6340*/  BRA `(.L_x_2659) ;  /* 0x0000000000887947 */ /* 0x000fec0003800000 */
.L_x_2660:
        /* <DEDUP_REMOVED lines=18> */
.L_x_2666:
        /* <DEDUP_REMOVED lines=13> */
.L_x_2665:
[----:B------:R-:W-:Y:S05]  /*6540*/  BSYNC B2 ;  /* 0x0000000000027941 */ /* 0x000fea0003800000 */
.L_x_2664:
[----:B------:R-:W-:-:S04]  /*6550*/  FMUL.FTZ R0, R21, 1.1920928955078125e-07 ;  /* 0x3400000015007820 */ /* 0x000fc80000410000 */
[----:B------:R-:W-:-:S07]  /*6560*/  FMUL.FTZ R0, R13, R0 ;  /* 0x000000000d007220 */ /* 0x000fce0000410000 */
.L_x_2659:
[----:B------:R-:W-:Y:S05]  /*6570*/  BSYNC B0 ;  /* 0x0000000000007941 */ /* 0x000fea0003800000 */
.L_x_2658:
        /* <DEDUP_REMOVED lines=29> */
.L_x_2657:
[----:B------:R-:W-:Y:S05]  /*6750*/  BSYNC B1 ;  /* 0x0000000000017941 */ /* 0x000fea0003800000 */
.L_x_2656:
        /* <DEDUP_REMOVED lines=38> */
.L_x_2674:
[----:B------:R-:W-:Y:S01]  /*69c0*/  FSETP.GEU.FTZ.AND P0, PT, R18, -R19, PT ;  /* 0x800000131200720b */ /* 0x000fe20003f1e000 */
[----:B------:R-:W-:-:S12]  /*69d0*/  FADD.FTZ R0, R0, -1 ;  /* 0xbf80000000007421 */ /* 0x000fd80000010000 */
[----:B------:R-:W-:-:S07]  /*69e0*/  @!P0 FADD.FTZ R0, R0, -1 ;  /* 0xbf80000000008421 */ /* 0x000fce0000010000 */
.L_x_2673:
[----:B------:R-:W-:Y:S05]  /*69f0*/  BSYNC B2 ;  /* 0x0000000000027941 */ /* 0x000fea0003800000 */
.L_x_2672:
[----:B------:R-:W-:Y:S01]  /*6a00*/  FFMA.FTZ R15, -R19, R0, R15 ;  /* 0x00000000130f7223 */ /* 0x000fe2000001010f */
[----:B------:R-:W-:Y:S06]  /*6a10*/  BRA `(.L_x_2670) ;  /* 0x00000000007c7947 */ /* 0x000fec0003800000 */
.L_x_2671:
        /* <DEDUP_REMOVED lines=15> */
.L_x_2677:
        /* <DEDUP_REMOVED lines=13> */
.L_x_2676:
[----:B------:R-:W-:Y:S05]  /*6be0*/  BSYNC B2 ;  /* 0x0000000000027941 */ /* 0x000fea0003800000 */
.L_x_2675:
[----:B------:R-:W-:-:S04]  /*6bf0*/  FMUL.FTZ R18, R18, 1.1920928955078125e-07 ;  /* 0x3400000012127820 */ /* 0x000fc80000410000 */
[----:B------:R-:W-:-:S07]  /*6c00*/  FMUL.FTZ R15, R15, R18 ;  /* 0x000000120f0f7220 */ /* 0x000fce0000410000 */
.L_x_2670:
[----:B------:R-:W-:Y:S05]  /*6c10*/  BSYNC B0 ;  /* 0x0000000000007941 */ /* 0x000fea0003800000 */
.L_x_2669:
        /* <DEDUP_REMOVED lines=29> */
.L_x_2668:
[----:B------:R-:W-:Y:S05]  /*6df0*/  BSYNC B1 ;  /* 0x0000000000017941 */ /* 0x000fea0003800000 */
.L_x_2667:
        /* <DEDUP_REMOVED lines=12> */
[----:B------:R-:W-:Y:S01]  /*6ec0*/  IADD3 R5, R2, R4, RZ ;  /* 0x0000000402057210 */ /* 0x000fe20007ffe0ff */
[----:B------:R-:W-:-:S04]  /*6ed0*/  VIADD R4, R4, 0x80 ;  /* 0x0000008004047836 */ /* 0x000fc80000000000 */
[----:B0-----:R-:W-:-:S05]  /*6ee0*/  IMAD.WIDE.U32 R14, R5, 0x2, R14 ;  /* 0x00000002050e7825 */ /* 0x001fca00078e000e */
[----:B------:R1:W-:Y:S02]  /*6ef0*/  STG.E.U16 desc[UR4][R14.64], R7 ;  /* 0x000000070e007986 */ /* 0x0003e4000c101504 */
.L_x_2680:
[----:B------:R-:W-:-:S13]  /*6f00*/  ISETP.GE.AND P0, PT, R4, R3, PT ;  /* 0x000000030400720c */ /* 0x000fda0003f06270 */
[----:B------:R-:W-:Y:S05]  /*6f10*/  @P0 BRA `(.L_x_2682) ;  /* 0x0000000000300947 */ /* 0x000fea0003800000 */
[----:B-1----:R-:W1:Y:S01]  /*6f20*/  LDC.64 R6, c[0x0][0x218] ;  /* 0x00008600ff067b82 */ /* 0x002e620000000a00 */
[----:B------:R-:W-:Y:S02]  /*6f30*/  IMAD.IADD R5, R2, 0x1, R4 ;  /* 0x0000000102057824 */ /* 0x000fe400078e0204 */
[----:B------:R-:W-:Y:S02]  /*6f40*/  VIADD R4, R4, 0x80 ;  /* 0x0000008004047836 */ /* 0x000fe40000000000 */
[----:B-1----:R-:W-:-:S05]  /*6f50*/  IMAD.WIDE.U32 R6, R5, 0x2, R6 ;  /* 0x0000000205067825 */ /* 0x002fca00078e0006 */
[----:B------:R1:W-:Y:S02]  /*6f60*/  STG.E.U16 desc[UR4][R6.64], R9 ;  /* 0x0000000906007986 */ /* 0x0003e4000c101504 */
.L_x_2681:
[----:B------:R-:W-:-:S13]  /*6f70*/  ISETP.GE.AND P0, PT, R4, R3, PT ;  /* 0x000000030400720c */ /* 0x000fda0003f06270 */
[----:B------:R-:W-:Y:S05]  /*6f80*/  @P0 BRA `(.L_x_2683) ;  /* 0x0000000000300947 */ /* 0x000fea0003800000 */
[----:B01----:R-:W0:Y:S01]  /*6f90*/  LDC.64 R6, c[0x0][0x218] ;  /* 0x00008600ff067b82 */ /* 0x003e220000000a00 */
[----:B------:R-:W-:Y:S02]  /*6fa0*/  IMAD.IADD R5, R2, 0x1, R4 ;  /* 0x0000000102057824 */ /* 0x000fe400078e0204 */
[----:B------:R-:W-:Y:S02]  /*6fb0*/  VIADD R4, R4, 0x80 ;  /* 0x0000008004047836 */ /* 0x000fe40000000000 */
[----:B0-----:R-:W-:-:S05]  /*6fc0*/  IMAD.WIDE.U32 R6, R5, 0x2, R6 ;  /* 0x0000000205067825 */ /* 0x001fca00078e0006 */
[----:B------:R2:W-:Y:S02]  /*6fd0*/  STG.E.U16 desc[UR4][R6.64], R10 ;  /* 0x0000000a06007986 */ /* 0x0005e4000c101504 */
.L_x_2682:
[----:B------:R-:W-:-:S13]  /*6fe0*/  ISETP.GE.AND P0, PT, R4, R3, PT ;  /* 0x000000030400720c */ /* 0x000fda0003f06270 */
[----:B------:R-:W-:Y:S05]  /*6ff0*/  @P0 BRA `(.L_x_2684) ;  /* 0x0000000000340947 */ /* 0x000fea0003800000 */
[----:B-12---:R-:W1:Y:S01]  /*7000*/  LDC.64 R6, c[0x0][0x218] ;  /* 0x00008600ff067b82 */ /* 0x006e620000000a00 */
[----:B------:R-:W-:Y:S01]  /*7010*/  IMAD.IADD R5, R2, 0x1, R4 ;  /* 0x0000000102057824 */ /* 0x000fe200078e0204 */
[----:B------:R-:W-:-:S03]  /*7020*/  IADD3 R4, R4, 0x80, RZ ;  /* 0x0000008004047810 */ /* 0x000fc60007ffe0ff */
[----:B-1----:R-:W-:-:S05]  /*7030*/  IMAD.WIDE.U32 R6, R5, 0x2, R6 ;  /* 0x0000000205067825 */ /* 0x002fca00078e0006 */
[----:B------:R2:W-:Y:S02]  /*7040*/  STG.E.U16 desc[UR4][R6.64], R11 ;  /* 0x0000000b06007986 */ /* 0x0005e4000c101504 */
.L_x_2683:
[----:B------:R-:W-:-:S13]  /*7050*/  ISETP.GE.AND P0, PT, R4, R3, PT ;  /* 0x000000030400720c */ /* 0x000fda0003f06270 */
[----:B------:R-:W-:Y:S05]  /*7060*/  @P0 BREAK B1 ;  /* 0x0000000000010942 */ /* 0x000fea0003800000 */
[----:B------:R-:W-:Y:S05]  /*7070*/  @P0 BRA `(.L_x_2685) ;  /* 0x0000000000300947 */ /* 0x000fea0003800000 */
[----:B012---:R-:W0:Y:S01]  /*7080*/  LDC.64 R6, c[0x0][0x218] ;  /* 0x00008600ff067b82 */ /* 0x007e220000000a00 */
[----:B------:R-:W-:Y:S02]  /*7090*/  IMAD.IADD R5, R2, 0x1, R4 ;  /* 0x0000000102057824 */ /* 0x000fe400078e0204 */
[----:B------:R-:W-:Y:S02]  /*70a0*/  VIADD R4, R4, 0x80 ;  /* 0x0000008004047836 */ /* 0x000fe40000000000 */
[----:B0-----:R-:W-:-:S05]  /*70b0*/  IMAD.WIDE.U32 R6, R5, 0x2, R6 ;  /* 0x0000000205067825 */ /* 0x001fca00078e0006 */
[----:B------:R3:W-:Y:S02]  /*70c0*/  STG.E.U16 desc[UR4][R6.64], R12 ;  /* 0x0000000c06007986 */ /* 0x0007e4000c101504 */
.L_x_2684:
[----:B------:R-:W-:Y:S05]  /*70d0*/  BSYNC B1 ;  /* 0x0000000000017941 */ /* 0x000fea0003800000 */
.L_x_2679:
[----:B------:R-:W-:-:S13]  /*70e0*/  ISETP.GE.AND P0, PT, R4, R3, PT ;  /* 0x000000030400720c */ /* 0x000fda0003f06270 */
[----:B-123--:R-:W1:Y:S01]  /*70f0*/  @!P0 LDC.64 R6, c[0x0][0x218] ;  /* 0x00008600ff068b82 */ /* 0x00ee620000000a00 */
[----:B------:R-:W-:Y:S02]  /*7100*/  @!P0 IMAD.IADD R5, R2, 0x1, R4 ;  /* 0x0000000102058824 */ /* 0x000fe400078e0204 */
[----:B------:R-:W-:Y:S02]  /*7110*/  @!P0 VIADD R4, R4, 0x80 ;  /* 0x0000008004048836 */ /* 0x000fe40000000000 */
[----:B-1----:R-:W-:-:S05]  /*7120*/  @!P0 IMAD.WIDE.U32 R6, R5, 0x2, R6 ;  /* 0x0000000205068825 */ /* 0x002fca00078e0006 */
[----:B------:R3:W-:Y:S02]  /*7130*/  @!P0 STG.E.U16 desc[UR4][R6.64], R13 ;  /* 0x0000000d06008986 */ /* 0x0007e4000c101504 */
.L_x_2685:
[----:B------:R-:W-:Y:S05]  /*7140*/  BSYNC B0 ;  /* 0x0000000000007941 */ /* 0x000fea0003800000 */
.L_x_2678:
        /* <DEDUP_REMOVED lines=8> */
.L_x_2686:
        /* <DEDUP_REMOVED lines=11> */
.L_x_37774:


//--------------------- .text._ZN2at6native29vectorized_elementwise_kernelILi8ENS0_13BUnaryFunctorIN3c108BFloat16ES4_S4_ZZZNS0_15binary_internal21div_floor_kernel_cudaERNS_18TensorIteratorBaseEENKUlvE1_clEvENKUlvE2_clEvEUlS4_S4_E_EESt5arrayIPcLm2EEEEviT0_T1_ --------------------------
	.section	.text._ZN2at6native29vectorized_elementwise_kernelILi8ENS0_13BUnaryFunctorIN3c108BFloat16ES4_S4_ZZZNS0_15binary_internal21div_floor_kernel_cudaERNS_18TensorIteratorBaseEENKUlvE1_clEvENKUlvE2_clEvEUlS4_S4_E_EESt5arrayIPcLm2EEEEviT0_T1_,"ax",@progbits
	.align	128
        .global         _ZN2at6native29vectorized_elementwise_kernelILi8ENS0_13BUnaryFunctorIN3c108BFloat16ES4_S4_ZZZNS0_15binary_internal21div_floor_kernel_cudaERNS_18TensorIteratorBaseEENKUlvE1_clEvENKUlvE2_clEvEUlS4_S4_E_EESt5arrayIPcLm2EEEEviT0_T1_
        .type           _ZN2at6native29vectorized_elementwise_kernelILi8ENS0_13BUnaryFunctorIN3c108BFloat16ES4_S4_ZZZNS0_15binary_internal21div_floor_kernel_cudaERNS_18TensorIteratorBaseEENKUlvE1_clEvENKUlvE2_clEvEUlS4_S4_E_EESt5arrayIPcLm2EEEEviT0_T1_,@function
        .size           _ZN2at6native29vectorized_elementwise_kernelILi8ENS0_13BUnaryFunctorIN3c108BFloat16ES4_S4_ZZZNS0_15binary_internal21div_floor_kernel_cudaERNS_18TensorIteratorBaseEENKUlvE1_clEvENKUlvE2_clEvEUlS4_S4_E_EESt5arrayIPcLm2EEEEviT0_T1_,(.L_x_37775 - _ZN2at6native29vectorized_elementwise_kernelILi8ENS0_13BUnaryFunctorIN3c108BFloat16ES4_S4_ZZZNS0_15binary_internal21div_floor_kernel_cudaERNS_18TensorIteratorBaseEENKUlvE1_clEvENKUlvE2_clEvEUlS4_S4_E_EESt5arrayIPcLm2EEEEviT0_T1_)
        .other          _ZN2at6native29vectorized_elementwise_kernelILi8ENS0_13BUnaryFunctorIN3c108BFloat16ES4_S4_ZZZNS0_15binary_internal21div_floor_kernel_cudaERNS_18TensorIteratorBaseEENKUlvE1_clEvENKUlvE2_clEvEUlS4_S4_E_EESt5arrayIPcLm2EEEEviT0_T1_,@"STO_CUDA_ENTRY STV_DEFAULT"
_ZN2at6native29vectorized_elementwise_kernelILi8ENS0_13BUnaryFunctorIN3c108BFloat16ES4_S4_ZZZNS0_15binary_internal21div_floor_kernel_cudaERNS_18TensorIteratorBaseEENKUlvE1_clEvENKUlvE2_clEvEUlS4_S4_E_EESt5arrayIPcLm2EEEEviT0_T1_:
.text._ZN2at6native29vectorized_elementwise_kernelILi8ENS0_13BUnaryFunctorIN3c108BFloat16ES4_S4_ZZZNS0_15binary_internal21div_floor_kernel_cudaERNS_18TensorIteratorBaseEENKUlvE1_clEvENKUlvE2_clEvEUlS4_S4_E_EESt5arrayIPcLm2EEEEviT0_T1_:
        /* <DEDUP_REMOVED lines=12> */
[----:B0-----:R-:W-:-:S06]  /*00c0*/  IMAD.WIDE.U32 R6, R8, 0x10, R4 ;  /* 0x0000001008067825 */ /* 0x001fcc00078e0004 */
[----:B------:R-:W2:Y:S01]  /*00d0*/  LDG.E.128 R4, desc[UR4][R6.64] ;  /* 0x0000000406047981 */ /* 0x000ea2000c1e1d00 */
[----:B-1----:R-:W-:-:S05]  /*00e0*/  IMAD.U32 R9, R3, 0x10000, RZ ;  /* 0x0001000003097824 */ /* 0x002fca00078e00ff */
[----:B------:R-:W-:-:S13]  /*00f0*/  FSETP.NEU.FTZ.AND P1, PT, R9, RZ, PT ;  /* 0x000000ff0900720b */ /* 0x000fda0003f3d000 */
[----:B------:R-:W0:Y:S01]  /*0100*/  @!P1 MUFU.RCP R10, R9 ;  /* 0x00000009000a9308 */ /* 0x000e220000001000 */
[C---:B--2---:R-:W-:Y:S01]  /*0110*/  IMAD.U32 R11, R4.reuse, 0x10000, RZ ;  /* 0x00010000040b7824 */ /* 0x044fe200078e00ff */
[----:B------:R-:W-:-:S03]  /*0120*/  PRMT R4, R4, 0x7632, R4 ;  /* 0x0000763204047816 */ /* 0x000fc60000000004 */
        /* <DEDUP_REMOVED lines=31> */
.L_x_2694:
[----:B------:R-:W-:Y:S01]  /*0320*/  FSETP.GEU.FTZ.AND P0, PT, R13, -R0, PT ;  /* 0x800000000d00720b */ /* 0x000fe20003f1e000 */
[----:B------:R-:W-:-:S12]  /*0330*/  FADD.FTZ R10, R10, -1 ;  /* 0xbf8000000a0a7421 */ /* 0x000fd80000010000 */
[----:B------:R-:W-:-:S07]  /*0340*/  @!P0 FADD.FTZ R10, R10, -1 ;  /* 0xbf8000000a0a8421 */ /* 0x000fce0000010000 */
.L_x_2693:
[----:B------:R-:W-:Y:S05]  /*0350*/  BSYNC B1 ;  /* 0x0000000000017941 */ /* 0x000fea0003800000 */
.L_x_2692:
[----:B------:R-:W-:Y:S01]  /*0360*/  FFMA.FTZ R3, -R0, R10, R3 ;  /* 0x0000000a00037223 */ /* 0x000fe20000010103 */
[----:B------:R-:W-:Y:S06]  /*0370*/  BRA `(.L_x_2690) ;  /* 0x00000000007c7947 */ /* 0x000fec0003800000 */
.L_x_2691:
        /* <DEDUP_REMOVED lines=15> */
.L_x_2697:
        /* <DEDUP_REMOVED lines=13> */
.L_x_2696:
[----:B------:R-:W-:Y:S05]  /*0540*/  BSYNC B1 ;  /* 0x0000000000017941 */ /* 0x000fea0003800000 */
.L_x_2695:
[----:B0-----:R-:W-:-:S04]  /*0550*/  FMUL.FTZ R3, R10, 1.1920928955078125e-07 ;  /* 0x340000000a037820 */ /* 0x001fc80000410000 */
[----:B------:R-:W-:-:S07]  /*0560*/  FMUL.FTZ R3, R16, R3 ;  /* 0x0000000310037220 */ /* 0x000fce0000410000 */
.L_x_2690:
[----:B------:R-:W-:Y:S05]  /*0570*/  BSYNC B0 ;  /* 0x0000000000007941 */ /* 0x000fea0003800000 */
.L_x_2689:
[C---:B------:R-:W-:Y:S01]  /*0580*/  FSETP.GTU.FTZ.AND P0, PT, |R3|.reuse, +INF , PT ;  /* 0x7f8000000300780b */ /* 0x040fe20003f1c200 */
[----:B------:R-:W0:Y:S01]  /*0590*/  MUFU.RCP R10, R9 ;  /* 0x00000009000a7308 */ /* 0x000e220000001000 */
        /* <DEDUP_REMOVED lines=27> */
.L_x_2698:
[----:B------:R-:W-:Y:S05]  /*0750*/  BSYNC B0 ;  /* 0x0000000000007941 */ /* 0x000fea0003800000 */
.L_x_2688:
        /* <DEDUP_REMOVED lines=32> */
.L_x_2705:
[----:B------:R-:W-:Y:S01]  /*0960*/  FSETP.GEU.FTZ.AND P0, PT, R12, -R15, PT ;  /* 0x8000000f0c00720b */ /* 0x000fe20003f1e000 */
[----:B------:R-:W-:-:S12]  /*0970*/  FADD.FTZ R13, R13, -1 ;  /* 0xbf8000000d0d7421 */ /* 0x000fd80000010000 */
[----:B------:R-:W-:-:S07]  /*0980*/  @!P0 FADD.FTZ R13, R13, -1 ;  /* 0xbf8000000d0d8421 */ /* 0x000fce0000010000 */
.L_x_2704:
[----:B------:R-:W-:Y:S05]  /*0990*/  BSYNC B1 ;  /* 0x0000000000017941 */ /* 0x000fea0003800000 */
.L_x_2703:
[----:B------:R-:W-:Y:S01]  /*09a0*/  FFMA.FTZ R0, -R15, R13, R0 ;  /* 0x0000000d0f007223 */ /* 0x000fe20000010100 */
[----:B------:R-:W-:Y:S06]  /*09b0*/  BRA `(.L_x_2701) ;  /* 0x00000000007c7947 */ /* 0x000fec0003800000 */
.L_x_2702:
        /* <DEDUP_REMOVED lines=15> */
.L_x_2708:
        /* <DEDUP_REMOVED lines=13> */
.L_x_2707:
[----:B------:R-:W-:Y:S05]  /*0b80*/  BSYNC B1 ;  /* 0x0000000000017941 */ /* 0x000fea0003800000 */
.L_x_2706:
[----:B------:R-:W-:-:S04]  /*0b90*/  FMUL.FTZ R13, R4, 1.1920928955078125e-07 ;  /* 0x34000000040d7820 */ /* 0x000fc80000410000 */
[----:B------:R-:W-:-:S07]  /*0ba0*/  FMUL.FTZ R0, R14, R13 ;  /* 0x0000000d0e007220 */ /* 0x000fce0000410000 */
.L_x_2701:
[----:B------:R-:W-:Y:S05]  /*0bb0*/  BSYNC B0 ;  /* 0x0000000000007941 */ /* 0x000fea0003800000 */
.L_x_2700:
        /* <DEDUP_REMOVED lines=29> */
.L_x_2709:
[----:B------:R-:W-:Y:S05]  /*0d90*/  BSYNC B0 ;  /* 0x0000000000007941 */ /* 0x000fea0003800000 */
.L_x_2699:
        /* <DEDUP_REMOVED lines=33> */
.L_x_2716:
[----:B------:R-:W-:Y:S01]  /*0fb0*/  FSETP.GEU.FTZ.AND P0, PT, R14, -R15, PT ;  /* 0x8000000f0e00720b */ /* 0x000fe20003f1e000 */
[----:B------:R-:W-:-:S12]  /*0fc0*/  FADD.FTZ R5, R5, -1 ;  /* 0xbf80000005057421 */ /* 0x000fd80000010000 */
[----:B------:R-:W-:-:S07]  /*0fd0*/  @!P0 FADD.FTZ R5, R5, -1 ;  /* 0xbf80000005058421 */ /* 0x000fce0000010000 */
.L_x_2715:
[----:B------:R-:W-:Y:S05]  /*0fe0*/  BSYNC B1 ;  /* 0x0000000000017941 */ /* 0x000fea0003800000 */
.L_x_2714:
[----:B------:R-:W-:Y:S01]  /*0ff0*/  FFMA.FTZ R0, -R15, R5, R0 ;  /* 0x000000050f007223 */ /* 0x000fe20000010100 */
[----:B------:R-:W-:Y:S06]  /*1000*/  BRA `(.L_x_2712) ;  /* 0x00000000007c7947 */ /* 0x000fec0003800000 */
.L_x_2713:
[----:B------:R-:W-:Y:S01]  /*1010*/  VIADD R5, R15, 0xf4800000 ;  /* 0xf48000000f057836 */ /* 0x000fe20000000000 */
        /* <DEDUP_REMOVED lines=13> */
[----:B------:R1:W2:Y:S03]  /*10f0*/  MUFU.RCP R0, R18 ;  /* 0x0000001200007308 */ /* 0x0002a60000001000 */
.L_x_2719:
[----:B------:R-:W-:-:S05]  /*1100*/  VIMNMX.U32 R14, R13, 0xb800000, PT ;  /* 0x0b8000000d0e7848 */ /* 0x000fca0003fe0000 */
[----:B------:R-:W-:Y:S02]  /*1110*/  IMAD.IADD R5, R14, 0x1, R5 ;  /* 0x000000010e057824 */ /* 0x000fe400078e0205 */
[----:B------:R-:W-:Y:S02]  /*1120*/  IMAD.IADD R13, R13, 0x1, -R14 ;  /* 0x000000010d0d7824 */ /* 0x000fe400078e0a0e */
[----:B--2---:R-:W-:-:S03]  /*1130*/  FFMA.FTZ R15, R0, R5, -RZ ;  /* 0x00000005000f7223 */ /* 0x004fc600000108ff */
[----:B------:R-:W-:Y:S01]  /*1140*/  ISETP.NE.AND P2, PT, R13, RZ, PT ;  /* 0x000000ff0d00720c */ /* 0x000fe20003f45270 */
[----:B0-----:R-:W-:-:S04]  /*1150*/  FFMA.FTZ R16, -R18, R15, R5 ;  /* 0x0000000f12107223 */ /* 0x001fc80000010105 */
[----:B------:R-:W-:-:S04]  /*1160*/  FFMA.FTZ R16, R0, R16, R15 ;  /* 0x0000001000107223 */ /* 0x000fc8000001000f */
[----:B------:R-:W-:-:S04]  /*1170*/  FFMA.FTZ R15, -R18, R16, R5 ;  /* 0x00000010120f7223 */ /* 0x000fc80000010105 */
[----:B------:R-:W-:-:S04]  /*1180*/  FFMA.FTZ.RZ R15, R0, R15, R16 ;  /* 0x0000000f000f7223 */ /* 0x000fc8000001c010 */
[----:B------:R-:W0:Y:S02]  /*1190*/  FRND.TRUNC R16, R15 ;  /* 0x0000000f00107307 */ /* 0x000e24000020d000 */
[----:B0-----:R-:W-:-:S05]  /*11a0*/  FFMA.FTZ R5, -R18, R16, R5 ;  /* 0x0000001012057223 */ /* 0x001fca0000010105 */
[----:B------:R-:W-:-:S13]  /*11b0*/  ISETP.NE.AND P0, PT, R5, RZ, PT ;  /* 0x000000ff0500720c */ /* 0x000fda0003f05270 */
[----:B------:R-:W-:Y:S05]  /*11c0*/  @P0 BRA P2, `(.L_x_2719) ;  /* 0xfffffffc00cc0947 */ /* 0x000fea000103ffff */
.L_x_2718:
[----:B------:R-:W-:Y:S05]  /*11d0*/  BSYNC B1 ;  /* 0x0000000000017941 */ /* 0x000fea0003800000 */
.L_x_2717:
[----:B------:R-:W-:-:S04]  /*11e0*/  FMUL.FTZ R0, R5, 1.1920928955078125e-07 ;  /* 0x3400000005007820 */ /* 0x000fc80000410000 */
[----:B------:R-:W-:-:S07]  /*11f0*/  FMUL.FTZ R0, R17, R0 ;  /* 0x0000000011007220 */ /* 0x000fce0000410000 */
.L_x_2712:
[----:B------:R-:W-:Y:S05]  /*1200*/  BSYNC B0 ;  /* 0x0000000000007941 */ /* 0x000fea0003800000 */
.L_x_2711:
        /* <DEDUP_REMOVED lines=28> */
.L_x_2720:
[----:B------:R-:W-:Y:S05]  /*13d0*/  BSYNC B0 ;  /* 0x0000000000007941 */ /* 0x000fea0003800000 */
.L_x_2710:
        /* <DEDUP_REMOVED lines=32> */
.L_x_2727:
[----:B------:R-:W-:Y:S01]  /*15e0*/  FSETP.GEU.FTZ.AND P0, PT, R14, -R15, PT ;  /* 0x8000000f0e00720b */ /* 0x000fe20003f1e000 */
[----:B------:R-:W-:-:S12]  /*15f0*/  FADD.FTZ R13, R13, -1 ;  /* 0xbf8000000d0d7421 */ /* 0x000fd80000010000 */
[----:B------:R-:W-:-:S07]  /*1600*/  @!P0 FADD.FTZ R13, R13, -1 ;  /* 0xbf8000000d0d8421 */ /* 0x000fce0000010000 */
.L_x_2726:
[----:B------:R-:W-:Y:S05]  /*1610*/  BSYNC B1 ;  /* 0x0000000000017941 */ /* 0x000fea0003800000 */
.L_x_2725:
[----:B------:R-:W-:Y:S01]  /*1620*/  FFMA.FTZ R0, -R15, R13, R0 ;  /* 0x0000000d0f007223 */ /* 0x000fe20000010100 */
[----:B------:R-:W-:Y:S06]  /*1630*/  BRA `(.L_x_2723) ;  /* 0x00000000007c7947 */ /* 0x000fec0003800000 */
.L_x_2724:
[----:B------:R-:W-:Y:S01]  /*1640*/  IADD3 R12, R15, -0xb800000, RZ ;  /* 0xf48000000f0c7810 */ /* 0x000fe20007ffe0ff */
[----:B------:R-:W-:Y:S01]  /*1650*/  BSSY B1, `(.L_x_2728) ;  /* 0x000001b000017945 */ /* 0x000fe20003800000 */
[----:B------:R-:W-:Y:S02]  /*1660*/  FSETP.GT.FTZ.AND P0, PT, |R9|, RZ, PT ;  /* 0x000000ff0900720b */ /* 0x000fe40003f14200 */
[----:B------:R-:W-:Y:S02]  /*1670*/  LOP3.LUT R13, R12, 0xff800000, RZ, 0xc0, !PT ;  /* 0xff8000000c0d7812 */ /* 0x000fe400078ec0ff */
[C---:B------:R-:W-:Y:S02]  /*1680*/  LOP3.LUT R12, R0.reuse, 0x7fffff, RZ, 0xc0, !PT ;  /* 0x007fffff000c7812 */ /* 0x040fe400078ec0ff */
[C---:B------:R-:W-:Y:S01]  /*1690*/  ISETP.GT.U32.OR P0, PT, R0.reuse, 0x7f7fffff, !P0 ;  /* 0x7f7fffff0000780c */ /* 0x040fe20004704470 */
[----:B------:R-:W-:Y:S01]  /*16a0*/  IMAD.IADD R13, R0, 0x1, -R13 ;  /* 0x00000001000d7824 */ /* 0x000fe200078e0a0d */
[----:B0-----:R-:W-:-:S02]  /*16b0*/  LOP3.LUT R16, R15, 0xff800000, RZ, 0xc0, !PT ;  /* 0xff8000000f107812 */ /* 0x001fc400078ec0ff */
[----:B------:R-:W-:Y:S02]  /*16c0*/  LOP3.LUT R12, R12, 0x3f800000, RZ, 0xfc, !PT ;  /* 0x3f8000000c0c7812 */ /* 0x000fe400078efcff */
[----:B------:R-:W-:Y:S02]  /*16d0*/  LOP3.LUT P2, R13, R13, 0xff800000, RZ, 0xc0, !PT ;  /* 0xff8000000d0d7812 */ /* 0x000fe4000784c0ff */
[----:B------:R-:W-:-:S11]  /*16e0*/  FSEL R16, R16, +QNAN , !P0 ;  /* 0x7fffffff10107808 */ /* 0x000fd60004000000 */
[----:B------:R-:W-:Y:S05]  /*16f0*/  @!P2 BRA `(.L_x_2729) ;  /* 0x000000000040a947 */ /* 0x000fea0003800000 */
[----:B------:R-:W-:-:S04]  /*1700*/  LOP3.LUT R15, R15, 0x7fffff, RZ, 0xc0, !PT ;  /* 0x007fffff0f0f7812 */ /* 0x000fc800078ec0ff */
[----:B-1----:R-:W-:-:S04]  /*1710*/  LOP3.LUT R18, R15, 0x3f800000, RZ, 0xfc, !PT ;  /* 0x3f8000000f127812 */ /* 0x002fc800078efcff */
[----:B------:R0:W1:Y:S03]  /*1720*/  MUFU.RCP R0, R18 ;  /* 0x0000001200007308 */ /* 0x0000660000001000 */
.L_x_2730:
        /* <DEDUP_REMOVED lines=13> */
.L_x_2729:
[----:B------:R-:W-:Y:S05]  /*1800*/  BSYNC B1 ;  /* 0x0000000000017941 */ /* 0x000fea0003800000 */
.L_x_2728:
[----:B------:R-:W-:-:S04]  /*1810*/  FMUL.FTZ R13, R12, 1.1920928955078125e-07 ;  /* 0x340000000c0d7820 */ /* 0x000fc80000410000 */
[----:B------:R-:W-:-:S07]  /*1820*/  FMUL.FTZ R0, R16, R13 ;  /* 0x0000000d10007220 */ /* 0x000fce0000410000 */
.L_x_2723:
[----:B------:R-:W-:Y:S05]  /*1830*/  BSYNC B0 ;  /* 0x0000000000007941 */ /* 0x000fea0003800000 */
.L_x_2722:
        /* <DEDUP_REMOVED lines=29> */
.L_x_2731:
[----:B------:R-:W-:Y:S05]  /*1a10*/  BSYNC B0 ;  /* 0x0000000000007941 */ /* 0x000fea0003800000 */
.L_x_2721:
        /* <DEDUP_REMOVED lines=33> */
.L_x_2738:
[----:B------:R-:W-:Y:S01]  /*1c30*/  FSETP.GEU.FTZ.AND P0, PT, R14, -R17, PT ;  /* 0x800000110e00720b */ /* 0x000fe20003f1e000 */
[----:B------:R-:W-:-:S12]  /*1c40*/  FADD.FTZ R15, R15, -1 ;  /* 0xbf8000000f0f7421 */ /* 0x000fd80000010000 */
[----:B------:R-:W-:-:S07]  /*1c50*/  @!P0 FADD.FTZ R15, R15, -1 ;  /* 0xbf8000000f0f8421 */ /* 0x000fce0000010000 */
.L_x_2737:
[----:B------:R-:W-:Y:S05]  /*1c60*/  BSYNC B1 ;  /* 0x0000000000017941 */ /* 0x000fea0003800000 */
.L_x_2736:
[----:B------:R-:W-:Y:S01]  /*1c70*/  FFMA.FTZ R6, -R17, R15, R6 ;  /* 0x0000000f11067223 */ /* 0x000fe20000010106 */
[----:B------:R-:W-:Y:S06]  /*1c80*/  BRA `(.L_x_2734) ;  /* 0x00000000007c7947 */ /* 0x000fec0003800000 */
.L_x_2735:
        /* <DEDUP_REMOVED lines=13> */
[----:B01----:R-:W-:-:S04]  /*1d60*/  LOP3.LUT R18, R17, 0x3f800000, RZ, 0xfc, !PT ;  /* 0x3f80000011127812 */ /* 0x003fc800078efcff */
[----:B------:R0:W1:Y:S03]  /*1d70*/  MUFU.RCP R0, R18 ;  /* 0x0000001200007308 */ /* 0x0000660000001000 */
.L_x_2741:
        /* <DEDUP_REMOVED lines=13> */
.L_x_2740:
[----:B------:R-:W-:Y:S05]  /*1e50*/  BSYNC B1 ;  /* 0x0000000000017941 */ /* 0x000fea0003800000 */
.L_x_2739:
[----:B------:R-:W-:-:S04]  /*1e60*/  FMUL.FTZ R15, R14, 1.1920928955078125e-07 ;  /* 0x340000000e0f7820 */ /* 0x000fc80000410000 */
[----:B------:R-:W-:-:S07]  /*1e70*/  FMUL.FTZ R6, R6, R15 ;  /* 0x0000000f06067220 */ /* 0x000fce0000410000 */
.L_x_2734:
[----:B------:R-:W-:Y:S05]  /*1e80*/  BSYNC B0 ;  /* 0x0000000000007941 */ /* 0x000fea0003800000 */
.L_x_2733:
        /* <DEDUP_REMOVED lines=29> */
.L_x_2742:
[----:B------:R-:W-:Y:S05]  /*2060*/  BSYNC B0 ;  /* 0x0000000000007941 */ /* 0x000fea0003800000 */
.L_x_2732:
        /* <DEDUP_REMOVED lines=32> */
.L_x_2749:
[----:B------:R-:W-:Y:S01]  /*2270*/  FSETP.GEU.FTZ.AND P0, PT, R14, -R15, PT ;  /* 0x8000000f0e00720b */ /* 0x000fe20003f1e000 */
[----:B------:R-:W-:-:S12]  /*2280*/  FADD.FTZ R11, R11, -1 ;  /* 0xbf8000000b0b7421 */ /* 0x000fd80000010000 */
[----:B------:R-:W-:-:S07]  /*2290*/  @!P0 FADD.FTZ R11, R11, -1 ;  /* 0xbf8000000b0b8421 */ /* 0x000fce0000010000 */
.L_x_2748:
[----:B------:R-:W-:Y:S05]  /*22a0*/  BSYNC B1 ;  /* 0x0000000000017941 */ /* 0x000fea0003800000 */
.L_x_2747:
[----:B------:R-:W-:Y:S01]  /*22b0*/  FFMA.FTZ R0, -R15, R11, R0 ;  /* 0x0000000b0f007223 */ /* 0x000fe20000010100 */
[----:B------:R-:W-:Y:S06]  /*22c0*/  BRA `(.L_x_2745) ;  /* 0x00000000007c7947 */ /* 0x000fec0003800000 */
.L_x_2746:
        /* <DEDUP_REMOVED lines=13> */
[----:B01----:R-:W-:-:S04]  /*23a0*/  LOP3.LUT R18, R17, 0x3f800000, RZ, 0xfc, !PT ;  /* 0x3f80000011127812 */ /* 0x003fc800078efcff */
[----:B------:R0:W1:Y:S03]  /*23b0*/  MUFU.RCP R0, R18 ;  /* 0x0000001200007308 */ /* 0x0000660000001000 */
.L_x_2752:
        /* <DEDUP_REMOVED lines=13> */
.L_x_2751:
[----:B------:R-:W-:Y:S05]  /*2490*/  BSYNC B1 ;  /* 0x0000000000017941 */ /* 0x000fea0003800000 */
.L_x_2750:
[----:B------:R-:W-:-:S04]  /*24a0*/  FMUL.FTZ R14, R14, 1.1920928955078125e-07 ;  /* 0x340000000e0e7820 */ /* 0x000fc80000410000 */
[----:B------:R-:W-:-:S07]  /*24b0*/  FMUL.FTZ R0, R11, R14 ;  /* 0x0000000e0b007220 */ /* 0x000fce0000410000 */
.L_x_2745:
[----:B------:R-:W-:Y:S05]  /*24c0*/  BSYNC B0 ;  /* 0x0000000000007941 */ /* 0x000fea0003800000 */
.L_x_2744:
        /* <DEDUP_REMOVED lines=28> */
.L_x_2753:
[----:B------:R-:W-:Y:S05]  /*2690*/  BSYNC B0 ;  /* 0x0000000000007941 */ /* 0x000fea0003800000 */
.L_x_2743:
        /* <DEDUP_REMOVED lines=33> */
.L_x_2760:
[----:B------:R-:W-:Y:S01]  /*28b0*/  FSETP.GEU.FTZ.AND P0, PT, R16, -R17, PT ;  /* 0x800000111000720b */ /* 0x000fe20003f1e000 */
[----:B------:R-:W-:-:S12]  /*28c0*/  FADD.FTZ R15, R15, -1 ;  /* 0xbf8000000f0f7421 */ /* 0x000fd80000010000 */
[----:B------:R-:W-:-:S07]  /*28d0*/  @!P0 FADD.FTZ R15, R15, -1 ;  /* 0xbf8000000f0f8421 */ /* 0x000fce0000010000 */
.L_x_2759:
[----:B------:R-:W-:Y:S05]  /*28e0*/  BSYNC B1 ;  /* 0x0000000000017941 */ /* 0x000fea0003800000 */
.L_x_2758:
[----:B------:R-:W-:Y:S01]  /*28f0*/  FFMA.FTZ R14, -R17, R15, R14 ;  /* 0x0000000f110e7223 */ /* 0x000fe2000001010e */
[----:B------:R-:W-:Y:S06]  /*2900*/  BRA `(.L_x_2756) ;  /* 0x00000000007c7947 */ /* 0x000fec0003800000 */
.L_x_2757:
        /* <DEDUP_REMOVED lines=8> */
[----:B0-----:R-:W-:Y:S02]  /*2990*/  LOP3.LUT P2, R16, R15, 0xff800000, RZ, 0xc0, !PT ;  /* 0xff8000000f107812 */ /* 0x001fe4000784c0ff */
[----:B------:R-:W-:Y:S02]  /*29a0*/  LOP3.LUT R15, R0, 0x3f800000, RZ, 0xfc, !PT ;  /* 0x3f800000000f7812 */ /* 0x000fe400078efcff */
[----:B------:R-:W-:-:S09]  /*29b0*/  FSEL R14, R14, +QNAN , !P0 ;  /* 0x7fffffff0e0e7808 */ /* 0x000fd20004000000 */
[----:B------:R-:W-:Y:S05]  /*29c0*/  @!P2 BRA `(.L_x_2762) ;  /* 0x000000000040a947 */ /* 0x000fea0003800000 */
[----:B------:R-:W-:-:S04]  /*29d0*/  LOP3.LUT R17, R17, 0x7fffff, RZ, 0xc0, !PT ;  /* 0x007fffff11117812 */ /* 0x000fc800078ec0ff */
[----:B------:R-:W-:-:S04]  /*29e0*/  LOP3.LUT R20, R17, 0x3f800000, RZ, 0xfc, !PT ;  /* 0x3f80000011147812 */ /* 0x000fc800078efcff */
[----:B------:R0:W2:Y:S03]  /*29f0*/  MUFU.RCP R0, R20 ;  /* 0x0000001400007308 */ /* 0x0000a60000001000 */
.L_x_2763:
[----:B------:R-:W-:-:S05]  /*2a00*/  VIMNMX.U32 R17, R16, 0xb800000, PT ;  /* 0x0b80000010117848 */ /* 0x000fca0003fe0000 */
[----:B------:R-:W-:Y:S02]  /*2a10*/  IMAD.IADD R15, R17, 0x1, R15 ;  /* 0x00000001110f7824 */ /* 0x000fe400078e020f */
[----:B------:R-:W-:Y:S02]  /*2a20*/  IMAD.IADD R16, R16, 0x1, -R17 ;  /* 0x0000000110107824 */ /* 0x000fe400078e0a11 */
[----:B-12---:R-:W-:-:S03]  /*2a30*/  FFMA.FTZ R18, R0, R15, -RZ ;  /* 0x0000000f00127223 */ /* 0x006fc600000108ff */
        /* <DEDUP_REMOVED lines=9> */
.L_x_2762:
[----:B------:R-:W-:Y:S05]  /*2ad0*/  BSYNC B1 ;  /* 0x0000000000017941 */ /* 0x000fea0003800000 */
.L_x_2761:
[----:B------:R-:W-:-:S04]  /*2ae0*/  FMUL.FTZ R15, R15, 1.1920928955078125e-07 ;  /* 0x340000000f0f7820 */ /* 0x000fc80000410000 */
[----:B------:R-:W-:-:S07]  /*2af0*/  FMUL.FTZ R14, R14, R15 ;  /* 0x0000000f0e0e7220 */ /* 0x000fce0000410000 */
.L_x_2756:
[----:B------:R-:W-:Y:S05]  /*2b00*/  BSYNC B0 ;  /* 0x0000000000007941 */ /* 0x000fea0003800000 */
.L_x_2755:
        /* <DEDUP_REMOVED lines=29> */
.L_x_2764:
[----:B------:R-:W-:Y:S05]  /*2ce0*/  BSYNC B0 ;  /* 0x0000000000007941 */ /* 0x000fea0003800000 */
.L_x_2754:
        /* <DEDUP_REMOVED lines=32> */
.L_x_2771:
[----:B------:R-:W-:Y:S01]  /*2ef0*/  FSETP.GEU.FTZ.AND P0, PT, R16, -R17, PT ;  /* 0x800000111000720b */ /* 0x000fe20003f1e000 */
[----:B------:R-:W-:-:S12]  /*2f00*/  FADD.FTZ R13, R13, -1 ;  /* 0xbf8000000d0d7421 */ /* 0x000fd80000010000 */
[----:B------:R-:W-:-:S07]  /*2f10*/  @!P0 FADD.FTZ R13, R13, -1 ;  /* 0xbf8000000d0d8421 */ /* 0x000fce0000010000 */
.L_x_2770:
[----:B------:R-:W-:Y:S05]  /*2f20*/  BSYNC B1 ;  /* 0x0000000000017941 */ /* 0x000fea0003800000 */
.L_x_2769:
[----:B------:R-:W-:Y:S01]  /*2f30*/  FFMA.FTZ R0, -R17, R13, R0 ;  /* 0x0000000d11007223 */ /* 0x000fe20000010100 */
[----:B------:R-:W-:Y:S06]  /*2f40*/  BRA `(.L_x_2767) ;  /* 0x00000000007c7947 */ /* 0x000fec0003800000 */
.L_x_2768:
        /* <DEDUP_REMOVED lines=8> */
[----:B0-----:R-:W-:Y:S02]  /*2fd0*/  LOP3.LUT P1, R16, R15, 0xff800000, RZ, 0xc0, !PT ;  /* 0xff8000000f107812 */ /* 0x001fe4000782c0ff */
[----:B------:R-:W-:Y:S02]  /*2fe0*/  LOP3.LUT R15, R13, 0x3f800000, RZ, 0xfc, !PT ;  /* 0x3f8000000d0f7812 */ /* 0x000fe400078efcff */
[----:B------:R-:W-:-:S09]  /*2ff0*/  FSEL R13, R0, +QNAN , !P0 ;  /* 0x7fffffff000d7808 */ /* 0x000fd20004000000 */
[----:B------:R-:W-:Y:S05]  /*3000*/  @!P1 BRA `(.L_x_2773) ;  /* 0x0000000000409947 */ /* 0x000fea0003800000 */
[----:B------:R-:W-:-:S04]  /*3010*/  LOP3.LUT R17, R17, 0x7fffff, RZ, 0xc0, !PT ;  /* 0x007fffff11117812 */ /* 0x000fc800078ec0ff */
[----:B------:R-:W-:-:S04]  /*3020*/  LOP3.LUT R20, R17, 0x3f800000, RZ, 0xfc, !PT ;  /* 0x3f80000011147812 */ /* 0x000fc800078efcff */
[----:B------:R0:W2:Y:S03]  /*3030*/  MUFU.RCP R0, R20 ;  /* 0x0000001400007308 */ /* 0x0000a60000001000 */
.L_x_2774:
[----:B------:R-:W-:-:S04]  /*3040*/  VIMNMX.U32 R17, R16, 0xb800000, PT ;  /* 0x0b80000010117848 */ /* 0x000fc80003fe0000 */
[C---:B------:R-:W-:Y:S01]  /*3050*/  IADD3 R16, -R17.reuse, R16, RZ ;  /* 0x0000001011107210 */ /* 0x040fe20007ffe1ff */
[----:B------:R-:W-:-:S03]  /*3060*/  IMAD.IADD R15, R17, 0x1, R15 ;  /* 0x00000001110f7824 */ /* 0x000fc600078e020f */
[----:B------:R-:W-:Y:S01]  /*3070*/  ISETP.NE.AND P1, PT, R16, RZ, PT ;  /* 0x000000ff1000720c */ /* 0x000fe20003f25270 */
[----:B-12---:R-:W-:-:S04]  /*3080*/  FFMA.FTZ R18, R0, R15, -RZ ;  /* 0x0000000f00127223 */ /* 0x006fc800000108ff */
        /* <DEDUP_REMOVED lines=8> */
.L_x_2773:
[----:B------:R-:W-:Y:S05]  /*3110*/  BSYNC B1 ;  /* 0x0000000000017941 */ /* 0x000fea0003800000 */
.L_x_2772:
[----:B------:R-:W-:-:S04]  /*3120*/  FMUL.FTZ R0, R15, 1.1920928955078125e-07 ;  /* 0x340000000f007820 */ /* 0x000fc80000410000 */
[----:B------:R-:W-:-:S07]  /*3130*/  FMUL.FTZ R0, R13, R0 ;  /* 0x000000000d007220 */ /* 0x000fce0000410000 */
.L_x_2767:
[----:B------:R-:W-:Y:S05]  /*3140*/  BSYNC B0 ;  /* 0x0000000000007941 */ /* 0x000fea0003800000 */
.L_x_2766:
        /* <DEDUP_REMOVED lines=29> */
.L_x_2775:
[----:B------:R-:W-:Y:S05]  /*3320*/  BSYNC B0 ;  /* 0x0000000000007941 */ /* 0x000fea0003800000 */
.L_x_2765:
[----:B0-----:R-:W0:Y:S01]  /*3330*/  LDC.64 R16, c[0x0][0x218] ;  /* 0x00008600ff107b82 */ /* 0x001e220000000a00 */
[----:B------:R-:W-:Y:S02]  /*3340*/  PRMT R7, R14, 0x5410, R13 ;  /* 0x000054100e077816 */ /* 0x000fe4000000000d */
[----:B------:R-:W-:Y:S02]  /*3350*/  PRMT R6, R6, 0x5410, R11 ;  /* 0x0000541006067816 */ /* 0x000fe4000000000b */
[----:B------:R-:W-:Y:S02]  /*3360*/  PRMT R5, R5, 0x5410, R12 ;  /* 0x0000541005057816 */ /* 0x000fe4000000000c */
[----:B------:R-:W-:Y:S01]  /*3370*/  PRMT R4, R3, 0x5410, R4 ;  /* 0x0000541003047816 */ /* 0x000fe20000000004 */
[----:B0-----:R-:W-:-:S04]  /*3380*/  IMAD.WIDE.U32 R16, R2, 0x2, R16 ;  /* 0x0000000202107825 */ /* 0x001fc800078e0010 */
[----:B------:R-:W-:-:S05]  /*3390*/  IMAD.WIDE R16, R8, 0x10, R16 ;  /* 0x0000001008107825 */ /* 0x000fca00078e0210 */
[----:B------:R-:W-:Y:S01]  /*33a0*/  STG.E.128 desc[UR4][R16.64], R4 ;  /* 0x0000000410007986 */ /* 0x000fe2000c101d04 */
[----:B------:R-:W-:Y:S05]  /*33b0*/  EXIT ;  /* 0x000000000000794d */ /* 0x000fea0003800000 */
.L_x_2687:
        /* <DEDUP_REMOVED lines=94> */
.L_x_2783:
[----:B------:R-:W-:Y:S01]  /*39a0*/  FSETP.GEU.FTZ.AND P0, PT, R6, -R10, PT ;  /* 0x8000000a0600720b */ /* 0x000fe20003f1e000 */
[----:B------:R-:W-:-:S12]  /*39b0*/  FADD.FTZ R0, R0, -1 ;  /* 0xbf80000000007421 */ /* 0x000fd80000010000 */
[----:B------:R-:W-:-:S07]  /*39c0*/  @!P0 FADD.FTZ R0, R0, -1 ;  /* 0xbf80000000008421 */ /* 0x000fce0000010000 */
.L_x_2782:
[----:B------:R-:W-:Y:S05]  /*39d0*/  BSYNC B2 ;  /* 0x0000000000027941 */ /* 0x000fea0003800000 */
.L_x_2781:
[----:B------:R-:W-:Y:S01]  /*39e0*/  FFMA.FTZ R9, -R10, R0, R9 ;  /* 0x000000000a097223 */ /* 0x000fe20000010109 */
[----:B------:R-:W-:Y:S06]  /*39f0*/  BRA `(.L_x_2779) ;  /* 0x00000000007c7947 */ /* 0x000fec0003800000 */
.L_x_2780:
        /* <DEDUP_REMOVED lines=15> */
.L_x_2786:
        /* <DEDUP_REMOVED lines=13> */
.L_x_2785:
[----:B------:R-:W-:Y:S05]  /*3bc0*/  BSYNC B2 ;  /* 0x0000000000027941 */ /* 0x000fea0003800000 */
.L_x_2784:
[----:B0-----:R-:W-:-:S04]  /*3bd0*/  FMUL.FTZ R9, R0, 1.1920928955078125e-07 ;  /* 0x3400000000097820 */ /* 0x001fc80000410000 */
[----:B------:R-:W-:-:S07]  /*3be0*/  FMUL.FTZ R9, R6, R9 ;  /* 0x0000000906097220 */ /* 0x000fce0000410000 */
.L_x_2779:
[----:B------:R-:W-:Y:S05]  /*3bf0*/  BSYNC B0 ;  /* 0x0000000000007941 */ /* 0x000fea0003800000 */
.L_x_2778:
        /* <DEDUP_REMOVED lines=29> */
.L_x_2777:
[----:B------:R-:W-:Y:S05]  /*3dd0*/  BSYNC B1 ;  /* 0x0000000000017941 */ /* 0x000fea0003800000 */
.L_x_2776:
        /* <DEDUP_REMOVED lines=39> */
.L_x_2794:
[----:B------:R-:W-:Y:S01]  /*4050*/  FSETP.GEU.FTZ.AND P0, PT, R8, -R12, PT ;  /* 0x8000000c0800720b */ /* 0x000fe20003f1e000 */
[----:B------:R-:W-:-:S12]  /*4060*/  FADD.FTZ R0, R0, -1 ;  /* 0xbf80000000007421 */ /* 0x000fd80000010000 */
[----:B------:R-:W-:-:S07]  /*4070*/  @!P0 FADD.FTZ R0, R0, -1 ;  /* 0xbf80000000008421 */ /* 0x000fce0000010000 */
.L_x_2793:
[----:B------:R-:W-:Y:S05]  /*4080*/  BSYNC B2 ;  /* 0x0000000000027941 */ /* 0x000fea0003800000 */
.L_x_2792:
[----:B------:R-:W-:Y:S01]  /*4090*/  FFMA.FTZ R11, -R12, R0, R11 ;  /* 0x000000000c0b7223 */ /* 0x000fe2000001010b */
[----:B------:R-:W-:Y:S06]  /*40a0*/  BRA `(.L_x_2790) ;  /* 0x0000000000887947 */ /* 0x000fec0003800000 */
.L_x_2791:
        /* <DEDUP_REMOVED lines=18> */
.L_x_2797:
        /* <DEDUP_REMOVED lines=13> */
.L_x_2796:
[----:B------:R-:W-:Y:S05]  /*42a0*/  BSYNC B2 ;  /* 0x0000000000027941 */ /* 0x000fea0003800000 */
.L_x_2795:
[----:B0-----:R-:W-:-:S04]  /*42b0*/  FMUL.FTZ R11, R14, 1.1920928955078125e-07 ;  /* 0x340000000e0b7820 */ /* 0x001fc80000410000 */
[----:B------:R-:W-:-:S07]  /*42c0*/  FMUL.FTZ R11, R8, R11 ;  /* 0x0000000b080b7220 */ /* 0x000fce0000410000 */
.L_x_2790:
[----:B------:R-:W-:Y:S05]  /*42d0*/  BSYNC B0 ;  /* 0x0000000000007941 */ /* 0x000fea0003800000 */
.L_x_2789:
        /* <DEDUP_REMOVED lines=29> */
.L_x_2788:
[----:B------:R-:W-:Y:S05]  /*44b0*/  BSYNC B1 ;  /* 0x0000000000017941 */ /* 0x000fea0003800000 */
.L_x_2787:
[----:B------:R-:W-:Y:S01]  /*44c0*/  VIADD R9, R5, 0x100 ;  /* 0x0000010005097836 */ /* 0x000fe20000000000 */
        /* <DEDUP_REMOVED lines=38> */
.L_x_2805:
[----:B------:R-:W-:Y:S01]  /*4730*/  FSETP.GEU.FTZ.AND P0, PT, R13, -R14, PT ;  /* 0x8000000e0d00720b */ /* 0x000fe20003f1e000 */
[----:B------:R-:W-:-:S12]  /*4740*/  FADD.FTZ R9, R9, -1 ;  /* 0xbf80000009097421 */ /* 0x000fd80000010000 */
[----:B------:R-:W-:-:S07]  /*4750*/  @!P0 FADD.FTZ R9, R9, -1 ;  /* 0xbf80000009098421 */ /* 0x000fce0000010000 */
.L_x_2804:
[----:B------:R-:W-:Y:S05]  /*4760*/  BSYNC B2 ;  /* 0x0000000000027941 */ /* 0x000fea0003800000 */
.L_x_2803:
[----:B------:R-:W-:Y:S01]  /*4770*/  FFMA.FTZ R0, -R14, R9, R0 ;  /* 0x000000090e007223 */ /* 0x000fe20000010100 */
[----:B------:R-:W-:Y:S06]  /*4780*/  BRA `(.L_x_2801) ;  /* 0x0000000000887947 */ /* 0x000fec0003800000 */
.L_x_2802:
        /* <DEDUP_REMOVED lines=18> */
.L_x_2808:
        /* <DEDUP_REMOVED lines=13> */
.L_x_2807:
[----:B------:R-:W-:Y:S05]  /*4980*/  BSYNC B2 ;  /* 0x0000000000027941 */ /* 0x000fea0003800000 */
.L_x_2806:
[----:B------:R-:W-:-:S04]  /*4990*/  FMUL.FTZ R0, R15, 1.1920928955078125e-07 ;  /* 0x340000000f007820 */ /* 0x000fc80000410000 */
[----:B------:R-:W-:-:S07]  /*49a0*/  FMUL.FTZ R0, R9, R0 ;  /* 0x0000000009007220 */ /* 0x000fce0000410000 */
.L_x_2801:
[----:B------:R-:W-:Y:S05]  /*49b0*/  BSYNC B0 ;  /* 0x0000000000007941 */ /* 0x000fea0003800000 */
.L_x_2800:
        /* <DEDUP_REMOVED lines=29> */
.L_x_2799:
[----:B------:R-:W-:Y:S05]  /*4b90*/  BSYNC B1 ;  /* 0x0000000000017941 */ /* 0x000fea0003800000 */
.L_x_2798:
        /* <DEDUP_REMOVED lines=39> */
.L_x_2816:
[----:B------:R-:W-:Y:S01]  /*4e10*/  FSETP.GEU.FTZ.AND P0, PT, R10, -R14, PT ;  /* 0x8000000e0a00720b */ /* 0x000fe20003f1e000 */
[----:B------:R-:W-:-:S12]  /*4e20*/  FADD.FTZ R0, R0, -1 ;  /* 0xbf80000000007421 */ /* 0x000fd80000010000 */
[----:B------:R-:W-:-:S07]  /*4e30*/  @!P0 FADD.FTZ R0, R0, -1 ;  /* 0xbf80000000008421 */ /* 0x000fce0000010000 */
.L_x_2815:
[----:B------:R-:W-:Y:S05]  /*4e40*/  BSYNC B2 ;  /* 0x0000000000027941 */ /* 0x000fea0003800000 */
.L_x_2814:
[----:B------:R-:W-:Y:S01]  /*4e50*/  FFMA.FTZ R13, -R14, R0, R13 ;  /* 0x000000000e0d7223 */ /* 0x000fe2000001010d */
[----:B------:R-:W-:Y:S06]  /*4e60*/  BRA `(.L_x_2812) ;  /* 0x0000000000887947 */ /* 0x000fec0003800000 */
.L_x_2813:
        /* <DEDUP_REMOVED lines=18> */
.L_x_2819:
        /* <DEDUP_REMOVED lines=13> */
.L_x_2818:
[----:B------:R-:W-:Y:S05]  /*5060*/  BSYNC B2 ;  /* 0x0000000000027941 */ /* 0x000fea0003800000 */
.L_x_2817:
[----:B0-----:R-:W-:-:S04]  /*5070*/  FMUL.FTZ R13, R18, 1.1920928955078125e-07 ;  /* 0x34000000120d7820 */ /* 0x001fc80000410000 */
[----:B------:R-:W-:-:S07]  /*5080*/  FMUL.FTZ R13, R10, R13 ;  /* 0x0000000d0a0d7220 */ /* 0x000fce0000410000 */
.L_x_2812:
[----:B------:R-:W-:Y:S05]  /*5090*/  BSYNC B0 ;  /* 0x0000000000007941 */ /* 0x000fea0003800000 */
.L_x_2811:
        /* <DEDUP_REMOVED lines=29> */
.L_x_2810:
[----:B------:R-:W-:Y:S05]  /*5270*/  BSYNC B1 ;  /* 0x0000000000017941 */ /* 0x000fea0003800000 */
.L_x_2809:
        /* <DEDUP_REMOVED lines=39> */
.L_x_2827:
[----:B------:R-:W-:Y:S01]  /*54f0*/  FSETP.GEU.FTZ.AND P0, PT, R15, -R18, PT ;  /* 0x800000120f00720b */ /* 0x000fe20003f1e000 */
[----:B------:R-:W-:-:S12]  /*5500*/  FADD.FTZ R11, R11, -1 ;  /* 0xbf8000000b0b7421 */ /* 0x000fd80000010000 */
[----:B------:R-:W-:-:S07]  /*5510*/  @!P0 FADD.FTZ R11, R11, -1 ;  /* 0xbf8000000b0b8421 */ /* 0x000fce0000010000 */
.L_x_2826:
[----:B------:R-:W-:Y:S05]  /*5520*/  BSYNC B2 ;  /* 0x0000000000027941 */ /* 0x000fea0003800000 */
.L_x_2825:
[----:B------:R-:W-:Y:S01]  /*5530*/  FFMA.FTZ R0, -R18, R11, R0 ;  /* 0x0000000b12007223 */ /* 0x000fe20000010100 */
[----:B------:R-:W-:Y:S06]  /*5540*/  BRA `(.L_x_2823) ;  /* 0x0000000000887947 */ /* 0x000fec0003800000 */
.L_x_2824:
        /* <DEDUP_REMOVED lines=18> */
.L_x_2830:
        /* <DEDUP_REMOVED lines=13> */
.L_x_2829:
[----:B------:R-:W-:Y:S05]  /*5740*/  BSYNC B2 ;  /* 0x0000000000027941 */ /* 0x000fea0003800000 */
.L_x_2828:
[----:B------:R-:W-:-:S04]  /*5750*/  FMUL.FTZ R0, R19, 1.1920928955078125e-07 ;  /* 0x3400000013007820 */ /* 0x000fc80000410000 */
[----:B------:R-:W-:-:S07]  /*5760*/  FMUL.FTZ R0, R11, R0 ;  /* 0x000000000b007220 */ /* 0x000fce0000410000 */
.L_x_2823:
[----:B------:R-:W-:Y:S05]  /*5770*/  BSYNC B0 ;  /* 0x0000000000007941 */ /* 0x000fea0003800000 */
.L_x_2822:
        /* <DEDUP_REMOVED lines=29> */
.L_x_2821:
[----:B------:R-:W-:Y:S05]  /*5950*/  BSYNC B1 ;  /* 0x0000000000017941 */ /* 0x000fea0003800000 */
.L_x_2820:
        /* <DEDUP_REMOVED lines=39> */
.L_x_2838:
[----:B------:R-:W-:Y:S01]  /*5bd0*/  FSETP.GEU.FTZ.AND P0, PT, R12, -R18, PT ;  /* 0x800000120c00720b */ /* 0x000fe20003f1e000 */
[----:B------:R-:W-:-:S12]  /*5be0*/  FADD.FTZ R0, R0, -1 ;  /* 0xbf80000000007421 */ /* 0x000fd80000010000 */
[----:B------:R-:W-:-:S07]  /*5bf0*/  @!P0 FADD.FTZ R0, R0, -1 ;  /* 0xbf80000000008421 */ /* 0x000fce0000010000 */
.L_x_2837:
[----:B------:R-:W-:Y:S05]  /*5c00*/  BSYNC B2 ;  /* 0x0000000000027941 */ /* 0x000fea0003800000 */
.L_x_2836:
[----:B------:R-:W-:Y:S01]  /*5c10*/  FFMA.FTZ R15, -R18, R0, R15 ;  /* 0x00000000120f7223 */ /* 0x000fe2000001010f */
[----:B------:R-:W-:Y:S06]  /*5c20*/  BRA `(.L_x_2834) ;  /* 0x0000000000887947 */ /* 0x000fec0003800000 */
.L_x_2835:
        /* <DEDUP_REMOVED lines=18> */
.L_x_2841:
        /* <DEDUP_REMOVED lines=13> */
.L_x_2840:
[----:B------:R-:W-:Y:S05]  /*5e20*/  BSYNC B2 ;  /* 0x0000000000027941 */ /* 0x000fea0003800000 */
.L_x_2839:
[----:B0-----:R-:W-:-:S04]  /*5e30*/  FMUL.FTZ R15, R20, 1.1920928955078125e-07 ;  /* 0x34000000140f7820 */ /* 0x001fc80000410000 */
[----:B------:R-:W-:-:S07]  /*5e40*/  FMUL.FTZ R15, R12, R15 ;  /* 0x0000000f0c0f7220 */ /* 0x000fce0000410000 */
.L_x_2834:
[----:B------:R-:W-:Y:S05]  /*5e50*/  BSYNC B0 ;  /* 0x0000000000007941 */ /* 0x000fea0003800000 */
.L_x_2833:
        /* <DEDUP_REMOVED lines=29> */
.L_x_2832:
[----:B------:R-:W-:Y:S05]  /*6030*/  BSYNC B1 ;  /* 0x0000000000017941 */ /* 0x000fea0003800000 */
.L_x_2831:
        /* <DEDUP_REMOVED lines=39> */
.L_x_2849:
[----:B------:R-:W-:Y:S01]  /*62b0*/  FSETP.GEU.FTZ.AND P0, PT, R19, -R20, PT ;  /* 0x800000141300720b */ /* 0x000fe20003f1e000 */
[----:B------:R-:W-:-:S12]  /*62c0*/  FADD.FTZ R13, R13, -1 ;  /* 0xbf8000000d0d7421 */ /* 0x000fd80000010000 */
[----:B------:R-:W-:-:S07]  /*62d0*/  @!P0 FADD.FTZ R13, R13, -1 ;  /* 0xbf8000000d0d8421 */ /* 0x000fce0000010000 */
.L_x_2848:
[----:B------:R-:W-:Y:S05]  /*62e0*/  BSYNC B2 ;  /* 0x0000000000027941 */ /* 0x000fea0003800000 */
.L_x_2847:
[----:B------:R-:W-:Y:S01]  /*62f0*/  FFMA.FTZ R0, -R20, R13, R0 ;  /* 0x0000000d14007223 */ /* 0x000fe20000010100 */
[----:B------:R-:W-:Y:S06]  /*6300*/  BRA `(.L_x_2845) ;  /* 0x0000000000887947 */ /* 0x000fec0003800000 */
.L_x_2846:
        /* <DEDUP_REMOVED lines=18> */
.L_x_2852:
        /* <DEDUP_REMOVED lines=13> */
.L_x_2851:
[----:B------:R-:W-:Y:S05]  /*6500*/  BSYNC B2 ;  /* 0x0000000000027941 */ /* 0x000fea0003800000 */
.L_x_2850:
[----:B------:R-:W-:-:S04]  /*6510*/  FMUL.FTZ R0, R21, 1.1920928955078125e-07 ;  /* 0x3400000015007820 */ /* 0x000fc80000410000 */
[----:B------:R-:W-:-:S07]  /*6520*/  FMUL.FTZ R0, R13, R0 ;  /* 0x000000000d007220 */ /* 0x000fce0000410000 */
.L_x_2845:
[----:B------:R-:W-:Y:S05]  /*6530*/  BSYNC B0 ;  /* 0x0000000000007941 */ /* 0x000fea0003800000 */
.L_x_2844:
        /* <DEDUP_REMOVED lines=29> */
.L_x_2843:
[----:B------:R-:W-:Y:S05]  /*6710*/  BSYNC B1 ;  /* 0x0000000000017941 */ /* 0x000fea0003800000 */
.L_x_2842:
        /* <DEDUP_REMOVED lines=38> */
.L_x_2860:
[----:B------:R-:W-:Y:S01]  /*6980*/  FSETP.GEU.FTZ.AND P0, PT, R18, -R19, PT ;  /* 0x800000131200720b */ /* 0x000fe20003f1e000 */
[----:B------:R-:W-:-:S12]  /*6990*/  FADD.FTZ R0, R0, -1 ;  /* 0xbf80000000007421 */ /* 0x000fd80000010000 */
[----:B------:R-:W-:-:S07]  /*69a0*/  @!P0 FADD.FTZ R0, R0, -1 ;  /* 0xbf80000000008421 */ /* 0x000fce0000010000 */
.L_x_2859:
[----:B------:R-:W-:Y:S05]  /*69b0*/  BSYNC B2 ;  /* 0x0000000000027941 */ /* 0x000fea0003800000 */
.L_x_2858:
[----:B------:R-:W-:Y:S01]  /*69c0*/  FFMA.FTZ R15, -R19, R0, R15 ;  /* 0x00000000130f7223 */ /* 0x000fe2000001010f */
[----:B------:R-:W-:Y:S06]  /*69d0*/  BRA `(.L_x_2856) ;  /* 0x00000000007c7947 */ /* 0x000fec0003800000 */
.L_x_2857:
        /* <DEDUP_REMOVED lines=15> */
.L_x_2863:
        /* <DEDUP_REMOVED lines=13> */
.L_x_2862:
[----:B------:R-:W-:Y:S05]  /*6ba0*/  BSYNC B2 ;  /* 0x0000000000027941 */ /* 0x000fea0003800000 */
.L_x_2861:
[----:B------:R-:W-:-:S04]  /*6bb0*/  FMUL.FTZ R18, R18, 1.1920928955078125e-07 ;  /* 0x3400000012127820 */ /* 0x000fc80000410000 */
[----:B------:R-:W-:-:S07]  /*6bc0*/  FMUL.FTZ R15, R15, R18 ;  /* 0x000000120f0f7220 */ /* 0x000fce0000410000 */
.L_x_2856:
[----:B------:R-:W-:Y:S05]  /*6bd0*/  BSYNC B0 ;  /* 0x0000000000007941 */ /* 0x000fea0003800000 */
.L_x_2855:
        /* <DEDUP_REMOVED lines=29> */
.L_x_2854:
[----:B------:R-:W-:Y:S05]  /*6db0*/  BSYNC B1 ;  /* 0x0000000000017941 */ /* 0x000fea0003800000 */
.L_x_2853:
[----:B------:R-:W-:Y:S01]  /*6dc0*/  ISETP.GE.AND P0, PT, R5, R4, PT ;  /* 0x000000040500720c */ /* 0x000fe20003f06270 */
[----:B------:R-:W-:Y:S04]  /*6dd0*/  BSSY B0, `(.L_x_2864) ;  /* 0x0000033000007945 */ /* 0x000fe80003800000 */
[----:B------:R-:W-:Y:S08]  /*6de0*/  BSSY B1, `(.L_x_2865) ;  /* 0x000002b000017945 */ /* 0x000ff00003800000 */
[----:B------:R-:W-:Y:S05]  /*6df0*/  @P0 BRA `(.L_x_2866) ;  /* 0x0000000000300947 */ /* 0x000fea0003800000 */
[----:B0-----:R-:W0:Y:S01]  /*6e00*/  LDC.64 R14, c[0x0][0x218] ;  /* 0x00008600ff0e7b82 */ /* 0x001e220000000a00 */
[----:B------:R-:W-:-:S04]  /*6e10*/  IMAD.IADD R5, R2, 0x1, R5 ;  /* 0x0000000102057824 */ /* 0x000fc800078e0205 */
[----:B0-----:R-:W-:-:S04]  /*6e20*/  IMAD.WIDE.U32 R14, R5, 0x2, R14 ;  /* 0x00000002050e7825 */ /* 0x001fc800078e000e */
[----:B------:R-:W-:Y:S01]  /*6e30*/  IMAD.MOV.U32 R5, RZ, RZ, R7 ;  /* 0x000000ffff057224 */ /* 0x000fe200078e0007 */
[----:B------:R0:W-:Y:S04]  /*6e40*/  STG.E.U16 desc[UR4][R14.64], R6 ;  /* 0x000000060e007986 */ /* 0x0001e8000c101504 */
[----:B------:R-:W-:-:S13]  /*6e50*/  ISETP.GE.AND P0, PT, R5, R4, PT ;  /* 0x000000040500720c */ /* 0x000fda0003f06270 */
[----:B0-----:R-:W-:Y:S05]  /*6e60*/  @P0 BRA `(.L_x_2867) ;  /* 0x0000000000300947 */ /* 0x001fea0003800000 */
[----:B------:R-:W0:Y:S01]  /*6e70*/  LDC.64 R6, c[0x0][0x218] ;  /* 0x00008600ff067b82 */ /* 0x000e220000000a00 */
[----:B------:R-:W-:Y:S02]  /*6e80*/  IMAD.IADD R3, R2, 0x1, R5 ;  /* 0x0000000102037824 */ /* 0x000fe400078e0205 */
[----:B------:R-:W-:Y:S02]  /*6e90*/  VIADD R5, R5, 0x80 ;  /* 0x0000008005057836 */ /* 0x000fe40000000000 */
[----:B0-----:R-:W-:-:S05]  /*6ea0*/  IMAD.WIDE.U32 R6, R3, 0x2, R6 ;  /* 0x0000000203067825 */ /* 0x001fca00078e0006 */
[----:B------:R1:W-:Y:S02]  /*6eb0*/  STG.E.U16 desc[UR4][R6.64], R8 ;  /* 0x0000000806007986 */ /* 0x0003e4000c101504 */
.L_x_2866:
[----:B------:R-:W-:-:S13]  /*6ec0*/  ISETP.GE.AND P0, PT, R5, R4, PT ;  /* 0x000000040500720c */ /* 0x000fda0003f06270 */
[----:B------:R-:W-:Y:S05]  /*6ed0*/  @P0 BRA `(.L_x_2868) ;  /* 0x0000000000300947 */ /* 0x000fea0003800000 */
[----:B-1----:R-:W1:Y:S01]  /*6ee0*/  LDC.64 R6, c[0x0][0x218] ;  /* 0x00008600ff067b82 */ /* 0x002e620000000a00 */
[----:B------:R-:W-:Y:S01]  /*6ef0*/  IADD3 R3, R2, R5, RZ ;  /* 0x0000000502037210 */ /* 0x000fe20007ffe0ff */
[----:B------:R-:W-:-:S04]  /*6f00*/  VIADD R5, R5, 0x80 ;  /* 0x0000008005057836 */ /* 0x000fc80000000000 */
[----:B-1----:R-:W-:-:S05]  /*6f10*/  IMAD.WIDE.U32 R6, R3, 0x2, R6 ;  /* 0x0000000203067825 */ /* 0x002fca00078e0006 */
[----:B------:R1:W-:Y:S02]  /*6f20*/  STG.E.U16 desc[UR4][R6.64], R9 ;  /* 0x0000000906007986 */ /* 0x0003e4000c101504 */
.L_x_2867:
[----:B------:R-:W-:-:S13]  /*6f30*/  ISETP.GE.AND P0, PT, R5, R4, PT ;  /* 0x000000040500720c */ /* 0x000fda0003f06270 */
[----:B------:R-:W-:Y:S05]  /*6f40*/  @P0 BRA `(.L_x_2869) ;  /* 0x0000000000300947 */ /* 0x000fea0003800000 */
[----:B-1----:R-:W1:Y:S01]  /*6f50*/  LDC.64 R6, c[0x0][0x218] ;  /* 0x00008600ff067b82 */ /* 0x002e620000000a00 */
[----:B------:R-:W-:Y:S02]  /*6f60*/  IMAD.IADD R3, R2, 0x1, R5 ;  /* 0x0000000102037824 */ /* 0x000fe400078e0205 */
[----:B------:R-:W-:Y:S02]  /*6f70*/  VIADD R5, R5, 0x80 ;  /* 0x0000008005057836 */ /* 0x000fe40000000000 */
[----:B-1----:R-:W-:-:S05]  /*6f80*/  IMAD.WIDE.U32 R6, R3, 0x2, R6 ;  /* 0x0000000203067825 */ /* 0x002fca00078e0006 */
[----:B------:R2:W-:Y:S02]  /*6f90*/  STG.E.U16 desc[UR4][R6.64], R10 ;  /* 0x0000000a06007986 */ /* 0x0005e4000c101504 */
.L_x_2868:
[----:B------:R-:W-:-:S13]  /*6fa0*/  ISETP.GE.AND P0, PT, R5, R4, PT ;  /* 0x000000040500720c */ /* 0x000fda0003f06270 */
[----:B------:R-:W-:Y:S05]  /*6fb0*/  @P0 BRA `(.L_x_2870) ;  /* 0x0000000000340947 */ /* 0x000fea0003800000 */
[----:B-12---:R-:W1:Y:S01]  /*6fc0*/  LDC.64 R6, c[0x0][0x218] ;  /* 0x00008600ff067b82 */ /* 0x006e620000000a00 */
[----:B------:R-:W-:Y:S02]  /*6fd0*/  IMAD.IADD R3, R2, 0x1, R5 ;  /* 0x0000000102037824 */ /* 0x000fe400078e0205 */
[----:B------:R-:W-:Y:S02]  /*6fe0*/  VIADD R5, R5, 0x80 ;  /* 0x0000008005057836 */ /* 0x000fe40000000000 */
[----:B-1----:R-:W-:-:S05]  /*6ff0*/  IMAD.WIDE.U32 R6, R3, 0x2, R6 ;  /* 0x0000000203067825 */ /* 0x002fca00078e0006 */
[----:B------:R2:W-:Y:S02]  /*7000*/  STG.E.U16 desc[UR4][R6.64], R11 ;  /* 0x0000000b06007986 */ /* 0x0005e4000c101504 */
.L_x_2869:
        /* <DEDUP_REMOVED lines=8> */
.L_x_2870:
[----:B------:R-:W-:Y:S05]  /*7090*/  BSYNC B1 ;  /* 0x0000000000017941 */ /* 0x000fea0003800000 */
.L_x_2865:
[----:B------:R-:W-:-:S13]  /*70a0*/  ISETP.GE.AND P0, PT, R5, R4, PT ;  /* 0x000000040500720c */ /* 0x000fda0003f06270 */
[----:B-123--:R-:W1:Y:S01]  /*70b0*/  @!P0 LDC.64 R6, c[0x0][0x218] ;  /* 0x00008600ff068b82 */ /* 0x00ee620000000a00 */
[----:B------:R-:W-:Y:S02]  /*70c0*/  @!P0 IMAD.IADD R3, R2, 0x1, R5 ;  /* 0x0000000102038824 */ /* 0x000fe400078e0205 */
[----:B------:R-:W-:Y:S02]  /*70d0*/  @!P0 VIADD R5, R5, 0x80 ;  /* 0x0000008005058836 */ /* 0x000fe40000000000 */
[----:B-1----:R-:W-:-:S05]  /*70e0*/  @!P0 IMAD.WIDE.U32 R6, R3, 0x2, R6 ;  /* 0x0000000203068825 */ /* 0x002fca00078e0006 */
[----:B------:R3:W-:Y:S02]  /*70f0*/  @!P0 STG.E.U16 desc[UR4][R6.64], R13 ;  /* 0x0000000d06008986 */ /* 0x0007e4000c101504 */
.L_x_2871:
[----:B------:R-:W-:Y:S05]  /*7100*/  BSYNC B0 ;  /* 0x0000000000007941 */ /* 0x000fea0003800000 */
.L_x_2864:
[----:B------:R-:W-:Y:S05]  /*7110*/  WARPSYNC.ALL ;  /* 0x0000000000007948 */ /* 0x000fea0003800000 */
[----:B------:R-:W-:-:S13]  /*7120*/  ISETP.GE.AND P0, PT, R5, R4, PT ;  /* 0x000000040500720c */ /* 0x000fda0003f06270 */
[----:B------:R-:W-:Y:S05]  /*7130*/  @P0 EXIT ;  /* 0x000000000000094d */ /* 0x000fea0003800000 */
[----:B-123--:R-:W1:Y:S01]  /*7140*/  LDC.64 R6, c[0x0][0x218] ;  /* 0x00008600ff067b82 */ /* 0x00ee620000000a00 */
[----:B------:R-:W-:-:S04]  /*7150*/  IMAD.IADD R3, R2, 0x1, R5 ;  /* 0x0000000102037824 */ /* 0x000fc800078e0205 */
[----:B-1----:R-:W-:-:S05]  /*7160*/  IMAD.WIDE.U32 R2, R3, 0x2, R6 ;  /* 0x0000000203027825 */ /* 0x002fca00078e0006 */
[----:B------:R-:W-:Y:S01]  /*7170*/  STG.E.U16 desc[UR4][R2.64], R0 ;  /* 0x0000000002007986 */ /* 0x000fe2000c101504 */
[----:B------:R-:W-:Y:S05]  /*7180*/  EXIT ;  /* 0x000000000000794d */ /* 0x000fea0003800000 */
.L_x_2872:
        /* <DEDUP_REMOVED lines=15> */
.L_x_37775:


//--------------------- .text._ZN2at6native18elementwise_kernelILi128ELi4EZNS0_15gpu_kernel_implINS0_13AUnaryFunctorIN3c108BFloat16ES5_S5_ZZZNS0_15binary_internal21div_floor_kernel_cudaERNS_18TensorIteratorBaseEENKUlvE1_clEvENKUlvE2_clEvEUlS5_S5_E_EEEEvS8_RKT_EUliE_EEviT1_ --------------------------
	.section	.text._ZN2at6native18elementwise_kernelILi128ELi4EZNS0_15gpu_kernel_implINS0_13AUnaryFunctorIN3c108BFloat16ES5_S5_ZZZNS0_15binary_internal21div_floor_kernel_cudaERNS_18TensorIteratorBaseEENKUlvE1_clEvENKUlvE2_clEvEUlS5_S5_E_EEEEvS8_RKT_EUliE_EEviT1_,"ax",@progbits
	.align	128
        .global         _ZN2at6native18elementwise_kernelILi128ELi4EZNS0_15gpu_kernel_implINS0_13AUnaryFunctorIN3c108BFloat16ES5_S5_ZZZNS0_15binary_internal21div_floor_kernel_cudaERNS_18TensorIteratorBaseEENKUlvE1_clEvENKUlvE2_clEvEUlS5_S5_E_EEEEvS8_RKT_EUliE_EEviT1_
        .type           _ZN2at6native18elementwise_kernelILi128ELi4EZNS0_15gpu_kernel_implINS0_13AUnaryFunctorIN3c108BFloat16ES5_S5_ZZZNS0_15binary_internal21div_floor_kernel_cudaERNS_18TensorIteratorBaseEENKUlvE1_clEvENKUlvE2_clEvEUlS5_S5_E_EEEEvS8_RKT_EUliE_EEviT1_,@function
        .size           _ZN2at6native18elementwise_kernelILi128ELi4EZNS0_15gpu_kernel_implINS0_13AUnaryFunctorIN3c108BFloat16ES5_S5_ZZZNS0_15binary_internal21div_floor_kernel_cudaERNS_18TensorIteratorBaseEENKUlvE1_clEvENKUlvE2_clEvEUlS5_S5_E_EEEEvS8_RKT_EUliE_EEviT1_,(.L_x_37776 - _ZN2at6native18elementwise_kernelILi128ELi4EZNS0_15gpu_kernel_implINS0_13AUnaryFunctorIN3c108BFloat16ES5_S5_ZZZNS0_15binary_internal21div_floor_kernel_cudaERNS_18TensorIteratorBaseEENKUlvE1_clEvENKUlvE2_clEvEUlS5_S5_E_EEEEvS8_RKT_EUliE_EEviT1_)
        .other          _ZN2at6native18elementwise_kernelILi128ELi4EZNS0_15gpu_kernel_implINS0_13AUnaryFunctorIN3c108BFloat16ES5_S5_ZZZNS0_15binary_internal21div_floor_kernel_cudaERNS_18TensorIteratorBaseEENKUlvE1_clEvENKUlvE2_clEvEUlS5_S5_E_EEEEvS8_RKT_EUliE_EEviT1_,@"STO_CUDA_ENTRY STV_DEFAULT"
_ZN2at6native18elementwise_kernelILi128ELi4EZNS0_15gpu_kernel_implINS0_13AUnaryFunctorIN3c108BFloat16ES5_S5_ZZZNS0_15binary_internal21div_floor_kernel_cudaERNS_18TensorIteratorBaseEENKUlvE1_clEvENKUlvE2_clEvEUlS5_S5_E_EEEEvS8_RKT_EUliE_EEviT1_:
.text._ZN2at6native18elementwise_kernelILi128ELi4EZNS0_15gpu_kernel_implINS0_13AUnaryFunctorIN3c108BFloat16ES5_S5_ZZZNS0_15binary_internal21div_floor_kernel_cudaERNS_18TensorIteratorBaseEENKUlvE1_clEvENKUlvE2_clEvEUlS5_S5_E_EEEEvS8_RKT_EUliE_EEviT1_:
        /* <DEDUP_REMOVED lines=312> */
.L_x_2875:
        /* <DEDUP_REMOVED lines=23> */
.L_x_2879:
[----:B------:R-:W2:Y:S02]  /*14f0*/  LDG.E.U8 R4, desc[UR36][R4.64] ;  /* 0x0000002404047981 */ /* 0x000ea4000c1e1100 */
[----:B--2---:R-:W-:-:S04]  /*1500*/  I2FP.F32.U32 R0, R4 ;  /* 0x0000000400007245 */ /* 0x004fc80000201000 */
[----:B------:R-:W-:-:S04]  /*1510*/  F2FP.BF16.F32.PACK_AB R0, RZ, R0 ;  /* 0x00000000ff00723e */ /* 0x000fc800000010ff */
[----:B------:R-:W-:Y:S01]  /*1520*/  PRMT R2, R0, 0x7610, R2 ;  /* 0x0000761000027816 */ /* 0x000fe20000000002 */
[----:B------:R-:W-:Y:S06]  /*1530*/  BRA `(.L_x_2881) ;  /* 0x0000000c00c47947 */ /* 0x000fec0003800000 */
.L_x_2878:
        /* <DEDUP_REMOVED lines=11> */
.L_x_2883:
[----:B------:R-:W2:Y:S02]  /*15f0*/  LDG.E R4, desc[UR36][R4.64] ;  /* 0x0000002404047981 */ /* 0x000ea4000c1e1900 */
[----:B--2---:R-:W-:-:S04]  /*1600*/  I2FP.F32.S32 R0, R4 ;  /* 0x0000000400007245 */ /* 0x004fc80000201400 */
[----:B------:R-:W-:-:S04]  /*1610*/  F2FP.BF16.F32.PACK_AB R0, RZ, R0 ;  /* 0x00000000ff00723e */ /* 0x000fc800000010ff */
[----:B------:R-:W-:Y:S01]  /*1620*/  PRMT R2, R0, 0x7610, R2 ;  /* 0x0000761000027816 */ /* 0x000fe20000000002 */
[----:B------:R-:W-:Y:S06]  /*1630*/  BRA `(.L_x_2881) ;  /* 0x0000000c00847947 */ /* 0x000fec0003800000 */
.L_x_2882:
[----:B------:R-:W2:Y:S02]  /*1640*/  LDG.E.U16 R4, desc[UR36][R4.64] ;  /* 0x0000002404047981 */ /* 0x000ea4000c1e1500 */
[----:B--2---:R-:W0:Y:S02]  /*1650*/  I2F.S16 R0, R4 ;  /* 0x0000000400007306 */ /* 0x004e240000101400 */
[----:B0-----:R-:W-:-:S04]  /*1660*/  F2FP.BF16.F32.PACK_AB R0, RZ, R0 ;  /* 0x00000000ff00723e */ /* 0x001fc800000010ff */
[----:B------:R-:W-:Y:S01]  /*1670*/  PRMT R2, R0, 0x7610, R2 ;  /* 0x0000761000027816 */ /* 0x000fe20000000002 */
[----:B------:R-:W-:Y:S06]  /*1680*/  BRA `(.L_x_2881) ;  /* 0x0000000c00707947 */ /* 0x000fec0003800000 */
.L_x_2877:
        /* <DEDUP_REMOVED lines=9> */
.L_x_2885:
[----:B------:R-:W2:Y:S02]  /*1720*/  LDG.E.U16 R0, desc[UR36][R4.64] ;  /* 0x0000002404007981 */ /* 0x000ea4000c1e1500 */
[----:B--2---:R-:W-:-:S05]  /*1730*/  HADD2.F32 R0, -RZ, R0.H0_H0 ;  /* 0x20000000ff007230 */ /* 0x004fca0000004100 */
[----:B------:R-:W-:-:S04]  /*1740*/  F2FP.BF16.F32.PACK_AB R0, RZ, R0 ;  /* 0x00000000ff00723e */ /* 0x000fc800000010ff */
[----:B------:R-:W-:Y:S01]  /*1750*/  PRMT R2, R0, 0x7610, R2 ;  /* 0x0000761000027816 */ /* 0x000fe20000000002 */
[----:B------:R-:W-:Y:S06]  /*1760*/  BRA `(.L_x_2881) ;  /* 0x0000000c00387947 */ /* 0x000fec0003800000 */
.L_x_2884:
        /* <DEDUP_REMOVED lines=9> */
.L_x_2887:
[----:B------:R-:W2:Y:S02]  /*1800*/  LDG.E.U16 R4, desc[UR36][R4.64] ;  /* 0x0000002404047981 */ /* 0x000ea4000c1e1500 */
[----:B--2---:R-:W-:-:S05]  /*1810*/  HADD2.F32 R0, -RZ, R4.H0_H0 ;  /* 0x20000004ff007230 */ /* 0x004fca0000004100 */
[----:B------:R-:W-:-:S04]  /*1820*/  F2FP.BF16.F32.PACK_AB R0, RZ, R0 ;  /* 0x00000000ff00723e */ /* 0x000fc800000010ff */
[----:B------:R-:W-:Y:S01]  /*1830*/  PRMT R2, R0, 0x7610, R2 ;  /* 0x0000761000027816 */ /* 0x000fe20000000002 */
[----:B------:R-:W-:Y:S06]  /*1840*/  BRA `(.L_x_2881) ;  /* 0x0000000c00007947 */ /* 0x000fec0003800000 */
.L_x_2886:
        /* <DEDUP_REMOVED lines=9> */
.L_x_2876:
        /* <DEDUP_REMOVED lines=14> */
.L_x_2890:
        /* <DEDUP_REMOVED lines=9> */
.L_x_2889:
        /* <DEDUP_REMOVED lines=28> */
.L_x_2892:
        /* <DEDUP_REMOVED lines=14> */
.L_x_2891:
[----:B------:R0:W5:Y:S01]  /*1cf0*/  LDG.E.U16 R2, desc[UR36][R4.64] ;  /* 0x0000002404027981 */ /* 0x000162000c1e1500 */
[----:B------:R-:W-:Y:S05]  /*1d00*/  BRA `(.L_x_2881) ;  /* 0x0000000400d07947 */ /* 0x000fea0003800000 */
.L_x_2888:
        /* <DEDUP_REMOVED lines=13> */
.L_x_2895:
        /* <DEDUP_REMOVED lines=21> */
.L_x_2899:
[----:B------:R-:W-:Y:S05]  /*1f30*/  BSYNC B1 ;  /* 0x0000000000017941 */ /* 0x000fea0003800000 */
.L_x_2898:
[----:B------:R-:W-:Y:S01]  /*1f40*/  LEA R3, R0, 0x3b800000, 0x17 ;  /* 0x3b80000000037811 */ /* 0x000fe200078eb8ff */
[----:B------:R-:W-:-:S05]  /*1f50*/  IMAD.SHL.U32 R0, R2, 0x100000, RZ ;  /* 0x0010000002007824 */ /* 0x000fca00078e00ff */
[----:B------:R-:W-:-:S07]  /*1f60*/  LOP3.LUT R0, R3, R0, R4, 0xfe, !PT ;  /* 0x0000000003007212 */ /* 0x000fce00078efe04 */
.L_x_2897:
[----:B------:R-:W-:Y:S05]  /*1f70*/  BSYNC B0 ;  /* 0x0000000000007941 */ /* 0x000fea0003800000 */
.L_x_2896:
[----:B------:R-:W-:-:S04]  /*1f80*/  F2FP.BF16.F32.PACK_AB R0, RZ, R0 ;  /* 0x00000000ff00723e */ /* 0x000fc800000010ff */
[----:B------:R-:W-:Y:S01]  /*1f90*/  PRMT R2, R0, 0x7610, R2 ;  /* 0x0000761000027816 */ /* 0x000fe20000000002 */
[----:B------:R-:W-:Y:S06]  /*1fa0*/  BRA `(.L_x_2881) ;  /* 0x0000000400287947 */ /* 0x000fec0003800000 */
.L_x_2894:
        /* <DEDUP_REMOVED lines=21> */
.L_x_2903:
[----:B------:R-:W-:Y:S05]  /*2100*/  BSYNC B1 ;  /* 0x0000000000017941 */ /* 0x000fea0003800000 */
.L_x_2902:
[----:B------:R-:W-:Y:S01]  /*2110*/  LEA R3, R0, 0x37800000, 0x17 ;  /* 0x3780000000037811 */ /* 0x000fe200078eb8ff */
[----:B------:R-:W-:-:S05]  /*2120*/  IMAD.SHL.U32 R0, R2, 0x200000, RZ ;  /* 0x0020000002007824 */ /* 0x000fca00078e00ff */
[----:B------:R-:W-:-:S07]  /*2130*/  LOP3.LUT R0, R3, R0, R4, 0xfe, !PT ;  /* 0x0000000003007212 */ /* 0x000fce00078efe04 */
.L_x_2901:
[----:B------:R-:W-:Y:S05]  /*2140*/  BSYNC B0 ;  /* 0x0000000000007941 */ /* 0x000fea0003800000 */
.L_x_2900:
[----:B------:R-:W-:-:S04]  /*2150*/  F2FP.BF16.F32.PACK_AB R0, RZ, R0 ;  /* 0x00000000ff00723e */ /* 0x000fc800000010ff */
[----:B------:R-:W-:Y:S01]  /*2160*/  PRMT R2, R0, 0x7610, R2 ;  /* 0x0000761000027816 */ /* 0x000fe20000000002 */
[----:B------:R-:W-:Y:S06]  /*2170*/  BRA `(.L_x_2881) ;  /* 0x0000000000b47947 */ /* 0x000fec0003800000 */
.L_x_2893:
        /* <DEDUP_REMOVED lines=14> */
.L_x_2907:
[----:B------:R-:W-:Y:S05]  /*2260*/  BSYNC B0 ;  /* 0x0000000000007941 */ /* 0x000fea0003800000 */
.L_x_2906:
[----:B------:R-:W-:-:S04]  /*2270*/  F2FP.BF16.F32.PACK_AB R0, RZ, R0 ;  /* 0x00000000ff00723e */ /* 0x000fc800000010ff */
[----:B------:R-:W-:Y:S01]  /*2280*/  PRMT R2, R0, 0x7610, R2 ;  /* 0x0000761000027816 */ /* 0x000fe20000000002 */
[----:B------:R-:W-:Y:S06]  /*2290*/  BRA `(.L_x_2881) ;  /* 0x00000000006c7947 */ /* 0x000fec0003800000 */
.L_x_2880:
        /* <DEDUP_REMOVED lines=16> */
.L_x_2908:
[----:B------:R-:W-:Y:S01]  /*23a0*/  PRMT R2, RZ, 0x7610, R2 ;  /* 0x00007610ff027816 */ /* 0x000fe20000000002 */
[----:B------:R-:W-:Y:S06]  /*23b0*/  BRA `(.L_x_2881) ;  /* 0x0000000000247947 */ /* 0x000fec0003800000 */
.L_x_2905:
[----:B------:R-:W2:Y:S02]  /*23c0*/  LDG.E.64 R4, desc[UR36][R4.64] ;  /* 0x0000002404047981 */ /* 0x000ea4000c1e1b00 */
[----:B--2---:R-:W0:Y:S02]  /*23d0*/  I2F.U64 R0, R4 ;  /* 0x0000000400007312 */ /* 0x004e240000301000 */
[----:B0-----:R-:W-:-:S04]  /*23e0*/  F2FP.BF16.F32.PACK_AB R0, RZ, R0 ;  /* 0x00000000ff00723e */ /* 0x001fc800000010ff */
[----:B------:R-:W-:Y:S01]  /*23f0*/  PRMT R2, R0, 0x7610, R2 ;  /* 0x0000761000027816 */ /* 0x000fe20000000002 */
[----:B------:R-:W-:Y:S06]  /*2400*/  BRA `(.L_x_2881) ;  /* 0x0000000000107947 */ /* 0x000fec0003800000 */
.L_x_2904:
[----:B------:R-:W2:Y:S02]  /*2410*/  LDG.E R4, desc[UR36][R4.64] ;  /* 0x0000002404047981 */ /* 0x000ea4000c1e1900 */
[----:B--2---:R-:W-:-:S04]  /*2420*/  I2FP.F32.U32 R0, R4 ;  /* 0x0000000400007245 */ /* 0x004fc80000201000 */
[----:B------:R-:W-:-:S04]  /*2430*/  F2FP.BF16.F32.PACK_AB R0, RZ, R0 ;  /* 0x00000000ff00723e */ /* 0x000fc800000010ff */
[----:B------:R-:W-:-:S07]  /*2440*/  PRMT R2, R0, 0x7610, R2 ;  /* 0x0000761000027816 */ /* 0x000fce0000000002 */
.L_x_2881:
[----:B-----5:R-:W-:Y:S01]  /*2450*/  IMAD.U32 R0, R2, 0x10000, RZ ;  /* 0x0001000002007824 */ /* 0x020fe200078e00ff */
[----:B------:R-:W1:Y:S01]  /*2460*/  LDC.U16 R3, c[0x0][0x422] ;  /* 0x00010880ff037b82 */ /* 0x000e620000000400 */
[----:B------:R-:W-:Y:S03]  /*2470*/  BSSY B1, `(.L_x_2909) ;  /* 0x0000067000017945 */ /* 0x000fe60003800000 */
[----:B------:R-:W-:-:S13]  /*2480*/  FSETP.NEU.FTZ.AND P0, PT, R0, RZ, PT ;  /* 0x000000ff0000720b */ /* 0x000fda0003f1d000 */
[----:B0-----:R-:W0:Y:S01]  /*2490*/  @!P0 MUFU.RCP R4, R0 ;  /* 0x0000000000048308 */ /* 0x001e220000001000 */
[----:B-1----:R-:W-:-:S04]  /*24a0*/  IMAD.U32 R3, R3, 0x10000, RZ ;  /* 0x0001000003037824 */ /* 0x002fc800078e00ff */
        /* <DEDUP_REMOVED lines=31> */
.L_x_2916:
[----:B------:R-:W-:Y:S01]  /*26a0*/  FSETP.GEU.FTZ.AND P0, PT, R7, -R9, PT ;  /* 0x800000090700720b */ /* 0x000fe20003f1e000 */
[----:B------:R-:W-:-:S12]  /*26b0*/  FADD.FTZ R5, R5, -1 ;  /* 0xbf80000005057421 */ /* 0x000fd80000010000 */
[----:B------:R-:W-:-:S07]  /*26c0*/  @!P0 FADD.FTZ R5, R5, -1 ;  /* 0xbf80000005058421 */ /* 0x000fce0000010000 */
.L_x_2915:
[----:B------:R-:W-:Y:S05]  /*26d0*/  BSYNC B2 ;  /* 0x0000000000027941 */ /* 0x000fea0003800000 */
.L_x_2914:
[----:B------:R-:W-:Y:S01]  /*26e0*/  FFMA.FTZ R4, -R9, R5, R4 ;  /* 0x0000000509047223 */ /* 0x000fe20000010104 */
[----:B------:R-:W-:Y:S06]  /*26f0*/  BRA `(.L_x_2912) ;  /* 0x00000000007c7947 */ /* 0x000fec0003800000 */
.L_x_2913:
        /* <DEDUP_REMOVED lines=15> */
.L_x_2919:
        /* <DEDUP_REMOVED lines=13> */
.L_x_2918:
[----:B------:R-:W-:Y:S05]  /*28c0*/  BSYNC B2 ;  /* 0x0000000000027941 */ /* 0x000fea0003800000 */
.L_x_2917:
[----:B------:R-:W-:-:S04]  /*28d0*/  FMUL.FTZ R5, R4, 1.1920928955078125e-07 ;  /* 0x3400000004057820 */ /* 0x000fc80000410000 */
[----:B------:R-:W-:-:S07]  /*28e0*/  FMUL.FTZ R4, R8, R5 ;  /* 0x0000000508047220 */ /* 0x000fce0000410000 */
.L_x_2912:
[----:B------:R-:W-:Y:S05]  /*28f0*/  BSYNC B0 ;  /* 0x0000000000007941 */ /* 0x000fea0003800000 */
.L_x_2911:
[----:B------:R-:W-:Y:S01]  /*2900*/  FSETP.GTU.FTZ.AND P0, PT, |R4|, +INF , PT ;  /* 0x7f8000000400780b */ /* 0x000fe20003f1c200 */
[----:B------:R-:W-:Y:S01]  /*2910*/  IMAD.U32 R2, R2, 0x10000, RZ ;  /* 0x0001000002027824 */ /* 0x000fe200078e00ff */
[----:B------:R-:W-:-:S03]  /*2920*/  LOP3.LUT R5, R4, 0x80000000, R3, 0xb8, !PT ;  /* 0x8000000004057812 */ /* 0x000fc600078eb803 */
[----:B------:R-:W1:Y:S01]  /*2930*/  MUFU.RCP R0, R2 ;  /* 0x0000000200007308 */ /* 0x000e620000001000 */
[----:B------:R-:W-:Y:S02]  /*2940*/  FSEL R4, R4, R5, P0 ;  /* 0x0000000504047208 */ /* 0x000fe40000000000 */
[----:B------:R-:W-:Y:S02]  /*2950*/  FSETP.GEU.FTZ.AND P1, PT, R2, RZ, PT ;  /* 0x000000ff0200720b */ /* 0x000fe40003f3e000 */
[C---:B------:R-:W-:Y:S02]  /*2960*/  FSETP.NEU.FTZ.AND P0, PT, R4.reuse, RZ, PT ;  /* 0x000000ff0400720b */ /* 0x040fe40003f1d000 */
[----:B------:R-:W-:Y:S01]  /*2970*/  FSETP.GEU.FTZ.AND P2, PT, R4, RZ, PT ;  /* 0x000000ff0400720b */ /* 0x000fe20003f5e000 */
[----:B------:R-:W-:-:S03]  /*2980*/  FADD.FTZ R4, R3, -R4 ;  /* 0x8000000403047221 */ /* 0x000fc60000010000 */
        /* <DEDUP_REMOVED lines=21> */
.L_x_2910:
[----:B------:R-:W-:Y:S05]  /*2ae0*/  BSYNC B1 ;  /* 0x0000000000017941 */ /* 0x000fea0003800000 */
.L_x_2909:
        /* <DEDUP_REMOVED lines=16> */
.L_x_2923:
[----:B------:R-:W-:-:S06]  /*2bf0*/  IMAD.U32 R3, R5, 0x10000, RZ ;  /* 0x0001000005037824 */ /* 0x000fcc00078e00ff */
[----:B------:R-:W1:Y:S02]  /*2c00*/  F2I.S64.TRUNC R2, R3 ;  /* 0x0000000300027311 */ /* 0x000e64000020d900 */
[----:B-1----:R1:W-:Y:S01]  /*2c10*/  STG.E.U8 desc[UR36][R16.64], R2 ;  /* 0x0000000210007986 */ /* 0x0023e2000c101124 */
[----:B------:R-:W-:Y:S05]  /*2c20*/  BRA `(.L_x_2925) ;  /* 0x0000000c00847947 */ /* 0x000fea0003800000 */
.L_x_2922:
        /* <DEDUP_REMOVED lines=10> */
.L_x_2927:
[----:B------:R-:W-:-:S06]  /*2cd0*/  IMAD.U32 R5, R5, 0x10000, RZ ;  /* 0x0001000005057824 */ /* 0x000fcc00078e00ff */
[----:B------:R-:W1:Y:S02]  /*2ce0*/  F2I.FTZ.TRUNC.NTZ R5, R5 ;  /* 0x0000000500057305 */ /* 0x000e64000021f100 */
[----:B-1----:R1:W-:Y:S01]  /*2cf0*/  STG.E desc[UR36][R16.64], R5 ;  /* 0x0000000510007986 */ /* 0x0023e2000c101924 */
[----:B------:R-:W-:Y:S05]  /*2d00*/  BRA `(.L_x_2925) ;  /* 0x0000000c004c7947 */ /* 0x000fea0003800000 */
.L_x_2926:
[----:B------:R-:W-:-:S06]  /*2d10*/  IMAD.U32 R5, R5, 0x10000, RZ ;  /* 0x0001000005057824 */ /* 0x000fcc00078e00ff */
[----:B------:R-:W1:Y:S02]  /*2d20*/  F2I.FTZ.TRUNC.NTZ R5, R5 ;  /* 0x0000000500057305 */ /* 0x000e64000021f100 */
[----:B-1----:R1:W-:Y:S01]  /*2d30*/  STG.E.U16 desc[UR36][R16.64], R5 ;  /* 0x0000000510007986 */ /* 0x0023e2000c101524 */
[----:B------:R-:W-:Y:S05]  /*2d40*/  BRA `(.L_x_2925) ;  /* 0x0000000c003c7947 */ /* 0x000fea0003800000 */
.L_x_2921:
        /* <DEDUP_REMOVED lines=9> */
.L_x_2929:
[----:B------:R-:W-:-:S05]  /*2de0*/  IMAD.U32 R0, R5, 0x10000, RZ ;  /* 0x0001000005007824 */ /* 0x000fca00078e00ff */
[----:B------:R-:W-:-:S05]  /*2df0*/  F2FP.F16.F32.PACK_AB R0, RZ, R0 ;  /* 0x00000000ff00723e */ /* 0x000fca00000000ff */
[----:B------:R1:W-:Y:S01]  /*2e00*/  STG.E.U16 desc[UR36][R16.64], R0 ;  /* 0x0000000010007986 */ /* 0x0003e2000c101524 */
[----:B------:R-:W-:Y:S05]  /*2e10*/  BRA `(.L_x_2925) ;  /* 0x0000000c00087947 */ /* 0x000fea0003800000 */
.L_x_2928:
        /* <DEDUP_REMOVED lines=10> */
.L_x_2931:
[----:B------:R-:W-:-:S05]  /*2ec0*/  IMAD.U32 R5, R5, 0x10000, RZ ;  /* 0x0001000005057824 */ /* 0x000fca00078e00ff */
[----:B------:R-:W-:-:S04]  /*2ed0*/  F2FP.F16.F32.PACK_AB R3, RZ, R5 ;  /* 0x00000005ff03723e */ /* 0x000fc800000000ff */
[----:B------:R-:W-:-:S05]  /*2ee0*/  PRMT R3, R3, 0x5410, RZ ;  /* 0x0000541003037816 */ /* 0x000fca00000000ff */
[----:B------:R1:W-:Y:S01]  /*2ef0*/  STG.E desc[UR36][R16.64], R3 ;  /* 0x0000000310007986 */ /* 0x0003e2000c101924 */
[----:B------:R-:W-:Y:S05]  /*2f00*/  BRA `(.L_x_2925) ;  /* 0x0000000800cc7947 */ /* 0x000fea0003800000 */
.L_x_2930:
[----:B------:R-:W-:-:S04]  /*2f10*/  IMAD.U32 R2, R5, 0x10000, RZ ;  /* 0x0001000005027824 */ /* 0x000fc800078e00ff */
[----:B------:R-:W-:-:S06]  /*2f20*/  FMUL.FTZ R2, R2, 1 ;  /* 0x3f80000002027820 */ /* 0x000fcc0000410000 */
[----:B------:R-:W1:Y:S02]  /*2f30*/  F2F.F64.F32 R2, R2 ;  /* 0x0000000200027310 */ /* 0x000e640000201800 */
[----:B-1----:R1:W-:Y:S01]  /*2f40*/  STG.E.64 desc[UR36][R16.64], R2 ;  /* 0x0000000210007986 */ /* 0x0023e2000c101b24 */
[----:B------:R-:W-:Y:S05]  /*2f50*/  BRA `(.L_x_2925) ;  /* 0x0000000800b87947 */ /* 0x000fea0003800000 */
.L_x_2920:
        /* <DEDUP_REMOVED lines=13> */
.L_x_2934:
[----:B------:R-:W-:Y:S01]  /*3030*/  IMAD.U32 R5, R5, 0x10000, RZ ;  /* 0x0001000005057824 */ /* 0x000fe200078e00ff */
[----:B------:R-:W-:-:S03]  /*3040*/  CS2R R6, SRZ ;  /* 0x0000000000067805 */ /* 0x000fc6000001ff00 */
[----:B------:R-:W-:-:S06]  /*3050*/  FMUL.FTZ R5, R5, 1 ;  /* 0x3f80000005057820 */ /* 0x000fcc0000410000 */
[----:B------:R-:W1:Y:S02]  /*3060*/  F2F.F64.F32 R4, R5 ;  /* 0x0000000500047310 */ /* 0x000e640000201800 */
[----:B-1----:R1:W-:Y:S01]  /*3070*/  STG.E.128 desc[UR36][R16.64], R4 ;  /* 0x0000000410007986 */ /* 0x0023e2000c101d24 */
[----:B------:R-:W-:Y:S05]  /*3080*/  BRA `(.L_x_2925) ;  /* 0x00000008006c7947 */ /* 0x000fea0003800000 */
.L_x_2933:
        /* <DEDUP_REMOVED lines=21> */
.L_x_2938:
[----:B------:R-:W-:Y:S05]  /*31e0*/  BSYNC B0 ;  /* 0x0000000000007941 */ /* 0x000fea0003800000 */
.L_x_2937:
[----:B------:R-:W-:-:S05]  /*31f0*/  LOP3.LUT R3, R0, R3, RZ, 0xfc, !PT ;  /* 0x0000000300037212 */ /* 0x000fca00078efcff */
[----:B------:R1:W-:Y:S01]  /*3200*/  STG.E.U8 desc[UR36][R16.64], R3 ;  /* 0x0000000310007986 */ /* 0x0003e2000c101124 */
[----:B------:R-:W-:Y:S05]  /*3210*/  BRA `(.L_x_2925) ;  /* 0x0000000800087947 */ /* 0x000fea0003800000 */
.L_x_2936:
        /* <DEDUP_REMOVED lines=13> */
.L_x_2940:
[----:B------:R-:W-:Y:S01]  /*32f0*/  IMAD.MOV.U32 R0, RZ, RZ, 0x7f ;  /* 0x0000007fff007424 */ /* 0x000fe200078e00ff */
[----:B------:R-:W-:-:S04]  /*3300*/  ISETP.GT.U32.AND P0, PT, R2, 0x7f800000, PT ;  /* 0x7f8000000200780c */ /* 0x000fc80003f04070 */
[----:B------:R-:W-:-:S09]  /*3310*/  SEL R0, R0, 0x7c, P0 ;  /* 0x0000007c00007807 */ /* 0x000fd20000000000 */
.L_x_2941:
[----:B------:R-:W-:Y:S05]  /*3320*/  BSYNC B0 ;  /* 0x0000000000007941 */ /* 0x000fea0003800000 */
.L_x_2939:
[----:B------:R-:W-:-:S04]  /*3330*/  LOP3.LUT R2, R5, 0x80000000, RZ, 0xc0, !PT ;  /* 0x8000000005027812 */ /* 0x000fc800078ec0ff */
[----:B------:R-:W-:-:S04]  /*3340*/  SHF.R.U32.HI R3, RZ, 0x18, R2 ;  /* 0x00000018ff037819 */ /* 0x000fc80000011602 */
[----:B------:R-:W-:-:S05]  /*3350*/  LOP3.LUT R3, R0, R3, RZ, 0xfc, !PT ;  /* 0x0000000300037212 */ /* 0x000fca00078efcff */
[----:B------:R1:W-:Y:S01]  /*3360*/  STG.E.U8 desc[UR36][R16.64], R3 ;  /* 0x0000000310007986 */ /* 0x0003e2000c101124 */
[----:B------:R-:W-:Y:S05]  /*3370*/  BRA `(.L_x_2925) ;  /* 0x0000000400b07947 */ /* 0x000fea0003800000 */
.L_x_2935:
[----:B------:R1:W-:Y:S01]  /*3380*/  STG.E.U16 desc[UR36][R16.64], R5 ;  /* 0x0000000510007986 */ /* 0x0003e2000c101524 */
[----:B------:R-:W-:Y:S05]  /*3390*/  BRA `(.L_x_2925) ;  /* 0x0000000400a87947 */ /* 0x000fea0003800000 */
.L_x_2932:
        /* <DEDUP_REMOVED lines=12> */
.L_x_2944:
        /* <DEDUP_REMOVED lines=17> */
.L_x_2947:
[----:B------:R-:W-:-:S04]  /*3570*/  LOP3.LUT R2, R5, 0x80000000, RZ, 0xc0, !PT ;  /* 0x8000000005027812 */ /* 0x000fc800078ec0ff */
[----:B------:R-:W-:-:S04]  /*3580*/  SHF.R.U32.HI R3, RZ, 0x18, R2 ;  /* 0x00000018ff037819 */ /* 0x000fc80000011602 */
[----:B------:R-:W-:-:S04]  /*3590*/  LOP3.LUT R0, R0, R3, RZ, 0xfc, !PT ;  /* 0x0000000300007212 */ /* 0x000fc800078efcff */
[----:B------:R-:W-:-:S07]  /*35a0*/  PRMT R8, R0, 0x7610, R8 ;  /* 0x0000761000087816 */ /* 0x000fce0000000008 */
.L_x_2946:
[----:B------:R-:W-:Y:S05]  /*35b0*/  BSYNC B0 ;  /* 0x0000000000007941 */ /* 0x000fea0003800000 */
.L_x_2945:
[----:B------:R1:W-:Y:S01]  /*35c0*/  STG.E.U8 desc[UR36][R16.64], R8 ;  /* 0x0000000810007986 */ /* 0x0003e2000c101124 */
[----:B------:R-:W-:Y:S05]  /*35d0*/  BRA `(.L_x_2925) ;  /* 0x0000000400187947 */ /* 0x000fea0003800000 */
.L_x_2943:
        /* <DEDUP_REMOVED lines=17> */
.L_x_2950:
[----:B------:R-:W-:-:S04]  /*36f0*/  LOP3.LUT R2, R5, 0x80000000, RZ, 0xc0, !PT ;  /* 0x8000000005027812 */ /* 0x000fc800078ec0ff */
[----:B------:R-:W-:-:S04]  /*3700*/  SHF.R.U32.HI R3, RZ, 0x18, R2 ;  /* 0x00000018ff037819 */ /* 0x000fc80000011602 */
[----:B------:R-:W-:-:S04]  /*3710*/  LOP3.LUT R0, R0, R3, RZ, 0xfc, !PT ;  /* 0x0000000300007212 */ /* 0x000fc800078efcff */
[----:B------:R-:W-:-:S07]  /*3720*/  PRMT R8, R0, 0x7610, R8 ;  /* 0x0000761000087816 */ /* 0x000fce0000000008 */
.L_x_2949:
[----:B------:R-:W-:Y:S05]  /*3730*/  BSYNC B0 ;  /* 0x0000000000007941 */ /* 0x000fea0003800000 */
.L_x_2948:
[----:B------:R4:W-:Y:S01]  /*3740*/  STG.E.U8 desc[UR36][R16.64], R8 ;  /* 0x0000000810007986 */ /* 0x0009e2000c101124 */
[----:B------:R-:W-:Y:S05]  /*3750*/  BRA `(.L_x_2925) ;  /* 0x0000000000b87947 */ /* 0x000fea0003800000 */
.L_x_2942:
        /* <DEDUP_REMOVED lines=22> */
.L_x_2924:
        /* <DEDUP_REMOVED lines=9> */
[----:B0-----:R-:W-:-:S02]  /*3950*/  IMAD.U32 R10, RZ, RZ, UR4 ;  /* 0x00000004ff0a7e24 */ /* 0x001fc4000f8e00ff */
[----:B------:R-:W-:Y:S02]  /*3960*/  IMAD.U32 R11, RZ, RZ, UR5 ;  /* 0x00000005ff0b7e24 */ /* 0x000fe4000f8e00ff */
[----:B------:R-:W-:Y:S02]  /*3970*/  IMAD.MOV.U32 R8, RZ, RZ, 0x65 ;  /* 0x00000065ff087424 */ /* 0x000fe400078e00ff */
[----:B------:R-:W-:Y:S02]  /*3980*/  IMAD.MOV.U32 R12, RZ, RZ, 0x1 ;  /* 0x00000001ff0c7424 */ /* 0x000fe400078e00ff */
[----:B-1----:R-:W-:-:S07]  /*3990*/  IMAD.MOV.U32 R13, RZ, RZ, RZ ;  /* 0x000000ffff0d7224 */ /* 0x002fce00078e00ff */
[----:B------:R-:W-:-:S07]  /*39a0*/  LEPC R20, `(.L_x_2953) ;  /* 0x000000001014794e */ /* 0x000fce0000000000 */
[----:B--2---:R-:W-:Y:S05]  /*39b0*/  CALL.ABS.NOINC R2 ;  /* 0x0000000002007343 */ /* 0x004fea0003c00000 */
.L_x_2953:
[----:B------:R-:W-:Y:S05]  /*39c0*/  BRA `(.L_x_2925) ;  /* 0x00000000001c7947 */ /* 0x000fea0003800000 */
.L_x_2952:
[----:B------:R-:W-:-:S06]  /*39d0*/  IMAD.U32 R2, R5, 0x10000, RZ ;  /* 0x0001000005027824 */ /* 0x000fcc00078e00ff */
[----:B------:R-:W1:Y:S02]  /*39e0*/  F2I.U64.TRUNC R2, R2 ;  /* 0x0000000200027311 */ /* 0x000e64000020d800 */
[----:B-1----:R3:W-:Y:S01]  /*39f0*/  STG.E.64 desc[UR36][R16.64], R2 ;  /* 0x0000000210007986 */ /* 0x0027e2000c101b24 */
[----:B------:R-:W-:Y:S05]  /*3a00*/  BRA `(.L_x_2925) ;  /* 0x00000000000c7947 */ /* 0x000fea0003800000 */
.L_x_2951:
[----:B------:R-:W-:-:S06]  /*3a10*/  IMAD.U32 R5, R5, 0x10000, RZ ;  /* 0x0001000005057824 */ /* 0x000fcc00078e00ff */
[----:B------:R-:W1:Y:S02]  /*3a20*/  F2I.FTZ.U32.TRUNC.NTZ R5, R5 ;  /* 0x0000000500057305 */ /* 0x000e64000021f000 */
[----:B-1----:R1:W-:Y:S02]  /*3a30*/  STG.E desc[UR36][R16.64], R5 ;  /* 0x0000000510007986 */ /* 0x0023e4000c101924 */
.L_x_2925:
[----:B------:R-:W-:-:S07]  /*3a40*/  VIADD R19, R19, 0x80 ;  /* 0x0000008013137836 */ /* 0x000fce0000000000 */
.L_x_2874:
[----:B------:R-:W-:Y:S05]  /*3a50*/  BSYNC B6 ;  /* 0x0000000000067941 */ /* 0x000fea0003800000 */
.L_x_2873:
[----:B------:R-:W-:Y:S01]  /*3a60*/  ULDC UR4, c[0x0][0x210] ;  /* 0x0000840000047ab9 */ /* 0x000fe20000000800 */
[----:B------:R-:W-:Y:S01]  /*3a70*/  BSSY B6, `(.L_x_2954) ;  /* 0x000039f000067945 */ /* 0x000fe20003800000 */
[----:B------:R-:W-:-:S13]  /*3a80*/  ISETP.GE.AND P0, PT, R19, UR4, PT ;  /* 0x0000000413007c0c */ /* 0x000fda000bf06270 */
[----:B------:R-:W-:Y:S05]  /*3a90*/  @P0 BRA `(.L_x_2955) ;  /* 0x0000003800700947 */ /* 0x000fea0003800000 */
[----:B-1----:R-:W1:Y:S01]  /*3aa0*/  LDC R6, c[0x0][0x218] ;  /* 0x00008600ff067b82 */ /* 0x002e620000000800 */
[----:B------:R-:W-:Y:S02]  /*3ab0*/  IMAD.MOV.U32 R0, RZ, RZ, RZ ;  /* 0x000000ffff007224 */ /* 0x000fe400078e00ff */
[----:B--234-:R-:W-:Y:S01]  /*3ac0*/  IMAD.MOV.U32 R16, RZ, RZ, RZ ;  /* 0x000000ffff107224 */ /* 0x01cfe200078e00ff */
[----:B-1----:R-:W-:-:S13]  /*3ad0*/  ISETP.NE.AND P0, PT, R6, RZ, PT ;  /* 0x000000ff0600720c */ /* 0x002fda0003f05270 */
        /* <DEDUP_REMOVED lines=299> */
.L_x_2956:
        /* <DEDUP_REMOVED lines=23> */
.L_x_2960:
[----:B------:R-:W2:Y:S02]  /*4f00*/  LDG.E.U8 R4, desc[UR36][R4.64] ;  /* 0x0000002404047981 */ /* 0x000ea4000c1e1100 */
[----:B--2---:R-:W-:-:S04]  /*4f10*/  I2FP.F32.U32 R0, R4 ;  /* 0x0000000400007245 */ /* 0x004fc80000201000 */
[----:B------:R-:W-:-:S04]  /*4f20*/  F2FP.BF16.F32.PACK_AB R0, RZ, R0 ;  /* 0x00000000ff00723e */ /* 0x000fc800000010ff */
[----:B------:R-:W-:Y:S01]  /*4f30*/  PRMT R2, R0, 0x7610, R2 ;  /* 0x0000761000027816 */ /* 0x000fe20000000002 */
[----:B------:R-:W-:Y:S06]  /*4f40*/  BRA `(.L_x_2962) ;  /* 0x0000000c00c47947 */ /* 0x000fec0003800000 */
.L_x_2959:
        /* <DEDUP_REMOVED lines=11> */
.L_x_2964:
[----:B------:R-:W2:Y:S02]  /*5000*/  LDG.E R4, desc[UR36][R4.64] ;  /* 0x0000002404047981 */ /* 0x000ea4000c1e1900 */
[----:B--2---:R-:W-:-:S04]  /*5010*/  I2FP.F32.S32 R0, R4 ;  /* 0x0000000400007245 */ /* 0x004fc80000201400 */
[----:B------:R-:W-:-:S04]  /*5020*/  F2FP.BF16.F32.PACK_AB R0, RZ, R0 ;  /* 0x00000000ff00723e */ /* 0x000fc800000010ff */
[----:B------:R-:W-:Y:S01]  /*5030*/  PRMT R2, R0, 0x7610, R2 ;  /* 0x0000761000027816 */ /* 0x000fe20000000002 */
[----:B------:R-:W-:Y:S06]  /*5040*/  BRA `(.L_x_2962) ;  /* 0x0000000c00847947 */ /* 0x000fec0003800000 */
.L_x_2963:
[----:B------:R-:W2:Y:S02]  /*5050*/  LDG.E.U16 R4, desc[UR36][R4.64] ;  /* 0x0000002404047981 */ /* 0x000ea4000c1e1500 */
[----:B--2---:R-:W1:Y:S02]  /*5060*/  I2F.S16 R0, R4 ;  /* 0x0000000400007306 */ /* 0x004e640000101400 */
[----:B-1----:R-:W-:-:S04]  /*5070*/  F2FP.BF16.F32.PACK_AB R0, RZ, R0 ;  /* 0x00000000ff00723e */ /* 0x002fc800000010ff */
[----:B------:R-:W-:Y:S01]  /*5080*/  PRMT R2, R0, 0x7610, R2 ;  /* 0x0000761000027816 */ /* 0x000fe20000000002 */
[----:B------:R-:W-:Y:S06]  /*5090*/  BRA `(.L_x_2962) ;  /* 0x0000000c00707947 */ /* 0x000fec0003800000 */
.L_x_2958:
        /* <DEDUP_REMOVED lines=9> */
.L_x_2966:
[----:B------:R-:W2:Y:S02]  /*5130*/  LDG.E.U16 R0, desc[UR36][R4.64] ;  /* 0x0000002404007981 */ /* 0x000ea4000c1e1500 */
[----:B--2---:R-:W-:-:S05]  /*5140*/  HADD2.F32 R0, -RZ, R0.H0_H0 ;  /* 0x20000000ff007230 */ /* 0x004fca0000004100 */
[----:B------:R-:W-:-:S04]  /*5150*/  F2FP.BF16.F32.PACK_AB R0, RZ, R0 ;  /* 0x00000000ff00723e */ /* 0x000fc800000010ff */
[----:B------:R-:W-:Y:S01]  /*5160*/  PRMT R2, R0, 0x7610, R2 ;  /* 0x0000761000027816 */ /* 0x000fe20000000002 */
[----:B------:R-:W-:Y:S06]  /*5170*/  BRA `(.L_x_2962) ;  /* 0x0000000c00387947 */ /* 0x000fec0003800000 */
.L_x_2965:
        /* <DEDUP_REMOVED lines=9> */
.L_x_2968:
[----:B------:R-:W2:Y:S02]  /*5210*/  LDG.E.U16 R4, desc[UR36][R4.64] ;  /* 0x0000002404047981 */ /* 0x000ea4000c1e1500 */
[----:B--2---:R-:W-:-:S05]  /*5220*/  HADD2.F32 R0, -RZ, R4.H0_H0 ;  /* 0x20000004ff007230 */ /* 0x004fca0000004100 */
[----:B------:R-:W-:-:S04]  /*5230*/  F2FP.BF16.F32.PACK_AB R0, RZ, R0 ;  /* 0x00000000ff00723e */ /* 0x000fc800000010ff */
[----:B------:R-:W-:Y:S01]  /*5240*/  PRMT R2, R0, 0x7610, R2 ;  /* 0x0000761000027816 */ /* 0x000fe20000000002 */
[----:B------:R-:W-:Y:S06]  /*5250*/  BRA `(.L_x_2962) ;  /* 0x0000000c00007947 */ /* 0x000fec0003800000 */
.L_x_2967:
        /* <DEDUP_REMOVED lines=9> */
.L_x_2957:
        /* <DEDUP_REMOVED lines=14> */
.L_x_2971:
        /* <DEDUP_REMOVED lines=9> */
.L_x_2970:
        /* <DEDUP_REMOVED lines=28> */
.L_x_2973:
        /* <DEDUP_REMOVED lines=14> */
.L_x_2972:
[----:B------:R1:W5:Y:S01]  /*5700*/  LDG.E.U16 R2, desc[UR36][R4.64] ;  /* 0x0000002404027981 */ /* 0x000362000c1e1500 */
[----:B------:R-:W-:Y:S05]  /*5710*/  BRA `(.L_x_2962) ;  /* 0x0000000400d07947 */ /* 0x000fea0003800000 */
.L_x_2969:
        /* <DEDUP_REMOVED lines=13> */
.L_x_2976:
        /* <DEDUP_REMOVED lines=21> */
.L_x_2980:
[----:B------:R-:W-:Y:S05]  /*5940*/  BSYNC B1 ;  /* 0x0000000000017941 */ /* 0x000fea0003800000 */
.L_x_2979:
[----:B------:R-:W-:Y:S01]  /*5950*/  LEA R3, R0, 0x3b800000, 0x17 ;  /* 0x3b80000000037811 */ /* 0x000fe200078eb8ff */
[----:B------:R-:W-:-:S05]  /*5960*/  IMAD.SHL.U32 R0, R2, 0x100000, RZ ;  /* 0x0010000002007824 */ /* 0x000fca00078e00ff */
[----:B------:R-:W-:-:S07]  /*5970*/  LOP3.LUT R0, R3, R0, R4, 0xfe, !PT ;  /* 0x0000000003007212 */ /* 0x000fce00078efe04 */
.L_x_2978:
[----:B------:R-:W-:Y:S05]  /*5980*/  BSYNC B0 ;  /* 0x0000000000007941 */ /* 0x000fea0003800000 */
.L_x_2977:
[----:B------:R-:W-:-:S04]  /*5990*/  F2FP.BF16.F32.PACK_AB R0, RZ, R0 ;  /* 0x00000000ff00723e */ /* 0x000fc800000010ff */
[----:B------:R-:W-:Y:S01]  /*59a0*/  PRMT R2, R0, 0x7610, R2 ;  /* 0x0000761000027816 */ /* 0x000fe20000000002 */
[----:B------:R-:W-:Y:S06]  /*59b0*/  BRA `(.L_x_2962) ;  /* 0x0000000400287947 */ /* 0x000fec0003800000 */
.L_x_2975:
        /* <DEDUP_REMOVED lines=21> */
.L_x_2984:
[----:B------:R-:W-:Y:S05]  /*5b10*/  BSYNC B1 ;  /* 0x0000000000017941 */ /* 0x000fea0003800000 */
.L_x_2983:
[----:B------:R-:W-:Y:S01]  /*5b20*/  LEA R3, R0, 0x37800000, 0x17 ;  /* 0x3780000000037811 */ /* 0x000fe200078eb8ff */
[----:B------:R-:W-:-:S05]  /*5b30*/  IMAD.SHL.U32 R0, R2, 0x200000, RZ ;  /* 0x0020000002007824 */ /* 0x000fca00078e00ff */
[----:B------:R-:W-:-:S07]  /*5b40*/  LOP3.LUT R0, R3, R0, R4, 0xfe, !PT ;  /* 0x0000000003007212 */ /* 0x000fce00078efe04 */
.L_x_2982:
[----:B------:R-:W-:Y:S05]  /*5b50*/  BSYNC B0 ;  /* 0x0000000000007941 */ /* 0x000fea0003800000 */
.L_x_2981:
[----:B------:R-:W-:-:S04]  /*5b60*/  F2FP.BF16.F32.PACK_AB R0, RZ, R0 ;  /* 0x00000000ff00723e */ /* 0x000fc800000010ff */
[----:B------:R-:W-:Y:S01]  /*5b70*/  PRMT R2, R0, 0x7610, R2 ;  /* 0x0000761000027816 */ /* 0x000fe20000000002 */
[----:B------:R-:W-:Y:S06]  /*5b80*/  BRA `(.L_x_2962) ;  /* 0x0000000000b47947 */ /* 0x000fec0003800000 */
.L_x_2974:
        /* <DEDUP_REMOVED lines=14> */
.L_x_2988:
[----:B------:R-:W-:Y:S05]  /*5c70*/  BSYNC B0 ;  /* 0x0000000000007941 */ /* 0x000fea0003800000 */
.L_x_2987:
[----:B------:R-:W-:-:S04]  /*5c80*/  F2FP.BF16.F32.PACK_AB R0, RZ, R0 ;  /* 0x00000000ff00723e */ /* 0x000fc800000010ff */
[----:B------:R-:W-:Y:S01]  /*5c90*/  PRMT R2, R0, 0x7610, R2 ;  /* 0x0000761000027816 */ /* 0x000fe20000000002 */
[----:B------:R-:W-:Y:S06]  /*5ca0*/  BRA `(.L_x_2962) ;  /* 0x00000000006c7947 */ /* 0x000fec0003800000 */
.L_x_2961:
        /* <DEDUP_REMOVED lines=16> */
.L_x_2989:
[----:B------:R-:W-:Y:S01]  /*5db0*/  PRMT R2, RZ, 0x7610, R2 ;  /* 0x00007610ff027816 */ /* 0x000fe20000000002 */
[----:B------:R-:W-:Y:S06]  /*5dc0*/  BRA `(.L_x_2962) ;  /* 0x0000000000247947 */ /* 0x000fec0003800000 */
.L_x_2986:
[----:B------:R-:W2:Y:S02]  /*5dd0*/  LDG.E.64 R4, desc[UR36][R4.64] ;  /* 0x0000002404047981 */ /* 0x000ea4000c1e1b00 */
[----:B--2---:R-:W1:Y:S02]  /*5de0*/  I2F.U64 R0, R4 ;  /* 0x0000000400007312 */ /* 0x004e640000301000 */
[----:B-1----:R-:W-:-:S04]  /*5df0*/  F2FP.BF16.F32.PACK_AB R0, RZ, R0 ;  /* 0x00000000ff00723e */ /* 0x002fc800000010ff */
[----:B------:R-:W-:Y:S01]  /*5e00*/  PRMT R2, R0, 0x7610, R2 ;  /* 0x0000761000027816 */ /* 0x000fe20000000002 */
[----:B------:R-:W-:Y:S06]  /*5e10*/  BRA `(.L_x_2962) ;  /* 0x0000000000107947 */ /* 0x000fec0003800000 */
.L_x_2985:
[----:B------:R-:W2:Y:S02]  /*5e20*/  LDG.E R4, desc[UR36][R4.64] ;  /* 0x0000002404047981 */ /* 0x000ea4000c1e1900 */
[----:B--2---:R-:W-:-:S04]  /*5e30*/  I2FP.F32.U32 R0, R4 ;  /* 0x0000000400007245 */ /* 0x004fc80000201000 */
[----:B------:R-:W-:-:S04]  /*5e40*/  F2FP.BF16.F32.PACK_AB R0, RZ, R0 ;  /* 0x00000000ff00723e */ /* 0x000fc800000010ff */
[----:B------:R-:W-:-:S07]  /*5e50*/  PRMT R2, R0, 0x7610, R2 ;  /* 0x0000761000027816 */ /* 0x000fce0000000002 */
.L_x_2962:
[----:B-----5:R-:W-:Y:S01]  /*5e60*/  IMAD.U32 R0, R2, 0x10000, RZ ;  /* 0x0001000002007824 */ /* 0x020fe200078e00ff */
[----:B------:R-:W2:Y:S01]  /*5e70*/  LDC.U16 R3, c[0x0][0x422] ;  /* 0x00010880ff037b82 */ /* 0x000ea20000000400 */
[----:B------:R-:W-:Y:S03]  /*5e80*/  BSSY B1, `(.L_x_2990) ;  /* 0x0000067000017945 */ /* 0x000fe60003800000 */
[----:B------:R-:W-:-:S13]  /*5e90*/  FSETP.NEU.FTZ.AND P0, PT, R0, RZ, PT ;  /* 0x000000ff0000720b */ /* 0x000fda0003f1d000 */
[----:B-1----:R-:W1:Y:S01]  /*5ea0*/  @!P0 MUFU.RCP R4, R0 ;  /* 0x0000000000048308 */ /* 0x002e620000001000 */
        /* <DEDUP_REMOVED lines=32> */
.L_x_2997:
[----:B------:R-:W-:Y:S01]  /*60b0*/  FSETP.GEU.FTZ.AND P0, PT, R7, -R9, PT ;  /* 0x800000090700720b */ /* 0x000fe20003f1e000 */
[----:B------:R-:W-:-:S12]  /*60c0*/  FADD.FTZ R5, R5, -1 ;  /* 0xbf80000005057421 */ /* 0x000fd80000010000 */
[----:B------:R-:W-:-:S07]  /*60d0*/  @!P0 FADD.FTZ R5, R5, -1 ;  /* 0xbf80000005058421 */ /* 0x000fce0000010000 */
.L_x_2996:
[----:B------:R-:W-:Y:S05]  /*60e0*/  BSYNC B2 ;  /* 0x0000000000027941 */ /* 0x000fea0003800000 */
.L_x_2995:
[----:B------:R-:W-:Y:S01]  /*60f0*/  FFMA.FTZ R4, -R9, R5, R4 ;  /* 0x0000000509047223 */ /* 0x000fe20000010104 */
[----:B------:R-:W-:Y:S06]  /*6100*/  BRA `(.L_x_2993) ;  /* 0x00000000007c7947 */ /* 0x000fec0003800000 */
.L_x_2994:
        /* <DEDUP_REMOVED lines=15> */
.L_x_3000:
        /* <DEDUP_REMOVED lines=13> */
.L_x_2999:
[----:B------:R-:W-:Y:S05]  /*62d0*/  BSYNC B2 ;  /* 0x0000000000027941 */ /* 0x000fea0003800000 */
.L_x_2998:
[----:B------:R-:W-:-:S04]  /*62e0*/  FMUL.FTZ R5, R4, 1.1920928955078125e-07 ;  /* 0x3400000004057820 */ /* 0x000fc80000410000 */
[----:B------:R-:W-:-:S07]  /*62f0*/  FMUL.FTZ R4, R8, R5 ;  /* 0x0000000508047220 */ /* 0x000fce0000410000 */
.L_x_2993:
[----:B------:R-:W-:Y:S05]  /*6300*/  BSYNC B0 ;  /* 0x0000000000007941 */ /* 0x000fea0003800000 */
.L_x_2992:
        /* <DEDUP_REMOVED lines=30> */
.L_x_2991:
[----:B------:R-:W-:Y:S05]  /*64f0*/  BSYNC B1 ;  /* 0x0000000000017941 */ /* 0x000fea0003800000 */
.L_x_2990:
        /* <DEDUP_REMOVED lines=16> */
.L_x_3004:
[----:B------:R-:W-:-:S06]  /*6600*/  IMAD.U32 R3, R5, 0x10000, RZ ;  /* 0x0001000005037824 */ /* 0x000fcc00078e00ff */
[----:B------:R-:W1:Y:S02]  /*6610*/  F2I.S64.TRUNC R2, R3 ;  /* 0x0000000300027311 */ /* 0x000e64000020d900 */
[----:B-1----:R1:W-:Y:S01]  /*6620*/  STG.E.U8 desc[UR36][R16.64], R2 ;  /* 0x0000000210007986 */ /* 0x0023e2000c101124 */
[----:B------:R-:W-:Y:S05]  /*6630*/  BRA `(.L_x_3006) ;  /* 0x0000000c00847947 */ /* 0x000fea0003800000 */
.L_x_3003:
        /* <DEDUP_REMOVED lines=10> */
.L_x_3008:
[----:B------:R-:W-:-:S06]  /*66e0*/  IMAD.U32 R5, R5, 0x10000, RZ ;  /* 0x0001000005057824 */ /* 0x000fcc00078e00ff */
[----:B------:R-:W1:Y:S02]  /*66f0*/  F2I.FTZ.TRUNC.NTZ R5, R5 ;  /* 0x0000000500057305 */ /* 0x000e64000021f100 */
[----:B-1----:R3:W-:Y:S01]  /*6700*/  STG.E desc[UR36][R16.64], R5 ;  /* 0x0000000510007986 */ /* 0x0027e2000c101924 */
[----:B------:R-:W-:Y:S05]  /*6710*/  BRA `(.L_x_3006) ;  /* 0x0000000c004c7947 */ /* 0x000fea0003800000 */
.L_x_3007:
[----:B------:R-:W-:-:S06]  /*6720*/  IMAD.U32 R5, R5, 0x10000, RZ ;  /* 0x0001000005057824 */ /* 0x000fcc00078e00ff */
[----:B------:R-:W1:Y:S02]  /*6730*/  F2I.FTZ.TRUNC.NTZ R5, R5 ;  /* 0x0000000500057305 */ /* 0x000e64000021f100 */
[----:B-1----:R1:W-:Y:S01]  /*6740*/  STG.E.U16 desc[UR36][R16.64], R5 ;  /* 0x0000000510007986 */ /* 0x0023e2000c101524 */
[----:B------:R-:W-:Y:S05]  /*6750*/  BRA `(.L_x_3006) ;  /* 0x0000000c003c7947 */ /* 0x000fea0003800000 */
.L_x_3002:
        /* <DEDUP_REMOVED lines=9> */
.L_x_3010:
[----:B------:R-:W-:-:S05]  /*67f0*/  IMAD.U32 R0, R5, 0x10000, RZ ;  /* 0x0001000005007824 */ /* 0x000fca00078e00ff */
[----:B------:R-:W-:-:S05]  /*6800*/  F2FP.F16.F32.PACK_AB R0, RZ, R0 ;  /* 0x00000000ff00723e */ /* 0x000fca00000000ff */
[----:B------:R1:W-:Y:S01]  /*6810*/  STG.E.U16 desc[UR36][R16.64], R0 ;  /* 0x0000000010007986 */ /* 0x0003e2000c101524 */
[----:B------:R-:W-:Y:S05]  /*6820*/  BRA `(.L_x_3006) ;  /* 0x0000000c00087947 */ /* 0x000fea0003800000 */
.L_x_3009:
        /* <DEDUP_REMOVED lines=10> */
.L_x_3012:
[----:B------:R-:W-:-:S05]  /*68d0*/  IMAD.U32 R5, R5, 0x10000, RZ ;  /* 0x0001000005057824 */ /* 0x000fca00078e00ff */
[----:B------:R-:W-:-:S04]  /*68e0*/  F2FP.F16.F32.PACK_AB R3, RZ, R5 ;  /* 0x00000005ff03723e */ /* 0x000fc800000000ff */
[----:B------:R-:W-:-:S05]  /*68f0*/  PRMT R3, R3, 0x5410, RZ ;  /* 0x0000541003037816 */ /* 0x000fca00000000ff */
[----:B------:R1:W-:Y:S01]  /*6900*/  STG.E desc[UR36][R16.64], R3 ;  /* 0x0000000310007986 */ /* 0x0003e2000c101924 */
[----:B------:R-:W-:Y:S05]  /*6910*/  BRA `(.L_x_3006) ;  /* 0x0000000800cc7947 */ /* 0x000fea0003800000 */
.L_x_3011:
[----:B------:R-:W-:-:S04]  /*6920*/  IMAD.U32 R2, R5, 0x10000, RZ ;  /* 0x0001000005027824 */ /* 0x000fc800078e00ff */
[----:B------:R-:W-:-:S06]  /*6930*/  FMUL.FTZ R2, R2, 1 ;  /* 0x3f80000002027820 */ /* 0x000fcc0000410000 */
[----:B------:R-:W1:Y:S02]  /*6940*/  F2F.F64.F32 R2, R2 ;  /* 0x0000000200027310 */ /* 0x000e640000201800 */
[----:B-1----:R1:W-:Y:S01]  /*6950*/  STG.E.64 desc[UR36][R16.64], R2 ;  /* 0x0000000210007986 */ /* 0x0023e2000c101b24 */
[----:B------:R-:W-:Y:S05]  /*6960*/  BRA `(.L_x_3006) ;  /* 0x0000000800b87947 */ /* 0x000fea0003800000 */
.L_x_3001:
        /* <DEDUP_REMOVED lines=13> */
.L_x_3015:
[----:B------:R-:W-:Y:S01]  /*6a40*/  IMAD.U32 R5, R5, 0x10000, RZ ;  /* 0x0001000005057824 */ /* 0x000fe200078e00ff */
[----:B------:R-:W-:-:S03]  /*6a50*/  CS2R R6, SRZ ;  /* 0x0000000000067805 */ /* 0x000fc6000001ff00 */
[----:B------:R-:W-:-:S06]  /*6a60*/  FMUL.FTZ R5, R5, 1 ;  /* 0x3f80000005057820 */ /* 0x000fcc0000410000 */
[----:B------:R-:W1:Y:S02]  /*6a70*/  F2F.F64.F32 R4, R5 ;  /* 0x0000000500047310 */ /* 0x000e640000201800 */
[----:B-1----:R1:W-:Y:S01]  /*6a80*/  STG.E.128 desc[UR36][R16.64], R4 ;  /* 0x0000000410007986 */ /* 0x0023e2000c101d24 */
[----:B------:R-:W-:Y:S05]  /*6a90*/  BRA `(.L_x_3006) ;  /* 0x00000008006c7947 */ /* 0x000fea0003800000 */
.L_x_3014:
        /* <DEDUP_REMOVED lines=21> */
.L_x_3019:
[----:B------:R-:W-:Y:S05]  /*6bf0*/  BSYNC B0 ;  /* 0x0000000000007941 */ /* 0x000fea0003800000 */
.L_x_3018:
[----:B------:R-:W-:-:S05]  /*6c00*/  LOP3.LUT R3, R0, R3, RZ, 0xfc, !PT ;  /* 0x0000000300037212 */ /* 0x000fca00078efcff */
[----:B------:R1:W-:Y:S01]  /*6c10*/  STG.E.U8 desc[UR36][R16.64], R3 ;  /* 0x0000000310007986 */ /* 0x0003e2000c101124 */
[----:B------:R-:W-:Y:S05]  /*6c20*/  BRA `(.L_x_3006) ;  /* 0x0000000800087947 */ /* 0x000fea0003800000 */
.L_x_3017:
        /* <DEDUP_REMOVED lines=13> */
.L_x_3021:
[----:B------:R-:W-:Y:S01]  /*6d00*/  IMAD.MOV.U32 R0, RZ, RZ, 0x7f ;  /* 0x0000007fff007424 */ /* 0x000fe200078e00ff */
[----:B------:R-:W-:-:S04]  /*6d10*/  ISETP.GT.U32.AND P0, PT, R2, 0x7f800000, PT ;  /* 0x7f8000000200780c */ /* 0x000fc80003f04070 */
[----:B------:R-:W-:-:S09]  /*6d20*/  SEL R0, R0, 0x7c, P0 ;  /* 0x0000007c00007807 */ /* 0x000fd20000000000 */
.L_x_3022:
[----:B------:R-:W-:Y:S05]  /*6d30*/  BSYNC B0 ;  /* 0x0000000000007941 */ /* 0x000fea0003800000 */
.L_x_3020:
[----:B------:R-:W-:-:S04]  /*6d40*/  LOP3.LUT R2, R5, 0x80000000, RZ, 0xc0, !PT ;  /* 0x8000000005027812 */ /* 0x000fc800078ec0ff */
[----:B------:R-:W-:-:S04]  /*6d50*/  SHF.R.U32.HI R3, RZ, 0x18, R2 ;  /* 0x00000018ff037819 */ /* 0x000fc80000011602 */
[----:B------:R-:W-:-:S05]  /*6d60*/  LOP3.LUT R3, R0, R3, RZ, 0xfc, !PT ;  /* 0x0000000300037212 */ /* 0x000fca00078efcff */
[----:B------:R1:W-:Y:S01]  /*6d70*/  STG.E.U8 desc[UR36][R16.64], R3 ;  /* 0x0000000310007986 */ /* 0x0003e2000c101124 */
[----:B------:R-:W-:Y:S05]  /*6d80*/  BRA `(.L_x_3006) ;  /* 0x0000000400b07947 */ /* 0x000fea0003800000 */
.L_x_3016:
[----:B------:R1:W-:Y:S01]  /*6d90*/  STG.E.U16 desc[UR36][R16.64], R5 ;  /* 0x0000000510007986 */ /* 0x0003e2000c101524 */
[----:B------:R-:W-:Y:S05]  /*6da0*/  BRA `(.L_x_3006) ;  /* 0x0000000400a87947 */ /* 0x000fea0003800000 */
.L_x_3013:
        /* <DEDUP_REMOVED lines=12> */
.L_x_3025:
        /* <DEDUP_REMOVED lines=17> */
.L_x_3028:
[----:B------:R-:W-:-:S04]  /*6f80*/  LOP3.LUT R2, R5, 0x80000000, RZ, 0xc0, !PT ;  /* 0x8000000005027812 */ /* 0x000fc800078ec0ff */
[----:B------:R-:W-:-:S04]  /*6f90*/  SHF.R.U32.HI R3, RZ, 0x18, R2 ;  /* 0x00000018ff037819 */ /* 0x000fc80000011602 */
[----:B------:R-:W-:-:S04]  /*6fa0*/  LOP3.LUT R0, R0, R3, RZ, 0xfc, !PT ;  /* 0x0000000300007212 */ /* 0x000fc800078efcff */
[----:B------:R-:W-:-:S07]  /*6fb0*/  PRMT R8, R0, 0x7610, R8 ;  /* 0x0000761000087816 */ /* 0x000fce0000000008 */
.L_x_3027:
[----:B------:R-:W-:Y:S05]  /*6fc0*/  BSYNC B0 ;  /* 0x0000000000007941 */ /* 0x000fea0003800000 */
.L_x_3026:
[----:B------:R1:W-:Y:S01]  /*6fd0*/  STG.E.U8 desc[UR36][R16.64], R8 ;  /* 0x0000000810007986 */ /* 0x0003e2000c101124 */
[----:B------:R-:W-:Y:S05]  /*6fe0*/  BRA `(.L_x_3006) ;  /* 0x0000000400187947 */ /* 0x000fea0003800000 */
.L_x_3024:
        /* <DEDUP_REMOVED lines=17> */
.L_x_3031:
[----:B------:R-:W-:-:S04]  /*7100*/  LOP3.LUT R2, R5, 0x80000000, RZ, 0xc0, !PT ;  /* 0x8000000005027812 */ /* 0x000fc800078ec0ff */
[----:B------:R-:W-:-:S04]  /*7110*/  SHF.R.U32.HI R3, RZ, 0x18, R2 ;  /* 0x00000018ff037819 */ /* 0x000fc80000011602 */
[----:B------:R-:W-:-:S04]  /*7120*/  LOP3.LUT R0, R0, R3, RZ, 0xfc, !PT ;  /* 0x0000000300007212 */ /* 0x000fc800078efcff */
[----:B------:R-:W-:-:S07]  /*7130*/  PRMT R8, R0, 0x7610, R8 ;  /* 0x0000761000087816 */ /* 0x000fce0000000008 */
.L_x_3030:
[----:B------:R-:W-:Y:S05]  /*7140*/  BSYNC B0 ;  /* 0x0000000000007941 */ /* 0x000fea0003800000 */
.L_x_3029:
[----:B------:R1:W-:Y:S01]  /*7150*/  STG.E.U8 desc[UR36][R16.64], R8 ;  /* 0x0000000810007986 */ /* 0x0003e2000c101124 */
[----:B------:R-:W-:Y:S05]  /*7160*/  BRA `(.L_x_3006) ;  /* 0x0000000000b87947 */ /* 0x000fea0003800000 */
.L_x_3023:
        /* <DEDUP_REMOVED lines=22> */
.L_x_3005:
        /* <DEDUP_REMOVED lines=16> */
.L_x_3034:
[----:B------:R-:W-:Y:S05]  /*73d0*/  BRA `(.L_x_3006) ;  /* 0x00000000001c7947 */ /* 0x000fea0003800000 */
.L_x_3033:
[----:B------:R-:W-:-:S06]  /*73e0*/  IMAD.U32 R2, R5, 0x10000, RZ ;  /* 0x0001000005027824 */ /* 0x000fcc00078e00ff */
[----:B------:R-:W1:Y:S02]  /*73f0*/  F2I.U64.TRUNC R2, R2 ;  /* 0x0000000200027311 */ /* 0x000e64000020d800 */
[----:B-1----:R1:W-:Y:S01]  /*7400*/  STG.E.64 desc[UR36][R16.64], R2 ;  /* 0x0000000210007986 */ /* 0x0023e2000c101b24 */
[----:B------:R-:W-:Y:S05]  /*7410*/  BRA `(.L_x_3006) ;  /* 0x00000000000c7947 */ /* 0x000fea0003800000 */
.L_x_3032:
[----:B------:R-:W-:-:S06]  /*7420*/  IMAD.U32 R5, R5, 0x10000, RZ ;  /* 0x0001000005057824 */ /* 0x000fcc00078e00ff */
[----:B------:R-:W1:Y:S02]  /*7430*/  F2I.FTZ.U32.TRUNC.NTZ R5, R5 ;  /* 0x0000000500057305 */ /* 0x000e64000021f000 */
[----:B-1----:R1:W-:Y:S02]  /*7440*/  STG.E desc[UR36][R16.64], R5 ;  /* 0x0000000510007986 */ /* 0x0023e4000c101924 */
.L_x_3006:
[----:B------:R-:W-:-:S07]  /*7450*/  VIADD R19, R19, 0x80 ;  /* 0x0000008013137836 */ /* 0x000fce0000000000 */
.L_x_2955:
[----:B------:R-:W-:Y:S05]  /*7460*/  BSYNC B6 ;  /* 0x0000000000067941 */ /* 0x000fea0003800000 */
.L_x_2954:
        /* <DEDUP_REMOVED lines=307> */
.L_x_3037:
        /* <DEDUP_REMOVED lines=23> */
.L_x_3041:
[----:B------:R-:W2:Y:S02]  /*8910*/  LDG.E.U8 R4, desc[UR36][R4.64] ;  /* 0x0000002404047981 */ /* 0x000ea4000c1e1100 */
[----:B--2---:R-:W-:-:S04]  /*8920*/  I2FP.F32.U32 R0, R4 ;  /* 0x0000000400007245 */ /* 0x004fc80000201000 */
[----:B------:R-:W-:-:S04]  /*8930*/  F2FP.BF16.F32.PACK_AB R0, RZ, R0 ;  /* 0x00000000ff00723e */ /* 0x000fc800000010ff */
[----:B------:R-:W-:Y:S01]  /*8940*/  PRMT R2, R0, 0x7610, R2 ;  /* 0x0000761000027816 */ /* 0x000fe20000000002 */
[----:B------:R-:W-:Y:S06]  /*8950*/  BRA `(.L_x_3043) ;  /* 0x0000000c00c47947 */ /* 0x000fec0003800000 */
.L_x_3040:
        /* <DEDUP_REMOVED lines=11> */
.L_x_3045:
[----:B------:R-:W2:Y:S02]  /*8a10*/  LDG.E R4, desc[UR36][R4.64] ;  /* 0x0000002404047981 */ /* 0x000ea4000c1e1900 */
[----:B--2---:R-:W-:-:S04]  /*8a20*/  I2FP.F32.S32 R0, R4 ;  /* 0x0000000400007245 */ /* 0x004fc80000201400 */
[----:B------:R-:W-:-:S04]  /*8a30*/  F2FP.BF16.F32.PACK_AB R0, RZ, R0 ;  /* 0x00000000ff00723e */ /* 0x000fc800000010ff */
[----:B------:R-:W-:Y:S01]  /*8a40*/  PRMT R2, R0, 0x7610, R2 ;  /* 0x0000761000027816 */ /* 0x000fe20000000002 */
[----:B------:R-:W-:Y:S06]  /*8a50*/  BRA `(.L_x_3043) ;  /* 0x0000000c00847947 */ /* 0x000fec0003800000 */
.L_x_3044:
[----:B------:R-:W2:Y:S02]  /*8a60*/  LDG.E.U16 R4, desc[UR36][R4.64] ;  /* 0x0000002404047981 */ /* 0x000ea4000c1e1500 */
[----:B--2---:R-:W1:Y:S02]  /*8a70*/  I2F.S16 R0, R4 ;  /* 0x0000000400007306 */ /* 0x004e640000101400 */
[----:B-1----:R-:W-:-:S04]  /*8a80*/  F2FP.BF16.F32.PACK_AB R0, RZ, R0 ;  /* 0x00000000ff00723e */ /* 0x002fc800000010ff */
[----:B------:R-:W-:Y:S01]  /*8a90*/  PRMT R2, R0, 0x7610, R2 ;  /* 0x0000761000027816 */ /* 0x000fe20000000002 */
[----:B------:R-:W-:Y:S06]  /*8aa0*/  BRA `(.L_x_3043) ;  /* 0x0000000c00707947 */ /* 0x000fec0003800000 */
.L_x_3039:
        /* <DEDUP_REMOVED lines=9> */
.L_x_3047:
[----:B------:R-:W2:Y:S02]  /*8b40*/  LDG.E.U16 R0, desc[UR36][R4.64] ;  /* 0x0000002404007981 */ /* 0x000ea4000c1e1500 */
[----:B--2---:R-:W-:-:S05]  /*8b50*/  HADD2.F32 R0, -RZ, R0.H0_H0 ;  /* 0x20000000ff007230 */ /* 0x004fca0000004100 */
[----:B------:R-:W-:-:S04]  /*8b60*/  F2FP.BF16.F32.PACK_AB R0, RZ, R0 ;  /* 0x00000000ff00723e */ /* 0x000fc800000010ff */
[----:B------:R-:W-:Y:S01]  /*8b70*/  PRMT R2, R0, 0x7610, R2 ;  /* 0x0000761000027816 */ /* 0x000fe20000000002 */
[----:B------:R-:W-:Y:S06]  /*8b80*/  BRA `(.L_x_3043) ;  /* 0x0000000c00387947 */ /* 0x000fec0003800000 */
.L_x_3046:
        /* <DEDUP_REMOVED lines=9> */
.L_x_3049:
[----:B------:R-:W2:Y:S02]  /*8c20*/  LDG.E.U16 R4, desc[UR36][R4.64] ;  /* 0x0000002404047981 */ /* 0x000ea4000c1e1500 */
[----:B--2---:R-:W-:-:S05]  /*8c30*/  HADD2.F32 R0, -RZ, R4.H0_H0 ;  /* 0x20000004ff007230 */ /* 0x004fca0000004100 */
[----:B------:R-:W-:-:S04]  /*8c40*/  F2FP.BF16.F32.PACK_AB R0, RZ, R0 ;  /* 0x00000000ff00723e */ /* 0x000fc800000010ff */
[----:B------:R-:W-:Y:S01]  /*8c50*/  PRMT R2, R0, 0x7610, R2 ;  /* 0x0000761000027816 */ /* 0x000fe20000000002 */
[----:B------:R-:W-:Y:S06]  /*8c60*/  BRA `(.L_x_3043) ;  /* 0x0000000c00007947 */ /* 0x000fec0003800000 */
.L_x_3048:
        /* <DEDUP_REMOVED lines=9> */
.L_x_3038:
        /* <DEDUP_REMOVED lines=14> */
.L_x_3052:
        /* <DEDUP_REMOVED lines=9> */
.L_x_3051:
        /* <DEDUP_REMOVED lines=28> */
.L_x_3054:
        /* <DEDUP_REMOVED lines=14> */
.L_x_3053:
[----:B------:R1:W5:Y:S01]  /*9110*/  LDG.E.U16 R2, desc[UR36][R4.64] ;  /* 0x0000002404027981 */ /* 0x000362000c1e1500 */
[----:B------:R-:W-:Y:S05]  /*9120*/  BRA `(.L_x_3043) ;  /* 0x0000000400d07947 */ /* 0x000fea0003800000 */
.L_x_3050:
        /* <DEDUP_REMOVED lines=13> */
.L_x_3057:
        /* <DEDUP_REMOVED lines=21> */
.L_x_3061:
[----:B------:R-:W-:Y:S05]  /*9350*/  BSYNC B1 ;  /* 0x0000000000017941 */ /* 0x000fea0003800000 */
.L_x_3060:
[----:B------:R-:W-:Y:S01]  /*9360*/  LEA R3, R0, 0x3b800000, 0x17 ;  /* 0x3b80000000037811 */ /* 0x000fe200078eb8ff */
[----:B------:R-:W-:-:S05]  /*9370*/  IMAD.SHL.U32 R0, R2, 0x100000, RZ ;  /* 0x0010000002007824 */ /* 0x000fca00078e00ff */
[----:B------:R-:W-:-:S07]  /*9380*/  LOP3.LUT R0, R3, R0, R4, 0xfe, !PT ;  /* 0x0000000003007212 */ /* 0x000fce00078efe04 */
.L_x_3059:
[----:B------:R-:W-:Y:S05]  /*9390*/  BSYNC B0 ;  /* 0x0000000000007941 */ /* 0x000fea0003800000 */
.L_x_3058:
[----:B------:R-:W-:-:S04]  /*93a0*/  F2FP.BF16.F32.PACK_AB R0, RZ, R0 ;  /* 0x00000000ff00723e */ /* 0x000fc800000010ff */
[----:B------:R-:W-:Y:S01]  /*93b0*/  PRMT R2, R0, 0x7610, R2 ;  /* 0x0000761000027816 */ /* 0x000fe20000000002 */
[----:B------:R-:W-:Y:S06]  /*93c0*/  BRA `(.L_x_3043) ;  /* 0x0000000400287947 */ /* 0x000fec0003800000 */
.L_x_3056:
        /* <DEDUP_REMOVED lines=21> */
.L_x_3065:
[----:B------:R-:W-:Y:S05]  /*9520*/  BSYNC B1 ;  /* 0x0000000000017941 */ /* 0x000fea0003800000 */
.L_x_3064:
[----:B------:R-:W-:Y:S01]  /*9530*/  LEA R3, R0, 0x37800000, 0x17 ;  /* 0x3780000000037811 */ /* 0x000fe200078eb8ff */
[----:B------:R-:W-:-:S05]  /*9540*/  IMAD.SHL.U32 R0, R2, 0x200000, RZ ;  /* 0x0020000002007824 */ /* 0x000fca00078e00ff */
[----:B------:R-:W-:-:S07]  /*9550*/  LOP3.LUT R0, R3, R0, R4, 0xfe, !PT ;  /* 0x0000000003007212 */ /* 0x000fce00078efe04 */
.L_x_3063:
[----:B------:R-:W-:Y:S05]  /*9560*/  BSYNC B0 ;  /* 0x0000000000007941 */ /* 0x000fea0003800000 */
.L_x_3062:
[----:B------:R-:W-:-:S04]  /*9570*/  F2FP.BF16.F32.PACK_AB R0, RZ, R0 ;  /* 0x00000000ff00723e */ /* 0x000fc800000010ff */
[----:B------:R-:W-:Y:S01]  /*9580*/  PRMT R2, R0, 0x7610, R2 ;  /* 0x0000761000027816 */ /* 0x000fe20000000002 */
[----:B------:R-:W-:Y:S06]  /*9590*/  BRA `(.L_x_3043) ;  /* 0x0000000000b47947 */ /* 0x000fec0003800000 */
.L_x_3055:
        /* <DEDUP_REMOVED lines=14> */
.L_x_3069:
[----:B------:R-:W-:Y:S05]  /*9680*/  BSYNC B0 ;  /* 0x0000000000007941 */ /* 0x000fea0003800000 */
.L_x_3068:
[----:B------:R-:W-:-:S04]  /*9690*/  F2FP.BF16.F32.PACK_AB R0, RZ, R0 ;  /* 0x00000000ff00723e */ /* 0x000fc800000010ff */
[----:B------:R-:W-:Y:S01]  /*96a0*/  PRMT R2, R0, 0x7610, R2 ;  /* 0x0000761000027816 */ /* 0x000fe20000000002 */
[----:B------:R-:W-:Y:S06]  /*96b0*/  BRA `(.L_x_3043) ;  /* 0x00000000006c7947 */ /* 0x000fec0003800000 */
.L_x_3042:
        /* <DEDUP_REMOVED lines=16> */
.L_x_3070:
[----:B------:R-:W-:Y:S01]  /*97c0*/  PRMT R2, RZ, 0x7610, R2 ;  /* 0x00007610ff027816 */ /* 0x000fe20000000002 */
[----:B------:R-:W-:Y:S06]  /*97d0*/  BRA `(.L_x_3043) ;  /* 0x0000000000247947 */ /* 0x000fec0003800000 */
.L_x_3067:
[----:B------:R-:W2:Y:S02]  /*97e0*/  LDG.E.64 R4, desc[UR36][R4.64] ;  /* 0x0000002404047981 */ /* 0x000ea4000c1e1b00 */
[----:B--2---:R-:W1:Y:S02]  /*97f0*/  I2F.U64 R0, R4 ;  /* 0x0000000400007312 */ /* 0x004e640000301000 */
[----:B-1----:R-:W-:-:S04]  /*9800*/  F2FP.BF16.F32.PACK_AB R0, RZ, R0 ;  /* 0x00000000ff00723e */ /* 0x002fc800000010ff */
[----:B------:R-:W-:Y:S01]  /*9810*/  PRMT R2, R0, 0x7610, R2 ;  /* 0x0000761000027816 */ /* 0x000fe20000000002 */
[----:B------:R-:W-:Y:S06]  /*9820*/  BRA `(.L_x_3043) ;  /* 0x0000000000107947 */ /* 0x000fec0003800000 */
.L_x_3066:
[----:B------:R-:W2:Y:S02]  /*9830*/  LDG.E R4, desc[UR36][R4.64] ;  /* 0x0000002404047981 */ /* 0x000ea4000c1e1900 */
[----:B--2---:R-:W-:-:S04]  /*9840*/  I2FP.F32.U32 R0, R4 ;  /* 0x0000000400007245 */ /* 0x004fc80000201000 */
[----:B------:R-:W-:-:S04]  /*9850*/  F2FP.BF16.F32.PACK_AB R0, RZ, R0 ;  /* 0x00000000ff00723e */ /* 0x000fc800000010ff */
[----:B------:R-:W-:-:S07]  /*9860*/  PRMT R2, R0, 0x7610, R2 ;  /* 0x0000761000027816 */ /* 0x000fce0000000002 */
.L_x_3043:
        /* <DEDUP_REMOVED lines=37> */
.L_x_3078:
[----:B------:R-:W-:Y:S01]  /*9ac0*/  FSETP.GEU.FTZ.AND P0, PT, R7, -R9, PT ;  /* 0x800000090700720b */ /* 0x000fe20003f1e000 */
[----:B------:R-:W-:-:S12]  /*9ad0*/  FADD.FTZ R5, R5, -1 ;  /* 0xbf80000005057421 */ /* 0x000fd80000010000 */
[----:B------:R-:W-:-:S07]  /*9ae0*/  @!P0 FADD.FTZ R5, R5, -1 ;  /* 0xbf80000005058421 */ /* 0x000fce0000010000 */
.L_x_3077:
[----:B------:R-:W-:Y:S05]  /*9af0*/  BSYNC B2 ;  /* 0x0000000000027941 */ /* 0x000fea0003800000 */
.L_x_3076:
[----:B------:R-:W-:Y:S01]  /*9b00*/  FFMA.FTZ R4, -R9, R5, R4 ;  /* 0x0000000509047223 */ /* 0x000fe20000010104 */
[----:B------:R-:W-:Y:S06]  /*9b10*/  BRA `(.L_x_3074) ;  /* 0x00000000007c7947 */ /* 0x000fec0003800000 */
.L_x_3075:
        /* <DEDUP_REMOVED lines=15> */
.L_x_3081:
        /* <DEDUP_REMOVED lines=13> */
.L_x_3080:
[----:B------:R-:W-:Y:S05]  /*9ce0*/  BSYNC B2 ;  /* 0x0000000000027941 */ /* 0x000fea0003800000 */
.L_x_3079:
[----:B------:R-:W-:-:S04]  /*9cf0*/  FMUL.FTZ R5, R4, 1.1920928955078125e-07 ;  /* 0x3400000004057820 */ /* 0x000fc80000410000 */
[----:B------:R-:W-:-:S07]  /*9d00*/  FMUL.FTZ R4, R8, R5 ;  /* 0x0000000508047220 */ /* 0x000fce0000410000 */
.L_x_3074:
[----:B------:R-:W-:Y:S05]  /*9d10*/  BSYNC B0 ;  /* 0x0000000000007941 */ /* 0x000fea0003800000 */
.L_x_3073:
        /* <DEDUP_REMOVED lines=30> */
.L_x_3072:
[----:B------:R-:W-:Y:S05]  /*9f00*/  BSYNC B1 ;  /* 0x0000000000017941 */ /* 0x000fea0003800000 */
.L_x_3071:
        /* <DEDUP_REMOVED lines=16> */
.L_x_3085:
[----:B------:R-:W-:-:S06]  /*a010*/  IMAD.U32 R3, R5, 0x10000, RZ ;  /* 0x0001000005037824 */ /* 0x000fcc00078e00ff */
[----:B------:R-:W1:Y:S02]  /*a020*/  F2I.S64.TRUNC R2, R3 ;  /* 0x0000000300027311 */ /* 0x000e64000020d900 */
[----:B-1----:R1:W-:Y:S01]  /*a030*/  STG.E.U8 desc[UR36][R16.64], R2 ;  /* 0x0000000210007986 */ /* 0x0023e2000c101124 */
[----:B------:R-:W-:Y:S05]  /*a040*/  BRA `(.L_x_3087) ;  /* 0x0000000c00847947 */ /* 0x000fea0003800000 */
.L_x_3084:
        /* <DEDUP_REMOVED lines=10> */
.L_x_3089:
[----:B------:R-:W-:-:S06]  /*a0f0*/  IMAD.U32 R5, R5, 0x10000, RZ ;  /* 0x0001000005057824 */ /* 0x000fcc00078e00ff */
[----:B------:R-:W1:Y:S02]  /*a100*/  F2I.FTZ.TRUNC.NTZ R5, R5 ;  /* 0x0000000500057305 */ /* 0x000e64000021f100 */
[----:B-1----:R1:W-:Y:S01]  /*a110*/  STG.E desc[UR36][R16.64], R5 ;  /* 0x0000000510007986 */ /* 0x0023e2000c101924 */
[----:B------:R-:W-:Y:S05]  /*a120*/  BRA `(.L_x_3087) ;  /* 0x0000000c004c7947 */ /* 0x000fea0003800000 */
.L_x_3088:
[----:B------:R-:W-:-:S06]  /*a130*/  IMAD.U32 R5, R5, 0x10000, RZ ;  /* 0x0001000005057824 */ /* 0x000fcc00078e00ff */
[----:B------:R-:W1:Y:S02]  /*a140*/  F2I.FTZ.TRUNC.NTZ R5, R5 ;  /* 0x0000000500057305 */ /* 0x000e64000021f100 */
[----:B-1----:R1:W-:Y:S01]  /*a150*/  STG.E.U16 desc[UR36][R16.64], R5 ;  /* 0x0000000510007986 */ /* 0x0023e2000c101524 */
[----:B------:R-:W-:Y:S05]  /*a160*/  BRA `(.L_x_3087) ;  /* 0x0000000c003c7947 */ /* 0x000fea0003800000 */
.L_x_3083:
        /* <DEDUP_REMOVED lines=9> */
.L_x_3091:
[----:B------:R-:W-:-:S05]  /*a200*/  IMAD.U32 R0, R5, 0x10000, RZ ;  /* 0x0001000005007824 */ /* 0x000fca00078e00ff */
[----:B------:R-:W-:-:S05]  /*a210*/  F2FP.F16.F32.PACK_AB R0, RZ, R0 ;  /* 0x00000000ff00723e */ /* 0x000fca00000000ff */
[----:B------:R1:W-:Y:S01]  /*a220*/  STG.E.U16 desc[UR36][R16.64], R0 ;  /* 0x0000000010007986 */ /* 0x0003e2000c101524 */
[----:B------:R-:W-:Y:S05]  /*a230*/  BRA `(.L_x_3087) ;  /* 0x0000000c00087947 */ /* 0x000fea0003800000 */
.L_x_3090:
        /* <DEDUP_REMOVED lines=10> */
.L_x_3093:
[----:B------:R-:W-:-:S05]  /*a2e0*/  IMAD.U32 R5, R5, 0x10000, RZ ;  /* 0x0001000005057824 */ /* 0x000fca00078e00ff */
[----:B------:R-:W-:-:S04]  /*a2f0*/  F2FP.F16.F32.PACK_AB R3, RZ, R5 ;  /* 0x00000005ff03723e */ /* 0x000fc800000000ff */
[----:B------:R-:W-:-:S05]  /*a300*/  PRMT R3, R3, 0x5410, RZ ;  /* 0x0000541003037816 */ /* 0x000fca00000000ff */
[----:B------:R1:W-:Y:S01]  /*a310*/  STG.E desc[UR36][R16.64], R3 ;  /* 0x0000000310007986 */ /* 0x0003e2000c101924 */
[----:B------:R-:W-:Y:S05]  /*a320*/  BRA `(.L_x_3087) ;  /* 0x0000000800cc7947 */ /* 0x000fea0003800000 */
.L_x_3092:
[----:B------:R-:W-:-:S04]  /*a330*/  IMAD.U32 R2, R5, 0x10000, RZ ;  /* 0x0001000005027824 */ /* 0x000fc800078e00ff */
[----:B------:R-:W-:-:S06]  /*a340*/  FMUL.FTZ R2, R2, 1 ;  /* 0x3f80000002027820 */ /* 0x000fcc0000410000 */
[----:B------:R-:W1:Y:S02]  /*a350*/  F2F.F64.F32 R2, R2 ;  /* 0x0000000200027310 */ /* 0x000e640000201800 */
[----:B-1----:R1:W-:Y:S01]  /*a360*/  STG.E.64 desc[UR36][R16.64], R2 ;  /* 0x0000000210007986 */ /* 0x0023e2000c101b24 */
[----:B------:R-:W-:Y:S05]  /*a370*/  BRA `(.L_x_3087) ;  /* 0x0000000800b87947 */ /* 0x000fea0003800000 */
.L_x_3082:
        /* <DEDUP_REMOVED lines=13> */
.L_x_3096:
[----:B------:R-:W-:Y:S01]  /*a450*/  IMAD.U32 R5, R5, 0x10000, RZ ;  /* 0x0001000005057824 */ /* 0x000fe200078e00ff */
[----:B------:R-:W-:-:S03]  /*a460*/  CS2R R6, SRZ ;  /* 0x0000000000067805 */ /* 0x000fc6000001ff00 */
[----:B------:R-:W-:-:S06]  /*a470*/  FMUL.FTZ R5, R5, 1 ;  /* 0x3f80000005057820 */ /* 0x000fcc0000410000 */
[----:B------:R-:W1:Y:S02]  /*a480*/  F2F.F64.F32 R4, R5 ;  /* 0x0000000500047310 */ /* 0x000e640000201800 */
[----:B-1----:R1:W-:Y:S01]  /*a490*/  STG.E.128 desc[UR36][R16.64], R4 ;  /* 0x0000000410007986 */ /* 0x0023e2000c101d24 */
[----:B------:R-:W-:Y:S05]  /*a4a0*/  BRA `(.L_x_3087) ;  /* 0x00000008006c7947 */ /* 0x000fea0003800000 */
.L_x_3095:
        /* <DEDUP_REMOVED lines=21> */
.L_x_3100:
[----:B------:R-:W-:Y:S05]  /*a600*/  BSYNC B0 ;  /* 0x0000000000007941 */ /* 0x000fea0003800000 */
.L_x_3099:
[----:B------:R-:W-:-:S05]  /*a610*/  LOP3.LUT R3, R0, R3, RZ, 0xfc, !PT ;  /* 0x0000000300037212 */ /* 0x000fca00078efcff */
[----:B------:R2:W-:Y:S01]  /*a620*/  STG.E.U8 desc[UR36][R16.64], R3 ;  /* 0x0000000310007986 */ /* 0x0005e2000c101124 */
[----:B------:R-:W-:Y:S05]  /*a630*/  BRA `(.L_x_3087) ;  /* 0x0000000800087947 */ /* 0x000fea0003800000 */
.L_x_3098:
        /* <DEDUP_REMOVED lines=13> */
.L_x_3102:
[----:B------:R-:W-:Y:S01]  /*a710*/  IMAD.MOV.U32 R0, RZ, RZ, 0x7f ;  /* 0x0000007fff007424 */ /* 0x000fe200078e00ff */
[----:B------:R-:W-:-:S04]  /*a720*/  ISETP.GT.U32.AND P0, PT, R2, 0x7f800000, PT ;  /* 0x7f8000000200780c */ /* 0x000fc80003f04070 */
[----:B------:R-:W-:-:S09]  /*a730*/  SEL R0, R0, 0x7c, P0 ;  /* 0x0000007c00007807 */ /* 0x000fd20000000000 */
.L_x_3103:
[----:B------:R-:W-:Y:S05]  /*a740*/  BSYNC B0 ;  /* 0x0000000000007941 */ /* 0x000fea0003800000 */
.L_x_3101:
[----:B------:R-:W-:-:S04]  /*a750*/  LOP3.LUT R2, R5, 0x80000000, RZ, 0xc0, !PT ;  /* 0x8000000005027812 */ /* 0x000fc800078ec0ff */
[----:B------:R-:W-:-:S04]  /*a760*/  SHF.R.U32.HI R3, RZ, 0x18, R2 ;  /* 0x00000018ff037819 */ /* 0x000fc80000011602 */
[----:B------:R-:W-:-:S05]  /*a770*/  LOP3.LUT R3, R0, R3, RZ, 0xfc, !PT ;  /* 0x0000000300037212 */ /* 0x000fca00078efcff */
[----:B------:R3:W-:Y:S01]  /*a780*/  STG.E.U8 desc[UR36][R16.64], R3 ;  /* 0x0000000310007986 */ /* 0x0007e2000c101124 */
[----:B------:R-:W-:Y:S05]  /*a790*/  BRA `(.L_x_3087) ;  /* 0x0000000400b07947 */ /* 0x000fea0003800000 */
.L_x_3097:
[----:B------:R1:W-:Y:S01]  /*a7a0*/  STG.E.U16 desc[UR36][R16.64], R5 ;  /* 0x0000000510007986 */ /* 0x0003e2000c101524 */
[----:B------:R-:W-:Y:S05]  /*a7b0*/  BRA `(.L_x_3087) ;  /* 0x0000000400a87947 */ /* 0x000fea0003800000 */
.L_x_3094:
        /* <DEDUP_REMOVED lines=12> */
.L_x_3106:
        /* <DEDUP_REMOVED lines=17> */
.L_x_3109:
[----:B------:R-:W-:-:S04]  /*a990*/  LOP3.LUT R2, R5, 0x80000000, RZ, 0xc0, !PT ;  /* 0x8000000005027812 */ /* 0x000fc800078ec0ff */
[----:B------:R-:W-:-:S04]  /*a9a0*/  SHF.R.U32.HI R3, RZ, 0x18, R2 ;  /* 0x00000018ff037819 */ /* 0x000fc80000011602 */
[----:B------:R-:W-:-:S04]  /*a9b0*/  LOP3.LUT R0, R0, R3, RZ, 0xfc, !PT ;  /* 0x0000000300007212 */ /* 0x000fc800078efcff */
[----:B------:R-:W-:-:S07]  /*a9c0*/  PRMT R8, R0, 0x7610, R8 ;  /* 0x0000761000087816 */ /* 0x000fce0000000008 */
.L_x_3108:
[----:B------:R-:W-:Y:S05]  /*a9d0*/  BSYNC B0 ;  /* 0x0000000000007941 */ /* 0x000fea0003800000 */
.L_x_3107:
[----:B------:R1:W-:Y:S01]  /*a9e0*/  STG.E.U8 desc[UR36][R16.64], R8 ;  /* 0x0000000810007986 */ /* 0x0003e2000c101124 */
[----:B------:R-:W-:Y:S05]  /*a9f0*/  BRA `(.L_x_3087) ;  /* 0x0000000400187947 */ /* 0x000fea0003800000 */
.L_x_3105:
        /* <DEDUP_REMOVED lines=17> */
.L_x_3112:
[----:B------:R-:W-:-:S04]  /*ab10*/  LOP3.LUT R2, R5, 0x80000000, RZ, 0xc0, !PT ;  /* 0x8000000005027812 */ /* 0x000fc800078ec0ff */
[----:B------:R-:W-:-:S04]  /*ab20*/  SHF.R.U32.HI R3, RZ, 0x18, R2 ;  /* 0x00000018ff037819 */ /* 0x000fc80000011602 */
[----:B------:R-:W-:-:S04]  /*ab30*/  LOP3.LUT R0, R0, R3, RZ, 0xfc, !PT ;  /* 0x0000000300007212 */ /* 0x000fc800078efcff */
[----:B------:R-:W-:-:S07]  /*ab40*/  PRMT R8, R0, 0x7610, R8 ;  /* 0x0000761000087816 */ /* 0x000fce0000000008 */
.L_x_3111:
[----:B------:R-:W-:Y:S05]  /*ab50*/  BSYNC B0 ;  /* 0x0000000000007941 */ /* 0x000fea0003800000 */
.L_x_3110:
[----:B------:R1:W-:Y:S01]  /*ab60*/  STG.E.U8 desc[UR36][R16.64], R8 ;  /* 0x0000000810007986 */ /* 0x0003e2000c101124 */
[----:B------:R-:W-:Y:S05]  /*ab70*/  BRA `(.L_x_3087) ;  /* 0x0000000000b87947 */ /* 0x000fea0003800000 */
.L_x_3104:
        /* <DEDUP_REMOVED lines=22> */
.L_x_3086:
        /* <DEDUP_REMOVED lines=16> */
.L_x_3115:
[----:B------:R-:W-:Y:S05]  /*ade0*/  BRA `(.L_x_3087) ;  /* 0x00000000001c7947 */ /* 0x000fea0003800000 */
.L_x_3114:
[----:B------:R-:W-:-:S06]  /*adf0*/  IMAD.U32 R2, R5, 0x10000, RZ ;  /* 0x0001000005027824 */ /* 0x000fcc00078e00ff */
[----:B------:R-:W1:Y:S02]  /*ae00*/  F2I.U64.TRUNC R2, R2 ;  /* 0x0000000200027311 */ /* 0x000e64000020d800 */
[----:B-1----:R1:W-:Y:S01]  /*ae10*/  STG.E.64 desc[UR36][R16.64], R2 ;  /* 0x0000000210007986 */ /* 0x0023e2000c101b24 */
[----:B------:R-:W-:Y:S05]  /*ae20*/  BRA `(.L_x_3087) ;  /* 0x00000000000c7947 */ /* 0x000fea0003800000 */
.L_x_3113:
[----:B------:R-:W-:-:S06]  /*ae30*/  IMAD.U32 R5, R5, 0x10000, RZ ;  /* 0x0001000005057824 */ /* 0x000fcc00078e00ff */
[----:B------:R-:W1:Y:S02]  /*ae40*/  F2I.FTZ.U32.TRUNC.NTZ R5, R5 ;  /* 0x0000000500057305 */ /* 0x000e64000021f000 */
[----:B-1----:R1:W-:Y:S02]  /*ae50*/  STG.E desc[UR36][R16.64], R5 ;  /* 0x0000000510007986 */ /* 0x0023e4000c101924 */
.L_x_3087:
[----:B------:R-:W-:-:S07]  /*ae60*/  VIADD R19, R19, 0x80 ;  /* 0x0000008013137836 */ /* 0x000fce0000000000 */
.L_x_3036:
[----:B------:R-:W-:Y:S05]  /*ae70*/  BSYNC B6 ;  /* 0x0000000000067941 */ /* 0x000fea0003800000 */
.L_x_3035:
[----:B------:R-:W-:Y:S02]  /*ae80*/  ULDC UR4, c[0x0][0x210] ;  /* 0x0000840000047ab9 */ /* 0x000fe40000000800 */
[----:B------:R-:W-:-:S13]  /*ae90*/  ISETP.GE.AND P0, PT, R19, UR4, PT ;  /* 0x0000000413007c0c */ /* 0x000fda000bf06270 */
[----:B------:R-:W-:Y:S05]  /*aea0*/  @P0 EXIT ;  /* 0x000000000000094d */ /* 0x000fea0003800000 */
        /* <DEDUP_REMOVED lines=303> */
.L_x_3116:
        /* <DEDUP_REMOVED lines=23> */
.L_x_3120:
[----:B------:R-:W2:Y:S02]  /*c310*/  LDG.E.U8 R4, desc[UR36][R4.64] ;  /* 0x0000002404047981 */ /* 0x000ea4000c1e1100 */
[----:B--2---:R-:W-:-:S04]  /*c320*/  I2FP.F32.U32 R0, R4 ;  /* 0x0000000400007245 */ /* 0x004fc80000201000 */
[----:B------:R-:W-:-:S04]  /*c330*/  F2FP.BF16.F32.PACK_AB R0, RZ, R0 ;  /* 0x00000000ff00723e */ /* 0x000fc800000010ff */
[----:B------:R-:W-:Y:S01]  /*c340*/  PRMT R2, R0, 0x7610, R2 ;  /* 0x0000761000027816 */ /* 0x000fe20000000002 */
[----:B------:R-:W-:Y:S06]  /*c350*/  BRA `(.L_x_3122) ;  /* 0x0000000c00c47947 */ /* 0x000fec0003800000 */
.L_x_3119:
        /* <DEDUP_REMOVED lines=11> */
.L_x_3124:
[----:B------:R-:W2:Y:S02]  /*c410*/  LDG.E R4, desc[UR36][R4.64] ;  /* 0x0000002404047981 */ /* 0x000ea4000c1e1900 */
[----:B--2---:R-:W-:-:S04]  /*c420*/  I2FP.F32.S32 R0, R4 ;  /* 0x0000000400007245 */ /* 0x004fc80000201400 */
[----:B------:R-:W-:-:S04]  /*c430*/  F2FP.BF16.F32.PACK_AB R0, RZ, R0 ;  /* 0x00000000ff00723e */ /* 0x000fc800000010ff */
[----:B------:R-:W-:Y:S01]  /*c440*/  PRMT R2, R0, 0x7610, R2 ;  /* 0x0000761000027816 */ /* 0x000fe20000000002 */
[----:B------:R-:W-:Y:S06]  /*c450*/  BRA `(.L_x_3122) ;  /* 0x0000000c00847947 */ /* 0x000fec0003800000 */
.L_x_3123:
[----:B------:R-:W2:Y:S02]  /*c460*/  LDG.E.U16 R4, desc[UR36][R4.64] ;  /* 0x0000002404047981 */ /* 0x000ea4000c1e1500 */
[----:B--2---:R-:W1:Y:S02]  /*c470*/  I2F.S16 R0, R4 ;  /* 0x0000000400007306 */ /* 0x004e640000101400 */
[----:B-1----:R-:W-:-:S04]  /*c480*/  F2FP.BF16.F32.PACK_AB R0, RZ, R0 ;  /* 0x00000000ff00723e */ /* 0x002fc800000010ff */
[----:B------:R-:W-:Y:S01]  /*c490*/  PRMT R2, R0, 0x7610, R2 ;  /* 0x0000761000027816 */ /* 0x000fe20000000002 */
[----:B------:R-:W-:Y:S06]  /*c4a0*/  BRA `(.L_x_3122) ;  /* 0x0000000c00707947 */ /* 0x000fec0003800000 */
.L_x_3118:
        /* <DEDUP_REMOVED lines=9> */
.L_x_3126:
[----:B------:R-:W2:Y:S02]  /*c540*/  LDG.E.U16 R0, desc[UR36][R4.64] ;  /* 0x0000002404007981 */ /* 0x000ea4000c1e1500 */
[----:B--2---:R-:W-:-:S05]  /*c550*/  HADD2.F32 R0, -RZ, R0.H0_H0 ;  /* 0x20000000ff007230 */ /* 0x004fca0000004100 */
[----:B------:R-:W-:-:S04]  /*c560*/  F2FP.BF16.F32.PACK_AB R0, RZ, R0 ;  /* 0x00000000ff00723e */ /* 0x000fc800000010ff */
[----:B------:R-:W-:Y:S01]  /*c570*/  PRMT R2, R0, 0x7610, R2 ;  /* 0x0000761000027816 */ /* 0x000fe20000000002 */
[----:B------:R-:W-:Y:S06]  /*c580*/  BRA `(.L_x_3122) ;  /* 0x0000000c00387947 */ /* 0x000fec0003800000 */
.L_x_3125:
        /* <DEDUP_REMOVED lines=9> */
.L_x_3128:
[----:B------:R-:W2:Y:S02]  /*c620*/  LDG.E.U16 R4, desc[UR36][R4.64] ;  /* 0x0000002404047981 */ /* 0x000ea4000c1e1500 */
[----:B--2---:R-:W-:-:S05]  /*c630*/  HADD2.F32 R0, -RZ, R4.H0_H0 ;  /* 0x20000004ff007230 */ /* 0x004fca0000004100 */
[----:B------:R-:W-:-:S04]  /*c640*/  F2FP.BF16.F32.PACK_AB R0, RZ, R0 ;  /* 0x00000000ff00723e */ /* 0x000fc800000010ff */
[----:B------:R-:W-:Y:S01]  /*c650*/  PRMT R2, R0, 0x7610, R2 ;  /* 0x0000761000027816 */ /* 0x000fe20000000002 */
[----:B------:R-:W-:Y:S06]  /*c660*/  BRA `(.L_x_3122) ;  /* 0x0000000c00007947 */ /* 0x000fec0003800000 */
.L_x_3127:
        /* <DEDUP_REMOVED lines=9> */
.L_x_3117:
        /* <DEDUP_REMOVED lines=14> */
.L_x_3131:
        /* <DEDUP_REMOVED lines=9> */
.L_x_3130:
        /* <DEDUP_REMOVED lines=28> */
.L_x_3133:
        /* <DEDUP_REMOVED lines=14> */
.L_x_3132:
[----:B------:R1:W5:Y:S01]  /*cb10*/  LDG.E.U16 R2, desc[UR36][R4.64] ;  /* 0x0000002404027981 */ /* 0x000362000c1e1500 */
[----:B------:R-:W-:Y:S05]  /*cb20*/  BRA `(.L_x_3122) ;  /* 0x0000000400d07947 */ /* 0x000fea0003800000 */
.L_x_3129:
        /* <DEDUP_REMOVED lines=13> */
.L_x_3136:
        /* <DEDUP_REMOVED lines=21> */
.L_x_3140:
[----:B------:R-:W-:Y:S05]  /*cd50*/  BSYNC B1 ;  /* 0x0000000000017941 */ /* 0x000fea0003800000 */
.L_x_3139:
[----:B------:R-:W-:Y:S01]  /*cd60*/  LEA R3, R0, 0x3b800000, 0x17 ;  /* 0x3b80000000037811 */ /* 0x000fe200078eb8ff */
[----:B------:R-:W-:-:S05]  /*cd70*/  IMAD.SHL.U32 R0, R2, 0x100000, RZ ;  /* 0x0010000002007824 */ /* 0x000fca00078e00ff */
[----:B------:R-:W-:-:S07]  /*cd80*/  LOP3.LUT R0, R3, R0, R4, 0xfe, !PT ;  /* 0x0000000003007212 */ /* 0x000fce00078efe04 */
.L_x_3138:
[----:B------:R-:W-:Y:S05]  /*cd90*/  BSYNC B0 ;  /* 0x0000000000007941 */ /* 0x000fea0003800000 */
.L_x_3137:
[----:B------:R-:W-:-:S04]  /*cda0*/  F2FP.BF16.F32.PACK_AB R0, RZ, R0 ;  /* 0x00000000ff00723e */ /* 0x000fc800000010ff */
[----:B------:R-:W-:Y:S01]  /*cdb0*/  PRMT R2, R0, 0x7610, R2 ;  /* 0x0000761000027816 */ /* 0x000fe20000000002 */
[----:B------:R-:W-:Y:S06]  /*cdc0*/  BRA `(.L_x_3122) ;  /* 0x0000000400287947 */ /* 0x000fec0003800000 */
.L_x_3135:
        /* <DEDUP_REMOVED lines=21> */
.L_x_3144:
[----:B------:R-:W-:Y:S05]  /*cf20*/  BSYNC B1 ;  /* 0x0000000000017941 */ /* 0x000fea0003800000 */
.L_x_3143:
[----:B------:R-:W-:Y:S01]  /*cf30*/  LEA R3, R0, 0x37800000, 0x17 ;  /* 0x3780000000037811 */ /* 0x000fe200078eb8ff */
[----:B------:R-:W-:-:S05]  /*cf40*/  IMAD.SHL.U32 R0, R2, 0x200000, RZ ;  /* 0x0020000002007824 */ /* 0x000fca00078e00ff */
[----:B------:R-:W-:-:S07]  /*cf50*/  LOP3.LUT R0, R3, R0, R4, 0xfe, !PT ;  /* 0x0000000003007212 */ /* 0x000fce00078efe04 */
.L_x_3142:
[----:B------:R-:W-:Y:S05]  /*cf60*/  BSYNC B0 ;  /* 0x0000000000007941 */ /* 0x000fea0003800000 */
.L_x_3141:
[----:B------:R-:W-:-:S04]  /*cf70*/  F2FP.BF16.F32.PACK_AB R0, RZ, R0 ;  /* 0x00000000ff00723e */ /* 0x000fc800000010ff */
[----:B------:R-:W-:Y:S01]  /*cf80*/  PRMT R2, R0, 0x7610, R2 ;  /* 0x0000761000027816 */ /* 0x000fe20000000002 */
[----:B------:R-:W-:Y:S06]  /*cf90*/  BRA `(.L_x_3122) ;  /* 0x0000000000b47947 */ /* 0x000fec0003800000 */
.L_x_3134:
        /* <DEDUP_REMOVED lines=14> */
.L_x_3148:
[----:B------:R-:W-:Y:S05]  /*d080*/  BSYNC B0 ;  /* 0x0000000000007941 */ /* 0x000fea0003800000 */
.L_x_3147:
[----:B------:R-:W-:-:S04]  /*d090*/  F2FP.BF16.F32.PACK_AB R0, RZ, R0 ;  /* 0x00000000ff00723e */ /* 0x000fc800000010ff */
[----:B------:R-:W-:Y:S01]  /*d0a0*/  PRMT R2, R0, 0x7610, R2 ;  /* 0x0000761000027816 */ /* 0x000fe20000000002 */
[----:B------:R-:W-:Y:S06]  /*d0b0*/  BRA `(.L_x_3122) ;  /* 0x00000000006c7947 */ /* 0x000fec0003800000 */
.L_x_3121:
        /* <DEDUP_REMOVED lines=16> */
.L_x_3149:
[----:B------:R-:W-:Y:S01]  /*d1c0*/  PRMT R2, RZ, 0x7610, R2 ;  /* 0x00007610ff027816 */ /* 0x000fe20000000002 */
[----:B------:R-:W-:Y:S06]  /*d1d0*/  BRA `(.L_x_3122) ;  /* 0x0000000000247947 */ /* 0x000fec0003800000 */
.L_x_3146:
[----:B------:R-:W2:Y:S02]  /*d1e0*/  LDG.E.64 R4, desc[UR36][R4.64] ;  /* 0x0000002404047981 */ /* 0x000ea4000c1e1b00 */
[----:B--2---:R-:W1:Y:S02]  /*d1f0*/  I2F.U64 R0, R4 ;  /* 0x0000000400007312 */ /* 0x004e640000301000 */
[----:B-1----:R-:W-:-:S04]  /*d200*/  F2FP.BF16.F32.PACK_AB R0, RZ, R0 ;  /* 0x00000000ff00723e */ /* 0x002fc800000010ff */
[----:B------:R-:W-:Y:S01]  /*d210*/  PRMT R2, R0, 0x7610, R2 ;  /* 0x0000761000027816 */ /* 0x000fe20000000002 */
[----:B------:R-:W-:Y:S06]  /*d220*/  BRA `(.L_x_3122) ;  /* 0x0000000000107947 */ /* 0x000fec0003800000 */
.L_x_3145:
[----:B------:R-:W2:Y:S02]  /*d230*/  LDG.E R4, desc[UR36][R4.64] ;  /* 0x0000002404047981 */ /* 0x000ea4000c1e1900 */
[----:B--2---:R-:W-:-:S04]  /*d240*/  I2FP.F32.U32 R0, R4 ;  /* 0x0000000400007245 */ /* 0x004fc80000201000 */
[----:B------:R-:W-:-:S04]  /*d250*/  F2FP.BF16.F32.PACK_AB R0, RZ, R0 ;  /* 0x00000000ff00723e */ /* 0x000fc800000010ff */
[----:B------:R-:W-:-:S07]  /*d260*/  PRMT R2, R0, 0x7610, R2 ;  /* 0x0000761000027816 */ /* 0x000fce0000000002 */
.L_x_3122:
        /* <DEDUP_REMOVED lines=37> */
.L_x_3157:
[----:B------:R-:W-:Y:S01]  /*d4c0*/  FSETP.GEU.FTZ.AND P0, PT, R7, -R9, PT ;  /* 0x800000090700720b */ /* 0x000fe20003f1e000 */
[----:B------:R-:W-:-:S12]  /*d4d0*/  FADD.FTZ R5, R5, -1 ;  /* 0xbf80000005057421 */ /* 0x000fd80000010000 */
[----:B------:R-:W-:-:S07]  /*d4e0*/  @!P0 FADD.FTZ R5, R5, -1 ;  /* 0xbf80000005058421 */ /* 0x000fce0000010000 */
.L_x_3156:
[----:B------:R-:W-:Y:S05]  /*d4f0*/  BSYNC B2 ;  /* 0x0000000000027941 */ /* 0x000fea0003800000 */
.L_x_3155:
[----:B------:R-:W-:Y:S01]  /*d500*/  FFMA.FTZ R4, -R9, R5, R4 ;  /* 0x0000000509047223 */ /* 0x000fe20000010104 */
[----:B------:R-:W-:Y:S06]  /*d510*/  BRA `(.L_x_3153) ;  /* 0x00000000007c7947 */ /* 0x000fec0003800000 */
.L_x_3154:
        /* <DEDUP_REMOVED lines=15> */
.L_x_3160:
        /* <DEDUP_REMOVED lines=13> */
.L_x_3159:
[----:B------:R-:W-:Y:S05]  /*d6e0*/  BSYNC B2 ;  /* 0x0000000000027941 */ /* 0x000fea0003800000 */
.L_x_3158:
[----:B------:R-:W-:-:S04]  /*d6f0*/  FMUL.FTZ R5, R4, 1.1920928955078125e-07 ;  /* 0x3400000004057820 */ /* 0x000fc80000410000 */
[----:B------:R-:W-:-:S07]  /*d700*/  FMUL.FTZ R4, R8, R5 ;  /* 0x0000000508047220 */ /* 0x000fce0000410000 */
.L_x_3153:
[----:B------:R-:W-:Y:S05]  /*d710*/  BSYNC B1 ;  /* 0x0000000000017941 */ /* 0x000fea0003800000 */
.L_x_3152:
        /* <DEDUP_REMOVED lines=30> */
.L_x_3151:
[----:B------:R-:W-:Y:S05]  /*d900*/  BSYNC B0 ;  /* 0x0000000000007941 */ /* 0x000fea0003800000 */
.L_x_3150:
        /* <DEDUP_REMOVED lines=16> */
.L_x_3164:
[----:B------:R-:W-:-:S06]  /*da10*/  IMAD.U32 R3, R5, 0x10000, RZ ;  /* 0x0001000005037824 */ /* 0x000fcc00078e00ff */
[----:B------:R-:W1:Y:S02]  /*da20*/  F2I.S64.TRUNC R2, R3 ;  /* 0x0000000300027311 */ /* 0x000e64000020d900 */
[----:B-1----:R-:W-:Y:S01]  /*da30*/  STG.E.U8 desc[UR36][R16.64], R2 ;  /* 0x0000000210007986 */ /* 0x002fe2000c101124 */
[----:B------:R-:W-:Y:S05]  /*da40*/  EXIT ;  /* 0x000000000000794d */ /* 0x000fea0003800000 */
.L_x_3163:
        /* <DEDUP_REMOVED lines=10> */
.L_x_3167:
[----:B------:R-:W-:-:S06]  /*daf0*/  IMAD.U32 R5, R5, 0x10000, RZ ;  /* 0x0001000005057824 */ /* 0x000fcc00078e00ff */
[----:B------:R-:W1:Y:S02]  /*db00*/  F2I.FTZ.TRUNC.NTZ R5, R5 ;  /* 0x0000000500057305 */ /* 0x000e64000021f100 */
[----:B-1----:R-:W-:Y:S01]  /*db10*/  STG.E desc[UR36][R16.64], R5 ;  /* 0x0000000510007986 */ /* 0x002fe2000c101924 */
[----:B------:R-:W-:Y:S05]  /*db20*/  EXIT ;  /* 0x000000000000794d */ /* 0x000fea0003800000 */
.L_x_3166:
[----:B------:R-:W-:-:S06]  /*db30*/  IMAD.U32 R5, R5, 0x10000, RZ ;  /* 0x0001000005057824 */ /* 0x000fcc00078e00ff */
[----:B------:R-:W1:Y:S02]  /*db40*/  F2I.FTZ.TRUNC.NTZ R5, R5 ;  /* 0x0000000500057305 */ /* 0x000e64000021f100 */
[----:B-1----:R-:W-:Y:S01]  /*db50*/  STG.E.U16 desc[UR36][R16.64], R5 ;  /* 0x0000000510007986 */ /* 0x002fe2000c101524 */
[----:B------:R-:W-:Y:S05]  /*db60*/  EXIT ;  /* 0x000000000000794d */ /* 0x000fea0003800000 */
.L_x_3162:
        /* <DEDUP_REMOVED lines=9> */
.L_x_3169:
[----:B------:R-:W-:-:S05]  /*dc00*/  IMAD.U32 R0, R5, 0x10000, RZ ;  /* 0x0001000005007824 */ /* 0x000fca00078e00ff */
[----:B------:R-:W-:-:S05]  /*dc10*/  F2FP.F16.F32.PACK_AB R0, RZ, R0 ;  /* 0x00000000ff00723e */ /* 0x000fca00000000ff */
[----:B------:R-:W-:Y:S01]  /*dc20*/  STG.E.U16 desc[UR36][R16.64], R0 ;  /* 0x0000000010007986 */ /* 0x000fe2000c101524 */
[----:B------:R-:W-:Y:S05]  /*dc30*/  EXIT ;  /* 0x000000000000794d */ /* 0x000fea0003800000 */
.L_x_3168:
        /* <DEDUP_REMOVED lines=10> */
.L_x_3171:
[----:B------:R-:W-:-:S05]  /*dce0*/  IMAD.U32 R5, R5, 0x10000, RZ ;  /* 0x0001000005057824 */ /* 0x000fca00078e00ff */
[----:B------:R-:W-:-:S04]  /*dcf0*/  F2FP.F16.F32.PACK_AB R3, RZ, R5 ;  /* 0x00000005ff03723e */ /* 0x000fc800000000ff */
[----:B------:R-:W-:-:S05]  /*dd00*/  PRMT R3, R3, 0x5410, RZ ;  /* 0x0000541003037816 */ /* 0x000fca00000000ff */
[----:B------:R-:W-:Y:S01]  /*dd10*/  STG.E desc[UR36][R16.64], R3 ;  /* 0x0000000310007986 */ /* 0x000fe2000c101924 */
[----:B------:R-:W-:Y:S05]  /*dd20*/  EXIT ;  /* 0x000000000000794d */ /* 0x000fea0003800000 */
.L_x_3170:
[----:B------:R-:W-:-:S04]  /*dd30*/  IMAD.U32 R2, R5, 0x10000, RZ ;  /* 0x0001000005027824 */ /* 0x000fc800078e00ff */
[----:B------:R-:W-:-:S06]  /*dd40*/  FMUL.FTZ R2, R2, 1 ;  /* 0x3f80000002027820 */ /* 0x000fcc0000410000 */
[----:B------:R-:W1:Y:S02]  /*dd50*/  F2F.F64.F32 R2, R2 ;  /* 0x0000000200027310 */ /* 0x000e640000201800 */
[----:B-1----:R-:W-:Y:S01]  /*dd60*/  STG.E.64 desc[UR36][R16.64], R2 ;  /* 0x0000000210007986 */ /* 0x002fe2000c101b24 */
[----:B------:R-:W-:Y:S05]  /*dd70*/  EXIT ;  /* 0x000000000000794d */ /* 0x000fea0003800000 */
.L_x_3161:
        /* <DEDUP_REMOVED lines=13> */
.L_x_3174:
[----:B------:R-:W-:Y:S01]  /*de50*/  IMAD.U32 R5, R5, 0x10000, RZ ;  /* 0x0001000005057824 */ /* 0x000fe200078e00ff */
[----:B------:R-:W-:-:S03]  /*de60*/  CS2R R6, SRZ ;  /* 0x0000000000067805 */ /* 0x000fc6000001ff00 */
[----:B------:R-:W-:-:S06]  /*de70*/  FMUL.FTZ R5, R5, 1 ;  /* 0x3f80000005057820 */ /* 0x000fcc0000410000 */
[----:B------:R-:W1:Y:S02]  /*de80*/  F2F.F64.F32 R4, R5 ;  /* 0x0000000500047310 */ /* 0x000e640000201800 */
[----:B-1----:R-:W-:Y:S01]  /*de90*/  STG.E.128 desc[UR36][R16.64], R4 ;  /* 0x0000000410007986 */ /* 0x002fe2000c101d24 */
[----:B------:R-:W-:Y:S05]  /*dea0*/  EXIT ;  /* 0x000000000000794d */ /* 0x000fea0003800000 */
.L_x_3173:
        /* <DEDUP_REMOVED lines=21> */
.L_x_3178:
[----:B------:R-:W-:Y:S05]  /*e000*/  BSYNC B0 ;  /* 0x0000000000007941 */ /* 0x000fea0003800000 */
.L_x_3177:
[----:B------:R-:W-:-:S05]  /*e010*/  LOP3.LUT R3, R0, R3, RZ, 0xfc, !PT ;  /* 0x0000000300037212 */ /* 0x000fca00078efcff */
[----:B------:R-:W-:Y:S01]  /*e020*/  STG.E.U8 desc[UR36][R16.64], R3 ;  /* 0x0000000310007986 */ /* 0x000fe2000c101124 */
[----:B------:R-:W-:Y:S05]  /*e030*/  EXIT ;  /* 0x000000000000794d */ /* 0x000fea0003800000 */
.L_x_3176:
        /* <DEDUP_REMOVED lines=13> */
.L_x_3180:
[----:B------:R-:W-:Y:S01]  /*e110*/  IMAD.MOV.U32 R0, RZ, RZ, 0x7f ;  /* 0x0000007fff007424 */ /* 0x000fe200078e00ff */
[----:B------:R-:W-:-:S04]  /*e120*/  ISETP.GT.U32.AND P0, PT, R2, 0x7f800000, PT ;  /* 0x7f8000000200780c */ /* 0x000fc80003f04070 */
[----:B------:R-:W-:-:S09]  /*e130*/  SEL R0, R0, 0x7c, P0 ;  /* 0x0000007c00007807 */ /* 0x000fd20000000000 */
.L_x_3181:
[----:B------:R-:W-:Y:S05]  /*e140*/  BSYNC B0 ;  /* 0x0000000000007941 */ /* 0x000fea0003800000 */
.L_x_3179:
[----:B------:R-:W-:-:S04]  /*e150*/  LOP3.LUT R2, R5, 0x80000000, RZ, 0xc0, !PT ;  /* 0x8000000005027812 */ /* 0x000fc800078ec0ff */
[----:B------:R-:W-:-:S04]  /*e160*/  SHF.R.U32.HI R3, RZ, 0x18, R2 ;  /* 0x00000018ff037819 */ /* 0x000fc80000011602 */
[----:B------:R-:W-:-:S05]  /*e170*/  LOP3.LUT R3, R0, R3, RZ, 0xfc, !PT ;  /* 0x0000000300037212 */ /* 0x000fca00078efcff */
[----:B------:R-:W-:Y:S01]  /*e180*/  STG.E.U8 desc[UR36][R16.64], R3 ;  /* 0x0000000310007986 */ /* 0x000fe2000c101124 */
[----:B------:R-:W-:Y:S05]  /*e190*/  EXIT ;  /* 0x000000000000794d */ /* 0x000fea0003800000 */
.L_x_3175:
[----:B------:R-:W-:Y:S01]  /*e1a0*/  STG.E.U16 desc[UR36][R16.64], R5 ;  /* 0x0000000510007986 */ /* 0x000fe2000c101524 */
[----:B------:R-:W-:Y:S05]  /*e1b0*/  EXIT ;  /* 0x000000000000794d */ /* 0x000fea0003800000 */
.L_x_3172:
        /* <DEDUP_REMOVED lines=12> */
.L_x_3184:
        /* <DEDUP_REMOVED lines=17> */
.L_x_3187:
[----:B------:R-:W-:-:S04]  /*e390*/  LOP3.LUT R2, R5, 0x80000000, RZ, 0xc0, !PT ;  /* 0x8000000005027812 */ /* 0x000fc800078ec0ff */
[----:B------:R-:W-:-:S04]  /*e3a0*/  SHF.R.U32.HI R3, RZ, 0x18, R2 ;  /* 0x00000018ff037819 */ /* 0x000fc80000011602 */
[----:B------:R-:W-:-:S04]  /*e3b0*/  LOP3.LUT R0, R0, R3, RZ, 0xfc, !PT ;  /* 0x0000000300007212 */ /* 0x000fc800078efcff */
[----:B------:R-:W-:-:S07]  /*e3c0*/  PRMT R8, R0, 0x7610, R8 ;  /* 0x0000761000087816 */ /* 0x000fce0000000008 */
.L_x_3186:
[----:B------:R-:W-:Y:S05]  /*e3d0*/  BSYNC B0 ;  /* 0x0000000000007941 */ /* 0x000fea0003800000 */
.L_x_3185:
[----:B------:R-:W-:Y:S01]  /*e3e0*/  STG.E.U8 desc[UR36][R16.64], R8 ;  /* 0x0000000810007986 */ /* 0x000fe2000c101124 */
[----:B------:R-:W-:Y:S05]  /*e3f0*/  EXIT ;  /* 0x000000000000794d */ /* 0x000fea0003800000 */
.L_x_3183:
        /* <DEDUP_REMOVED lines=17> */
.L_x_3190:
[----:B------:R-:W-:-:S04]  /*e510*/  LOP3.LUT R2, R5, 0x80000000, RZ, 0xc0, !PT ;  /* 0x8000000005027812 */ /* 0x000fc800078ec0ff */
[----:B------:R-:W-:-:S04]  /*e520*/  SHF.R.U32.HI R3, RZ, 0x18, R2 ;  /* 0x00000018ff037819 */ /* 0x000fc80000011602 */
[----:B------:R-:W-:-:S04]  /*e530*/  LOP3.LUT R0, R0, R3, RZ, 0xfc, !PT ;  /* 0x0000000300007212 */ /* 0x000fc800078efcff */
[----:B------:R-:W-:-:S07]  /*e540*/  PRMT R8, R0, 0x7610, R8 ;  /* 0x0000761000087816 */ /* 0x000fce0000000008 */
.L_x_3189:
[----:B------:R-:W-:Y:S05]  /*e550*/  BSYNC B0 ;  /* 0x0000000000007941 */ /* 0x000fea0003800000 */
.L_x_3188:
[----:B------:R-:W-:Y:S01]  /*e560*/  STG.E.U8 desc[UR36][R16.64], R8 ;  /* 0x0000000810007986 */ /* 0x000fe2000c101124 */
[----:B------:R-:W-:Y:S05]  /*e570*/  EXIT ;  /* 0x000000000000794d */ /* 0x000fea0003800000 */
.L_x_3182:
        /* <DEDUP_REMOVED lines=22> */
.L_x_3165:
        /* <DEDUP_REMOVED lines=16> */
.L_x_3193:
[----:B------:R-:W-:Y:S05]  /*e7e0*/  EXIT ;  /* 0x000000000000794d */ /* 0x000fea0003800000 */
.L_x_3192:
[----:B------:R-:W-:-:S06]  /*e7f0*/  IMAD.U32 R2, R5, 0x10000, RZ ;  /* 0x0001000005027824 */ /* 0x000fcc00078e00ff */
[----:B------:R-:W1:Y:S02]  /*e800*/  F2I.U64.TRUNC R2, R2 ;  /* 0x0000000200027311 */ /* 0x000e64000020d800 */
[----:B-1----:R-:W-:Y:S01]  /*e810*/  STG.E.64 desc[UR36][R16.64], R2 ;  /* 0x0000000210007986 */ /* 0x002fe2000c101b24 */
[----:B------:R-:W-:Y:S05]  /*e820*/  EXIT ;  /* 0x000000000000794d */ /* 0x000fea0003800000 */
.L_x_3191:
[----:B------:R-:W-:-:S06]  /*e830*/  IMAD.U32 R5, R5, 0x10000, RZ ;  /* 0x0001000005057824 */ /* 0x000fcc00078e00ff */
[----:B------:R-:W1:Y:S02]  /*e840*/  F2I.FTZ.U32.TRUNC.NTZ R5, R5 ;  /* 0x0000000500057305 */ /* 0x000e64000021f000 */
[----:B-1----:R-:W-:Y:S01]  /*e850*/  STG.E desc[UR36][R16.64], R5 ;  /* 0x0000000510007986 */ /* 0x002fe2000c101924 */
[----:B------:R-:W-:Y:S05]  /*e860*/  EXIT ;  /* 0x000000000000794d */ /* 0x000fea0003800000 */
.L_x_3194:
        /* <DEDUP_REMOVED lines=9> */
.L_x_37776:


//--------------------- .text._ZN2at6native27unrolled_elementwise_kernelINS0_13AUnaryFunctorIN3c108BFloat16ES4_S4_ZZZNS0_15binary_internal21div_floor_kernel_cudaERNS_18TensorIteratorBaseEENKUlvE1_clEvENKUlvE2_clEvEUlS4_S4_E_EESt5arrayIPcLm2EELi4E23TrivialOffsetCalculatorILi1EjESG_NS0_6memory12LoadWithCastILi1EEENSH_13StoreWithCastILi1EEEEEviT_T0_T2_T3_T4_T5_ --------------------------
	.section	.text._ZN2at6native27unrolled_elementwise_kernelINS0_13AUnaryFunctorIN3c108BFloat16ES4_S4_ZZZNS0_15binary_internal21div_floor_kernel_cudaERNS_18TensorIteratorBaseEENKUlvE1_clEvENKUlvE2_clEvEUlS4_S4_E_EESt5arrayIPcLm2EELi4E23TrivialOffsetCalculatorILi1EjESG_NS0_6memory12LoadWithCastILi1EEENSH_13StoreWithCastILi1EEEEEviT_T0_T2_T3_T4_T5_,"ax",@progbits
	.align	128
        .global         _ZN2at6native27unrolled_elementwise_kernelINS0_13AUnaryFunctorIN3c108BFloat16ES4_S4_ZZZNS0_15binary_internal21div_floor_kernel_cudaERNS_18TensorIteratorBaseEENKUlvE1_clEvENKUlvE2_clEvEUlS4_S4_E_EESt5arrayIPcLm2EELi4E23TrivialOffsetCalculatorILi1EjESG_NS0_6memory12LoadWithCastILi1EEENSH_13StoreWithCastILi1EEEEEviT_T0_T2_T3_T4_T5_
        .type           _ZN2at6native27unrolled_elementwise_kernelINS0_13AUnaryFunctorIN3c108BFloat16ES4_S4_ZZZNS0_15binary_internal21div_floor_kernel_cudaERNS_18TensorIteratorBaseEENKUlvE1_clEvENKUlvE2_clEvEUlS4_S4_E_EESt5arrayIPcLm2EELi4E23TrivialOffsetCalculatorILi1EjESG_NS0_6memory12LoadWithCastILi1EEENSH_13StoreWithCastILi1EEEEEviT_T0_T2_T3_T4_T5_,@function
        .size           _ZN2at6native27unrolled_elementwise_kernelINS0_13AUnaryFunctorIN3c108BFloat16ES4_S4_ZZZNS0_15binary_internal21div_floor_kernel_cudaERNS_18TensorIteratorBaseEENKUlvE1_clEvENKUlvE2_clEvEUlS4_S4_E_EESt5arrayIPcLm2EELi4E23TrivialOffsetCalculatorILi1EjESG_NS0_6memory12LoadWithCastILi1EEENSH_13StoreWithCastILi1EEEEEviT_T0_T2_T3_T4_T5_,(.L_x_37777 - _ZN2at6native27unrolled_elementwise_kernelINS0_13AUnaryFunctorIN3c108BFloat16ES4_S4_ZZZNS0_15binary_internal21div_floor_kernel_cudaERNS_18TensorIteratorBaseEENKUlvE1_clEvENKUlvE2_clEvEUlS4_S4_E_EESt5arrayIPcLm2EELi4E23TrivialOffsetCalculatorILi1EjESG_NS0_6memory12LoadWithCastILi1EEENSH_13StoreWithCastILi1EEEEEviT_T0_T2_T3_T4_T5_)
        .other          _ZN2at6native27unrolled_elementwise_kernelINS0_13AUnaryFunctorIN3c108BFloat16ES4_S4_ZZZNS0_15binary_internal21div_floor_kernel_cudaERNS_18TensorIteratorBaseEENKUlvE1_clEvENKUlvE2_clEvEUlS4_S4_E_EESt5arrayIPcLm2EELi4E23TrivialOffsetCalculatorILi1EjESG_NS0_6memory12LoadWithCastILi1EEENSH_13StoreWithCastILi1EEEEEviT_T0_T2_T3_T4_T5_,@"STO_CUDA_ENTRY STV_DEFAULT"
_ZN2at6native27unrolled_elementwise_kernelINS0_13AUnaryFunctorIN3c108BFloat16ES4_S4_ZZZNS0_15binary_internal21div_floor_kernel_cudaERNS_18TensorIteratorBaseEENKUlvE1_clEvENKUlvE2_clEvEUlS4_S4_E_EESt5arrayIPcLm2EELi4E23TrivialOffsetCalculatorILi1EjESG_NS0_6memory12LoadWithCastILi1EEENSH_13StoreWithCastILi1EEEEEviT_T0_T2_T3_T4_T5_:
.text._ZN2at6native27unrolled_elementwise_kernelINS0_13AUnaryFunctorIN3c108BFloat16ES4_S4_ZZZNS0_15binary_internal21div_floor_kernel_cudaERNS_18TensorIteratorBaseEENKUlvE1_clEvENKUlvE2_clEvEUlS4_S4_E_EESt5arrayIPcLm2EELi4E23TrivialOffsetCalculatorILi1EjESG_NS0_6memory12LoadWithCastILi1EEENSH_13StoreWithCastILi1EEEEEviT_T0_T2_T3_T4_T5_:
        /* <DEDUP_REMOVED lines=36> */
.L_x_3200:
[----:B------:R-:W2:Y:S02]  /*0240*/  LDG.E.U8 R2, desc[UR36][R2.64] ;  /* 0x0000002402027981 */ /* 0x000ea4000c1e1100 */
[----:B--2---:R-:W-:-:S04]  /*0250*/  I2FP.F32.U32 R0, R2 ;  /* 0x0000000200007245 */ /* 0x004fc80000201000 */
[----:B------:R-:W-:-:S04]  /*0260*/  F2FP.BF16.F32.PACK_AB R0, RZ, R0 ;  /* 0x00000000ff00723e */ /* 0x000fc800000010ff */
[----:B------:R-:W-:Y:S01]  /*0270*/  PRMT R24, R0, 0x7610, R24 ;  /* 0x0000761000187816 */ /* 0x000fe20000000018 */
[----:B------:R-:W-:Y:S06]  /*0280*/  BRA `(.L_x_3202) ;  /* 0x0000000c00c87947 */ /* 0x000fec0003800000 */
.L_x_3199:
        /* <DEDUP_REMOVED lines=11> */
.L_x_3204:
[----:B------:R-:W2:Y:S02]  /*0340*/  LDG.E R2, desc[UR36][R2.64] ;  /* 0x0000002402027981 */ /* 0x000ea4000c1e1900 */
[----:B--2---:R-:W-:-:S04]  /*0350*/  I2FP.F32.S32 R0, R2 ;  /* 0x0000000200007245 */ /* 0x004fc80000201400 */
[----:B------:R-:W-:-:S04]  /*0360*/  F2FP.BF16.F32.PACK_AB R0, RZ, R0 ;  /* 0x00000000ff00723e */ /* 0x000fc800000010ff */
[----:B------:R-:W-:Y:S01]  /*0370*/  PRMT R24, R0, 0x7610, R24 ;  /* 0x0000761000187816 */ /* 0x000fe20000000018 */
[----:B------:R-:W-:Y:S06]  /*0380*/  BRA `(.L_x_3202) ;  /* 0x0000000c00887947 */ /* 0x000fec0003800000 */
.L_x_3203:
[----:B------:R-:W2:Y:S02]  /*0390*/  LDG.E.U16 R2, desc[UR36][R2.64] ;  /* 0x0000002402027981 */ /* 0x000ea4000c1e1500 */
[----:B--2---:R-:W0:Y:S02]  /*03a0*/  I2F.S16 R0, R2 ;  /* 0x0000000200007306 */ /* 0x004e240000101400 */
[----:B0-----:R-:W-:-:S04]  /*03b0*/  F2FP.BF16.F32.PACK_AB R0, RZ, R0 ;  /* 0x00000000ff00723e */ /* 0x001fc800000010ff */
[----:B------:R-:W-:Y:S01]  /*03c0*/  PRMT R24, R0, 0x7610, R24 ;  /* 0x0000761000187816 */ /* 0x000fe20000000018 */
[----:B------:R-:W-:Y:S06]  /*03d0*/  BRA `(.L_x_3202) ;  /* 0x0000000c00747947 */ /* 0x000fec0003800000 */
.L_x_3198:
        /* <DEDUP_REMOVED lines=9> */
.L_x_3206:
[----:B------:R-:W2:Y:S02]  /*0470*/  LDG.E.U16 R0, desc[UR36][R2.64] ;  /* 0x0000002402007981 */ /* 0x000ea4000c1e1500 */
[----:B--2---:R-:W-:-:S05]  /*0480*/  HADD2.F32 R0, -RZ, R0.H0_H0 ;  /* 0x20000000ff007230 */ /* 0x004fca0000004100 */
[----:B------:R-:W-:-:S04]  /*0490*/  F2FP.BF16.F32.PACK_AB R0, RZ, R0 ;  /* 0x00000000ff00723e */ /* 0x000fc800000010ff */
[----:B------:R-:W-:Y:S01]  /*04a0*/  PRMT R24, R0, 0x7610, R24 ;  /* 0x0000761000187816 */ /* 0x000fe20000000018 */
[----:B------:R-:W-:Y:S06]  /*04b0*/  BRA `(.L_x_3202) ;  /* 0x0000000c003c7947 */ /* 0x000fec0003800000 */
.L_x_3205:
        /* <DEDUP_REMOVED lines=9> */
.L_x_3208:
[----:B------:R-:W2:Y:S02]  /*0550*/  LDG.E.U16 R2, desc[UR36][R2.64] ;  /* 0x0000002402027981 */ /* 0x000ea4000c1e1500 */
[----:B--2---:R-:W-:-:S05]  /*0560*/  HADD2.F32 R0, -RZ, R2.H0_H0 ;  /* 0x20000002ff007230 */ /* 0x004fca0000004100 */
[----:B------:R-:W-:-:S04]  /*0570*/  F2FP.BF16.F32.PACK_AB R0, RZ, R0 ;  /* 0x00000000ff00723e */ /* 0x000fc800000010ff */
[----:B------:R-:W-:Y:S01]  /*0580*/  PRMT R24, R0, 0x7610, R24 ;  /* 0x0000761000187816 */ /* 0x000fe20000000018 */
[----:B------:R-:W-:Y:S06]  /*0590*/  BRA `(.L_x_3202) ;  /* 0x0000000c00047947 */ /* 0x000fec0003800000 */
.L_x_3207:
        /* <DEDUP_REMOVED lines=9> */
.L_x_3197:
        /* <DEDUP_REMOVED lines=14> */
.L_x_3211:
        /* <DEDUP_REMOVED lines=9> */
.L_x_3210:
        /* <DEDUP_REMOVED lines=28> */
.L_x_3213:
        /* <DEDUP_REMOVED lines=15> */
.L_x_3212:
[----:B------:R0:W5:Y:S01]  /*0a50*/  LDG.E.U16 R24, desc[UR36][R2.64] ;  /* 0x0000002402187981 */ /* 0x000162000c1e1500 */
[----:B------:R-:W-:Y:S05]  /*0a60*/  BRA `(.L_x_3202) ;  /* 0x0000000400d07947 */ /* 0x000fea0003800000 */
.L_x_3209:
        /* <DEDUP_REMOVED lines=13> */
.L_x_3216:
        /* <DEDUP_REMOVED lines=21> */
.L_x_3220:
[----:B------:R-:W-:Y:S05]  /*0c90*/  BSYNC B1 ;  /* 0x0000000000017941 */ /* 0x000fea0003800000 */
.L_x_3219:
[----:B------:R-:W-:Y:S01]  /*0ca0*/  LEA R3, R0, 0x3b800000, 0x17 ;  /* 0x3b80000000037811 */ /* 0x000fe200078eb8ff */
[----:B------:R-:W-:-:S05]  /*0cb0*/  IMAD.SHL.U32 R0, R2, 0x100000, RZ ;  /* 0x0010000002007824 */ /* 0x000fca00078e00ff */
[----:B------:R-:W-:-:S07]  /*0cc0*/  LOP3.LUT R0, R3, R0, R4, 0xfe, !PT ;  /* 0x0000000003007212 */ /* 0x000fce00078efe04 */
.L_x_3218:
[----:B------:R-:W-:Y:S05]  /*0cd0*/  BSYNC B0 ;  /* 0x0000000000007941 */ /* 0x000fea0003800000 */
.L_x_3217:
[----:B------:R-:W-:-:S04]  /*0ce0*/  F2FP.BF16.F32.PACK_AB R0, RZ, R0 ;  /* 0x00000000ff00723e */ /* 0x000fc800000010ff */
[----:B------:R-:W-:Y:S01]  /*0cf0*/  PRMT R24, R0, 0x7610, R24 ;  /* 0x0000761000187816 */ /* 0x000fe20000000018 */
[----:B------:R-:W-:Y:S06]  /*0d00*/  BRA `(.L_x_3202) ;  /* 0x0000000400287947 */ /* 0x000fec0003800000 */
.L_x_3215:
        /* <DEDUP_REMOVED lines=21> */
.L_x_3224:
[----:B------:R-:W-:Y:S05]  /*0e60*/  BSYNC B1 ;  /* 0x0000000000017941 */ /* 0x000fea0003800000 */
.L_x_3223:
[----:B------:R-:W-:Y:S01]  /*0e70*/  LEA R3, R0, 0x37800000, 0x17 ;  /* 0x3780000000037811 */ /* 0x000fe200078eb8ff */
[----:B------:R-:W-:-:S05]  /*0e80*/  IMAD.SHL.U32 R0, R2, 0x200000, RZ ;  /* 0x0020000002007824 */ /* 0x000fca00078e00ff */
[----:B------:R-:W-:-:S07]  /*0e90*/  LOP3.LUT R0, R3, R0, R4, 0xfe, !PT ;  /* 0x0000000003007212 */ /* 0x000fce00078efe04 */
.L_x_3222:
[----:B------:R-:W-:Y:S05]  /*0ea0*/  BSYNC B0 ;  /* 0x0000000000007941 */ /* 0x000fea0003800000 */
.L_x_3221:
[----:B------:R-:W-:-:S04]  /*0eb0*/  F2FP.BF16.F32.PACK_AB R0, RZ, R0 ;  /* 0x00000000ff00723e */ /* 0x000fc800000010ff */
[----:B------:R-:W-:Y:S01]  /*0ec0*/  PRMT R24, R0, 0x7610, R24 ;  /* 0x0000761000187816 */ /* 0x000fe20000000018 */
[----:B------:R-:W-:Y:S06]  /*0ed0*/  BRA `(.L_x_3202) ;  /* 0x0000000000b47947 */ /* 0x000fec0003800000 */
.L_x_3214:
        /* <DEDUP_REMOVED lines=14> */
.L_x_3228:
[----:B------:R-:W-:Y:S05]  /*0fc0*/  BSYNC B0 ;  /* 0x0000000000007941 */ /* 0x000fea0003800000 */
.L_x_3227:
[----:B------:R-:W-:-:S04]  /*0fd0*/  F2FP.BF16.F32.PACK_AB R0, RZ, R0 ;  /* 0x00000000ff00723e */ /* 0x000fc800000010ff */
[----:B------:R-:W-:Y:S01]  /*0fe0*/  PRMT R24, R0, 0x7610, R24 ;  /* 0x0000761000187816 */ /* 0x000fe20000000018 */
[----:B------:R-:W-:Y:S06]  /*0ff0*/  BRA `(.L_x_3202) ;  /* 0x00000000006c7947 */ /* 0x000fec0003800000 */
.L_x_3201:
        /* <DEDUP_REMOVED lines=16> */
.L_x_3229:
[----:B------:R-:W-:Y:S01]  /*1100*/  PRMT R24, RZ, 0x7610, R24 ;  /* 0x00007610ff187816 */ /* 0x000fe20000000018 */
[----:B------:R-:W-:Y:S06]  /*1110*/  BRA `(.L_x_3202) ;  /* 0x0000000000247947 */ /* 0x000fec0003800000 */
.L_x_3226:
[----:B------:R-:W2:Y:S02]  /*1120*/  LDG.E.64 R2, desc[UR36][R2.64] ;  /* 0x0000002402027981 */ /* 0x000ea4000c1e1b00 */
[----:B--2---:R-:W0:Y:S02]  /*1130*/  I2F.U64 R0, R2 ;  /* 0x0000000200007312 */ /* 0x004e240000301000 */
[----:B0-----:R-:W-:-:S04]  /*1140*/  F2FP.BF16.F32.PACK_AB R0, RZ, R0 ;  /* 0x00000000ff00723e */ /* 0x001fc800000010ff */
[----:B------:R-:W-:Y:S01]  /*1150*/  PRMT R24, R0, 0x7610, R24 ;  /* 0x0000761000187816 */ /* 0x000fe20000000018 */
[----:B------:R-:W-:Y:S06]  /*1160*/  BRA `(.L_x_3202) ;  /* 0x0000000000107947 */ /* 0x000fec0003800000 */
.L_x_3225:
[----:B------:R-:W2:Y:S02]  /*1170*/  LDG.E R2, desc[UR36][R2.64] ;  /* 0x0000002402027981 */ /* 0x000ea4000c1e1900 */
[----:B--2---:R-:W-:-:S04]  /*1180*/  I2FP.F32.U32 R0, R2 ;  /* 0x0000000200007245 */ /* 0x004fc80000201000 */
[----:B------:R-:W-:-:S04]  /*1190*/  F2FP.BF16.F32.PACK_AB R0, RZ, R0 ;  /* 0x00000000ff00723e */ /* 0x000fc800000010ff */
[----:B------:R-:W-:-:S07]  /*11a0*/  PRMT R24, R0, 0x7610, R24 ;  /* 0x0000761000187816 */ /* 0x000fce0000000018 */
.L_x_3202:
[----:B------:R-:W-:-:S07]  /*11b0*/  VIADD R17, R17, 0x80 ;  /* 0x0000008011117836 */ /* 0x000fce0000000000 */
.L_x_3196:
[----:B------:R-:W-:Y:S05]  /*11c0*/  BSYNC B6 ;  /* 0x0000000000067941 */ /* 0x000fea0003800000 */
.L_x_3195:
        /* <DEDUP_REMOVED lines=26> */
.L_x_3235:
[----:B------:R-:W2:Y:S02]  /*1370*/  LDG.E.U8 R2, desc[UR36][R2.64] ;  /* 0x0000002402027981 */ /* 0x000ea4000c1e1100 */
[----:B--2---:R-:W-:-:S04]  /*1380*/  I2FP.F32.U32 R0, R2 ;  /* 0x0000000200007245 */ /* 0x004fc80000201000 */
[----:B------:R-:W-:-:S04]  /*1390*/  F2FP.BF16.F32.PACK_AB R0, RZ, R0 ;  /* 0x00000000ff00723e */ /* 0x000fc800000010ff */
[----:B------:R-:W-:Y:S01]  /*13a0*/  PRMT R16, R0, 0x7610, R16 ;  /* 0x0000761000107816 */ /* 0x000fe20000000010 */
[----:B------:R-:W-:Y:S06]  /*13b0*/  BRA `(.L_x_3237) ;  /* 0x0000000c00c87947 */ /* 0x000fec0003800000 */
.L_x_3234:
        /* <DEDUP_REMOVED lines=11> */
.L_x_3239:
[----:B------:R-:W2:Y:S02]  /*1470*/  LDG.E R2, desc[UR36][R2.64] ;  /* 0x0000002402027981 */ /* 0x000ea4000c1e1900 */
[----:B--2---:R-:W-:-:S04]  /*1480*/  I2FP.F32.S32 R0, R2 ;  /* 0x0000000200007245 */ /* 0x004fc80000201400 */
[----:B------:R-:W-:-:S04]  /*1490*/  F2FP.BF16.F32.PACK_AB R0, RZ, R0 ;  /* 0x00000000ff00723e */ /* 0x000fc800000010ff */
[----:B------:R-:W-:Y:S01]  /*14a0*/  PRMT R16, R0, 0x7610, R16 ;  /* 0x0000761000107816 */ /* 0x000fe20000000010 */
[----:B------:R-:W-:Y:S06]  /*14b0*/  BRA `(.L_x_3237) ;  /* 0x0000000c00887947 */ /* 0x000fec0003800000 */
.L_x_3238:
[----:B------:R-:W2:Y:S02]  /*14c0*/  LDG.E.U16 R2, desc[UR36][R2.64] ;  /* 0x0000002402027981 */ /* 0x000ea4000c1e1500 */
[----:B--2---:R-:W0:Y:S02]  /*14d0*/  I2F.S16 R0, R2 ;  /* 0x0000000200007306 */ /* 0x004e240000101400 */
[----:B0-----:R-:W-:-:S04]  /*14e0*/  F2FP.BF16.F32.PACK_AB R0, RZ, R0 ;  /* 0x00000000ff00723e */ /* 0x001fc800000010ff */
[----:B------:R-:W-:Y:S01]  /*14f0*/  PRMT R16, R0, 0x7610, R16 ;  /* 0x0000761000107816 */ /* 0x000fe20000000010 */
[----:B------:R-:W-:Y:S06]  /*1500*/  BRA `(.L_x_3237) ;  /* 0x0000000c00747947 */ /* 0x000fec0003800000 */
.L_x_3233:
        /* <DEDUP_REMOVED lines=9> */
.L_x_3241:
[----:B------:R-:W2:Y:S02]  /*15a0*/  LDG.E.U16 R0, desc[UR36][R2.64] ;  /* 0x0000002402007981 */ /* 0x000ea4000c1e1500 */
[----:B--2---:R-:W-:-:S05]  /*15b0*/  HADD2.F32 R0, -RZ, R0.H0_H0 ;  /* 0x20000000ff007230 */ /* 0x004fca0000004100 */
[----:B------:R-:W-:-:S04]  /*15c0*/  F2FP.BF16.F32.PACK_AB R0, RZ, R0 ;  /* 0x00000000ff00723e */ /* 0x000fc800000010ff */
[----:B------:R-:W-:Y:S01]  /*15d0*/  PRMT R16, R0, 0x7610, R16 ;  /* 0x0000761000107816 */ /* 0x000fe20000000010 */
[----:B------:R-:W-:Y:S06]  /*15e0*/  BRA `(.L_x_3237) ;  /* 0x0000000c003c7947 */ /* 0x000fec0003800000 */
.L_x_3240:
        /* <DEDUP_REMOVED lines=9> */
.L_x_3243:
[----:B------:R-:W2:Y:S02]  /*1680*/  LDG.E.U16 R2, desc[UR36][R2.64] ;  /* 0x0000002402027981 */ /* 0x000ea4000c1e1500 */
[----:B--2---:R-:W-:-:S05]  /*1690*/  HADD2.F32 R0, -RZ, R2.H0_H0 ;  /* 0x20000002ff007230 */ /* 0x004fca0000004100 */
[----:B------:R-:W-:-:S04]  /*16a0*/  F2FP.BF16.F32.PACK_AB R0, RZ, R0 ;  /* 0x00000000ff00723e */ /* 0x000fc800000010ff */
[----:B------:R-:W-:Y:S01]  /*16b0*/  PRMT R16, R0, 0x7610, R16 ;  /* 0x0000761000107816 */ /* 0x000fe20000000010 */
[----:B------:R-:W-:Y:S06]  /*16c0*/  BRA `(.L_x_3237) ;  /* 0x0000000c00047947 */ /* 0x000fec0003800000 */
.L_x_3242:
        /* <DEDUP_REMOVED lines=9> */
.L_x_3232:
        /* <DEDUP_REMOVED lines=14> */
.L_x_3246:
        /* <DEDUP_REMOVED lines=9> */
.L_x_3245:
        /* <DEDUP_REMOVED lines=28> */
.L_x_3248:
        /* <DEDUP_REMOVED lines=15> */
.L_x_3247:
[----:B------:R0:W5:Y:S01]  /*1b80*/  LDG.E.U16 R16, desc[UR36][R2.64] ;  /* 0x0000002402107981 */ /* 0x000162000c1e1500 */
[----:B------:R-:W-:Y:S05]  /*1b90*/  BRA `(.L_x_3237) ;  /* 0x0000000400d07947 */ /* 0x000fea0003800000 */
.L_x_3244:
        /* <DEDUP_REMOVED lines=13> */
.L_x_3251:
        /* <DEDUP_REMOVED lines=21> */
.L_x_3255:
[----:B------:R-:W-:Y:S05]  /*1dc0*/  BSYNC B1 ;  /* 0x0000000000017941 */ /* 0x000fea0003800000 */
.L_x_3254:
[----:B------:R-:W-:Y:S01]  /*1dd0*/  LEA R3, R0, 0x3b800000, 0x17 ;  /* 0x3b80000000037811 */ /* 0x000fe200078eb8ff */
[----:B------:R-:W-:-:S05]  /*1de0*/  IMAD.SHL.U32 R0, R2, 0x100000, RZ ;  /* 0x0010000002007824 */ /* 0x000fca00078e00ff */
[----:B------:R-:W-:-:S07]  /*1df0*/  LOP3.LUT R0, R3, R0, R4, 0xfe, !PT ;  /* 0x0000000003007212 */ /* 0x000fce00078efe04 */
.L_x_3253:
[----:B------:R-:W-:Y:S05]  /*1e00*/  BSYNC B0 ;  /* 0x0000000000007941 */ /* 0x000fea0003800000 */
.L_x_3252:
[----:B------:R-:W-:-:S04]  /*1e10*/  F2FP.BF16.F32.PACK_AB R0, RZ, R0 ;  /* 0x00000000ff00723e */ /* 0x000fc800000010ff */
[----:B------:R-:W-:Y:S01]  /*1e20*/  PRMT R16, R0, 0x7610, R16 ;  /* 0x0000761000107816 */ /* 0x000fe20000000010 */
[----:B------:R-:W-:Y:S06]  /*1e30*/  BRA `(.L_x_3237) ;  /* 0x0000000400287947 */ /* 0x000fec0003800000 */
.L_x_3250:
        /* <DEDUP_REMOVED lines=21> */
.L_x_3259:
[----:B------:R-:W-:Y:S05]  /*1f90*/  BSYNC B1 ;  /* 0x0000000000017941 */ /* 0x000fea0003800000 */
.L_x_3258:
[----:B------:R-:W-:Y:S01]  /*1fa0*/  LEA R3, R0, 0x37800000, 0x17 ;  /* 0x3780000000037811 */ /* 0x000fe200078eb8ff */
[----:B------:R-:W-:-:S05]  /*1fb0*/  IMAD.SHL.U32 R0, R2, 0x200000, RZ ;  /* 0x0020000002007824 */ /* 0x000fca00078e00ff */
[----:B------:R-:W-:-:S07]  /*1fc0*/  LOP3.LUT R0, R3, R0, R4, 0xfe, !PT ;  /* 0x0000000003007212 */ /* 0x000fce00078efe04 */
.L_x_3257:
[----:B------:R-:W-:Y:S05]  /*1fd0*/  BSYNC B0 ;  /* 0x0000000000007941 */ /* 0x000fea0003800000 */
.L_x_3256:
[----:B------:R-:W-:-:S04]  /*1fe0*/  F2FP.BF16.F32.PACK_AB R0, RZ, R0 ;  /* 0x00000000ff00723e */ /* 0x000fc800000010ff */
[----:B------:R-:W-:Y:S01]  /*1ff0*/  PRMT R16, R0, 0x7610, R16 ;  /* 0x0000761000107816 */ /* 0x000fe20000000010 */
[----:B------:R-:W-:Y:S06]  /*2000*/  BRA `(.L_x_3237) ;  /* 0x0000000000b47947 */ /* 0x000fec0003800000 */
.L_x_3249:
        /* <DEDUP_REMOVED lines=14> */
.L_x_3263:
[----:B------:R-:W-:Y:S05]  /*20f0*/  BSYNC B0 ;  /* 0x0000000000007941 */ /* 0x000fea0003800000 */
.L_x_3262:
[----:B------:R-:W-:-:S04]  /*2100*/  F2FP.BF16.F32.PACK_AB R0, RZ, R0 ;  /* 0x00000000ff00723e */ /* 0x000fc800000010ff */
[----:B------:R-:W-:Y:S01]  /*2110*/  PRMT R16, R0, 0x7610, R16 ;  /* 0x0000761000107816 */ /* 0x000fe20000000010 */
[----:B------:R-:W-:Y:S06]  /*2120*/  BRA `(.L_x_3237) ;  /* 0x00000000006c7947 */ /* 0x000fec0003800000 */
.L_x_3236:
        /* <DEDUP_REMOVED lines=16> */
.L_x_3264:
[----:B------:R-:W-:Y:S01]  /*2230*/  PRMT R16, RZ, 0x7610, R16 ;  /* 0x00007610ff107816 */ /* 0x000fe20000000010 */
[----:B------:R-:W-:Y:S06]  /*2240*/  BRA `(.L_x_3237) ;  /* 0x0000000000247947 */ /* 0x000fec0003800000 */
.L_x_3261:
[----:B------:R-:W2:Y:S02]  /*2250*/  LDG.E.64 R2, desc[UR36][R2.64] ;  /* 0x0000002402027981 */ /* 0x000ea4000c1e1b00 */
[----:B--2---:R-:W0:Y:S02]  /*2260*/  I2F.U64 R0, R2 ;  /* 0x0000000200007312 */ /* 0x004e240000301000 */
[----:B0-----:R-:W-:-:S04]  /*2270*/  F2FP.BF16.F32.PACK_AB R0, RZ, R0 ;  /* 0x00000000ff00723e */ /* 0x001fc800000010ff */
[----:B------:R-:W-:Y:S01]  /*2280*/  PRMT R16, R0, 0x7610, R16 ;  /* 0x0000761000107816 */ /* 0x000fe20000000010 */
[----:B------:R-:W-:Y:S06]  /*2290*/  BRA `(.L_x_3237) ;  /* 0x0000000000107947 */ /* 0x000fec0003800000 */
.L_x_3260:
[----:B------:R-:W2:Y:S02]  /*22a0*/  LDG.E R2, desc[UR36][R2.64] ;  /* 0x0000002402027981 */ /* 0x000ea4000c1e1900 */
[----:B--2---:R-:W-:-:S04]  /*22b0*/  I2FP.F32.U32 R0, R2 ;  /* 0x0000000200007245 */ /* 0x004fc80000201000 */
[----:B------:R-:W-:-:S04]  /*22c0*/  F2FP.BF16.F32.PACK_AB R0, RZ, R0 ;  /* 0x00000000ff00723e */ /* 0x000fc800000010ff */
[----:B------:R-:W-:-:S07]  /*22d0*/  PRMT R16, R0, 0x7610, R16 ;  /* 0x0000761000107816 */ /* 0x000fce0000000010 */
.L_x_3237:
[----:B------:R-:W-:-:S07]  /*22e0*/  VIADD R17, R17, 0x80 ;  /* 0x0000008011117836 */ /* 0x000fce0000000000 */
.L_x_3231:
[----:B------:R-:W-:Y:S05]  /*22f0*/  BSYNC B6 ;  /* 0x0000000000067941 */ /* 0x000fea0003800000 */
.L_x_3230:
        /* <DEDUP_REMOVED lines=28> */
.L_x_3270:
[----:B------:R-:W2:Y:S02]  /*24c0*/  LDG.E.U8 R4, desc[UR36][R4.64] ;  /* 0x0000002404047981 */ /* 0x000ea4000c1e1100 */
[----:B--2---:R-:W-:-:S04]  /*24d0*/  I2FP.F32.U32 R0, R4 ;  /* 0x0000000400007245 */ /* 0x004fc80000201000 */
[----:B------:R-:W-:-:S04]  /*24e0*/  F2FP.BF16.F32.PACK_AB R0, RZ, R0 ;  /* 0x00000000ff00723e */ /* 0x000fc800000010ff */
[----:B------:R-:W-:Y:S01]  /*24f0*/  PRMT R2, R0, 0x7610, R2 ;  /* 0x0000761000027816 */ /* 0x000fe20000000002 */
[----:B------:R-:W-:Y:S06]  /*2500*/  BRA `(.L_x_3272) ;  /* 0x0000000c00c47947 */ /* 0x000fec0003800000 */
.L_x_3269:
        /* <DEDUP_REMOVED lines=11> */
.L_x_3274:
[----:B------:R-:W2:Y:S02]  /*25c0*/  LDG.E R4, desc[UR36][R4.64] ;  /* 0x0000002404047981 */ /* 0x000ea4000c1e1900 */
[----:B--2---:R-:W-:-:S04]  /*25d0*/  I2FP.F32.S32 R0, R4 ;  /* 0x0000000400007245 */ /* 0x004fc80000201400 */
[----:B------:R-:W-:-:S04]  /*25e0*/  F2FP.BF16.F32.PACK_AB R0, RZ, R0 ;  /* 0x00000000ff00723e */ /* 0x000fc800000010ff */
[----:B------:R-:W-:Y:S01]  /*25f0*/  PRMT R2, R0, 0x7610, R2 ;  /* 0x0000761000027816 */ /* 0x000fe20000000002 */
[----:B------:R-:W-:Y:S06]  /*2600*/  BRA `(.L_x_3272) ;  /* 0x0000000c00847947 */ /* 0x000fec0003800000 */
.L_x_3273:
[----:B------:R-:W2:Y:S02]  /*2610*/  LDG.E.U16 R4, desc[UR36][R4.64] ;  /* 0x0000002404047981 */ /* 0x000ea4000c1e1500 */
[----:B--2---:R-:W0:Y:S02]  /*2620*/  I2F.S16 R0, R4 ;  /* 0x0000000400007306 */ /* 0x004e240000101400 */
[----:B0-----:R-:W-:-:S04]  /*2630*/  F2FP.BF16.F32.PACK_AB R0, RZ, R0 ;  /* 0x00000000ff00723e */ /* 0x001fc800000010ff */
[----:B------:R-:W-:Y:S01]  /*2640*/  PRMT R2, R0, 0x7610, R2 ;  /* 0x0000761000027816 */ /* 0x000fe20000000002 */
[----:B------:R-:W-:Y:S06]  /*2650*/  BRA `(.L_x_3272) ;  /* 0x0000000c00707947 */ /* 0x000fec0003800000 */
.L_x_3268:
        /* <DEDUP_REMOVED lines=9> */
.L_x_3276:
[----:B------:R-:W2:Y:S02]  /*26f0*/  LDG.E.U16 R0, desc[UR36][R4.64] ;  /* 0x0000002404007981 */ /* 0x000ea4000c1e1500 */
[----:B--2---:R-:W-:-:S05]  /*2700*/  HADD2.F32 R0, -RZ, R0.H0_H0 ;  /* 0x20000000ff007230 */ /* 0x004fca0000004100 */
[----:B------:R-:W-:-:S04]  /*2710*/  F2FP.BF16.F32.PACK_AB R0, RZ, R0 ;  /* 0x00000000ff00723e */ /* 0x000fc800000010ff */
[----:B------:R-:W-:Y:S01]  /*2720*/  PRMT R2, R0, 0x7610, R2 ;  /* 0x0000761000027816 */ /* 0x000fe20000000002 */
[----:B------:R-:W-:Y:S06]  /*2730*/  BRA `(.L_x_3272) ;  /* 0x0000000c00387947 */ /* 0x000fec0003800000 */
.L_x_3275:
        /* <DEDUP_REMOVED lines=9> */
.L_x_3278:
[----:B------:R-:W2:Y:S02]  /*27d0*/  LDG.E.U16 R4, desc[UR36][R4.64] ;  /* 0x0000002404047981 */ /* 0x000ea4000c1e1500 */
[----:B--2---:R-:W-:-:S05]  /*27e0*/  HADD2.F32 R0, -RZ, R4.H0_H0 ;  /* 0x20000004ff007230 */ /* 0x004fca0000004100 */
[----:B------:R-:W-:-:S04]  /*27f0*/  F2FP.BF16.F32.PACK_AB R0, RZ, R0 ;  /* 0x00000000ff00723e */ /* 0x000fc800000010ff */
[----:B------:R-:W-:Y:S01]  /*2800*/  PRMT R2, R0, 0x7610, R2 ;  /* 0x0000761000027816 */ /* 0x000fe20000000002 */
[----:B------:R-:W-:Y:S06]  /*2810*/  BRA `(.L_x_3272) ;  /* 0x0000000c00007947 */ /* 0x000fec0003800000 */
.L_x_3277:
        /* <DEDUP_REMOVED lines=9> */
.L_x_3267:
        /* <DEDUP_REMOVED lines=14> */
.L_x_3281:
        /* <DEDUP_REMOVED lines=9> */
.L_x_3280:
        /* <DEDUP_REMOVED lines=28> */
.L_x_3283:
        /* <DEDUP_REMOVED lines=14> */
.L_x_3282:
[----:B------:R0:W5:Y:S01]  /*2cc0*/  LDG.E.U16 R2, desc[UR36][R4.64] ;  /* 0x0000002404027981 */ /* 0x000162000c1e1500 */
[----:B------:R-:W-:Y:S05]  /*2cd0*/  BRA `(.L_x_3272) ;  /* 0x0000000400d07947 */ /* 0x000fea0003800000 */
.L_x_3279:
        /* <DEDUP_REMOVED lines=13> */
.L_x_3286:
        /* <DEDUP_REMOVED lines=21> */
.L_x_3290:
[----:B------:R-:W-:Y:S05]  /*2f00*/  BSYNC B1 ;  /* 0x0000000000017941 */ /* 0x000fea0003800000 */
.L_x_3289:
[----:B------:R-:W-:Y:S01]  /*2f10*/  LEA R3, R0, 0x3b800000, 0x17 ;  /* 0x3b80000000037811 */ /* 0x000fe200078eb8ff */
[----:B------:R-:W-:-:S05]  /*2f20*/  IMAD.SHL.U32 R0, R2, 0x100000, RZ ;  /* 0x0010000002007824 */ /* 0x000fca00078e00ff */
[----:B------:R-:W-:-:S07]  /*2f30*/  LOP3.LUT R0, R3, R0, R4, 0xfe, !PT ;  /* 0x0000000003007212 */ /* 0x000fce00078efe04 */
.L_x_3288:
[----:B------:R-:W-:Y:S05]  /*2f40*/  BSYNC B0 ;  /* 0x0000000000007941 */ /* 0x000fea0003800000 */
.L_x_3287:
[----:B------:R-:W-:-:S04]  /*2f50*/  F2FP.BF16.F32.PACK_AB R0, RZ, R0 ;  /* 0x00000000ff00723e */ /* 0x000fc800000010ff */
[----:B------:R-:W-:Y:S01]  /*2f60*/  PRMT R2, R0, 0x7610, R2 ;  /* 0x0000761000027816 */ /* 0x000fe20000000002 */
[----:B------:R-:W-:Y:S06]  /*2f70*/  BRA `(.L_x_3272) ;  /* 0x0000000400287947 */ /* 0x000fec0003800000 */
.L_x_3285:
        /* <DEDUP_REMOVED lines=21> */
.L_x_3294:
[----:B------:R-:W-:Y:S05]  /*30d0*/  BSYNC B1 ;  /* 0x0000000000017941 */ /* 0x000fea0003800000 */
.L_x_3293:
[----:B------:R-:W-:Y:S01]  /*30e0*/  LEA R3, R0, 0x37800000, 0x17 ;  /* 0x3780000000037811 */ /* 0x000fe200078eb8ff */
[----:B------:R-:W-:-:S05]  /*30f0*/  IMAD.SHL.U32 R0, R2, 0x200000, RZ ;  /* 0x0020000002007824 */ /* 0x000fca00078e00ff */
[----:B------:R-:W-:-:S07]  /*3100*/  LOP3.LUT R0, R3, R0, R4, 0xfe, !PT ;  /* 0x0000000003007212 */ /* 0x000fce00078efe04 */
.L_x_3292:
[----:B------:R-:W-:Y:S05]  /*3110*/  BSYNC B0 ;  /* 0x0000000000007941 */ /* 0x000fea0003800000 */
.L_x_3291:
[----:B------:R-:W-:-:S04]  /*3120*/  F2FP.BF16.F32.PACK_AB R0, RZ, R0 ;  /* 0x00000000ff00723e */ /* 0x000fc800000010ff */
[----:B------:R-:W-:Y:S01]  /*3130*/  PRMT R2, R0, 0x7610, R2 ;  /* 0x0000761000027816 */ /* 0x000fe20000000002 */
[----:B------:R-:W-:Y:S06]  /*3140*/  BRA `(.L_x_3272) ;  /* 0x0000000000b47947 */ /* 0x000fec0003800000 */
.L_x_3284:
        /* <DEDUP_REMOVED lines=14> */
.L_x_3298:
[----:B------:R-:W-:Y:S05]  /*3230*/  BSYNC B0 ;  /* 0x0000000000007941 */ /* 0x000fea0003800000 */
.L_x_3297:
[----:B------:R-:W-:-:S04]  /*3240*/  F2FP.BF16.F32.PACK_AB R0, RZ, R0 ;  /* 0x00000000ff00723e */ /* 0x000fc800000010ff */
[----:B------:R-:W-:Y:S01]  /*3250*/  PRMT R2, R0, 0x7610, R2 ;  /* 0x0000761000027816 */ /* 0x000fe20000000002 */
[----:B------:R-:W-:Y:S06]  /*3260*/  BRA `(.L_x_3272) ;  /* 0x00000000006c7947 */ /* 0x000fec0003800000 */
.L_x_3271:
        /* <DEDUP_REMOVED lines=16> */
.L_x_3299:
[----:B------:R-:W-:Y:S01]  /*3370*/  PRMT R2, RZ, 0x7610, R2 ;  /* 0x00007610ff027816 */ /* 0x000fe20000000002 */
[----:B------:R-:W-:Y:S06]  /*3380*/  BRA `(.L_x_3272) ;  /* 0x0000000000247947 */ /* 0x000fec0003800000 */
.L_x_3296:
[----:B------:R-:W2:Y:S02]  /*3390*/  LDG.E.64 R4, desc[UR36][R4.64] ;  /* 0x0000002404047981 */ /* 0x000ea4000c1e1b00 */
[----:B--2---:R-:W0:Y:S02]  /*33a0*/  I2F.U64 R0, R4 ;  /* 0x0000000400007312 */ /* 0x004e240000301000 */
[----:B0-----:R-:W-:-:S04]  /*33b0*/  F2FP.BF16.F32.PACK_AB R0, RZ, R0 ;  /* 0x00000000ff00723e */ /* 0x001fc800000010ff */
[----:B------:R-:W-:Y:S01]  /*33c0*/  PRMT R2, R0, 0x7610, R2 ;  /* 0x0000761000027816 */ /* 0x000fe20000000002 */
[----:B------:R-:W-:Y:S06]  /*33d0*/  BRA `(.L_x_3272) ;  /* 0x0000000000107947 */ /* 0x000fec0003800000 */
.L_x_3295:
[----:B------:R-:W2:Y:S02]  /*33e0*/  LDG.E R4, desc[UR36][R4.64] ;  /* 0x0000002404047981 */ /* 0x000ea4000c1e1900 */
[----:B--2---:R-:W-:-:S04]  /*33f0*/  I2FP.F32.U32 R0, R4 ;  /* 0x0000000400007245 */ /* 0x004fc80000201000 */
[----:B------:R-:W-:-:S04]  /*3400*/  F2FP.BF16.F32.PACK_AB R0, RZ, R0 ;  /* 0x00000000ff00723e */ /* 0x000fc800000010ff */
[----:B------:R-:W-:-:S07]  /*3410*/  PRMT R2, R0, 0x7610, R2 ;  /* 0x0000761000027816 */ /* 0x000fce0000000002 */
.L_x_3272:
[----:B------:R-:W-:-:S07]  /*3420*/  VIADD R17, R17, 0x80 ;  /* 0x0000008011117836 */ /* 0x000fce0000000000 */
.L_x_3266:
[----:B------:R-:W-:Y:S05]  /*3430*/  BSYNC B6 ;  /* 0x0000000000067941 */ /* 0x000fea0003800000 */
.L_x_3265:
        /* <DEDUP_REMOVED lines=25> */
.L_x_3305:
[----:B------:R-:W2:Y:S02]  /*35d0*/  LDG.E.U8 R4, desc[UR36][R4.64] ;  /* 0x0000002404047981 */ /* 0x000ea4000c1e1100 */
[----:B--2---:R-:W-:-:S04]  /*35e0*/  I2FP.F32.U32 R0, R4 ;  /* 0x0000000400007245 */ /* 0x004fc80000201000 */
[----:B------:R-:W-:-:S04]  /*35f0*/  F2FP.BF16.F32.PACK_AB R0, RZ, R0 ;  /* 0x00000000ff00723e */ /* 0x000fc800000010ff */
[----:B------:R-:W-:Y:S01]  /*3600*/  PRMT R23, R0, 0x7610, R23 ;  /* 0x0000761000177816 */ /* 0x000fe20000000017 */
[----:B------:R-:W-:Y:S06]  /*3610*/  BRA `(.L_x_3301) ;  /* 0x0000000c00c87947 */ /* 0x000fec0003800000 */
.L_x_3304:
        /* <DEDUP_REMOVED lines=11> */
.L_x_3308:
[----:B------:R-:W2:Y:S02]  /*36d0*/  LDG.E R4, desc[UR36][R4.64] ;  /* 0x0000002404047981 */ /* 0x000ea4000c1e1900 */
[----:B--2---:R-:W-:-:S04]  /*36e0*/  I2FP.F32.S32 R0, R4 ;  /* 0x0000000400007245 */ /* 0x004fc80000201400 */
[----:B------:R-:W-:-:S04]  /*36f0*/  F2FP.BF16.F32.PACK_AB R0, RZ, R0 ;  /* 0x00000000ff00723e */ /* 0x000fc800000010ff */
[----:B------:R-:W-:Y:S01]  /*3700*/  PRMT R23, R0, 0x7610, R23 ;  /* 0x0000761000177816 */ /* 0x000fe20000000017 */
[----:B------:R-:W-:Y:S06]  /*3710*/  BRA `(.L_x_3301) ;  /* 0x0000000c00887947 */ /* 0x000fec0003800000 */
.L_x_3307:
[----:B------:R-:W2:Y:S02]  /*3720*/  LDG.E.U16 R4, desc[UR36][R4.64] ;  /* 0x0000002404047981 */ /* 0x000ea4000c1e1500 */
[----:B--2---:R-:W0:Y:S02]  /*3730*/  I2F.S16 R0, R4 ;  /* 0x0000000400007306 */ /* 0x004e240000101400 */
[----:B0-----:R-:W-:-:S04]  /*3740*/  F2FP.BF16.F32.PACK_AB R0, RZ, R0 ;  /* 0x00000000ff00723e */ /* 0x001fc800000010ff */
[----:B------:R-:W-:Y:S01]  /*3750*/  PRMT R23, R0, 0x7610, R23 ;  /* 0x0000761000177816 */ /* 0x000fe20000000017 */
[----:B------:R-:W-:Y:S06]  /*3760*/  BRA `(.L_x_3301) ;  /* 0x0000000c00747947 */ /* 0x000fec0003800000 */
.L_x_3303:
        /* <DEDUP_REMOVED lines=9> */
.L_x_3310:
[----:B------:R-:W2:Y:S02]  /*3800*/  LDG.E.U16 R0, desc[UR36][R4.64] ;  /* 0x0000002404007981 */ /* 0x000ea4000c1e1500 */
[----:B--2---:R-:W-:-:S05]  /*3810*/  HADD2.F32 R0, -RZ, R0.H0_H0 ;  /* 0x20000000ff007230 */ /* 0x004fca0000004100 */
[----:B------:R-:W-:-:S04]  /*3820*/  F2FP.BF16.F32.PACK_AB R0, RZ, R0 ;  /* 0x00000000ff00723e */ /* 0x000fc800000010ff */
[----:B------:R-:W-:Y:S01]  /*3830*/  PRMT R23, R0, 0x7610, R23 ;  /* 0x0000761000177816 */ /* 0x000fe20000000017 */
[----:B------:R-:W-:Y:S06]  /*3840*/  BRA `(.L_x_3301) ;  /* 0x0000000c003c7947 */ /* 0x000fec0003800000 */
.L_x_3309:
        /* <DEDUP_REMOVED lines=9> */
.L_x_3312:
[----:B------:R-:W2:Y:S02]  /*38e0*/  LDG.E.U16 R4, desc[UR36][R4.64] ;  /* 0x0000002404047981 */ /* 0x000ea4000c1e1500 */
[----:B--2---:R-:W-:-:S05]  /*38f0*/  HADD2.F32 R0, -RZ, R4.H0_H0 ;  /* 0x20000004ff007230 */ /* 0x004fca0000004100 */
[----:B------:R-:W-:-:S04]  /*3900*/  F2FP.BF16.F32.PACK_AB R0, RZ, R0 ;  /* 0x00000000ff00723e */ /* 0x000fc800000010ff */
[----:B------:R-:W-:Y:S01]  /*3910*/  PRMT R23, R0, 0x7610, R23 ;  /* 0x0000761000177816 */ /* 0x000fe20000000017 */
[----:B------:R-:W-:Y:S06]  /*3920*/  BRA `(.L_x_3301) ;  /* 0x0000000c00047947 */ /* 0x000fec0003800000 */
.L_x_3311:
        /* <DEDUP_REMOVED lines=9> */
.L_x_3302:
        /* <DEDUP_REMOVED lines=14> */
.L_x_3315:
        /* <DEDUP_REMOVED lines=9> */
.L_x_3314:
        /* <DEDUP_REMOVED lines=28> */
.L_x_3317:
        /* <DEDUP_REMOVED lines=15> */
.L_x_3316:
[----:B------:R1:W5:Y:S01]  /*3de0*/  LDG.E.U16 R23, desc[UR36][R4.64] ;  /* 0x0000002404177981 */ /* 0x000362000c1e1500 */
[----:B------:R-:W-:Y:S05]  /*3df0*/  BRA `(.L_x_3301) ;  /* 0x0000000400d07947 */ /* 0x000fea0003800000 */
.L_x_3313:
        /* <DEDUP_REMOVED lines=13> */
.L_x_3320:
        /* <DEDUP_REMOVED lines=21> */
.L_x_3324:
[----:B------:R-:W-:Y:S05]  /*4020*/  BSYNC B1 ;  /* 0x0000000000017941 */ /* 0x000fea0003800000 */
.L_x_3323:
[----:B------:R-:W-:Y:S01]  /*4030*/  LEA R5, R0, 0x3b800000, 0x17 ;  /* 0x3b80000000057811 */ /* 0x000fe200078eb8ff */
[----:B------:R-:W-:-:S05]  /*4040*/  IMAD.SHL.U32 R0, R3, 0x100000, RZ ;  /* 0x0010000003007824 */ /* 0x000fca00078e00ff */
[----:B------:R-:W-:-:S07]  /*4050*/  LOP3.LUT R0, R5, R0, R6, 0xfe, !PT ;  /* 0x0000000005007212 */ /* 0x000fce00078efe06 */
.L_x_3322:
[----:B------:R-:W-:Y:S05]  /*4060*/  BSYNC B0 ;  /* 0x0000000000007941 */ /* 0x000fea0003800000 */
.L_x_3321:
[----:B------:R-:W-:-:S04]  /*4070*/  F2FP.BF16.F32.PACK_AB R0, RZ, R0 ;  /* 0x00000000ff00723e */ /* 0x000fc800000010ff */
[----:B------:R-:W-:Y:S01]  /*4080*/  PRMT R23, R0, 0x7610, R23 ;  /* 0x0000761000177816 */ /* 0x000fe20000000017 */
[----:B------:R-:W-:Y:S06]  /*4090*/  BRA `(.L_x_3301) ;  /* 0x0000000400287947 */ /* 0x000fec0003800000 */
.L_x_3319:
        /* <DEDUP_REMOVED lines=21> */
.L_x_3328:
[----:B------:R-:W-:Y:S05]  /*41f0*/  BSYNC B1 ;  /* 0x0000000000017941 */ /* 0x000fea0003800000 */
.L_x_3327:
[----:B------:R-:W-:Y:S01]  /*4200*/  LEA R5, R0, 0x37800000, 0x17 ;  /* 0x3780000000057811 */ /* 0x000fe200078eb8ff */
[----:B------:R-:W-:-:S05]  /*4210*/  IMAD.SHL.U32 R0, R3, 0x200000, RZ ;  /* 0x0020000003007824 */ /* 0x000fca00078e00ff */
[----:B------:R-:W-:-:S07]  /*4220*/  LOP3.LUT R0, R5, R0, R6, 0xfe, !PT ;  /* 0x0000000005007212 */ /* 0x000fce00078efe06 */
.L_x_3326:
[----:B------:R-:W-:Y:S05]  /*4230*/  BSYNC B0 ;  /* 0x0000000000007941 */ /* 0x000fea0003800000 */
.L_x_3325:
[----:B------:R-:W-:-:S04]  /*4240*/  F2FP.BF16.F32.PACK_AB R0, RZ, R0 ;  /* 0x00000000ff00723e */ /* 0x000fc800000010ff */
[----:B------:R-:W-:Y:S01]  /*4250*/  PRMT R23, R0, 0x7610, R23 ;  /* 0x0000761000177816 */ /* 0x000fe20000000017 */
[----:B------:R-:W-:Y:S06]  /*4260*/  BRA `(.L_x_3301) ;  /* 0x0000000000b47947 */ /* 0x000fec0003800000 */
.L_x_3318:
        /* <DEDUP_REMOVED lines=14> */
.L_x_3332:
[----:B------:R-:W-:Y:S05]  /*4350*/  BSYNC B0 ;  /* 0x0000000000007941 */ /* 0x000fea0003800000 */
.L_x_3331:
[----:B------:R-:W-:-:S04]  /*4360*/  F2FP.BF16.F32.PACK_AB R0, RZ, R0 ;  /* 0x00000000ff00723e */ /* 0x000fc800000010ff */
[----:B------:R-:W-:Y:S01]  /*4370*/  PRMT R23, R0, 0x7610, R23 ;  /* 0x0000761000177816 */ /* 0x000fe20000000017 */
[----:B------:R-:W-:Y:S06]  /*4380*/  BRA `(.L_x_3301) ;  /* 0x00000000006c7947 */ /* 0x000fec0003800000 */
.L_x_3306:
        /* <DEDUP_REMOVED lines=16> */
.L_x_3333:
[----:B------:R-:W-:Y:S01]  /*4490*/  PRMT R23, RZ, 0x7610, R23 ;  /* 0x00007610ff177816 */ /* 0x000fe20000000017 */
[----:B------:R-:W-:Y:S06]  /*44a0*/  BRA `(.L_x_3301) ;  /* 0x0000000000247947 */ /* 0x000fec0003800000 */
.L_x_3330:
[----:B------:R-:W2:Y:S02]  /*44b0*/  LDG.E.64 R4, desc[UR36][R4.64] ;  /* 0x0000002404047981 */ /* 0x000ea4000c1e1b00 */
[----:B--2---:R-:W0:Y:S02]  /*44c0*/  I2F.U64 R0, R4 ;  /* 0x0000000400007312 */ /* 0x004e240000301000 */
[----:B0-----:R-:W-:-:S04]  /*44d0*/  F2FP.BF16.F32.PACK_AB R0, RZ, R0 ;  /* 0x00000000ff00723e */ /* 0x001fc800000010ff */
[----:B------:R-:W-:Y:S01]  /*44e0*/  PRMT R23, R0, 0x7610, R23 ;  /* 0x0000761000177816 */ /* 0x000fe20000000017 */
[----:B------:R-:W-:Y:S06]  /*44f0*/  BRA `(.L_x_3301) ;  /* 0x0000000000107947 */ /* 0x000fec0003800000 */
.L_x_3329:
[----:B------:R-:W2:Y:S02]  /*4500*/  LDG.E R4, desc[UR36][R4.64] ;  /* 0x0000002404047981 */ /* 0x000ea4000c1e1900 */
[----:B--2---:R-:W-:-:S04]  /*4510*/  I2FP.F32.U32 R0, R4 ;  /* 0x0000000400007245 */ /* 0x004fc80000201000 */
[----:B------:R-:W-:-:S04]  /*4520*/  F2FP.BF16.F32.PACK_AB R0, RZ, R0 ;  /* 0x00000000ff00723e */ /* 0x000fc800000010ff */
[----:B------:R-:W-:-:S07]  /*4530*/  PRMT R23, R0, 0x7610, R23 ;  /* 0x0000761000177816 */ /* 0x000fce0000000017 */
.L_x_3301:
[----:B------:R-:W-:Y:S05]  /*4540*/  BSYNC B6 ;  /* 0x0000000000067941 */ /* 0x000fea0003800000 */
.L_x_3300:
[----:B------:R-:W2:Y:S01]  /*4550*/  LDC.U16 R3, c[0x0][0x216] ;  /* 0x00008580ff037b82 */ /* 0x000ea20000000400 */
[----:B------:R-:W-:Y:S01]  /*4560*/  ISETP.NE.AND P0, PT, R25, RZ, PT ;  /* 0x000000ff1900720c */ /* 0x000fe20003f05270 */
[----:B------:R-:W-:-:S12]  /*4570*/  BSSY B1, `(.L_x_3334) ;  /* 0x0000068000017945 */ /* 0x000fd80003800000 */
[----:B------:R-:W-:Y:S05]  /*4580*/  @P0 BRA `(.L_x_3335) ;  /* 0x0000000400980947 */ /* 0x000fea0003800000 */
[----:B-----5:R-:W-:Y:S02]  /*4590*/  IMAD.U32 R7, R24, 0x10000, RZ ;  /* 0x0001000018077824 */ /* 0x020fe400078e00ff */
[----:B012---:R-:W-:-:S03]  /*45a0*/  IMAD.U32 R4, R3, 0x10000, RZ ;  /* 0x0001000003047824 */ /* 0x007fc600078e00ff */
        /* <DEDUP_REMOVED lines=33> */
.L_x_3341:
[----:B------:R-:W-:Y:S01]  /*47c0*/  FSETP.GEU.FTZ.AND P0, PT, R9, -R8, PT ;  /* 0x800000080900720b */ /* 0x000fe20003f1e000 */
[----:B------:R-:W-:-:S12]  /*47d0*/  FADD.FTZ R0, R0, -1 ;  /* 0xbf80000000007421 */ /* 0x000fd80000010000 */
[----:B------:R-:W-:-:S07]  /*47e0*/  @!P0 FADD.FTZ R0, R0, -1 ;  /* 0xbf80000000008421 */ /* 0x000fce0000010000 */
.L_x_3340:
[----:B------:R-:W-:Y:S05]  /*47f0*/  BSYNC B2 ;  /* 0x0000000000027941 */ /* 0x000fea0003800000 */
.L_x_3339:
[----:B------:R-:W-:Y:S01]  /*4800*/  FFMA.FTZ R5, -R8, R0, R5 ;  /* 0x0000000008057223 */ /* 0x000fe20000010105 */
[----:B------:R-:W-:Y:S06]  /*4810*/  BRA `(.L_x_3337) ;  /* 0x00000000007c7947 */ /* 0x000fec0003800000 */
.L_x_3338:
        /* <DEDUP_REMOVED lines=15> */
.L_x_3344:
        /* <DEDUP_REMOVED lines=13> */
.L_x_3343:
[----:B------:R-:W-:Y:S05]  /*49e0*/  BSYNC B2 ;  /* 0x0000000000027941 */ /* 0x000fea0003800000 */
.L_x_3342:
[----:B------:R-:W-:-:S04]  /*49f0*/  FMUL.FTZ R5, R5, 1.1920928955078125e-07 ;  /* 0x3400000005057820 */ /* 0x000fc80000410000 */
[----:B------:R-:W-:-:S07]  /*4a00*/  FMUL.FTZ R5, R10, R5 ;  /* 0x000000050a057220 */ /* 0x000fce0000410000 */
.L_x_3337:
[----:B------:R-:W-:Y:S05]  /*4a10*/  BSYNC B0 ;  /* 0x0000000000007941 */ /* 0x000fea0003800000 */
.L_x_3336:
[C---:B------:R-:W-:Y:S01]  /*4a20*/  FSETP.GTU.FTZ.AND P0, PT, |R5|.reuse, +INF , PT ;  /* 0x7f8000000500780b */ /* 0x040fe20003f1c200 */
        /* <DEDUP_REMOVED lines=28> */
.L_x_3335:
[----:B------:R-:W-:Y:S05]  /*4bf0*/  BSYNC B1 ;  /* 0x0000000000017941 */ /* 0x000fea0003800000 */
.L_x_3334:
[----:B-----5:R-:W3:Y:S01]  /*4c00*/  S2R R24, SR_TID.X ;  /* 0x0000000000187919 */ /* 0x020ee20000002100 */
[----:B------:R-:W-:Y:S01]  /*4c10*/  BSSY B1, `(.L_x_3345) ;  /* 0x000006b000017945 */ /* 0x000fe20003800000 */
[----:B---3--:R-:W-:-:S05]  /*4c20*/  VIADD R8, R24, 0x80 ;  /* 0x0000008018087836 */ /* 0x008fca0000000000 */
[----:B------:R-:W-:-:S13]  /*4c30*/  ISETP.GE.AND P0, PT, R8, R19, PT ;  /* 0x000000130800720c */ /* 0x000fda0003f06270 */
[----:B------:R-:W-:Y:S05]  /*4c40*/  @P0 BRA `(.L_x_3346) ;  /* 0x00000004009c0947 */ /* 0x000fea0003800000 */
[----:B------:R-:W-:Y:S02]  /*4c50*/  IMAD.U32 R7, R16, 0x10000, RZ ;  /* 0x0001000010077824 */ /* 0x000fe400078e00ff */
        /* <DEDUP_REMOVED lines=34> */
.L_x_3352:
[----:B------:R-:W-:Y:S01]  /*4e80*/  FSETP.GEU.FTZ.AND P0, PT, R11, -R10, PT ;  /* 0x8000000a0b00720b */ /* 0x000fe20003f1e000 */
[----:B------:R-:W-:-:S12]  /*4e90*/  FADD.FTZ R0, R0, -1 ;  /* 0xbf80000000007421 */ /* 0x000fd80000010000 */
[----:B------:R-:W-:-:S07]  /*4ea0*/  @!P0 FADD.FTZ R0, R0, -1 ;  /* 0xbf80000000008421 */ /* 0x000fce0000010000 */
.L_x_3351:
[----:B------:R-:W-:Y:S05]  /*4eb0*/  BSYNC B2 ;  /* 0x0000000000027941 */ /* 0x000fea0003800000 */
.L_x_3350:
[----:B------:R-:W-:Y:S01]  /*4ec0*/  FFMA.FTZ R9, -R10, R0, R9 ;  /* 0x000000000a097223 */ /* 0x000fe20000010109 */
[----:B------:R-:W-:Y:S06]  /*4ed0*/  BRA `(.L_x_3348) ;  /* 0x00000000007c7947 */ /* 0x000fec0003800000 */
.L_x_3349:
        /* <DEDUP_REMOVED lines=15> */
.L_x_3355:
        /* <DEDUP_REMOVED lines=13> */
.L_x_3354:
[----:B------:R-:W-:Y:S05]  /*50a0*/  BSYNC B2 ;  /* 0x0000000000027941 */ /* 0x000fea0003800000 */
.L_x_3353:
[----:B------:R-:W-:-:S04]  /*50b0*/  FMUL.FTZ R7, R7, 1.1920928955078125e-07 ;  /* 0x3400000007077820 */ /* 0x000fc80000410000 */
[----:B------:R-:W-:-:S07]  /*50c0*/  FMUL.FTZ R9, R6, R7 ;  /* 0x0000000706097220 */ /* 0x000fce0000410000 */
.L_x_3348:
[----:B------:R-:W-:Y:S05]  /*50d0*/  BSYNC B0 ;  /* 0x0000000000007941 */ /* 0x000fea0003800000 */
.L_x_3347:
[C---:B------:R-:W-:Y:S01]  /*50e0*/  LOP3.LUT R0, R9.reuse, 0x80000000, R4, 0xb8, !PT ;  /* 0x8000000009007812 */ /* 0x040fe200078eb804 */
[----:B------:R-:W-:Y:S01]  /*50f0*/  IMAD.U32 R16, R16, 0x10000, RZ ;  /* 0x0001000010107824 */ /* 0x000fe200078e00ff */
[----:B------:R-:W-:-:S04]  /*5100*/  FSETP.GTU.FTZ.AND P0, PT, |R9|, +INF , PT ;  /* 0x7f8000000900780b */ /* 0x000fc80003f1c200 */
[----:B------:R-:W-:Y:S02]  /*5110*/  FSEL R9, R9, R0, P0 ;  /* 0x0000000009097208 */ /* 0x000fe40000000000 */
[----:B------:R-:W1:Y:S01]  /*5120*/  MUFU.RCP R0, R16 ;  /* 0x0000001000007308 */ /* 0x000e620000001000 */
        /* <DEDUP_REMOVED lines=25> */
.L_x_3346:
[----:B------:R-:W-:Y:S05]  /*52c0*/  BSYNC B1 ;  /* 0x0000000000017941 */ /* 0x000fea0003800000 */
.L_x_3345:
[----:B------:R-:W-:Y:S01]  /*52d0*/  VIADD R0, R24, 0x100 ;  /* 0x0000010018007836 */ /* 0x000fe20000000000 */
[----:B------:R-:W-:Y:S04]  /*52e0*/  BSSY B1, `(.L_x_3356) ;  /* 0x000006a000017945 */ /* 0x000fe80003800000 */
        /* <DEDUP_REMOVED lines=37> */
.L_x_3363:
[----:B------:R-:W-:Y:S01]  /*5540*/  FSETP.GEU.FTZ.AND P0, PT, R11, -R10, PT ;  /* 0x8000000a0b00720b */ /* 0x000fe20003f1e000 */
[----:B------:R-:W-:-:S12]  /*5550*/  FADD.FTZ R0, R0, -1 ;  /* 0xbf80000000007421 */ /* 0x000fd80000010000 */
[----:B------:R-:W-:-:S07]  /*5560*/  @!P0 FADD.FTZ R0, R0, -1 ;  /* 0xbf80000000008421 */ /* 0x000fce0000010000 */
.L_x_3362:
[----:B------:R-:W-:Y:S05]  /*5570*/  BSYNC B2 ;  /* 0x0000000000027941 */ /* 0x000fea0003800000 */
.L_x_3361:
[----:B------:R-:W-:Y:S01]  /*5580*/  FFMA.FTZ R9, -R10, R0, R9 ;  /* 0x000000000a097223 */ /* 0x000fe20000010109 */
[----:B------:R-:W-:Y:S06]  /*5590*/  BRA `(.L_x_3359) ;  /* 0x00000000007c7947 */ /* 0x000fec0003800000 */
.L_x_3360:
        /* <DEDUP_REMOVED lines=15> */
.L_x_3366:
        /* <DEDUP_REMOVED lines=13> */
.L_x_3365:
[----:B------:R-:W-:Y:S05]  /*5760*/  BSYNC B2 ;  /* 0x0000000000027941 */ /* 0x000fea0003800000 */
.L_x_3364:
[----:B------:R-:W-:-:S04]  /*5770*/  FMUL.FTZ R7, R7, 1.1920928955078125e-07 ;  /* 0x3400000007077820 */ /* 0x000fc80000410000 */
[----:B------:R-:W-:-:S07]  /*5780*/  FMUL.FTZ R9, R6, R7 ;  /* 0x0000000706097220 */ /* 0x000fce0000410000 */
.L_x_3359:
[----:B------:R-:W-:Y:S05]  /*5790*/  BSYNC B0 ;  /* 0x0000000000007941 */ /* 0x000fea0003800000 */
.L_x_3358:
        /* <DEDUP_REMOVED lines=30> */
.L_x_3357:
[----:B------:R-:W-:Y:S05]  /*5980*/  BSYNC B1 ;  /* 0x0000000000017941 */ /* 0x000fea0003800000 */
.L_x_3356:
[----:B------:R-:W-:Y:S01]  /*5990*/  VIADD R0, R24, 0x180 ;  /* 0x0000018018007836 */ /* 0x000fe20000000000 */
[----:B------:R-:W-:Y:S04]  /*59a0*/  BSSY B1, `(.L_x_3367) ;  /* 0x000006a000017945 */ /* 0x000fe80003800000 */
[----:B------:R-:W-:-:S13]  /*59b0*/  ISETP.GE.AND P0, PT, R0, R19, PT ;  /* 0x000000130000720c */ /* 0x000fda0003f06270 */
[----:B------:R-:W-:Y:S05]  /*59c0*/  @P0 BRA `(.L_x_3368) ;  /* 0x00000004009c0947 */ /* 0x000fea0003800000 */
[----:B------:R-:W-:Y:S02]  /*59d0*/  IMAD.U32 R0, R23, 0x10000, RZ ;  /* 0x0001000017007824 */ /* 0x000fe400078e00ff */
[----:B--2---:R-:W-:-:S03]  /*59e0*/  IMAD.U32 R3, R3, 0x10000, RZ ;  /* 0x0001000003037824 */ /* 0x004fc600078e00ff */
        /* <DEDUP_REMOVED lines=16> */
[----:B01----:R-:W-:Y:S01]  /*5af0*/  FMUL.FTZ R4, R2, R7 ;  /* 0x0000000702047220 */ /* 0x003fe20000410000 */
        /* <DEDUP_REMOVED lines=16> */
.L_x_3374:
[----:B------:R-:W-:Y:S01]  /*5c00*/  FSETP.GEU.FTZ.AND P0, PT, R7, -R11, PT ;  /* 0x8000000b0700720b */ /* 0x000fe20003f1e000 */
[----:B------:R-:W-:-:S12]  /*5c10*/  FADD.FTZ R9, R9, -1 ;  /* 0xbf80000009097421 */ /* 0x000fd80000010000 */
[----:B------:R-:W-:-:S07]  /*5c20*/  @!P0 FADD.FTZ R9, R9, -1 ;  /* 0xbf80000009098421 */ /* 0x000fce0000010000 */
.L_x_3373:
[----:B------:R-:W-:Y:S05]  /*5c30*/  BSYNC B2 ;  /* 0x0000000000027941 */ /* 0x000fea0003800000 */
.L_x_3372:
[----:B------:R-:W-:Y:S01]  /*5c40*/  FFMA.FTZ R2, -R11, R9, R2 ;  /* 0x000000090b027223 */ /* 0x000fe20000010102 */
[----:B------:R-:W-:Y:S06]  /*5c50*/  BRA `(.L_x_3370) ;  /* 0x00000000007c7947 */ /* 0x000fec0003800000 */
.L_x_3371:
[C---:B01----:R-:W-:Y:S01]  /*5c60*/  VIADD R4, R9.reuse, 0xf4800000 ;  /* 0xf480000009047836 */ /* 0x043fe20000000000 */
[----:B------:R-:W-:Y:S01]  /*5c70*/  FSETP.GT.FTZ.AND P0, PT, |R0|, RZ, PT ;  /* 0x000000ff0000720b */ /* 0x000fe20003f14200 */
[----:B------:R-:W-:Y:S01]  /*5c80*/  BSSY B2, `(.L_x_3375) ;  /* 0x000001a000027945 */ /* 0x000fe20003800000 */
[----:B------:R-:W-:Y:S02]  /*5c90*/  LOP3.LUT R0, R2, 0x7fffff, RZ, 0xc0, !PT ;  /* 0x007fffff02007812 */ /* 0x000fe400078ec0ff */
        /* <DEDUP_REMOVED lines=11> */
.L_x_3377:
        /* <DEDUP_REMOVED lines=13> */
.L_x_3376:
[----:B------:R-:W-:Y:S05]  /*5e20*/  BSYNC B2 ;  /* 0x0000000000027941 */ /* 0x000fea0003800000 */
.L_x_3375:
[----:B------:R-:W-:-:S04]  /*5e30*/  FMUL.FTZ R7, R2, 1.1920928955078125e-07 ;  /* 0x3400000002077820 */ /* 0x000fc80000410000 */
[----:B------:R-:W-:-:S07]  /*5e40*/  FMUL.FTZ R2, R6, R7 ;  /* 0x0000000706027220 */ /* 0x000fce0000410000 */
.L_x_3370:
[----:B------:R-:W-:Y:S05]  /*5e50*/  BSYNC B0 ;  /* 0x0000000000007941 */ /* 0x000fea0003800000 */
.L_x_3369:
[C---:B------:R-:W-:Y:S01]  /*5e60*/  FSETP.GTU.FTZ.AND P0, PT, |R2|.reuse, +INF , PT ;  /* 0x7f8000000200780b */ /* 0x040fe20003f1c200 */
[----:B------:R-:W-:Y:S01]  /*5e70*/  IMAD.U32 R23, R23, 0x10000, RZ ;  /* 0x0001000017177824 */ /* 0x000fe200078e00ff */
[----:B------:R-:W-:-:S03]  /*5e80*/  LOP3.LUT R7, R2, 0x80000000, R3, 0xb8, !PT ;  /* 0x8000000002077812 */ /* 0x000fc600078eb803 */
[----:B------:R-:W2:Y:S01]  /*5e90*/  MUFU.RCP R0, R23 ;  /* 0x0000001700007308 */ /* 0x000ea20000001000 */
[----:B------:R-:W-:Y:S02]  /*5ea0*/  FSEL R2, R2, R7, P0 ;  /* 0x0000000702027208 */ /* 0x000fe40000000000 */
[----:B------:R-:W-:Y:S02]  /*5eb0*/  FSETP.GEU.FTZ.AND P1, PT, R23, RZ, PT ;  /* 0x000000ff1700720b */ /* 0x000fe40003f3e000 */
        /* <DEDUP_REMOVED lines=24> */
.L_x_3368:
[----:B------:R-:W-:Y:S05]  /*6040*/  BSYNC B1 ;  /* 0x0000000000017941 */ /* 0x000fea0003800000 */
.L_x_3367:
[----:B------:R-:W3:Y:S01]  /*6050*/  LDC.U8 R2, c[0x0][0x234] ;  /* 0x00008d00ff027b82 */ /* 0x000ee20000000000 */
[----:B------:R-:W-:Y:S01]  /*6060*/  ISETP.GE.AND P0, PT, R24, R19, PT ;  /* 0x000000131800720c */ /* 0x000fe20003f06270 */
[----:B------:R-:W-:Y:S04]  /*6070*/  BSSY B7, `(.L_x_3378) ;  /* 0x0000313000077945 */ /* 0x000fe80003800000 */
[----:B------:R-:W-:Y:S08]  /*6080*/  BSSY B6, `(.L_x_3379) ;  /* 0x0000215000067945 */ /* 0x000ff00003800000 */
[----:B------:R-:W-:Y:S05]  /*6090*/  @P0 BRA `(.L_x_3380) ;  /* 0x0000002000400947 */ /* 0x000fea0003800000 */
[----:B0-----:R-:W0:Y:S01]  /*60a0*/  LDC.64 R10, c[0x0][0x218] ;  /* 0x00008600ff0a7b82 */ /* 0x001e220000000a00 */
[----:B------:R-:W-:Y:S01]  /*60b0*/  IMAD R0, R22, 0x200, R24 ;  /* 0x0000020016007824 */ /* 0x000fe200078e0218 */
[----:B-1-3--:R-:W-:Y:S01]  /*60c0*/  PRMT R4, R2, 0x9910, RZ ;  /* 0x0000991002047816 */ /* 0x00afe200000000ff */
[----:B------:R-:W-:Y:S02]  /*60d0*/  ULDC UR4, c[0x0][0x238] ;  /* 0x00008e0000047ab9 */ /* 0x000fe40000000800 */
[----:B--2---:R-:W-:Y:S02]  /*60e0*/  IMAD R3, R0, UR4, RZ ;  /* 0x0000000400037c24 */ /* 0x004fe4000f8e02ff */
        /* <DEDUP_REMOVED lines=18> */
.L_x_3384:
[----:B------:R-:W-:Y:S02]  /*6210*/  IMAD.U32 R5, R5, 0x10000, RZ ;  /* 0x0001000005057824 */ /* 0x000fe400078e00ff */
[----:B------:R-:W-:-:S04]  /*6220*/  IMAD.MOV.U32 R24, RZ, RZ, R8 ;  /* 0x000000ffff187224 */ /* 0x000fc800078e0008 */
[----:B------:R-:W0:Y:S02]  /*6230*/  F2I.S64.TRUNC R4, R5 ;  /* 0x0000000500047311 */ /* 0x000e24000020d900 */
[----:B0-----:R0:W-:Y:S01]  /*6240*/  STG.E.U8 desc[UR36][R10.64], R4 ;  /* 0x000000040a007986 */ /* 0x0011e2000c101124 */
[----:B------:R-:W-:Y:S05]  /*6250*/  BRA `(.L_x_3386) ;  /* 0x0000000c00d47947 */ /* 0x000fea0003800000 */
.L_x_3383:
        /* <DEDUP_REMOVED lines=11> */
.L_x_3388:
[----:B------:R-:W-:Y:S02]  /*6310*/  IMAD.U32 R5, R5, 0x10000, RZ ;  /* 0x0001000005057824 */ /* 0x000fe400078e00ff */
[----:B------:R-:W-:-:S04]  /*6320*/  IMAD.MOV.U32 R24, RZ, RZ, R8 ;  /* 0x000000ffff187224 */ /* 0x000fc800078e0008 */
[----:B------:R-:W0:Y:S02]  /*6330*/  F2I.FTZ.TRUNC.NTZ R5, R5 ;  /* 0x0000000500057305 */ /* 0x000e24000021f100 */
[----:B0-----:R0:W-:Y:S01]  /*6340*/  STG.E desc[UR36][R10.64], R5 ;  /* 0x000000050a007986 */ /* 0x0011e2000c101924 */
[----:B------:R-:W-:Y:S05]  /*6350*/  BRA `(.L_x_3386) ;  /* 0x0000000c00947947 */ /* 0x000fea0003800000 */
.L_x_3387:
[----:B------:R-:W-:Y:S02]  /*6360*/  IMAD.U32 R5, R5, 0x10000, RZ ;  /* 0x0001000005057824 */ /* 0x000fe400078e00ff */
[----:B------:R-:W-:-:S04]  /*6370*/  IMAD.MOV.U32 R24, RZ, RZ, R8 ;  /* 0x000000ffff187224 */ /* 0x000fc800078e0008 */
[----:B------:R-:W0:Y:S02]  /*6380*/  F2I.FTZ.TRUNC.NTZ R5, R5 ;  /* 0x0000000500057305 */ /* 0x000e24000021f100 */
[----:B0-----:R0:W-:Y:S01]  /*6390*/  STG.E.U16 desc[UR36][R10.64], R5 ;  /* 0x000000050a007986 */ /* 0x0011e2000c101524 */
[----:B------:R-:W-:Y:S05]  /*63a0*/  BRA `(.L_x_3386) ;  /* 0x0000000c00807947 */ /* 0x000fea0003800000 */
.L_x_3382:
        /* <DEDUP_REMOVED lines=10> */
.L_x_3390:
[----:B------:R-:W-:Y:S02]  /*6450*/  IMAD.U32 R0, R5, 0x10000, RZ ;  /* 0x0001000005007824 */ /* 0x000fe400078e00ff */
[----:B------:R-:W-:-:S03]  /*6460*/  IMAD.MOV.U32 R24, RZ, RZ, R8 ;  /* 0x000000ffff187224 */ /* 0x000fc600078e0008 */
[----:B------:R-:W-:-:S05]  /*6470*/  F2FP.F16.F32.PACK_AB R0, RZ, R0 ;  /* 0x00000000ff00723e */ /* 0x000fca00000000ff */
[----:B------:R0:W-:Y:S01]  /*6480*/  STG.E.U16 desc[UR36][R10.64], R0 ;  /* 0x000000000a007986 */ /* 0x0001e2000c101524 */
[----:B------:R-:W-:Y:S05]  /*6490*/  BRA `(.L_x_3386) ;  /* 0x0000000c00447947 */ /* 0x000fea0003800000 */
.L_x_3389:
        /* <DEDUP_REMOVED lines=11> */
.L_x_3392:
[----:B------:R-:W-:Y:S02]  /*6550*/  IMAD.U32 R5, R5, 0x10000, RZ ;  /* 0x0001000005057824 */ /* 0x000fe400078e00ff */
[----:B------:R-:W-:-:S03]  /*6560*/  IMAD.MOV.U32 R24, RZ, RZ, R8 ;  /* 0x000000ffff187224 */ /* 0x000fc600078e0008 */
[----:B------:R-:W-:-:S04]  /*6570*/  F2FP.F16.F32.PACK_AB R3, RZ, R5 ;  /* 0x00000005ff03723e */ /* 0x000fc800000000ff */
[----:B------:R-:W-:-:S05]  /*6580*/  PRMT R3, R3, 0x5410, RZ ;  /* 0x0000541003037816 */ /* 0x000fca00000000ff */
[----:B------:R0:W-:Y:S01]  /*6590*/  STG.E desc[UR36][R10.64], R3 ;  /* 0x000000030a007986 */ /* 0x0001e2000c101924 */
[----:B------:R-:W-:Y:S05]  /*65a0*/  BRA `(.L_x_3386) ;  /* 0x0000000c00007947 */ /* 0x000fea0003800000 */
.L_x_3391:
[----:B------:R-:W-:Y:S02]  /*65b0*/  IMAD.U32 R4, R5, 0x10000, RZ ;  /* 0x0001000005047824 */ /* 0x000fe400078e00ff */
[----:B------:R-:W-:Y:S02]  /*65c0*/  IMAD.MOV.U32 R24, RZ, RZ, R8 ;  /* 0x000000ffff187224 */ /* 0x000fe400078e0008 */
[----:B------:R-:W-:-:S06]  /*65d0*/  FMUL.FTZ R4, R4, 1 ;  /* 0x3f80000004047820 */ /* 0x000fcc0000410000 */
[----:B------:R-:W0:Y:S02]  /*65e0*/  F2F.F64.F32 R4, R4 ;  /* 0x0000000400047310 */ /* 0x000e240000201800 */
[----:B0-----:R0:W-:Y:S01]  /*65f0*/  STG.E.64 desc[UR36][R10.64], R4 ;  /* 0x000000040a007986 */ /* 0x0011e2000c101b24 */
[----:B------:R-:W-:Y:S05]  /*6600*/  BRA `(.L_x_3386) ;  /* 0x0000000800e87947 */ /* 0x000fea0003800000 */
.L_x_3381:
        /* <DEDUP_REMOVED lines=14> */
.L_x_3395:
[----:B------:R-:W-:Y:S01]  /*66f0*/  IMAD.U32 R5, R5, 0x10000, RZ ;  /* 0x0001000005057824 */ /* 0x000fe200078e00ff */
[----:B------:R-:W-:Y:S01]  /*6700*/  CS2R R6, SRZ ;  /* 0x0000000000067805 */ /* 0x000fe2000001ff00 */
[----:B------:R-:W-:Y:S02]  /*6710*/  IMAD.MOV.U32 R24, RZ, RZ, R8 ;  /* 0x000000ffff187224 */ /* 0x000fe400078e0008 */
[----:B------:R-:W-:-:S06]  /*6720*/  FMUL.FTZ R5, R5, 1 ;  /* 0x3f80000005057820 */ /* 0x000fcc0000410000 */
[----:B------:R-:W0:Y:S02]  /*6730*/  F2F.F64.F32 R4, R5 ;  /* 0x0000000500047310 */ /* 0x000e240000201800 */
[----:B0-----:R0:W-:Y:S01]  /*6740*/  STG.E.128 desc[UR36][R10.64], R4 ;  /* 0x000000040a007986 */ /* 0x0011e2000c101d24 */
[----:B------:R-:W-:Y:S05]  /*6750*/  BRA `(.L_x_3386) ;  /* 0x0000000800947947 */ /* 0x000fea0003800000 */
.L_x_3394:
        /* <DEDUP_REMOVED lines=21> */
.L_x_3399:
[----:B------:R-:W-:Y:S05]  /*68b0*/  BSYNC B0 ;  /* 0x0000000000007941 */ /* 0x000fea0003800000 */
.L_x_3398:
[----:B------:R-:W-:Y:S01]  /*68c0*/  LOP3.LUT R5, R0, R5, RZ, 0xfc, !PT ;  /* 0x0000000500057212 */ /* 0x000fe200078efcff */
[----:B------:R-:W-:-:S04]  /*68d0*/  IMAD.MOV.U32 R24, RZ, RZ, R8 ;  /* 0x000000ffff187224 */ /* 0x000fc800078e0008 */
[----:B------:R0:W-:Y:S01]  /*68e0*/  STG.E.U8 desc[UR36][R10.64], R5 ;  /* 0x000000050a007986 */ /* 0x0001e2000c101124 */
[----:B------:R-:W-:Y:S05]  /*68f0*/  BRA `(.L_x_3386) ;  /* 0x00000008002c7947 */ /* 0x000fea0003800000 */
.L_x_3397:
        /* <DEDUP_REMOVED lines=13> */
.L_x_3401:
[----:B------:R-:W-:Y:S01]  /*69d0*/  IMAD.MOV.U32 R0, RZ, RZ, 0x7f ;  /* 0x0000007fff007424 */ /* 0x000fe200078e00ff */
[----:B------:R-:W-:-:S04]  /*69e0*/  ISETP.GT.U32.AND P0, PT, R3, 0x7f800000, PT ;  /* 0x7f8000000300780c */ /* 0x000fc80003f04070 */
[----:B------:R-:W-:-:S09]  /*69f0*/  SEL R0, R0, 0x7c, P0 ;  /* 0x0000007c00007807 */ /* 0x000fd20000000000 */
.L_x_3402:
[----:B------:R-:W-:Y:S05]  /*6a00*/  BSYNC B0 ;  /* 0x0000000000007941 */ /* 0x000fea0003800000 */
.L_x_3400:
[----:B------:R-:W-:Y:S01]  /*6a10*/  LOP3.LUT R3, R5, 0x80000000, RZ, 0xc0, !PT ;  /* 0x8000000005037812 */ /* 0x000fe200078ec0ff */
[----:B------:R-:W-:-:S03]  /*6a20*/  IMAD.MOV.U32 R24, RZ, RZ, R8 ;  /* 0x000000ffff187224 */ /* 0x000fc600078e0008 */
[----:B------:R-:W-:-:S04]  /*6a30*/  SHF.R.U32.HI R3, RZ, 0x18, R3 ;  /* 0x00000018ff037819 */ /* 0x000fc80000011603 */
[----:B------:R-:W-:-:S05]  /*6a40*/  LOP3.LUT R3, R0, R3, RZ, 0xfc, !PT ;  /* 0x0000000300037212 */ /* 0x000fca00078efcff */
[----:B------:R0:W-:Y:S01]  /*6a50*/  STG.E.U8 desc[UR36][R10.64], R3 ;  /* 0x000000030a007986 */ /* 0x0001e2000c101124 */
[----:B------:R-:W-:Y:S05]  /*6a60*/  BRA `(.L_x_3386) ;  /* 0x0000000400d07947 */ /* 0x000fea0003800000 */
.L_x_3396:
[----:B------:R0:W-:Y:S01]  /*6a70*/  STG.E.U16 desc[UR36][R10.64], R5 ;  /* 0x000000050a007986 */ /* 0x0001e2000c101524 */
[----:B------:R-:W-:Y:S01]  /*6a80*/  IMAD.MOV.U32 R24, RZ, RZ, R8 ;  /* 0x000000ffff187224 */ /* 0x000fe200078e0008 */
[----:B------:R-:W-:Y:S06]  /*6a90*/  BRA `(.L_x_3386) ;  /* 0x0000000400c47947 */ /* 0x000fec0003800000 */
.L_x_3393:
        /* <DEDUP_REMOVED lines=13> */
.L_x_3405:
        /* <DEDUP_REMOVED lines=17> */
.L_x_3408:
[----:B------:R-:W-:-:S04]  /*6c80*/  LOP3.LUT R3, R7, 0x80000000, RZ, 0xc0, !PT ;  /* 0x8000000007037812 */ /* 0x000fc800078ec0ff */
[----:B------:R-:W-:-:S04]  /*6c90*/  SHF.R.U32.HI R3, RZ, 0x18, R3 ;  /* 0x00000018ff037819 */ /* 0x000fc80000011603 */
[----:B------:R-:W-:-:S04]  /*6ca0*/  LOP3.LUT R0, R0, R3, RZ, 0xfc, !PT ;  /* 0x0000000300007212 */ /* 0x000fc800078efcff */
[----:B------:R-:W-:-:S07]  /*6cb0*/  PRMT R5, R0, 0x7610, R5 ;  /* 0x0000761000057816 */ /* 0x000fce0000000005 */
.L_x_3407:
[----:B------:R-:W-:Y:S05]  /*6cc0*/  BSYNC B0 ;  /* 0x0000000000007941 */ /* 0x000fea0003800000 */
.L_x_3406:
[----:B------:R3:W-:Y:S01]  /*6cd0*/  STG.E.U8 desc[UR36][R10.64], R5 ;  /* 0x000000050a007986 */ /* 0x0007e2000c101124 */
[----:B------:R-:W-:Y:S01]  /*6ce0*/  IMAD.MOV.U32 R24, RZ, RZ, R8 ;  /* 0x000000ffff187224 */ /* 0x000fe200078e0008 */
[----:B------:R-:W-:Y:S06]  /*6cf0*/  BRA `(.L_x_3386) ;  /* 0x00000004002c7947 */ /* 0x000fec0003800000 */
.L_x_3404:
        /* <DEDUP_REMOVED lines=17> */
.L_x_3411:
[----:B------:R-:W-:-:S04]  /*6e10*/  LOP3.LUT R3, R7, 0x80000000, RZ, 0xc0, !PT ;  /* 0x8000000007037812 */ /* 0x000fc800078ec0ff */
[----:B------:R-:W-:-:S04]  /*6e20*/  SHF.R.U32.HI R3, RZ, 0x18, R3 ;  /* 0x00000018ff037819 */ /* 0x000fc80000011603 */
[----:B------:R-:W-:-:S04]  /*6e30*/  LOP3.LUT R0, R0, R3, RZ, 0xfc, !PT ;  /* 0x0000000300007212 */ /* 0x000fc800078efcff */
[----:B------:R-:W-:-:S07]  /*6e40*/  PRMT R5, R0, 0x7610, R5 ;  /* 0x0000761000057816 */ /* 0x000fce0000000005 */
.L_x_3410:
[----:B------:R-:W-:Y:S05]  /*6e50*/  BSYNC B0 ;  /* 0x0000000000007941 */ /* 0x000fea0003800000 */
.L_x_3409:
[----:B------:R0:W-:Y:S01]  /*6e60*/  STG.E.U8 desc[UR36][R10.64], R5 ;  /* 0x000000050a007986 */ /* 0x0001e2000c101124 */
[----:B------:R-:W-:Y:S01]  /*6e70*/  IMAD.MOV.U32 R24, RZ, RZ, R8 ;  /* 0x000000ffff187224 */ /* 0x000fe200078e0008 */
[----:B------:R-:W-:Y:S06]  /*6e80*/  BRA `(.L_x_3386) ;  /* 0x0000000000c87947 */ /* 0x000fec0003800000 */
.L_x_3403:
        /* <DEDUP_REMOVED lines=23> */
.L_x_3385:
        /* <DEDUP_REMOVED lines=16> */
.L_x_3414:
[----:B------:R-:W-:Y:S01]  /*7100*/  VIADD R24, R24, 0x80 ;  /* 0x0000008018187836 */ /* 0x000fe20000000000 */
[----:B------:R-:W-:Y:S06]  /*7110*/  BRA `(.L_x_3386) ;  /* 0x0000000000247947 */ /* 0x000fec0003800000 */
.L_x_3413:
[----:B------:R-:W-:Y:S02]  /*7120*/  IMAD.U32 R5, R5, 0x10000, RZ ;  /* 0x0001000005057824 */ /* 0x000fe400078e00ff */
[----:B------:R-:W-:-:S04]  /*7130*/  IMAD.MOV.U32 R24, RZ, RZ, R8 ;  /* 0x000000ffff187224 */ /* 0x000fc800078e0008 */
[----:B------:R-:W0:Y:S02]  /*7140*/  F2I.U64.TRUNC R4, R5 ;  /* 0x0000000500047311 */ /* 0x000e24000020d800 */
[----:B0-----:R2:W-:Y:S01]  /*7150*/  STG.E.64 desc[UR36][R10.64], R4 ;  /* 0x000000040a007986 */ /* 0x0015e2000c101b24 */
[----:B------:R-:W-:Y:S05]  /*7160*/  BRA `(.L_x_3386) ;  /* 0x0000000000107947 */ /* 0x000fea0003800000 */
.L_x_3412:
[----:B------:R-:W-:Y:S02]  /*7170*/  IMAD.U32 R5, R5, 0x10000, RZ ;  /* 0x0001000005057824 */ /* 0x000fe400078e00ff */
[----:B------:R-:W-:-:S04]  /*7180*/  IMAD.MOV.U32 R24, RZ, RZ, R8 ;  /* 0x000000ffff187224 */ /* 0x000fc800078e0008 */
[----:B------:R-:W0:Y:S02]  /*7190*/  F2I.FTZ.U32.TRUNC.NTZ R5, R5 ;  /* 0x0000000500057305 */ /* 0x000e24000021f000 */
[----:B0-----:R0:W-:Y:S02]  /*71a0*/  STG.E desc[UR36][R10.64], R5 ;  /* 0x000000050a007986 */ /* 0x0011e4000c101924 */
.L_x_3386:
        /* <DEDUP_REMOVED lines=25> */
.L_x_3419:
[----:B---3--:R-:W-:-:S06]  /*7340*/  IMAD.U32 R5, R18, 0x10000, RZ ;  /* 0x0001000012057824 */ /* 0x008fcc00078e00ff */
[----:B------:R-:W0:Y:S02]  /*7350*/  F2I.S64.TRUNC R4, R5 ;  /* 0x0000000500047311 */ /* 0x000e24000020d900 */
[----:B0-----:R4:W-:Y:S01]  /*7360*/  STG.E.U8 desc[UR36][R8.64], R4 ;  /* 0x0000000408007986 */ /* 0x0019e2000c101124 */
[----:B------:R-:W-:Y:S05]  /*7370*/  BRA `(.L_x_3421) ;  /* 0x0000000c00847947 */ /* 0x000fea0003800000 */
.L_x_3418:
        /* <DEDUP_REMOVED lines=10> */
.L_x_3423:
[----:B------:R-:W-:-:S04]  /*7420*/  IMAD.U32 R18, R18, 0x10000, RZ ;  /* 0x0001000012127824 */ /* 0x000fc800078e00ff */
[----:B------:R-:W0:Y:S02]  /*7430*/  F2I.FTZ.TRUNC.NTZ R3, R18 ;  /* 0x0000001200037305 */ /* 0x000e24000021f100 */
[----:B0-----:R2:W-:Y:S01]  /*7440*/  STG.E desc[UR36][R8.64], R3 ;  /* 0x0000000308007986 */ /* 0x0015e2000c101924 */
[----:B------:R-:W-:Y:S05]  /*7450*/  BRA `(.L_x_3421) ;  /* 0x0000000c004c7947 */ /* 0x000fea0003800000 */
.L_x_3422:
[----:B------:R-:W-:-:S04]  /*7460*/  IMAD.U32 R18, R18, 0x10000, RZ ;  /* 0x0001000012127824 */ /* 0x000fc800078e00ff */
[----:B------:R-:W0:Y:S02]  /*7470*/  F2I.FTZ.TRUNC.NTZ R3, R18 ;  /* 0x0000001200037305 */ /* 0x000e24000021f100 */
[----:B0-----:R0:W-:Y:S01]  /*7480*/  STG.E.U16 desc[UR36][R8.64], R3 ;  /* 0x0000000308007986 */ /* 0x0011e2000c101524 */
[----:B------:R-:W-:Y:S05]  /*7490*/  BRA `(.L_x_3421) ;  /* 0x0000000c003c7947 */ /* 0x000fea0003800000 */
.L_x_3417:
        /* <DEDUP_REMOVED lines=9> */
.L_x_3425:
[----:B------:R-:W-:-:S05]  /*7530*/  IMAD.U32 R0, R18, 0x10000, RZ ;  /* 0x0001000012007824 */ /* 0x000fca00078e00ff */
[----:B------:R-:W-:-:S05]  /*7540*/  F2FP.F16.F32.PACK_AB R0, RZ, R0 ;  /* 0x00000000ff00723e */ /* 0x000fca00000000ff */
[----:B------:R0:W-:Y:S01]  /*7550*/  STG.E.U16 desc[UR36][R8.64], R0 ;  /* 0x0000000008007986 */ /* 0x0001e2000c101524 */
[----:B------:R-:W-:Y:S05]  /*7560*/  BRA `(.L_x_3421) ;  /* 0x0000000c00087947 */ /* 0x000fea0003800000 */
.L_x_3424:
        /* <DEDUP_REMOVED lines=10> */
.L_x_3427:
[----:B------:R-:W-:-:S05]  /*7610*/  IMAD.U32 R18, R18, 0x10000, RZ ;  /* 0x0001000012127824 */ /* 0x000fca00078e00ff */
[----:B------:R-:W-:-:S04]  /*7620*/  F2FP.F16.F32.PACK_AB R3, RZ, R18 ;  /* 0x00000012ff03723e */ /* 0x000fc800000000ff */
[----:B------:R-:W-:-:S05]  /*7630*/  PRMT R3, R3, 0x5410, RZ ;  /* 0x0000541003037816 */ /* 0x000fca00000000ff */
[----:B------:R0:W-:Y:S01]  /*7640*/  STG.E desc[UR36][R8.64], R3 ;  /* 0x0000000308007986 */ /* 0x0001e2000c101924 */
[----:B------:R-:W-:Y:S05]  /*7650*/  BRA `(.L_x_3421) ;  /* 0x0000000800cc7947 */ /* 0x000fea0003800000 */
.L_x_3426:
[----:B------:R-:W-:-:S04]  /*7660*/  IMAD.U32 R4, R18, 0x10000, RZ ;  /* 0x0001000012047824 */ /* 0x000fc800078e00ff */
[----:B------:R-:W-:-:S06]  /*7670*/  FMUL.FTZ R4, R4, 1 ;  /* 0x3f80000004047820 */ /* 0x000fcc0000410000 */
[----:B---3--:R-:W0:Y:S02]  /*7680*/  F2F.F64.F32 R4, R4 ;  /* 0x0000000400047310 */ /* 0x008e240000201800 */
[----:B0-----:R0:W-:Y:S01]  /*7690*/  STG.E.64 desc[UR36][R8.64], R4 ;  /* 0x0000000408007986 */ /* 0x0011e2000c101b24 */
[----:B------:R-:W-:Y:S05]  /*76a0*/  BRA `(.L_x_3421) ;  /* 0x0000000800b87947 */ /* 0x000fea0003800000 */
.L_x_3416:
        /* <DEDUP_REMOVED lines=13> */
.L_x_3430:
[----:B------:R-:W-:Y:S01]  /*7780*/  IMAD.U32 R18, R18, 0x10000, RZ ;  /* 0x0001000012127824 */ /* 0x000fe200078e00ff */
[----:B------:R-:W-:-:S03]  /*7790*/  CS2R R6, SRZ ;  /* 0x0000000000067805 */ /* 0x000fc6000001ff00 */
[----:B------:R-:W-:-:S06]  /*77a0*/  FMUL.FTZ R4, R18, 1 ;  /* 0x3f80000012047820 */ /* 0x000fcc0000410000 */
[----:B---3--:R-:W0:Y:S02]  /*77b0*/  F2F.F64.F32 R4, R4 ;  /* 0x0000000400047310 */ /* 0x008e240000201800 */
[----:B0-----:R0:W-:Y:S01]  /*77c0*/  STG.E.128 desc[UR36][R8.64], R4 ;  /* 0x0000000408007986 */ /* 0x0011e2000c101d24 */
[----:B------:R-:W-:Y:S05]  /*77d0*/  BRA `(.L_x_3421) ;  /* 0x00000008006c7947 */ /* 0x000fea0003800000 */
.L_x_3429:
        /* <DEDUP_REMOVED lines=21> */
.L_x_3434:
[----:B------:R-:W-:Y:S05]  /*7930*/  BSYNC B0 ;  /* 0x0000000000007941 */ /* 0x000fea0003800000 */
.L_x_3433:
[----:B------:R-:W-:-:S05]  /*7940*/  LOP3.LUT R5, R0, R5, RZ, 0xfc, !PT ;  /* 0x0000000500057212 */ /* 0x000fca00078efcff */
[----:B------:R0:W-:Y:S01]  /*7950*/  STG.E.U8 desc[UR36][R8.64], R5 ;  /* 0x0000000508007986 */ /* 0x0001e2000c101124 */
[----:B------:R-:W-:Y:S05]  /*7960*/  BRA `(.L_x_3421) ;  /* 0x0000000800087947 */ /* 0x000fea0003800000 */
.L_x_3432:
        /* <DEDUP_REMOVED lines=13> */
.L_x_3436:
[----:B------:R-:W-:Y:S01]  /*7a40*/  IMAD.MOV.U32 R0, RZ, RZ, 0x7f ;  /* 0x0000007fff007424 */ /* 0x000fe200078e00ff */
[----:B------:R-:W-:-:S04]  /*7a50*/  ISETP.GT.U32.AND P0, PT, R3, 0x7f800000, PT ;  /* 0x7f8000000300780c */ /* 0x000fc80003f04070 */
[----:B------:R-:W-:-:S09]  /*7a60*/  SEL R0, R0, 0x7c, P0 ;  /* 0x0000007c00007807 */ /* 0x000fd20000000000 */
.L_x_3437:
[----:B------:R-:W-:Y:S05]  /*7a70*/  BSYNC B0 ;  /* 0x0000000000007941 */ /* 0x000fea0003800000 */
.L_x_3435:
[----:B------:R-:W-:-:S04]  /*7a80*/  LOP3.LUT R3, R5, 0x80000000, RZ, 0xc0, !PT ;  /* 0x8000000005037812 */ /* 0x000fc800078ec0ff */
[----:B------:R-:W-:-:S04]  /*7a90*/  SHF.R.U32.HI R3, RZ, 0x18, R3 ;  /* 0x00000018ff037819 */ /* 0x000fc80000011603 */
[----:B------:R-:W-:-:S05]  /*7aa0*/  LOP3.LUT R3, R0, R3, RZ, 0xfc, !PT ;  /* 0x0000000300037212 */ /* 0x000fca00078efcff */
[----:B------:R0:W-:Y:S01]  /*7ab0*/  STG.E.U8 desc[UR36][R8.64], R3 ;  /* 0x0000000308007986 */ /* 0x0001e2000c101124 */
[----:B------:R-:W-:Y:S05]  /*7ac0*/  BRA `(.L_x_3421) ;  /* 0x0000000400b07947 */ /* 0x000fea0003800000 */
.L_x_3431:
[----:B------:R0:W-:Y:S01]  /*7ad0*/  STG.E.U16 desc[UR36][R8.64], R18 ;  /* 0x0000001208007986 */ /* 0x0001e2000c101524 */
[----:B------:R-:W-:Y:S05]  /*7ae0*/  BRA `(.L_x_3421) ;  /* 0x0000000400a87947 */ /* 0x000fea0003800000 */
.L_x_3428:
        /* <DEDUP_REMOVED lines=12> */
.L_x_3440:
        /* <DEDUP_REMOVED lines=17> */
.L_x_3443:
[----:B------:R-:W-:-:S04]  /*7cc0*/  LOP3.LUT R3, R5, 0x80000000, RZ, 0xc0, !PT ;  /* 0x8000000005037812 */ /* 0x000fc800078ec0ff */
[----:B------:R-:W-:-:S04]  /*7cd0*/  SHF.R.U32.HI R3, RZ, 0x18, R3 ;  /* 0x00000018ff037819 */ /* 0x000fc80000011603 */
[----:B------:R-:W-:-:S04]  /*7ce0*/  LOP3.LUT R0, R0, R3, RZ, 0xfc, !PT ;  /* 0x0000000300007212 */ /* 0x000fc800078efcff */
[----:B------:R-:W-:-:S07]  /*7cf0*/  PRMT R4, R0, 0x7610, R4 ;  /* 0x0000761000047816 */ /* 0x000fce0000000004 */
.L_x_3442:
[----:B------:R-:W-:Y:S05]  /*7d00*/  BSYNC B0 ;  /* 0x0000000000007941 */ /* 0x000fea0003800000 */
.L_x_3441:
[----:B------:R0:W-:Y:S01]  /*7d10*/  STG.E.U8 desc[UR36][R8.64], R4 ;  /* 0x0000000408007986 */ /* 0x0001e2000c101124 */
[----:B------:R-:W-:Y:S05]  /*7d20*/  BRA `(.L_x_3421) ;  /* 0x0000000400187947 */ /* 0x000fea0003800000 */
.L_x_3439:
        /* <DEDUP_REMOVED lines=17> */
.L_x_3446:
[----:B------:R-:W-:-:S04]  /*7e40*/  LOP3.LUT R3, R5, 0x80000000, RZ, 0xc0, !PT ;  /* 0x8000000005037812 */ /* 0x000fc800078ec0ff */
[----:B------:R-:W-:-:S04]  /*7e50*/  SHF.R.U32.HI R3, RZ, 0x18, R3 ;  /* 0x00000018ff037819 */ /* 0x000fc80000011603 */
[----:B------:R-:W-:-:S04]  /*7e60*/  LOP3.LUT R0, R0, R3, RZ, 0xfc, !PT ;  /* 0x0000000300007212 */ /* 0x000fc800078efcff */
[----:B------:R-:W-:-:S07]  /*7e70*/  PRMT R4, R0, 0x7610, R4 ;  /* 0x0000761000047816 */ /* 0x000fce0000000004 */
.L_x_3445:
[----:B------:R-:W-:Y:S05]  /*7e80*/  BSYNC B0 ;  /* 0x0000000000007941 */ /* 0x000fea0003800000 */
.L_x_3444:
[----:B------:R0:W-:Y:S01]  /*7e90*/  STG.E.U8 desc[UR36][R8.64], R4 ;  /* 0x0000000408007986 */ /* 0x0001e2000c101124 */
[----:B------:R-:W-:Y:S05]  /*7ea0*/  BRA `(.L_x_3421) ;  /* 0x0000000000b87947 */ /* 0x000fea0003800000 */
.L_x_3438:
        /* <DEDUP_REMOVED lines=22> */
.L_x_3420:
        /* <DEDUP_REMOVED lines=16> */
.L_x_3449:
[----:B------:R-:W-:Y:S05]  /*8110*/  BRA `(.L_x_3421) ;  /* 0x00000000001c7947 */ /* 0x000fea0003800000 */
.L_x_3448:
[----:B------:R-:W-:-:S06]  /*8120*/  IMAD.U32 R4, R18, 0x10000, RZ ;  /* 0x0001000012047824 */ /* 0x000fcc00078e00ff */
[----:B---3--:R-:W0:Y:S02]  /*8130*/  F2I.U64.TRUNC R4, R4 ;  /* 0x0000000400047311 */ /* 0x008e24000020d800 */
[----:B0-----:R0:W-:Y:S01]  /*8140*/  STG.E.64 desc[UR36][R8.64], R4 ;  /* 0x0000000408007986 */ /* 0x0011e2000c101b24 */
[----:B------:R-:W-:Y:S05]  /*8150*/  BRA `(.L_x_3421) ;  /* 0x00000000000c7947 */ /* 0x000fea0003800000 */
.L_x_3447:
[----:B------:R-:W-:-:S04]  /*8160*/  IMAD.U32 R18, R18, 0x10000, RZ ;  /* 0x0001000012127824 */ /* 0x000fc800078e00ff */
[----:B------:R-:W0:Y:S02]  /*8170*/  F2I.FTZ.U32.TRUNC.NTZ R3, R18 ;  /* 0x0000001200037305 */ /* 0x000e24000021f000 */
[----:B0-----:R0:W-:Y:S02]  /*8180*/  STG.E desc[UR36][R8.64], R3 ;  /* 0x0000000308007986 */ /* 0x0011e4000c101924 */
.L_x_3421:
[----:B------:R-:W-:-:S07]  /*8190*/  VIADD R24, R24, 0x80 ;  /* 0x0000008018187836 */ /* 0x000fce0000000000 */
.L_x_3380:
[----:B------:R-:W-:-:S13]  /*81a0*/  ISETP.GE.AND P0, PT, R24, R19, PT ;  /* 0x000000131800720c */ /* 0x000fda0003f06270 */
[----:B------:R-:W-:Y:S05]  /*81b0*/  @P0 BREAK B6 ;  /* 0x0000000000060942 */ /* 0x000fea0003800000 */
[----:B------:R-:W-:Y:S05]  /*81c0*/  @P0 BRA `(.L_x_3415) ;  /* 0x0000000c00f40947 */ /* 0x000fea0003800000 */
[----:B------:R-:W-:Y:S05]  /*81d0*/  BSYNC B6 ;  /* 0x0000000000067941 */ /* 0x000fea0003800000 */
.L_x_3379:
[----:B012-4-:R-:W0:Y:S01]  /*81e0*/  LDC.64 R8, c[0x0][0x218] ;  /* 0x00008600ff087b82 */ /* 0x017e220000000a00 */
[----:B------:R-:W-:Y:S01]  /*81f0*/  IMAD R0, R22, 0x200, R24 ;  /* 0x0000020016007824 */ /* 0x000fe200078e0218 */
[----:B---3--:R-:W-:Y:S01]  /*8200*/  PRMT R4, R2, 0x9910, RZ ;  /* 0x0000991002047816 */ /* 0x008fe200000000ff */
        /* <DEDUP_REMOVED lines=19> */
.L_x_3453:
[----:B------:R-:W-:-:S06]  /*8340*/  IMAD.U32 R5, R17, 0x10000, RZ ;  /* 0x0001000011057824 */ /* 0x000fcc00078e00ff */
[----:B------:R-:W0:Y:S02]  /*8350*/  F2I.S64.TRUNC R4, R5 ;  /* 0x0000000500047311 */ /* 0x000e24000020d900 */
[----:B0-----:R0:W-:Y:S01]  /*8360*/  STG.E.U8 desc[UR36][R8.64], R4 ;  /* 0x0000000408007986 */ /* 0x0011e2000c101124 */
[----:B------:R-:W-:Y:S05]  /*8370*/  BRA `(.L_x_3455) ;  /* 0x0000000c00847947 */ /* 0x000fea0003800000 */
.L_x_3452:
        /* <DEDUP_REMOVED lines=10> */
.L_x_3457:
[----:B------:R-:W-:-:S06]  /*8420*/  IMAD.U32 R17, R17, 0x10000, RZ ;  /* 0x0001000011117824 */ /* 0x000fcc00078e00ff */
[----:B------:R-:W0:Y:S02]  /*8430*/  F2I.FTZ.TRUNC.NTZ R17, R17 ;  /* 0x0000001100117305 */ /* 0x000e24000021f100 */
[----:B0-----:R0:W-:Y:S01]  /*8440*/  STG.E desc[UR36][R8.64], R17 ;  /* 0x0000001108007986 */ /* 0x0011e2000c101924 */
[----:B------:R-:W-:Y:S05]  /*8450*/  BRA `(.L_x_3455) ;  /* 0x0000000c004c7947 */ /* 0x000fea0003800000 */
.L_x_3456:
[----:B------:R-:W-:-:S06]  /*8460*/  IMAD.U32 R17, R17, 0x10000, RZ ;  /* 0x0001000011117824 */ /* 0x000fcc00078e00ff */
[----:B------:R-:W0:Y:S02]  /*8470*/  F2I.FTZ.TRUNC.NTZ R17, R17 ;  /* 0x0000001100117305 */ /* 0x000e24000021f100 */
[----:B0-----:R0:W-:Y:S01]  /*8480*/  STG.E.U16 desc[UR36][R8.64], R17 ;  /* 0x0000001108007986 */ /* 0x0011e2000c101524 */
[----:B------:R-:W-:Y:S05]  /*8490*/  BRA `(.L_x_3455) ;  /* 0x0000000c003c7947 */ /* 0x000fea0003800000 */
.L_x_3451:
        /* <DEDUP_REMOVED lines=9> */
.L_x_3459:
[----:B------:R-:W-:-:S05]  /*8530*/  IMAD.U32 R0, R17, 0x10000, RZ ;  /* 0x0001000011007824 */ /* 0x000fca00078e00ff */
[----:B------:R-:W-:-:S05]  /*8540*/  F2FP.F16.F32.PACK_AB R0, RZ, R0 ;  /* 0x00000000ff00723e */ /* 0x000fca00000000ff */
[----:B------:R0:W-:Y:S01]  /*8550*/  STG.E.U16 desc[UR36][R8.64], R0 ;  /* 0x0000000008007986 */ /* 0x0001e2000c101524 */
[----:B------:R-:W-:Y:S05]  /*8560*/  BRA `(.L_x_3455) ;  /* 0x0000000c00087947 */ /* 0x000fea0003800000 */
.L_x_3458:
        /* <DEDUP_REMOVED lines=10> */
.L_x_3461:
[----:B------:R-:W-:-:S05]  /*8610*/  IMAD.U32 R17, R17, 0x10000, RZ ;  /* 0x0001000011117824 */ /* 0x000fca00078e00ff */
[----:B------:R-:W-:-:S04]  /*8620*/  F2FP.F16.F32.PACK_AB R3, RZ, R17 ;  /* 0x00000011ff03723e */ /* 0x000fc800000000ff */
[----:B------:R-:W-:-:S05]  /*8630*/  PRMT R3, R3, 0x5410, RZ ;  /* 0x0000541003037816 */ /* 0x000fca00000000ff */
[----:B------:R3:W-:Y:S01]  /*8640*/  STG.E desc[UR36][R8.64], R3 ;  /* 0x0000000308007986 */ /* 0x0007e2000c101924 */
[----:B------:R-:W-:Y:S05]  /*8650*/  BRA `(.L_x_3455) ;  /* 0x0000000800cc7947 */ /* 0x000fea0003800000 */
.L_x_3460:
[----:B------:R-:W-:-:S04]  /*8660*/  IMAD.U32 R4, R17, 0x10000, RZ ;  /* 0x0001000011047824 */ /* 0x000fc800078e00ff */
[----:B------:R-:W-:-:S06]  /*8670*/  FMUL.FTZ R4, R4, 1 ;  /* 0x3f80000004047820 */ /* 0x000fcc0000410000 */
[----:B------:R-:W0:Y:S02]  /*8680*/  F2F.F64.F32 R4, R4 ;  /* 0x0000000400047310 */ /* 0x000e240000201800 */
[----:B0-----:R4:W-:Y:S01]  /*8690*/  STG.E.64 desc[UR36][R8.64], R4 ;  /* 0x0000000408007986 */ /* 0x0019e2000c101b24 */
[----:B------:R-:W-:Y:S05]  /*86a0*/  BRA `(.L_x_3455) ;  /* 0x0000000800b87947 */ /* 0x000fea0003800000 */
.L_x_3450:
        /* <DEDUP_REMOVED lines=13> */
.L_x_3464:
[----:B------:R-:W-:Y:S01]  /*8780*/  IMAD.U32 R17, R17, 0x10000, RZ ;  /* 0x0001000011117824 */ /* 0x000fe200078e00ff */
[----:B------:R-:W-:-:S03]  /*8790*/  CS2R R6, SRZ ;  /* 0x0000000000067805 */ /* 0x000fc6000001ff00 */
[----:B------:R-:W-:-:S06]  /*87a0*/  FMUL.FTZ R4, R17, 1 ;  /* 0x3f80000011047820 */ /* 0x000fcc0000410000 */
[----:B------:R-:W0:Y:S02]  /*87b0*/  F2F.F64.F32 R4, R4 ;  /* 0x0000000400047310 */ /* 0x000e240000201800 */
[----:B0-----:R0:W-:Y:S01]  /*87c0*/  STG.E.128 desc[UR36][R8.64], R4 ;  /* 0x0000000408007986 */ /* 0x0011e2000c101d24 */
[----:B------:R-:W-:Y:S05]  /*87d0*/  BRA `(.L_x_3455) ;  /* 0x00000008006c7947 */ /* 0x000fea0003800000 */
.L_x_3463:
        /* <DEDUP_REMOVED lines=21> */
.L_x_3468:
[----:B------:R-:W-:Y:S05]  /*8930*/  BSYNC B0 ;  /* 0x0000000000007941 */ /* 0x000fea0003800000 */
.L_x_3467:
[----:B------:R-:W-:-:S05]  /*8940*/  LOP3.LUT R5, R0, R5, RZ, 0xfc, !PT ;  /* 0x0000000500057212 */ /* 0x000fca00078efcff */
[----:B------:R0:W-:Y:S01]  /*8950*/  STG.E.U8 desc[UR36][R8.64], R5 ;  /* 0x0000000508007986 */ /* 0x0001e2000c101124 */
[----:B------:R-:W-:Y:S05]  /*8960*/  BRA `(.L_x_3455) ;  /* 0x0000000800087947 */ /* 0x000fea0003800000 */
.L_x_3466:
        /* <DEDUP_REMOVED lines=13> */
.L_x_3470:
[----:B------:R-:W-:Y:S01]  /*8a40*/  IMAD.MOV.U32 R0, RZ, RZ, 0x7f ;  /* 0x0000007fff007424 */ /* 0x000fe200078e00ff */
[----:B------:R-:W-:-:S04]  /*8a50*/  ISETP.GT.U32.AND P0, PT, R3, 0x7f800000, PT ;  /* 0x7f8000000300780c */ /* 0x000fc80003f04070 */
[----:B------:R-:W-:-:S09]  /*8a60*/  SEL R0, R0, 0x7c, P0 ;  /* 0x0000007c00007807 */ /* 0x000fd20000000000 */
.L_x_3471:
[----:B------:R-:W-:Y:S05]  /*8a70*/  BSYNC B0 ;  /* 0x0000000000007941 */ /* 0x000fea0003800000 */
.L_x_3469:
[----:B------:R-:W-:-:S04]  /*8a80*/  LOP3.LUT R3, R17, 0x80000000, RZ, 0xc0, !PT ;  /* 0x8000000011037812 */ /* 0x000fc800078ec0ff */
[----:B------:R-:W-:-:S04]  /*8a90*/  SHF.R.U32.HI R3, RZ, 0x18, R3 ;  /* 0x00000018ff037819 */ /* 0x000fc80000011603 */
[----:B------:R-:W-:-:S05]  /*8aa0*/  LOP3.LUT R3, R0, R3, RZ, 0xfc, !PT ;  /* 0x0000000300037212 */ /* 0x000fca00078efcff */
[----:B------:R0:W-:Y:S01]  /*8ab0*/  STG.E.U8 desc[UR36][R8.64], R3 ;  /* 0x0000000308007986 */ /* 0x0001e2000c101124 */
[----:B------:R-:W-:Y:S05]  /*8ac0*/  BRA `(.L_x_3455) ;  /* 0x0000000400b07947 */ /* 0x000fea0003800000 */
.L_x_3465:
[----:B------:R0:W-:Y:S01]  /*8ad0*/  STG.E.U16 desc[UR36][R8.64], R17 ;  /* 0x0000001108007986 */ /* 0x0001e2000c101524 */
[----:B------:R-:W-:Y:S05]  /*8ae0*/  BRA `(.L_x_3455) ;  /* 0x0000000400a87947 */ /* 0x000fea0003800000 */
.L_x_3462:
        /* <DEDUP_REMOVED lines=12> */
.L_x_3474:
        /* <DEDUP_REMOVED lines=17> */
.L_x_3477:
[----:B------:R-:W-:-:S04]  /*8cc0*/  LOP3.LUT R3, R17, 0x80000000, RZ, 0xc0, !PT ;  /* 0x8000000011037812 */ /* 0x000fc800078ec0ff */
[----:B------:R-:W-:-:S04]  /*8cd0*/  SHF.R.U32.HI R3, RZ, 0x18, R3 ;  /* 0x00000018ff037819 */ /* 0x000fc80000011603 */
[----:B------:R-:W-:-:S04]  /*8ce0*/  LOP3.LUT R0, R0, R3, RZ, 0xfc, !PT ;  /* 0x0000000300007212 */ /* 0x000fc800078efcff */
[----:B------:R-:W-:-:S07]  /*8cf0*/  PRMT R4, R0, 0x7610, R4 ;  /* 0x0000761000047816 */ /* 0x000fce0000000004 */
.L_x_3476:
[----:B------:R-:W-:Y:S05]  /*8d00*/  BSYNC B0 ;  /* 0x0000000000007941 */ /* 0x000fea0003800000 */
.L_x_3475:
[----:B------:R0:W-:Y:S01]  /*8d10*/  STG.E.U8 desc[UR36][R8.64], R4 ;  /* 0x0000000408007986 */ /* 0x0001e2000c101124 */
[----:B------:R-:W-:Y:S05]  /*8d20*/  BRA `(.L_x_3455) ;  /* 0x0000000400187947 */ /* 0x000fea0003800000 */
.L_x_3473:
        /* <DEDUP_REMOVED lines=17> */
.L_x_3480:
[----:B------:R-:W-:-:S04]  /*8e40*/  LOP3.LUT R3, R17, 0x80000000, RZ, 0xc0, !PT ;  /* 0x8000000011037812 */ /* 0x000fc800078ec0ff */
[----:B------:R-:W-:-:S04]  /*8e50*/  SHF.R.U32.HI R3, RZ, 0x18, R3 ;  /* 0x00000018ff037819 */ /* 0x000fc80000011603 */
[----:B------:R-:W-:-:S04]  /*8e60*/  LOP3.LUT R0, R0, R3, RZ, 0xfc, !PT ;  /* 0x0000000300007212 */ /* 0x000fc800078efcff */
[----:B------:R-:W-:-:S07]  /*8e70*/  PRMT R4, R0, 0x7610, R4 ;  /* 0x0000761000047816 */ /* 0x000fce0000000004 */
.L_x_3479:
[----:B------:R-:W-:Y:S05]  /*8e80*/  BSYNC B0 ;  /* 0x0000000000007941 */ /* 0x000fea0003800000 */
.L_x_3478:
[----:B------:R0:W-:Y:S01]  /*8e90*/  STG.E.U8 desc[UR36][R8.64], R4 ;  /* 0x0000000408007986 */ /* 0x0001e2000c101124 */
[----:B------:R-:W-:Y:S05]  /*8ea0*/  BRA `(.L_x_3455) ;  /* 0x0000000000b87947 */ /* 0x000fea0003800000 */
.L_x_3472:
        /* <DEDUP_REMOVED lines=22> */
.L_x_3454:
        /* <DEDUP_REMOVED lines=16> */
.L_x_3483:
[----:B------:R-:W-:Y:S05]  /*9110*/  BRA `(.L_x_3455) ;  /* 0x00000000001c7947 */ /* 0x000fea0003800000 */
.L_x_3482:
[----:B------:R-:W-:-:S06]  /*9120*/  IMAD.U32 R4, R17, 0x10000, RZ ;  /* 0x0001000011047824 */ /* 0x000fcc00078e00ff */
[----:B------:R-:W0:Y:S02]  /*9130*/  F2I.U64.TRUNC R4, R4 ;  /* 0x0000000400047311 */ /* 0x000e24000020d800 */
[----:B0-----:R0:W-:Y:S01]  /*9140*/  STG.E.64 desc[UR36][R8.64], R4 ;  /* 0x0000000408007986 */ /* 0x0011e2000c101b24 */
[----:B------:R-:W-:Y:S05]  /*9150*/  BRA `(.L_x_3455) ;  /* 0x00000000000c7947 */ /* 0x000fea0003800000 */
.L_x_3481:
[----:B------:R-:W-:-:S06]  /*9160*/  IMAD.U32 R17, R17, 0x10000, RZ ;  /* 0x0001000011117824 */ /* 0x000fcc00078e00ff */
[----:B------:R-:W0:Y:S02]  /*9170*/  F2I.FTZ.U32.TRUNC.NTZ R17, R17 ;  /* 0x0000001100117305 */ /* 0x000e24000021f000 */
[----:B0-----:R0:W-:Y:S02]  /*9180*/  STG.E desc[UR36][R8.64], R17 ;  /* 0x0000001108007986 */ /* 0x0011e4000c101924 */
.L_x_3455:
[----:B------:R-:W-:-:S07]  /*9190*/  VIADD R24, R24, 0x80 ;  /* 0x0000008018187836 */ /* 0x000fce0000000000 */
.L_x_3415:
[----:B------:R-:W-:Y:S05]  /*91a0*/  BSYNC B7 ;  /* 0x0000000000077941 */ /* 0x000fea0003800000 */
.L_x_3378:
        /* <DEDUP_REMOVED lines=23> */
.L_x_3487:
[----:B------:R-:W-:-:S06]  /*9320*/  IMAD.U32 R3, R16, 0x10000, RZ ;  /* 0x0001000010037824 */ /* 0x000fcc00078e00ff */
[----:B------:R-:W0:Y:S02]  /*9330*/  F2I.S64.TRUNC R2, R3 ;  /* 0x0000000300027311 */ /* 0x000e24000020d900 */
[----:B0-----:R-:W-:Y:S01]  /*9340*/  STG.E.U8 desc[UR36][R4.64], R2 ;  /* 0x0000000204007986 */ /* 0x001fe2000c101124 */
[----:B------:R-:W-:Y:S05]  /*9350*/  EXIT ;  /* 0x000000000000794d */ /* 0x000fea0003800000 */
.L_x_3486:
        /* <DEDUP_REMOVED lines=10> */
.L_x_3490:
[----:B------:R-:W-:-:S04]  /*9400*/  IMAD.U32 R16, R16, 0x10000, RZ ;  /* 0x0001000010107824 */ /* 0x000fc800078e00ff */
[----:B------:R-:W0:Y:S02]  /*9410*/  F2I.FTZ.TRUNC.NTZ R3, R16 ;  /* 0x0000001000037305 */ /* 0x000e24000021f100 */
[----:B0-----:R-:W-:Y:S01]  /*9420*/  STG.E desc[UR36][R4.64], R3 ;  /* 0x0000000304007986 */ /* 0x001fe2000c101924 */
[----:B------:R-:W-:Y:S05]  /*9430*/  EXIT ;  /* 0x000000000000794d */ /* 0x000fea0003800000 */
.L_x_3489:
[----:B------:R-:W-:-:S04]  /*9440*/  IMAD.U32 R16, R16, 0x10000, RZ ;  /* 0x0001000010107824 */ /* 0x000fc800078e00ff */
[----:B------:R-:W0:Y:S02]  /*9450*/  F2I.FTZ.TRUNC.NTZ R3, R16 ;  /* 0x0000001000037305 */ /* 0x000e24000021f100 */
[----:B0-----:R-:W-:Y:S01]  /*9460*/  STG.E.U16 desc[UR36][R4.64], R3 ;  /* 0x0000000304007986 */ /* 0x001fe2000c101524 */
[----:B------:R-:W-:Y:S05]  /*9470*/  EXIT ;  /* 0x000000000000794d */ /* 0x000fea0003800000 */
.L_x_3485:
        /* <DEDUP_REMOVED lines=9> */
.L_x_3492:
[----:B------:R-:W-:-:S05]  /*9510*/  IMAD.U32 R0, R16, 0x10000, RZ ;  /* 0x0001000010007824 */ /* 0x000fca00078e00ff */
[----:B------:R-:W-:-:S05]  /*9520*/  F2FP.F16.F32.PACK_AB R0, RZ, R0 ;  /* 0x00000000ff00723e */ /* 0x000fca00000000ff */
[----:B------:R-:W-:Y:S01]  /*9530*/  STG.E.U16 desc[UR36][R4.64], R0 ;  /* 0x0000000004007986 */ /* 0x000fe2000c101524 */
[----:B------:R-:W-:Y:S05]  /*9540*/  EXIT ;  /* 0x000000000000794d */ /* 0x000fea0003800000 */
.L_x_3491:
        /* <DEDUP_REMOVED lines=10> */
.L_x_3494:
[----:B------:R-:W-:-:S05]  /*95f0*/  IMAD.U32 R16, R16, 0x10000, RZ ;  /* 0x0001000010107824 */ /* 0x000fca00078e00ff */
[----:B------:R-:W-:-:S04]  /*9600*/  F2FP.F16.F32.PACK_AB R3, RZ, R16 ;  /* 0x00000010ff03723e */ /* 0x000fc800000000ff */
[----:B------:R-:W-:-:S05]  /*9610*/  PRMT R3, R3, 0x5410, RZ ;  /* 0x0000541003037816 */ /* 0x000fca00000000ff */
[----:B------:R-:W-:Y:S01]  /*9620*/  STG.E desc[UR36][R4.64], R3 ;  /* 0x0000000304007986 */ /* 0x000fe2000c101924 */
[----:B------:R-:W-:Y:S05]  /*9630*/  EXIT ;  /* 0x000000000000794d */ /* 0x000fea0003800000 */
.L_x_3493:
[----:B------:R-:W-:-:S04]  /*9640*/  IMAD.U32 R2, R16, 0x10000, RZ ;  /* 0x0001000010027824 */ /* 0x000fc800078e00ff */
[----:B------:R-:W-:-:S06]  /*9650*/  FMUL.FTZ R2, R2, 1 ;  /* 0x3f80000002027820 */ /* 0x000fcc0000410000 */
[----:B------:R-:W0:Y:S02]  /*9660*/  F2F.F64.F32 R2, R2 ;  /* 0x0000000200027310 */ /* 0x000e240000201800 */
[----:B0-----:R-:W-:Y:S01]  /*9670*/  STG.E.64 desc[UR36][R4.64], R2 ;  /* 0x0000000204007986 */ /* 0x001fe2000c101b24 */
[----:B------:R-:W-:Y:S05]  /*9680*/  EXIT ;  /* 0x000000000000794d */ /* 0x000fea0003800000 */
.L_x_3484:
        /* <DEDUP_REMOVED lines=13> */
.L_x_3497:
[----:B------:R-:W-:Y:S01]  /*9760*/  IMAD.U32 R16, R16, 0x10000, RZ ;  /* 0x0001000010107824 */ /* 0x000fe200078e00ff */
[----:B------:R-:W-:-:S03]  /*9770*/  CS2R R10, SRZ ;  /* 0x00000000000a7805 */ /* 0x000fc6000001ff00 */
[----:B------:R-:W-:-:S06]  /*9780*/  FMUL.FTZ R8, R16, 1 ;  /* 0x3f80000010087820 */ /* 0x000fcc0000410000 */
[----:B------:R-:W0:Y:S02]  /*9790*/  F2F.F64.F32 R8, R8 ;  /* 0x0000000800087310 */ /* 0x000e240000201800 */
[----:B0-----:R-:W-:Y:S01]  /*97a0*/  STG.E.128 desc[UR36][R4.64], R8 ;  /* 0x0000000804007986 */ /* 0x001fe2000c101d24 */
[----:B------:R-:W-:Y:S05]  /*97b0*/  EXIT ;  /* 0x000000000000794d */ /* 0x000fea0003800000 */
.L_x_3496:
        /* <DEDUP_REMOVED lines=21> */
.L_x_3501:
[----:B------:R-:W-:Y:S05]  /*9910*/  BSYNC B0 ;  /* 0x0000000000007941 */ /* 0x000fea0003800000 */
.L_x_3500:
[----:B------:R-:W-:-:S05]  /*9920*/  LOP3.LUT R3, R0, R3, RZ, 0xfc, !PT ;  /* 0x0000000300037212 */ /* 0x000fca00078efcff */
[----:B------:R-:W-:Y:S01]  /*9930*/  STG.E.U8 desc[UR36][R4.64], R3 ;  /* 0x0000000304007986 */ /* 0x000fe2000c101124 */
[----:B------:R-:W-:Y:S05]  /*9940*/  EXIT ;  /* 0x000000000000794d */ /* 0x000fea0003800000 */
.L_x_3499:
        /* <DEDUP_REMOVED lines=13> */
.L_x_3503:
[----:B------:R-:W-:Y:S01]  /*9a20*/  IMAD.MOV.U32 R0, RZ, RZ, 0x7f ;  /* 0x0000007fff007424 */ /* 0x000fe200078e00ff */
[----:B------:R-:W-:-:S04]  /*9a30*/  ISETP.GT.U32.AND P0, PT, R2, 0x7f800000, PT ;  /* 0x7f8000000200780c */ /* 0x000fc80003f04070 */
[----:B------:R-:W-:-:S09]  /*9a40*/  SEL R0, R0, 0x7c, P0 ;  /* 0x0000007c00007807 */ /* 0x000fd20000000000 */
.L_x_3504:
[----:B------:R-:W-:Y:S05]  /*9a50*/  BSYNC B0 ;  /* 0x0000000000007941 */ /* 0x000fea0003800000 */
.L_x_3502:
[----:B------:R-:W-:-:S04]  /*9a60*/  LOP3.LUT R2, R3, 0x80000000, RZ, 0xc0, !PT ;  /* 0x8000000003027812 */ /* 0x000fc800078ec0ff */
[----:B------:R-:W-:-:S04]  /*9a70*/  SHF.R.U32.HI R3, RZ, 0x18, R2 ;  /* 0x00000018ff037819 */ /* 0x000fc80000011602 */
[----:B------:R-:W-:-:S05]  /*9a80*/  LOP3.LUT R3, R0, R3, RZ, 0xfc, !PT ;  /* 0x0000000300037212 */ /* 0x000fca00078efcff */
[----:B------:R-:W-:Y:S01]  /*9a90*/  STG.E.U8 desc[UR36][R4.64], R3 ;  /* 0x0000000304007986 */ /* 0x000fe2000c101124 */
[----:B------:R-:W-:Y:S05]  /*9aa0*/  EXIT ;  /* 0x000000000000794d */ /* 0x000fea0003800000 */
.L_x_3498:
[----:B------:R-:W-:Y:S01]  /*9ab0*/  STG.E.U16 desc[UR36][R4.64], R16 ;  /* 0x0000001004007986 */ /* 0x000fe2000c101524 */
[----:B------:R-:W-:Y:S05]  /*9ac0*/  EXIT ;  /* 0x000000000000794d */ /* 0x000fea0003800000 */
.L_x_3495:
        /* <DEDUP_REMOVED lines=12> */
.L_x_3507:
        /* <DEDUP_REMOVED lines=17> */
.L_x_3510:
[----:B------:R-:W-:-:S04]  /*9ca0*/  LOP3.LUT R2, R7, 0x80000000, RZ, 0xc0, !PT ;  /* 0x8000000007027812 */ /* 0x000fc800078ec0ff */
[----:B------:R-:W-:-:S04]  /*9cb0*/  SHF.R.U32.HI R3, RZ, 0x18, R2 ;  /* 0x00000018ff037819 */ /* 0x000fc80000011602 */
[----:B------:R-:W-:-:S04]  /*9cc0*/  LOP3.LUT R0, R0, R3, RZ, 0xfc, !PT ;  /* 0x0000000300007212 */ /* 0x000fc800078efcff */
[----:B------:R-:W-:-:S07]  /*9cd0*/  PRMT R2, R0, 0x7610, R2 ;  /* 0x0000761000027816 */ /* 0x000fce0000000002 */
.L_x_3509:
[----:B------:R-:W-:Y:S05]  /*9ce0*/  BSYNC B0 ;  /* 0x0000000000007941 */ /* 0x000fea0003800000 */
.L_x_3508:
[----:B------:R-:W-:Y:S01]  /*9cf0*/  STG.E.U8 desc[UR36][R4.64], R2 ;  /* 0x0000000204007986 */ /* 0x000fe2000c101124 */
[----:B------:R-:W-:Y:S05]  /*9d00*/  EXIT ;  /* 0x000000000000794d */ /* 0x000fea0003800000 */
.L_x_3506:
        /* <DEDUP_REMOVED lines=17> */
.L_x_3513:
[----:B------:R-:W-:-:S04]  /*9e20*/  LOP3.LUT R2, R7, 0x80000000, RZ, 0xc0, !PT ;  /* 0x8000000007027812 */ /* 0x000fc800078ec0ff */
[----:B------:R-:W-:-:S04]  /*9e30*/  SHF.R.U32.HI R3, RZ, 0x18, R2 ;  /* 0x00000018ff037819 */ /* 0x000fc80000011602 */
[----:B------:R-:W-:-:S04]  /*9e40*/  LOP3.LUT R0, R0, R3, RZ, 0xfc, !PT ;  /* 0x0000000300007212 */ /* 0x000fc800078efcff */
[----:B------:R-:W-:-:S07]  /*9e50*/  PRMT R2, R0, 0x7610, R2 ;  /* 0x0000761000027816 */ /* 0x000fce0000000002 */
.L_x_3512:
[----:B------:R-:W-:Y:S05]  /*9e60*/  BSYNC B0 ;  /* 0x0000000000007941 */ /* 0x000fea0003800000 */
.L_x_3511:
[----:B------:R-:W-:Y:S01]  /*9e70*/  STG.E.U8 desc[UR36][R4.64], R2 ;  /* 0x0000000204007986 */ /* 0x000fe2000c101124 */
[----:B------:R-:W-:Y:S05]  /*9e80*/  EXIT ;  /* 0x000000000000794d */ /* 0x000fea0003800000 */
.L_x_3505:
        /* <DEDUP_REMOVED lines=22> */
.L_x_3488:
        /* <DEDUP_REMOVED lines=16> */
.L_x_3516:
[----:B------:R-:W-:Y:S05]  /*a0f0*/  EXIT ;  /* 0x000000000000794d */ /* 0x000fea0003800000 */
.L_x_3515:
[----:B------:R-:W-:-:S06]  /*a100*/  IMAD.U32 R2, R16, 0x10000, RZ ;  /* 0x0001000010027824 */ /* 0x000fcc00078e00ff */
[----:B------:R-:W0:Y:S02]  /*a110*/  F2I.U64.TRUNC R2, R2 ;  /* 0x0000000200027311 */ /* 0x000e24000020d800 */
[----:B0-----:R-:W-:Y:S01]  /*a120*/  STG.E.64 desc[UR36][R4.64], R2 ;  /* 0x0000000204007986 */ /* 0x001fe2000c101b24 */
[----:B------:R-:W-:Y:S05]  /*a130*/  EXIT ;  /* 0x000000000000794d */ /* 0x000fea0003800000 */
.L_x_3514:
[----:B------:R-:W-:-:S04]  /*a140*/  IMAD.U32 R16, R16, 0x10000, RZ ;  /* 0x0001000010107824 */ /* 0x000fc800078e00ff */
[----:B------:R-:W0:Y:S02]  /*a150*/  F2I.FTZ.U32.TRUNC.NTZ R3, R16 ;  /* 0x0000001000037305 */ /* 0x000e24000021f000 */
[----:B0-----:R-:W-:Y:S01]  /*a160*/  STG.E desc[UR36][R4.64], R3 ;  /* 0x0000000304007986 */ /* 0x001fe2000c101924 */
[----:B------:R-:W-:Y:S05]  /*a170*/  EXIT ;  /* 0x000000000000794d */ /* 0x000fea0003800000 */
.L_x_3517:
        /* <DEDUP_REMOVED lines=16> */
.L_x_37777:


//--------------------- .text._ZN2at6native18elementwise_kernelILi128ELi4EZNS0_22gpu_kernel_impl_nocastINS0_13AUnaryFunctorIN3c108BFloat16ES5_S5_ZZZNS0_15binary_internal21div_floor_kernel_cudaERNS_18TensorIteratorBaseEENKUlvE1_clEvENKUlvE2_clEvEUlS5_S5_E_EEEEvS8_RKT_EUliE_EEviT1_ --------------------------
	.section	.text._ZN2at6native18elementwise_kernelILi128ELi4EZNS0_22gpu_kernel_impl_nocastINS0_13AUnaryFunctorIN3c108BFloat16ES5_S5_ZZZNS0_15binary_internal21div_floor_kernel_cudaERNS_18TensorIteratorBaseEENKUlvE1_clEvENKUlvE2_clEvEUlS5_S5_E_EEEEvS8_RKT_EUliE_EEviT1_,"ax",@progbits
	.align	128
        .global         _ZN2at6native18elementwise_kernelILi128ELi4EZNS0_22gpu_kernel_impl_nocastINS0_13AUnaryFunctorIN3c108BFloat16ES5_S5_ZZZNS0_15binary_internal21div_floor_kernel_cudaERNS_18TensorIteratorBaseEENKUlvE1_clEvENKUlvE2_clEvEUlS5_S5_E_EEEEvS8_RKT_EUliE_EEviT1_
        .type           _ZN2at6native18elementwise_kernelILi128ELi4EZNS0_22gpu_kernel_impl_nocastINS0_13AUnaryFunctorIN3c108BFloat16ES5_S5_ZZZNS0_15binary_internal21div_floor_kernel_cudaERNS_18TensorIteratorBaseEENKUlvE1_clEvENKUlvE2_clEvEUlS5_S5_E_EEEEvS8_RKT_EUliE_EEviT1_,@function
        .size           _ZN2at6native18elementwise_kernelILi128ELi4EZNS0_22gpu_kernel_impl_nocastINS0_13AUnaryFunctorIN3c108BFloat16ES5_S5_ZZZNS0_15binary_internal21div_floor_kernel_cudaERNS_18TensorIteratorBaseEENKUlvE1_clEvENKUlvE2_clEvEUlS5_S5_E_EEEEvS8_RKT_EUliE_EEviT1_,(.L_x_37778 - _ZN2at6native18elementwise_kernelILi128ELi4EZNS0_22gpu_kernel_impl_nocastINS0_13AUnaryFunctorIN3c108BFloat16ES5_S5_ZZZNS0_15binary_internal21div_floor_kernel_cudaERNS_18TensorIteratorBaseEENKUlvE1_clEvENKUlvE2_clEvEUlS5_S5_E_EEEEvS8_RKT_EUliE_EEviT1_)
        .other          _ZN2at6native18elementwise_kernelILi128ELi4EZNS0_22gpu_kernel_impl_nocastINS0_13AUnaryFunctorIN3c108BFloat16ES5_S5_ZZZNS0_15binary_internal21div_floor_kernel_cudaERNS_18TensorIteratorBaseEENKUlvE1_clEvENKUlvE2_clEvEUlS5_S5_E_EEEEvS8_RKT_EUliE_EEviT1_,@"STO_CUDA_ENTRY STV_DEFAULT"
_ZN2at6native18elementwise_kernelILi128ELi4EZNS0_22gpu_kernel_impl_nocastINS0_13AUnaryFunctorIN3c108BFloat16ES5_S5_ZZZNS0_15binary_internal21div_floor_kernel_cudaERNS_18TensorIteratorBaseEENKUlvE1_clEvENKUlvE2_clEvEUlS5_S5_E_EEEEvS8_RKT_EUliE_EEviT1_:
.text._ZN2at6native18elementwise_kernelILi128ELi4EZNS0_22gpu_kernel_impl_nocastINS0_13AUnaryFunctorIN3c108BFloat16ES5_S5_ZZZNS0_15binary_internal21div_floor_kernel_cudaERNS_18TensorIteratorBaseEENKUlvE1_clEvENKUlvE2_clEvEUlS5_S5_E_EEEEvS8_RKT_EUliE_EEviT1_:
        /* <DEDUP_REMOVED lines=311> */
.L_x_3520:
[----:B------:R-:W-:Y:S02]  /*1370*/  ULDC.64 UR8, c[0x0][0x418] ;  /* 0x0001060000087ab9 */ /* 0x000fe40000000a00 */
[----:B------:R-:W-:-:S04]  /*1380*/  IADD3 R8, P0, R0, UR8, RZ ;  /* 0x0000000800087c10 */ /* 0x000fc8000ff1e0ff */
[----:B------:R-:W-:Y:S01]  /*1390*/  IADD3.X R9, RZ, UR9, RZ, P0, !PT ;  /* 0x00000009ff097c10 */ /* 0x000fe200087fe4ff */
[----:B------:R-:W0:Y:S01]  /*13a0*/  LDC.U16 R6, c[0x0][0x422] ;  /* 0x00010880ff067b82 */ /* 0x000e220000000400 */
[----:B------:R-:W-:-:S03]  /*13b0*/  ULDC.64 UR8, c[0x0][0x410] ;  /* 0x0001040000087ab9 */ /* 0x000fc60000000a00 */
[----:B------:R-:W2:Y:S01]  /*13c0*/  LDG.E.U16 R2, desc[UR4][R8.64] ;  /* 0x0000000408027981 */ /* 0x000ea2000c1e1500 */
[----:B------:R-:W-:Y:S01]  /*13d0*/  IADD3 R4, P1, R5, UR8, RZ ;  /* 0x0000000805047c10 */ /* 0x000fe2000ff3e0ff */
[----:B------:R-:W-:Y:S03]  /*13e0*/  BSSY B1, `(.L_x_3521) ;  /* 0x0000069000017945 */ /* 0x000fe60003800000 */
[----:B------:R-:W-:Y:S01]  /*13f0*/  IADD3.X R5, RZ, UR9, RZ, P1, !PT ;  /* 0x00000009ff057c10 */ /* 0x000fe20008ffe4ff */
[----:B0-----:R-:W-:Y:S01]  /*1400*/  IMAD.U32 R6, R6, 0x10000, RZ ;  /* 0x0001000006067824 */ /* 0x001fe200078e00ff */
[----:B--2---:R-:W-:-:S04]  /*1410*/  SHF.L.U32 R7, R2, 0x10, RZ ;  /* 0x0000001002077819 */ /* 0x004fc800000006ff */
        /* <DEDUP_REMOVED lines=33> */
.L_x_3528:
[----:B------:R-:W-:Y:S01]  /*1630*/  FSETP.GEU.FTZ.AND P0, PT, R11, -R10, PT ;  /* 0x8000000a0b00720b */ /* 0x000fe20003f1e000 */
[----:B------:R-:W-:-:S12]  /*1640*/  FADD.FTZ R0, R0, -1 ;  /* 0xbf80000000007421 */ /* 0x000fd80000010000 */
[----:B------:R-:W-:-:S07]  /*1650*/  @!P0 FADD.FTZ R0, R0, -1 ;  /* 0xbf80000000008421 */ /* 0x000fce0000010000 */
.L_x_3527:
[----:B------:R-:W-:Y:S05]  /*1660*/  BSYNC B3 ;  /* 0x0000000000037941 */ /* 0x000fea0003800000 */
.L_x_3526:
[----:B------:R-:W-:Y:S01]  /*1670*/  FFMA.FTZ R9, -R10, R0, R9 ;  /* 0x000000000a097223 */ /* 0x000fe20000010109 */
[----:B------:R-:W-:Y:S06]  /*1680*/  BRA `(.L_x_3524) ;  /* 0x00000000007c7947 */ /* 0x000fec0003800000 */
.L_x_3525:
        /* <DEDUP_REMOVED lines=15> */
.L_x_3531:
        /* <DEDUP_REMOVED lines=13> */
.L_x_3530:
[----:B------:R-:W-:Y:S05]  /*1850*/  BSYNC B3 ;  /* 0x0000000000037941 */ /* 0x000fea0003800000 */
.L_x_3529:
[----:B------:R-:W-:-:S04]  /*1860*/  FMUL.FTZ R7, R7, 1.1920928955078125e-07 ;  /* 0x3400000007077820 */ /* 0x000fc80000410000 */
[----:B------:R-:W-:-:S07]  /*1870*/  FMUL.FTZ R9, R12, R7 ;  /* 0x000000070c097220 */ /* 0x000fce0000410000 */
.L_x_3524:
[----:B------:R-:W-:Y:S05]  /*1880*/  BSYNC B0 ;  /* 0x0000000000007941 */ /* 0x000fea0003800000 */
.L_x_3523:
[C---:B------:R-:W-:Y:S02]  /*1890*/  LOP3.LUT R0, R9.reuse, 0x80000000, R6, 0xb8, !PT ;  /* 0x8000000009007812 */ /* 0x040fe400078eb806 */
[C---:B------:R-:W-:Y:S02]  /*18a0*/  FSETP.GTU.FTZ.AND P0, PT, |R9|.reuse, +INF , PT ;  /* 0x7f8000000900780b */ /* 0x040fe40003f1c200 */
[----:B------:R-:W-:Y:S02]  /*18b0*/  SHF.L.U32 R2, R2, 0x10, RZ ;  /* 0x0000001002027819 */ /* 0x000fe400000006ff */
[----:B------:R-:W-:Y:S02]  /*18c0*/  FSEL R9, R9, R0, P0 ;  /* 0x0000000009097208 */ /* 0x000fe40000000000 */
[----:B------:R-:W1:Y:S01]  /*18d0*/  MUFU.RCP R0, R2 ;  /* 0x0000000200007308 */ /* 0x000e620000001000 */
[----:B------:R-:W-:Y:S02]  /*18e0*/  FSETP.GEU.FTZ.AND P1, PT, R2, RZ, PT ;  /* 0x000000ff0200720b */ /* 0x000fe40003f3e000 */
[----:B------:R-:W-:-:S02]  /*18f0*/  FSETP.NEU.FTZ.AND P0, PT, R9, RZ, PT ;  /* 0x000000ff0900720b */ /* 0x000fc40003f1d000 */
        /* <DEDUP_REMOVED lines=23> */
.L_x_3522:
[----:B------:R-:W-:Y:S05]  /*1a70*/  BSYNC B1 ;  /* 0x0000000000017941 */ /* 0x000fea0003800000 */
.L_x_3521:
[----:B------:R1:W-:Y:S01]  /*1a80*/  STG.E.U16 desc[UR4][R4.64], R11 ;  /* 0x0000000b04007986 */ /* 0x0003e2000c101504 */
[----:B------:R-:W-:-:S07]  /*1a90*/  VIADD R3, R3, 0x80 ;  /* 0x0000008003037836 */ /* 0x000fce0000000000 */
.L_x_3519:
[----:B------:R-:W-:Y:S05]  /*1aa0*/  BSYNC B2 ;  /* 0x0000000000027941 */ /* 0x000fea0003800000 */
.L_x_3518:
[----:B------:R-:W-:Y:S01]  /*1ab0*/  ISETP.GE.AND P0, PT, R3, UR6, PT ;  /* 0x0000000603007c0c */ /* 0x000fe2000bf06270 */
[----:B------:R-:W-:-:S12]  /*1ac0*/  BSSY B0, `(.L_x_3532) ;  /* 0x0000346000007945 */ /* 0x000fd80003800000 */
[----:B------:R-:W-:Y:S05]  /*1ad0*/  @P0 BRA `(.L_x_3533) ;  /* 0x0000003400100947 */ /* 0x000fea0003800000 */
[----:B-1----:R-:W1:Y:S01]  /*1ae0*/  LDC R4, c[0x0][0x218] ;  /* 0x00008600ff047b82 */ /* 0x002e620000000800 */
        /* <DEDUP_REMOVED lines=287> */
[----:B------:R-:W-:Y:S02]  /*2ce0*/  @P0 IMAD.MOV.U32 R10, RZ, RZ, RZ ;  /* 0x000000ffff0a0224 */ /* 0x000fe400078e00ff */
[----:B------:R-:W-:-:S05]  /*2cf0*/  IADD3 R6, -R11, RZ, RZ ;  /* 0x000000ff0b067210 */ /* 0x000fca0007ffe1ff */
[----:B------:R-:W2:Y:S01]  /*2d00*/  @P0 LDC R15, c[0x0][0x33c] ;  /* 0x0000cf00ff0f0b82 */ /* 0x000ea20000000800 */
[----:B------:R-:W-:Y:S01]  /*2d10*/  IMAD R6, R6, UR8, R7 ;  /* 0x0000000806067c24 */ /* 0x000fe2000f8e0207 */
[----:B------:R-:W-:-:S03]  /*2d20*/  ULDC.64 UR8, c[0x0][0x400] ;  /* 0x0001000000087ab9 */ /* 0x000fc60000000a00 */
[C---:B------:R-:W-:Y:S02]  /*2d30*/  IMAD R5, R6.reuse, UR8, R5 ;  /* 0x0000000806057c24 */ /* 0x040fe4000f8e0205 */
[----:B------:R-:W-:Y:S01]  /*2d40*/  IMAD R0, R6, UR9, R0 ;  /* 0x0000000906007c24 */ /* 0x000fe2000f8e0200 */
[----:B------:R-:W3:Y:S01]  /*2d50*/  @P0 LDC.64 R8, c[0x0][0x408] ;  /* 0x00010200ff080b82 */ /* 0x000ee20000000a00 */
[----:B-1----:R-:W-:-:S05]  /*2d60*/  @P0 IMAD.HI.U32 R2, R11, R12, R10 ;  /* 0x0000000c0b020227 */ /* 0x002fca00078e000a */
[----:B------:R-:W-:-:S04]  /*2d70*/  @P0 SHF.R.U32.HI R2, RZ, R13, R2 ;  /* 0x0000000dff020219 */ /* 0x000fc80000011602 */
[----:B------:R-:W-:-:S05]  /*2d80*/  @P0 IADD3 R10, -R2, RZ, RZ ;  /* 0x000000ff020a0210 */ /* 0x000fca0007ffe1ff */
[----:B--2---:R-:W-:-:S04]  /*2d90*/  @P0 IMAD R10, R15, R10, R11 ;  /* 0x0000000a0f0a0224 */ /* 0x004fc800078e020b */
[C---:B---3--:R-:W-:Y:S02]  /*2da0*/  @P0 IMAD R5, R10.reuse, R8, R5 ;  /* 0x000000080a050224 */ /* 0x048fe400078e0205 */
[----:B------:R-:W-:-:S07]  /*2db0*/  @P0 IMAD R0, R10, R9, R0 ;  /* 0x000000090a000224 */ /* 0x000fce00078e0200 */
.L_x_3534:
[----:B------:R-:W-:Y:S02]  /*2dc0*/  ULDC.64 UR8, c[0x0][0x418] ;  /* 0x0001060000087ab9 */ /* 0x000fe40000000a00 */
[----:B------:R-:W-:-:S04]  /*2dd0*/  IADD3 R8, P0, R0, UR8, RZ ;  /* 0x0000000800087c10 */ /* 0x000fc8000ff1e0ff */
[----:B------:R-:W-:Y:S01]  /*2de0*/  IADD3.X R9, RZ, UR9, RZ, P0, !PT ;  /* 0x00000009ff097c10 */ /* 0x000fe200087fe4ff */
[----:B------:R-:W1:Y:S01]  /*2df0*/  LDC.U16 R6, c[0x0][0x422] ;  /* 0x00010880ff067b82 */ /* 0x000e620000000400 */
[----:B------:R-:W-:-:S03]  /*2e00*/  ULDC.64 UR8, c[0x0][0x410] ;  /* 0x0001040000087ab9 */ /* 0x000fc60000000a00 */
[----:B------:R-:W2:Y:S01]  /*2e10*/  LDG.E.U16 R2, desc[UR4][R8.64] ;  /* 0x0000000408027981 */ /* 0x000ea2000c1e1500 */
[----:B------:R-:W-:Y:S01]  /*2e20*/  IADD3 R4, P1, R5, UR8, RZ ;  /* 0x0000000805047c10 */ /* 0x000fe2000ff3e0ff */
[----:B------:R-:W-:Y:S03]  /*2e30*/  BSSY B2, `(.L_x_3535) ;  /* 0x0000069000027945 */ /* 0x000fe60003800000 */
[----:B------:R-:W-:Y:S01]  /*2e40*/  IADD3.X R5, RZ, UR9, RZ, P1, !PT ;  /* 0x00000009ff057c10 */ /* 0x000fe20008ffe4ff */
[----:B-1----:R-:W-:Y:S01]  /*2e50*/  IMAD.U32 R6, R6, 0x10000, RZ ;  /* 0x0001000006067824 */ /* 0x002fe200078e00ff */
[----:B--2---:R-:W-:-:S04]  /*2e60*/  SHF.L.U32 R7, R2, 0x10, RZ ;  /* 0x0000001002077819 */ /* 0x004fc800000006ff */
        /* <DEDUP_REMOVED lines=33> */
.L_x_3542:
[----:B------:R-:W-:Y:S01]  /*3080*/  FSETP.GEU.FTZ.AND P0, PT, R11, -R10, PT ;  /* 0x8000000a0b00720b */ /* 0x000fe20003f1e000 */
[----:B------:R-:W-:-:S12]  /*3090*/  FADD.FTZ R0, R0, -1 ;  /* 0xbf80000000007421 */ /* 0x000fd80000010000 */
[----:B------:R-:W-:-:S07]  /*30a0*/  @!P0 FADD.FTZ R0, R0, -1 ;  /* 0xbf80000000008421 */ /* 0x000fce0000010000 */
.L_x_3541:
[----:B------:R-:W-:Y:S05]  /*30b0*/  BSYNC B3 ;  /* 0x0000000000037941 */ /* 0x000fea0003800000 */
.L_x_3540:
[----:B------:R-:W-:Y:S01]  /*30c0*/  FFMA.FTZ R9, -R10, R0, R9 ;  /* 0x000000000a097223 */ /* 0x000fe20000010109 */
[----:B------:R-:W-:Y:S06]  /*30d0*/  BRA `(.L_x_3538) ;  /* 0x00000000007c7947 */ /* 0x000fec0003800000 */
.L_x_3539:
        /* <DEDUP_REMOVED lines=15> */
.L_x_3545:
        /* <DEDUP_REMOVED lines=13> */
.L_x_3544:
[----:B------:R-:W-:Y:S05]  /*32a0*/  BSYNC B3 ;  /* 0x0000000000037941 */ /* 0x000fea0003800000 */
.L_x_3543:
[----:B------:R-:W-:-:S04]  /*32b0*/  FMUL.FTZ R7, R7, 1.1920928955078125e-07 ;  /* 0x3400000007077820 */ /* 0x000fc80000410000 */
[----:B------:R-:W-:-:S07]  /*32c0*/  FMUL.FTZ R9, R12, R7 ;  /* 0x000000070c097220 */ /* 0x000fce0000410000 */
.L_x_3538:
[----:B------:R-:W-:Y:S05]  /*32d0*/  BSYNC B1 ;  /* 0x0000000000017941 */ /* 0x000fea0003800000 */
.L_x_3537:
        /* <DEDUP_REMOVED lines=30> */
.L_x_3536:
[----:B------:R-:W-:Y:S05]  /*34c0*/  BSYNC B2 ;  /* 0x0000000000027941 */ /* 0x000fea0003800000 */
.L_x_3535:
[----:B------:R2:W-:Y:S01]  /*34d0*/  STG.E.U16 desc[UR4][R4.64], R11 ;  /* 0x0000000b04007986 */ /* 0x0005e2000c101504 */
[----:B------:R-:W-:-:S05]  /*34e0*/  VIADD R3, R3, 0x80 ;  /* 0x0000008003037836 */ /* 0x000fca0000000000 */
[----:B------:R-:W-:-:S13]  /*34f0*/  ISETP.GE.AND P0, PT, R3, UR6, PT ;  /* 0x0000000603007c0c */ /* 0x000fda000bf06270 */
[----:B--2---:R-:W-:Y:S05]  /*3500*/  @P0 BRA `(.L_x_3533) ;  /* 0x0000001800840947 */ /* 0x004fea0003800000 */
        /* <DEDUP_REMOVED lines=302> */
.L_x_3546:
        /* <DEDUP_REMOVED lines=44> */
.L_x_3554:
[----:B------:R-:W-:Y:S01]  /*4ab0*/  FSETP.GEU.FTZ.AND P0, PT, R11, -R10, PT ;  /* 0x8000000a0b00720b */ /* 0x000fe20003f1e000 */
[----:B------:R-:W-:-:S12]  /*4ac0*/  FADD.FTZ R0, R0, -1 ;  /* 0xbf80000000007421 */ /* 0x000fd80000010000 */
[----:B------:R-:W-:-:S07]  /*4ad0*/  @!P0 FADD.FTZ R0, R0, -1 ;  /* 0xbf80000000008421 */ /* 0x000fce0000010000 */
.L_x_3553:
[----:B------:R-:W-:Y:S05]  /*4ae0*/  BSYNC B3 ;  /* 0x0000000000037941 */ /* 0x000fea0003800000 */
.L_x_3552:
[----:B------:R-:W-:Y:S01]  /*4af0*/  FFMA.FTZ R9, -R10, R0, R9 ;  /* 0x000000000a097223 */ /* 0x000fe20000010109 */
[----:B------:R-:W-:Y:S06]  /*4b00*/  BRA `(.L_x_3550) ;  /* 0x00000000007c7947 */ /* 0x000fec0003800000 */
.L_x_3551:
        /* <DEDUP_REMOVED lines=15> */
.L_x_3557:
        /* <DEDUP_REMOVED lines=13> */
.L_x_3556:
[----:B------:R-:W-:Y:S05]  /*4cd0*/  BSYNC B3 ;  /* 0x0000000000037941 */ /* 0x000fea0003800000 */
.L_x_3555:
[----:B------:R-:W-:-:S04]  /*4ce0*/  FMUL.FTZ R7, R7, 1.1920928955078125e-07 ;  /* 0x3400000007077820 */ /* 0x000fc80000410000 */
[----:B------:R-:W-:-:S07]  /*4cf0*/  FMUL.FTZ R9, R12, R7 ;  /* 0x000000070c097220 */ /* 0x000fce0000410000 */
.L_x_3550:
[----:B------:R-:W-:Y:S05]  /*4d00*/  BSYNC B1 ;  /* 0x0000000000017941 */ /* 0x000fea0003800000 */
.L_x_3549:
        /* <DEDUP_REMOVED lines=30> */
.L_x_3548:
[----:B------:R-:W-:Y:S05]  /*4ef0*/  BSYNC B2 ;  /* 0x0000000000027941 */ /* 0x000fea0003800000 */
.L_x_3547:
[----:B------:R2:W-:Y:S01]  /*4f00*/  STG.E.U16 desc[UR4][R4.64], R11 ;  /* 0x0000000b04007986 */ /* 0x0005e2000c101504 */
[----:B------:R-:W-:-:S07]  /*4f10*/  VIADD R3, R3, 0x80 ;  /* 0x0000008003037836 */ /* 0x000fce0000000000 */
.L_x_3533:
[----:B------:R-:W-:Y:S05]  /*4f20*/  BSYNC B0 ;  /* 0x0000000000007941 */ /* 0x000fea0003800000 */
.L_x_3532:
[----:B------:R-:W-:-:S13]  /*4f30*/  ISETP.GE.AND P0, PT, R3, UR6, PT ;  /* 0x0000000603007c0c */ /* 0x000fda000bf06270 */
[----:B------:R-:W-:Y:S05]  /*4f40*/  @P0 EXIT ;  /* 0x000000000000094d */ /* 0x000fea0003800000 */
[----:B-12---:R-:W1:Y:S01]  /*4f50*/  LDC R4, c[0x0][0x218] ;  /* 0x00008600ff047b82 */ /* 0x006e620000000800 */
[----:B------:R-:W-:Y:S01]  /*4f60*/  HFMA2.MMA R5, -RZ, RZ, 0, 0 ;  /* 0x00000000ff057435 */ /* 0x000fe200000001ff */
[----:B------:R-:W-:Y:S02]  /*4f70*/  MOV R0, RZ ;  /* 0x000000ff00007202 */ /* 0x000fe40000000f00 */
[----:B-1----:R-:W-:-:S13]  /*4f80*/  ISETP.NE.AND P0, PT, R4, RZ, PT ;  /* 0x000000ff0400720c */ /* 0x002fda0003f05270 */
        /* <DEDUP_REMOVED lines=284> */
[----:B------:R-:W-:Y:S01]  /*6150*/  @P0 IMAD.MOV.U32 R6, RZ, RZ, RZ ;  /* 0x000000ffff060224 */ /* 0x000fe200078e00ff */
[----:B------:R-:W-:Y:S02]  /*6160*/  ULDC.64 UR6, c[0x0][0x400] ;  /* 0x0001000000067ab9 */ /* 0x000fe40000000a00 */
[C---:B------:R-:W-:Y:S01]  /*6170*/  IADD3 R9, -R7.reuse, RZ, RZ ;  /* 0x000000ff07097210 */ /* 0x040fe20007ffe1ff */
[----:B------:R-:W2:Y:S08]  /*6180*/  @P0 LDC R13, c[0x0][0x33c] ;  /* 0x0000cf00ff0d0b82 */ /* 0x000eb00000000800 */
[----:B0-----:R-:W0:Y:S01]  /*6190*/  @P0 LDC.64 R14, c[0x0][0x408] ;  /* 0x00010200ff0e0b82 */ /* 0x001e220000000a00 */
[----:B-1----:R-:W-:-:S05]  /*61a0*/  @P0 IMAD.HI.U32 R2, R7, R10, R6 ;  /* 0x0000000a07020227 */ /* 0x002fca00078e0006 */
[----:B------:R-:W-:Y:S01]  /*61b0*/  @P0 SHF.R.U32.HI R4, RZ, R11, R2 ;  /* 0x0000000bff040219 */ /* 0x000fe20000011602 */
[----:B------:R-:W-:-:S03]  /*61c0*/  IMAD R2, R9, UR8, R3 ;  /* 0x0000000809027c24 */ /* 0x000fc6000f8e0203 */
[----:B------:R-:W-:Y:S01]  /*61d0*/  @P0 IADD3 R6, -R4, RZ, RZ ;  /* 0x000000ff04060210 */ /* 0x000fe20007ffe1ff */
[C---:B------:R-:W-:Y:S02]  /*61e0*/  IMAD R5, R2.reuse, UR6, R5 ;  /* 0x0000000602057c24 */ /* 0x040fe4000f8e0205 */
[----:B------:R-:W-:Y:S02]  /*61f0*/  IMAD R0, R2, UR7, R0 ;  /* 0x0000000702007c24 */ /* 0x000fe4000f8e0200 */
[----:B--2---:R-:W-:-:S04]  /*6200*/  @P0 IMAD R6, R13, R6, R7 ;  /* 0x000000060d060224 */ /* 0x004fc800078e0207 */
[C---:B0-----:R-:W-:Y:S02]  /*6210*/  @P0 IMAD R5, R6.reuse, R14, R5 ;  /* 0x0000000e06050224 */ /* 0x041fe400078e0205 */
[----:B------:R-:W-:-:S07]  /*6220*/  @P0 IMAD R0, R6, R15, R0 ;  /* 0x0000000f06000224 */ /* 0x000fce00078e0200 */
.L_x_3558:
[----:B------:R-:W-:Y:S02]  /*6230*/  ULDC.64 UR6, c[0x0][0x418] ;  /* 0x0001060000067ab9 */ /* 0x000fe40000000a00 */
[----:B------:R-:W-:-:S04]  /*6240*/  IADD3 R8, P0, R0, UR6, RZ ;  /* 0x0000000600087c10 */ /* 0x000fc8000ff1e0ff */
[----:B------:R-:W-:Y:S01]  /*6250*/  IADD3.X R9, RZ, UR7, RZ, P0, !PT ;  /* 0x00000007ff097c10 */ /* 0x000fe200087fe4ff */
[----:B------:R-:W1:Y:S01]  /*6260*/  LDC.U16 R6, c[0x0][0x422] ;  /* 0x00010880ff067b82 */ /* 0x000e620000000400 */
[----:B------:R-:W-:-:S03]  /*6270*/  ULDC.64 UR6, c[0x0][0x410] ;  /* 0x0001040000067ab9 */ /* 0x000fc60000000a00 */
[----:B------:R-:W2:Y:S01]  /*6280*/  LDG.E.U16 R4, desc[UR4][R8.64] ;  /* 0x0000000408047981 */ /* 0x000ea2000c1e1500 */
[----:B------:R-:W-:Y:S01]  /*6290*/  IADD3 R2, P1, R5, UR6, RZ ;  /* 0x0000000605027c10 */ /* 0x000fe2000ff3e0ff */
[----:B------:R-:W-:Y:S01]  /*62a0*/  BSSY B0, `(.L_x_3559) ;  /* 0x0000069000007945 */ /* 0x000fe20003800000 */
[----:B-1----:R-:W-:Y:S01]  /*62b0*/  IMAD.U32 R6, R6, 0x10000, RZ ;  /* 0x0001000006067824 */ /* 0x002fe200078e00ff */
[----:B--2---:R-:W-:-:S04]  /*62c0*/  SHF.L.U32 R7, R4, 0x10, RZ ;  /* 0x0000001004077819 */ /* 0x004fc800000006ff */
[----:B------:R-:W-:-:S13]  /*62d0*/  FSETP.NEU.FTZ.AND P0, PT, R7, RZ, PT ;  /* 0x000000ff0700720b */ /* 0x000fda0003f1d000 */
[----:B------:R-:W1:Y:S02]  /*62e0*/  @!P0 MUFU.RCP R3, R7 ;  /* 0x0000000700038308 */ /* 0x000e640000001000 */
[----:B-1----:R-:W-:Y:S01]  /*62f0*/  @!P0 FMUL.FTZ R0, R6, R3 ;  /* 0x0000000306008220 */ /* 0x002fe20000410000 */
[----:B------:R-:W-:-:S04]  /*6300*/  IADD3.X R3, RZ, UR7, RZ, P1, !PT ;  /* 0x00000007ff037c10 */ /* 0x000fc80008ffe4ff */
        /* <DEDUP_REMOVED lines=30> */
.L_x_3566:
[----:B------:R-:W-:Y:S01]  /*64f0*/  FSETP.GEU.FTZ.AND P0, PT, R9, -R10, PT ;  /* 0x8000000a0900720b */ /* 0x000fe20003f1e000 */
[----:B------:R-:W-:-:S12]  /*6500*/  FADD.FTZ R0, R0, -1 ;  /* 0xbf80000000007421 */ /* 0x000fd80000010000 */
[----:B------:R-:W-:-:S07]  /*6510*/  @!P0 FADD.FTZ R0, R0, -1 ;  /* 0xbf80000000008421 */ /* 0x000fce0000010000 */
.L_x_3565:
[----:B------:R-:W-:Y:S05]  /*6520*/  BSYNC B2 ;  /* 0x0000000000027941 */ /* 0x000fea0003800000 */
.L_x_3564:
[----:B------:R-:W-:Y:S01]  /*6530*/  FFMA.FTZ R5, -R10, R0, R5 ;  /* 0x000000000a057223 */ /* 0x000fe20000010105 */
[----:B------:R-:W-:Y:S06]  /*6540*/  BRA `(.L_x_3562) ;  /* 0x00000000007c7947 */ /* 0x000fec0003800000 */
.L_x_3563:
        /* <DEDUP_REMOVED lines=15> */
.L_x_3569:
[----:B------:R-:W-:-:S04]  /*6640*/  VIMNMX.U32 R7, R8, 0xb800000, PT ;  /* 0x0b80000008077848 */ /* 0x000fc80003fe0000 */
[----:B------:R-:W-:Y:S01]  /*6650*/  IADD3 R5, R7, R5, RZ ;  /* 0x0000000507057210 */ /* 0x000fe20007ffe0ff */
[----:B------:R-:W-:-:S04]  /*6660*/  IMAD.IADD R8, R8, 0x1, -R7 ;  /* 0x0000000108087824 */ /* 0x000fc800078e0a07 */
[----:B--2---:R-:W-:Y:S01]  /*6670*/  FFMA.FTZ R9, R0, R5, -RZ ;  /* 0x0000000500097223 */ /* 0x004fe200000108ff */
[----:B------:R-:W-:-:S03]  /*6680*/  ISETP.NE.AND P1, PT, R8, RZ, PT ;  /* 0x000000ff0800720c */ /* 0x000fc60003f25270 */
[----:B------:R-:W-:-:S04]  /*6690*/  FFMA.FTZ R10, -R12, R9, R5 ;  /* 0x000000090c0a7223 */ /* 0x000fc80000010105 */
[----:B------:R-:W-:-:S04]  /*66a0*/  FFMA.FTZ R10, R0, R10, R9 ;  /* 0x0000000a000a7223 */ /* 0x000fc80000010009 */
[----:B------:R-:W-:-:S04]  /*66b0*/  FFMA.FTZ R9, -R12, R10, R5 ;  /* 0x0000000a0c097223 */ /* 0x000fc80000010105 */
[----:B------:R-:W-:-:S04]  /*66c0*/  FFMA.FTZ.RZ R9, R0, R9, R10 ;  /* 0x0000000900097223 */ /* 0x000fc8000001c00a */
[----:B------:R-:W2:Y:S02]  /*66d0*/  FRND.TRUNC R10, R9 ;  /* 0x00000009000a7307 */ /* 0x000ea4000020d000 */
[----:B--2---:R-:W-:-:S05]  /*66e0*/  FFMA.FTZ R5, -R12, R10, R5 ;  /* 0x0000000a0c057223 */ /* 0x004fca0000010105 */
[----:B------:R-:W-:-:S13]  /*66f0*/  ISETP.NE.AND P0, PT, R5, RZ, PT ;  /* 0x000000ff0500720c */ /* 0x000fda0003f05270 */
[----:B------:R-:W-:Y:S05]  /*6700*/  @P0 BRA P1, `(.L_x_3569) ;  /* 0xfffffffc00cc0947 */ /* 0x000fea000083ffff */
.L_x_3568:
[----:B------:R-:W-:Y:S05]  /*6710*/  BSYNC B2 ;  /* 0x0000000000027941 */ /* 0x000fea0003800000 */
.L_x_3567:
[----:B------:R-:W-:-:S04]  /*6720*/  FMUL.FTZ R0, R5, 1.1920928955078125e-07 ;  /* 0x3400000005007820 */ /* 0x000fc80000410000 */
[----:B------:R-:W-:-:S07]  /*6730*/  FMUL.FTZ R5, R11, R0 ;  /* 0x000000000b057220 */ /* 0x000fce0000410000 */
.L_x_3562:
[----:B------:R-:W-:Y:S05]  /*6740*/  BSYNC B1 ;  /* 0x0000000000017941 */ /* 0x000fea0003800000 */
.L_x_3561:
[C---:B------:R-:W-:Y:S02]  /*6750*/  LOP3.LUT R0, R5.reuse, 0x80000000, R6, 0xb8, !PT ;  /* 0x8000000005007812 */ /* 0x040fe400078eb806 */
[C---:B------:R-:W-:Y:S02]  /*6760*/  FSETP.GTU.FTZ.AND P0, PT, |R5|.reuse, +INF , PT ;  /* 0x7f8000000500780b */ /* 0x040fe40003f1c200 */
[----:B------:R-:W-:Y:S02]  /*6770*/  SHF.L.U32 R4, R4, 0x10, RZ ;  /* 0x0000001004047819 */ /* 0x000fe400000006ff */
[----:B------:R-:W-:Y:S02]  /*6780*/  FSEL R5, R5, R0, P0 ;  /* 0x0000000005057208 */ /* 0x000fe40000000000 */
[----:B------:R-:W2:Y:S01]  /*6790*/  MUFU.RCP R0, R4 ;  /* 0x0000000400007308 */ /* 0x000ea20000001000 */
[----:B------:R-:W-:Y:S02]  /*67a0*/  FSETP.GEU.FTZ.AND P1, PT, R4, RZ, PT ;  /* 0x000000ff0400720b */ /* 0x000fe40003f3e000 */
[----:B------:R-:W-:-:S02]  /*67b0*/  FSETP.NEU.FTZ.AND P0, PT, R5, RZ, PT ;  /* 0x000000ff0500720b */ /* 0x000fc40003f1d000 */
        /* <DEDUP_REMOVED lines=19> */
[----:B------:R-:W-:-:S05]  /*68f0*/  @P0 SHF.L.U32 R4, R9, 0x10, RZ ;  /* 0x0000001009040819 */ /* 0x000fca00000006ff */
[----:B------:R-:W-:-:S05]  /*6900*/  @P0 FADD.FTZ R4, R4, 1 ;  /* 0x3f80000004040421 */ /* 0x000fca0000010000 */
[----:B------:R-:W-:-:S04]  /*6910*/  @P0 F2FP.BF16.F32.PACK_AB R4, RZ, R4 ;  /* 0x00000004ff04023e */ /* 0x000fc800000010ff */
[----:B------:R-:W-:-:S07]  /*6920*/  @P0 PRMT R9, R4, 0x7610, R9 ;  /* 0x0000761004090816 */ /* 0x000fce0000000009 */
.L_x_3560:
[----:B------:R-:W-:Y:S05]  /*6930*/  BSYNC B0 ;  /* 0x0000000000007941 */ /* 0x000fea0003800000 */
.L_x_3559:
[----:B------:R-:W-:Y:S01]  /*6940*/  STG.E.U16 desc[UR4][R2.64], R9 ;  /* 0x0000000902007986 */ /* 0x000fe2000c101504 */
[----:B------:R-:W-:Y:S05]  /*6950*/  EXIT ;  /* 0x000000000000794d */ /* 0x000fea0003800000 */
.L_x_3570:
        /* <DEDUP_REMOVED lines=10> */
.L_x_37778:


//--------------------- .text._ZN2at6native27unrolled_elementwise_kernelINS0_13AUnaryFunctorIN3c108BFloat16ES4_S4_ZZZNS0_15binary_internal21div_floor_kernel_cudaERNS_18TensorIteratorBaseEENKUlvE1_clEvENKUlvE2_clEvEUlS4_S4_E_EESt5arrayIPcLm2EELi4E23TrivialOffsetCalculatorILi1EjESG_NS0_6memory15LoadWithoutCastENSH_16StoreWithoutCastEEEviT_T0_T2_T3_T4_T5_ --------------------------
	.section	.text._ZN2at6native27unrolled_elementwise_kernelINS0_13AUnaryFunctorIN3c108BFloat16ES4_S4_ZZZNS0_15binary_internal21div_floor_kernel_cudaERNS_18TensorIteratorBaseEENKUlvE1_clEvENKUlvE2_clEvEUlS4_S4_E_EESt5arrayIPcLm2EELi4E23TrivialOffsetCalculatorILi1EjESG_NS0_6memory15LoadWithoutCastENSH_16StoreWithoutCastEEEviT_T0_T2_T3_T4_T5_,"ax",@progbits
	.align	128
        .global         _ZN2at6native27unrolled_elementwise_kernelINS0_13AUnaryFunctorIN3c108BFloat16ES4_S4_ZZZNS0_15binary_internal21div_floor_kernel_cudaERNS_18TensorIteratorBaseEENKUlvE1_clEvENKUlvE2_clEvEUlS4_S4_E_EESt5arrayIPcLm2EELi4E23TrivialOffsetCalculatorILi1EjESG_NS0_6memory15LoadWithoutCastENSH_16StoreWithoutCastEEEviT_T0_T2_T3_T4_T5_
        .type           _ZN2at6native27unrolled_elementwise_kernelINS0_13AUnaryFunctorIN3c108BFloat16ES4_S4_ZZZNS0_15binary_internal21div_floor_kernel_cudaERNS_18TensorIteratorBaseEENKUlvE1_clEvENKUlvE2_clEvEUlS4_S4_E_EESt5arrayIPcLm2EELi4E23TrivialOffsetCalculatorILi1EjESG_NS0_6memory15LoadWithoutCastENSH_16StoreWithoutCastEEEviT_T0_T2_T3_T4_T5_,@function
        .size           _ZN2at6native27unrolled_elementwise_kernelINS0_13AUnaryFunctorIN3c108BFloat16ES4_S4_ZZZNS0_15binary_internal21div_floor_kernel_cudaERNS_18TensorIteratorBaseEENKUlvE1_clEvENKUlvE2_clEvEUlS4_S4_E_EESt5arrayIPcLm2EELi4E23TrivialOffsetCalculatorILi1EjESG_NS0_6memory15LoadWithoutCastENSH_16StoreWithoutCastEEEviT_T0_T2_T3_T4_T5_,(.L_x_37779 - _ZN2at6native27unrolled_elementwise_kernelINS0_13AUnaryFunctorIN3c108BFloat16ES4_S4_ZZZNS0_15binary_internal21div_floor_kernel_cudaERNS_18TensorIteratorBaseEENKUlvE1_clEvENKUlvE2_clEvEUlS4_S4_E_EESt5arrayIPcLm2EELi4E23TrivialOffsetCalculatorILi1EjESG_NS0_6memory15LoadWithoutCastENSH_16StoreWithoutCastEEEviT_T0_T2_T3_T4_T5_)
        .other          _ZN2at6native27unrolled_elementwise_kernelINS0_13AUnaryFunctorIN3c108BFloat16ES4_S4_ZZZNS0_15binary_internal21div_floor_kernel_cudaERNS_18TensorIteratorBaseEENKUlvE1_clEvENKUlvE2_clEvEUlS4_S4_E_EESt5arrayIPcLm2EELi4E23TrivialOffsetCalculatorILi1EjESG_NS0_6memory15LoadWithoutCastENSH_16StoreWithoutCastEEEviT_T0_T2_T3_T4_T5_,@"STO_CUDA_ENTRY STV_DEFAULT"
_ZN2at6native27unrolled_elementwise_kernelINS0_13AUnaryFunctorIN3c108BFloat16ES4_S4_ZZZNS0_15binary_internal21div_floor_kernel_cudaERNS_18TensorIteratorBaseEENKUlvE1_clEvENKUlvE2_clEvEUlS4_S4_E_EESt5arrayIPcLm2EELi4E23TrivialOffsetCalculatorILi1EjESG_NS0_6memory15LoadWithoutCastENSH_16StoreWithoutCastEEEviT_T0_T2_T3_T4_T5_:
.text._ZN2at6native27unrolled_elementwise_kernelINS0_13AUnaryFunctorIN3c108BFloat16ES4_S4_ZZZNS0_15binary_internal21div_floor_kernel_cudaERNS_18TensorIteratorBaseEENKUlvE1_clEvENKUlvE2_clEvEUlS4_S4_E_EESt5arrayIPcLm2EELi4E23TrivialOffsetCalculatorILi1EjESG_NS0_6memory15LoadWithoutCastENSH_16StoreWithoutCastEEEviT_T0_T2_T3_T4_T5_:
[----:B------:R-:W-:Y:S01]  /*0000*/  LDC R1, c[0x0][0x28] ;  /* 0x00000a00ff017b82 */ /* 0x000fe20000000800 */
[----:B------:R-:W0:Y:S07]  /*0010*/  S2R R2, SR_CTAID.X ;  /* 0x0000000000027919 */ /* 0x000e2e0000002500 */
[----:B------:R-:W0:Y:S01]  /*0020*/  LDC R3, c[0x0][0x210] ;  /* 0x00008400ff037b82 */ /* 0x000e220000000800 */
[----:B------:R-:W-:Y:S01]  /*0030*/  PRMT R4, RZ, 0x7610, R4 ;  /* 0x00007610ff047816 */ /* 0x000fe20000000004 */
[----:B------:R-:W-:Y:S01]  /*0040*/  ULDC.64 UR4, c[0x0][0x208] ;  /* 0x0000820000047ab9 */ /* 0x000fe20000000a00 */
[----:B------:R-:W1:Y:S01]  /*0050*/  S2R R5, SR_TID.X ;  /* 0x0000000000057919 */ /* 0x000e620000002100 */
        /* <DEDUP_REMOVED lines=8> */
[----:B------:R-:W-:Y:S01]  /*00e0*/  @!P0 IADD3 R15, R15, 0x80, RZ ;  /* 0x000000800f0f8810 */ /* 0x000fe20007ffe0ff */
[----:B------:R-:W1:Y:S03]  /*00f0*/  @!P0 LDC.64 R12, c[0x0][0x220] ;  /* 0x00008800ff0c8b82 */ /* 0x000e660000000a00 */
[----:B------:R-:W-:Y:S01]  /*0100*/  ISETP.GE.AND P3, PT, R15, R3, PT ;  /* 0x000000030f00720c */ /* 0x000fe20003f66270 */
[----:B0-----:R-:W-:-:S12]  /*0110*/  @!P2 IMAD.WIDE.U32 R6, R17, 0x2, R6 ;  /* 0x000000021106a825 */ /* 0x001fd800078e0006 */
[----:B------:R-:W-:Y:S01]  /*0120*/  @!P3 IMAD R21, R2, 0x200, R15 ;  /* 0x000002000215b824 */ /* 0x000fe200078e020f */
[----:B------:R-:W0:Y:S01]  /*0130*/  @!P3 LDC.64 R10, c[0x0][0x220] ;  /* 0x00008800ff0abb82 */ /* 0x000e220000000a00 */
[----:B------:R-:W-:-:S05]  /*0140*/  @!P3 VIADD R15, R15, 0x80 ;  /* 0x000000800f0fb836 */ /* 0x000fca0000000000 */
[----:B------:R-:W-:Y:S01]  /*0150*/  ISETP.GE.AND P1, PT, R15, R3, PT ;  /* 0x000000030f00720c */ /* 0x000fe20003f26270 */
[----:B-1----:R-:W-:-:S12]  /*0160*/  @!P0 IMAD.WIDE.U32 R12, R19, 0x2, R12 ;  /* 0x00000002130c8825 */ /* 0x002fd800078e000c */
[----:B------:R-:W1:Y:S01]  /*0170*/  @!P1 LDC.64 R8, c[0x0][0x220] ;  /* 0x00008800ff089b82 */ /* 0x000e620000000a00 */
[----:B------:R-:W-:Y:S02]  /*0180*/  @!P1 IMAD R15, R2, 0x200, R15 ;  /* 0x00000200020f9824 */ /* 0x000fe400078e020f */
[----:B0-----:R-:W-:Y:S01]  /*0190*/  @!P3 IMAD.WIDE.U32 R16, R21, 0x2, R10 ;  /* 0x000000021510b825 */ /* 0x001fe200078e000a */
[----:B------:R-:W-:-:S06]  /*01a0*/  PRMT R11, RZ, 0x7610, R11 ;  /* 0x00007610ff0b7816 */ /* 0x000fcc000000000b */
[----:B------:R0:W5:Y:S01]  /*01b0*/  @!P2 LDG.E.U16 R11, desc[UR4][R6.64] ;  /* 0x00000004060ba981 */ /* 0x000162000c1e1500 */
[--C-:B-1----:R-:W-:Y:S01]  /*01c0*/  @!P1 IMAD.WIDE.U32 R14, R15, 0x2, R8.reuse ;  /* 0x000000020f0e9825 */ /* 0x102fe200078e0008 */
[----:B------:R-:W-:Y:S02]  /*01d0*/  PRMT R9, RZ, 0x7610, R9 ;  /* 0x00007610ff097816 */ /* 0x000fe40000000009 */
[----:B------:R-:W-:Y:S02]  /*01e0*/  PRMT R8, RZ, 0x7610, R8 ;  /* 0x00007610ff087816 */ /* 0x000fe40000000008 */
[----:B------:R0:W5:Y:S04]  /*01f0*/  @!P1 LDG.E.U16 R4, desc[UR4][R14.64] ;  /* 0x000000040e049981 */ /* 0x000168000c1e1500 */
[----:B------:R0:W5:Y:S04]  /*0200*/  @!P0 LDG.E.U16 R9, desc[UR4][R12.64] ;  /* 0x000000040c098981 */ /* 0x000168000c1e1500 */
[----:B------:R0:W5:Y:S01]  /*0210*/  @!P3 LDG.E.U16 R8, desc[UR4][R16.64] ;  /* 0x000000041008b981 */ /* 0x000162000c1e1500 */
[----:B------:R-:W1:Y:S01]  /*0220*/  LDC.U16 R10, c[0x0][0x216] ;  /* 0x00008580ff0a7b82 */ /* 0x000e620000000400 */
[----:B------:R-:W-:Y:S04]  /*0230*/  BSSY B1, `(.L_x_3571) ;  /* 0x0000068000017945 */ /* 0x000fe80003800000 */
[----:B------:R-:W-:Y:S05]  /*0240*/  @P2 BRA `(.L_x_3572) ;  /* 0x0000000400982947 */ /* 0x000fea0003800000 */
[----:B0----5:R-:W-:Y:S01]  /*0250*/  IMAD.U32 R13, R11, 0x10000, RZ ;  /* 0x000100000b0d7824 */ /* 0x021fe200078e00ff */
[----:B-1----:R-:W-:-:S04]  /*0260*/  SHF.L.U32 R6, R10, 0x10, RZ ;  /* 0x000000100a067819 */ /* 0x002fc800000006ff */
        /* <DEDUP_REMOVED lines=33> */
.L_x_3578:
[----:B------:R-:W-:Y:S01]  /*0480*/  FSETP.GEU.FTZ.AND P0, PT, R15, -R14, PT ;  /* 0x8000000e0f00720b */ /* 0x000fe20003f1e000 */
[----:B------:R-:W-:-:S12]  /*0490*/  FADD.FTZ R0, R0, -1 ;  /* 0xbf80000000007421 */ /* 0x000fd80000010000 */
[----:B------:R-:W-:-:S07]  /*04a0*/  @!P0 FADD.FTZ R0, R0, -1 ;  /* 0xbf80000000008421 */ /* 0x000fce0000010000 */
.L_x_3577:
[----:B------:R-:W-:Y:S05]  /*04b0*/  BSYNC B2 ;  /* 0x0000000000027941 */ /* 0x000fea0003800000 */
.L_x_3576:
[----:B------:R-:W-:Y:S01]  /*04c0*/  FFMA.FTZ R7, -R14, R0, R7 ;  /* 0x000000000e077223 */ /* 0x000fe20000010107 */
[----:B------:R-:W-:Y:S06]  /*04d0*/  BRA `(.L_x_3574) ;  /* 0x00000000007c7947 */ /* 0x000fec0003800000 */
.L_x_3575:
        /* <DEDUP_REMOVED lines=15> */
.L_x_3581:
        /* <DEDUP_REMOVED lines=13> */
.L_x_3580:
[----:B------:R-:W-:Y:S05]  /*06a0*/  BSYNC B2 ;  /* 0x0000000000027941 */ /* 0x000fea0003800000 */
.L_x_3579:
[----:B------:R-:W-:-:S04]  /*06b0*/  FMUL.FTZ R7, R7, 1.1920928955078125e-07 ;  /* 0x3400000007077820 */ /* 0x000fc80000410000 */
[----:B------:R-:W-:-:S07]  /*06c0*/  FMUL.FTZ R7, R16, R7 ;  /* 0x0000000710077220 */ /* 0x000fce0000410000 */
.L_x_3574:
[----:B------:R-:W-:Y:S05]  /*06d0*/  BSYNC B0 ;  /* 0x0000000000007941 */ /* 0x000fea0003800000 */
.L_x_3573:
[C---:B------:R-:W-:Y:S02]  /*06e0*/  FSETP.GTU.FTZ.AND P0, PT, |R7|.reuse, +INF , PT ;  /* 0x7f8000000700780b */ /* 0x040fe40003f1c200 */
[----:B------:R-:W-:Y:S02]  /*06f0*/  LOP3.LUT R0, R7, 0x80000000, R6, 0xb8, !PT ;  /* 0x8000000007007812 */ /* 0x000fe400078eb806 */
        /* <DEDUP_REMOVED lines=27> */
.L_x_3572:
[----:B------:R-:W-:Y:S05]  /*08b0*/  BSYNC B1 ;  /* 0x0000000000017941 */ /* 0x000fea0003800000 */
.L_x_3571:
[----:B0-----:R-:W-:Y:S01]  /*08c0*/  VIADD R6, R5, 0x80 ;  /* 0x0000008005067836 */ /* 0x001fe20000000000 */
[----:B------:R-:W-:Y:S04]  /*08d0*/  BSSY B1, `(.L_x_3582) ;  /* 0x0000069000017945 */ /* 0x000fe80003800000 */
[----:B------:R-:W-:-:S13]  /*08e0*/  ISETP.GE.AND P0, PT, R6, R3, PT ;  /* 0x000000030600720c */ /* 0x000fda0003f06270 */
[----:B------:R-:W-:Y:S05]  /*08f0*/  @P0 BRA `(.L_x_3583) ;  /* 0x0000000400980947 */ /* 0x000fea0003800000 */
[----:B-----5:R-:W-:Y:S01]  /*0900*/  SHF.L.U32 R0, R9, 0x10, RZ ;  /* 0x0000001009007819 */ /* 0x020fe200000006ff */
[----:B-1----:R-:W-:-:S03]  /*0910*/  IMAD.U32 R11, R10, 0x10000, RZ ;  /* 0x000100000a0b7824 */ /* 0x002fc600078e00ff */
        /* <DEDUP_REMOVED lines=32> */
.L_x_3589:
[----:B------:R-:W-:Y:S01]  /*0b20*/  FSETP.GEU.FTZ.AND P0, PT, R15, -R17, PT ;  /* 0x800000110f00720b */ /* 0x000fe20003f1e000 */
[----:B------:R-:W-:-:S12]  /*0b30*/  FADD.FTZ R13, R13, -1 ;  /* 0xbf8000000d0d7421 */ /* 0x000fd80000010000 */
[----:B------:R-:W-:-:S07]  /*0b40*/  @!P0 FADD.FTZ R13, R13, -1 ;  /* 0xbf8000000d0d8421 */ /* 0x000fce0000010000 */
.L_x_3588:
[----:B------:R-:W-:Y:S05]  /*0b50*/  BSYNC B2 ;  /* 0x0000000000027941 */ /* 0x000fea0003800000 */
.L_x_3587:
[----:B------:R-:W-:Y:S01]  /*0b60*/  FFMA.FTZ R12, -R17, R13, R12 ;  /* 0x0000000d110c7223 */ /* 0x000fe2000001010c */
[----:B------:R-:W-:Y:S06]  /*0b70*/  BRA `(.L_x_3585) ;  /* 0x00000000007c7947 */ /* 0x000fec0003800000 */
.L_x_3586:
        /* <DEDUP_REMOVED lines=15> */
.L_x_3592:
        /* <DEDUP_REMOVED lines=13> */
.L_x_3591:
[----:B------:R-:W-:Y:S05]  /*0d40*/  BSYNC B2 ;  /* 0x0000000000027941 */ /* 0x000fea0003800000 */
.L_x_3590:
[----:B------:R-:W-:-:S04]  /*0d50*/  FMUL.FTZ R13, R13, 1.1920928955078125e-07 ;  /* 0x340000000d0d7820 */ /* 0x000fc80000410000 */
[----:B------:R-:W-:-:S07]  /*0d60*/  FMUL.FTZ R12, R12, R13 ;  /* 0x0000000d0c0c7220 */ /* 0x000fce0000410000 */
.L_x_3585:
[----:B------:R-:W-:Y:S05]  /*0d70*/  BSYNC B0 ;  /* 0x0000000000007941 */ /* 0x000fea0003800000 */
.L_x_3584:
        /* <DEDUP_REMOVED lines=30> */
.L_x_3583:
[----:B------:R-:W-:Y:S05]  /*0f60*/  BSYNC B1 ;  /* 0x0000000000017941 */ /* 0x000fea0003800000 */
.L_x_3582:
[----:B------:R-:W-:Y:S01]  /*0f70*/  IADD3 R0, R5, 0x100, RZ ;  /* 0x0000010005007810 */ /* 0x000fe20007ffe0ff */
[----:B------:R-:W-:Y:S03]  /*0f80*/  BSSY B1, `(.L_x_3593) ;  /* 0x0000069000017945 */ /* 0x000fe60003800000 */
[----:B------:R-:W-:-:S13]  /*0f90*/  ISETP.GE.AND P0, PT, R0, R3, PT ;  /* 0x000000030000720c */ /* 0x000fda0003f06270 */
[----:B------:R-:W-:Y:S05]  /*0fa0*/  @P0 BRA `(.L_x_3594) ;  /* 0x0000000400980947 */ /* 0x000fea0003800000 */
[----:B-----5:R-:W-:Y:S02]  /*0fb0*/  IMAD.U32 R0, R8, 0x10000, RZ ;  /* 0x0001000008007824 */ /* 0x020fe400078e00ff */
[----:B-1----:R-:W-:-:S03]  /*0fc0*/  IMAD.U32 R9, R10, 0x10000, RZ ;  /* 0x000100000a097824 */ /* 0x002fc600078e00ff */
        /* <DEDUP_REMOVED lines=32> */
.L_x_3600:
[----:B------:R-:W-:Y:S01]  /*11d0*/  FSETP.GEU.FTZ.AND P0, PT, R16, -R15, PT ;  /* 0x8000000f1000720b */ /* 0x000fe20003f1e000 */
[----:B------:R-:W-:-:S12]  /*11e0*/  FADD.FTZ R11, R11, -1 ;  /* 0xbf8000000b0b7421 */ /* 0x000fd80000010000 */
[----:B------:R-:W-:-:S07]  /*11f0*/  @!P0 FADD.FTZ R11, R11, -1 ;  /* 0xbf8000000b0b8421 */ /* 0x000fce0000010000 */
.L_x_3599:
[----:B------:R-:W-:Y:S05]  /*1200*/  BSYNC B2 ;  /* 0x0000000000027941 */ /* 0x000fea0003800000 */
.L_x_3598:
[----:B------:R-:W-:Y:S01]  /*1210*/  FFMA.FTZ R14, -R15, R11, R14 ;  /* 0x0000000b0f0e7223 */ /* 0x000fe2000001010e */
[----:B------:R-:W-:Y:S06]  /*1220*/  BRA `(.L_x_3596) ;  /* 0x00000000007c7947 */ /* 0x000fec0003800000 */
.L_x_3597:
[----:B------:R-:W-:Y:S01]  /*1230*/  VIADD R11, R17, 0xf4800000 ;  /* 0xf4800000110b7836 */ /* 0x000fe20000000000 */
[----:B------:R-:W-:Y:S01]  /*1240*/  FSETP.GT.FTZ.AND P0, PT, |R0|, RZ, PT ;  /* 0x000000ff0000720b */ /* 0x000fe20003f14200 */
[----:B------:R-:W-:Y:S01]  /*1250*/  BSSY B2, `(.L_x_3601) ;  /* 0x000001a000027945 */ /* 0x000fe20003800000 */
[C---:B------:R-:W-:Y:S02]  /*1260*/  LOP3.LUT R0, R14.reuse, 0x7fffff, RZ, 0xc0, !PT ;  /* 0x007fffff0e007812 */ /* 0x040fe400078ec0ff */
[----:B------:R-:W-:Y:S02]  /*1270*/  LOP3.LUT R11, R11, 0xff800000, RZ, 0xc0, !PT ;  /* 0xff8000000b0b7812 */ /* 0x000fe400078ec0ff */
[----:B------:R-:W-:Y:S02]  /*1280*/  ISETP.GT.U32.OR P0, PT, R14, 0x7f7fffff, !P0 ;  /* 0x7f7fffff0e00780c */ /* 0x000fe40004704470 */
[----:B------:R-:W-:Y:S01]  /*1290*/  LOP3.LUT R13, R0, 0x3f800000, RZ, 0xfc, !PT ;  /* 0x3f800000000d7812 */ /* 0x000fe200078efcff */
[----:B------:R-:W-:-:S05]  /*12a0*/  IMAD.IADD R11, R14, 0x1, -R11 ;  /* 0x000000010e0b7824 */ /* 0x000fca00078e0a0b */
[----:B------:R-:W-:Y:S02]  /*12b0*/  LOP3.LUT P1, R15, R11, 0xff800000, RZ, 0xc0, !PT ;  /* 0xff8000000b0f7812 */ /* 0x000fe4000782c0ff */
[----:B------:R-:W-:-:S04]  /*12c0*/  LOP3.LUT R11, R17, 0xff800000, RZ, 0xc0, !PT ;  /* 0xff800000110b7812 */ /* 0x000fc800078ec0ff */
[----:B------:R-:W-:-:S07]  /*12d0*/  FSEL R11, R11, +QNAN , !P0 ;  /* 0x7fffffff0b0b7808 */ /* 0x000fce0004000000 */
[----:B------:R-:W-:Y:S05]  /*12e0*/  @!P1 BRA `(.L_x_3602) ;  /* 0x0000000000409947 */ /* 0x000fea0003800000 */
[----:B------:R-:W-:-:S04]  /*12f0*/  LOP3.LUT R0, R17, 0x7fffff, RZ, 0xc0, !PT ;  /* 0x007fffff11007812 */ /* 0x000fc800078ec0ff */
[----:B0-----:R-:W-:-:S04]  /*1300*/  LOP3.LUT R18, R0, 0x3f800000, RZ, 0xfc, !PT ;  /* 0x3f80000000127812 */ /* 0x001fc800078efcff */
[----:B------:R0:W1:Y:S03]  /*1310*/  MUFU.RCP R0, R18 ;  /* 0x0000001200007308 */ /* 0x0000660000001000 */
.L_x_3603:
        /* <DEDUP_REMOVED lines=13> */
.L_x_3602:
[----:B------:R-:W-:Y:S05]  /*13f0*/  BSYNC B2 ;  /* 0x0000000000027941 */ /* 0x000fea0003800000 */
.L_x_3601:
[----:B------:R-:W-:-:S04]  /*1400*/  FMUL.FTZ R14, R13, 1.1920928955078125e-07 ;  /* 0x340000000d0e7820 */ /* 0x000fc80000410000 */
[----:B------:R-:W-:-:S07]  /*1410*/  FMUL.FTZ R14, R11, R14 ;  /* 0x0000000e0b0e7220 */ /* 0x000fce0000410000 */
.L_x_3596:
[----:B------:R-:W-:Y:S05]  /*1420*/  BSYNC B0 ;  /* 0x0000000000007941 */ /* 0x000fea0003800000 */
.L_x_3595:
        /* <DEDUP_REMOVED lines=30> */
.L_x_3594:
[----:B------:R-:W-:Y:S05]  /*1610*/  BSYNC B1 ;  /* 0x0000000000017941 */ /* 0x000fea0003800000 */
.L_x_3593:
[----:B------:R-:W-:Y:S01]  /*1620*/  VIADD R0, R5, 0x180 ;  /* 0x0000018005007836 */ /* 0x000fe20000000000 */
[----:B------:R-:W-:Y:S04]  /*1630*/  BSSY B1, `(.L_x_3604) ;  /* 0x0000068000017945 */ /* 0x000fe80003800000 */
        /* <DEDUP_REMOVED lines=36> */
.L_x_3611:
[----:B------:R-:W-:Y:S01]  /*1880*/  FSETP.GEU.FTZ.AND P0, PT, R15, -R14, PT ;  /* 0x8000000e0f00720b */ /* 0x000fe20003f1e000 */
[----:B------:R-:W-:-:S12]  /*1890*/  FADD.FTZ R0, R0, -1 ;  /* 0xbf80000000007421 */ /* 0x000fd80000010000 */
[----:B------:R-:W-:-:S07]  /*18a0*/  @!P0 FADD.FTZ R0, R0, -1 ;  /* 0xbf80000000008421 */ /* 0x000fce0000010000 */
.L_x_3610:
[----:B------:R-:W-:Y:S05]  /*18b0*/  BSYNC B2 ;  /* 0x0000000000027941 */ /* 0x000fea0003800000 */
.L_x_3609:
[----:B------:R-:W-:Y:S01]  /*18c0*/  FFMA.FTZ R13, -R14, R0, R13 ;  /* 0x000000000e0d7223 */ /* 0x000fe2000001010d */
[----:B------:R-:W-:Y:S06]  /*18d0*/  BRA `(.L_x_3607) ;  /* 0x00000000007c7947 */ /* 0x000fec0003800000 */
.L_x_3608:
        /* <DEDUP_REMOVED lines=15> */
.L_x_3614:
[----:B------:R-:W-:-:S05]  /*19d0*/  VIMNMX.U32 R13, R9, 0xb800000, PT ;  /* 0x0b800000090d7848 */ /* 0x000fca0003fe0000 */
        /* <DEDUP_REMOVED lines=12> */
.L_x_3613:
[----:B------:R-:W-:Y:S05]  /*1aa0*/  BSYNC B2 ;  /* 0x0000000000027941 */ /* 0x000fea0003800000 */
.L_x_3612:
[----:B------:R-:W-:-:S04]  /*1ab0*/  FMUL.FTZ R13, R8, 1.1920928955078125e-07 ;  /* 0x34000000080d7820 */ /* 0x000fc80000410000 */
[----:B------:R-:W-:-:S07]  /*1ac0*/  FMUL.FTZ R13, R14, R13 ;  /* 0x0000000d0e0d7220 */ /* 0x000fce0000410000 */
.L_x_3607:
[----:B------:R-:W-:Y:S05]  /*1ad0*/  BSYNC B0 ;  /* 0x0000000000007941 */ /* 0x000fea0003800000 */
.L_x_3606:
        /* <DEDUP_REMOVED lines=29> */
.L_x_3605:
[----:B------:R-:W-:Y:S05]  /*1cb0*/  BSYNC B1 ;  /* 0x0000000000017941 */ /* 0x000fea0003800000 */
.L_x_3604:
[----:B------:R-:W-:Y:S01]  /*1cc0*/  ISETP.GE.AND P0, PT, R5, R3, PT ;  /* 0x000000030500720c */ /* 0x000fe20003f06270 */
[----:B------:R-:W-:Y:S04]  /*1cd0*/  BSSY B0, `(.L_x_3615) ;  /* 0x0000017000007945 */ /* 0x000fe80003800000 */
[----:B------:R-:W-:Y:S08]  /*1ce0*/  BSSY B1, `(.L_x_3616) ;  /* 0x000000f000017945 */ /* 0x000ff00003800000 */
[----:B------:R-:W-:Y:S05]  /*1cf0*/  @P0 BRA `(.L_x_3617) ;  /* 0x0000000000340947 */ /* 0x000fea0003800000 */
[----:B-----5:R-:W2:Y:S01]  /*1d00*/  LDC.64 R8, c[0x0][0x218] ;  /* 0x00008600ff087b82 */ /* 0x020ea20000000a00 */
[----:B------:R-:W-:-:S05]  /*1d10*/  LEA R5, R2, R5, 0x9 ;  /* 0x0000000502057211 */ /* 0x000fca00078e48ff */
[----:B--2---:R-:W-:-:S04]  /*1d20*/  IMAD.WIDE.U32 R8, R5, 0x2, R8 ;  /* 0x0000000205087825 */ /* 0x004fc800078e0008 */
[----:B------:R-:W-:Y:S01]  /*1d30*/  IMAD.MOV.U32 R5, RZ, RZ, R6 ;  /* 0x000000ffff057224 */ /* 0x000fe200078e0006 */
[----:B------:R2:W-:Y:S04]  /*1d40*/  STG.E.U16 desc[UR4][R8.64], R7 ;  /* 0x0000000708007986 */ /* 0x0005e8000c101504 */
[----:B------:R-:W-:-:S13]  /*1d50*/  ISETP.GE.AND P0, PT, R5, R3, PT ;  /* 0x000000030500720c */ /* 0x000fda0003f06270 */
[----:B------:R-:W-:Y:S05]  /*1d60*/  @P0 BREAK B1 ;  /* 0x0000000000010942 */ /* 0x000fea0003800000 */
[----:B--2---:R-:W-:Y:S05]  /*1d70*/  @P0 BRA `(.L_x_3618) ;  /* 0x0000000000300947 */ /* 0x004fea0003800000 */
[----:B------:R-:W2:Y:S01]  /*1d80*/  LDC.64 R6, c[0x0][0x218] ;  /* 0x00008600ff067b82 */ /* 0x000ea20000000a00 */
[----:B------:R-:W-:Y:S02]  /*1d90*/  IMAD R9, R2, 0x200, R5 ;  /* 0x0000020002097824 */ /* 0x000fe400078e0205 */
[----:B------:R-:W-:Y:S02]  /*1da0*/  VIADD R5, R5, 0x80 ;  /* 0x0000008005057836 */ /* 0x000fe40000000000 */
[----:B--2---:R-:W-:-:S05]  /*1db0*/  IMAD.WIDE.U32 R6, R9, 0x2, R6 ;  /* 0x0000000209067825 */ /* 0x004fca00078e0006 */
[----:B------:R2:W-:Y:S02]  /*1dc0*/  STG.E.U16 desc[UR4][R6.64], R12 ;  /* 0x0000000c06007986 */ /* 0x0005e4000c101504 */
.L_x_3617:
[----:B------:R-:W-:Y:S05]  /*1dd0*/  BSYNC B1 ;  /* 0x0000000000017941 */ /* 0x000fea0003800000 */
.L_x_3616:
[----:B------:R-:W-:-:S13]  /*1de0*/  ISETP.GE.AND P0, PT, R5, R3, PT ;  /* 0x000000030500720c */ /* 0x000fda0003f06270 */
[----:B--2---:R-:W2:Y:S01]  /*1df0*/  @!P0 LDC.64 R6, c[0x0][0x218] ;  /* 0x00008600ff068b82 */ /* 0x004ea20000000a00 */
[----:B-----5:R-:W-:Y:S01]  /*1e00*/  @!P0 LEA R9, R2, R5, 0x9 ;  /* 0x0000000502098211 */ /* 0x020fe200078e48ff */
[----:B------:R-:W-:-:S04]  /*1e10*/  @!P0 VIADD R5, R5, 0x80 ;  /* 0x0000008005058836 */ /* 0x000fc80000000000 */
[----:B--2---:R-:W-:-:S05]  /*1e20*/  @!P0 IMAD.WIDE.U32 R6, R9, 0x2, R6 ;  /* 0x0000000209068825 */ /* 0x004fca00078e0006 */
[----:B------:R2:W-:Y:S02]  /*1e30*/  @!P0 STG.E.U16 desc[UR4][R6.64], R11 ;  /* 0x0000000b06008986 */ /* 0x0005e4000c101504 */
.L_x_3618:
[----:B------:R-:W-:Y:S05]  /*1e40*/  BSYNC B0 ;  /* 0x0000000000007941 */ /* 0x000fea0003800000 */
.L_x_3615:
[----:B------:R-:W-:Y:S05]  /*1e50*/  WARPSYNC.ALL ;  /* 0x0000000000007948 */ /* 0x000fea0003800000 */
[----:B------:R-:W-:-:S13]  /*1e60*/  ISETP.GE.AND P0, PT, R5, R3, PT ;  /* 0x000000030500720c */ /* 0x000fda0003f06270 */
[----:B------:R-:W-:Y:S05]  /*1e70*/  @P0 EXIT ;  /* 0x000000000000094d */ /* 0x000fea0003800000 */
[----:B--2---:R-:W2:Y:S01]  /*1e80*/  LDC.64 R6, c[0x0][0x218] ;  /* 0x00008600ff067b82 */ /* 0x004ea20000000a00 */
[----:B------:R-:W-:-:S04]  /*1e90*/  IMAD R3, R2, 0x200, R5 ;  /* 0x0000020002037824 */ /* 0x000fc800078e0205 */
[----:B--2---:R-:W-:-:S05]  /*1ea0*/  IMAD.WIDE.U32 R2, R3, 0x2, R6 ;  /* 0x0000000203027825 */ /* 0x004fca00078e0006 */
[----:B------:R-:W-:Y:S01]  /*1eb0*/  STG.E.U16 desc[UR4][R2.64], R0 ;  /* 0x0000000002007986 */ /* 0x000fe2000c101504 */
[----:B------:R-:W-:Y:S05]  /*1ec0*/  EXIT ;  /* 0x000000000000794d */ /* 0x000fea0003800000 */
.L_x_3619:
        /* <DEDUP_REMOVED lines=11> */
.L_x_37779:


//--------------------- .text._ZN2at6native29vectorized_elementwise_kernelILi2ENS0_13AUnaryFunctorIN3c108BFloat16ES4_S4_ZZZNS0_15binary_internal21div_floor_kernel_cudaERNS_18TensorIteratorBaseEENKUlvE1_clEvENKUlvE2_clEvEUlS4_S4_E_EESt5arrayIPcLm2EEEEviT0_T1_ --------------------------
	.section	.text._ZN2at6native29vectorized_elementwise_kernelILi2ENS0_13AUnaryFunctorIN3c108BFloat16ES4_S4_ZZZNS0_15binary_internal21div_floor_kernel_cudaERNS_18TensorIteratorBaseEENKUlvE1_clEvENKUlvE2_clEvEUlS4_S4_E_EESt5arrayIPcLm2EEEEviT0_T1_,"ax",@progbits
	.align	128
        .global         _ZN2at6native29vectorized_elementwise_kernelILi2ENS0_13AUnaryFunctorIN3c108BFloat16ES4_S4_ZZZNS0_15binary_internal21div_floor_kernel_cudaERNS_18TensorIteratorBaseEENKUlvE1_clEvENKUlvE2_clEvEUlS4_S4_E_EESt5arrayIPcLm2EEEEviT0_T1_
        .type           _ZN2at6native29vectorized_elementwise_kernelILi2ENS0_13AUnaryFunctorIN3c108BFloat16ES4_S4_ZZZNS0_15binary_internal21div_floor_kernel_cudaERNS_18TensorIteratorBaseEENKUlvE1_clEvENKUlvE2_clEvEUlS4_S4_E_EESt5arrayIPcLm2EEEEviT0_T1_,@function
        .size           _ZN2at6native29vectorized_elementwise_kernelILi2ENS0_13AUnaryFunctorIN3c108BFloat16ES4_S4_ZZZNS0_15binary_internal21div_floor_kernel_cudaERNS_18TensorIteratorBaseEENKUlvE1_clEvENKUlvE2_clEvEUlS4_S4_E_EESt5arrayIPcLm2EEEEviT0_T1_,(.L_x_37780 - _ZN2at6native29vectorized_elementwise_kernelILi2ENS0_13AUnaryFunctorIN3c108BFloat16ES4_S4_ZZZNS0_15binary_internal21div_floor_kernel_cudaERNS_18TensorIteratorBaseEENKUlvE1_clEvENKUlvE2_clEvEUlS4_S4_E_EESt5arrayIPcLm2EEEEviT0_T1_)
        .other          _ZN2at6native29vectorized_elementwise_kernelILi2ENS0_13AUnaryFunctorIN3c108BFloat16ES4_S4_ZZZNS0_15binary_internal21div_floor_kernel_cudaERNS_18TensorIteratorBaseEENKUlvE1_clEvENKUlvE2_clEvEUlS4_S4_E_EESt5arrayIPcLm2EEEEviT0_T1_,@"STO_CUDA_ENTRY STV_DEFAULT"
_ZN2at6native29vectorized_elementwise_kernelILi2ENS0_13AUnaryFunctorIN3c108BFloat16ES4_S4_ZZZNS0_15binary_internal21div_floor_kernel_cudaERNS_18TensorIteratorBaseEENKUlvE1_clEvENKUlvE2_clEvEUlS4_S4_E_EESt5arrayIPcLm2EEEEviT0_T1_:
.text._ZN2at6native29vectorized_elementwise_kernelILi2ENS0_13AUnaryFunctorIN3c108BFloat16ES4_S4_ZZZNS0_15binary_internal21div_floor_kernel_cudaERNS_18TensorIteratorBaseEENKUlvE1_clEvENKUlvE2_clEvEUlS4_S4_E_EESt5arrayIPcLm2EEEEviT0_T1_:
        /* <DEDUP_REMOVED lines=17> */
[----:B-1----:R-:W-:Y:S01]  /*0110*/  IMAD.U32 R5, R5, 0x10000, RZ ;  /* 0x0001000005057824 */ /* 0x002fe200078e00ff */
[----:B------:R-:W-:Y:S01]  /*0120*/  BSSY B1, `(.L_x_3621) ;  /* 0x0000066000017945 */ /* 0x000fe20003800000 */
[C---:B--2---:R-:W-:Y:S01]  /*0130*/  IMAD.U32 R12, R7.reuse, 0x10000, RZ ;  /* 0x00010000070c7824 */ /* 0x044fe200078e00ff */
[----:B------:R-:W-:-:S04]  /*0140*/  PRMT R7, R7, 0x7632, R7 ;  /* 0x0000763207077816 */ /* 0x000fc80000000007 */
[----:B------:R-:W-:-:S13]  /*0150*/  FSETP.NEU.FTZ.AND P0, PT, R12, RZ, PT ;  /* 0x000000ff0c00720b */ /* 0x000fda0003f1d000 */
[----:B------:R-:W1:Y:S02]  /*0160*/  @!P0 MUFU.RCP R0, R12 ;  /* 0x0000000c00008308 */ /* 0x000e640000001000 */
        /* <DEDUP_REMOVED lines=31> */
.L_x_3628:
[----:B------:R-:W-:Y:S01]  /*0360*/  FSETP.GEU.FTZ.AND P0, PT, R13, -R0, PT ;  /* 0x800000000d00720b */ /* 0x000fe20003f1e000 */
[----:B------:R-:W-:-:S12]  /*0370*/  FADD.FTZ R4, R4, -1 ;  /* 0xbf80000004047421 */ /* 0x000fd80000010000 */
[----:B------:R-:W-:-:S07]  /*0380*/  @!P0 FADD.FTZ R4, R4, -1 ;  /* 0xbf80000004048421 */ /* 0x000fce0000010000 */
.L_x_3627:
[----:B------:R-:W-:Y:S05]  /*0390*/  BSYNC B2 ;  /* 0x0000000000027941 */ /* 0x000fea0003800000 */
.L_x_3626:
[----:B------:R-:W-:Y:S01]  /*03a0*/  FFMA.FTZ R9, -R0, R4, R9 ;  /* 0x0000000400097223 */ /* 0x000fe20000010109 */
[----:B------:R-:W-:Y:S06]  /*03b0*/  BRA `(.L_x_3624) ;  /* 0x00000000007c7947 */ /* 0x000fec0003800000 */
.L_x_3625:
        /* <DEDUP_REMOVED lines=15> */
.L_x_3631:
        /* <DEDUP_REMOVED lines=13> */
.L_x_3630:
[----:B------:R-:W-:Y:S05]  /*0580*/  BSYNC B2 ;  /* 0x0000000000027941 */ /* 0x000fea0003800000 */
.L_x_3629:
[----:B0-----:R-:W-:-:S04]  /*0590*/  FMUL.FTZ R9, R4, 1.1920928955078125e-07 ;  /* 0x3400000004097820 */ /* 0x001fc80000410000 */
[----:B------:R-:W-:-:S07]  /*05a0*/  FMUL.FTZ R9, R16, R9 ;  /* 0x0000000910097220 */ /* 0x000fce0000410000 */
.L_x_3624:
[----:B------:R-:W-:Y:S05]  /*05b0*/  BSYNC B0 ;  /* 0x0000000000007941 */ /* 0x000fea0003800000 */
.L_x_3623:
        /* <DEDUP_REMOVED lines=28> */
.L_x_3622:
[----:B------:R-:W-:Y:S05]  /*0780*/  BSYNC B1 ;  /* 0x0000000000017941 */ /* 0x000fea0003800000 */
.L_x_3621:
[----:B------:R-:W-:Y:S01]  /*0790*/  IMAD.U32 R12, R7, 0x10000, RZ ;  /* 0x00010000070c7824 */ /* 0x000fe200078e00ff */
[----:B------:R-:W-:Y:S04]  /*07a0*/  BSSY B1, `(.L_x_3632) ;  /* 0x0000064000017945 */ /* 0x000fe80003800000 */
        /* <DEDUP_REMOVED lines=33> */
.L_x_3639:
[----:B------:R-:W-:Y:S01]  /*09c0*/  FSETP.GEU.FTZ.AND P0, PT, R11, -R0, PT ;  /* 0x800000000b00720b */ /* 0x000fe20003f1e000 */
[----:B------:R-:W-:-:S12]  /*09d0*/  FADD.FTZ R16, R16, -1 ;  /* 0xbf80000010107421 */ /* 0x000fd80000010000 */
[----:B------:R-:W-:-:S07]  /*09e0*/  @!P0 FADD.FTZ R16, R16, -1 ;  /* 0xbf80000010108421 */ /* 0x000fce0000010000 */
.L_x_3638:
[----:B------:R-:W-:Y:S05]  /*09f0*/  BSYNC B2 ;  /* 0x0000000000027941 */ /* 0x000fea0003800000 */
.L_x_3637:
[----:B------:R-:W-:Y:S01]  /*0a00*/  FFMA.FTZ R7, -R0, R16, R7 ;  /* 0x0000001000077223 */ /* 0x000fe20000010107 */
[----:B------:R-:W-:Y:S06]  /*0a10*/  BRA `(.L_x_3635) ;  /* 0x00000000007c7947 */ /* 0x000fec0003800000 */
.L_x_3636:
[----:B------:R-:W-:Y:S01]  /*0a20*/  VIADD R9, R0, 0xf4800000 ;  /* 0xf480000000097836 */ /* 0x000fe20000000000 */
        /* <DEDUP_REMOVED lines=14> */
.L_x_3642:
        /* <DEDUP_REMOVED lines=13> */
.L_x_3641:
[----:B------:R-:W-:Y:S05]  /*0be0*/  BSYNC B2 ;  /* 0x0000000000027941 */ /* 0x000fea0003800000 */
.L_x_3640:
[----:B------:R-:W-:-:S04]  /*0bf0*/  FMUL.FTZ R0, R9, 1.1920928955078125e-07 ;  /* 0x3400000009007820 */ /* 0x000fc80000410000 */
[----:B0-----:R-:W-:-:S07]  /*0c00*/  FMUL.FTZ R7, R13, R0 ;  /* 0x000000000d077220 */ /* 0x001fce0000410000 */
.L_x_3635:
[----:B------:R-:W-:Y:S05]  /*0c10*/  BSYNC B0 ;  /* 0x0000000000007941 */ /* 0x000fea0003800000 */
.L_x_3634:
[C---:B------:R-:W-:Y:S02]  /*0c20*/  FSETP.GTU.FTZ.AND P0, PT, |R7|.reuse, +INF , PT ;  /* 0x7f8000000700780b */ /* 0x040fe40003f1c200 */
[C---:B------:R-:W-:Y:S02]  /*0c30*/  LOP3.LUT R0, R7.reuse, 0x80000000, R5, 0xb8, !PT ;  /* 0x8000000007007812 */ /* 0x040fe400078eb805 */
[----:B------:R-:W-:Y:S02]  /*0c40*/  FSETP.GEU.FTZ.AND P1, PT, R12, RZ, PT ;  /* 0x000000ff0c00720b */ /* 0x000fe40003f3e000 */
[----:B------:R-:W-:Y:S02]  /*0c50*/  FSEL R0, R7, R0, P0 ;  /* 0x0000000007007208 */ /* 0x000fe40000000000 */
[----:B------:R-:W0:Y:S02]  /*0c60*/  MUFU.RCP R7, R12 ;  /* 0x0000000c00077308 */ /* 0x000e240000001000 */
[----:B------:R-:W-:-:S02]  /*0c70*/  FSETP.NEU.FTZ.AND P0, PT, R0, RZ, PT ;  /* 0x000000ff0000720b */ /* 0x000fc40003f1d000 */
        /* <DEDUP_REMOVED lines=22> */
.L_x_3633:
[----:B------:R-:W-:Y:S05]  /*0de0*/  BSYNC B1 ;  /* 0x0000000000017941 */ /* 0x000fea0003800000 */
.L_x_3632:
[C---:B-----5:R-:W-:Y:S01]  /*0df0*/  IMAD.U32 R12, R6.reuse, 0x10000, RZ ;  /* 0x00010000060c7824 */ /* 0x060fe200078e00ff */
[----:B------:R-:W-:Y:S01]  /*0e00*/  BSSY B1, `(.L_x_3643) ;  /* 0x0000065000017945 */ /* 0x000fe20003800000 */
[----:B------:R-:W-:-:S03]  /*0e10*/  PRMT R9, R6, 0x7632, R9 ;  /* 0x0000763206097816 */ /* 0x000fc60000000009 */
        /* <DEDUP_REMOVED lines=33> */
.L_x_3650:
[----:B------:R-:W-:Y:S01]  /*1030*/  FSETP.GEU.FTZ.AND P0, PT, R15, -R0, PT ;  /* 0x800000000f00720b */ /* 0x000fe20003f1e000 */
[----:B------:R-:W-:-:S12]  /*1040*/  FADD.FTZ R6, R6, -1 ;  /* 0xbf80000006067421 */ /* 0x000fd80000010000 */
[----:B------:R-:W-:-:S07]  /*1050*/  @!P0 FADD.FTZ R6, R6, -1 ;  /* 0xbf80000006068421 */ /* 0x000fce0000010000 */
.L_x_3649:
[----:B------:R-:W-:Y:S05]  /*1060*/  BSYNC B2 ;  /* 0x0000000000027941 */ /* 0x000fea0003800000 */
.L_x_3648:
[----:B------:R-:W-:Y:S01]  /*1070*/  FFMA.FTZ R11, -R0, R6, R11 ;  /* 0x00000006000b7223 */ /* 0x000fe2000001010b */
[----:B------:R-:W-:Y:S06]  /*1080*/  BRA `(.L_x_3646) ;  /* 0x00000000007c7947 */ /* 0x000fec0003800000 */
.L_x_3647:
        /* <DEDUP_REMOVED lines=15> */
.L_x_3653:
        /* <DEDUP_REMOVED lines=13> */
.L_x_3652:
[----:B------:R-:W-:Y:S05]  /*1250*/  BSYNC B2 ;  /* 0x0000000000027941 */ /* 0x000fea0003800000 */
.L_x_3651:
[----:B------:R-:W-:-:S04]  /*1260*/  FMUL.FTZ R6, R6, 1.1920928955078125e-07 ;  /* 0x3400000006067820 */ /* 0x000fc80000410000 */
[----:B0-----:R-:W-:-:S07]  /*1270*/  FMUL.FTZ R11, R17, R6 ;  /* 0x00000006110b7220 */ /* 0x001fce0000410000 */
.L_x_3646:
[----:B------:R-:W-:Y:S05]  /*1280*/  BSYNC B0 ;  /* 0x0000000000007941 */ /* 0x000fea0003800000 */
.L_x_3645:
        /* <DEDUP_REMOVED lines=28> */
.L_x_3644:
[----:B------:R-:W-:Y:S05]  /*1450*/  BSYNC B1 ;  /* 0x0000000000017941 */ /* 0x000fea0003800000 */
.L_x_3643:
        /* <DEDUP_REMOVED lines=35> */
.L_x_3661:
[----:B------:R-:W-:Y:S01]  /*1690*/  FSETP.GEU.FTZ.AND P0, PT, R13, -R0, PT ;  /* 0x800000000d00720b */ /* 0x000fe20003f1e000 */
[----:B------:R-:W-:-:S12]  /*16a0*/  FADD.FTZ R16, R16, -1 ;  /* 0xbf80000010107421 */ /* 0x000fd80000010000 */
[----:B------:R-:W-:-:S07]  /*16b0*/  @!P0 FADD.FTZ R16, R16, -1 ;  /* 0xbf80000010108421 */ /* 0x000fce0000010000 */
.L_x_3660:
[----:B------:R-:W-:Y:S05]  /*16c0*/  BSYNC B2 ;  /* 0x0000000000027941 */ /* 0x000fea0003800000 */
.L_x_3659:
[----:B------:R-:W-:Y:S01]  /*16d0*/  FFMA.FTZ R9, -R0, R16, R9 ;  /* 0x0000001000097223 */ /* 0x000fe20000010109 */
[----:B------:R-:W-:Y:S06]  /*16e0*/  BRA `(.L_x_3657) ;  /* 0x00000000007c7947 */ /* 0x000fec0003800000 */
.L_x_3658:
        /* <DEDUP_REMOVED lines=15> */
.L_x_3664:
        /* <DEDUP_REMOVED lines=13> */
.L_x_3663:
[----:B------:R-:W-:Y:S05]  /*18b0*/  BSYNC B2 ;  /* 0x0000000000027941 */ /* 0x000fea0003800000 */
.L_x_3662:
[----:B------:R-:W-:-:S04]  /*18c0*/  FMUL.FTZ R0, R11, 1.1920928955078125e-07 ;  /* 0x340000000b007820 */ /* 0x000fc80000410000 */
[----:B0-----:R-:W-:-:S07]  /*18d0*/  FMUL.FTZ R9, R15, R0 ;  /* 0x000000000f097220 */ /* 0x001fce0000410000 */
.L_x_3657:
[----:B------:R-:W-:Y:S05]  /*18e0*/  BSYNC B0 ;  /* 0x0000000000007941 */ /* 0x000fea0003800000 */
.L_x_3656:
        /* <DEDUP_REMOVED lines=28> */
.L_x_3655:
[----:B------:R-:W-:Y:S05]  /*1ab0*/  BSYNC B1 ;  /* 0x0000000000017941 */ /* 0x000fea0003800000 */
.L_x_3654:
[C---:B------:R-:W-:Y:S01]  /*1ac0*/  IMAD.U32 R12, R10.reuse, 0x10000, RZ ;  /* 0x000100000a0c7824 */ /* 0x040fe200078e00ff */
        /* <DEDUP_REMOVED lines=35> */
.L_x_3672:
[----:B------:R-:W-:Y:S01]  /*1d00*/  FSETP.GEU.FTZ.AND P0, PT, R15, -R0, PT ;  /* 0x800000000f00720b */ /* 0x000fe20003f1e000 */
[----:B------:R-:W-:-:S12]  /*1d10*/  FADD.FTZ R16, R16, -1 ;  /* 0xbf80000010107421 */ /* 0x000fd80000010000 */
[----:B------:R-:W-:-:S07]  /*1d20*/  @!P0 FADD.FTZ R16, R16, -1 ;  /* 0xbf80000010108421 */ /* 0x000fce0000010000 */
.L_x_3671:
[----:B------:R-:W-:Y:S05]  /*1d30*/  BSYNC B2 ;  /* 0x0000000000027941 */ /* 0x000fea0003800000 */
.L_x_3670:
[----:B------:R-:W-:Y:S01]  /*1d40*/  FFMA.FTZ R11, -R0, R16, R11 ;  /* 0x00000010000b7223 */ /* 0x000fe2000001010b */
[----:B------:R-:W-:Y:S06]  /*1d50*/  BRA `(.L_x_3668) ;  /* 0x00000000007c7947 */ /* 0x000fec0003800000 */
.L_x_3669:
        /* <DEDUP_REMOVED lines=15> */
.L_x_3675:
        /* <DEDUP_REMOVED lines=13> */
.L_x_3674:
[----:B------:R-:W-:Y:S05]  /*1f20*/  BSYNC B2 ;  /* 0x0000000000027941 */ /* 0x000fea0003800000 */
.L_x_3673:
[----:B------:R-:W-:-:S04]  /*1f30*/  FMUL.FTZ R0, R13, 1.1920928955078125e-07 ;  /* 0x340000000d007820 */ /* 0x000fc80000410000 */
[----:B0-----:R-:W-:-:S07]  /*1f40*/  FMUL.FTZ R11, R17, R0 ;  /* 0x00000000110b7220 */ /* 0x001fce0000410000 */
.L_x_3668:
[----:B------:R-:W-:Y:S05]  /*1f50*/  BSYNC B0 ;  /* 0x0000000000007941 */ /* 0x000fea0003800000 */
.L_x_3667:
        /* <DEDUP_REMOVED lines=28> */
.L_x_3666:
[----:B------:R-:W-:Y:S05]  /*2120*/  BSYNC B1 ;  /* 0x0000000000017941 */ /* 0x000fea0003800000 */
.L_x_3665:
        /* <DEDUP_REMOVED lines=35> */
.L_x_3683:
[----:B------:R-:W-:Y:S01]  /*2360*/  FSETP.GEU.FTZ.AND P0, PT, R15, -R0, PT ;  /* 0x800000000f00720b */ /* 0x000fe20003f1e000 */
[----:B------:R-:W-:-:S12]  /*2370*/  FADD.FTZ R12, R12, -1 ;  /* 0xbf8000000c0c7421 */ /* 0x000fd80000010000 */
[----:B------:R-:W-:-:S07]  /*2380*/  @!P0 FADD.FTZ R12, R12, -1 ;  /* 0xbf8000000c0c8421 */ /* 0x000fce0000010000 */
.L_x_3682:
[----:B------:R-:W-:Y:S05]  /*2390*/  BSYNC B2 ;  /* 0x0000000000027941 */ /* 0x000fea0003800000 */
.L_x_3681:
[----:B------:R-:W-:Y:S01]  /*23a0*/  FFMA.FTZ R13, -R0, R12, R13 ;  /* 0x0000000c000d7223 */ /* 0x000fe2000001010d */
[----:B------:R-:W-:Y:S06]  /*23b0*/  BRA `(.L_x_3679) ;  /* 0x00000000007c7947 */ /* 0x000fec0003800000 */
.L_x_3680:
        /* <DEDUP_REMOVED lines=15> */
.L_x_3686:
        /* <DEDUP_REMOVED lines=13> */
.L_x_3685:
[----:B------:R-:W-:Y:S05]  /*2580*/  BSYNC B2 ;  /* 0x0000000000027941 */ /* 0x000fea0003800000 */
.L_x_3684:
[----:B0-----:R-:W-:-:S04]  /*2590*/  FMUL.FTZ R13, R12, 1.1920928955078125e-07 ;  /* 0x340000000c0d7820 */ /* 0x001fc80000410000 */
[----:B------:R-:W-:-:S07]  /*25a0*/  FMUL.FTZ R13, R18, R13 ;  /* 0x0000000d120d7220 */ /* 0x000fce0000410000 */
.L_x_3679:
[----:B------:R-:W-:Y:S05]  /*25b0*/  BSYNC B0 ;  /* 0x0000000000007941 */ /* 0x000fea0003800000 */
.L_x_3678:
        /* <DEDUP_REMOVED lines=29> */
.L_x_3677:
[----:B------:R-:W-:Y:S05]  /*2790*/  BSYNC B1 ;  /* 0x0000000000017941 */ /* 0x000fea0003800000 */
.L_x_3676:
        /* <DEDUP_REMOVED lines=36> */
.L_x_3694:
[----:B------:R-:W-:Y:S01]  /*29e0*/  FSETP.GEU.FTZ.AND P0, PT, R17, -R0, PT ;  /* 0x800000001100720b */ /* 0x000fe20003f1e000 */
[----:B------:R-:W-:-:S12]  /*29f0*/  FADD.FTZ R14, R14, -1 ;  /* 0xbf8000000e0e7421 */ /* 0x000fd80000010000 */
[----:B------:R-:W-:-:S07]  /*2a00*/  @!P0 FADD.FTZ R14, R14, -1 ;  /* 0xbf8000000e0e8421 */ /* 0x000fce0000010000 */
.L_x_3693:
[----:B------:R-:W-:Y:S05]  /*2a10*/  BSYNC B2 ;  /* 0x0000000000027941 */ /* 0x000fea0003800000 */
.L_x_3692:
[----:B------:R-:W-:Y:S01]  /*2a20*/  FFMA.FTZ R13, -R0, R14, R13 ;  /* 0x0000000e000d7223 */ /* 0x000fe2000001010d */
[----:B------:R-:W-:Y:S06]  /*2a30*/  BRA `(.L_x_3690) ;  /* 0x00000000007c7947 */ /* 0x000fec0003800000 */
.L_x_3691:
        /* <DEDUP_REMOVED lines=15> */
.L_x_3697:
        /* <DEDUP_REMOVED lines=13> */
.L_x_3696:
[----:B------:R-:W-:Y:S05]  /*2c00*/  BSYNC B2 ;  /* 0x0000000000027941 */ /* 0x000fea0003800000 */
.L_x_3695:
[----:B------:R-:W-:-:S04]  /*2c10*/  FMUL.FTZ R14, R14, 1.1920928955078125e-07 ;  /* 0x340000000e0e7820 */ /* 0x000fc80000410000 */
[----:B------:R-:W-:-:S07]  /*2c20*/  FMUL.FTZ R13, R13, R14 ;  /* 0x0000000e0d0d7220 */ /* 0x000fce0000410000 */
.L_x_3690:
[----:B------:R-:W-:Y:S05]  /*2c30*/  BSYNC B0 ;  /* 0x0000000000007941 */ /* 0x000fea0003800000 */
.L_x_3689:
        /* <DEDUP_REMOVED lines=29> */
.L_x_3688:
[----:B------:R-:W-:Y:S05]  /*2e10*/  BSYNC B1 ;  /* 0x0000000000017941 */ /* 0x000fea0003800000 */
.L_x_3687:
[----:B------:R-:W-:Y:S01]  /*2e20*/  IMAD.U32 R8, R8, 0x10000, RZ ;  /* 0x0001000008087824 */ /* 0x000fe200078e00ff */
[----:B------:R-:W-:Y:S04]  /*2e30*/  BSSY B1, `(.L_x_3698) ;  /* 0x0000065000017945 */ /* 0x000fe80003800000 */
        /* <DEDUP_REMOVED lines=33> */
.L_x_3705:
[----:B------:R-:W-:Y:S01]  /*3050*/  FSETP.GEU.FTZ.AND P0, PT, R17, -R0, PT ;  /* 0x800000001100720b */ /* 0x000fe20003f1e000 */
[----:B------:R-:W-:-:S12]  /*3060*/  FADD.FTZ R10, R10, -1 ;  /* 0xbf8000000a0a7421 */ /* 0x000fd80000010000 */
[----:B------:R-:W-:-:S07]  /*3070*/  @!P0 FADD.FTZ R10, R10, -1 ;  /* 0xbf8000000a0a8421 */ /* 0x000fce0000010000 */
.L_x_3704:
[----:B------:R-:W-:Y:S05]  /*3080*/  BSYNC B2 ;  /* 0x0000000000027941 */ /* 0x000fea0003800000 */
.L_x_3703:
[----:B------:R-:W-:Y:S01]  /*3090*/  FFMA.FTZ R15, -R0, R10, R15 ;  /* 0x0000000a000f7223 */ /* 0x000fe2000001010f */
[----:B------:R-:W-:Y:S06]  /*30a0*/  BRA `(.L_x_3701) ;  /* 0x00000000007c7947 */ /* 0x000fec0003800000 */
.L_x_3702:
        /* <DEDUP_REMOVED lines=14> */
[----:B------:R0:W1:Y:S03]  /*3190*/  MUFU.RCP R0, R15 ;  /* 0x0000000f00007308 */ /* 0x0000660000001000 */
.L_x_3708:
        /* <DEDUP_REMOVED lines=13> */
.L_x_3707:
[----:B------:R-:W-:Y:S05]  /*3270*/  BSYNC B2 ;  /* 0x0000000000027941 */ /* 0x000fea0003800000 */
.L_x_3706:
[----:B0-----:R-:W-:-:S04]  /*3280*/  FMUL.FTZ R15, R14, 1.1920928955078125e-07 ;  /* 0x340000000e0f7820 */ /* 0x001fc80000410000 */
[----:B------:R-:W-:-:S07]  /*3290*/  FMUL.FTZ R15, R10, R15 ;  /* 0x0000000f0a0f7220 */ /* 0x000fce0000410000 */
.L_x_3701:
[----:B------:R-:W-:Y:S05]  /*32a0*/  BSYNC B0 ;  /* 0x0000000000007941 */ /* 0x000fea0003800000 */
.L_x_3700:
        /* <DEDUP_REMOVED lines=29> */
.L_x_3699:
[----:B------:R-:W-:Y:S05]  /*3480*/  BSYNC B1 ;  /* 0x0000000000017941 */ /* 0x000fea0003800000 */
.L_x_3698:
        /* <DEDUP_REMOVED lines=12> */
.L_x_3620:
[----:B------:R-:W0:Y:S01]  /*3550*/  S2R R4, SR_TID.X ;  /* 0x0000000000047919 */ /* 0x000e220000002100 */
[----:B------:R-:W-:Y:S02]  /*3560*/  PRMT R20, RZ, 0x7610, R20 ;  /* 0x00007610ff147816 */ /* 0x000fe40000000014 */
[----:B0-----:R-:W-:Y:S01]  /*3570*/  ISETP.GE.AND P0, PT, R4, R3, PT ;  /* 0x000000030400720c */ /* 0x001fe20003f06270 */
[----:B------:R-:W-:-:S12]  /*3580*/  IMAD.MOV.U32 R29, RZ, RZ, R4 ;  /* 0x000000ffff1d7224 */ /* 0x000fd800078e0004 */
[----:B------:R-:W-:Y:S01]  /*3590*/  @!P0 IMAD.IADD R22, R2, 0x1, R29 ;  /* 0x0000000102168824 */ /* 0x000fe200078e021d */
[----:B------:R-:W-:Y:S01]  /*35a0*/  @!P0 IADD3 R29, R29, 0x80, RZ ;  /* 0x000000801d1d8810 */ /* 0x000fe20007ffe0ff */
[----:B------:R-:W0:Y:S03]  /*35b0*/  @!P0 LDC.64 R16, c[0x0][0x220] ;  /* 0x00008800ff108b82 */ /* 0x000e260000000a00 */
[----:B------:R-:W-:-:S13]  /*35c0*/  ISETP.GE.AND P6, PT, R29, R3, PT ;  /* 0x000000031d00720c */ /* 0x000fda0003fc6270 */
[----:B------:R-:W-:Y:S01]  /*35d0*/  @!P6 IMAD.IADD R9, R2, 0x1, R29 ;  /* 0x000000010209e824 */ /* 0x000fe200078e021d */
[----:B------:R-:W2:Y:S01]  /*35e0*/  @!P6 LDC.64 R6, c[0x0][0x220] ;  /* 0x00008800ff06eb82 */ /* 0x000ea20000000a00 */
[----:B------:R-:W-:-:S05]  /*35f0*/  @!P6 VIADD R29, R29, 0x80 ;  /* 0x000000801d1de836 */ /* 0x000fca0000000000 */
[----:B------:R-:W-:-:S13]  /*3600*/  ISETP.GE.AND P5, PT, R29, R3, PT ;  /* 0x000000031d00720c */ /* 0x000fda0003fa6270 */
[----:B------:R-:W-:Y:S01]  /*3610*/  @!P5 IMAD.IADD R21, R2, 0x1, R29 ;  /* 0x000000010215d824 */ /* 0x000fe200078e021d */
[----:B------:R-:W3:Y:S01]  /*3620*/  @!P5 LDC.64 R18, c[0x0][0x220] ;  /* 0x00008800ff12db82 */ /* 0x000ee20000000a00 */
[----:B------:R-:W-:Y:S02]  /*3630*/  @!P5 VIADD R29, R29, 0x80 ;  /* 0x000000801d1dd836 */ /* 0x000fe40000000000 */
[----:B--2---:R-:W-:-:S03]  /*3640*/  @!P6 IMAD.WIDE.U32 R6, R9, 0x2, R6 ;  /* 0x000000020906e825 */ /* 0x004fc600078e0006 */
[C---:B------:R-:W-:Y:S02]  /*3650*/  ISETP.GE.AND P4, PT, R29.reuse, R3, PT ;  /* 0x000000031d00720c */ /* 0x040fe40003f86270 */
[----:B------:R2:W5:Y:S11]  /*3660*/  @!P6 LDG.E.U16 R20, desc[UR4][R6.64] ;  /* 0x000000040614e981 */ /* 0x000576000c1e1500 */
[----:B------:R-:W-:Y:S01]  /*3670*/  @!P4 IMAD.IADD R0, R2, 0x1, R29 ;  /* 0x000000010200c824 */ /* 0x000fe200078e021d */
[----:B--2---:R-:W2:Y:S01]  /*3680*/  @!P4 LDC.64 R6, c[0x0][0x220] ;  /* 0x00008800ff06cb82 */ /* 0x004ea20000000a00 */
[----:B------:R-:W-:-:S05]  /*3690*/  @!P4 VIADD R29, R29, 0x80 ;  /* 0x000000801d1dc836 */ /* 0x000fca0000000000 */
        /* <DEDUP_REMOVED lines=38> */
[----:B-----5:R-:W-:Y:S02]  /*3900*/  IMAD.U32 R0, R22, 0x10000, RZ ;  /* 0x0001000016007824 */ /* 0x020fe400078e00ff */
        /* <DEDUP_REMOVED lines=33> */
.L_x_3716:
[----:B------:R-:W-:Y:S01]  /*3b20*/  FSETP.GEU.FTZ.AND P0, PT, R9, -R13, PT ;  /* 0x8000000d0900720b */ /* 0x000fe20003f1e000 */
[----:B------:R-:W-:-:S12]  /*3b30*/  FADD.FTZ R11, R11, -1 ;  /* 0xbf8000000b0b7421 */ /* 0x000fd80000010000 */
[----:B------:R-:W-:-:S07]  /*3b40*/  @!P0 FADD.FTZ R11, R11, -1 ;  /* 0xbf8000000b0b8421 */ /* 0x000fce0000010000 */
.L_x_3715:
[----:B------:R-:W-:Y:S05]  /*3b50*/  BSYNC B2 ;  /* 0x0000000000027941 */ /* 0x000fea0003800000 */
.L_x_3714:
[----:B------:R-:W-:Y:S01]  /*3b60*/  FFMA.FTZ R6, -R13, R11, R6 ;  /* 0x0000000b0d067223 */ /* 0x000fe20000010106 */
[----:B------:R-:W-:Y:S06]  /*3b70*/  BRA `(.L_x_3712) ;  /* 0x00000000007c7947 */ /* 0x000fec0003800000 */
.L_x_3713:
        /* <DEDUP_REMOVED lines=15> */
.L_x_3719:
        /* <DEDUP_REMOVED lines=13> */
.L_x_3718:
[----:B------:R-:W-:Y:S05]  /*3d40*/  BSYNC B2 ;  /* 0x0000000000027941 */ /* 0x000fea0003800000 */
.L_x_3717:
[----:B------:R-:W-:-:S04]  /*3d50*/  FMUL.FTZ R9, R8, 1.1920928955078125e-07 ;  /* 0x3400000008097820 */ /* 0x000fc80000410000 */
[----:B------:R-:W-:-:S07]  /*3d60*/  FMUL.FTZ R6, R6, R9 ;  /* 0x0000000906067220 */ /* 0x000fce0000410000 */
.L_x_3712:
[----:B------:R-:W-:Y:S05]  /*3d70*/  BSYNC B0 ;  /* 0x0000000000007941 */ /* 0x000fea0003800000 */
.L_x_3711:
        /* <DEDUP_REMOVED lines=29> */
.L_x_3710:
[----:B------:R-:W-:Y:S05]  /*3f50*/  BSYNC B1 ;  /* 0x0000000000017941 */ /* 0x000fea0003800000 */
.L_x_3709:
[----:B-1----:R-:W-:Y:S01]  /*3f60*/  VIADD R8, R4, 0x80 ;  /* 0x0000008004087836 */ /* 0x002fe20000000000 */
[----:B------:R-:W-:Y:S04]  /*3f70*/  BSSY B1, `(.L_x_3720) ;  /* 0x0000069000017945 */ /* 0x000fe80003800000 */
        /* <DEDUP_REMOVED lines=37> */
.L_x_3727:
[----:B------:R-:W-:Y:S01]  /*41d0*/  FSETP.GEU.FTZ.AND P0, PT, R12, -R13, PT ;  /* 0x8000000d0c00720b */ /* 0x000fe20003f1e000 */
[----:B------:R-:W-:-:S12]  /*41e0*/  FADD.FTZ R7, R7, -1 ;  /* 0xbf80000007077421 */ /* 0x000fd80000010000 */
[----:B------:R-:W-:-:S07]  /*41f0*/  @!P0 FADD.FTZ R7, R7, -1 ;  /* 0xbf80000007078421 */ /* 0x000fce0000010000 */
.L_x_3726:
[----:B------:R-:W-:Y:S05]  /*4200*/  BSYNC B2 ;  /* 0x0000000000027941 */ /* 0x000fea0003800000 */
.L_x_3725:
[----:B------:R-:W-:Y:S01]  /*4210*/  FFMA.FTZ R0, -R13, R7, R0 ;  /* 0x000000070d007223 */ /* 0x000fe20000010100 */
[----:B------:R-:W-:Y:S06]  /*4220*/  BRA `(.L_x_3723) ;  /* 0x00000000007c7947 */ /* 0x000fec0003800000 */
.L_x_3724:
        /* <DEDUP_REMOVED lines=15> */
.L_x_3730:
        /* <DEDUP_REMOVED lines=13> */
.L_x_3729:
[----:B------:R-:W-:Y:S05]  /*43f0*/  BSYNC B2 ;  /* 0x0000000000027941 */ /* 0x000fea0003800000 */
.L_x_3728:
[----:B------:R-:W-:-:S04]  /*4400*/  FMUL.FTZ R0, R11, 1.1920928955078125e-07 ;  /* 0x340000000b007820 */ /* 0x000fc80000410000 */
[----:B------:R-:W-:-:S07]  /*4410*/  FMUL.FTZ R0, R7, R0 ;  /* 0x0000000007007220 */ /* 0x000fce0000410000 */
.L_x_3723:
[----:B------:R-:W-:Y:S05]  /*4420*/  BSYNC B0 ;  /* 0x0000000000007941 */ /* 0x000fea0003800000 */
.L_x_3722:
[----:B------:R-:W-:Y:S01]  /*4430*/  LOP3.LUT R7, R0, 0x80000000, R9, 0xb8, !PT ;  /* 0x8000000000077812 */ /* 0x000fe200078eb809 */
        /* <DEDUP_REMOVED lines=24> */
[----:B0-----:R-:W-:-:S04]  /*45c0*/  @P0 IMAD.U32 R10, R7, 0x10000, RZ ;  /* 0x00010000070a0824 */ /* 0x001fc800078e00ff */
[----:B------:R-:W-:-:S05]  /*45d0*/  @P0 FADD.FTZ R10, R10, 1 ;  /* 0x3f8000000a0a0421 */ /* 0x000fca0000010000 */
[----:B------:R-:W-:-:S04]  /*45e0*/  @P0 F2FP.BF16.F32.PACK_AB R10, RZ, R10 ;  /* 0x0000000aff0a023e */ /* 0x000fc800000010ff */
[----:B------:R-:W-:-:S07]  /*45f0*/  @P0 PRMT R7, R10, 0x7610, R7 ;  /* 0x000076100a070816 */ /* 0x000fce0000000007 */
.L_x_3721:
[----:B------:R-:W-:Y:S05]  /*4600*/  BSYNC B1 ;  /* 0x0000000000017941 */ /* 0x000fea0003800000 */
.L_x_3720:
[----:B------:R-:W-:Y:S01]  /*4610*/  VIADD R0, R4, 0x100 ;  /* 0x0000010004007836 */ /* 0x000fe20000000000 */
[----:B------:R-:W-:Y:S04]  /*4620*/  BSSY B1, `(.L_x_3731) ;  /* 0x0000069000017945 */ /* 0x000fe80003800000 */
[----:B------:R-:W-:-:S13]  /*4630*/  ISETP.GE.AND P0, PT, R0, R3, PT ;  /* 0x000000030000720c */ /* 0x000fda0003f06270 */
[----:B------:R-:W-:Y:S05]  /*4640*/  @P0 BRA `(.L_x_3732) ;  /* 0x0000000400980947 */ /* 0x000fea0003800000 */
[----:B-----5:R-:W-:Y:S01]  /*4650*/  SHF.L.U32 R11, R21, 0x10, RZ ;  /* 0x00000010150b7819 */ /* 0x020fe200000006ff */
[----:B0-----:R-:W-:-:S03]  /*4660*/  IMAD.U32 R10, R5, 0x10000, RZ ;  /* 0x00010000050a7824 */ /* 0x001fc600078e00ff */
        /* <DEDUP_REMOVED lines=33> */
.L_x_3738:
[----:B------:R-:W-:Y:S01]  /*4880*/  FSETP.GEU.FTZ.AND P0, PT, R13, -R14, PT ;  /* 0x8000000e0d00720b */ /* 0x000fe20003f1e000 */
[----:B------:R-:W-:-:S12]  /*4890*/  FADD.FTZ R0, R0, -1 ;  /* 0xbf80000000007421 */ /* 0x000fd80000010000 */
[----:B------:R-:W-:-:S07]  /*48a0*/  @!P0 FADD.FTZ R0, R0, -1 ;  /* 0xbf80000000008421 */ /* 0x000fce0000010000 */
.L_x_3737:
[----:B------:R-:W-:Y:S05]  /*48b0*/  BSYNC B2 ;  /* 0x0000000000027941 */ /* 0x000fea0003800000 */
.L_x_3736:
[----:B------:R-:W-:Y:S01]  /*48c0*/  FFMA.FTZ R9, -R14, R0, R9 ;  /* 0x000000000e097223 */ /* 0x000fe20000010109 */
[----:B------:R-:W-:Y:S06]  /*48d0*/  BRA `(.L_x_3734) ;  /* 0x00000000007c7947 */ /* 0x000fec0003800000 */
.L_x_3735:
        /* <DEDUP_REMOVED lines=15> */
.L_x_3741:
        /* <DEDUP_REMOVED lines=13> */
.L_x_3740:
[----:B------:R-:W-:Y:S05]  /*4aa0*/  BSYNC B2 ;  /* 0x0000000000027941 */ /* 0x000fea0003800000 */
.L_x_3739:
[----:B------:R-:W-:-:S04]  /*4ab0*/  FMUL.FTZ R12, R12, 1.1920928955078125e-07 ;  /* 0x340000000c0c7820 */ /* 0x000fc80000410000 */
[----:B------:R-:W-:-:S07]  /*4ac0*/  FMUL.FTZ R9, R9, R12 ;  /* 0x0000000c09097220 */ /* 0x000fce0000410000 */
.L_x_3734:
[----:B------:R-:W-:Y:S05]  /*4ad0*/  BSYNC B0 ;  /* 0x0000000000007941 */ /* 0x000fea0003800000 */
.L_x_3733:
[----:B------:R-:W-:Y:S01]  /*4ae0*/  FSETP.GTU.FTZ.AND P0, PT, |R9|, +INF , PT ;  /* 0x7f8000000900780b */ /* 0x000fe20003f1c200 */
[----:B------:R-:W-:Y:S01]  /*4af0*/  IMAD.U32 R21, R21, 0x10000, RZ ;  /* 0x0001000015157824 */ /* 0x000fe200078e00ff */
[----:B------:R-:W-:-:S03]  /*4b00*/  LOP3.LUT R0, R9, 0x80000000, R10, 0xb8, !PT ;  /* 0x8000000009007812 */ /* 0x000fc600078eb80a */
[----:B0-----:R-:W0:Y:S01]  /*4b10*/  MUFU.RCP R11, R21 ;  /* 0x00000015000b7308 */ /* 0x001e220000001000 */
[----:B------:R-:W-:Y:S02]  /*4b20*/  FSEL R9, R9, R0, P0 ;  /* 0x0000000009097208 */ /* 0x000fe40000000000 */
[----:B------:R-:W-:Y:S02]  /*4b30*/  FSETP.GEU.FTZ.AND P1, PT, R21, RZ, PT ;  /* 0x000000ff1500720b */ /* 0x000fe40003f3e000 */
        /* <DEDUP_REMOVED lines=19> */
[----:B------:R-:W-:-:S05]  /*4c70*/  @P0 SHF.L.U32 R11, R9, 0x10, RZ ;  /* 0x00000010090b0819 */ /* 0x000fca00000006ff */
[----:B------:R-:W-:-:S05]  /*4c80*/  @P0 FADD.FTZ R11, R11, 1 ;  /* 0x3f8000000b0b0421 */ /* 0x000fca0000010000 */
[----:B------:R-:W-:-:S04]  /*4c90*/  @P0 F2FP.BF16.F32.PACK_AB R11, RZ, R11 ;  /* 0x0000000bff0b023e */ /* 0x000fc800000010ff */
[----:B------:R-:W-:-:S07]  /*4ca0*/  @P0 PRMT R9, R11, 0x7610, R9 ;  /* 0x000076100b090816 */ /* 0x000fce0000000009 */
.L_x_3732:
[----:B------:R-:W-:Y:S05]  /*4cb0*/  BSYNC B1 ;  /* 0x0000000000017941 */ /* 0x000fea0003800000 */
.L_x_3731:
[----:B------:R-:W-:Y:S01]  /*4cc0*/  VIADD R0, R4, 0x180 ;  /* 0x0000018004007836 */ /* 0x000fe20000000000 */
[----:B------:R-:W-:Y:S04]  /*4cd0*/  BSSY B1, `(.L_x_3742) ;  /* 0x0000068000017945 */ /* 0x000fe80003800000 */
[----:B------:R-:W-:-:S13]  /*4ce0*/  ISETP.GE.AND P0, PT, R0, R3, PT ;  /* 0x000000030000720c */ /* 0x000fda0003f06270 */
[----:B------:R-:W-:Y:S05]  /*4cf0*/  @P0 BRA `(.L_x_3743) ;  /* 0x0000000400940947 */ /* 0x000fea0003800000 */
[----:B-----5:R-:W-:Y:S02]  /*4d00*/  IMAD.U32 R0, R25, 0x10000, RZ ;  /* 0x0001000019007824 */ /* 0x020fe400078e00ff */
[----:B------:R-:W-:-:S03]  /*4d10*/  IMAD.U32 R11, R5, 0x10000, RZ ;  /* 0x00010000050b7824 */ /* 0x000fc600078e00ff */
[----:B------:R-:W-:-:S13]  /*4d20*/  FSETP.NEU.FTZ.AND P0, PT, R0, RZ, PT ;  /* 0x000000ff0000720b */ /* 0x000fda0003f1d000 */
[----:B0-----:R-:W0:Y:S02]  /*4d30*/  @!P0 MUFU.RCP R10, R0 ;  /* 0x00000000000a8308 */ /* 0x001e240000001000 */
        /* <DEDUP_REMOVED lines=30> */
.L_x_3749:
[----:B------:R-:W-:Y:S01]  /*4f20*/  FSETP.GEU.FTZ.AND P0, PT, R13, -R19, PT ;  /* 0x800000130d00720b */ /* 0x000fe20003f1e000 */
[----:B------:R-:W-:-:S12]  /*4f30*/  FADD.FTZ R15, R15, -1 ;  /* 0xbf8000000f0f7421 */ /* 0x000fd80000010000 */
[----:B------:R-:W-:-:S07]  /*4f40*/  @!P0 FADD.FTZ R15, R15, -1 ;  /* 0xbf8000000f0f8421 */ /* 0x000fce0000010000 */
.L_x_3748:
[----:B------:R-:W-:Y:S05]  /*4f50*/  BSYNC B2 ;  /* 0x0000000000027941 */ /* 0x000fea0003800000 */
.L_x_3747:
[----:B------:R-:W-:Y:S01]  /*4f60*/  FFMA.FTZ R10, -R19, R15, R10 ;  /* 0x0000000f130a7223 */ /* 0x000fe2000001010a */
[----:B------:R-:W-:Y:S06]  /*4f70*/  BRA `(.L_x_3745) ;  /* 0x00000000007c7947 */ /* 0x000fec0003800000 */
.L_x_3746:
[----:B------:R-:W-:Y:S01]  /*4f80*/  VIADD R12, R15, 0xf4800000 ;  /* 0xf48000000f0c7836 */ /* 0x000fe20000000000 */
[----:B------:R-:W-:Y:S01]  /*4f90*/  FSETP.GT.FTZ.AND P0, PT, |R0|, RZ, PT ;  /* 0x000000ff0000720b */ /* 0x000fe20003f14200 */
[----:B------:R-:W-:Y:S01]  /*4fa0*/  BSSY B2, `(.L_x_3750) ;  /* 0x000001a000027945 */ /* 0x000fe20003800000 */
[----:B------:R-:W-:Y:S02]  /*4fb0*/  LOP3.LUT R0, R10, 0x7fffff, RZ, 0xc0, !PT ;  /* 0x007fffff0a007812 */ /* 0x000fe400078ec0ff */
        /* <DEDUP_REMOVED lines=11> */
.L_x_3752:
        /* <DEDUP_REMOVED lines=13> */
.L_x_3751:
[----:B------:R-:W-:Y:S05]  /*5140*/  BSYNC B2 ;  /* 0x0000000000027941 */ /* 0x000fea0003800000 */
.L_x_3750:
[----:B------:R-:W-:-:S04]  /*5150*/  FMUL.FTZ R13, R13, 1.1920928955078125e-07 ;  /* 0x340000000d0d7820 */ /* 0x000fc80000410000 */
[----:B------:R-:W-:-:S07]  /*5160*/  FMUL.FTZ R10, R10, R13 ;  /* 0x0000000d0a0a7220 */ /* 0x000fce0000410000 */
.L_x_3745:
[----:B------:R-:W-:Y:S05]  /*5170*/  BSYNC B0 ;  /* 0x0000000000007941 */ /* 0x000fea0003800000 */
.L_x_3744:
[C---:B------:R-:W-:Y:S01]  /*5180*/  FSETP.GTU.FTZ.AND P0, PT, |R10|.reuse, +INF , PT ;  /* 0x7f8000000a00780b */ /* 0x040fe20003f1c200 */
        /* <DEDUP_REMOVED lines=28> */
.L_x_3743:
[----:B------:R-:W-:Y:S05]  /*5350*/  BSYNC B1 ;  /* 0x0000000000017941 */ /* 0x000fea0003800000 */
.L_x_3742:
[----:B------:R-:W-:Y:S01]  /*5360*/  VIADD R0, R4, 0x200 ;  /* 0x0000020004007836 */ /* 0x000fe20000000000 */
[----:B------:R-:W-:Y:S04]  /*5370*/  BSSY B1, `(.L_x_3753) ;  /* 0x0000069000017945 */ /* 0x000fe80003800000 */
[----:B------:R-:W-:-:S13]  /*5380*/  ISETP.GE.AND P0, PT, R0, R3, PT ;  /* 0x000000030000720c */ /* 0x000fda0003f06270 */
[----:B------:R-:W-:Y:S05]  /*5390*/  @P0 BRA `(.L_x_3754) ;  /* 0x0000000400980947 */ /* 0x000fea0003800000 */
[----:B-----5:R-:W-:Y:S02]  /*53a0*/  IMAD.U32 R13, R24, 0x10000, RZ ;  /* 0x00010000180d7824 */ /* 0x020fe400078e00ff */
        /* <DEDUP_REMOVED lines=34> */
.L_x_3760:
[----:B------:R-:W-:Y:S01]  /*55d0*/  FSETP.GEU.FTZ.AND P0, PT, R15, -R18, PT ;  /* 0x800000120f00720b */ /* 0x000fe20003f1e000 */
[----:B------:R-:W-:-:S12]  /*55e0*/  FADD.FTZ R0, R0, -1 ;  /* 0xbf80000000007421 */ /* 0x000fd80000010000 */
[----:B------:R-:W-:-:S07]  /*55f0*/  @!P0 FADD.FTZ R0, R0, -1 ;  /* 0xbf80000000008421 */ /* 0x000fce0000010000 */
.L_x_3759:
[----:B------:R-:W-:Y:S05]  /*5600*/  BSYNC B2 ;  /* 0x0000000000027941 */ /* 0x000fea0003800000 */
.L_x_3758:
[----:B------:R-:W-:Y:S01]  /*5610*/  FFMA.FTZ R11, -R18, R0, R11 ;  /* 0x00000000120b7223 */ /* 0x000fe2000001010b */
[----:B------:R-:W-:Y:S06]  /*5620*/  BRA `(.L_x_3756) ;  /* 0x00000000007c7947 */ /* 0x000fec0003800000 */
.L_x_3757:
        /* <DEDUP_REMOVED lines=15> */
.L_x_3763:
        /* <DEDUP_REMOVED lines=13> */
.L_x_3762:
[----:B------:R-:W-:Y:S05]  /*57f0*/  BSYNC B2 ;  /* 0x0000000000027941 */ /* 0x000fea0003800000 */
.L_x_3761:
[----:B------:R-:W-:-:S04]  /*5800*/  FMUL.FTZ R14, R14, 1.1920928955078125e-07 ;  /* 0x340000000e0e7820 */ /* 0x000fc80000410000 */
[----:B------:R-:W-:-:S07]  /*5810*/  FMUL.FTZ R11, R11, R14 ;  /* 0x0000000e0b0b7220 */ /* 0x000fce0000410000 */
.L_x_3756:
[----:B------:R-:W-:Y:S05]  /*5820*/  BSYNC B0 ;  /* 0x0000000000007941 */ /* 0x000fea0003800000 */
.L_x_3755:
        /* <DEDUP_REMOVED lines=29> */
.L_x_3754:
[----:B------:R-:W-:Y:S05]  /*5a00*/  BSYNC B1 ;  /* 0x0000000000017941 */ /* 0x000fea0003800000 */
.L_x_3753:
        /* <DEDUP_REMOVED lines=38> */
.L_x_3771:
[----:B------:R-:W-:Y:S01]  /*5c70*/  FSETP.GEU.FTZ.AND P0, PT, R15, -R21, PT ;  /* 0x800000150f00720b */ /* 0x000fe20003f1e000 */
[----:B------:R-:W-:-:S12]  /*5c80*/  FADD.FTZ R19, R19, -1 ;  /* 0xbf80000013137421 */ /* 0x000fd80000010000 */
[----:B------:R-:W-:-:S07]  /*5c90*/  @!P0 FADD.FTZ R19, R19, -1 ;  /* 0xbf80000013138421 */ /* 0x000fce0000010000 */
.L_x_3770:
[----:B------:R-:W-:Y:S05]  /*5ca0*/  BSYNC B2 ;  /* 0x0000000000027941 */ /* 0x000fea0003800000 */
.L_x_3769:
[----:B------:R-:W-:Y:S01]  /*5cb0*/  FFMA.FTZ R12, -R21, R19, R12 ;  /* 0x00000013150c7223 */ /* 0x000fe2000001010c */
[----:B------:R-:W-:Y:S06]  /*5cc0*/  BRA `(.L_x_3767) ;  /* 0x00000000007c7947 */ /* 0x000fec0003800000 */
.L_x_3768:
[C---:B------:R-:W-:Y:S01]  /*5cd0*/  VIADD R14, R19.reuse, 0xf4800000 ;  /* 0xf4800000130e7836 */ /* 0x040fe20000000000 */
[----:B------:R-:W-:Y:S01]  /*5ce0*/  FSETP.GT.FTZ.AND P0, PT, |R0|, RZ, PT ;  /* 0x000000ff0000720b */ /* 0x000fe20003f14200 */
[----:B------:R-:W-:Y:S01]  /*5cf0*/  BSSY B2, `(.L_x_3772) ;  /* 0x000001a000027945 */ /* 0x000fe20003800000 */
[----:B------:R-:W-:Y:S02]  /*5d00*/  LOP3.LUT R0, R12, 0x7fffff, RZ, 0xc0, !PT ;  /* 0x007fffff0c007812 */ /* 0x000fe400078ec0ff */
[----:B------:R-:W-:Y:S02]  /*5d10*/  LOP3.LUT R15, R14, 0xff800000, RZ, 0xc0, !PT ;  /* 0xff8000000e0f7812 */ /* 0x000fe400078ec0ff */
[C---:B------:R-:W-:Y:S02]  /*5d20*/  ISETP.GT.U32.OR P0, PT, R12.reuse, 0x7f7fffff, !P0 ;  /* 0x7f7fffff0c00780c */ /* 0x040fe40004704470 */
[----:B------:R-:W-:Y:S02]  /*5d30*/  IADD3 R15, R12, -R15, RZ ;  /* 0x8000000f0c0f7210 */ /* 0x000fe40007ffe0ff */
        /* <DEDUP_REMOVED lines=8> */
.L_x_3774:
        /* <DEDUP_REMOVED lines=13> */
.L_x_3773:
[----:B------:R-:W-:Y:S05]  /*5e90*/  BSYNC B2 ;  /* 0x0000000000027941 */ /* 0x000fea0003800000 */
.L_x_3772:
[----:B------:R-:W-:-:S04]  /*5ea0*/  FMUL.FTZ R15, R15, 1.1920928955078125e-07 ;  /* 0x340000000f0f7820 */ /* 0x000fc80000410000 */
[----:B------:R-:W-:-:S07]  /*5eb0*/  FMUL.FTZ R12, R12, R15 ;  /* 0x0000000f0c0c7220 */ /* 0x000fce0000410000 */
.L_x_3767:
[----:B------:R-:W-:Y:S05]  /*5ec0*/  BSYNC B0 ;  /* 0x0000000000007941 */ /* 0x000fea0003800000 */
.L_x_3766:
        /* <DEDUP_REMOVED lines=29> */
.L_x_3765:
[----:B------:R-:W-:Y:S05]  /*60a0*/  BSYNC B1 ;  /* 0x0000000000017941 */ /* 0x000fea0003800000 */
.L_x_3764:
[----:B------:R-:W-:Y:S01]  /*60b0*/  VIADD R0, R4, 0x300 ;  /* 0x0000030004007836 */ /* 0x000fe20000000000 */
[----:B------:R-:W-:Y:S04]  /*60c0*/  BSSY B1, `(.L_x_3775) ;  /* 0x0000069000017945 */ /* 0x000fe80003800000 */
[----:B------:R-:W-:-:S13]  /*60d0*/  ISETP.GE.AND P0, PT, R0, R3, PT ;  /* 0x000000030000720c */ /* 0x000fda0003f06270 */
[----:B------:R-:W-:Y:S05]  /*60e0*/  @P0 BRA `(.L_x_3776) ;  /* 0x0000000400980947 */ /* 0x000fea0003800000 */
[----:B-----5:R-:W-:Y:S01]  /*60f0*/  IMAD.U32 R15, R17, 0x10000, RZ ;  /* 0x00010000110f7824 */ /* 0x020fe200078e00ff */
[----:B------:R-:W-:-:S04]  /*6100*/  SHF.L.U32 R14, R5, 0x10, RZ ;  /* 0x00000010050e7819 */ /* 0x000fc800000006ff */
        /* <DEDUP_REMOVED lines=33> */
.L_x_3782:
[----:B------:R-:W-:Y:S01]  /*6320*/  FSETP.GEU.FTZ.AND P0, PT, R19, -R20, PT ;  /* 0x800000141300720b */ /* 0x000fe20003f1e000 */
[----:B------:R-:W-:-:S12]  /*6330*/  FADD.FTZ R0, R0, -1 ;  /* 0xbf80000000007421 */ /* 0x000fd80000010000 */
[----:B------:R-:W-:-:S07]  /*6340*/  @!P0 FADD.FTZ R0, R0, -1 ;  /* 0xbf80000000008421 */ /* 0x000fce0000010000 */
.L_x_3781:
[----:B------:R-:W-:Y:S05]  /*6350*/  BSYNC B2 ;  /* 0x0000000000027941 */ /* 0x000fea0003800000 */
.L_x_3780:
[----:B------:R-:W-:Y:S01]  /*6360*/  FFMA.FTZ R13, -R20, R0, R13 ;  /* 0x00000000140d7223 */ /* 0x000fe2000001010d */
[----:B------:R-:W-:Y:S06]  /*6370*/  BRA `(.L_x_3778) ;  /* 0x00000000007c7947 */ /* 0x000fec0003800000 */
.L_x_3779:
        /* <DEDUP_REMOVED lines=15> */
.L_x_3785:
        /* <DEDUP_REMOVED lines=9> */
[----:B------:R-:W2:Y:S02]  /*6500*/  FRND.TRUNC R22, R22 ;  /* 0x0000001600167307 */ /* 0x000ea4000020d000 */
[----:B--2---:R-:W-:-:S05]  /*6510*/  FFMA.FTZ R18, -R15, R22, R18 ;  /* 0x000000160f127223 */ /* 0x004fca0000010112 */
[----:B------:R-:W-:-:S13]  /*6520*/  ISETP.NE.AND P0, PT, R18, RZ, PT ;  /* 0x000000ff1200720c */ /* 0x000fda0003f05270 */
[----:B------:R-:W-:Y:S05]  /*6530*/  @P0 BRA P1, `(.L_x_3785) ;  /* 0xfffffffc00cc0947 */ /* 0x000fea000083ffff */
.L_x_3784:
[----:B------:R-:W-:Y:S05]  /*6540*/  BSYNC B2 ;  /* 0x0000000000027941 */ /* 0x000fea0003800000 */
.L_x_3783:
[----:B------:R-:W-:-:S04]  /*6550*/  FMUL.FTZ R18, R18, 1.1920928955078125e-07 ;  /* 0x3400000012127820 */ /* 0x000fc80000410000 */
[----:B------:R-:W-:-:S07]  /*6560*/  FMUL.FTZ R13, R13, R18 ;  /* 0x000000120d0d7220 */ /* 0x000fce0000410000 */
.L_x_3778:
[----:B------:R-:W-:Y:S05]  /*6570*/  BSYNC B0 ;  /* 0x0000000000007941 */ /* 0x000fea0003800000 */
.L_x_3777:
[----:B------:R-:W-:Y:S01]  /*6580*/  FSETP.GTU.FTZ.AND P0, PT, |R13|, +INF , PT ;  /* 0x7f8000000d00780b */ /* 0x000fe20003f1c200 */
[----:B------:R-:W-:Y:S01]  /*6590*/  IMAD.U32 R17, R17, 0x10000, RZ ;  /* 0x0001000011117824 */ /* 0x000fe200078e00ff */
[----:B------:R-:W-:-:S03]  /*65a0*/  LOP3.LUT R0, R13, 0x80000000, R14, 0xb8, !PT ;  /* 0x800000000d007812 */ /* 0x000fc600078eb80e */
[----:B-1----:R-:W1:Y:S01]  /*65b0*/  MUFU.RCP R15, R17 ;  /* 0x00000011000f7308 */ /* 0x002e620000001000 */
        /* <DEDUP_REMOVED lines=25> */
.L_x_3776:
[----:B------:R-:W-:Y:S05]  /*6750*/  BSYNC B1 ;  /* 0x0000000000017941 */ /* 0x000fea0003800000 */
.L_x_3775:
        /* <DEDUP_REMOVED lines=38> */
.L_x_3793:
[----:B------:R-:W-:Y:S01]  /*69c0*/  FSETP.GEU.FTZ.AND P0, PT, R15, -R19, PT ;  /* 0x800000130f00720b */ /* 0x000fe20003f1e000 */
[----:B------:R-:W-:-:S12]  /*69d0*/  FADD.FTZ R17, R17, -1 ;  /* 0xbf80000011117421 */ /* 0x000fd80000010000 */
[----:B------:R-:W-:-:S07]  /*69e0*/  @!P0 FADD.FTZ R17, R17, -1 ;  /* 0xbf80000011118421 */ /* 0x000fce0000010000 */
.L_x_3792:
[----:B------:R-:W-:Y:S05]  /*69f0*/  BSYNC B2 ;  /* 0x0000000000027941 */ /* 0x000fea0003800000 */
.L_x_3791:
[----:B------:R-:W-:Y:S01]  /*6a00*/  FFMA.FTZ R14, -R19, R17, R14 ;  /* 0x00000011130e7223 */ /* 0x000fe2000001010e */
[----:B------:R-:W-:Y:S06]  /*6a10*/  BRA `(.L_x_3789) ;  /* 0x00000000007c7947 */ /* 0x000fec0003800000 */
.L_x_3790:
        /* <DEDUP_REMOVED lines=15> */
.L_x_3796:
        /* <DEDUP_REMOVED lines=13> */
.L_x_3795:
[----:B------:R-:W-:Y:S05]  /*6be0*/  BSYNC B2 ;  /* 0x0000000000027941 */ /* 0x000fea0003800000 */
.L_x_3794:
[----:B------:R-:W-:-:S04]  /*6bf0*/  FMUL.FTZ R17, R17, 1.1920928955078125e-07 ;  /* 0x3400000011117820 */ /* 0x000fc80000410000 */
[----:B------:R-:W-:-:S07]  /*6c00*/  FMUL.FTZ R14, R14, R17 ;  /* 0x000000110e0e7220 */ /* 0x000fce0000410000 */
.L_x_3789:
[----:B------:R-:W-:Y:S05]  /*6c10*/  BSYNC B0 ;  /* 0x0000000000007941 */ /* 0x000fea0003800000 */
.L_x_3788:
[----:B------:R-:W-:Y:S01]  /*6c20*/  FSETP.GTU.FTZ.AND P0, PT, |R14|, +INF , PT ;  /* 0x7f8000000e00780b */ /* 0x000fe20003f1c200 */
[----:B------:R-:W-:Y:S01]  /*6c30*/  IMAD.U32 R16, R16, 0x10000, RZ ;  /* 0x0001000010107824 */ /* 0x000fe200078e00ff */
[----:B-1----:R-:W-:-:S03]  /*6c40*/  LOP3.LUT R15, R14, 0x80000000, R5, 0xb8, !PT ;  /* 0x800000000e0f7812 */ /* 0x002fc600078eb805 */
        /* <DEDUP_REMOVED lines=26> */
.L_x_3787:
[----:B------:R-:W-:Y:S05]  /*6df0*/  BSYNC B1 ;  /* 0x0000000000017941 */ /* 0x000fea0003800000 */
.L_x_3786:
[----:B------:R-:W-:Y:S01]  /*6e00*/  ISETP.GE.AND P0, PT, R4, R3, PT ;  /* 0x000000030400720c */ /* 0x000fe20003f06270 */
[----:B------:R-:W-:Y:S04]  /*6e10*/  BSSY B0, `(.L_x_3797) ;  /* 0x0000033000007945 */ /* 0x000fe80003800000 */
[----:B------:R-:W-:Y:S08]  /*6e20*/  BSSY B1, `(.L_x_3798) ;  /* 0x000002b000017945 */ /* 0x000ff00003800000 */
[----:B------:R-:W-:Y:S05]  /*6e30*/  @P0 BRA `(.L_x_3799) ;  /* 0x0000000000300947 */ /* 0x000fea0003800000 */
[----:B------:R-:W1:Y:S01]  /*6e40*/  LDC.64 R14, c[0x0][0x218] ;  /* 0x00008600ff0e7b82 */ /* 0x000e620000000a00 */
[----:B------:R-:W-:Y:S02]  /*6e50*/  IMAD.IADD R5, R2, 0x1, R4 ;  /* 0x0000000102057824 */ /* 0x000fe400078e0204 */
[----:B------:R-:W-:-:S05]  /*6e60*/  IMAD.MOV.U32 R4, RZ, RZ, R8 ;  /* 0x000000ffff047224 */ /* 0x000fca00078e0008 */
[----:B------:R-:W-:Y:S01]  /*6e70*/  ISETP.GE.AND P0, PT, R4, R3, PT ;  /* 0x000000030400720c */ /* 0x000fe20003f06270 */
[----:B-1----:R-:W-:-:S05]  /*6e80*/  IMAD.WIDE.U32 R14, R5, 0x2, R14 ;  /* 0x00000002050e7825 */ /* 0x002fca00078e000e */
[----:B------:R1:W-:Y:S07]  /*6e90*/  STG.E.U16 desc[UR4][R14.64], R6 ;  /* 0x000000060e007986 */ /* 0x0003ee000c101504 */
[----:B------:R-:W-:Y:S05]  /*6ea0*/  @P0 BRA `(.L_x_3800) ;  /* 0x0000000000300947 */ /* 0x000fea0003800000 */
[----:B-1----:R-:W1:Y:S01]  /*6eb0*/  LDC.64 R14, c[0x0][0x218] ;  /* 0x00008600ff0e7b82 */ /* 0x002e620000000a00 */
[----:B------:R-:W-:Y:S02]  /*6ec0*/  IMAD.IADD R5, R2, 0x1, R4 ;  /* 0x0000000102057824 */ /* 0x000fe400078e0204 */
[----:B------:R-:W-:Y:S02]  /*6ed0*/  VIADD R4, R4, 0x80 ;  /* 0x0000008004047836 */ /* 0x000fe40000000000 */
[----:B-1----:R-:W-:-:S05]  /*6ee0*/  IMAD.WIDE.U32 R14, R5, 0x2, R14 ;  /* 0x00000002050e7825 */ /* 0x002fca00078e000e */
[----:B------:R1:W-:Y:S02]  /*6ef0*/  STG.E.U16 desc[UR4][R14.64], R7 ;  /* 0x000000070e007986 */ /* 0x0003e4000c101504 */
.L_x_3799:
[----:B------:R-:W-:-:S13]  /*6f00*/  ISETP.GE.AND P0, PT, R4, R3, PT ;  /* 0x000000030400720c */ /* 0x000fda0003f06270 */
[----:B------:R-:W-:Y:S05]  /*6f10*/  @P0 BRA `(.L_x_3801) ;  /* 0x0000000000300947 */ /* 0x000fea0003800000 */
[----:B-1----:R-:W1:Y:S01]  /*6f20*/  LDC.64 R6, c[0x0][0x218] ;  /* 0x00008600ff067b82 */ /* 0x002e620000000a00 */
[----:B------:R-:W-:Y:S02]  /*6f30*/  IMAD.IADD R5, R2, 0x1, R4 ;  /* 0x0000000102057824 */ /* 0x000fe400078e0204 */
[----:B------:R-:W-:Y:S02]  /*6f40*/  VIADD R4, R4, 0x80 ;  /* 0x0000008004047836 */ /* 0x000fe40000000000 */
[----:B-1----:R-:W-:-:S05]  /*6f50*/  IMAD.WIDE.U32 R6, R5, 0x2, R6 ;  /* 0x0000000205067825 */ /* 0x002fca00078e0006 */
[----:B------:R2:W-:Y:S02]  /*6f60*/  STG.E.U16 desc[UR4][R6.64], R9 ;  /* 0x0000000906007986 */ /* 0x0005e4000c101504 */
.L_x_3800:
[----:B------:R-:W-:-:S13]  /*6f70*/  ISETP.GE.AND P0, PT, R4, R3, PT ;  /* 0x000000030400720c */ /* 0x000fda0003f06270 */
[----:B------:R-:W-:Y:S05]  /*6f80*/  @P0 BRA `(.L_x_3802) ;  /* 0x0000000000300947 */ /* 0x000fea0003800000 */
[----:B-12---:R-:W1:Y:S01]  /*6f90*/  LDC.64 R6, c[0x0][0x218] ;  /* 0x00008600ff067b82 */ /* 0x006e620000000a00 */
[----:B------:R-:W-:Y:S01]  /*6fa0*/  IMAD.IADD R5, R2, 0x1, R4 ;  /* 0x0000000102057824 */ /* 0x000fe200078e0204 */
[----:B------:R-:W-:-:S03]  /*6fb0*/  IADD3 R4, R4, 0x80, RZ ;  /* 0x0000008004047810 */ /* 0x000fc60007ffe0ff */
[----:B-1----:R-:W-:-:S05]  /*6fc0*/  IMAD.WIDE.U32 R6, R5, 0x2, R6 ;  /* 0x0000000205067825 */ /* 0x002fca00078e0006 */
[----:B------:R2:W-:Y:S02]  /*6fd0*/  STG.E.U16 desc[UR4][R6.64], R10 ;  /* 0x0000000a06007986 */ /* 0x0005e4000c101504 */
.L_x_3801:
[----:B------:R-:W-:-:S13]  /*6fe0*/  ISETP.GE.AND P0, PT, R4, R3, PT ;  /* 0x000000030400720c */ /* 0x000fda0003f06270 */
[----:B------:R-:W-:Y:S05]  /*6ff0*/  @P0 BRA `(.L_x_3803) ;  /* 0x0000000000340947 */ /* 0x000fea0003800000 */
[----:B-12---:R-:W1:Y:S01]  /*7000*/  LDC.64 R6, c[0x0][0x218] ;  /* 0x00008600ff067b82 */ /* 0x006e620000000a00 */
[----:B------:R-:W-:Y:S02]  /*7010*/  IMAD.IADD R5, R2, 0x1, R4 ;  /* 0x0000000102057824 */ /* 0x000fe400078e0204 */
[----:B------:R-:W-:Y:S02]  /*7020*/  VIADD R4, R4, 0x80 ;  /* 0x0000008004047836 */ /* 0x000fe40000000000 */
[----:B-1----:R-:W-:-:S05]  /*7030*/  IMAD.WIDE.U32 R6, R5, 0x2, R6 ;  /* 0x0000000205067825 */ /* 0x002fca00078e0006 */
[----:B------:R3:W-:Y:S02]  /*7040*/  STG.E.U16 desc[UR4][R6.64], R11 ;  /* 0x0000000b06007986 */ /* 0x0007e4000c101504 */
.L_x_3802:
[----:B------:R-:W-:-:S13]  /*7050*/  ISETP.GE.AND P0, PT, R4, R3, PT ;  /* 0x000000030400720c */ /* 0x000fda0003f06270 */
[----:B------:R-:W-:Y:S05]  /*7060*/  @P0 BREAK B1 ;  /* 0x0000000000010942 */ /* 0x000fea0003800000 */
[----:B------:R-:W-:Y:S05]  /*7070*/  @P0 BRA `(.L_x_3804) ;  /* 0x0000000000300947 */ /* 0x000fea0003800000 */
[----:B-123--:R-:W1:Y:S01]  /*7080*/  LDC.64 R6, c[0x0][0x218] ;  /* 0x00008600ff067b82 */ /* 0x00ee620000000a00 */
[----:B------:R-:W-:Y:S02]  /*7090*/  IMAD.IADD R5, R2, 0x1, R4 ;  /* 0x0000000102057824 */ /* 0x000fe400078e0204 */
[----:B------:R-:W-:Y:S02]  /*70a0*/  VIADD R4, R4, 0x80 ;  /* 0x0000008004047836 */ /* 0x000fe40000000000 */
[----:B-1----:R-:W-:-:S05]  /*70b0*/  IMAD.WIDE.U32 R6, R5, 0x2, R6 ;  /* 0x0000000205067825 */ /* 0x002fca00078e0006 */
[----:B------:R3:W-:Y:S02]  /*70c0*/  STG.E.U16 desc[UR4][R6.64], R12 ;  /* 0x0000000c06007986 */ /* 0x0007e4000c101504 */
.L_x_3803:
[----:B------:R-:W-:Y:S05]  /*70d0*/  BSYNC B1 ;  /* 0x0000000000017941 */ /* 0x000fea0003800000 */
.L_x_3798:
[----:B------:R-:W-:-:S13]  /*70e0*/  ISETP.GE.AND P0, PT, R4, R3, PT ;  /* 0x000000030400720c */ /* 0x000fda0003f06270 */
[----:B-123--:R-:W1:Y:S01]  /*70f0*/  @!P0 LDC.64 R6, c[0x0][0x218] ;  /* 0x00008600ff068b82 */ /* 0x00ee620000000a00 */
[----:B------:R-:W-:Y:S02]  /*7100*/  @!P0 IMAD.IADD R5, R2, 0x1, R4 ;  /* 0x0000000102058824 */ /* 0x000fe400078e0204 */
[----:B------:R-:W-:Y:S02]  /*7110*/  @!P0 VIADD R4, R4, 0x80 ;  /* 0x0000008004048836 */ /* 0x000fe40000000000 */
[----:B-1----:R-:W-:-:S05]  /*7120*/  @!P0 IMAD.WIDE.U32 R6, R5, 0x2, R6 ;  /* 0x0000000205068825 */ /* 0x002fca00078e0006 */
[----:B------:R4:W-:Y:S02]  /*7130*/  @!P0 STG.E.U16 desc[UR4][R6.64], R13 ;  /* 0x0000000d06008986 */ /* 0x0009e4000c101504 */
.L_x_3804:
[----:B------:R-:W-:Y:S05]  /*7140*/  BSYNC B0 ;  /* 0x0000000000007941 */ /* 0x000fea0003800000 */
.L_x_3797:
[----:B------:R-:W-:Y:S05]  /*7150*/  WARPSYNC.ALL ;  /* 0x0000000000007948 */ /* 0x000fea0003800000 */
[----:B------:R-:W-:-:S13]  /*7160*/  ISETP.GE.AND P0, PT, R4, R3, PT ;  /* 0x000000030400720c */ /* 0x000fda0003f06270 */
[----:B------:R-:W-:Y:S05]  /*7170*/  @P0 EXIT ;  /* 0x000000000000094d */ /* 0x000fea0003800000 */
[----:B-1234-:R-:W1:Y:S01]  /*7180*/  LDC.64 R6, c[0x0][0x218] ;  /* 0x00008600ff067b82 */ /* 0x01ee620000000a00 */
[----:B------:R-:W-:-:S04]  /*7190*/  IMAD.IADD R3, R2, 0x1, R4 ;  /* 0x0000000102037824 */ /* 0x000fc800078e0204 */
[----:B-1----:R-:W-:-:S05]  /*71a0*/  IMAD.WIDE.U32 R2, R3, 0x2, R6 ;  /* 0x0000000203027825 */ /* 0x002fca00078e0006 */
[----:B------:R-:W-:Y:S01]  /*71b0*/  STG.E.U16 desc[UR4][R2.64], R0 ;  /* 0x0000000002007986 */ /* 0x000fe2000c101504 */
[----:B------:R-:W-:Y:S05]  /*71c0*/  EXIT ;  /* 0x000000000000794d */ /* 0x000fea0003800000 */
.L_x_3805:
        /* <DEDUP_REMOVED lines=11> */
.L_x_37780:


//--------------------- .text._ZN2at6native29vectorized_elementwise_kernelILi4ENS0_13AUnaryFunctorIN3c108BFloat16ES4_S4_ZZZNS0_15binary_internal21div_floor_kernel_cudaERNS_18TensorIteratorBaseEENKUlvE1_clEvENKUlvE2_clEvEUlS4_S4_E_EESt5arrayIPcLm2EEEEviT0_T1_ --------------------------
	.section	.text._ZN2at6native29vectorized_elementwise_kernelILi4ENS0_13AUnaryFunctorIN3c108BFloat16ES4_S4_ZZZNS0_15binary_internal21div_floor_kernel_cudaERNS_18TensorIteratorBaseEENKUlvE1_clEvENKUlvE2_clEvEUlS4_S4_E_EESt5arrayIPcLm2EEEEviT0_T1_,"ax",@progbits
	.align	128
        .global         _ZN2at6native29vectorized_elementwise_kernelILi4ENS0_13AUnaryFunctorIN3c108BFloat16ES4_S4_ZZZNS0_15binary_internal21div_floor_kernel_cudaERNS_18TensorIteratorBaseEENKUlvE1_clEvENKUlvE2_clEvEUlS4_S4_E_EESt5arrayIPcLm2EEEEviT0_T1_
        .type           _ZN2at6native29vectorized_elementwise_kernelILi4ENS0_13AUnaryFunctorIN3c108BFloat16ES4_S4_ZZZNS0_15binary_internal21div_floor_kernel_cudaERNS_18TensorIteratorBaseEENKUlvE1_clEvENKUlvE2_clEvEUlS4_S4_E_EESt5arrayIPcLm2EEEEviT0_T1_,@function
        .size           _ZN2at6native29vectorized_elementwise_kernelILi4ENS0_13AUnaryFunctorIN3c108BFloat16ES4_S4_ZZZNS0_15binary_internal21div_floor_kernel_cudaERNS_18TensorIteratorBaseEENKUlvE1_clEvENKUlvE2_clEvEUlS4_S4_E_EESt5arrayIPcLm2EEEEviT0_T1_,(.L_x_37781 - _ZN2at6native29vectorized_elementwise_kernelILi4ENS0_13AUnaryFunctorIN3c108BFloat16ES4_S4_ZZZNS0_15binary_internal21div_floor_kernel_cudaERNS_18TensorIteratorBaseEENKUlvE1_clEvENKUlvE2_clEvEUlS4_S4_E_EESt5arrayIPcLm2EEEEviT0_T1_)
        .other          _ZN2at6native29vectorized_elementwise_kernelILi4ENS0_13AUnaryFunctorIN3c108BFloat16ES4_S4_ZZZNS0_15binary_internal21div_floor_kernel_cudaERNS_18TensorIteratorBaseEENKUlvE1_clEvENKUlvE2_clEvEUlS4_S4_E_EESt5arrayIPcLm2EEEEviT0_T1_,@"STO_CUDA_ENTRY STV_DEFAULT"
_ZN2at6native29vectorized_elementwise_kernelILi4ENS0_13AUnaryFunctorIN3c108BFloat16ES4_S4_ZZZNS0_15binary_internal21div_floor_kernel_cudaERNS_18TensorIteratorBaseEENKUlvE1_clEvENKUlvE2_clEvEUlS4_S4_E_EESt5arrayIPcLm2EEEEviT0_T1_:
.text._ZN2at6native29vectorized_elementwise_kernelILi4ENS0_13AUnaryFunctorIN3c108BFloat16ES4_S4_ZZZNS0_15binary_internal21div_floor_kernel_cudaERNS_18TensorIteratorBaseEENKUlvE1_clEvENKUlvE2_clEvEUlS4_S4_E_EESt5arrayIPcLm2EEEEviT0_T1_:
        /* <DEDUP_REMOVED lines=52> */
.L_x_3814:
[----:B------:R-:W-:Y:S01]  /*0340*/  FSETP.GEU.FTZ.AND P0, PT, R13, -R0, PT ;  /* 0x800000000d00720b */ /* 0x000fe20003f1e000 */
[----:B------:R-:W-:-:S12]  /*0350*/  FADD.FTZ R4, R4, -1 ;  /* 0xbf80000004047421 */ /* 0x000fd80000010000 */
[----:B------:R-:W-:-:S07]  /*0360*/  @!P0 FADD.FTZ R4, R4, -1 ;  /* 0xbf80000004048421 */ /* 0x000fce0000010000 */
.L_x_3813:
[----:B------:R-:W-:Y:S05]  /*0370*/  BSYNC B2 ;  /* 0x0000000000027941 */ /* 0x000fea0003800000 */
.L_x_3812:
[----:B------:R-:W-:Y:S01]  /*0380*/  FFMA.FTZ R9, -R0, R4, R9 ;  /* 0x0000000400097223 */ /* 0x000fe20000010109 */
[----:B------:R-:W-:Y:S06]  /*0390*/  BRA `(.L_x_3810) ;  /* 0x00000000007c7947 */ /* 0x000fec0003800000 */
.L_x_3811:
        /* <DEDUP_REMOVED lines=15> */
.L_x_3817:
        /* <DEDUP_REMOVED lines=13> */
.L_x_3816:
[----:B------:R-:W-:Y:S05]  /*0560*/  BSYNC B2 ;  /* 0x0000000000027941 */ /* 0x000fea0003800000 */
.L_x_3815:
[----:B0-----:R-:W-:-:S04]  /*0570*/  FMUL.FTZ R9, R4, 1.1920928955078125e-07 ;  /* 0x3400000004097820 */ /* 0x001fc80000410000 */
[----:B------:R-:W-:-:S07]  /*0580*/  FMUL.FTZ R9, R16, R9 ;  /* 0x0000000910097220 */ /* 0x000fce0000410000 */
.L_x_3810:
[----:B------:R-:W-:Y:S05]  /*0590*/  BSYNC B0 ;  /* 0x0000000000007941 */ /* 0x000fea0003800000 */
.L_x_3809:
        /* <DEDUP_REMOVED lines=28> */
.L_x_3808:
[----:B------:R-:W-:Y:S05]  /*0760*/  BSYNC B1 ;  /* 0x0000000000017941 */ /* 0x000fea0003800000 */
.L_x_3807:
[----:B------:R-:W-:Y:S01]  /*0770*/  SHF.L.U32 R10, R10, 0x10, RZ ;  /* 0x000000100a0a7819 */ /* 0x000fe200000006ff */
[----:B------:R-:W-:Y:S03]  /*0780*/  BSSY B1, `(.L_x_3818) ;  /* 0x0000065000017945 */ /* 0x000fe60003800000 */
        /* <DEDUP_REMOVED lines=33> */
.L_x_3825:
[----:B------:R-:W-:Y:S01]  /*09a0*/  FSETP.GEU.FTZ.AND P0, PT, R13, -R0, PT ;  /* 0x800000000d00720b */ /* 0x000fe20003f1e000 */
[----:B------:R-:W-:-:S12]  /*09b0*/  FADD.FTZ R8, R8, -1 ;  /* 0xbf80000008087421 */ /* 0x000fd80000010000 */
[----:B------:R-:W-:-:S07]  /*09c0*/  @!P0 FADD.FTZ R8, R8, -1 ;  /* 0xbf80000008088421 */ /* 0x000fce0000010000 */
.L_x_3824:
[----:B------:R-:W-:Y:S05]  /*09d0*/  BSYNC B2 ;  /* 0x0000000000027941 */ /* 0x000fea0003800000 */
.L_x_3823:
[----:B------:R-:W-:Y:S01]  /*09e0*/  FFMA.FTZ R9, -R0, R8, R9 ;  /* 0x0000000800097223 */ /* 0x000fe20000010109 */
[----:B------:R-:W-:Y:S06]  /*09f0*/  BRA `(.L_x_3821) ;  /* 0x00000000007c7947 */ /* 0x000fec0003800000 */
.L_x_3822:
        /* <DEDUP_REMOVED lines=15> */
.L_x_3828:
        /* <DEDUP_REMOVED lines=13> */
.L_x_3827:
[----:B------:R-:W-:Y:S05]  /*0bc0*/  BSYNC B2 ;  /* 0x0000000000027941 */ /* 0x000fea0003800000 */
.L_x_3826:
[----:B0-----:R-:W-:-:S04]  /*0bd0*/  FMUL.FTZ R9, R8, 1.1920928955078125e-07 ;  /* 0x3400000008097820 */ /* 0x001fc80000410000 */
[----:B------:R-:W-:-:S07]  /*0be0*/  FMUL.FTZ R9, R16, R9 ;  /* 0x0000000910097220 */ /* 0x000fce0000410000 */
.L_x_3821:
[----:B------:R-:W-:Y:S05]  /*0bf0*/  BSYNC B0 ;  /* 0x0000000000007941 */ /* 0x000fea0003800000 */
.L_x_3820:
        /* <DEDUP_REMOVED lines=29> */
.L_x_3819:
[----:B------:R-:W-:Y:S05]  /*0dd0*/  BSYNC B1 ;  /* 0x0000000000017941 */ /* 0x000fea0003800000 */
.L_x_3818:
        /* <DEDUP_REMOVED lines=36> */
.L_x_3836:
[----:B------:R-:W-:Y:S01]  /*1020*/  FSETP.GEU.FTZ.AND P0, PT, R15, -R0, PT ;  /* 0x800000000f00720b */ /* 0x000fe20003f1e000 */
[----:B------:R-:W-:-:S12]  /*1030*/  FADD.FTZ R8, R8, -1 ;  /* 0xbf80000008087421 */ /* 0x000fd80000010000 */
[----:B------:R-:W-:-:S07]  /*1040*/  @!P0 FADD.FTZ R8, R8, -1 ;  /* 0xbf80000008088421 */ /* 0x000fce0000010000 */
.L_x_3835:
[----:B------:R-:W-:Y:S05]  /*1050*/  BSYNC B2 ;  /* 0x0000000000027941 */ /* 0x000fea0003800000 */
.L_x_3834:
[----:B------:R-:W-:Y:S01]  /*1060*/  FFMA.FTZ R13, -R0, R8, R13 ;  /* 0x00000008000d7223 */ /* 0x000fe2000001010d */
[----:B------:R-:W-:Y:S06]  /*1070*/  BRA `(.L_x_3832) ;  /* 0x00000000007c7947 */ /* 0x000fec0003800000 */
.L_x_3833:
        /* <DEDUP_REMOVED lines=15> */
.L_x_3839:
        /* <DEDUP_REMOVED lines=13> */
.L_x_3838:
[----:B------:R-:W-:Y:S05]  /*1240*/  BSYNC B2 ;  /* 0x0000000000027941 */ /* 0x000fea0003800000 */
.L_x_3837:
[----:B0-----:R-:W-:-:S04]  /*1250*/  FMUL.FTZ R13, R8, 1.1920928955078125e-07 ;  /* 0x34000000080d7820 */ /* 0x001fc80000410000 */
[----:B------:R-:W-:-:S07]  /*1260*/  FMUL.FTZ R13, R16, R13 ;  /* 0x0000000d100d7220 */ /* 0x000fce0000410000 */
.L_x_3832:
[----:B------:R-:W-:Y:S05]  /*1270*/  BSYNC B0 ;  /* 0x0000000000007941 */ /* 0x000fea0003800000 */
.L_x_3831:
        /* <DEDUP_REMOVED lines=28> */
.L_x_3830:
[----:B------:R-:W-:Y:S05]  /*1440*/  BSYNC B1 ;  /* 0x0000000000017941 */ /* 0x000fea0003800000 */
.L_x_3829:
        /* <DEDUP_REMOVED lines=35> */
.L_x_3847:
[----:B------:R-:W-:Y:S01]  /*1680*/  FSETP.GEU.FTZ.AND P0, PT, R15, -R0, PT ;  /* 0x800000000f00720b */ /* 0x000fe20003f1e000 */
[----:B------:R-:W-:-:S12]  /*1690*/  FADD.FTZ R12, R12, -1 ;  /* 0xbf8000000c0c7421 */ /* 0x000fd80000010000 */
[----:B------:R-:W-:-:S07]  /*16a0*/  @!P0 FADD.FTZ R12, R12, -1 ;  /* 0xbf8000000c0c8421 */ /* 0x000fce0000010000 */
.L_x_3846:
[----:B------:R-:W-:Y:S05]  /*16b0*/  BSYNC B2 ;  /* 0x0000000000027941 */ /* 0x000fea0003800000 */
.L_x_3845:
[----:B------:R-:W-:Y:S01]  /*16c0*/  FFMA.FTZ R11, -R0, R12, R11 ;  /* 0x0000000c000b7223 */ /* 0x000fe2000001010b */
[----:B------:R-:W-:Y:S06]  /*16d0*/  BRA `(.L_x_3843) ;  /* 0x00000000007c7947 */ /* 0x000fec0003800000 */
.L_x_3844:
        /* <DEDUP_REMOVED lines=15> */
.L_x_3850:
        /* <DEDUP_REMOVED lines=13> */
.L_x_3849:
[----:B------:R-:W-:Y:S05]  /*18a0*/  BSYNC B2 ;  /* 0x0000000000027941 */ /* 0x000fea0003800000 */
.L_x_3848:
[----:B------:R-:W-:-:S04]  /*18b0*/  FMUL.FTZ R12, R12, 1.1920928955078125e-07 ;  /* 0x340000000c0c7820 */ /* 0x000fc80000410000 */
[----:B0-----:R-:W-:-:S07]  /*18c0*/  FMUL.FTZ R11, R17, R12 ;  /* 0x0000000c110b7220 */ /* 0x001fce0000410000 */
.L_x_3843:
[----:B------:R-:W-:Y:S05]  /*18d0*/  BSYNC B0 ;  /* 0x0000000000007941 */ /* 0x000fea0003800000 */
.L_x_3842:
        /* <DEDUP_REMOVED lines=29> */
.L_x_3841:
[----:B------:R-:W-:Y:S05]  /*1ab0*/  BSYNC B1 ;  /* 0x0000000000017941 */ /* 0x000fea0003800000 */
.L_x_3840:
        /* <DEDUP_REMOVED lines=36> */
.L_x_3858:
[----:B------:R-:W-:Y:S01]  /*1d00*/  FSETP.GEU.FTZ.AND P0, PT, R15, -R0, PT ;  /* 0x800000000f00720b */ /* 0x000fe20003f1e000 */
[----:B------:R-:W-:-:S12]  /*1d10*/  FADD.FTZ R12, R12, -1 ;  /* 0xbf8000000c0c7421 */ /* 0x000fd80000010000 */
[----:B------:R-:W-:-:S07]  /*1d20*/  @!P0 FADD.FTZ R12, R12, -1 ;  /* 0xbf8000000c0c8421 */ /* 0x000fce0000010000 */
.L_x_3857:
[----:B------:R-:W-:Y:S05]  /*1d30*/  BSYNC B2 ;  /* 0x0000000000027941 */ /* 0x000fea0003800000 */
.L_x_3856:
[----:B------:R-:W-:Y:S01]  /*1d40*/  FFMA.FTZ R13, -R0, R12, R13 ;  /* 0x0000000c000d7223 */ /* 0x000fe2000001010d */
[----:B------:R-:W-:Y:S06]  /*1d50*/  BRA `(.L_x_3854) ;  /* 0x00000000007c7947 */ /* 0x000fec0003800000 */
.L_x_3855:
        /* <DEDUP_REMOVED lines=15> */
.L_x_3861:
        /* <DEDUP_REMOVED lines=13> */
.L_x_3860:
[----:B------:R-:W-:Y:S05]  /*1f20*/  BSYNC B2 ;  /* 0x0000000000027941 */ /* 0x000fea0003800000 */
.L_x_3859:
[----:B0-----:R-:W-:-:S04]  /*1f30*/  FMUL.FTZ R13, R12, 1.1920928955078125e-07 ;  /* 0x340000000c0d7820 */ /* 0x001fc80000410000 */
[----:B------:R-:W-:-:S07]  /*1f40*/  FMUL.FTZ R13, R18, R13 ;  /* 0x0000000d120d7220 */ /* 0x000fce0000410000 */
.L_x_3854:
[----:B------:R-:W-:Y:S05]  /*1f50*/  BSYNC B0 ;  /* 0x0000000000007941 */ /* 0x000fea0003800000 */
.L_x_3853:
        /* <DEDUP_REMOVED lines=29> */
.L_x_3852:
[----:B------:R-:W-:Y:S05]  /*2130*/  BSYNC B1 ;  /* 0x0000000000017941 */ /* 0x000fea0003800000 */
.L_x_3851:
        /* <DEDUP_REMOVED lines=35> */
.L_x_3869:
[----:B------:R-:W-:Y:S01]  /*2370*/  FSETP.GEU.FTZ.AND P0, PT, R15, -R0, PT ;  /* 0x800000000f00720b */ /* 0x000fe20003f1e000 */
[----:B------:R-:W-:-:S12]  /*2380*/  FADD.FTZ R10, R10, -1 ;  /* 0xbf8000000a0a7421 */ /* 0x000fd80000010000 */
[----:B------:R-:W-:-:S07]  /*2390*/  @!P0 FADD.FTZ R10, R10, -1 ;  /* 0xbf8000000a0a8421 */ /* 0x000fce0000010000 */
.L_x_3868:
[----:B------:R-:W-:Y:S05]  /*23a0*/  BSYNC B2 ;  /* 0x0000000000027941 */ /* 0x000fea0003800000 */
.L_x_3867:
[----:B------:R-:W-:Y:S01]  /*23b0*/  FFMA.FTZ R13, -R0, R10, R13 ;  /* 0x0000000a000d7223 */ /* 0x000fe2000001010d */
[----:B------:R-:W-:Y:S06]  /*23c0*/  BRA `(.L_x_3865) ;  /* 0x00000000007c7947 */ /* 0x000fec0003800000 */
.L_x_3866:
        /* <DEDUP_REMOVED lines=15> */
.L_x_3872:
        /* <DEDUP_REMOVED lines=13> */
.L_x_3871:
[----:B------:R-:W-:Y:S05]  /*2590*/  BSYNC B2 ;  /* 0x0000000000027941 */ /* 0x000fea0003800000 */
.L_x_3870:
[----:B0-----:R-:W-:-:S04]  /*25a0*/  FMUL.FTZ R13, R10, 1.1920928955078125e-07 ;  /* 0x340000000a0d7820 */ /* 0x001fc80000410000 */
[----:B------:R-:W-:-:S07]  /*25b0*/  FMUL.FTZ R13, R18, R13 ;  /* 0x0000000d120d7220 */ /* 0x000fce0000410000 */
.L_x_3865:
[----:B------:R-:W-:Y:S05]  /*25c0*/  BSYNC B0 ;  /* 0x0000000000007941 */ /* 0x000fea0003800000 */
.L_x_3864:
        /* <DEDUP_REMOVED lines=29> */
.L_x_3863:
[----:B------:R-:W-:Y:S05]  /*27a0*/  BSYNC B1 ;  /* 0x0000000000017941 */ /* 0x000fea0003800000 */
.L_x_3862:
[C---:B------:R-:W-:Y:S01]  /*27b0*/  SHF.L.U32 R6, R7.reuse, 0x10, RZ ;  /* 0x0000001007067819 */ /* 0x040fe200000006ff */
[----:B------:R-:W-:Y:S01]  /*27c0*/  BSSY B1, `(.L_x_3873) ;  /* 0x0000066000017945 */ /* 0x000fe20003800000 */
[----:B------:R-:W-:Y:S02]  /*27d0*/  PRMT R7, R7, 0x7632, R7 ;  /* 0x0000763207077816 */ /* 0x000fe40000000007 */
        /* <DEDUP_REMOVED lines=33> */
.L_x_3880:
[----:B------:R-:W-:Y:S01]  /*29f0*/  FSETP.GEU.FTZ.AND P0, PT, R17, -R0, PT ;  /* 0x800000001100720b */ /* 0x000fe20003f1e000 */
[----:B------:R-:W-:-:S12]  /*2a00*/  FADD.FTZ R10, R10, -1 ;  /* 0xbf8000000a0a7421 */ /* 0x000fd80000010000 */
[----:B------:R-:W-:-:S07]  /*2a10*/  @!P0 FADD.FTZ R10, R10, -1 ;  /* 0xbf8000000a0a8421 */ /* 0x000fce0000010000 */
.L_x_3879:
[----:B------:R-:W-:Y:S05]  /*2a20*/  BSYNC B2 ;  /* 0x0000000000027941 */ /* 0x000fea0003800000 */
.L_x_3878:
[----:B------:R-:W-:Y:S01]  /*2a30*/  FFMA.FTZ R15, -R0, R10, R15 ;  /* 0x0000000a000f7223 */ /* 0x000fe2000001010f */
[----:B------:R-:W-:Y:S06]  /*2a40*/  BRA `(.L_x_3876) ;  /* 0x00000000007c7947 */ /* 0x000fec0003800000 */
.L_x_3877:
        /* <DEDUP_REMOVED lines=15> */
.L_x_3883:
        /* <DEDUP_REMOVED lines=13> */
.L_x_3882:
[----:B------:R-:W-:Y:S05]  /*2c10*/  BSYNC B2 ;  /* 0x0000000000027941 */ /* 0x000fea0003800000 */
.L_x_3881:
[----:B0-----:R-:W-:-:S04]  /*2c20*/  FMUL.FTZ R15, R14, 1.1920928955078125e-07 ;  /* 0x340000000e0f7820 */ /* 0x001fc80000410000 */
[----:B------:R-:W-:-:S07]  /*2c30*/  FMUL.FTZ R15, R10, R15 ;  /* 0x0000000f0a0f7220 */ /* 0x000fce0000410000 */
.L_x_3876:
[----:B------:R-:W-:Y:S05]  /*2c40*/  BSYNC B0 ;  /* 0x0000000000007941 */ /* 0x000fea0003800000 */
.L_x_3875:
        /* <DEDUP_REMOVED lines=29> */
.L_x_3874:
[----:B------:R-:W-:Y:S05]  /*2e20*/  BSYNC B1 ;  /* 0x0000000000017941 */ /* 0x000fea0003800000 */
.L_x_3873:
        /* <DEDUP_REMOVED lines=35> */
.L_x_3891:
[----:B------:R-:W-:Y:S01]  /*3060*/  FSETP.GEU.FTZ.AND P0, PT, R17, -R0, PT ;  /* 0x800000001100720b */ /* 0x000fe20003f1e000 */
[----:B------:R-:W-:-:S12]  /*3070*/  FADD.FTZ R14, R14, -1 ;  /* 0xbf8000000e0e7421 */ /* 0x000fd80000010000 */
[----:B------:R-:W-:-:S07]  /*3080*/  @!P0 FADD.FTZ R14, R14, -1 ;  /* 0xbf8000000e0e8421 */ /* 0x000fce0000010000 */
.L_x_3890:
[----:B------:R-:W-:Y:S05]  /*3090*/  BSYNC B2 ;  /* 0x0000000000027941 */ /* 0x000fea0003800000 */
.L_x_3889:
[----:B------:R-:W-:Y:S01]  /*30a0*/  FFMA.FTZ R7, -R0, R14, R7 ;  /* 0x0000000e00077223 */ /* 0x000fe20000010107 */
[----:B------:R-:W-:Y:S06]  /*30b0*/  BRA `(.L_x_3887) ;  /* 0x00000000007c7947 */ /* 0x000fec0003800000 */
.L_x_3888:
        /* <DEDUP_REMOVED lines=15> */
.L_x_3894:
        /* <DEDUP_REMOVED lines=13> */
.L_x_3893:
[----:B------:R-:W-:Y:S05]  /*3280*/  BSYNC B2 ;  /* 0x0000000000027941 */ /* 0x000fea0003800000 */
.L_x_3892:
[----:B------:R-:W-:-:S04]  /*3290*/  FMUL.FTZ R14, R14, 1.1920928955078125e-07 ;  /* 0x340000000e0e7820 */ /* 0x000fc80000410000 */
[----:B------:R-:W-:-:S07]  /*32a0*/  FMUL.FTZ R7, R7, R14 ;  /* 0x0000000e07077220 */ /* 0x000fce0000410000 */
.L_x_3887:
[----:B------:R-:W-:Y:S05]  /*32b0*/  BSYNC B0 ;  /* 0x0000000000007941 */ /* 0x000fea0003800000 */
.L_x_3886:
        /* <DEDUP_REMOVED lines=29> */
.L_x_3885:
[----:B------:R-:W-:Y:S05]  /*3490*/  BSYNC B1 ;  /* 0x0000000000017941 */ /* 0x000fea0003800000 */
.L_x_3884:
[----:B------:R-:W1:Y:S01]  /*34a0*/  LDC.64 R6, c[0x0][0x218] ;  /* 0x00008600ff067b82 */ /* 0x000e620000000a00 */
[----:B------:R-:W-:Y:S02]  /*34b0*/  PRMT R12, R12, 0x5410, R13 ;  /* 0x000054100c0c7816 */ /* 0x000fe4000000000d */
[----:B------:R-:W-:Y:S02]  /*34c0*/  PRMT R4, R4, 0x5410, R9 ;  /* 0x0000541004047816 */ /* 0x000fe40000000009 */
[----:B------:R-:W-:Y:S02]  /*34d0*/  PRMT R5, R8, 0x5410, R11 ;  /* 0x0000541008057816 */ /* 0x000fe4000000000b */
[----:B------:R-:W-:Y:S01]  /*34e0*/  PRMT R13, R10, 0x5410, R15 ;  /* 0x000054100a0d7816 */ /* 0x000fe2000000000f */
[----:B-1----:R-:W-:-:S04]  /*34f0*/  IMAD.WIDE.U32 R6, R2, 0x2, R6 ;  /* 0x0000000202067825 */ /* 0x002fc800078e0006 */
[----:B------:R-:W-:-:S05]  /*3500*/  IMAD.WIDE R6, R3, 0x8, R6 ;  /* 0x0000000803067825 */ /* 0x000fca00078e0206 */
[----:B------:R-:W-:Y:S04]  /*3510*/  STG.E.64 desc[UR4][R6.64], R4 ;  /* 0x0000000406007986 */ /* 0x000fe8000c101b04 */
[----:B------:R-:W-:Y:S01]  /*3520*/  STG.E.64 desc[UR4][R6.64+0x400], R12 ;  /* 0x0004000c06007986 */ /* 0x000fe2000c101b04 */
[----:B------:R-:W-:Y:S05]  /*3530*/  EXIT ;  /* 0x000000000000794d */ /* 0x000fea0003800000 */
.L_x_3806:
        /* <DEDUP_REMOVED lines=26> */
[----:B------:R-:W-:Y:S01]  /*36e0*/  @!P2 IMAD.IADD R25, R2, 0x1, R29 ;  /* 0x000000010219a824 */ /* 0x000fe200078e021d */
[----:B------:R-:W1:Y:S01]  /*36f0*/  @!P2 LDC.64 R10, c[0x0][0x220] ;  /* 0x00008800ff0aab82 */ /* 0x000e620000000a00 */
[----:B------:R-:W-:-:S05]  /*3700*/  @!P2 VIADD R29, R29, 0x80 ;  /* 0x000000801d1da836 */ /* 0x000fca0000000000 */
[----:B------:R-:W-:-:S13]  /*3710*/  ISETP.GE.AND P1, PT, R29, R3, PT ;  /* 0x000000031d00720c */ /* 0x000fda0003f26270 */
[----:B------:R-:W-:Y:S01]  /*3720*/  @!P1 IMAD.IADD R23, R2, 0x1, R29 ;  /* 0x0000000102179824 */ /* 0x000fe200078e021d */
[----:B------:R-:W-:Y:S01]  /*3730*/  @!P1 IADD3 R29, R29, 0x80, RZ ;  /* 0x000000801d1d9810 */ /* 0x000fe20007ffe0ff */
[----:B------:R-:W2:Y:S03]  /*3740*/  @!P1 LDC.64 R12, c[0x0][0x220] ;  /* 0x00008800ff0c9b82 */ /* 0x000ea60000000a00 */
        /* <DEDUP_REMOVED lines=60> */
.L_x_3902:
[----:B------:R-:W-:Y:S01]  /*3b10*/  FSETP.GEU.FTZ.AND P0, PT, R9, -R13, PT ;  /* 0x8000000d0900720b */ /* 0x000fe20003f1e000 */
[----:B------:R-:W-:-:S12]  /*3b20*/  FADD.FTZ R11, R11, -1 ;  /* 0xbf8000000b0b7421 */ /* 0x000fd80000010000 */
[----:B------:R-:W-:-:S07]  /*3b30*/  @!P0 FADD.FTZ R11, R11, -1 ;  /* 0xbf8000000b0b8421 */ /* 0x000fce0000010000 */
.L_x_3901:
[----:B------:R-:W-:Y:S05]  /*3b40*/  BSYNC B2 ;  /* 0x0000000000027941 */ /* 0x000fea0003800000 */
.L_x_3900:
[----:B------:R-:W-:Y:S01]  /*3b50*/  FFMA.FTZ R6, -R13, R11, R6 ;  /* 0x0000000b0d067223 */ /* 0x000fe20000010106 */
[----:B------:R-:W-:Y:S06]  /*3b60*/  BRA `(.L_x_3898) ;  /* 0x00000000007c7947 */ /* 0x000fec0003800000 */
.L_x_3899:
        /* <DEDUP_REMOVED lines=15> */
.L_x_3905:
        /* <DEDUP_REMOVED lines=13> */
.L_x_3904:
[----:B------:R-:W-:Y:S05]  /*3d30*/  BSYNC B2 ;  /* 0x0000000000027941 */ /* 0x000fea0003800000 */
.L_x_3903:
[----:B------:R-:W-:-:S04]  /*3d40*/  FMUL.FTZ R9, R8, 1.1920928955078125e-07 ;  /* 0x3400000008097820 */ /* 0x000fc80000410000 */
[----:B------:R-:W-:-:S07]  /*3d50*/  FMUL.FTZ R6, R6, R9 ;  /* 0x0000000906067220 */ /* 0x000fce0000410000 */
.L_x_3898:
[----:B------:R-:W-:Y:S05]  /*3d60*/  BSYNC B0 ;  /* 0x0000000000007941 */ /* 0x000fea0003800000 */
.L_x_3897:
        /* <DEDUP_REMOVED lines=29> */
.L_x_3896:
[----:B------:R-:W-:Y:S05]  /*3f40*/  BSYNC B1 ;  /* 0x0000000000017941 */ /* 0x000fea0003800000 */
.L_x_3895:
        /* <DEDUP_REMOVED lines=39> */
.L_x_3913:
[----:B------:R-:W-:Y:S01]  /*41c0*/  FSETP.GEU.FTZ.AND P0, PT, R12, -R13, PT ;  /* 0x8000000d0c00720b */ /* 0x000fe20003f1e000 */
[----:B------:R-:W-:-:S12]  /*41d0*/  FADD.FTZ R7, R7, -1 ;  /* 0xbf80000007077421 */ /* 0x000fd80000010000 */
[----:B------:R-:W-:-:S07]  /*41e0*/  @!P0 FADD.FTZ R7, R7, -1 ;  /* 0xbf80000007078421 */ /* 0x000fce0000010000 */
.L_x_3912:
[----:B------:R-:W-:Y:S05]  /*41f0*/  BSYNC B2 ;  /* 0x0000000000027941 */ /* 0x000fea0003800000 */
.L_x_3911:
[----:B------:R-:W-:Y:S01]  /*4200*/  FFMA.FTZ R0, -R13, R7, R0 ;  /* 0x000000070d007223 */ /* 0x000fe20000010100 */
[----:B------:R-:W-:Y:S06]  /*4210*/  BRA `(.L_x_3909) ;  /* 0x00000000007c7947 */ /* 0x000fec0003800000 */
.L_x_3910:
        /* <DEDUP_REMOVED lines=15> */
.L_x_3916:
        /* <DEDUP_REMOVED lines=13> */
.L_x_3915:
[----:B------:R-:W-:Y:S05]  /*43e0*/  BSYNC B2 ;  /* 0x0000000000027941 */ /* 0x000fea0003800000 */
.L_x_3914:
[----:B------:R-:W-:-:S04]  /*43f0*/  FMUL.FTZ R0, R11, 1.1920928955078125e-07 ;  /* 0x340000000b007820 */ /* 0x000fc80000410000 */
[----:B------:R-:W-:-:S07]  /*4400*/  FMUL.FTZ R0, R7, R0 ;  /* 0x0000000007007220 */ /* 0x000fce0000410000 */
.L_x_3909:
[----:B------:R-:W-:Y:S05]  /*4410*/  BSYNC B0 ;  /* 0x0000000000007941 */ /* 0x000fea0003800000 */
.L_x_3908:
        /* <DEDUP_REMOVED lines=29> */
.L_x_3907:
[----:B------:R-:W-:Y:S05]  /*45f0*/  BSYNC B1 ;  /* 0x0000000000017941 */ /* 0x000fea0003800000 */
.L_x_3906:
        /* <DEDUP_REMOVED lines=39> */
.L_x_3924:
[----:B------:R-:W-:Y:S01]  /*4870*/  FSETP.GEU.FTZ.AND P0, PT, R13, -R14, PT ;  /* 0x8000000e0d00720b */ /* 0x000fe20003f1e000 */
[----:B------:R-:W-:-:S12]  /*4880*/  FADD.FTZ R0, R0, -1 ;  /* 0xbf80000000007421 */ /* 0x000fd80000010000 */
[----:B------:R-:W-:-:S07]  /*4890*/  @!P0 FADD.FTZ R0, R0, -1 ;  /* 0xbf80000000008421 */ /* 0x000fce0000010000 */
.L_x_3923:
[----:B------:R-:W-:Y:S05]  /*48a0*/  BSYNC B2 ;  /* 0x0000000000027941 */ /* 0x000fea0003800000 */
.L_x_3922:
[----:B------:R-:W-:Y:S01]  /*48b0*/  FFMA.FTZ R9, -R14, R0, R9 ;  /* 0x000000000e097223 */ /* 0x000fe20000010109 */
[----:B------:R-:W-:Y:S06]  /*48c0*/  BRA `(.L_x_3920) ;  /* 0x00000000007c7947 */ /* 0x000fec0003800000 */
.L_x_3921:
        /* <DEDUP_REMOVED lines=15> */
.L_x_3927:
        /* <DEDUP_REMOVED lines=13> */
.L_x_3926:
[----:B------:R-:W-:Y:S05]  /*4a90*/  BSYNC B2 ;  /* 0x0000000000027941 */ /* 0x000fea0003800000 */
.L_x_3925:
[----:B------:R-:W-:-:S04]  /*4aa0*/  FMUL.FTZ R12, R12, 1.1920928955078125e-07 ;  /* 0x340000000c0c7820 */ /* 0x000fc80000410000 */
[----:B------:R-:W-:-:S07]  /*4ab0*/  FMUL.FTZ R9, R9, R12 ;  /* 0x0000000c09097220 */ /* 0x000fce0000410000 */
.L_x_3920:
[----:B------:R-:W-:Y:S05]  /*4ac0*/  BSYNC B0 ;  /* 0x0000000000007941 */ /* 0x000fea0003800000 */
.L_x_3919:
[C---:B------:R-:W-:Y:S02]  /*4ad0*/  FSETP.GTU.FTZ.AND P0, PT, |R9|.reuse, +INF , PT ;  /* 0x7f8000000900780b */ /* 0x040fe40003f1c200 */
[----:B------:R-:W-:Y:S02]  /*4ae0*/  LOP3.LUT R0, R9, 0x80000000, R10, 0xb8, !PT ;  /* 0x8000000009007812 */ /* 0x000fe400078eb80a */
[----:B------:R-:W-:Y:S02]  /*4af0*/  SHF.L.U32 R21, R21, 0x10, RZ ;  /* 0x0000001015157819 */ /* 0x000fe400000006ff */
[----:B------:R-:W-:Y:S02]  /*4b00*/  FSEL R9, R9, R0, P0 ;  /* 0x0000000009097208 */ /* 0x000fe40000000000 */
[----:B0-----:R-:W0:Y:S01]  /*4b10*/  MUFU.RCP R11, R21 ;  /* 0x00000015000b7308 */ /* 0x001e220000001000 */
[----:B------:R-:W-:Y:S02]  /*4b20*/  FSETP.GEU.FTZ.AND P1, PT, R21, RZ, PT ;  /* 0x000000ff1500720b */ /* 0x000fe40003f3e000 */
        /* <DEDUP_REMOVED lines=23> */
.L_x_3918:
[----:B------:R-:W-:Y:S05]  /*4ca0*/  BSYNC B1 ;  /* 0x0000000000017941 */ /* 0x000fea0003800000 */
.L_x_3917:
        /* <DEDUP_REMOVED lines=38> */
.L_x_3935:
[----:B------:R-:W-:Y:S01]  /*4f10*/  FSETP.GEU.FTZ.AND P0, PT, R13, -R19, PT ;  /* 0x800000130d00720b */ /* 0x000fe20003f1e000 */
[----:B------:R-:W-:-:S12]  /*4f20*/  FADD.FTZ R15, R15, -1 ;  /* 0xbf8000000f0f7421 */ /* 0x000fd80000010000 */
[----:B------:R-:W-:-:S07]  /*4f30*/  @!P0 FADD.FTZ R15, R15, -1 ;  /* 0xbf8000000f0f8421 */ /* 0x000fce0000010000 */
.L_x_3934:
[----:B------:R-:W-:Y:S05]  /*4f40*/  BSYNC B2 ;  /* 0x0000000000027941 */ /* 0x000fea0003800000 */
.L_x_3933:
[----:B------:R-:W-:Y:S01]  /*4f50*/  FFMA.FTZ R10, -R19, R15, R10 ;  /* 0x0000000f130a7223 */ /* 0x000fe2000001010a */
[----:B------:R-:W-:Y:S06]  /*4f60*/  BRA `(.L_x_3931) ;  /* 0x00000000007c7947 */ /* 0x000fec0003800000 */
.L_x_3932:
        /* <DEDUP_REMOVED lines=15> */
.L_x_3938:
        /* <DEDUP_REMOVED lines=13> */
.L_x_3937:
[----:B------:R-:W-:Y:S05]  /*5130*/  BSYNC B2 ;  /* 0x0000000000027941 */ /* 0x000fea0003800000 */
.L_x_3936:
[----:B------:R-:W-:-:S04]  /*5140*/  FMUL.FTZ R13, R13, 1.1920928955078125e-07 ;  /* 0x340000000d0d7820 */ /* 0x000fc80000410000 */
[----:B------:R-:W-:-:S07]  /*5150*/  FMUL.FTZ R10, R10, R13 ;  /* 0x0000000d0a0a7220 */ /* 0x000fce0000410000 */
.L_x_3931:
[----:B------:R-:W-:Y:S05]  /*5160*/  BSYNC B0 ;  /* 0x0000000000007941 */ /* 0x000fea0003800000 */
.L_x_3930:
        /* <DEDUP_REMOVED lines=29> */
.L_x_3929:
[----:B------:R-:W-:Y:S05]  /*5340*/  BSYNC B1 ;  /* 0x0000000000017941 */ /* 0x000fea0003800000 */
.L_x_3928:
        /* <DEDUP_REMOVED lines=39> */
.L_x_3946:
[----:B------:R-:W-:Y:S01]  /*55c0*/  FSETP.GEU.FTZ.AND P0, PT, R15, -R18, PT ;  /* 0x800000120f00720b */ /* 0x000fe20003f1e000 */
[----:B------:R-:W-:-:S12]  /*55d0*/  FADD.FTZ R0, R0, -1 ;  /* 0xbf80000000007421 */ /* 0x000fd80000010000 */
[----:B------:R-:W-:-:S07]  /*55e0*/  @!P0 FADD.FTZ R0, R0, -1 ;  /* 0xbf80000000008421 */ /* 0x000fce0000010000 */
.L_x_3945:
[----:B------:R-:W-:Y:S05]  /*55f0*/  BSYNC B2 ;  /* 0x0000000000027941 */ /* 0x000fea0003800000 */
.L_x_3944:
[----:B------:R-:W-:Y:S01]  /*5600*/  FFMA.FTZ R11, -R18, R0, R11 ;  /* 0x00000000120b7223 */ /* 0x000fe2000001010b */
[----:B------:R-:W-:Y:S06]  /*5610*/  BRA `(.L_x_3942) ;  /* 0x00000000007c7947 */ /* 0x000fec0003800000 */
.L_x_3943:
        /* <DEDUP_REMOVED lines=15> */
.L_x_3949:
        /* <DEDUP_REMOVED lines=13> */
.L_x_3948:
[----:B------:R-:W-:Y:S05]  /*57e0*/  BSYNC B2 ;  /* 0x0000000000027941 */ /* 0x000fea0003800000 */
.L_x_3947:
[----:B------:R-:W-:-:S04]  /*57f0*/  FMUL.FTZ R14, R14, 1.1920928955078125e-07 ;  /* 0x340000000e0e7820 */ /* 0x000fc80000410000 */
[----:B------:R-:W-:-:S07]  /*5800*/  FMUL.FTZ R11, R11, R14 ;  /* 0x0000000e0b0b7220 */ /* 0x000fce0000410000 */
.L_x_3942:
[----:B------:R-:W-:Y:S05]  /*5810*/  BSYNC B0 ;  /* 0x0000000000007941 */ /* 0x000fea0003800000 */
.L_x_3941:
        /* <DEDUP_REMOVED lines=29> */
.L_x_3940:
[----:B------:R-:W-:Y:S05]  /*59f0*/  BSYNC B1 ;  /* 0x0000000000017941 */ /* 0x000fea0003800000 */
.L_x_3939:
        /* <DEDUP_REMOVED lines=38> */
.L_x_3957:
[----:B------:R-:W-:Y:S01]  /*5c60*/  FSETP.GEU.FTZ.AND P0, PT, R15, -R21, PT ;  /* 0x800000150f00720b */ /* 0x000fe20003f1e000 */
[----:B------:R-:W-:-:S12]  /*5c70*/  FADD.FTZ R19, R19, -1 ;  /* 0xbf80000013137421 */ /* 0x000fd80000010000 */
[----:B------:R-:W-:-:S07]  /*5c80*/  @!P0 FADD.FTZ R19, R19, -1 ;  /* 0xbf80000013138421 */ /* 0x000fce0000010000 */
.L_x_3956:
[----:B------:R-:W-:Y:S05]  /*5c90*/  BSYNC B2 ;  /* 0x0000000000027941 */ /* 0x000fea0003800000 */
.L_x_3955:
[----:B------:R-:W-:Y:S01]  /*5ca0*/  FFMA.FTZ R12, -R21, R19, R12 ;  /* 0x00000013150c7223 */ /* 0x000fe2000001010c */
[----:B------:R-:W-:Y:S06]  /*5cb0*/  BRA `(.L_x_3953) ;  /* 0x00000000007c7947 */ /* 0x000fec0003800000 */
.L_x_3954:
        /* <DEDUP_REMOVED lines=15> */
.L_x_3960:
        /* <DEDUP_REMOVED lines=13> */
.L_x_3959:
[----:B------:R-:W-:Y:S05]  /*5e80*/  BSYNC B2 ;  /* 0x0000000000027941 */ /* 0x000fea0003800000 */
.L_x_3958:
[----:B------:R-:W-:-:S04]  /*5e90*/  FMUL.FTZ R15, R15, 1.1920928955078125e-07 ;  /* 0x340000000f0f7820 */ /* 0x000fc80000410000 */
[----:B------:R-:W-:-:S07]  /*5ea0*/  FMUL.FTZ R12, R12, R15 ;  /* 0x0000000f0c0c7220 */ /* 0x000fce0000410000 */
.L_x_3953:
[----:B------:R-:W-:Y:S05]  /*5eb0*/  BSYNC B0 ;  /* 0x0000000000007941 */ /* 0x000fea0003800000 */
.L_x_3952:
        /* <DEDUP_REMOVED lines=29> */
.L_x_3951:
[----:B------:R-:W-:Y:S05]  /*6090*/  BSYNC B1 ;  /* 0x0000000000017941 */ /* 0x000fea0003800000 */
.L_x_3950:
        /* <DEDUP_REMOVED lines=39> */
.L_x_3968:
[----:B------:R-:W-:Y:S01]  /*6310*/  FSETP.GEU.FTZ.AND P0, PT, R19, -R20, PT ;  /* 0x800000141300720b */ /* 0x000fe20003f1e000 */
[----:B------:R-:W-:-:S12]  /*6320*/  FADD.FTZ R0, R0, -1 ;  /* 0xbf80000000007421 */ /* 0x000fd80000010000 */
[----:B------:R-:W-:-:S07]  /*6330*/  @!P0 FADD.FTZ R0, R0, -1 ;  /* 0xbf80000000008421 */ /* 0x000fce0000010000 */
.L_x_3967:
[----:B------:R-:W-:Y:S05]  /*6340*/  BSYNC B2 ;  /* 0x0000000000027941 */ /* 0x000fea0003800000 */
.L_x_3966:
[----:B------:R-:W-:Y:S01]  /*6350*/  FFMA.FTZ R13, -R20, R0, R13 ;  /* 0x00000000140d7223 */ /* 0x000fe2000001010d */
[----:B------:R-:W-:Y:S06]  /*6360*/  BRA `(.L_x_3964) ;  /* 0x00000000007c7947 */ /* 0x000fec0003800000 */
.L_x_3965:
        /* <DEDUP_REMOVED lines=15> */
.L_x_3971:
        /* <DEDUP_REMOVED lines=13> */
.L_x_3970:
[----:B------:R-:W-:Y:S05]  /*6530*/  BSYNC B2 ;  /* 0x0000000000027941 */ /* 0x000fea0003800000 */
.L_x_3969:
[----:B------:R-:W-:-:S04]  /*6540*/  FMUL.FTZ R18, R18, 1.1920928955078125e-07 ;  /* 0x3400000012127820 */ /* 0x000fc80000410000 */
[----:B------:R-:W-:-:S07]  /*6550*/  FMUL.FTZ R13, R13, R18 ;  /* 0x000000120d0d7220 */ /* 0x000fce0000410000 */
.L_x_3964:
[----:B------:R-:W-:Y:S05]  /*6560*/  BSYNC B0 ;  /* 0x0000000000007941 */ /* 0x000fea0003800000 */
.L_x_3963:
        /* <DEDUP_REMOVED lines=29> */
.L_x_3962:
[----:B------:R-:W-:Y:S05]  /*6740*/  BSYNC B1 ;  /* 0x0000000000017941 */ /* 0x000fea0003800000 */
.L_x_3961:
        /* <DEDUP_REMOVED lines=38> */
.L_x_3979:
[----:B------:R-:W-:Y:S01]  /*69b0*/  FSETP.GEU.FTZ.AND P0, PT, R15, -R19, PT ;  /* 0x800000130f00720b */ /* 0x000fe20003f1e000 */
[----:B------:R-:W-:-:S12]  /*69c0*/  FADD.FTZ R17, R17, -1 ;  /* 0xbf80000011117421 */ /* 0x000fd80000010000 */
[----:B------:R-:W-:-:S07]  /*69d0*/  @!P0 FADD.FTZ R17, R17, -1 ;  /* 0xbf80000011118421 */ /* 0x000fce0000010000 */
.L_x_3978:
[----:B------:R-:W-:Y:S05]  /*69e0*/  BSYNC B2 ;  /* 0x0000000000027941 */ /* 0x000fea0003800000 */
.L_x_3977:
[----:B------:R-:W-:Y:S01]  /*69f0*/  FFMA.FTZ R14, -R19, R17, R14 ;  /* 0x00000011130e7223 */ /* 0x000fe2000001010e */
[----:B------:R-:W-:Y:S06]  /*6a00*/  BRA `(.L_x_3975) ;  /* 0x00000000007c7947 */ /* 0x000fec0003800000 */
.L_x_3976:
        /* <DEDUP_REMOVED lines=15> */
.L_x_3982:
        /* <DEDUP_REMOVED lines=13> */
.L_x_3981:
[----:B------:R-:W-:Y:S05]  /*6bd0*/  BSYNC B2 ;  /* 0x0000000000027941 */ /* 0x000fea0003800000 */
.L_x_3980:
[----:B------:R-:W-:-:S04]  /*6be0*/  FMUL.FTZ R17, R17, 1.1920928955078125e-07 ;  /* 0x3400000011117820 */ /* 0x000fc80000410000 */
[----:B------:R-:W-:-:S07]  /*6bf0*/  FMUL.FTZ R14, R14, R17 ;  /* 0x000000110e0e7220 */ /* 0x000fce0000410000 */
.L_x_3975:
[----:B------:R-:W-:Y:S05]  /*6c00*/  BSYNC B0 ;  /* 0x0000000000007941 */ /* 0x000fea0003800000 */
.L_x_3974:
        /* <DEDUP_REMOVED lines=29> */
.L_x_3973:
[----:B------:R-:W-:Y:S05]  /*6de0*/  BSYNC B1 ;  /* 0x0000000000017941 */ /* 0x000fea0003800000 */
.L_x_3972:
        /* <DEDUP_REMOVED lines=16> */
.L_x_3985:
[----:B------:R-:W-:-:S13]  /*6ef0*/  ISETP.GE.AND P0, PT, R4, R3, PT ;  /* 0x000000030400720c */ /* 0x000fda0003f06270 */
[----:B------:R-:W-:Y:S05]  /*6f00*/  @P0 BRA `(.L_x_3987) ;  /* 0x0000000000300947 */ /* 0x000fea0003800000 */
[----:B-1----:R-:W1:Y:S01]  /*6f10*/  LDC.64 R6, c[0x0][0x218] ;  /* 0x00008600ff067b82 */ /* 0x002e620000000a00 */
[----:B------:R-:W-:Y:S02]  /*6f20*/  IMAD.IADD R5, R2, 0x1, R4 ;  /* 0x0000000102057824 */ /* 0x000fe400078e0204 */
[----:B------:R-:W-:Y:S02]  /*6f30*/  VIADD R4, R4, 0x80 ;  /* 0x0000008004047836 */ /* 0x000fe40000000000 */
[----:B-1----:R-:W-:-:S05]  /*6f40*/  IMAD.WIDE.U32 R6, R5, 0x2, R6 ;  /* 0x0000000205067825 */ /* 0x002fca00078e0006 */
[----:B------:R2:W-:Y:S02]  /*6f50*/  STG.E.U16 desc[UR4][R6.64], R9 ;  /* 0x0000000906007986 */ /* 0x0005e4000c101504 */
.L_x_3986:
[----:B------:R-:W-:-:S13]  /*6f60*/  ISETP.GE.AND P0, PT, R4, R3, PT ;  /* 0x000000030400720c */ /* 0x000fda0003f06270 */
[----:B------:R-:W-:Y:S05]  /*6f70*/  @P0 BRA `(.L_x_3988) ;  /* 0x0000000000300947 */ /* 0x000fea0003800000 */
[----:B-12---:R-:W1:Y:S01]  /*6f80*/  LDC.64 R6, c[0x0][0x218] ;  /* 0x00008600ff067b82 */ /* 0x006e620000000a00 */
[----:B------:R-:W-:Y:S01]  /*6f90*/  IMAD.IADD R5, R2, 0x1, R4 ;  /* 0x0000000102057824 */ /* 0x000fe200078e0204 */
[----:B------:R-:W-:-:S03]  /*6fa0*/  IADD3 R4, R4, 0x80, RZ ;  /* 0x0000008004047810 */ /* 0x000fc60007ffe0ff */
[----:B-1----:R-:W-:-:S05]  /*6fb0*/  IMAD.WIDE.U32 R6, R5, 0x2, R6 ;  /* 0x0000000205067825 */ /* 0x002fca00078e0006 */
[----:B------:R2:W-:Y:S02]  /*6fc0*/  STG.E.U16 desc[UR4][R6.64], R10 ;  /* 0x0000000a06007986 */ /* 0x0005e4000c101504 */
.L_x_3987:
[----:B------:R-:W-:-:S13]  /*6fd0*/  ISETP.GE.AND P0, PT, R4, R3, PT ;  /* 0x000000030400720c */ /* 0x000fda0003f06270 */
[----:B------:R-:W-:Y:S05]  /*6fe0*/  @P0 BRA `(.L_x_3989) ;  /* 0x0000000000340947 */ /* 0x000fea0003800000 */
[----:B-12---:R-:W1:Y:S01]  /*6ff0*/  LDC.64 R6, c[0x0][0x218] ;  /* 0x00008600ff067b82 */ /* 0x006e620000000a00 */
[----:B------:R-:W-:Y:S02]  /*7000*/  IMAD.IADD R5, R2, 0x1, R4 ;  /* 0x0000000102057824 */ /* 0x000fe400078e0204 */
[----:B------:R-:W-:Y:S02]  /*7010*/  VIADD R4, R4, 0x80 ;  /* 0x0000008004047836 */ /* 0x000fe40000000000 */
[----:B-1----:R-:W-:-:S05]  /*7020*/  IMAD.WIDE.U32 R6, R5, 0x2, R6 ;  /* 0x0000000205067825 */ /* 0x002fca00078e0006 */
[----:B------:R3:W-:Y:S02]  /*7030*/  STG.E.U16 desc[UR4][R6.64], R11 ;  /* 0x0000000b06007986 */ /* 0x0007e4000c101504 */
.L_x_3988:
        /* <DEDUP_REMOVED lines=8> */
.L_x_3989:
[----:B------:R-:W-:Y:S05]  /*70c0*/  BSYNC B1 ;  /* 0x0000000000017941 */ /* 0x000fea0003800000 */
.L_x_3984:
[----:B------:R-:W-:-:S13]  /*70d0*/  ISETP.GE.AND P0, PT, R4, R3, PT ;  /* 0x000000030400720c */ /* 0x000fda0003f06270 */
[----:B-123--:R-:W1:Y:S01]  /*70e0*/  @!P0 LDC.64 R6, c[0x0][0x218] ;  /* 0x00008600ff068b82 */ /* 0x00ee620000000a00 */
[----:B------:R-:W-:Y:S02]  /*70f0*/  @!P0 IMAD.IADD R5, R2, 0x1, R4 ;  /* 0x0000000102058824 */ /* 0x000fe400078e0204 */
[----:B------:R-:W-:Y:S02]  /*7100*/  @!P0 VIADD R4, R4, 0x80 ;  /* 0x0000008004048836 */ /* 0x000fe40000000000 */
[----:B-1----:R-:W-:-:S05]  /*7110*/  @!P0 IMAD.WIDE.U32 R6, R5, 0x2, R6 ;  /* 0x0000000205068825 */ /* 0x002fca00078e0006 */
[----:B------:R4:W-:Y:S02]  /*7120*/  @!P0 STG.E.U16 desc[UR4][R6.64], R13 ;  /* 0x0000000d06008986 */ /* 0x0009e4000c101504 */
.L_x_3990:
[----:B------:R-:W-:Y:S05]  /*7130*/  BSYNC B0 ;  /* 0x0000000000007941 */ /* 0x000fea0003800000 */
.L_x_3983:
        /* <DEDUP_REMOVED lines=8> */
.L_x_3991:
        /* <DEDUP_REMOVED lines=12> */
.L_x_37781:


//--------------------- .text._ZN2at6native29vectorized_elementwise_kernelILi8ENS0_13AUnaryFunctorIN3c108BFloat16ES4_S4_ZZZNS0_15binary_internal21div_floor_kernel_cudaERNS_18TensorIteratorBaseEENKUlvE1_clEvENKUlvE2_clEvEUlS4_S4_E_EESt5arrayIPcLm2EEEEviT0_T1_ --------------------------
	.section	.text._ZN2at6native29vectorized_elementwise_kernelILi8ENS0_13AUnaryFunctorIN3c108BFloat16ES4_S4_ZZZNS0_15binary_internal21div_floor_kernel_cudaERNS_18TensorIteratorBaseEENKUlvE1_clEvENKUlvE2_clEvEUlS4_S4_E_EESt5arrayIPcLm2EEEEviT0_T1_,"ax",@progbits
	.align	128
        .global         _ZN2at6native29vectorized_elementwise_kernelILi8ENS0_13AUnaryFunctorIN3c108BFloat16ES4_S4_ZZZNS0_15binary_internal21div_floor_kernel_cudaERNS_18TensorIteratorBaseEENKUlvE1_clEvENKUlvE2_clEvEUlS4_S4_E_EESt5arrayIPcLm2EEEEviT0_T1_
        .type           _ZN2at6native29vectorized_elementwise_kernelILi8ENS0_13AUnaryFunctorIN3c108BFloat16ES4_S4_ZZZNS0_15binary_internal21div_floor_kernel_cudaERNS_18TensorIteratorBaseEENKUlvE1_clEvENKUlvE2_clEvEUlS4_S4_E_EESt5arrayIPcLm2EEEEviT0_T1_,@function
        .size           _ZN2at6native29vectorized_elementwise_kernelILi8ENS0_13AUnaryFunctorIN3c108BFloat16ES4_S4_ZZZNS0_15binary_internal21div_floor_kernel_cudaERNS_18TensorIteratorBaseEENKUlvE1_clEvENKUlvE2_clEvEUlS4_S4_E_EESt5arrayIPcLm2EEEEviT0_T1_,(.L_x_37782 - _ZN2at6native29vectorized_elementwise_kernelILi8ENS0_13AUnaryFunctorIN3c108BFloat16ES4_S4_ZZZNS0_15binary_internal21div_floor_kernel_cudaERNS_18TensorIteratorBaseEENKUlvE1_clEvENKUlvE2_clEvEUlS4_S4_E_EESt5arrayIPcLm2EEEEviT0_T1_)
        .other          _ZN2at6native29vectorized_elementwise_kernelILi8ENS0_13AUnaryFunctorIN3c108BFloat16ES4_S4_ZZZNS0_15binary_internal21div_floor_kernel_cudaERNS_18TensorIteratorBaseEENKUlvE1_clEvENKUlvE2_clEvEUlS4_S4_E_EESt5arrayIPcLm2EEEEviT0_T1_,@"STO_CUDA_ENTRY STV_DEFAULT"
_ZN2at6native29vectorized_elementwise_kernelILi8ENS0_13AUnaryFunctorIN3c108BFloat16ES4_S4_ZZZNS0_15binary_internal21div_floor_kernel_cudaERNS_18TensorIteratorBaseEENKUlvE1_clEvENKUlvE2_clEvEUlS4_S4_E_EESt5arrayIPcLm2EEEEviT0_T1_:
.text._ZN2at6native29vectorized_elementwise_kernelILi8ENS0_13AUnaryFunctorIN3c108BFloat16ES4_S4_ZZZNS0_15binary_internal21div_floor_kernel_cudaERNS_18TensorIteratorBaseEENKUlvE1_clEvENKUlvE2_clEvEUlS4_S4_E_EESt5arrayIPcLm2EEEEviT0_T1_:
        /* <DEDUP_REMOVED lines=14> */
[----:B-1----:R-:W-:Y:S01]  /*00e0*/  IMAD.U32 R9, R3, 0x10000, RZ ;  /* 0x0001000003097824 */ /* 0x002fe200078e00ff */
[----:B------:R-:W-:Y:S01]  /*00f0*/  BSSY B1, `(.L_x_3993) ;  /* 0x0000066000017945 */ /* 0x000fe20003800000 */
[C---:B--2---:R-:W-:Y:S01]  /*0100*/  IMAD.U32 R10, R4.reuse, 0x10000, RZ ;  /* 0x00010000040a7824 */ /* 0x044fe200078e00ff */
[----:B------:R-:W-:-:S04]  /*0110*/  PRMT R4, R4, 0x7632, R4 ;  /* 0x0000763204047816 */ /* 0x000fc80000000004 */
        /* <DEDUP_REMOVED lines=33> */
.L_x_4000:
[----:B------:R-:W-:Y:S01]  /*0330*/  FSETP.GEU.FTZ.AND P0, PT, R13, -R0, PT ;  /* 0x800000000d00720b */ /* 0x000fe20003f1e000 */
[----:B------:R-:W-:-:S12]  /*0340*/  FADD.FTZ R14, R14, -1 ;  /* 0xbf8000000e0e7421 */ /* 0x000fd80000010000 */
[----:B------:R-:W-:-:S07]  /*0350*/  @!P0 FADD.FTZ R14, R14, -1 ;  /* 0xbf8000000e0e8421 */ /* 0x000fce0000010000 */
.L_x_3999:
[----:B------:R-:W-:Y:S05]  /*0360*/  BSYNC B2 ;  /* 0x0000000000027941 */ /* 0x000fea0003800000 */
.L_x_3998:
[----:B------:R-:W-:Y:S01]  /*0370*/  FFMA.FTZ R3, -R0, R14, R3 ;  /* 0x0000000e00037223 */ /* 0x000fe20000010103 */
[----:B------:R-:W-:Y:S06]  /*0380*/  BRA `(.L_x_3996) ;  /* 0x00000000007c7947 */ /* 0x000fec0003800000 */
.L_x_3997:
        /* <DEDUP_REMOVED lines=15> */
.L_x_4003:
        /* <DEDUP_REMOVED lines=13> */
.L_x_4002:
[----:B------:R-:W-:Y:S05]  /*0550*/  BSYNC B2 ;  /* 0x0000000000027941 */ /* 0x000fea0003800000 */
.L_x_4001:
[----:B------:R-:W-:-:S04]  /*0560*/  FMUL.FTZ R0, R11, 1.1920928955078125e-07 ;  /* 0x340000000b007820 */ /* 0x000fc80000410000 */
[----:B0-----:R-:W-:-:S07]  /*0570*/  FMUL.FTZ R3, R15, R0 ;  /* 0x000000000f037220 */ /* 0x001fce0000410000 */
.L_x_3996:
[----:B------:R-:W-:Y:S05]  /*0580*/  BSYNC B0 ;  /* 0x0000000000007941 */ /* 0x000fea0003800000 */
.L_x_3995:
        /* <DEDUP_REMOVED lines=28> */
.L_x_3994:
[----:B------:R-:W-:Y:S05]  /*0750*/  BSYNC B1 ;  /* 0x0000000000017941 */ /* 0x000fea0003800000 */
.L_x_3993:
        /* <DEDUP_REMOVED lines=35> */
.L_x_4011:
[----:B------:R-:W-:Y:S01]  /*0990*/  FSETP.GEU.FTZ.AND P0, PT, R13, -R0, PT ;  /* 0x800000000d00720b */ /* 0x000fe20003f1e000 */
[----:B------:R-:W-:-:S12]  /*09a0*/  FADD.FTZ R4, R4, -1 ;  /* 0xbf80000004047421 */ /* 0x000fd80000010000 */
[----:B------:R-:W-:-:S07]  /*09b0*/  @!P0 FADD.FTZ R4, R4, -1 ;  /* 0xbf80000004048421 */ /* 0x000fce0000010000 */
.L_x_4010:
[----:B------:R-:W-:Y:S05]  /*09c0*/  BSYNC B2 ;  /* 0x0000000000027941 */ /* 0x000fea0003800000 */
.L_x_4009:
[----:B------:R-:W-:Y:S01]  /*09d0*/  FFMA.FTZ R11, -R0, R4, R11 ;  /* 0x00000004000b7223 */ /* 0x000fe2000001010b */
[----:B------:R-:W-:Y:S06]  /*09e0*/  BRA `(.L_x_4007) ;  /* 0x00000000007c7947 */ /* 0x000fec0003800000 */
.L_x_4008:
        /* <DEDUP_REMOVED lines=15> */
.L_x_4014:
        /* <DEDUP_REMOVED lines=13> */
.L_x_4013:
[----:B------:R-:W-:Y:S05]  /*0bb0*/  BSYNC B2 ;  /* 0x0000000000027941 */ /* 0x000fea0003800000 */
.L_x_4012:
[----:B0-----:R-:W-:-:S04]  /*0bc0*/  FMUL.FTZ R11, R4, 1.1920928955078125e-07 ;  /* 0x34000000040b7820 */ /* 0x001fc80000410000 */
[----:B------:R-:W-:-:S07]  /*0bd0*/  FMUL.FTZ R11, R16, R11 ;  /* 0x0000000b100b7220 */ /* 0x000fce0000410000 */
.L_x_4007:
[----:B------:R-:W-:Y:S05]  /*0be0*/  BSYNC B0 ;  /* 0x0000000000007941 */ /* 0x000fea0003800000 */
.L_x_4006:
        /* <DEDUP_REMOVED lines=28> */
.L_x_4005:
[----:B------:R-:W-:Y:S05]  /*0db0*/  BSYNC B1 ;  /* 0x0000000000017941 */ /* 0x000fea0003800000 */
.L_x_4004:
        /* <DEDUP_REMOVED lines=36> */
.L_x_4022:
[----:B------:R-:W-:Y:S01]  /*1000*/  FSETP.GEU.FTZ.AND P0, PT, R15, -R0, PT ;  /* 0x800000000f00720b */ /* 0x000fe20003f1e000 */
[----:B------:R-:W-:-:S12]  /*1010*/  FADD.FTZ R12, R12, -1 ;  /* 0xbf8000000c0c7421 */ /* 0x000fd80000010000 */
[----:B------:R-:W-:-:S07]  /*1020*/  @!P0 FADD.FTZ R12, R12, -1 ;  /* 0xbf8000000c0c8421 */ /* 0x000fce0000010000 */
.L_x_4021:
[----:B------:R-:W-:Y:S05]  /*1030*/  BSYNC B2 ;  /* 0x0000000000027941 */ /* 0x000fea0003800000 */
.L_x_4020:
[----:B------:R-:W-:Y:S01]  /*1040*/  FFMA.FTZ R5, -R0, R12, R5 ;  /* 0x0000000c00057223 */ /* 0x000fe20000010105 */
[----:B------:R-:W-:Y:S06]  /*1050*/  BRA `(.L_x_4018) ;  /* 0x00000000007c7947 */ /* 0x000fec0003800000 */
.L_x_4019:
        /* <DEDUP_REMOVED lines=15> */
.L_x_4025:
        /* <DEDUP_REMOVED lines=13> */
.L_x_4024:
[----:B------:R-:W-:Y:S05]  /*1220*/  BSYNC B2 ;  /* 0x0000000000027941 */ /* 0x000fea0003800000 */
.L_x_4023:
[----:B------:R-:W-:-:S04]  /*1230*/  FMUL.FTZ R12, R12, 1.1920928955078125e-07 ;  /* 0x340000000c0c7820 */ /* 0x000fc80000410000 */
[----:B0-----:R-:W-:-:S07]  /*1240*/  FMUL.FTZ R5, R17, R12 ;  /* 0x0000000c11057220 */ /* 0x001fce0000410000 */
.L_x_4018:
[----:B------:R-:W-:Y:S05]  /*1250*/  BSYNC B0 ;  /* 0x0000000000007941 */ /* 0x000fea0003800000 */
.L_x_4017:
        /* <DEDUP_REMOVED lines=28> */
.L_x_4016:
[----:B------:R-:W-:Y:S05]  /*1420*/  BSYNC B1 ;  /* 0x0000000000017941 */ /* 0x000fea0003800000 */
.L_x_4015:
        /* <DEDUP_REMOVED lines=35> */
.L_x_4033:
[----:B------:R-:W-:Y:S01]  /*1660*/  FSETP.GEU.FTZ.AND P0, PT, R15, -R0, PT ;  /* 0x800000000f00720b */ /* 0x000fe20003f1e000 */
[----:B------:R-:W-:-:S12]  /*1670*/  FADD.FTZ R10, R10, -1 ;  /* 0xbf8000000a0a7421 */ /* 0x000fd80000010000 */
[----:B------:R-:W-:-:S07]  /*1680*/  @!P0 FADD.FTZ R10, R10, -1 ;  /* 0xbf8000000a0a8421 */ /* 0x000fce0000010000 */
.L_x_4032:
[----:B------:R-:W-:Y:S05]  /*1690*/  BSYNC B2 ;  /* 0x0000000000027941 */ /* 0x000fea0003800000 */
.L_x_4031:
[----:B------:R-:W-:Y:S01]  /*16a0*/  FFMA.FTZ R11, -R0, R10, R11 ;  /* 0x0000000a000b7223 */ /* 0x000fe2000001010b */
[----:B------:R-:W-:Y:S06]  /*16b0*/  BRA `(.L_x_4029) ;  /* 0x00000000007c7947 */ /* 0x000fec0003800000 */
.L_x_4030:
        /* <DEDUP_REMOVED lines=15> */
.L_x_4036:
        /* <DEDUP_REMOVED lines=13> */
.L_x_4035:
[----:B------:R-:W-:Y:S05]  /*1880*/  BSYNC B2 ;  /* 0x0000000000027941 */ /* 0x000fea0003800000 */
.L_x_4034:
[----:B------:R-:W-:-:S04]  /*1890*/  FMUL.FTZ R10, R10, 1.1920928955078125e-07 ;  /* 0x340000000a0a7820 */ /* 0x000fc80000410000 */
[----:B0-----:R-:W-:-:S07]  /*18a0*/  FMUL.FTZ R11, R17, R10 ;  /* 0x0000000a110b7220 */ /* 0x001fce0000410000 */
.L_x_4029:
[----:B------:R-:W-:Y:S05]  /*18b0*/  BSYNC B0 ;  /* 0x0000000000007941 */ /* 0x000fea0003800000 */
.L_x_4028:
        /* <DEDUP_REMOVED lines=28> */
.L_x_4027:
[----:B------:R-:W-:Y:S05]  /*1a80*/  BSYNC B1 ;  /* 0x0000000000017941 */ /* 0x000fea0003800000 */
.L_x_4026:
        /* <DEDUP_REMOVED lines=36> */
.L_x_4044:
[----:B------:R-:W-:Y:S01]  /*1cd0*/  FSETP.GEU.FTZ.AND P0, PT, R15, -R0, PT ;  /* 0x800000000f00720b */ /* 0x000fe20003f1e000 */
[----:B------:R-:W-:-:S12]  /*1ce0*/  FADD.FTZ R16, R16, -1 ;  /* 0xbf80000010107421 */ /* 0x000fd80000010000 */
[----:B------:R-:W-:-:S07]  /*1cf0*/  @!P0 FADD.FTZ R16, R16, -1 ;  /* 0xbf80000010108421 */ /* 0x000fce0000010000 */
.L_x_4043:
[----:B------:R-:W-:Y:S05]  /*1d00*/  BSYNC B2 ;  /* 0x0000000000027941 */ /* 0x000fea0003800000 */
.L_x_4042:
[----:B------:R-:W-:Y:S01]  /*1d10*/  FFMA.FTZ R11, -R0, R16, R11 ;  /* 0x00000010000b7223 */ /* 0x000fe2000001010b */
[----:B------:R-:W-:Y:S06]  /*1d20*/  BRA `(.L_x_4040) ;  /* 0x00000000007c7947 */ /* 0x000fec0003800000 */
.L_x_4041:
[----:B------:R-:W-:Y:S01]  /*1d30*/  VIADD R13, R0, 0xf4800000 ;  /* 0xf4800000000d7836 */ /* 0x000fe20000000000 */
[----:B------:R-:W-:Y:S01]  /*1d40*/  FSETP.GT.FTZ.AND P0, PT, |R12|, RZ, PT ;  /* 0x000000ff0c00720b */ /* 0x000fe20003f14200 */
[----:B------:R-:W-:Y:S03]  /*1d50*/  BSSY B2, `(.L_x_4045) ;  /* 0x000001a000027945 */ /* 0x000fe60003800000 */
        /* <DEDUP_REMOVED lines=12> */
.L_x_4047:
        /* <DEDUP_REMOVED lines=13> */
.L_x_4046:
[----:B------:R-:W-:Y:S05]  /*1ef0*/  BSYNC B2 ;  /* 0x0000000000027941 */ /* 0x000fea0003800000 */
.L_x_4045:
[----:B------:R-:W-:-:S04]  /*1f00*/  FMUL.FTZ R0, R13, 1.1920928955078125e-07 ;  /* 0x340000000d007820 */ /* 0x000fc80000410000 */
[----:B0-----:R-:W-:-:S07]  /*1f10*/  FMUL.FTZ R11, R17, R0 ;  /* 0x00000000110b7220 */ /* 0x001fce0000410000 */
.L_x_4040:
[----:B------:R-:W-:Y:S05]  /*1f20*/  BSYNC B0 ;  /* 0x0000000000007941 */ /* 0x000fea0003800000 */
.L_x_4039:
        /* <DEDUP_REMOVED lines=28> */
.L_x_4038:
[----:B------:R-:W-:Y:S05]  /*20f0*/  BSYNC B1 ;  /* 0x0000000000017941 */ /* 0x000fea0003800000 */
.L_x_4037:
        /* <DEDUP_REMOVED lines=35> */
.L_x_4055:
[----:B------:R-:W-:Y:S01]  /*2330*/  FSETP.GEU.FTZ.AND P0, PT, R15, -R0, PT ;  /* 0x800000000f00720b */ /* 0x000fe20003f1e000 */
[----:B------:R-:W-:-:S12]  /*2340*/  FADD.FTZ R12, R12, -1 ;  /* 0xbf8000000c0c7421 */ /* 0x000fd80000010000 */
[----:B------:R-:W-:-:S07]  /*2350*/  @!P0 FADD.FTZ R12, R12, -1 ;  /* 0xbf8000000c0c8421 */ /* 0x000fce0000010000 */
.L_x_4054:
[----:B------:R-:W-:Y:S05]  /*2360*/  BSYNC B2 ;  /* 0x0000000000027941 */ /* 0x000fea0003800000 */
.L_x_4053:
[----:B------:R-:W-:Y:S01]  /*2370*/  FFMA.FTZ R13, -R0, R12, R13 ;  /* 0x0000000c000d7223 */ /* 0x000fe2000001010d */
[----:B------:R-:W-:Y:S06]  /*2380*/  BRA `(.L_x_4051) ;  /* 0x00000000007c7947 */ /* 0x000fec0003800000 */
.L_x_4052:
        /* <DEDUP_REMOVED lines=15> */
.L_x_4058:
        /* <DEDUP_REMOVED lines=13> */
.L_x_4057:
[----:B------:R-:W-:Y:S05]  /*2550*/  BSYNC B2 ;  /* 0x0000000000027941 */ /* 0x000fea0003800000 */
.L_x_4056:
[----:B0-----:R-:W-:-:S04]  /*2560*/  FMUL.FTZ R13, R12, 1.1920928955078125e-07 ;  /* 0x340000000c0d7820 */ /* 0x001fc80000410000 */
[----:B------:R-:W-:-:S07]  /*2570*/  FMUL.FTZ R13, R18, R13 ;  /* 0x0000000d120d7220 */ /* 0x000fce0000410000 */
.L_x_4051:
[----:B------:R-:W-:Y:S05]  /*2580*/  BSYNC B0 ;  /* 0x0000000000007941 */ /* 0x000fea0003800000 */
.L_x_4050:
        /* <DEDUP_REMOVED lines=29> */
.L_x_4049:
[----:B------:R-:W-:Y:S05]  /*2760*/  BSYNC B1 ;  /* 0x0000000000017941 */ /* 0x000fea0003800000 */
.L_x_4048:
        /* <DEDUP_REMOVED lines=36> */
.L_x_4066:
[----:B------:R-:W-:Y:S01]  /*29b0*/  FSETP.GEU.FTZ.AND P0, PT, R17, -R0, PT ;  /* 0x800000001100720b */ /* 0x000fe20003f1e000 */
[----:B------:R-:W-:-:S12]  /*29c0*/  FADD.FTZ R14, R14, -1 ;  /* 0xbf8000000e0e7421 */ /* 0x000fd80000010000 */
[----:B------:R-:W-:-:S07]  /*29d0*/  @!P0 FADD.FTZ R14, R14, -1 ;  /* 0xbf8000000e0e8421 */ /* 0x000fce0000010000 */
.L_x_4065:
[----:B------:R-:W-:Y:S05]  /*29e0*/  BSYNC B2 ;  /* 0x0000000000027941 */ /* 0x000fea0003800000 */
.L_x_4064:
[----:B------:R-:W-:Y:S01]  /*29f0*/  FFMA.FTZ R13, -R0, R14, R13 ;  /* 0x0000000e000d7223 */ /* 0x000fe2000001010d */
[----:B------:R-:W-:Y:S06]  /*2a00*/  BRA `(.L_x_4062) ;  /* 0x00000000007c7947 */ /* 0x000fec0003800000 */
.L_x_4063:
        /* <DEDUP_REMOVED lines=15> */
.L_x_4069:
        /* <DEDUP_REMOVED lines=13> */
.L_x_4068:
[----:B------:R-:W-:Y:S05]  /*2bd0*/  BSYNC B2 ;  /* 0x0000000000027941 */ /* 0x000fea0003800000 */
.L_x_4067:
[----:B------:R-:W-:-:S04]  /*2be0*/  FMUL.FTZ R14, R14, 1.1920928955078125e-07 ;  /* 0x340000000e0e7820 */ /* 0x000fc80000410000 */
[----:B------:R-:W-:-:S07]  /*2bf0*/  FMUL.FTZ R13, R13, R14 ;  /* 0x0000000e0d0d7220 */ /* 0x000fce0000410000 */
.L_x_4062:
[----:B------:R-:W-:Y:S05]  /*2c00*/  BSYNC B0 ;  /* 0x0000000000007941 */ /* 0x000fea0003800000 */
.L_x_4061:
        /* <DEDUP_REMOVED lines=29> */
.L_x_4060:
[----:B------:R-:W-:Y:S05]  /*2de0*/  BSYNC B1 ;  /* 0x0000000000017941 */ /* 0x000fea0003800000 */
.L_x_4059:
        /* <DEDUP_REMOVED lines=18> */
[----:B0-----:R-:W-:Y:S01]  /*2f10*/  FADD.FTZ R16, -R0, -RZ ;  /* 0x800000ff00107221 */ /* 0x001fe20000010100 */
        /* <DEDUP_REMOVED lines=16> */
.L_x_4077:
[----:B------:R-:W-:Y:S01]  /*3020*/  FSETP.GEU.FTZ.AND P0, PT, R17, -R0, PT ;  /* 0x800000001100720b */ /* 0x000fe20003f1e000 */
[----:B------:R-:W-:-:S12]  /*3030*/  FADD.FTZ R14, R14, -1 ;  /* 0xbf8000000e0e7421 */ /* 0x000fd80000010000 */
[----:B------:R-:W-:-:S07]  /*3040*/  @!P0 FADD.FTZ R14, R14, -1 ;  /* 0xbf8000000e0e8421 */ /* 0x000fce0000010000 */
.L_x_4076:
[----:B------:R-:W-:Y:S05]  /*3050*/  BSYNC B2 ;  /* 0x0000000000027941 */ /* 0x000fea0003800000 */
.L_x_4075:
[----:B------:R-:W-:Y:S01]  /*3060*/  FFMA.FTZ R7, -R0, R14, R7 ;  /* 0x0000000e00077223 */ /* 0x000fe20000010107 */
[----:B------:R-:W-:Y:S06]  /*3070*/  BRA `(.L_x_4073) ;  /* 0x00000000007c7947 */ /* 0x000fec0003800000 */
.L_x_4074:
        /* <DEDUP_REMOVED lines=15> */
.L_x_4080:
        /* <DEDUP_REMOVED lines=13> */
.L_x_4079:
[----:B------:R-:W-:Y:S05]  /*3240*/  BSYNC B2 ;  /* 0x0000000000027941 */ /* 0x000fea0003800000 */
.L_x_4078:
[----:B------:R-:W-:-:S04]  /*3250*/  FMUL.FTZ R14, R14, 1.1920928955078125e-07 ;  /* 0x340000000e0e7820 */ /* 0x000fc80000410000 */
[----:B------:R-:W-:-:S07]  /*3260*/  FMUL.FTZ R7, R7, R14 ;  /* 0x0000000e07077220 */ /* 0x000fce0000410000 */
.L_x_4073:
[----:B------:R-:W-:Y:S05]  /*3270*/  BSYNC B0 ;  /* 0x0000000000007941 */ /* 0x000fea0003800000 */
.L_x_4072:
        /* <DEDUP_REMOVED lines=29> */
.L_x_4071:
[----:B------:R-:W-:Y:S05]  /*3450*/  BSYNC B1 ;  /* 0x0000000000017941 */ /* 0x000fea0003800000 */
.L_x_4070:
[----:B------:R-:W1:Y:S01]  /*3460*/  LDC.64 R6, c[0x0][0x218] ;  /* 0x00008600ff067b82 */ /* 0x000e620000000a00 */
[----:B------:R-:W-:Y:S02]  /*3470*/  PRMT R5, R5, 0x5410, R10 ;  /* 0x0000541005057816 */ /* 0x000fe4000000000a */
[----:B------:R-:W-:Y:S01]  /*3480*/  PRMT R4, R3, 0x5410, R4 ;  /* 0x0000541003047816 */ /* 0x000fe20000000004 */
[----:B-1----:R-:W-:-:S04]  /*3490*/  IMAD.WIDE.U32 R6, R2, 0x2, R6 ;  /* 0x0000000202067825 */ /* 0x002fc800078e0006 */
[----:B------:R-:W-:Y:S01]  /*34a0*/  IMAD.WIDE R8, R8, 0x10, R6 ;  /* 0x0000001008087825 */ /* 0x000fe200078e0206 */
[----:B------:R-:W-:Y:S02]  /*34b0*/  PRMT R7, R13, 0x5410, R14 ;  /* 0x000054100d077816 */ /* 0x000fe4000000000e */
[----:B------:R-:W-:-:S05]  /*34c0*/  PRMT R6, R11, 0x5410, R12 ;  /* 0x000054100b067816 */ /* 0x000fca000000000c */
[----:B------:R-:W-:Y:S01]  /*34d0*/  STG.E.128 desc[UR4][R8.64], R4 ;  /* 0x0000000408007986 */ /* 0x000fe2000c101d04 */
[----:B------:R-:W-:Y:S05]  /*34e0*/  EXIT ;  /* 0x000000000000794d */ /* 0x000fea0003800000 */
.L_x_3992:
        /* <DEDUP_REMOVED lines=9> */
[----:B------:R-:W2:Y:S01]  /*3580*/  @!P6 LDC.64 R6, c[0x0][0x220] ;  /* 0x00008800ff06eb82 */ /* 0x000ea20000000a00 */
[----:B------:R-:W-:-:S05]  /*3590*/  @!P6 VIADD R29, R29, 0x80 ;  /* 0x000000801d1de836 */ /* 0x000fca0000000000 */
[----:B------:R-:W-:-:S13]  /*35a0*/  ISETP.GE.AND P5, PT, R29, R4, PT ;  /* 0x000000041d00720c */ /* 0x000fda0003fa6270 */
[----:B------:R-:W-:Y:S01]  /*35b0*/  @!P5 IMAD.IADD R21, R2, 0x1, R29 ;  /* 0x000000010215d824 */ /* 0x000fe200078e021d */
[----:B------:R-:W-:Y:S01]  /*35c0*/  @!P5 IADD3 R29, R29, 0x80, RZ ;  /* 0x000000801d1dd810 */ /* 0x000fe20007ffe0ff */
[----:B------:R-:W3:Y:S03]  /*35d0*/  @!P5 LDC.64 R18, c[0x0][0x220] ;  /* 0x00008800ff12db82 */ /* 0x000ee60000000a00 */
        /* <DEDUP_REMOVED lines=21> */
[----:B------:R-:W-:Y:S02]  /*3730*/  PRMT R22, RZ, 0x7610, R22 ;  /* 0x00007610ff167816 */ /* 0x000fe40000000016 */
[----:B------:R-:W-:Y:S01]  /*3740*/  @!P6 IADD3 R29, R2, R29, RZ ;  /* 0x0000001d021de210 */ /* 0x000fe20007ffe0ff */
[----:B---3--:R-:W-:Y:S01]  /*3750*/  @!P5 IMAD.WIDE.U32 R18, R21, 0x2, R18 ;  /* 0x000000021512d825 */ /* 0x008fe200078e0012 */
[----:B------:R-:W-:Y:S02]  /*3760*/  PRMT R21, RZ, 0x7610, R21 ;  /* 0x00007610ff157816 */ /* 0x000fe40000000015 */
[----:B------:R0:W5:Y:S01]  /*3770*/  @!P0 LDG.E.U16 R22, desc[UR4][R16.64] ;  /* 0x0000000410168981 */ /* 0x000162000c1e1500 */
[----:B-1----:R-:W-:Y:S01]  /*3780*/  @!P2 IMAD.WIDE.U32 R10, R25, 0x2, R10 ;  /* 0x00000002190aa825 */ /* 0x002fe200078e000a */
[----:B------:R-:W-:-:S02]  /*3790*/  PRMT R25, RZ, 0x7610, R25 ;  /* 0x00007610ff197816 */ /* 0x000fc40000000019 */
[----:B------:R-:W-:Y:S01]  /*37a0*/  PRMT R24, RZ, 0x7610, R24 ;  /* 0x00007610ff187816 */ /* 0x000fe20000000018 */
[----:B--2---:R-:W-:Y:S01]  /*37b0*/  @!P1 IMAD.WIDE.U32 R12, R23, 0x2, R12 ;  /* 0x00000002170c9825 */ /* 0x004fe200078e000c */
[----:B------:R-:W-:Y:S01]  /*37c0*/  PRMT R23, RZ, 0x7610, R23 ;  /* 0x00007610ff177816 */ /* 0x000fe20000000017 */
[----:B------:R1:W5:Y:S02]  /*37d0*/  @!P5 LDG.E.U16 R21, desc[UR4][R18.64] ;  /* 0x000000041215d981 */ /* 0x000364000c1e1500 */
[----:B------:R-:W-:Y:S01]  /*37e0*/  @!P4 IMAD.WIDE.U32 R6, R0, 0x2, R6 ;  /* 0x000000020006c825 */ /* 0x000fe200078e0006 */
[----:B0-----:R-:W-:Y:S02]  /*37f0*/  PRMT R17, RZ, 0x7610, R17 ;  /* 0x00007610ff117816 */ /* 0x001fe40000000011 */
[----:B------:R-:W-:Y:S01]  /*3800*/  PRMT R16, RZ, 0x7610, R16 ;  /* 0x00007610ff107816 */ /* 0x000fe20000000010 */
[----:B----4-:R-:W-:Y:S01]  /*3810*/  @!P3 IMAD.WIDE.U32 R8, R27, 0x2, R8 ;  /* 0x000000021b08b825 */ /* 0x010fe200078e0008 */
[----:B------:R1:W5:Y:S03]  /*3820*/  @!P4 LDG.E.U16 R25, desc[UR4][R6.64] ;  /* 0x000000040619c981 */ /* 0x000366000c1e1500 */
[----:B------:R-:W-:Y:S01]  /*3830*/  @!P6 IMAD.WIDE.U32 R14, R29, 0x2, R14 ;  /* 0x000000021d0ee825 */ /* 0x000fe200078e000e */
[----:B------:R1:W5:Y:S04]  /*3840*/  @!P3 LDG.E.U16 R24, desc[UR4][R8.64] ;  /* 0x000000040818b981 */ /* 0x000368000c1e1500 */
        /* <DEDUP_REMOVED lines=39> */
.L_x_4088:
[----:B------:R-:W-:Y:S01]  /*3ac0*/  FSETP.GEU.FTZ.AND P0, PT, R9, -R13, PT ;  /* 0x8000000d0900720b */ /* 0x000fe20003f1e000 */
[----:B------:R-:W-:-:S12]  /*3ad0*/  FADD.FTZ R11, R11, -1 ;  /* 0xbf8000000b0b7421 */ /* 0x000fd80000010000 */
[----:B------:R-:W-:-:S07]  /*3ae0*/  @!P0 FADD.FTZ R11, R11, -1 ;  /* 0xbf8000000b0b8421 */ /* 0x000fce0000010000 */
.L_x_4087:
[----:B------:R-:W-:Y:S05]  /*3af0*/  BSYNC B2 ;  /* 0x0000000000027941 */ /* 0x000fea0003800000 */
.L_x_4086:
[----:B------:R-:W-:Y:S01]  /*3b00*/  FFMA.FTZ R6, -R13, R11, R6 ;  /* 0x0000000b0d067223 */ /* 0x000fe20000010106 */
[----:B------:R-:W-:Y:S06]  /*3b10*/  BRA `(.L_x_4084) ;  /* 0x00000000007c7947 */ /* 0x000fec0003800000 */
.L_x_4085:
        /* <DEDUP_REMOVED lines=15> */
.L_x_4091:
        /* <DEDUP_REMOVED lines=13> */
.L_x_4090:
[----:B------:R-:W-:Y:S05]  /*3ce0*/  BSYNC B2 ;  /* 0x0000000000027941 */ /* 0x000fea0003800000 */
.L_x_4089:
[----:B------:R-:W-:-:S04]  /*3cf0*/  FMUL.FTZ R9, R8, 1.1920928955078125e-07 ;  /* 0x3400000008097820 */ /* 0x000fc80000410000 */
[----:B------:R-:W-:-:S07]  /*3d00*/  FMUL.FTZ R6, R6, R9 ;  /* 0x0000000906067220 */ /* 0x000fce0000410000 */
.L_x_4084:
[----:B------:R-:W-:Y:S05]  /*3d10*/  BSYNC B0 ;  /* 0x0000000000007941 */ /* 0x000fea0003800000 */
.L_x_4083:
        /* <DEDUP_REMOVED lines=29> */
.L_x_4082:
[----:B------:R-:W-:Y:S05]  /*3ef0*/  BSYNC B1 ;  /* 0x0000000000017941 */ /* 0x000fea0003800000 */
.L_x_4081:
        /* <DEDUP_REMOVED lines=38> */
.L_x_4099:
[----:B------:R-:W-:Y:S01]  /*4160*/  FSETP.GEU.FTZ.AND P0, PT, R11, -R15, PT ;  /* 0x8000000f0b00720b */ /* 0x000fe20003f1e000 */
[----:B------:R-:W-:-:S12]  /*4170*/  FADD.FTZ R13, R13, -1 ;  /* 0xbf8000000d0d7421 */ /* 0x000fd80000010000 */
[----:B------:R-:W-:-:S07]  /*4180*/  @!P0 FADD.FTZ R13, R13, -1 ;  /* 0xbf8000000d0d8421 */ /* 0x000fce0000010000 */
.L_x_4098:
[----:B------:R-:W-:Y:S05]  /*4190*/  BSYNC B2 ;  /* 0x0000000000027941 */ /* 0x000fea0003800000 */
.L_x_4097:
[----:B------:R-:W-:Y:S01]  /*41a0*/  FFMA.FTZ R8, -R15, R13, R8 ;  /* 0x0000000d0f087223 */ /* 0x000fe20000010108 */
[----:B------:R-:W-:Y:S06]  /*41b0*/  BRA `(.L_x_4095) ;  /* 0x00000000007c7947 */ /* 0x000fec0003800000 */
.L_x_4096:
        /* <DEDUP_REMOVED lines=14> */
[----:B------:R0:W1:Y:S03]  /*42a0*/  MUFU.RCP R0, R10 ;  /* 0x0000000a00007308 */ /* 0x0000660000001000 */
.L_x_4102:
        /* <DEDUP_REMOVED lines=13> */
.L_x_4101:
[----:B------:R-:W-:Y:S05]  /*4380*/  BSYNC B2 ;  /* 0x0000000000027941 */ /* 0x000fea0003800000 */
.L_x_4100:
[----:B------:R-:W-:-:S04]  /*4390*/  FMUL.FTZ R11, R11, 1.1920928955078125e-07 ;  /* 0x340000000b0b7820 */ /* 0x000fc80000410000 */
[----:B------:R-:W-:-:S07]  /*43a0*/  FMUL.FTZ R8, R8, R11 ;  /* 0x0000000b08087220 */ /* 0x000fce0000410000 */
.L_x_4095:
[----:B------:R-:W-:Y:S05]  /*43b0*/  BSYNC B0 ;  /* 0x0000000000007941 */ /* 0x000fea0003800000 */
.L_x_4094:
        /* <DEDUP_REMOVED lines=29> */
.L_x_4093:
[----:B------:R-:W-:Y:S05]  /*4590*/  BSYNC B1 ;  /* 0x0000000000017941 */ /* 0x000fea0003800000 */
.L_x_4092:
[----:B------:R-:W-:Y:S01]  /*45a0*/  VIADD R9, R5, 0x100 ;  /* 0x0000010005097836 */ /* 0x000fe20000000000 */
        /* <DEDUP_REMOVED lines=38> */
.L_x_4110:
[----:B------:R-:W-:Y:S01]  /*4810*/  FSETP.GEU.FTZ.AND P0, PT, R13, -R14, PT ;  /* 0x8000000e0d00720b */ /* 0x000fe20003f1e000 */
[----:B------:R-:W-:-:S12]  /*4820*/  FADD.FTZ R0, R0, -1 ;  /* 0xbf80000000007421 */ /* 0x000fd80000010000 */
[----:B------:R-:W-:-:S07]  /*4830*/  @!P0 FADD.FTZ R0, R0, -1 ;  /* 0xbf80000000008421 */ /* 0x000fce0000010000 */
.L_x_4109:
[----:B------:R-:W-:Y:S05]  /*4840*/  BSYNC B2 ;  /* 0x0000000000027941 */ /* 0x000fea0003800000 */
.L_x_4108:
[----:B------:R-:W-:Y:S01]  /*4850*/  FFMA.FTZ R9, -R14, R0, R9 ;  /* 0x000000000e097223 */ /* 0x000fe20000010109 */
[----:B------:R-:W-:Y:S06]  /*4860*/  BRA `(.L_x_4106) ;  /* 0x00000000007c7947 */ /* 0x000fec0003800000 */
.L_x_4107:
[----:B------:R-:W-:Y:S01]  /*4870*/  VIADD R0, R14, 0xf4800000 ;  /* 0xf48000000e007836 */ /* 0x000fe20000000000 */
[----:B------:R-:W-:Y:S01]  /*4880*/  FSETP.GT.FTZ.AND P0, PT, |R11|, RZ, PT ;  /* 0x000000ff0b00720b */ /* 0x000fe20003f14200 */
[----:B------:R-:W-:Y:S03]  /*4890*/  BSSY B2, `(.L_x_4111) ;  /* 0x000001a000027945 */ /* 0x000fe60003800000 */
[----:B------:R-:W-:Y:S02]  /*48a0*/  LOP3.LUT R0, R0, 0xff800000, RZ, 0xc0, !PT ;  /* 0xff80000000007812 */ /* 0x000fe400078ec0ff */
[----:B------:R-:W-:-:S03]  /*48b0*/  ISETP.GT.U32.OR P0, PT, R9, 0x7f7fffff, !P0 ;  /* 0x7f7fffff0900780c */ /* 0x000fc60004704470 */
[C---:B0-----:R-:W-:Y:S01]  /*48c0*/  IMAD.IADD R12, R9.reuse, 0x1, -R0 ;  /* 0x00000001090c7824 */ /* 0x041fe200078e0a00 */
        /* <DEDUP_REMOVED lines=9> */
.L_x_4113:
        /* <DEDUP_REMOVED lines=13> */
.L_x_4112:
[----:B------:R-:W-:Y:S05]  /*4a30*/  BSYNC B2 ;  /* 0x0000000000027941 */ /* 0x000fea0003800000 */
.L_x_4111:
[----:B------:R-:W-:-:S04]  /*4a40*/  FMUL.FTZ R12, R12, 1.1920928955078125e-07 ;  /* 0x340000000c0c7820 */ /* 0x000fc80000410000 */
[----:B------:R-:W-:-:S07]  /*4a50*/  FMUL.FTZ R9, R9, R12 ;  /* 0x0000000c09097220 */ /* 0x000fce0000410000 */
.L_x_4106:
[----:B------:R-:W-:Y:S05]  /*4a60*/  BSYNC B0 ;  /* 0x0000000000007941 */ /* 0x000fea0003800000 */
.L_x_4105:
        /* <DEDUP_REMOVED lines=29> */
.L_x_4104:
[----:B------:R-:W-:Y:S05]  /*4c40*/  BSYNC B1 ;  /* 0x0000000000017941 */ /* 0x000fea0003800000 */
.L_x_4103:
        /* <DEDUP_REMOVED lines=38> */
.L_x_4121:
[----:B------:R-:W-:Y:S01]  /*4eb0*/  FSETP.GEU.FTZ.AND P0, PT, R13, -R19, PT ;  /* 0x800000130d00720b */ /* 0x000fe20003f1e000 */
[----:B------:R-:W-:-:S12]  /*4ec0*/  FADD.FTZ R15, R15, -1 ;  /* 0xbf8000000f0f7421 */ /* 0x000fd80000010000 */
[----:B------:R-:W-:-:S07]  /*4ed0*/  @!P0 FADD.FTZ R15, R15, -1 ;  /* 0xbf8000000f0f8421 */ /* 0x000fce0000010000 */
.L_x_4120:
[----:B------:R-:W-:Y:S05]  /*4ee0*/  BSYNC B2 ;  /* 0x0000000000027941 */ /* 0x000fea0003800000 */
.L_x_4119:
[----:B------:R-:W-:Y:S01]  /*4ef0*/  FFMA.FTZ R10, -R19, R15, R10 ;  /* 0x0000000f130a7223 */ /* 0x000fe2000001010a */
[----:B------:R-:W-:Y:S06]  /*4f00*/  BRA `(.L_x_4117) ;  /* 0x00000000007c7947 */ /* 0x000fec0003800000 */
.L_x_4118:
[C---:B0-----:R-:W-:Y:S01]  /*4f10*/  IADD3 R12, R15.reuse, -0xb800000, RZ ;  /* 0xf48000000f0c7810 */ /* 0x041fe20007ffe0ff */
        /* <DEDUP_REMOVED lines=14> */
.L_x_4124:
        /* <DEDUP_REMOVED lines=13> */
.L_x_4123:
[----:B------:R-:W-:Y:S05]  /*50d0*/  BSYNC B2 ;  /* 0x0000000000027941 */ /* 0x000fea0003800000 */
.L_x_4122:
[----:B------:R-:W-:-:S04]  /*50e0*/  FMUL.FTZ R13, R13, 1.1920928955078125e-07 ;  /* 0x340000000d0d7820 */ /* 0x000fc80000410000 */
[----:B------:R-:W-:-:S07]  /*50f0*/  FMUL.FTZ R10, R10, R13 ;  /* 0x0000000d0a0a7220 */ /* 0x000fce0000410000 */
.L_x_4117:
[----:B------:R-:W-:Y:S05]  /*5100*/  BSYNC B0 ;  /* 0x0000000000007941 */ /* 0x000fea0003800000 */
.L_x_4116:
        /* <DEDUP_REMOVED lines=29> */
.L_x_4115:
[----:B------:R-:W-:Y:S05]  /*52e0*/  BSYNC B1 ;  /* 0x0000000000017941 */ /* 0x000fea0003800000 */
.L_x_4114:
        /* <DEDUP_REMOVED lines=39> */
.L_x_4132:
[----:B------:R-:W-:Y:S01]  /*5560*/  FSETP.GEU.FTZ.AND P0, PT, R15, -R18, PT ;  /* 0x800000120f00720b */ /* 0x000fe20003f1e000 */
[----:B------:R-:W-:-:S12]  /*5570*/  FADD.FTZ R0, R0, -1 ;  /* 0xbf80000000007421 */ /* 0x000fd80000010000 */
[----:B------:R-:W-:-:S07]  /*5580*/  @!P0 FADD.FTZ R0, R0, -1 ;  /* 0xbf80000000008421 */ /* 0x000fce0000010000 */
.L_x_4131:
[----:B------:R-:W-:Y:S05]  /*5590*/  BSYNC B2 ;  /* 0x0000000000027941 */ /* 0x000fea0003800000 */
.L_x_4130:
[----:B------:R-:W-:Y:S01]  /*55a0*/  FFMA.FTZ R11, -R18, R0, R11 ;  /* 0x00000000120b7223 */ /* 0x000fe2000001010b */
[----:B------:R-:W-:Y:S06]  /*55b0*/  BRA `(.L_x_4128) ;  /* 0x00000000007c7947 */ /* 0x000fec0003800000 */
.L_x_4129:
        /* <DEDUP_REMOVED lines=15> */
.L_x_4135:
        /* <DEDUP_REMOVED lines=13> */
.L_x_4134:
[----:B------:R-:W-:Y:S05]  /*5780*/  BSYNC B2 ;  /* 0x0000000000027941 */ /* 0x000fea0003800000 */
.L_x_4133:
[----:B------:R-:W-:-:S04]  /*5790*/  FMUL.FTZ R14, R14, 1.1920928955078125e-07 ;  /* 0x340000000e0e7820 */ /* 0x000fc80000410000 */
[----:B------:R-:W-:-:S07]  /*57a0*/  FMUL.FTZ R11, R11, R14 ;  /* 0x0000000e0b0b7220 */ /* 0x000fce0000410000 */
.L_x_4128:
[----:B------:R-:W-:Y:S05]  /*57b0*/  BSYNC B0 ;  /* 0x0000000000007941 */ /* 0x000fea0003800000 */
.L_x_4127:
        /* <DEDUP_REMOVED lines=29> */
.L_x_4126:
[----:B------:R-:W-:Y:S05]  /*5990*/  BSYNC B1 ;  /* 0x0000000000017941 */ /* 0x000fea0003800000 */
.L_x_4125:
        /* <DEDUP_REMOVED lines=38> */
.L_x_4143:
[----:B------:R-:W-:Y:S01]  /*5c00*/  FSETP.GEU.FTZ.AND P0, PT, R15, -R21, PT ;  /* 0x800000150f00720b */ /* 0x000fe20003f1e000 */
[----:B------:R-:W-:-:S12]  /*5c10*/  FADD.FTZ R19, R19, -1 ;  /* 0xbf80000013137421 */ /* 0x000fd80000010000 */
[----:B------:R-:W-:-:S07]  /*5c20*/  @!P0 FADD.FTZ R19, R19, -1 ;  /* 0xbf80000013138421 */ /* 0x000fce0000010000 */
.L_x_4142:
[----:B------:R-:W-:Y:S05]  /*5c30*/  BSYNC B2 ;  /* 0x0000000000027941 */ /* 0x000fea0003800000 */
.L_x_4141:
[----:B------:R-:W-:Y:S01]  /*5c40*/  FFMA.FTZ R12, -R21, R19, R12 ;  /* 0x00000013150c7223 */ /* 0x000fe2000001010c */
[----:B------:R-:W-:Y:S06]  /*5c50*/  BRA `(.L_x_4139) ;  /* 0x00000000007c7947 */ /* 0x000fec0003800000 */
.L_x_4140:
        /* <DEDUP_REMOVED lines=15> */
.L_x_4146:
        /* <DEDUP_REMOVED lines=13> */
.L_x_4145:
[----:B------:R-:W-:Y:S05]  /*5e20*/  BSYNC B2 ;  /* 0x0000000000027941 */ /* 0x000fea0003800000 */
.L_x_4144:
[----:B------:R-:W-:-:S04]  /*5e30*/  FMUL.FTZ R15, R15, 1.1920928955078125e-07 ;  /* 0x340000000f0f7820 */ /* 0x000fc80000410000 */
[----:B------:R-:W-:-:S07]  /*5e40*/  FMUL.FTZ R12, R12, R15 ;  /* 0x0000000f0c0c7220 */ /* 0x000fce0000410000 */
.L_x_4139:
[----:B------:R-:W-:Y:S05]  /*5e50*/  BSYNC B0 ;  /* 0x0000000000007941 */ /* 0x000fea0003800000 */
.L_x_4138:
        /* <DEDUP_REMOVED lines=29> */
.L_x_4137:
[----:B------:R-:W-:Y:S05]  /*6030*/  BSYNC B1 ;  /* 0x0000000000017941 */ /* 0x000fea0003800000 */
.L_x_4136:
        /* <DEDUP_REMOVED lines=39> */
.L_x_4154:
[----:B------:R-:W-:Y:S01]  /*62b0*/  FSETP.GEU.FTZ.AND P0, PT, R19, -R20, PT ;  /* 0x800000141300720b */ /* 0x000fe20003f1e000 */
[----:B------:R-:W-:-:S12]  /*62c0*/  FADD.FTZ R0, R0, -1 ;  /* 0xbf80000000007421 */ /* 0x000fd80000010000 */
[----:B------:R-:W-:-:S07]  /*62d0*/  @!P0 FADD.FTZ R0, R0, -1 ;  /* 0xbf80000000008421 */ /* 0x000fce0000010000 */
.L_x_4153:
[----:B------:R-:W-:Y:S05]  /*62e0*/  BSYNC B2 ;  /* 0x0000000000027941 */ /* 0x000fea0003800000 */
.L_x_4152:
[----:B------:R-:W-:Y:S01]  /*62f0*/  FFMA.FTZ R13, -R20, R0, R13 ;  /* 0x00000000140d7223 */ /* 0x000fe2000001010d */
[----:B------:R-:W-:Y:S06]  /*6300*/  BRA `(.L_x_4150) ;  /* 0x00000000007c7947 */ /* 0x000fec0003800000 */
.L_x_4151:
        /* <DEDUP_REMOVED lines=15> */
.L_x_4157:
[----:B------:R-:W-:-:S04]  /*6400*/  VIMNMX.U32 R20, R19, 0xb800000, PT ;  /* 0x0b80000013147848 */ /* 0x000fc80003fe0000 */
        /* <DEDUP_REMOVED lines=12> */
.L_x_4156:
[----:B------:R-:W-:Y:S05]  /*64d0*/  BSYNC B2 ;  /* 0x0000000000027941 */ /* 0x000fea0003800000 */
.L_x_4155:
[----:B------:R-:W-:-:S04]  /*64e0*/  FMUL.FTZ R18, R18, 1.1920928955078125e-07 ;  /* 0x3400000012127820 */ /* 0x000fc80000410000 */
[----:B------:R-:W-:-:S07]  /*64f0*/  FMUL.FTZ R13, R13, R18 ;  /* 0x000000120d0d7220 */ /* 0x000fce0000410000 */
.L_x_4150:
[----:B------:R-:W-:Y:S05]  /*6500*/  BSYNC B0 ;  /* 0x0000000000007941 */ /* 0x000fea0003800000 */
.L_x_4149:
        /* <DEDUP_REMOVED lines=29> */
.L_x_4148:
[----:B------:R-:W-:Y:S05]  /*66e0*/  BSYNC B1 ;  /* 0x0000000000017941 */ /* 0x000fea0003800000 */
.L_x_4147:
        /* <DEDUP_REMOVED lines=38> */
.L_x_4165:
[----:B------:R-:W-:Y:S01]  /*6950*/  FSETP.GEU.FTZ.AND P0, PT, R15, -R19, PT ;  /* 0x800000130f00720b */ /* 0x000fe20003f1e000 */
[----:B------:R-:W-:-:S12]  /*6960*/  FADD.FTZ R17, R17, -1 ;  /* 0xbf80000011117421 */ /* 0x000fd80000010000 */
[----:B------:R-:W-:-:S07]  /*6970*/  @!P0 FADD.FTZ R17, R17, -1 ;  /* 0xbf80000011118421 */ /* 0x000fce0000010000 */
.L_x_4164:
[----:B------:R-:W-:Y:S05]  /*6980*/  BSYNC B2 ;  /* 0x0000000000027941 */ /* 0x000fea0003800000 */
.L_x_4163:
[----:B------:R-:W-:Y:S01]  /*6990*/  FFMA.FTZ R14, -R19, R17, R14 ;  /* 0x00000011130e7223 */ /* 0x000fe2000001010e */
[----:B------:R-:W-:Y:S06]  /*69a0*/  BRA `(.L_x_4161) ;  /* 0x00000000007c7947 */ /* 0x000fec0003800000 */
.L_x_4162:
[C---:B------:R-:W-:Y:S01]  /*69b0*/  IADD3 R0, R19.reuse, -0xb800000, RZ ;  /* 0xf480000013007810 */ /* 0x040fe20007ffe0ff */
        /* <DEDUP_REMOVED lines=14> */
.L_x_4168:
        /* <DEDUP_REMOVED lines=13> */
.L_x_4167:
[----:B------:R-:W-:Y:S05]  /*6b70*/  BSYNC B2 ;  /* 0x0000000000027941 */ /* 0x000fea0003800000 */
.L_x_4166:
[----:B------:R-:W-:-:S04]  /*6b80*/  FMUL.FTZ R17, R17, 1.1920928955078125e-07 ;  /* 0x3400000011117820 */ /* 0x000fc80000410000 */
[----:B------:R-:W-:-:S07]  /*6b90*/  FMUL.FTZ R14, R14, R17 ;  /* 0x000000110e0e7220 */ /* 0x000fce0000410000 */
.L_x_4161:
[----:B------:R-:W-:Y:S05]  /*6ba0*/  BSYNC B0 ;  /* 0x0000000000007941 */ /* 0x000fea0003800000 */
.L_x_4160:
        /* <DEDUP_REMOVED lines=29> */
.L_x_4159:
[----:B------:R-:W-:Y:S05]  /*6d80*/  BSYNC B1 ;  /* 0x0000000000017941 */ /* 0x000fea0003800000 */
.L_x_4158:
[----:B------:R-:W-:Y:S01]  /*6d90*/  ISETP.GE.AND P0, PT, R5, R4, PT ;  /* 0x000000040500720c */ /* 0x000fe20003f06270 */
[----:B------:R-:W-:Y:S04]  /*6da0*/  BSSY B0, `(.L_x_4169) ;  /* 0x0000033000007945 */ /* 0x000fe80003800000 */
[----:B------:R-:W-:Y:S08]  /*6db0*/  BSSY B1, `(.L_x_4170) ;  /* 0x000002b000017945 */ /* 0x000ff00003800000 */
[----:B------:R-:W-:Y:S05]  /*6dc0*/  @P0 BRA `(.L_x_4171) ;  /* 0x0000000000300947 */ /* 0x000fea0003800000 */
[----:B------:R-:W1:Y:S01]  /*6dd0*/  LDC.64 R14, c[0x0][0x218] ;  /* 0x00008600ff0e7b82 */ /* 0x000e620000000a00 */
[----:B------:R-:W-:-:S05]  /*6de0*/  IADD3 R5, R2, R5, RZ ;  /* 0x0000000502057210 */ /* 0x000fca0007ffe0ff */
[----:B-1----:R-:W-:-:S04]  /*6df0*/  IMAD.WIDE.U32 R14, R5, 0x2, R14 ;  /* 0x00000002050e7825 */ /* 0x002fc800078e000e */
[----:B------:R-:W-:Y:S01]  /*6e00*/  IMAD.MOV.U32 R5, RZ, RZ, R7 ;  /* 0x000000ffff057224 */ /* 0x000fe200078e0007 */
[----:B------:R1:W-:Y:S04]  /*6e10*/  STG.E.U16 desc[UR4][R14.64], R6 ;  /* 0x000000060e007986 */ /* 0x0003e8000c101504 */
[----:B------:R-:W-:-:S13]  /*6e20*/  ISETP.GE.AND P0, PT, R5, R4, PT ;  /* 0x000000040500720c */ /* 0x000fda0003f06270 */
[----:B-1----:R-:W-:Y:S05]  /*6e30*/  @P0 BRA `(.L_x_4172) ;  /* 0x0000000000300947 */ /* 0x002fea0003800000 */
[----:B------:R-:W1:Y:S01]  /*6e40*/  LDC.64 R6, c[0x0][0x218] ;  /* 0x00008600ff067b82 */ /* 0x000e620000000a00 */
[----:B------:R-:W-:Y:S02]  /*6e50*/  IMAD.IADD R3, R2, 0x1, R5 ;  /* 0x0000000102037824 */ /* 0x000fe400078e0205 */
[----:B------:R-:W-:Y:S02]  /*6e60*/  VIADD R5, R5, 0x80 ;  /* 0x0000008005057836 */ /* 0x000fe40000000000 */
[----:B-1----:R-:W-:-:S05]  /*6e70*/  IMAD.WIDE.U32 R6, R3, 0x2, R6 ;  /* 0x0000000203067825 */ /* 0x002fca00078e0006 */
[----:B------:R1:W-:Y:S02]  /*6e80*/  STG.E.U16 desc[UR4][R6.64], R8 ;  /* 0x0000000806007986 */ /* 0x0003e4000c101504 */
.L_x_4171:
[----:B------:R-:W-:-:S13]  /*6e90*/  ISETP.GE.AND P0, PT, R5, R4, PT ;  /* 0x000000040500720c */ /* 0x000fda0003f06270 */
[----:B------:R-:W-:Y:S05]  /*6ea0*/  @P0 BRA `(.L_x_4173) ;  /* 0x0000000000300947 */ /* 0x000fea0003800000 */
[----:B-1----:R-:W1:Y:S01]  /*6eb0*/  LDC.64 R6, c[0x0][0x218] ;  /* 0x00008600ff067b82 */ /* 0x002e620000000a00 */
[----:B------:R-:W-:Y:S02]  /*6ec0*/  IMAD.IADD R3, R2, 0x1, R5 ;  /* 0x0000000102037824 */ /* 0x000fe400078e0205 */
[----:B------:R-:W-:Y:S02]  /*6ed0*/  VIADD R5, R5, 0x80 ;  /* 0x0000008005057836 */ /* 0x000fe40000000000 */
[----:B-1----:R-:W-:-:S05]  /*6ee0*/  IMAD.WIDE.U32 R6, R3, 0x2, R6 ;  /* 0x0000000203067825 */ /* 0x002fca00078e0006 */
[----:B------:R1:W-:Y:S02]  /*6ef0*/  STG.E.U16 desc[UR4][R6.64], R9 ;  /* 0x0000000906007986 */ /* 0x0003e4000c101504 */
.L_x_4172:
[----:B------:R-:W-:-:S13]  /*6f00*/  ISETP.GE.AND P0, PT, R5, R4, PT ;  /* 0x000000040500720c */ /* 0x000fda0003f06270 */
[----:B------:R-:W-:Y:S05]  /*6f10*/  @P0 BRA `(.L_x_4174) ;  /* 0x0000000000300947 */ /* 0x000fea0003800000 */
[----:B-1----:R-:W1:Y:S01]  /*6f20*/  LDC.64 R6, c[0x0][0x218] ;  /* 0x00008600ff067b82 */ /* 0x002e620000000a00 */
[----:B------:R-:W-:Y:S02]  /*6f30*/  IMAD.IADD R3, R2, 0x1, R5 ;  /* 0x0000000102037824 */ /* 0x000fe400078e0205 */
[----:B------:R-:W-:Y:S02]  /*6f40*/  VIADD R5, R5, 0x80 ;  /* 0x0000008005057836 */ /* 0x000fe40000000000 */
[----:B-1----:R-:W-:-:S05]  /*6f50*/  IMAD.WIDE.U32 R6, R3, 0x2, R6 ;  /* 0x0000000203067825 */ /* 0x002fca00078e0006 */
[----:B------:R2:W-:Y:S02]  /*6f60*/  STG.E.U16 desc[UR4][R6.64], R10 ;  /* 0x0000000a06007986 */ /* 0x0005e4000c101504 */
.L_x_4173:
[----:B------:R-:W-:-:S13]  /*6f70*/  ISETP.GE.AND P0, PT, R5, R4, PT ;  /* 0x000000040500720c */ /* 0x000fda0003f06270 */
[----:B------:R-:W-:Y:S05]  /*6f80*/  @P0 BRA `(.L_x_4175) ;  /* 0x0000000000340947 */ /* 0x000fea0003800000 */
[----:B-12---:R-:W1:Y:S01]  /*6f90*/  LDC.64 R6, c[0x0][0x218] ;  /* 0x00008600ff067b82 */ /* 0x006e620000000a00 */
[----:B------:R-:W-:Y:S01]  /*6fa0*/  IADD3 R3, R2, R5, RZ ;  /* 0x0000000502037210 */ /* 0x000fe20007ffe0ff */
[----:B------:R-:W-:-:S04]  /*6fb0*/  VIADD R5, R5, 0x80 ;  /* 0x0000008005057836 */ /* 0x000fc80000000000 */
[----:B-1----:R-:W-:-:S05]  /*6fc0*/  IMAD.WIDE.U32 R6, R3, 0x2, R6 ;  /* 0x0000000203067825 */ /* 0x002fca00078e0006 */
[----:B------:R2:W-:Y:S02]  /*6fd0*/  STG.E.U16 desc[UR4][R6.64], R11 ;  /* 0x0000000b06007986 */ /* 0x0005e4000c101504 */
.L_x_4174:
[----:B------:R-:W-:-:S13]  /*6fe0*/  ISETP.GE.AND P0, PT, R5, R4, PT ;  /* 0x000000040500720c */ /* 0x000fda0003f06270 */
[----:B------:R-:W-:Y:S05]  /*6ff0*/  @P0 BREAK B1 ;  /* 0x0000000000010942 */ /* 0x000fea0003800000 */
[----:B------:R-:W-:Y:S05]  /*7000*/  @P0 BRA `(.L_x_4176) ;  /* 0x0000000000300947 */ /* 0x000fea0003800000 */
[----:B-12---:R-:W1:Y:S01]  /*7010*/  LDC.64 R6, c[0x0][0x218] ;  /* 0x00008600ff067b82 */ /* 0x006e620000000a00 */
[----:B------:R-:W-:Y:S02]  /*7020*/  IMAD.IADD R3, R2, 0x1, R5 ;  /* 0x0000000102037824 */ /* 0x000fe400078e0205 */
[----:B------:R-:W-:Y:S02]  /*7030*/  VIADD R5, R5, 0x80 ;  /* 0x0000008005057836 */ /* 0x000fe40000000000 */
[----:B-1----:R-:W-:-:S05]  /*7040*/  IMAD.WIDE.U32 R6, R3, 0x2, R6 ;  /* 0x0000000203067825 */ /* 0x002fca00078e0006 */
[----:B------:R3:W-:Y:S02]  /*7050*/  STG.E.U16 desc[UR4][R6.64], R12 ;  /* 0x0000000c06007986 */ /* 0x0007e4000c101504 */
.L_x_4175:
[----:B------:R-:W-:Y:S05]  /*7060*/  BSYNC B1 ;  /* 0x0000000000017941 */ /* 0x000fea0003800000 */
.L_x_4170:
[----:B------:R-:W-:-:S13]  /*7070*/  ISETP.GE.AND P0, PT, R5, R4, PT ;  /* 0x000000040500720c */ /* 0x000fda0003f06270 */
[----:B-123--:R-:W1:Y:S01]  /*7080*/  @!P0 LDC.64 R6, c[0x0][0x218] ;  /* 0x00008600ff068b82 */ /* 0x00ee620000000a00 */
[----:B------:R-:W-:Y:S02]  /*7090*/  @!P0 IMAD.IADD R3, R2, 0x1, R5 ;  /* 0x0000000102038824 */ /* 0x000fe400078e0205 */
[----:B------:R-:W-:Y:S02]  /*70a0*/  @!P0 VIADD R5, R5, 0x80 ;  /* 0x0000008005058836 */ /* 0x000fe40000000000 */
[----:B-1----:R-:W-:-:S05]  /*70b0*/  @!P0 IMAD.WIDE.U32 R6, R3, 0x2, R6 ;  /* 0x0000000203068825 */ /* 0x002fca00078e0006 */
[----:B------:R3:W-:Y:S02]  /*70c0*/  @!P0 STG.E.U16 desc[UR4][R6.64], R13 ;  /* 0x0000000d06008986 */ /* 0x0007e4000c101504 */
.L_x_4176:
[----:B------:R-:W-:Y:S05]  /*70d0*/  BSYNC B0 ;  /* 0x0000000000007941 */ /* 0x000fea0003800000 */
.L_x_4169:
        /* <DEDUP_REMOVED lines=8> */
.L_x_4177:
        /* <DEDUP_REMOVED lines=10> */
.L_x_37782:


//--------------------- .text._ZN2at6native18elementwise_kernelILi128ELi4EZNS0_15gpu_kernel_implINS0_13BinaryFunctorIN3c104HalfES5_S5_ZZZNS0_15binary_internal21div_floor_kernel_cudaERNS_18TensorIteratorBaseEENKUlvE1_clEvENKUlvE1_clEvEUlS5_S5_E_EEEEvS8_RKT_EUliE_EEviT1_ --------------------------
	.section	.text._ZN2at6native18elementwise_kernelILi128ELi4EZNS0_15gpu_kernel_implINS0_13BinaryFunctorIN3c104HalfES5_S5_ZZZNS0_15binary_internal21div_floor_kernel_cudaERNS_18TensorIteratorBaseEENKUlvE1_clEvENKUlvE1_clEvEUlS5_S5_E_EEEEvS8_RKT_EUliE_EEviT1_,"ax",@progbits
	.align	128
        .global         _ZN2at6native18elementwise_kernelILi128ELi4EZNS0_15gpu_kernel_implINS0_13BinaryFunctorIN3c104HalfES5_S5_ZZZNS0_15binary_internal21div_floor_kernel_cudaERNS_18TensorIteratorBaseEENKUlvE1_clEvENKUlvE1_clEvEUlS5_S5_E_EEEEvS8_RKT_EUliE_EEviT1_
        .type           _ZN2at6native18elementwise_kernelILi128ELi4EZNS0_15gpu_kernel_implINS0_13BinaryFunctorIN3c104HalfES5_S5_ZZZNS0_15binary_internal21div_floor_kernel_cudaERNS_18TensorIteratorBaseEENKUlvE1_clEvENKUlvE1_clEvEUlS5_S5_E_EEEEvS8_RKT_EUliE_EEviT1_,@function
        .size           _ZN2at6native18elementwise_kernelILi128ELi4EZNS0_15gpu_kernel_implINS0_13BinaryFunctorIN3c104HalfES5_S5_ZZZNS0_15binary_internal21div_floor_kernel_cudaERNS_18TensorIteratorBaseEENKUlvE1_clEvENKUlvE1_clEvEUlS5_S5_E_EEEEvS8_RKT_EUliE_EEviT1_,(.L_x_37783 - _ZN2at6native18elementwise_kernelILi128ELi4EZNS0_15gpu_kernel_implINS0_13BinaryFunctorIN3c104HalfES5_S5_ZZZNS0_15binary_internal21div_floor_kernel_cudaERNS_18TensorIteratorBaseEENKUlvE1_clEvENKUlvE1_clEvEUlS5_S5_E_EEEEvS8_RKT_EUliE_EEviT1_)
        .other          _ZN2at6native18elementwise_kernelILi128ELi4EZNS0_15gpu_kernel_implINS0_13BinaryFunctorIN3c104HalfES5_S5_ZZZNS0_15binary_internal21div_floor_kernel_cudaERNS_18TensorIteratorBaseEENKUlvE1_clEvENKUlvE1_clEvEUlS5_S5_E_EEEEvS8_RKT_EUliE_EEviT1_,@"STO_CUDA_ENTRY STV_DEFAULT"
_ZN2at6native18elementwise_kernelILi128ELi4EZNS0_15gpu_kernel_implINS0_13BinaryFunctorIN3c104HalfES5_S5_ZZZNS0_15binary_internal21div_floor_kernel_cudaERNS_18TensorIteratorBaseEENKUlvE1_clEvENKUlvE1_clEvEUlS5_S5_E_EEEEvS8_RKT_EUliE_EEviT1_:
.text._ZN2at6native18elementwise_kernelILi128ELi4EZNS0_15gpu_kernel_implINS0_13BinaryFunctorIN3c104HalfES5_S5_ZZZNS0_15binary_internal21div_floor_kernel_cudaERNS_18TensorIteratorBaseEENKUlvE1_clEvENKUlvE1_clEvEUlS5_S5_E_EEEEvS8_RKT_EUliE_EEviT1_:
        /* <DEDUP_REMOVED lines=364> */
.L_x_4180:
        /* <DEDUP_REMOVED lines=20> */
[----:B0-----:R-:W-:-:S04]  /*1800*/  F2FP.F16.F32.PACK_AB R0, RZ, R0 ;  /* 0x00000000ff00723e */ /* 0x001fc800000000ff */
[----:B------:R-:W-:Y:S01]  /*1810*/  PRMT R19, R0, 0x7610, R19 ;  /* 0x0000761000137816 */ /* 0x000fe20000000013 */
[----:B------:R-:W-:Y:S06]  /*1820*/  BRA `(.L_x_4186) ;  /* 0x0000000c00d07947 */ /* 0x000fec0003800000 */
.L_x_4184:
[----:B------:R-:W2:Y:S02]  /*1830*/  LDG.E.U8 R2, desc[UR36][R2.64] ;  /* 0x0000002402027981 */ /* 0x000ea4000c1e1100 */
[----:B--2---:R-:W-:-:S04]  /*1840*/  I2FP.F32.U32 R0, R2 ;  /* 0x0000000200007245 */ /* 0x004fc80000201000 */
[----:B------:R-:W-:-:S04]  /*1850*/  F2FP.F16.F32.PACK_AB R0, RZ, R0 ;  /* 0x00000000ff00723e */ /* 0x000fc800000000ff */
[----:B------:R-:W-:Y:S01]  /*1860*/  PRMT R19, R0, 0x7610, R19 ;  /* 0x0000761000137816 */ /* 0x000fe20000000013 */
[----:B------:R-:W-:Y:S06]  /*1870*/  BRA `(.L_x_4186) ;  /* 0x0000000c00bc7947 */ /* 0x000fec0003800000 */
.L_x_4183:
        /* <DEDUP_REMOVED lines=8> */
[----:B0-----:R-:W-:-:S04]  /*1900*/  F2FP.F16.F32.PACK_AB R0, RZ, R0 ;  /* 0x00000000ff00723e */ /* 0x001fc800000000ff */
[----:B------:R-:W-:Y:S01]  /*1910*/  PRMT R19, R0, 0x7610, R19 ;  /* 0x0000761000137816 */ /* 0x000fe20000000013 */
[----:B------:R-:W-:Y:S06]  /*1920*/  BRA `(.L_x_4186) ;  /* 0x0000000c00907947 */ /* 0x000fec0003800000 */
.L_x_4188:
[----:B------:R-:W2:Y:S02]  /*1930*/  LDG.E R2, desc[UR36][R2.64] ;  /* 0x0000002402027981 */ /* 0x000ea4000c1e1900 */
[----:B--2---:R-:W-:-:S04]  /*1940*/  I2FP.F32.S32 R0, R2 ;  /* 0x0000000200007245 */ /* 0x004fc80000201400 */
[----:B------:R-:W-:-:S04]  /*1950*/  F2FP.F16.F32.PACK_AB R0, RZ, R0 ;  /* 0x00000000ff00723e */ /* 0x000fc800000000ff */
[----:B------:R-:W-:Y:S01]  /*1960*/  PRMT R19, R0, 0x7610, R19 ;  /* 0x0000761000137816 */ /* 0x000fe20000000013 */
[----:B------:R-:W-:Y:S06]  /*1970*/  BRA `(.L_x_4186) ;  /* 0x0000000c007c7947 */ /* 0x000fec0003800000 */
.L_x_4187:
[----:B------:R-:W2:Y:S02]  /*1980*/  LDG.E.U16 R2, desc[UR36][R2.64] ;  /* 0x0000002402027981 */ /* 0x000ea4000c1e1500 */
[----:B--2---:R-:W0:Y:S02]  /*1990*/  I2F.S16 R0, R2 ;  /* 0x0000000200007306 */ /* 0x004e240000101400 */
[----:B0-----:R-:W-:-:S04]  /*19a0*/  F2FP.F16.F32.PACK_AB R0, RZ, R0 ;  /* 0x00000000ff00723e */ /* 0x001fc800000000ff */
[----:B------:R-:W-:Y:S01]  /*19b0*/  PRMT R19, R0, 0x7610, R19 ;  /* 0x0000761000137816 */ /* 0x000fe20000000013 */
[----:B------:R-:W-:Y:S06]  /*19c0*/  BRA `(.L_x_4186) ;  /* 0x0000000c00687947 */ /* 0x000fec0003800000 */
.L_x_4182:
[----:B------:R-:W-:-:S13]  /*19d0*/  ISETP.GT.AND P0, PT, R4, 0x6, PT ;  /* 0x000000060400780c */ /* 0x000fda0003f04270 */
[----:B------:R-:W-:Y:S05]  /*19e0*/  @P0 BRA `(.L_x_4189) ;  /* 0x0000000000240947 */ /* 0x000fea0003800000 */
[----:B------:R-:W-:-:S13]  /*19f0*/  ISETP.NE.AND P0, PT, R4, 0x5, PT ;  /* 0x000000050400780c */ /* 0x000fda0003f05270 */
[----:B------:R-:W-:Y:S05]  /*1a00*/  @!P0 BRA `(.L_x_4190) ;  /* 0x0000000000148947 */ /* 0x000fea0003800000 */
[----:B------:R-:W-:-:S13]  /*1a10*/  ISETP.NE.AND P0, PT, R4, 0x6, PT ;  /* 0x000000060400780c */ /* 0x000fda0003f05270 */
[----:B------:R-:W-:Y:S05]  /*1a20*/  @P0 BRA `(.L_x_4185) ;  /* 0x0000000800e40947 */ /* 0x000fea0003800000 */
[----:B------:R-:W2:Y:S02]  /*1a30*/  LDG.E R2, desc[UR36][R2.64] ;  /* 0x0000002402027981 */ /* 0x000ea4000c1e1900 */
[----:B--2---:R-:W-:Y:S01]  /*1a40*/  F2FP.F16.F32.PACK_AB R19, RZ, R2 ;  /* 0x00000002ff13723e */ /* 0x004fe200000000ff */
[----:B------:R-:W-:Y:S06]  /*1a50*/  BRA `(.L_x_4186) ;  /* 0x0000000c00447947 */ /* 0x000fec0003800000 */
.L_x_4190:
[----:B------:R0:W5:Y:S01]  /*1a60*/  LDG.E.U16 R19, desc[UR36][R2.64] ;  /* 0x0000002402137981 */ /* 0x000162000c1e1500 */
[----:B------:R-:W-:Y:S05]  /*1a70*/  BRA `(.L_x_4186) ;  /* 0x0000000c003c7947 */ /* 0x000fea0003800000 */
.L_x_4189:
[----:B------:R-:W-:-:S13]  /*1a80*/  ISETP.NE.AND P0, PT, R4, 0x7, PT ;  /* 0x000000070400780c */ /* 0x000fda0003f05270 */
[----:B------:R-:W-:Y:S05]  /*1a90*/  @!P0 BRA `(.L_x_4191) ;  /* 0x0000000000248947 */ /* 0x000fea0003800000 */
[----:B------:R-:W-:-:S13]  /*1aa0*/  ISETP.NE.AND P0, PT, R4, 0x8, PT ;  /* 0x000000080400780c */ /* 0x000fda0003f05270 */
[----:B------:R-:W-:Y:S05]  /*1ab0*/  @!P0 BRA `(.L_x_4192) ;  /* 0x0000000000148947 */ /* 0x000fea0003800000 */
[----:B------:R-:W-:-:S13]  /*1ac0*/  ISETP.NE.AND P0, PT, R4, 0x9, PT ;  /* 0x000000090400780c */ /* 0x000fda0003f05270 */
[----:B------:R-:W-:Y:S05]  /*1ad0*/  @P0 BRA `(.L_x_4185) ;  /* 0x0000000800b80947 */ /* 0x000fea0003800000 */
[----:B------:R-:W2:Y:S02]  /*1ae0*/  LDG.E R2, desc[UR36][R2.64] ;  /* 0x0000002402027981 */ /* 0x000ea4000c1e1900 */
[----:B--2---:R-:W-:Y:S01]  /*1af0*/  F2FP.F16.F32.PACK_AB R19, RZ, R2 ;  /* 0x00000002ff13723e */ /* 0x004fe200000000ff */
[----:B------:R-:W-:Y:S06]  /*1b00*/  BRA `(.L_x_4186) ;  /* 0x0000000c00187947 */ /* 0x000fec0003800000 */
.L_x_4192:
[----:B------:R1:W5:Y:S01]  /*1b10*/  LDG.E.U16 R19, desc[UR36][R2.64] ;  /* 0x0000002402137981 */ /* 0x000362000c1e1500 */
[----:B------:R-:W-:Y:S05]  /*1b20*/  BRA `(.L_x_4186) ;  /* 0x0000000c00107947 */ /* 0x000fea0003800000 */
.L_x_4191:
[----:B------:R-:W2:Y:S01]  /*1b30*/  LDG.E.64 R2, desc[UR36][R2.64] ;  /* 0x0000002402027981 */ /* 0x000ea2000c1e1b00 */
[----:B------:R-:W-:Y:S01]  /*1b40*/  UMOV UR4, 0xf0000000 ;  /* 0xf000000000047882 */ /* 0x000fe20000000000 */
[----:B------:R-:W-:Y:S01]  /*1b50*/  UMOV UR5, 0x380fffff ;  /* 0x380fffff00057882 */ /* 0x000fe20000000000 */
[----:B--2---:R-:W0:Y:S01]  /*1b60*/  F2F.F32.F64 R0, R2 ;  /* 0x0000000200007310 */ /* 0x004e220000301000 */
[----:B------:R-:W-:-:S14]  /*1b70*/  DSETP.GEU.AND P0, PT, |R2|, UR4, PT ;  /* 0x0000000402007e2a */ /* 0x000fdc000bf0e200 */
[----:B0-----:R-:W-:-:S05]  /*1b80*/  @!P0 FMUL R0, R0, 1.175494350822287508e-38 ;  /* 0x0080000000008820 */ /* 0x001fca0000400000 */
[----:B------:R-:W-:-:S04]  /*1b90*/  F2FP.F16.F32.PACK_AB R0, RZ, R0 ;  /* 0x00000000ff00723e */ /* 0x000fc800000000ff */
[----:B------:R-:W-:Y:S01]  /*1ba0*/  PRMT R19, R0, 0x7610, R19 ;  /* 0x0000761000137816 */ /* 0x000fe20000000013 */
[----:B------:R-:W-:Y:S06]  /*1bb0*/  BRA `(.L_x_4186) ;  /* 0x0000000800ec7947 */ /* 0x000fec0003800000 */
.L_x_4181:
        /* <DEDUP_REMOVED lines=11> */
[----:B------:R-:W-:-:S04]  /*1c70*/  F2FP.F16.F32.PACK_AB R0, RZ, R0 ;  /* 0x00000000ff00723e */ /* 0x000fc800000000ff */
[----:B------:R-:W-:Y:S01]  /*1c80*/  PRMT R19, R0, 0x7610, R19 ;  /* 0x0000761000137816 */ /* 0x000fe20000000013 */
[----:B------:R-:W-:Y:S06]  /*1c90*/  BRA `(.L_x_4186) ;  /* 0x0000000800b47947 */ /* 0x000fec0003800000 */
.L_x_4195:
        /* <DEDUP_REMOVED lines=9> */
.L_x_4194:
        /* <DEDUP_REMOVED lines=25> */
[----:B------:R-:W-:-:S04]  /*1ec0*/  F2FP.F16.F32.PACK_AB R5, RZ, R5 ;  /* 0x00000005ff05723e */ /* 0x000fc800000000ff */
[----:B------:R-:W-:Y:S01]  /*1ed0*/  PRMT R19, R5, 0x7610, R19 ;  /* 0x0000761005137816 */ /* 0x000fe20000000013 */
[----:B------:R-:W-:Y:S06]  /*1ee0*/  BRA `(.L_x_4186) ;  /* 0x0000000800207947 */ /* 0x000fec0003800000 */
.L_x_4197:
        /* <DEDUP_REMOVED lines=12> */
[----:B------:R-:W-:-:S04]  /*1fb0*/  F2FP.F16.F32.PACK_AB R4, RZ, R4 ;  /* 0x00000004ff04723e */ /* 0x000fc800000000ff */
[----:B------:R-:W-:Y:S01]  /*1fc0*/  PRMT R19, R4, 0x7610, R19 ;  /* 0x0000761004137816 */ /* 0x000fe20000000013 */
[----:B------:R-:W-:Y:S06]  /*1fd0*/  BRA `(.L_x_4186) ;  /* 0x0000000400e47947 */ /* 0x000fec0003800000 */
.L_x_4196:
[----:B------:R-:W2:Y:S02]  /*1fe0*/  LDG.E.U16 R0, desc[UR36][R2.64] ;  /* 0x0000002402007981 */ /* 0x000ea4000c1e1500 */
[----:B--2---:R-:W-:-:S05]  /*1ff0*/  IMAD.U32 R0, R0, 0x10000, RZ ;  /* 0x0001000000007824 */ /* 0x004fca00078e00ff */
[----:B------:R-:W-:-:S04]  /*2000*/  F2FP.F16.F32.PACK_AB R0, RZ, R0 ;  /* 0x00000000ff00723e */ /* 0x000fc800000000ff */
[----:B------:R-:W-:Y:S01]  /*2010*/  PRMT R19, R0, 0x7610, R19 ;  /* 0x0000761000137816 */ /* 0x000fe20000000013 */
[----:B------:R-:W-:Y:S06]  /*2020*/  BRA `(.L_x_4186) ;  /* 0x0000000400d07947 */ /* 0x000fec0003800000 */
.L_x_4193:
        /* <DEDUP_REMOVED lines=10> */
[----:B------:R-:W-:-:S04]  /*20d0*/  F2FP.F16.F32.PACK_AB R0, RZ, R0 ;  /* 0x00000000ff00723e */ /* 0x000fc800000000ff */
[----:B------:R-:W-:Y:S01]  /*20e0*/  PRMT R19, R0, 0x7610, R19 ;  /* 0x0000761000137816 */ /* 0x000fe20000000013 */
[----:B------:R-:W-:Y:S06]  /*20f0*/  BRA `(.L_x_4186) ;  /* 0x00000004009c7947 */ /* 0x000fec0003800000 */
.L_x_4200:
        /* <DEDUP_REMOVED lines=21> */
.L_x_4204:
[----:B------:R-:W-:Y:S05]  /*2250*/  BSYNC B1 ;  /* 0x0000000000017941 */ /* 0x000fea0003800000 */
.L_x_4203:
[----:B------:R-:W-:Y:S01]  /*2260*/  LEA R3, R0, 0x3b800000, 0x17 ;  /* 0x3b80000000037811 */ /* 0x000fe200078eb8ff */
[----:B------:R-:W-:-:S05]  /*2270*/  IMAD.SHL.U32 R0, R2, 0x100000, RZ ;  /* 0x0010000002007824 */ /* 0x000fca00078e00ff */
[----:B------:R-:W-:-:S07]  /*2280*/  LOP3.LUT R0, R3, R0, R4, 0xfe, !PT ;  /* 0x0000000003007212 */ /* 0x000fce00078efe04 */
.L_x_4202:
[----:B------:R-:W-:Y:S05]  /*2290*/  BSYNC B0 ;  /* 0x0000000000007941 */ /* 0x000fea0003800000 */
.L_x_4201:
[----:B------:R-:W-:-:S04]  /*22a0*/  F2FP.F16.F32.PACK_AB R0, RZ, R0 ;  /* 0x00000000ff00723e */ /* 0x000fc800000000ff */
[----:B------:R-:W-:Y:S01]  /*22b0*/  PRMT R19, R0, 0x7610, R19 ;  /* 0x0000761000137816 */ /* 0x000fe20000000013 */
[----:B------:R-:W-:Y:S06]  /*22c0*/  BRA `(.L_x_4186) ;  /* 0x0000000400287947 */ /* 0x000fec0003800000 */
.L_x_4199:
        /* <DEDUP_REMOVED lines=21> */
.L_x_4208:
[----:B------:R-:W-:Y:S05]  /*2420*/  BSYNC B1 ;  /* 0x0000000000017941 */ /* 0x000fea0003800000 */
.L_x_4207:
[----:B------:R-:W-:Y:S01]  /*2430*/  LEA R3, R0, 0x37800000, 0x17 ;  /* 0x3780000000037811 */ /* 0x000fe200078eb8ff */
[----:B------:R-:W-:-:S05]  /*2440*/  IMAD.SHL.U32 R0, R2, 0x200000, RZ ;  /* 0x0020000002007824 */ /* 0x000fca00078e00ff */
[----:B------:R-:W-:-:S07]  /*2450*/  LOP3.LUT R0, R3, R0, R4, 0xfe, !PT ;  /* 0x0000000003007212 */ /* 0x000fce00078efe04 */
.L_x_4206:
[----:B------:R-:W-:Y:S05]  /*2460*/  BSYNC B0 ;  /* 0x0000000000007941 */ /* 0x000fea0003800000 */
.L_x_4205:
[----:B------:R-:W-:-:S04]  /*2470*/  F2FP.F16.F32.PACK_AB R0, RZ, R0 ;  /* 0x00000000ff00723e */ /* 0x000fc800000000ff */
[----:B------:R-:W-:Y:S01]  /*2480*/  PRMT R19, R0, 0x7610, R19 ;  /* 0x0000761000137816 */ /* 0x000fe20000000013 */
[----:B------:R-:W-:Y:S06]  /*2490*/  BRA `(.L_x_4186) ;  /* 0x0000000000b47947 */ /* 0x000fec0003800000 */
.L_x_4198:
        /* <DEDUP_REMOVED lines=14> */
.L_x_4212:
[----:B------:R-:W-:Y:S05]  /*2580*/  BSYNC B0 ;  /* 0x0000000000007941 */ /* 0x000fea0003800000 */
.L_x_4211:
[----:B------:R-:W-:-:S04]  /*2590*/  F2FP.F16.F32.PACK_AB R0, RZ, R0 ;  /* 0x00000000ff00723e */ /* 0x000fc800000000ff */
[----:B------:R-:W-:Y:S01]  /*25a0*/  PRMT R19, R0, 0x7610, R19 ;  /* 0x0000761000137816 */ /* 0x000fe20000000013 */
[----:B------:R-:W-:Y:S06]  /*25b0*/  BRA `(.L_x_4186) ;  /* 0x00000000006c7947 */ /* 0x000fec0003800000 */
.L_x_4185:
        /* <DEDUP_REMOVED lines=16> */
.L_x_4213:
[----:B------:R-:W-:Y:S01]  /*26c0*/  PRMT R19, RZ, 0x7610, R19 ;  /* 0x00007610ff137816 */ /* 0x000fe20000000013 */
[----:B------:R-:W-:Y:S06]  /*26d0*/  BRA `(.L_x_4186) ;  /* 0x0000000000247947 */ /* 0x000fec0003800000 */
.L_x_4210:
[----:B------:R-:W2:Y:S02]  /*26e0*/  LDG.E.64 R2, desc[UR36][R2.64] ;  /* 0x0000002402027981 */ /* 0x000ea4000c1e1b00 */
[----:B--2---:R-:W0:Y:S02]  /*26f0*/  I2F.U64 R0, R2 ;  /* 0x0000000200007312 */ /* 0x004e240000301000 */
[----:B0-----:R-:W-:-:S04]  /*2700*/  F2FP.F16.F32.PACK_AB R0, RZ, R0 ;  /* 0x00000000ff00723e */ /* 0x001fc800000000ff */
[----:B------:R-:W-:Y:S01]  /*2710*/  PRMT R19, R0, 0x7610, R19 ;  /* 0x0000761000137816 */ /* 0x000fe20000000013 */
[----:B------:R-:W-:Y:S06]  /*2720*/  BRA `(.L_x_4186) ;  /* 0x0000000000107947 */ /* 0x000fec0003800000 */
.L_x_4209:
[----:B------:R-:W2:Y:S02]  /*2730*/  LDG.E R2, desc[UR36][R2.64] ;  /* 0x0000002402027981 */ /* 0x000ea4000c1e1900 */
[----:B--2---:R-:W-:-:S04]  /*2740*/  I2FP.F32.U32 R0, R2 ;  /* 0x0000000200007245 */ /* 0x004fc80000201000 */
[----:B------:R-:W-:-:S04]  /*2750*/  F2FP.F16.F32.PACK_AB R0, RZ, R0 ;  /* 0x00000000ff00723e */ /* 0x000fc800000000ff */
[----:B------:R-:W-:-:S07]  /*2760*/  PRMT R19, R0, 0x7610, R19 ;  /* 0x0000761000137816 */ /* 0x000fce0000000013 */
.L_x_4186:
[----:B01----:R-:W0:Y:S01]  /*2770*/  LDC.U8 R2, c[0x0][0x493] ;  /* 0x000124c0ff027b82 */ /* 0x003e220000000000 */
        /* <DEDUP_REMOVED lines=19> */
.L_x_4217:
[----:B------:R-:W2:Y:S02]  /*28b0*/  LDG.E.U8 R4, desc[UR36][R4.64] ;  /* 0x0000002404047981 */ /* 0x000ea4000c1e1100 */
[----:B--2---:R-:W-:-:S04]  /*28c0*/  I2FP.F32.U32 R0, R4 ;  /* 0x0000000400007245 */ /* 0x004fc80000201000 */
[----:B------:R-:W-:-:S04]  /*28d0*/  F2FP.F16.F32.PACK_AB R0, RZ, R0 ;  /* 0x00000000ff00723e */ /* 0x000fc800000000ff */
[----:B------:R-:W-:Y:S01]  /*28e0*/  PRMT R3, R0, 0x7610, R3 ;  /* 0x0000761000037816 */ /* 0x000fe20000000003 */
[----:B------:R-:W-:Y:S06]  /*28f0*/  BRA `(.L_x_4219) ;  /* 0x0000000c00b87947 */ /* 0x000fec0003800000 */
.L_x_4216:
        /* <DEDUP_REMOVED lines=11> */
.L_x_4221:
[----:B------:R-:W2:Y:S02]  /*29b0*/  LDG.E R4, desc[UR36][R4.64] ;  /* 0x0000002404047981 */ /* 0x000ea4000c1e1900 */
[----:B--2---:R-:W-:-:S04]  /*29c0*/  I2FP.F32.S32 R0, R4 ;  /* 0x0000000400007245 */ /* 0x004fc80000201400 */
[----:B------:R-:W-:-:S04]  /*29d0*/  F2FP.F16.F32.PACK_AB R0, RZ, R0 ;  /* 0x00000000ff00723e */ /* 0x000fc800000000ff */
[----:B------:R-:W-:Y:S01]  /*29e0*/  PRMT R3, R0, 0x7610, R3 ;  /* 0x0000761000037816 */ /* 0x000fe20000000003 */
[----:B------:R-:W-:Y:S06]  /*29f0*/  BRA `(.L_x_4219) ;  /* 0x0000000c00787947 */ /* 0x000fec0003800000 */
.L_x_4220:
[----:B------:R-:W2:Y:S02]  /*2a00*/  LDG.E.U16 R4, desc[UR36][R4.64] ;  /* 0x0000002404047981 */ /* 0x000ea4000c1e1500 */
[----:B--2---:R-:W0:Y:S02]  /*2a10*/  I2F.S16 R0, R4 ;  /* 0x0000000400007306 */ /* 0x004e240000101400 */
[----:B0-----:R-:W-:-:S04]  /*2a20*/  F2FP.F16.F32.PACK_AB R0, RZ, R0 ;  /* 0x00000000ff00723e */ /* 0x001fc800000000ff */
[----:B------:R-:W-:Y:S01]  /*2a30*/  PRMT R3, R0, 0x7610, R3 ;  /* 0x0000761000037816 */ /* 0x000fe20000000003 */
[----:B------:R-:W-:Y:S06]  /*2a40*/  BRA `(.L_x_4219) ;  /* 0x0000000c00647947 */ /* 0x000fec0003800000 */
.L_x_4215:
        /* <DEDUP_REMOVED lines=9> */
.L_x_4223:
[----:B------:R1:W5:Y:S01]  /*2ae0*/  LDG.E.U16 R3, desc[UR36][R4.64] ;  /* 0x0000002404037981 */ /* 0x000362000c1e1500 */
[----:B------:R-:W-:Y:S05]  /*2af0*/  BRA `(.L_x_4219) ;  /* 0x0000000c00387947 */ /* 0x000fea0003800000 */
.L_x_4222:
        /* <DEDUP_REMOVED lines=9> */
.L_x_4225:
[----:B------:R0:W5:Y:S01]  /*2b90*/  LDG.E.U16 R3, desc[UR36][R4.64] ;  /* 0x0000002404037981 */ /* 0x000162000c1e1500 */
[----:B------:R-:W-:Y:S05]  /*2ba0*/  BRA `(.L_x_4219) ;  /* 0x0000000c000c7947 */ /* 0x000fea0003800000 */
.L_x_4224:
        /* <DEDUP_REMOVED lines=9> */
.L_x_4214:
        /* <DEDUP_REMOVED lines=14> */
.L_x_4228:
        /* <DEDUP_REMOVED lines=9> */
.L_x_4227:
        /* <DEDUP_REMOVED lines=25> */
[----:B------:R-:W-:Y:S01]  /*2f40*/  F2FP.F16.F32.PACK_AB R3, RZ, R3 ;  /* 0x00000003ff03723e */ /* 0x000fe200000000ff */
[----:B------:R-:W-:Y:S06]  /*2f50*/  BRA `(.L_x_4219) ;  /* 0x0000000800207947 */ /* 0x000fec0003800000 */
.L_x_4230:
        /* <DEDUP_REMOVED lines=15> */
.L_x_4229:
[----:B------:R-:W2:Y:S02]  /*3050*/  LDG.E.U16 R0, desc[UR36][R4.64] ;  /* 0x0000002404007981 */ /* 0x000ea4000c1e1500 */
[----:B--2---:R-:W-:-:S05]  /*3060*/  IMAD.U32 R0, R0, 0x10000, RZ ;  /* 0x0001000000007824 */ /* 0x004fca00078e00ff */
[----:B------:R-:W-:-:S04]  /*3070*/  F2FP.F16.F32.PACK_AB R0, RZ, R0 ;  /* 0x00000000ff00723e */ /* 0x000fc800000000ff */
[----:B------:R-:W-:Y:S01]  /*3080*/  PRMT R3, R0, 0x7610, R3 ;  /* 0x0000761000037816 */ /* 0x000fe20000000003 */
[----:B------:R-:W-:Y:S06]  /*3090*/  BRA `(.L_x_4219) ;  /* 0x0000000400d07947 */ /* 0x000fec0003800000 */
.L_x_4226:
        /* <DEDUP_REMOVED lines=13> */
.L_x_4233:
        /* <DEDUP_REMOVED lines=21> */
.L_x_4237:
[----:B------:R-:W-:Y:S05]  /*32c0*/  BSYNC B1 ;  /* 0x0000000000017941 */ /* 0x000fea0003800000 */
.L_x_4236:
[----:B------:R-:W-:Y:S01]  /*32d0*/  LEA R3, R0, 0x3b800000, 0x17 ;  /* 0x3b80000000037811 */ /* 0x000fe200078eb8ff */
[----:B------:R-:W-:-:S05]  /*32e0*/  IMAD.SHL.U32 R0, R2, 0x100000, RZ ;  /* 0x0010000002007824 */ /* 0x000fca00078e00ff */
[----:B------:R-:W-:-:S07]  /*32f0*/  LOP3.LUT R0, R3, R0, R4, 0xfe, !PT ;  /* 0x0000000003007212 */ /* 0x000fce00078efe04 */
.L_x_4235:
[----:B------:R-:W-:Y:S05]  /*3300*/  BSYNC B0 ;  /* 0x0000000000007941 */ /* 0x000fea0003800000 */
.L_x_4234:
[----:B------:R-:W-:-:S04]  /*3310*/  F2FP.F16.F32.PACK_AB R0, RZ, R0 ;  /* 0x00000000ff00723e */ /* 0x000fc800000000ff */
[----:B------:R-:W-:Y:S01]  /*3320*/  PRMT R3, R0, 0x7610, R3 ;  /* 0x0000761000037816 */ /* 0x000fe20000000003 */
[----:B------:R-:W-:Y:S06]  /*3330*/  BRA `(.L_x_4219) ;  /* 0x0000000400287947 */ /* 0x000fec0003800000 */
.L_x_4232:
        /* <DEDUP_REMOVED lines=21> */
.L_x_4241:
[----:B------:R-:W-:Y:S05]  /*3490*/  BSYNC B1 ;  /* 0x0000000000017941 */ /* 0x000fea0003800000 */
.L_x_4240:
[----:B------:R-:W-:Y:S01]  /*34a0*/  LEA R3, R0, 0x37800000, 0x17 ;  /* 0x3780000000037811 */ /* 0x000fe200078eb8ff */
[----:B------:R-:W-:-:S05]  /*34b0*/  IMAD.SHL.U32 R0, R2, 0x200000, RZ ;  /* 0x0020000002007824 */ /* 0x000fca00078e00ff */
[----:B------:R-:W-:-:S07]  /*34c0*/  LOP3.LUT R0, R3, R0, R4, 0xfe, !PT ;  /* 0x0000000003007212 */ /* 0x000fce00078efe04 */
.L_x_4239:
[----:B------:R-:W-:Y:S05]  /*34d0*/  BSYNC B0 ;  /* 0x0000000000007941 */ /* 0x000fea0003800000 */
.L_x_4238:
[----:B------:R-:W-:-:S04]  /*34e0*/  F2FP.F16.F32.PACK_AB R0, RZ, R0 ;  /* 0x00000000ff00723e */ /* 0x000fc800000000ff */
[----:B------:R-:W-:Y:S01]  /*34f0*/  PRMT R3, R0, 0x7610, R3 ;  /* 0x0000761000037816 */ /* 0x000fe20000000003 */
[----:B------:R-:W-:Y:S06]  /*3500*/  BRA `(.L_x_4219) ;  /* 0x0000000000b47947 */ /* 0x000fec0003800000 */
.L_x_4231:
        /* <DEDUP_REMOVED lines=14> */
.L_x_4245:
[----:B------:R-:W-:Y:S05]  /*35f0*/  BSYNC B0 ;  /* 0x0000000000007941 */ /* 0x000fea0003800000 */
.L_x_4244:
[----:B------:R-:W-:-:S04]  /*3600*/  F2FP.F16.F32.PACK_AB R0, RZ, R0 ;  /* 0x00000000ff00723e */ /* 0x000fc800000000ff */
[----:B------:R-:W-:Y:S01]  /*3610*/  PRMT R3, R0, 0x7610, R3 ;  /* 0x0000761000037816 */ /* 0x000fe20000000003 */
[----:B------:R-:W-:Y:S06]  /*3620*/  BRA `(.L_x_4219) ;  /* 0x00000000006c7947 */ /* 0x000fec0003800000 */
.L_x_4218:
        /* <DEDUP_REMOVED lines=16> */
.L_x_4246:
[----:B------:R-:W-:Y:S01]  /*3730*/  PRMT R3, RZ, 0x7610, R3 ;  /* 0x00007610ff037816 */ /* 0x000fe20000000003 */
[----:B------:R-:W-:Y:S06]  /*3740*/  BRA `(.L_x_4219) ;  /* 0x0000000000247947 */ /* 0x000fec0003800000 */
.L_x_4243:
[----:B------:R-:W2:Y:S02]  /*3750*/  LDG.E.64 R4, desc[UR36][R4.64] ;  /* 0x0000002404047981 */ /* 0x000ea4000c1e1b00 */
[----:B--2---:R-:W0:Y:S02]  /*3760*/  I2F.U64 R0, R4 ;  /* 0x0000000400007312 */ /* 0x004e240000301000 */
[----:B0-----:R-:W-:-:S04]  /*3770*/  F2FP.F16.F32.PACK_AB R0, RZ, R0 ;  /* 0x00000000ff00723e */ /* 0x001fc800000000ff */
[----:B------:R-:W-:Y:S01]  /*3780*/  PRMT R3, R0, 0x7610, R3 ;  /* 0x0000761000037816 */ /* 0x000fe20000000003 */
[----:B------:R-:W-:Y:S06]  /*3790*/  BRA `(.L_x_4219) ;  /* 0x0000000000107947 */ /* 0x000fec0003800000 */
.L_x_4242:
[----:B------:R-:W2:Y:S02]  /*37a0*/  LDG.E R4, desc[UR36][R4.64] ;  /* 0x0000002404047981 */ /* 0x000ea4000c1e1900 */
[----:B--2---:R-:W-:-:S04]  /*37b0*/  I2FP.F32.U32 R0, R4 ;  /* 0x0000000400007245 */ /* 0x004fc80000201000 */
[----:B------:R-:W-:-:S04]  /*37c0*/  F2FP.F16.F32.PACK_AB R0, RZ, R0 ;  /* 0x00000000ff00723e */ /* 0x000fc800000000ff */
[----:B------:R-:W-:-:S07]  /*37d0*/  PRMT R3, R0, 0x7610, R3 ;  /* 0x0000761000037816 */ /* 0x000fce0000000003 */
.L_x_4219:
[----:B01---5:R-:W-:Y:S01]  /*37e0*/  HADD2.F32 R5, -RZ, R3.H0_H0 ;  /* 0x20000003ff057230 */ /* 0x023fe20000004100 */
[----:B------:R-:W-:Y:S01]  /*37f0*/  BSSY B1, `(.L_x_4247) ;  /* 0x0000064000017945 */ /* 0x000fe20003800000 */
[----:B------:R-:W-:-:S03]  /*3800*/  HADD2.F32 R2, -RZ, R19.H0_H0 ;  /* 0x20000013ff027230 */ /* 0x000fc60000004100 */
[----:B------:R-:W-:-:S13]  /*3810*/  FSETP.NEU.FTZ.AND P0, PT, R5, RZ, PT ;  /* 0x000000ff0500720b */ /* 0x000fda0003f1d000 */
[----:B------:R-:W0:Y:S02]  /*3820*/  @!P0 MUFU.RCP R7, R5 ;  /* 0x0000000500078308 */ /* 0x000e240000001000 */
[----:B0-----:R-:W-:-:S05]  /*3830*/  @!P0 FMUL.FTZ R0, R2, R7 ;  /* 0x0000000702008220 */ /* 0x001fca0000410000 */
[----:B------:R-:W-:Y:S01]  /*3840*/  @!P0 F2FP.F16.F32.PACK_AB R0, RZ, R0 ;  /* 0x00000000ff00823e */ /* 0x000fe200000000ff */
        /* <DEDUP_REMOVED lines=28> */
.L_x_4254:
[----:B------:R-:W-:Y:S01]  /*3a10*/  FSETP.GEU.FTZ.AND P0, PT, R8, -R6, PT ;  /* 0x800000060800720b */ /* 0x000fe20003f1e000 */
[----:B------:R-:W-:-:S12]  /*3a20*/  FADD.FTZ R0, R0, -1 ;  /* 0xbf80000000007421 */ /* 0x000fd80000010000 */
[----:B------:R-:W-:-:S07]  /*3a30*/  @!P0 FADD.FTZ R0, R0, -1 ;  /* 0xbf80000000008421 */ /* 0x000fce0000010000 */
.L_x_4253:
[----:B------:R-:W-:Y:S05]  /*3a40*/  BSYNC B2 ;  /* 0x0000000000027941 */ /* 0x000fea0003800000 */
.L_x_4252:
[----:B------:R-:W-:Y:S01]  /*3a50*/  FFMA.FTZ R7, -R6, R0, R7 ;  /* 0x0000000006077223 */ /* 0x000fe20000010107 */
[----:B------:R-:W-:Y:S06]  /*3a60*/  BRA `(.L_x_4250) ;  /* 0x00000000007c7947 */ /* 0x000fec0003800000 */
.L_x_4251:
        /* <DEDUP_REMOVED lines=15> */
.L_x_4257:
        /* <DEDUP_REMOVED lines=13> */
.L_x_4256:
[----:B------:R-:W-:Y:S05]  /*3c30*/  BSYNC B2 ;  /* 0x0000000000027941 */ /* 0x000fea0003800000 */
.L_x_4255:
[----:B------:R-:W-:-:S04]  /*3c40*/  FMUL.FTZ R7, R4, 1.1920928955078125e-07 ;  /* 0x3400000004077820 */ /* 0x000fc80000410000 */
[----:B------:R-:W-:-:S07]  /*3c50*/  FMUL.FTZ R7, R8, R7 ;  /* 0x0000000708077220 */ /* 0x000fce0000410000 */
.L_x_4250:
[----:B------:R-:W-:Y:S05]  /*3c60*/  BSYNC B0 ;  /* 0x0000000000007941 */ /* 0x000fea0003800000 */
.L_x_4249:
[C---:B------:R-:W-:Y:S01]  /*3c70*/  FSETP.GTU.FTZ.AND P0, PT, |R7|.reuse, +INF , PT ;  /* 0x7f8000000700780b */ /* 0x040fe20003f1c200 */
[----:B------:R-:W-:Y:S01]  /*3c80*/  HADD2.F32 R4, -RZ, R3.H0_H0 ;  /* 0x20000003ff047230 */ /* 0x000fe20000004100 */
[C---:B------:R-:W-:Y:S01]  /*3c90*/  LOP3.LUT R2, R7.reuse, 0x80000000, R2, 0xb8, !PT ;  /* 0x8000000007027812 */ /* 0x040fe200078eb802 */
[----:B------:R-:W-:Y:S02]  /*3ca0*/  HADD2.F32 R0, -RZ, R19.H0_H0 ;  /* 0x20000013ff007230 */ /* 0x000fe40000004100 */
        /* <DEDUP_REMOVED lines=10> */
[----:B------:R-:W-:-:S05]  /*3d50*/  @!P0 FMUL.FTZ R0, R3, R0 ;  /* 0x0000000003008220 */ /* 0x000fca0000410000 */
[----:B------:R-:W-:-:S05]  /*3d60*/  @!P0 F2FP.F16.F32.PACK_AB R0, RZ, R0 ;  /* 0x00000000ff00823e */ /* 0x000fca00000000ff */
[----:B------:R-:W-:-:S05]  /*3d70*/  @!P0 HADD2.F32 R0, -RZ, R0.H0_H0 ;  /* 0x20000000ff008230 */ /* 0x000fca0000004100 */
[----:B------:R-:W-:-:S04]  /*3d80*/  @!P0 LOP3.LUT R0, RZ, 0x80000000, R0, 0xb8, !PT ;  /* 0x80000000ff008812 */ /* 0x000fc800078eb800 */
[----:B------:R-:W-:Y:S01]  /*3d90*/  @!P0 F2FP.F16.F32.PACK_AB R0, RZ, R0 ;  /* 0x00000000ff00823e */ /* 0x000fe200000000ff */
[----:B------:R-:W-:Y:S06]  /*3da0*/  @!P0 BRA `(.L_x_4248) ;  /* 0x0000000000208947 */ /* 0x000fec0003800000 */
[----:B------:R-:W1:Y:S02]  /*3db0*/  FRND.FTZ.FLOOR R0, R2 ;  /* 0x0000000200007307 */ /* 0x000e640000215000 */
[----:B-1----:R-:W-:-:S05]  /*3dc0*/  F2FP.F16.F32.PACK_AB R0, RZ, R0 ;  /* 0x00000000ff00723e */ /* 0x002fca00000000ff */
[----:B------:R-:W-:-:S05]  /*3dd0*/  HADD2.F32 R3, -RZ, R0.H0_H0 ;  /* 0x20000000ff037230 */ /* 0x000fca0000004100 */
[----:B------:R-:W-:-:S05]  /*3de0*/  FADD.FTZ R3, -R3, R2 ;  /* 0x0000000203037221 */ /* 0x000fca0000010100 */
[----:B------:R-:W-:-:S13]  /*3df0*/  FSETP.GT.FTZ.AND P0, PT, R3, 0.5, PT ;  /* 0x3f0000000300780b */ /* 0x000fda0003f14000 */
[----:B------:R-:W-:-:S05]  /*3e00*/  @P0 HADD2.F32 R3, -RZ, R0.H0_H0 ;  /* 0x20000000ff030230 */ /* 0x000fca0000004100 */
[----:B------:R-:W-:-:S05]  /*3e10*/  @P0 FADD.FTZ R3, R3, 1 ;  /* 0x3f80000003030421 */ /* 0x000fca0000010000 */
[----:B------:R-:W-:-:S07]  /*3e20*/  @P0 F2FP.F16.F32.PACK_AB R0, RZ, R3 ;  /* 0x00000003ff00023e */ /* 0x000fce00000000ff */
.L_x_4248:
[----:B------:R-:W-:Y:S05]  /*3e30*/  BSYNC B1 ;  /* 0x0000000000017941 */ /* 0x000fea0003800000 */
.L_x_4247:
        /* <DEDUP_REMOVED lines=12> */
[----:B------:R-:W-:-:S04]  /*3f00*/  HADD2.F32 R0, -RZ, R0.H0_H0 ;  /* 0x20000000ff007230 */ /* 0x000fc80000004100 */
[----:B------:R-:W1:Y:S02]  /*3f10*/  F2I.FTZ.TRUNC.NTZ R3, R0 ;  /* 0x0000000000037305 */ /* 0x000e64000021f100 */
[----:B-1----:R1:W-:Y:S01]  /*3f20*/  STG.E.U8 desc[UR36][R16.64], R3 ;  /* 0x0000000310007986 */ /* 0x0023e2000c101124 */
[----:B------:R-:W-:Y:S05]  /*3f30*/  BRA `(.L_x_4263) ;  /* 0x0000000c00947947 */ /* 0x000fea0003800000 */
.L_x_4261:
[----:B------:R-:W-:-:S06]  /*3f40*/  HADD2.F32 R3, -RZ, R0.H0_H0 ;  /* 0x20000000ff037230 */ /* 0x000fcc0000004100 */
[----:B------:R-:W1:Y:S02]  /*3f50*/  F2I.S64.TRUNC R2, R3 ;  /* 0x0000000300027311 */ /* 0x000e64000020d900 */
[----:B-1----:R1:W-:Y:S01]  /*3f60*/  STG.E.U8 desc[UR36][R16.64], R2 ;  /* 0x0000000210007986 */ /* 0x0023e2000c101124 */
[----:B------:R-:W-:Y:S05]  /*3f70*/  BRA `(.L_x_4263) ;  /* 0x0000000c00847947 */ /* 0x000fea0003800000 */
.L_x_4260:
[----:B------:R-:W-:-:S13]  /*3f80*/  ISETP.NE.AND P0, PT, R2, 0x2, PT ;  /* 0x000000020200780c */ /* 0x000fda0003f05270 */
[----:B------:R-:W-:Y:S05]  /*3f90*/  @!P0 BRA `(.L_x_4264) ;  /* 0x0000000000308947 */ /* 0x000fea0003800000 */
[----:B------:R-:W-:-:S13]  /*3fa0*/  ISETP.NE.AND P0, PT, R2, 0x3, PT ;  /* 0x000000030200780c */ /* 0x000fda0003f05270 */
[----:B------:R-:W-:Y:S05]  /*3fb0*/  @!P0 BRA `(.L_x_4265) ;  /* 0x0000000000188947 */ /* 0x000fea0003800000 */
[----:B------:R-:W-:-:S13]  /*3fc0*/  ISETP.NE.AND P0, PT, R2, 0x4, PT ;  /* 0x000000040200780c */ /* 0x000fda0003f05270 */
[----:B------:R-:W-:Y:S05]  /*3fd0*/  @P0 BRA `(.L_x_4262) ;  /* 0x0000000c000c0947 */ /* 0x000fea0003800000 */
[----:B------:R-:W-:-:S06]  /*3fe0*/  HADD2.F32 R2, -RZ, R0.H0_H0 ;  /* 0x20000000ff027230 */ /* 0x000fcc0000004100 */
[----:B------:R-:W1:Y:S02]  /*3ff0*/  F2I.S64.TRUNC R2, R2 ;  /* 0x0000000200027311 */ /* 0x000e64000020d900 */
[----:B-1----:R1:W-:Y:S01]  /*4000*/  STG.E.64 desc[UR36][R16.64], R2 ;  /* 0x0000000210007986 */ /* 0x0023e2000c101b24 */
[----:B------:R-:W-:Y:S05]  /*4010*/  BRA `(.L_x_4263) ;  /* 0x0000000c005c7947 */ /* 0x000fea0003800000 */
.L_x_4265:
[----:B------:R-:W-:-:S04]  /*4020*/  HADD2.F32 R0, -RZ, R0.H0_H0 ;  /* 0x20000000ff007230 */ /* 0x000fc80000004100 */
[----:B------:R-:W1:Y:S02]  /*4030*/  F2I.FTZ.TRUNC.NTZ R3, R0 ;  /* 0x0000000000037305 */ /* 0x000e64000021f100 */
[----:B-1----:R1:W-:Y:S01]  /*4040*/  STG.E desc[UR36][R16.64], R3 ;  /* 0x0000000310007986 */ /* 0x0023e2000c101924 */
[----:B------:R-:W-:Y:S05]  /*4050*/  BRA `(.L_x_4263) ;  /* 0x0000000c004c7947 */ /* 0x000fea0003800000 */
.L_x_4264:
[----:B------:R-:W-:-:S04]  /*4060*/  HADD2.F32 R0, -RZ, R0.H0_H0 ;  /* 0x20000000ff007230 */ /* 0x000fc80000004100 */
[----:B------:R-:W1:Y:S02]  /*4070*/  F2I.FTZ.TRUNC.NTZ R3, R0 ;  /* 0x0000000000037305 */ /* 0x000e64000021f100 */
[----:B-1----:R1:W-:Y:S01]  /*4080*/  STG.E.U16 desc[UR36][R16.64], R3 ;  /* 0x0000000310007986 */ /* 0x0023e2000c101524 */
[----:B------:R-:W-:Y:S05]  /*4090*/  BRA `(.L_x_4263) ;  /* 0x0000000c003c7947 */ /* 0x000fea0003800000 */
.L_x_4259:
[----:B------:R-:W-:-:S13]  /*40a0*/  ISETP.GT.AND P0, PT, R2, 0x6, PT ;  /* 0x000000060200780c */ /* 0x000fda0003f04270 */
[----:B------:R-:W-:Y:S05]  /*40b0*/  @P0 BRA `(.L_x_4266) ;  /* 0x0000000000240947 */ /* 0x000fea0003800000 */
[----:B------:R-:W-:-:S13]  /*40c0*/  ISETP.NE.AND P0, PT, R2, 0x5, PT ;  /* 0x000000050200780c */ /* 0x000fda0003f05270 */
[----:B------:R-:W-:Y:S05]  /*40d0*/  @!P0 BRA `(.L_x_4267) ;  /* 0x0000000000148947 */ /* 0x000fea0003800000 */
[----:B------:R-:W-:-:S13]  /*40e0*/  ISETP.NE.AND P0, PT, R2, 0x6, PT ;  /* 0x000000060200780c */ /* 0x000fda0003f05270 */
[----:B------:R-:W-:Y:S05]  /*40f0*/  @P0 BRA `(.L_x_4262) ;  /* 0x0000000800c40947 */ /* 0x000fea0003800000 */
[----:B------:R-:W-:-:S05]  /*4100*/  HADD2.F32 R3, -RZ, R0.H0_H0 ;  /* 0x20000000ff037230 */ /* 0x000fca0000004100 */
[----:B------:R1:W-:Y:S01]  /*4110*/  STG.E desc[UR36][R16.64], R3 ;  /* 0x0000000310007986 */ /* 0x0003e2000c101924 */
[----:B------:R-:W-:Y:S05]  /*4120*/  BRA `(.L_x_4263) ;  /* 0x0000000c00187947 */ /* 0x000fea0003800000 */
.L_x_4267:
[----:B------:R1:W-:Y:S01]  /*4130*/  STG.E.U16 desc[UR36][R16.64], R0 ;  /* 0x0000000010007986 */ /* 0x0003e2000c101524 */
[----:B------:R-:W-:Y:S05]  /*4140*/  BRA `(.L_x_4263) ;  /* 0x0000000c00107947 */ /* 0x000fea0003800000 */
.L_x_4266:
[----:B------:R-:W-:-:S13]  /*4150*/  ISETP.NE.AND P0, PT, R2, 0x7, PT ;  /* 0x000000070200780c */ /* 0x000fda0003f05270 */
[----:B------:R-:W-:Y:S05]  /*4160*/  @!P0 BRA `(.L_x_4268) ;  /* 0x0000000000348947 */ /* 0x000fea0003800000 */
[----:B------:R-:W-:-:S13]  /*4170*/  ISETP.NE.AND P0, PT, R2, 0x8, PT ;  /* 0x000000080200780c */ /* 0x000fda0003f05270 */
[----:B------:R-:W-:Y:S05]  /*4180*/  @!P0 BRA `(.L_x_4269) ;  /* 0x0000000000188947 */ /* 0x000fea0003800000 */
[----:B------:R-:W-:-:S13]  /*4190*/  ISETP.NE.AND P0, PT, R2, 0x9, PT ;  /* 0x000000090200780c */ /* 0x000fda0003f05270 */
[----:B------:R-:W-:Y:S05]  /*41a0*/  @P0 BRA `(.L_x_4262) ;  /* 0x0000000800980947 */ /* 0x000fea0003800000 */
[----:B------:R-:W-:Y:S02]  /*41b0*/  HADD2.F32 R2, -RZ, R0.H0_H0 ;  /* 0x20000000ff027230 */ /* 0x000fe40000004100 */
[----:B------:R-:W-:-:S05]  /*41c0*/  IMAD.MOV.U32 R3, RZ, RZ, RZ ;  /* 0x000000ffff037224 */ /* 0x000fca00078e00ff */
[----:B------:R1:W-:Y:S01]  /*41d0*/  STG.E.64 desc[UR36][R16.64], R2 ;  /* 0x0000000210007986 */ /* 0x0003e2000c101b24 */
[----:B------:R-:W-:Y:S05]  /*41e0*/  BRA `(.L_x_4263) ;  /* 0x0000000800e87947 */ /* 0x000fea0003800000 */
.L_x_4269:
[----:B------:R-:W-:-:S05]  /*41f0*/  HADD2.F32 R0, -RZ, R0.H0_H0 ;  /* 0x20000000ff007230 */ /* 0x000fca0000004100 */
[----:B------:R-:W-:-:S04]  /*4200*/  F2FP.F16.F32.PACK_AB R0, RZ, R0 ;  /* 0x00000000ff00723e */ /* 0x000fc800000000ff */
[----:B------:R-:W-:-:S05]  /*4210*/  PRMT R0, R0, 0x5410, RZ ;  /* 0x0000541000007816 */ /* 0x000fca00000000ff */
[----:B------:R1:W-:Y:S01]  /*4220*/  STG.E desc[UR36][R16.64], R0 ;  /* 0x0000000010007986 */ /* 0x0003e2000c101924 */
[----:B------:R-:W-:Y:S05]  /*4230*/  BRA `(.L_x_4263) ;  /* 0x0000000800d47947 */ /* 0x000fea0003800000 */
.L_x_4268:
[----:B------:R-:W-:-:S05]  /*4240*/  HADD2.F32 R2, -RZ, R0.H0_H0 ;  /* 0x20000000ff027230 */ /* 0x000fca0000004100 */
[----:B------:R-:W-:-:S06]  /*4250*/  FMUL.FTZ R2, R2, 1 ;  /* 0x3f80000002027820 */ /* 0x000fcc0000410000 */
[----:B------:R-:W1:Y:S02]  /*4260*/  F2F.F64.F32 R2, R2 ;  /* 0x0000000200027310 */ /* 0x000e640000201800 */
[----:B-1----:R1:W-:Y:S01]  /*4270*/  STG.E.64 desc[UR36][R16.64], R2 ;  /* 0x0000000210007986 */ /* 0x0023e2000c101b24 */
[----:B------:R-:W-:Y:S05]  /*4280*/  BRA `(.L_x_4263) ;  /* 0x0000000800c07947 */ /* 0x000fea0003800000 */
.L_x_4258:
        /* <DEDUP_REMOVED lines=8> */
[----:B------:R-:W-:-:S05]  /*4310*/  HADD2.F32 R0, -RZ, R0.H0_H0 ;  /* 0x20000000ff007230 */ /* 0x000fca0000004100 */
[----:B------:R-:W-:-:S04]  /*4320*/  FSETP.NEU.FTZ.AND P0, PT, R0, RZ, PT ;  /* 0x000000ff0000720b */ /* 0x000fc80003f1d000 */
[----:B------:R-:W-:-:S05]  /*4330*/  SEL R3, RZ, 0x1, !P0 ;  /* 0x00000001ff037807 */ /* 0x000fca0004000000 */
[----:B------:R1:W-:Y:S01]  /*4340*/  STG.E.U8 desc[UR36][R16.64], R3 ;  /* 0x0000000310007986 */ /* 0x0003e2000c101124 */
[----:B------:R-:W-:Y:S05]  /*4350*/  BRA `(.L_x_4263) ;  /* 0x00000008008c7947 */ /* 0x000fea0003800000 */
.L_x_4272:
[----:B------:R-:W-:Y:S01]  /*4360*/  HADD2.F32 R0, -RZ, R0.H0_H0 ;  /* 0x20000000ff007230 */ /* 0x000fe20000004100 */
[----:B------:R-:W-:-:S04]  /*4370*/  CS2R R6, SRZ ;  /* 0x0000000000067805 */ /* 0x000fc8000001ff00 */
[----:B------:R-:W-:-:S04]  /*4380*/  FMUL.FTZ R0, R0, 1 ;  /* 0x3f80000000007820 */ /* 0x000fc80000410000 */
[----:B------:R-:W1:Y:S02]  /*4390*/  F2F.F64.F32 R4, R0 ;  /* 0x0000000000047310 */ /* 0x000e640000201800 */
[----:B-1----:R4:W-:Y:S01]  /*43a0*/  STG.E.128 desc[UR36][R16.64], R4 ;  /* 0x0000000410007986 */ /* 0x0029e2000c101d24 */
[----:B------:R-:W-:Y:S05]  /*43b0*/  BRA `(.L_x_4263) ;  /* 0x0000000800747947 */ /* 0x000fea0003800000 */
.L_x_4271:
[----:B------:R-:W-:-:S13]  /*43c0*/  ISETP.NE.AND P0, PT, R2, 0xf, PT ;  /* 0x0000000f0200780c */ /* 0x000fda0003f05270 */
[----:B------:R-:W-:Y:S05]  /*43d0*/  @!P0 BRA `(.L_x_4273) ;  /* 0x0000000000b48947 */ /* 0x000fea0003800000 */
[----:B------:R-:W-:-:S13]  /*43e0*/  ISETP.NE.AND P0, PT, R2, 0x17, PT ;  /* 0x000000170200780c */ /* 0x000fda0003f05270 */
[----:B------:R-:W-:Y:S05]  /*43f0*/  @!P0 BRA `(.L_x_4274) ;  /* 0x0000000000548947 */ /* 0x000fea0003800000 */
[----:B------:R-:W-:-:S13]  /*4400*/  ISETP.NE.AND P0, PT, R2, 0x18, PT ;  /* 0x000000180200780c */ /* 0x000fda0003f05270 */
[----:B------:R-:W-:Y:S05]  /*4410*/  @P0 BRA `(.L_x_4262) ;  /* 0x0000000400fc0947 */ /* 0x000fea0003800000 */
[----:B------:R-:W-:Y:S01]  /*4420*/  HADD2.F32 R5, -RZ, R0.H0_H0 ;  /* 0x20000000ff057230 */ /* 0x000fe20000004100 */
        /* <DEDUP_REMOVED lines=14> */
.L_x_4276:
[----:B------:R-:W-:Y:S05]  /*4510*/  BSYNC B0 ;  /* 0x0000000000007941 */ /* 0x000fea0003800000 */
.L_x_4275:
[----:B------:R-:W-:-:S05]  /*4520*/  LOP3.LUT R3, R0, R3, RZ, 0xfc, !PT ;  /* 0x0000000300037212 */ /* 0x000fca00078efcff */
[----:B------:R1:W-:Y:S01]  /*4530*/  STG.E.U8 desc[UR36][R16.64], R3 ;  /* 0x0000000310007986 */ /* 0x0003e2000c101124 */
[----:B------:R-:W-:Y:S05]  /*4540*/  BRA `(.L_x_4263) ;  /* 0x0000000800107947 */ /* 0x000fea0003800000 */
.L_x_4274:
[----:B------:R-:W-:Y:S01]  /*4550*/  HADD2.F32 R3, -RZ, R0.H0_H0 ;  /* 0x20000000ff037230 */ /* 0x000fe20000004100 */
        /* <DEDUP_REMOVED lines=12> */
.L_x_4278:
[----:B------:R-:W-:Y:S01]  /*4620*/  IMAD.MOV.U32 R0, RZ, RZ, 0x7f ;  /* 0x0000007fff007424 */ /* 0x000fe200078e00ff */
[----:B------:R-:W-:-:S04]  /*4630*/  ISETP.GT.U32.AND P0, PT, R2, 0x7f800000, PT ;  /* 0x7f8000000200780c */ /* 0x000fc80003f04070 */
[----:B------:R-:W-:-:S09]  /*4640*/  SEL R0, R0, 0x7c, P0 ;  /* 0x0000007c00007807 */ /* 0x000fd20000000000 */
.L_x_4279:
[----:B------:R-:W-:Y:S05]  /*4650*/  BSYNC B0 ;  /* 0x0000000000007941 */ /* 0x000fea0003800000 */
.L_x_4277:
[----:B------:R-:W-:-:S04]  /*4660*/  LOP3.LUT R2, R3, 0x80000000, RZ, 0xc0, !PT ;  /* 0x8000000003027812 */ /* 0x000fc800078ec0ff */
[----:B------:R-:W-:-:S04]  /*4670*/  SHF.R.U32.HI R3, RZ, 0x18, R2 ;  /* 0x00000018ff037819 */ /* 0x000fc80000011602 */
[----:B------:R-:W-:-:S05]  /*4680*/  LOP3.LUT R3, R0, R3, RZ, 0xfc, !PT ;  /* 0x0000000300037212 */ /* 0x000fca00078efcff */
[----:B------:R2:W-:Y:S01]  /*4690*/  STG.E.U8 desc[UR36][R16.64], R3 ;  /* 0x0000000310007986 */ /* 0x0005e2000c101124 */
[----:B------:R-:W-:Y:S05]  /*46a0*/  BRA `(.L_x_4263) ;  /* 0x0000000400b87947 */ /* 0x000fea0003800000 */
.L_x_4273:
[----:B------:R-:W-:-:S05]  /*46b0*/  HADD2.F32 R0, -RZ, R0.H0_H0 ;  /* 0x20000000ff007230 */ /* 0x000fca0000004100 */
[----:B------:R-:W-:-:S05]  /*46c0*/  F2FP.BF16.F32.PACK_AB R0, RZ, R0 ;  /* 0x00000000ff00723e */ /* 0x000fca00000010ff */
[----:B------:R3:W-:Y:S01]  /*46d0*/  STG.E.U16 desc[UR36][R16.64], R0 ;  /* 0x0000000010007986 */ /* 0x0007e2000c101524 */
[----:B------:R-:W-:Y:S05]  /*46e0*/  BRA `(.L_x_4263) ;  /* 0x0000000400a87947 */ /* 0x000fea0003800000 */
.L_x_4270:
        /* <DEDUP_REMOVED lines=8> */
[----:B------:R-:W-:-:S06]  /*4770*/  HADD2.F32 R3, -RZ, R0.H0_H0 ;  /* 0x20000000ff037230 */ /* 0x000fcc0000004100 */
[----:B------:R-:W1:Y:S02]  /*4780*/  F2I.FTZ.U32.TRUNC.NTZ R3, R3 ;  /* 0x0000000300037305 */ /* 0x000e64000021f000 */
[----:B-1----:R1:W-:Y:S01]  /*4790*/  STG.E.U16 desc[UR36][R16.64], R3 ;  /* 0x0000000310007986 */ /* 0x0023e2000c101524 */
[----:B------:R-:W-:Y:S05]  /*47a0*/  BRA `(.L_x_4263) ;  /* 0x0000000400787947 */ /* 0x000fea0003800000 */
.L_x_4282:
[----:B------:R-:W-:Y:S01]  /*47b0*/  HADD2.F32 R3, -RZ, R0.H0_H0 ;  /* 0x20000000ff037230 */ /* 0x000fe20000004100 */
        /* <DEDUP_REMOVED lines=16> */
.L_x_4285:
[----:B------:R-:W-:-:S04]  /*48c0*/  LOP3.LUT R2, R3, 0x80000000, RZ, 0xc0, !PT ;  /* 0x8000000003027812 */ /* 0x000fc800078ec0ff */
[----:B------:R-:W-:-:S04]  /*48d0*/  SHF.R.U32.HI R3, RZ, 0x18, R2 ;  /* 0x00000018ff037819 */ /* 0x000fc80000011602 */
[----:B------:R-:W-:-:S04]  /*48e0*/  LOP3.LUT R0, R0, R3, RZ, 0xfc, !PT ;  /* 0x0000000300007212 */ /* 0x000fc800078efcff */
[----:B------:R-:W-:-:S07]  /*48f0*/  PRMT R8, R0, 0x7610, R8 ;  /* 0x0000761000087816 */ /* 0x000fce0000000008 */
.L_x_4284:
[----:B------:R-:W-:Y:S05]  /*4900*/  BSYNC B0 ;  /* 0x0000000000007941 */ /* 0x000fea0003800000 */
.L_x_4283:
[----:B------:R1:W-:Y:S01]  /*4910*/  STG.E.U8 desc[UR36][R16.64], R8 ;  /* 0x0000000810007986 */ /* 0x0003e2000c101124 */
[----:B------:R-:W-:Y:S05]  /*4920*/  BRA `(.L_x_4263) ;  /* 0x0000000400187947 */ /* 0x000fea0003800000 */
.L_x_4281:
        /* <DEDUP_REMOVED lines=17> */
.L_x_4288:
[----:B------:R-:W-:-:S04]  /*4a40*/  LOP3.LUT R2, R3, 0x80000000, RZ, 0xc0, !PT ;  /* 0x8000000003027812 */ /* 0x000fc800078ec0ff */
[----:B------:R-:W-:-:S04]  /*4a50*/  SHF.R.U32.HI R3, RZ, 0x18, R2 ;  /* 0x00000018ff037819 */ /* 0x000fc80000011602 */
[----:B------:R-:W-:-:S04]  /*4a60*/  LOP3.LUT R0, R0, R3, RZ, 0xfc, !PT ;  /* 0x0000000300007212 */ /* 0x000fc800078efcff */
[----:B------:R-:W-:-:S07]  /*4a70*/  PRMT R8, R0, 0x7610, R8 ;  /* 0x0000761000087816 */ /* 0x000fce0000000008 */
.L_x_4287:
[----:B------:R-:W-:Y:S05]  /*4a80*/  BSYNC B0 ;  /* 0x0000000000007941 */ /* 0x000fea0003800000 */
.L_x_4286:
[----:B------:R1:W-:Y:S01]  /*4a90*/  STG.E.U8 desc[UR36][R16.64], R8 ;  /* 0x0000000810007986 */ /* 0x0003e2000c101124 */
[----:B------:R-:W-:Y:S05]  /*4aa0*/  BRA `(.L_x_4263) ;  /* 0x0000000000b87947 */ /* 0x000fea0003800000 */
.L_x_4280:
[----:B------:R-:W-:-:S13]  /*4ab0*/  ISETP.NE.AND P0, PT, R2, 0x1c, PT ;  /* 0x0000001c0200780c */ /* 0x000fda0003f05270 */
[----:B------:R-:W-:Y:S05]  /*4ac0*/  @!P0 BRA `(.L_x_4289) ;  /* 0x0000000000a48947 */ /* 0x000fea0003800000 */
[----:B------:R-:W-:-:S13]  /*4ad0*/  ISETP.NE.AND P0, PT, R2, 0x1d, PT ;  /* 0x0000001d0200780c */ /* 0x000fda0003f05270 */
[----:B------:R-:W-:Y:S05]  /*4ae0*/  @!P0 BRA `(.L_x_4290) ;  /* 0x00000000008c8947 */ /* 0x000fea0003800000 */
[----:B------:R-:W-:-:S13]  /*4af0*/  ISETP.NE.AND P0, PT, R2, 0x2c, PT ;  /* 0x0000002c0200780c */ /* 0x000fda0003f05270 */
[----:B------:R-:W-:Y:S05]  /*4b00*/  @P0 BRA `(.L_x_4262) ;  /* 0x0000000000400947 */ /* 0x000fea0003800000 */
[----:B------:R-:W-:-:S05]  /*4b10*/  HADD2.F32 R3, -RZ, R0.H0_H0 ;  /* 0x20000000ff037230 */ /* 0x000fca0000004100 */
        /* <DEDUP_REMOVED lines=15> */
.L_x_4262:
        /* <DEDUP_REMOVED lines=16> */
.L_x_4291:
[----:B------:R-:W-:Y:S05]  /*4d10*/  BRA `(.L_x_4263) ;  /* 0x00000000001c7947 */ /* 0x000fea0003800000 */
.L_x_4290:
[----:B------:R-:W-:-:S06]  /*4d20*/  HADD2.F32 R2, -RZ, R0.H0_H0 ;  /* 0x20000000ff027230 */ /* 0x000fcc0000004100 */
[----:B------:R-:W1:Y:S02]  /*4d30*/  F2I.U64.TRUNC R2, R2 ;  /* 0x0000000200027311 */ /* 0x000e64000020d800 */
[----:B-1----:R1:W-:Y:S01]  /*4d40*/  STG.E.64 desc[UR36][R16.64], R2 ;  /* 0x0000000210007986 */ /* 0x0023e2000c101b24 */
[----:B------:R-:W-:Y:S05]  /*4d50*/  BRA `(.L_x_4263) ;  /* 0x00000000000c7947 */ /* 0x000fea0003800000 */
.L_x_4289:
[----:B------:R-:W-:-:S04]  /*4d60*/  HADD2.F32 R0, -RZ, R0.H0_H0 ;  /* 0x20000000ff007230 */ /* 0x000fc80000004100 */
[----:B------:R-:W1:Y:S02]  /*4d70*/  F2I.FTZ.U32.TRUNC.NTZ R3, R0 ;  /* 0x0000000000037305 */ /* 0x000e64000021f000 */
[----:B-1----:R1:W-:Y:S02]  /*4d80*/  STG.E desc[UR36][R16.64], R3 ;  /* 0x0000000310007986 */ /* 0x0023e4000c101924 */
.L_x_4263:
[----:B------:R-:W-:-:S04]  /*4d90*/  IMAD R18, R18, 0x200, R23 ;  /* 0x0000020012127824 */ /* 0x000fc800078e0217 */
[----:B------:R-:W-:-:S07]  /*4da0*/  VIADD R19, R18, 0x80 ;  /* 0x0000008012137836 */ /* 0x000fce0000000000 */
.L_x_4179:
[----:B------:R-:W-:Y:S05]  /*4db0*/  BSYNC B6 ;  /* 0x0000000000067941 */ /* 0x000fea0003800000 */
.L_x_4178:
[----:B------:R-:W-:Y:S01]  /*4dc0*/  ULDC UR4, c[0x0][0x210] ;  /* 0x0000840000047ab9 */ /* 0x000fe20000000800 */
[----:B------:R-:W-:Y:S01]  /*4dd0*/  BSSY B6, `(.L_x_4292) ;  /* 0x00004d3000067945 */ /* 0x000fe20003800000 */
[----:B------:R-:W-:-:S13]  /*4de0*/  ISETP.GE.AND P0, PT, R19, UR4, PT ;  /* 0x0000000413007c0c */ /* 0x000fda000bf06270 */
[----:B------:R-:W-:Y:S05]  /*4df0*/  @P0 BRA `(.L_x_4293) ;  /* 0x0000004c00400947 */ /* 0x000fea0003800000 */
[----:B----4-:R-:W4:Y:S01]  /*4e00*/  LDC R6, c[0x0][0x218] ;  /* 0x00008600ff067b82 */ /* 0x010f220000000800 */
[----:B------:R-:W-:Y:S02]  /*4e10*/  IMAD.MOV.U32 R18, RZ, RZ, RZ ;  /* 0x000000ffff127224 */ /* 0x000fe400078e00ff */
[----:B-1-3--:R-:W-:Y:S02]  /*4e20*/  IMAD.MOV.U32 R0, RZ, RZ, RZ ;  /* 0x000000ffff007224 */ /* 0x00afe400078e00ff */
[----:B--2---:R-:W-:Y:S01]  /*4e30*/  IMAD.MOV.U32 R16, RZ, RZ, RZ ;  /* 0x000000ffff107224 */ /* 0x004fe200078e00ff */
        /* <DEDUP_REMOVED lines=350> */
.L_x_4294:
        /* <DEDUP_REMOVED lines=20> */
[----:B-1----:R-:W-:-:S04]  /*6560*/  F2FP.F16.F32.PACK_AB R0, RZ, R0 ;  /* 0x00000000ff00723e */ /* 0x002fc800000000ff */
[----:B------:R-:W-:Y:S01]  /*6570*/  PRMT R22, R0, 0x7610, R22 ;  /* 0x0000761000167816 */ /* 0x000fe20000000016 */
[----:B------:R-:W-:Y:S06]  /*6580*/  BRA `(.L_x_4300) ;  /* 0x0000000c00d07947 */ /* 0x000fec0003800000 */
.L_x_4298:
[----:B------:R-:W2:Y:S02]  /*6590*/  LDG.E.U8 R2, desc[UR36][R2.64] ;  /* 0x0000002402027981 */ /* 0x000ea4000c1e1100 */
[----:B--2---:R-:W-:-:S04]  /*65a0*/  I2FP.F32.U32 R0, R2 ;  /* 0x0000000200007245 */ /* 0x004fc80000201000 */
[----:B------:R-:W-:-:S04]  /*65b0*/  F2FP.F16.F32.PACK_AB R0, RZ, R0 ;  /* 0x00000000ff00723e */ /* 0x000fc800000000ff */
[----:B------:R-:W-:Y:S01]  /*65c0*/  PRMT R22, R0, 0x7610, R22 ;  /* 0x0000761000167816 */ /* 0x000fe20000000016 */
[----:B------:R-:W-:Y:S06]  /*65d0*/  BRA `(.L_x_4300) ;  /* 0x0000000c00bc7947 */ /* 0x000fec0003800000 */
.L_x_4297:
        /* <DEDUP_REMOVED lines=8> */
[----:B-1----:R-:W-:-:S04]  /*6660*/  F2FP.F16.F32.PACK_AB R0, RZ, R0 ;  /* 0x00000000ff00723e */ /* 0x002fc800000000ff */
[----:B------:R-:W-:Y:S01]  /*6670*/  PRMT R22, R0, 0x7610, R22 ;  /* 0x0000761000167816 */ /* 0x000fe20000000016 */
[----:B------:R-:W-:Y:S06]  /*6680*/  BRA `(.L_x_4300) ;  /* 0x0000000c00907947 */ /* 0x000fec0003800000 */
.L_x_4302:
[----:B------:R-:W2:Y:S02]  /*6690*/  LDG.E R2, desc[UR36][R2.64] ;  /* 0x0000002402027981 */ /* 0x000ea4000c1e1900 */
[----:B--2---:R-:W-:-:S04]  /*66a0*/  I2FP.F32.S32 R0, R2 ;  /* 0x0000000200007245 */ /* 0x004fc80000201400 */
[----:B------:R-:W-:-:S04]  /*66b0*/  F2FP.F16.F32.PACK_AB R0, RZ, R0 ;  /* 0x00000000ff00723e */ /* 0x000fc800000000ff */
[----:B------:R-:W-:Y:S01]  /*66c0*/  PRMT R22, R0, 0x7610, R22 ;  /* 0x0000761000167816 */ /* 0x000fe20000000016 */
[----:B------:R-:W-:Y:S06]  /*66d0*/  BRA `(.L_x_4300) ;  /* 0x0000000c007c7947 */ /* 0x000fec0003800000 */
.L_x_4301:
[----:B------:R-:W2:Y:S02]  /*66e0*/  LDG.E.U16 R2, desc[UR36][R2.64] ;  /* 0x0000002402027981 */ /* 0x000ea4000c1e1500 */
[----:B--2---:R-:W1:Y:S02]  /*66f0*/  I2F.S16 R0, R2 ;  /* 0x0000000200007306 */ /* 0x004e640000101400 */
[----:B-1----:R-:W-:-:S04]  /*6700*/  F2FP.F16.F32.PACK_AB R0, RZ, R0 ;  /* 0x00000000ff00723e */ /* 0x002fc800000000ff */
[----:B------:R-:W-:Y:S01]  /*6710*/  PRMT R22, R0, 0x7610, R22 ;  /* 0x0000761000167816 */ /* 0x000fe20000000016 */
[----:B------:R-:W-:Y:S06]  /*6720*/  BRA `(.L_x_4300) ;  /* 0x0000000c00687947 */ /* 0x000fec0003800000 */
.L_x_4296:
        /* <DEDUP_REMOVED lines=9> */
.L_x_4304:
[----:B------:R2:W5:Y:S01]  /*67c0*/  LDG.E.U16 R22, desc[UR36][R2.64] ;  /* 0x0000002402167981 */ /* 0x000562000c1e1500 */
[----:B------:R-:W-:Y:S05]  /*67d0*/  BRA `(.L_x_4300) ;  /* 0x0000000c003c7947 */ /* 0x000fea0003800000 */
.L_x_4303:
        /* <DEDUP_REMOVED lines=9> */
.L_x_4306:
[----:B------:R1:W5:Y:S01]  /*6870*/  LDG.E.U16 R22, desc[UR36][R2.64] ;  /* 0x0000002402167981 */ /* 0x000362000c1e1500 */
[----:B------:R-:W-:Y:S05]  /*6880*/  BRA `(.L_x_4300) ;  /* 0x0000000c00107947 */ /* 0x000fea0003800000 */
.L_x_4305:
[----:B------:R-:W2:Y:S01]  /*6890*/  LDG.E.64 R2, desc[UR36][R2.64] ;  /* 0x0000002402027981 */ /* 0x000ea2000c1e1b00 */
[----:B------:R-:W-:Y:S01]  /*68a0*/  UMOV UR4, 0xf0000000 ;  /* 0xf000000000047882 */ /* 0x000fe20000000000 */
[----:B------:R-:W-:Y:S01]  /*68b0*/  UMOV UR5, 0x380fffff ;  /* 0x380fffff00057882 */ /* 0x000fe20000000000 */
[----:B--2---:R-:W1:Y:S01]  /*68c0*/  F2F.F32.F64 R0, R2 ;  /* 0x0000000200007310 */ /* 0x004e620000301000 */
[----:B------:R-:W-:-:S14]  /*68d0*/  DSETP.GEU.AND P0, PT, |R2|, UR4, PT ;  /* 0x0000000402007e2a */ /* 0x000fdc000bf0e200 */
[----:B-1----:R-:W-:-:S05]  /*68e0*/  @!P0 FMUL R0, R0, 1.175494350822287508e-38 ;  /* 0x0080000000008820 */ /* 0x002fca0000400000 */
[----:B------:R-:W-:-:S04]  /*68f0*/  F2FP.F16.F32.PACK_AB R0, RZ, R0 ;  /* 0x00000000ff00723e */ /* 0x000fc800000000ff */
[----:B------:R-:W-:Y:S01]  /*6900*/  PRMT R22, R0, 0x7610, R22 ;  /* 0x0000761000167816 */ /* 0x000fe20000000016 */
[----:B------:R-:W-:Y:S06]  /*6910*/  BRA `(.L_x_4300) ;  /* 0x0000000800ec7947 */ /* 0x000fec0003800000 */
.L_x_4295:
        /* <DEDUP_REMOVED lines=14> */
.L_x_4309:
        /* <DEDUP_REMOVED lines=9> */
.L_x_4308:
        /* <DEDUP_REMOVED lines=28> */
.L_x_4311:
        /* <DEDUP_REMOVED lines=15> */
.L_x_4310:
[----:B------:R-:W2:Y:S02]  /*6d40*/  LDG.E.U16 R0, desc[UR36][R2.64] ;  /* 0x0000002402007981 */ /* 0x000ea4000c1e1500 */
[----:B--2---:R-:W-:-:S05]  /*6d50*/  IMAD.U32 R0, R0, 0x10000, RZ ;  /* 0x0001000000007824 */ /* 0x004fca00078e00ff */
[----:B------:R-:W-:-:S04]  /*6d60*/  F2FP.F16.F32.PACK_AB R0, RZ, R0 ;  /* 0x00000000ff00723e */ /* 0x000fc800000000ff */
[----:B------:R-:W-:Y:S01]  /*6d70*/  PRMT R22, R0, 0x7610, R22 ;  /* 0x0000761000167816 */ /* 0x000fe20000000016 */
[----:B------:R-:W-:Y:S06]  /*6d80*/  BRA `(.L_x_4300) ;  /* 0x0000000400d07947 */ /* 0x000fec0003800000 */
.L_x_4307:
        /* <DEDUP_REMOVED lines=13> */
.L_x_4314:
        /* <DEDUP_REMOVED lines=21> */
.L_x_4318:
[----:B------:R-:W-:Y:S05]  /*6fb0*/  BSYNC B1 ;  /* 0x0000000000017941 */ /* 0x000fea0003800000 */
.L_x_4317:
[----:B------:R-:W-:Y:S01]  /*6fc0*/  LEA R3, R0, 0x3b800000, 0x17 ;  /* 0x3b80000000037811 */ /* 0x000fe200078eb8ff */
[----:B------:R-:W-:-:S05]  /*6fd0*/  IMAD.SHL.U32 R0, R2, 0x100000, RZ ;  /* 0x0010000002007824 */ /* 0x000fca00078e00ff */
[----:B------:R-:W-:-:S07]  /*6fe0*/  LOP3.LUT R0, R3, R0, R4, 0xfe, !PT ;  /* 0x0000000003007212 */ /* 0x000fce00078efe04 */
.L_x_4316:
[----:B------:R-:W-:Y:S05]  /*6ff0*/  BSYNC B0 ;  /* 0x0000000000007941 */ /* 0x000fea0003800000 */
.L_x_4315:
[----:B------:R-:W-:-:S04]  /*7000*/  F2FP.F16.F32.PACK_AB R0, RZ, R0 ;  /* 0x00000000ff00723e */ /* 0x000fc800000000ff */
[----:B------:R-:W-:Y:S01]  /*7010*/  PRMT R22, R0, 0x7610, R22 ;  /* 0x0000761000167816 */ /* 0x000fe20000000016 */
[----:B------:R-:W-:Y:S06]  /*7020*/  BRA `(.L_x_4300) ;  /* 0x0000000400287947 */ /* 0x000fec0003800000 */
.L_x_4313:
        /* <DEDUP_REMOVED lines=21> */
.L_x_4322:
[----:B------:R-:W-:Y:S05]  /*7180*/  BSYNC B1 ;  /* 0x0000000000017941 */ /* 0x000fea0003800000 */
.L_x_4321:
[----:B------:R-:W-:Y:S01]  /*7190*/  LEA R3, R0, 0x37800000, 0x17 ;  /* 0x3780000000037811 */ /* 0x000fe200078eb8ff */
[----:B------:R-:W-:-:S05]  /*71a0*/  IMAD.SHL.U32 R0, R2, 0x200000, RZ ;  /* 0x0020000002007824 */ /* 0x000fca00078e00ff */
[----:B------:R-:W-:-:S07]  /*71b0*/  LOP3.LUT R0, R3, R0, R4, 0xfe, !PT ;  /* 0x0000000003007212 */ /* 0x000fce00078efe04 */
.L_x_4320:
[----:B------:R-:W-:Y:S05]  /*71c0*/  BSYNC B0 ;  /* 0x0000000000007941 */ /* 0x000fea0003800000 */
.L_x_4319:
[----:B------:R-:W-:-:S04]  /*71d0*/  F2FP.F16.F32.PACK_AB R0, RZ, R0 ;  /* 0x00000000ff00723e */ /* 0x000fc800000000ff */
[----:B------:R-:W-:Y:S01]  /*71e0*/  PRMT R22, R0, 0x7610, R22 ;  /* 0x0000761000167816 */ /* 0x000fe20000000016 */
[----:B------:R-:W-:Y:S06]  /*71f0*/  BRA `(.L_x_4300) ;  /* 0x0000000000b47947 */ /* 0x000fec0003800000 */
.L_x_4312:
        /* <DEDUP_REMOVED lines=14> */
.L_x_4326:
[----:B------:R-:W-:Y:S05]  /*72e0*/  BSYNC B0 ;  /* 0x0000000000007941 */ /* 0x000fea0003800000 */
.L_x_4325:
[----:B------:R-:W-:-:S04]  /*72f0*/  F2FP.F16.F32.PACK_AB R0, RZ, R0 ;  /* 0x00000000ff00723e */ /* 0x000fc800000000ff */
[----:B------:R-:W-:Y:S01]  /*7300*/  PRMT R22, R0, 0x7610, R22 ;  /* 0x0000761000167816 */ /* 0x000fe20000000016 */
[----:B------:R-:W-:Y:S06]  /*7310*/  BRA `(.L_x_4300) ;  /* 0x00000000006c7947 */ /* 0x000fec0003800000 */
.L_x_4299:
        /* <DEDUP_REMOVED lines=16> */
.L_x_4327:
[----:B------:R-:W-:Y:S01]  /*7420*/  PRMT R22, RZ, 0x7610, R22 ;  /* 0x00007610ff167816 */ /* 0x000fe20000000016 */
[----:B------:R-:W-:Y:S06]  /*7430*/  BRA `(.L_x_4300) ;  /* 0x0000000000247947 */ /* 0x000fec0003800000 */
.L_x_4324:
[----:B------:R-:W2:Y:S02]  /*7440*/  LDG.E.64 R2, desc[UR36][R2.64] ;  /* 0x0000002402027981 */ /* 0x000ea4000c1e1b00 */
[----:B--2---:R-:W1:Y:S02]  /*7450*/  I2F.U64 R0, R2 ;  /* 0x0000000200007312 */ /* 0x004e640000301000 */
[----:B-1----:R-:W-:-:S04]  /*7460*/  F2FP.F16.F32.PACK_AB R0, RZ, R0 ;  /* 0x00000000ff00723e */ /* 0x002fc800000000ff */
[----:B------:R-:W-:Y:S01]  /*7470*/  PRMT R22, R0, 0x7610, R22 ;  /* 0x0000761000167816 */ /* 0x000fe20000000016 */
[----:B------:R-:W-:Y:S06]  /*7480*/  BRA `(.L_x_4300) ;  /* 0x0000000000107947 */ /* 0x000fec0003800000 */
.L_x_4323:
[----:B------:R-:W2:Y:S02]  /*7490*/  LDG.E R2, desc[UR36][R2.64] ;  /* 0x0000002402027981 */ /* 0x000ea4000c1e1900 */
[----:B--2---:R-:W-:-:S04]  /*74a0*/  I2FP.F32.U32 R0, R2 ;  /* 0x0000000200007245 */ /* 0x004fc80000201000 */
[----:B------:R-:W-:-:S04]  /*74b0*/  F2FP.F16.F32.PACK_AB R0, RZ, R0 ;  /* 0x00000000ff00723e */ /* 0x000fc800000000ff */
[----:B------:R-:W-:-:S07]  /*74c0*/  PRMT R22, R0, 0x7610, R22 ;  /* 0x0000761000167816 */ /* 0x000fce0000000016 */
.L_x_4300:
[----:B-12---:R-:W1:Y:S01]  /*74d0*/  LDC.U8 R2, c[0x0][0x493] ;  /* 0x000124c0ff027b82 */ /* 0x006e620000000000 */
        /* <DEDUP_REMOVED lines=19> */
.L_x_4331:
[----:B------:R-:W2:Y:S02]  /*7610*/  LDG.E.U8 R4, desc[UR36][R4.64] ;  /* 0x0000002404047981 */ /* 0x000ea4000c1e1100 */
[----:B--2---:R-:W-:-:S04]  /*7620*/  I2FP.F32.U32 R0, R4 ;  /* 0x0000000400007245 */ /* 0x004fc80000201000 */
[----:B------:R-:W-:-:S04]  /*7630*/  F2FP.F16.F32.PACK_AB R0, RZ, R0 ;  /* 0x00000000ff00723e */ /* 0x000fc800000000ff */
[----:B------:R-:W-:Y:S01]  /*7640*/  PRMT R2, R0, 0x7610, R2 ;  /* 0x0000761000027816 */ /* 0x000fe20000000002 */
[----:B------:R-:W-:Y:S06]  /*7650*/  BRA `(.L_x_4333) ;  /* 0x0000000c00b87947 */ /* 0x000fec0003800000 */
.L_x_4330:
        /* <DEDUP_REMOVED lines=11> */
.L_x_4335:
[----:B------:R-:W2:Y:S02]  /*7710*/  LDG.E R4, desc[UR36][R4.64] ;  /* 0x0000002404047981 */ /* 0x000ea4000c1e1900 */
[----:B--2---:R-:W-:-:S04]  /*7720*/  I2FP.F32.S32 R0, R4 ;  /* 0x0000000400007245 */ /* 0x004fc80000201400 */
[----:B------:R-:W-:-:S04]  /*7730*/  F2FP.F16.F32.PACK_AB R0, RZ, R0 ;  /* 0x00000000ff00723e */ /* 0x000fc800000000ff */
[----:B------:R-:W-:Y:S01]  /*7740*/  PRMT R2, R0, 0x7610, R2 ;  /* 0x0000761000027816 */ /* 0x000fe20000000002 */
[----:B------:R-:W-:Y:S06]  /*7750*/  BRA `(.L_x_4333) ;  /* 0x0000000c00787947 */ /* 0x000fec0003800000 */
.L_x_4334:
[----:B------:R-:W2:Y:S02]  /*7760*/  LDG.E.U16 R4, desc[UR36][R4.64] ;  /* 0x0000002404047981 */ /* 0x000ea4000c1e1500 */
[----:B--2---:R-:W1:Y:S02]  /*7770*/  I2F.S16 R0, R4 ;  /* 0x0000000400007306 */ /* 0x004e640000101400 */
[----:B-1----:R-:W-:-:S04]  /*7780*/  F2FP.F16.F32.PACK_AB R0, RZ, R0 ;  /* 0x00000000ff00723e */ /* 0x002fc800000000ff */
[----:B------:R-:W-:Y:S01]  /*7790*/  PRMT R2, R0, 0x7610, R2 ;  /* 0x0000761000027816 */ /* 0x000fe20000000002 */
[----:B------:R-:W-:Y:S06]  /*77a0*/  BRA `(.L_x_4333) ;  /* 0x0000000c00647947 */ /* 0x000fec0003800000 */
.L_x_4329:
        /* <DEDUP_REMOVED lines=9> */
.L_x_4337:
[----:B------:R1:W5:Y:S01]  /*7840*/  LDG.E.U16 R2, desc[UR36][R4.64] ;  /* 0x0000002404027981 */ /* 0x000362000c1e1500 */
[----:B------:R-:W-:Y:S05]  /*7850*/  BRA `(.L_x_4333) ;  /* 0x0000000c00387947 */ /* 0x000fea0003800000 */
.L_x_4336:
        /* <DEDUP_REMOVED lines=9> */
.L_x_4339:
[----:B------:R2:W5:Y:S01]  /*78f0*/  LDG.E.U16 R2, desc[UR36][R4.64] ;  /* 0x0000002404027981 */ /* 0x000562000c1e1500 */
[----:B------:R-:W-:Y:S05]  /*7900*/  BRA `(.L_x_4333) ;  /* 0x0000000c000c7947 */ /* 0x000fea0003800000 */
.L_x_4338:
        /* <DEDUP_REMOVED lines=9> */
.L_x_4328:
        /* <DEDUP_REMOVED lines=14> */
.L_x_4342:
        /* <DEDUP_REMOVED lines=9> */
.L_x_4341:
        /* <DEDUP_REMOVED lines=25> */
[----:B------:R-:W-:-:S04]  /*7ca0*/  F2FP.F16.F32.PACK_AB R3, RZ, R3 ;  /* 0x00000003ff03723e */ /* 0x000fc800000000ff */
[----:B------:R-:W-:Y:S01]  /*7cb0*/  PRMT R2, R3, 0x7610, R2 ;  /* 0x0000761003027816 */ /* 0x000fe20000000002 */
[----:B------:R-:W-:Y:S06]  /*7cc0*/  BRA `(.L_x_4333) ;  /* 0x00000008001c7947 */ /* 0x000fec0003800000 */
.L_x_4344:
        /* <DEDUP_REMOVED lines=12> */
[----:B------:R-:W-:Y:S01]  /*7d90*/  F2FP.F16.F32.PACK_AB R2, RZ, R2 ;  /* 0x00000002ff02723e */ /* 0x000fe200000000ff */
[----:B------:R-:W-:Y:S06]  /*7da0*/  BRA `(.L_x_4333) ;  /* 0x0000000400e47947 */ /* 0x000fec0003800000 */
.L_x_4343:
[----:B------:R-:W2:Y:S02]  /*7db0*/  LDG.E.U16 R0, desc[UR36][R4.64] ;  /* 0x0000002404007981 */ /* 0x000ea4000c1e1500 */
[----:B--2---:R-:W-:-:S05]  /*7dc0*/  IMAD.U32 R0, R0, 0x10000, RZ ;  /* 0x0001000000007824 */ /* 0x004fca00078e00ff */
[----:B------:R-:W-:-:S04]  /*7dd0*/  F2FP.F16.F32.PACK_AB R0, RZ, R0 ;  /* 0x00000000ff00723e */ /* 0x000fc800000000ff */
[----:B------:R-:W-:Y:S01]  /*7de0*/  PRMT R2, R0, 0x7610, R2 ;  /* 0x0000761000027816 */ /* 0x000fe20000000002 */
[----:B------:R-:W-:Y:S06]  /*7df0*/  BRA `(.L_x_4333) ;  /* 0x0000000400d07947 */ /* 0x000fec0003800000 */
.L_x_4340:
        /* <DEDUP_REMOVED lines=13> */
.L_x_4347:
        /* <DEDUP_REMOVED lines=21> */
.L_x_4351:
[----:B------:R-:W-:Y:S05]  /*8020*/  BSYNC B1 ;  /* 0x0000000000017941 */ /* 0x000fea0003800000 */
.L_x_4350:
[----:B------:R-:W-:Y:S01]  /*8030*/  LEA R3, R0, 0x3b800000, 0x17 ;  /* 0x3b80000000037811 */ /* 0x000fe200078eb8ff */
[----:B------:R-:W-:-:S05]  /*8040*/  IMAD.SHL.U32 R0, R2, 0x100000, RZ ;  /* 0x0010000002007824 */ /* 0x000fca00078e00ff */
[----:B------:R-:W-:-:S07]  /*8050*/  LOP3.LUT R0, R3, R0, R4, 0xfe, !PT ;  /* 0x0000000003007212 */ /* 0x000fce00078efe04 */
.L_x_4349:
[----:B------:R-:W-:Y:S05]  /*8060*/  BSYNC B0 ;  /* 0x0000000000007941 */ /* 0x000fea0003800000 */
.L_x_4348:
[----:B------:R-:W-:-:S04]  /*8070*/  F2FP.F16.F32.PACK_AB R0, RZ, R0 ;  /* 0x00000000ff00723e */ /* 0x000fc800000000ff */
[----:B------:R-:W-:Y:S01]  /*8080*/  PRMT R2, R0, 0x7610, R2 ;  /* 0x0000761000027816 */ /* 0x000fe20000000002 */
[----:B------:R-:W-:Y:S06]  /*8090*/  BRA `(.L_x_4333) ;  /* 0x0000000400287947 */ /* 0x000fec0003800000 */
.L_x_4346:
        /* <DEDUP_REMOVED lines=21> */
.L_x_4355:
[----:B------:R-:W-:Y:S05]  /*81f0*/  BSYNC B1 ;  /* 0x0000000000017941 */ /* 0x000fea0003800000 */
.L_x_4354:
[----:B------:R-:W-:Y:S01]  /*8200*/  LEA R3, R0, 0x37800000, 0x17 ;  /* 0x3780000000037811 */ /* 0x000fe200078eb8ff */
[----:B------:R-:W-:-:S05]  /*8210*/  IMAD.SHL.U32 R0, R2, 0x200000, RZ ;  /* 0x0020000002007824 */ /* 0x000fca00078e00ff */
[----:B------:R-:W-:-:S07]  /*8220*/  LOP3.LUT R0, R3, R0, R4, 0xfe, !PT ;  /* 0x0000000003007212 */ /* 0x000fce00078efe04 */
.L_x_4353:
[----:B------:R-:W-:Y:S05]  /*8230*/  BSYNC B0 ;  /* 0x0000000000007941 */ /* 0x000fea0003800000 */
.L_x_4352:
[----:B------:R-:W-:-:S04]  /*8240*/  F2FP.F16.F32.PACK_AB R0, RZ, R0 ;  /* 0x00000000ff00723e */ /* 0x000fc800000000ff */
[----:B------:R-:W-:Y:S01]  /*8250*/  PRMT R2, R0, 0x7610, R2 ;  /* 0x0000761000027816 */ /* 0x000fe20000000002 */
[----:B------:R-:W-:Y:S06]  /*8260*/  BRA `(.L_x_4333) ;  /* 0x0000000000b47947 */ /* 0x000fec0003800000 */
.L_x_4345:
        /* <DEDUP_REMOVED lines=14> */
.L_x_4359:
[----:B------:R-:W-:Y:S05]  /*8350*/  BSYNC B0 ;  /* 0x0000000000007941 */ /* 0x000fea0003800000 */
.L_x_4358:
[----:B------:R-:W-:-:S04]  /*8360*/  F2FP.F16.F32.PACK_AB R0, RZ, R0 ;  /* 0x00000000ff00723e */ /* 0x000fc800000000ff */
[----:B------:R-:W-:Y:S01]  /*8370*/  PRMT R2, R0, 0x7610, R2 ;  /* 0x0000761000027816 */ /* 0x000fe20000000002 */
[----:B------:R-:W-:Y:S06]  /*8380*/  BRA `(.L_x_4333) ;  /* 0x00000000006c7947 */ /* 0x000fec0003800000 */
.L_x_4332:
        /* <DEDUP_REMOVED lines=16> */
.L_x_4360:
[----:B------:R-:W-:Y:S01]  /*8490*/  PRMT R2, RZ, 0x7610, R2 ;  /* 0x00007610ff027816 */ /* 0x000fe20000000002 */
[----:B------:R-:W-:Y:S06]  /*84a0*/  BRA `(.L_x_4333) ;  /* 0x0000000000247947 */ /* 0x000fec0003800000 */
.L_x_4357:
[----:B------:R-:W2:Y:S02]  /*84b0*/  LDG.E.64 R4, desc[UR36][R4.64] ;  /* 0x0000002404047981 */ /* 0x000ea4000c1e1b00 */
[----:B--2---:R-:W1:Y:S02]  /*84c0*/  I2F.U64 R0, R4 ;  /* 0x0000000400007312 */ /* 0x004e640000301000 */
[----:B-1----:R-:W-:-:S04]  /*84d0*/  F2FP.F16.F32.PACK_AB R0, RZ, R0 ;  /* 0x00000000ff00723e */ /* 0x002fc800000000ff */
[----:B------:R-:W-:Y:S01]  /*84e0*/  PRMT R2, R0, 0x7610, R2 ;  /* 0x0000761000027816 */ /* 0x000fe20000000002 */
[----:B------:R-:W-:Y:S06]  /*84f0*/  BRA `(.L_x_4333) ;  /* 0x0000000000107947 */ /* 0x000fec0003800000 */
.L_x_4356:
[----:B------:R-:W2:Y:S02]  /*8500*/  LDG.E R4, desc[UR36][R4.64] ;  /* 0x0000002404047981 */ /* 0x000ea4000c1e1900 */
[----:B--2---:R-:W-:-:S04]  /*8510*/  I2FP.F32.U32 R0, R4 ;  /* 0x0000000400007245 */ /* 0x004fc80000201000 */
[----:B------:R-:W-:-:S04]  /*8520*/  F2FP.F16.F32.PACK_AB R0, RZ, R0 ;  /* 0x00000000ff00723e */ /* 0x000fc800000000ff */
[----:B------:R-:W-:-:S07]  /*8530*/  PRMT R2, R0, 0x7610, R2 ;  /* 0x0000761000027816 */ /* 0x000fce0000000002 */
.L_x_4333:
[----:B-----5:R-:W-:Y:S01]  /*8540*/  HADD2.F32 R0, -RZ, R2.H0_H0 ;  /* 0x20000002ff007230 */ /* 0x020fe20000004100 */
[----:B------:R-:W-:Y:S01]  /*8550*/  BSSY B1, `(.L_x_4361) ;  /* 0x0000064000017945 */ /* 0x000fe20003800000 */
[----:B------:R-:W-:-:S03]  /*8560*/  HADD2.F32 R3, -RZ, R22.H0_H0 ;  /* 0x20000016ff037230 */ /* 0x000fc60000004100 */
[----:B------:R-:W-:-:S13]  /*8570*/  FSETP.NEU.FTZ.AND P0, PT, R0, RZ, PT ;  /* 0x000000ff0000720b */ /* 0x000fda0003f1d000 */
[----:B-12---:R-:W1:Y:S02]  /*8580*/  @!P0 MUFU.RCP R4, R0 ;  /* 0x0000000000048308 */ /* 0x006e640000001000 */
[----:B-1----:R-:W-:-:S05]  /*8590*/  @!P0 FMUL.FTZ R4, R3, R4 ;  /* 0x0000000403048220 */ /* 0x002fca0000410000 */
        /* <DEDUP_REMOVED lines=29> */
.L_x_4368:
[----:B------:R-:W-:Y:S01]  /*8770*/  FSETP.GEU.FTZ.AND P0, PT, R7, -R9, PT ;  /* 0x800000090700720b */ /* 0x000fe20003f1e000 */
[----:B------:R-:W-:-:S12]  /*8780*/  FADD.FTZ R5, R5, -1 ;  /* 0xbf80000005057421 */ /* 0x000fd80000010000 */
[----:B------:R-:W-:-:S07]  /*8790*/  @!P0 FADD.FTZ R5, R5, -1 ;  /* 0xbf80000005058421 */ /* 0x000fce0000010000 */
.L_x_4367:
[----:B------:R-:W-:Y:S05]  /*87a0*/  BSYNC B2 ;  /* 0x0000000000027941 */ /* 0x000fea0003800000 */
.L_x_4366:
[----:B------:R-:W-:Y:S01]  /*87b0*/  FFMA.FTZ R4, -R9, R5, R4 ;  /* 0x0000000509047223 */ /* 0x000fe20000010104 */
[----:B------:R-:W-:Y:S06]  /*87c0*/  BRA `(.L_x_4364) ;  /* 0x00000000007c7947 */ /* 0x000fec0003800000 */
.L_x_4365:
        /* <DEDUP_REMOVED lines=15> */
.L_x_4371:
        /* <DEDUP_REMOVED lines=13> */
.L_x_4370:
[----:B------:R-:W-:Y:S05]  /*8990*/  BSYNC B2 ;  /* 0x0000000000027941 */ /* 0x000fea0003800000 */
.L_x_4369:
[----:B------:R-:W-:-:S04]  /*89a0*/  FMUL.FTZ R5, R4, 1.1920928955078125e-07 ;  /* 0x3400000004057820 */ /* 0x000fc80000410000 */
[----:B------:R-:W-:-:S07]  /*89b0*/  FMUL.FTZ R4, R8, R5 ;  /* 0x0000000508047220 */ /* 0x000fce0000410000 */
.L_x_4364:
[----:B------:R-:W-:Y:S05]  /*89c0*/  BSYNC B0 ;  /* 0x0000000000007941 */ /* 0x000fea0003800000 */
.L_x_4363:
        /* <DEDUP_REMOVED lines=28> */
.L_x_4362:
[----:B------:R-:W-:Y:S05]  /*8b90*/  BSYNC B1 ;  /* 0x0000000000017941 */ /* 0x000fea0003800000 */
.L_x_4361:
        /* <DEDUP_REMOVED lines=16> */
.L_x_4375:
[----:B------:R-:W-:-:S06]  /*8ca0*/  HADD2.F32 R3, -RZ, R4.H0_H0 ;  /* 0x20000004ff037230 */ /* 0x000fcc0000004100 */
[----:B------:R-:W1:Y:S02]  /*8cb0*/  F2I.S64.TRUNC R2, R3 ;  /* 0x0000000300027311 */ /* 0x000e64000020d900 */
[----:B-1----:R1:W-:Y:S01]  /*8cc0*/  STG.E.U8 desc[UR36][R16.64], R2 ;  /* 0x0000000210007986 */ /* 0x0023e2000c101124 */
[----:B------:R-:W-:Y:S05]  /*8cd0*/  BRA `(.L_x_4377) ;  /* 0x0000000c00847947 */ /* 0x000fea0003800000 */
.L_x_4374:
        /* <DEDUP_REMOVED lines=10> */
.L_x_4379:
[----:B------:R-:W-:-:S04]  /*8d80*/  HADD2.F32 R4, -RZ, R4.H0_H0 ;  /* 0x20000004ff047230 */ /* 0x000fc80000004100 */
[----:B------:R-:W1:Y:S02]  /*8d90*/  F2I.FTZ.TRUNC.NTZ R3, R4 ;  /* 0x0000000400037305 */ /* 0x000e64000021f100 */
[----:B-1----:R1:W-:Y:S01]  /*8da0*/  STG.E desc[UR36][R16.64], R3 ;  /* 0x0000000310007986 */ /* 0x0023e2000c101924 */
[----:B------:R-:W-:Y:S05]  /*8db0*/  BRA `(.L_x_4377) ;  /* 0x0000000c004c7947 */ /* 0x000fea0003800000 */
.L_x_4378:
[----:B------:R-:W-:-:S04]  /*8dc0*/  HADD2.F32 R4, -RZ, R4.H0_H0 ;  /* 0x20000004ff047230 */ /* 0x000fc80000004100 */
[----:B------:R-:W1:Y:S02]  /*8dd0*/  F2I.FTZ.TRUNC.NTZ R3, R4 ;  /* 0x0000000400037305 */ /* 0x000e64000021f100 */
[----:B-1----:R1:W-:Y:S01]  /*8de0*/  STG.E.U16 desc[UR36][R16.64], R3 ;  /* 0x0000000310007986 */ /* 0x0023e2000c101524 */
[----:B------:R-:W-:Y:S05]  /*8df0*/  BRA `(.L_x_4377) ;  /* 0x0000000c003c7947 */ /* 0x000fea0003800000 */
.L_x_4373:
        /* <DEDUP_REMOVED lines=9> */
.L_x_4381:
[----:B------:R1:W-:Y:S01]  /*8e90*/  STG.E.U16 desc[UR36][R16.64], R4 ;  /* 0x0000000410007986 */ /* 0x0003e2000c101524 */
[----:B------:R-:W-:Y:S05]  /*8ea0*/  BRA `(.L_x_4377) ;  /* 0x0000000c00107947 */ /* 0x000fea0003800000 */
.L_x_4380:
        /* <DEDUP_REMOVED lines=10> */
.L_x_4383:
[----:B------:R-:W-:-:S05]  /*8f50*/  HADD2.F32 R0, -RZ, R4.H0_H0 ;  /* 0x20000004ff007230 */ /* 0x000fca0000004100 */
[----:B------:R-:W-:-:S04]  /*8f60*/  F2FP.F16.F32.PACK_AB R0, RZ, R0 ;  /* 0x00000000ff00723e */ /* 0x000fc800000000ff */
[----:B------:R-:W-:-:S05]  /*8f70*/  PRMT R0, R0, 0x5410, RZ ;  /* 0x0000541000007816 */ /* 0x000fca00000000ff */
[----:B------:R1:W-:Y:S01]  /*8f80*/  STG.E desc[UR36][R16.64], R0 ;  /* 0x0000000010007986 */ /* 0x0003e2000c101924 */
[----:B------:R-:W-:Y:S05]  /*8f90*/  BRA `(.L_x_4377) ;  /* 0x0000000800d47947 */ /* 0x000fea0003800000 */
.L_x_4382:
[----:B------:R-:W-:-:S05]  /*8fa0*/  HADD2.F32 R2, -RZ, R4.H0_H0 ;  /* 0x20000004ff027230 */ /* 0x000fca0000004100 */
[----:B------:R-:W-:-:S06]  /*8fb0*/  FMUL.FTZ R2, R2, 1 ;  /* 0x3f80000002027820 */ /* 0x000fcc0000410000 */
[----:B------:R-:W1:Y:S02]  /*8fc0*/  F2F.F64.F32 R2, R2 ;  /* 0x0000000200027310 */ /* 0x000e640000201800 */
[----:B-1----:R1:W-:Y:S01]  /*8fd0*/  STG.E.64 desc[UR36][R16.64], R2 ;  /* 0x0000000210007986 */ /* 0x0023e2000c101b24 */
[----:B------:R-:W-:Y:S05]  /*8fe0*/  BRA `(.L_x_4377) ;  /* 0x0000000800c07947 */ /* 0x000fea0003800000 */
.L_x_4372:
        /* <DEDUP_REMOVED lines=13> */
.L_x_4386:
[----:B------:R-:W-:Y:S01]  /*90c0*/  HADD2.F32 R4, -RZ, R4.H0_H0 ;  /* 0x20000004ff047230 */ /* 0x000fe20000004100 */
[----:B------:R-:W-:-:S04]  /*90d0*/  CS2R R6, SRZ ;  /* 0x0000000000067805 */ /* 0x000fc8000001ff00 */
[----:B------:R-:W-:-:S06]  /*90e0*/  FMUL.FTZ R4, R4, 1 ;  /* 0x3f80000004047820 */ /* 0x000fcc0000410000 */
[----:B------:R-:W1:Y:S02]  /*90f0*/  F2F.F64.F32 R4, R4 ;  /* 0x0000000400047310 */ /* 0x000e640000201800 */
[----:B-1----:R1:W-:Y:S01]  /*9100*/  STG.E.128 desc[UR36][R16.64], R4 ;  /* 0x0000000410007986 */ /* 0x0023e2000c101d24 */
[----:B------:R-:W-:Y:S05]  /*9110*/  BRA `(.L_x_4377) ;  /* 0x0000000800747947 */ /* 0x000fea0003800000 */
.L_x_4385:
        /* <DEDUP_REMOVED lines=21> */
.L_x_4390:
[----:B------:R-:W-:Y:S05]  /*9270*/  BSYNC B0 ;  /* 0x0000000000007941 */ /* 0x000fea0003800000 */
.L_x_4389:
[----:B------:R-:W-:-:S05]  /*9280*/  LOP3.LUT R3, R0, R3, RZ, 0xfc, !PT ;  /* 0x0000000300037212 */ /* 0x000fca00078efcff */
[----:B------:R1:W-:Y:S01]  /*9290*/  STG.E.U8 desc[UR36][R16.64], R3 ;  /* 0x0000000310007986 */ /* 0x0003e2000c101124 */
[----:B------:R-:W-:Y:S05]  /*92a0*/  BRA `(.L_x_4377) ;  /* 0x0000000800107947 */ /* 0x000fea0003800000 */
.L_x_4388:
        /* <DEDUP_REMOVED lines=13> */
.L_x_4392:
[----:B------:R-:W-:Y:S01]  /*9380*/  IMAD.MOV.U32 R0, RZ, RZ, 0x7f ;  /* 0x0000007fff007424 */ /* 0x000fe200078e00ff */
[----:B------:R-:W-:-:S04]  /*9390*/  ISETP.GT.U32.AND P0, PT, R2, 0x7f800000, PT ;  /* 0x7f8000000200780c */ /* 0x000fc80003f04070 */
[----:B------:R-:W-:-:S09]  /*93a0*/  SEL R0, R0, 0x7c, P0 ;  /* 0x0000007c00007807 */ /* 0x000fd20000000000 */
.L_x_4393:
[----:B------:R-:W-:Y:S05]  /*93b0*/  BSYNC B0 ;  /* 0x0000000000007941 */ /* 0x000fea0003800000 */
.L_x_4391:
[----:B------:R-:W-:-:S04]  /*93c0*/  LOP3.LUT R2, R3, 0x80000000, RZ, 0xc0, !PT ;  /* 0x8000000003027812 */ /* 0x000fc800078ec0ff */
[----:B------:R-:W-:-:S04]  /*93d0*/  SHF.R.U32.HI R3, RZ, 0x18, R2 ;  /* 0x00000018ff037819 */ /* 0x000fc80000011602 */
[----:B------:R-:W-:-:S05]  /*93e0*/  LOP3.LUT R3, R0, R3, RZ, 0xfc, !PT ;  /* 0x0000000300037212 */ /* 0x000fca00078efcff */
[----:B------:R1:W-:Y:S01]  /*93f0*/  STG.E.U8 desc[UR36][R16.64], R3 ;  /* 0x0000000310007986 */ /* 0x0003e2000c101124 */
[----:B------:R-:W-:Y:S05]  /*9400*/  BRA `(.L_x_4377) ;  /* 0x0000000400b87947 */ /* 0x000fea0003800000 */
.L_x_4387:
[----:B------:R-:W-:-:S05]  /*9410*/  HADD2.F32 R0, -RZ, R4.H0_H0 ;  /* 0x20000004ff007230 */ /* 0x000fca0000004100 */
[----:B------:R-:W-:-:S05]  /*9420*/  F2FP.BF16.F32.PACK_AB R0, RZ, R0 ;  /* 0x00000000ff00723e */ /* 0x000fca00000010ff */
[----:B------:R1:W-:Y:S01]  /*9430*/  STG.E.U16 desc[UR36][R16.64], R0 ;  /* 0x0000000010007986 */ /* 0x0003e2000c101524 */
[----:B------:R-:W-:Y:S05]  /*9440*/  BRA `(.L_x_4377) ;  /* 0x0000000400a87947 */ /* 0x000fea0003800000 */
.L_x_4384:
        /* <DEDUP_REMOVED lines=12> */
.L_x_4396:
        /* <DEDUP_REMOVED lines=17> */
.L_x_4399:
[----:B------:R-:W-:-:S04]  /*9620*/  LOP3.LUT R2, R3, 0x80000000, RZ, 0xc0, !PT ;  /* 0x8000000003027812 */ /* 0x000fc800078ec0ff */
[----:B------:R-:W-:-:S04]  /*9630*/  SHF.R.U32.HI R3, RZ, 0x18, R2 ;  /* 0x00000018ff037819 */ /* 0x000fc80000011602 */
[----:B------:R-:W-:-:S04]  /*9640*/  LOP3.LUT R0, R0, R3, RZ, 0xfc, !PT ;  /* 0x0000000300007212 */ /* 0x000fc800078efcff */
[----:B------:R-:W-:-:S07]  /*9650*/  PRMT R8, R0, 0x7610, R8 ;  /* 0x0000761000087816 */ /* 0x000fce0000000008 */
.L_x_4398:
[----:B------:R-:W-:Y:S05]  /*9660*/  BSYNC B0 ;  /* 0x0000000000007941 */ /* 0x000fea0003800000 */
.L_x_4397:
[----:B------:R4:W-:Y:S01]  /*9670*/  STG.E.U8 desc[UR36][R16.64], R8 ;  /* 0x0000000810007986 */ /* 0x0009e2000c101124 */
[----:B------:R-:W-:Y:S05]  /*9680*/  BRA `(.L_x_4377) ;  /* 0x0000000400187947 */ /* 0x000fea0003800000 */
.L_x_4395:
        /* <DEDUP_REMOVED lines=17> */
.L_x_4402:
[----:B------:R-:W-:-:S04]  /*97a0*/  LOP3.LUT R2, R3, 0x80000000, RZ, 0xc0, !PT ;  /* 0x8000000003027812 */ /* 0x000fc800078ec0ff */
[----:B------:R-:W-:-:S04]  /*97b0*/  SHF.R.U32.HI R3, RZ, 0x18, R2 ;  /* 0x00000018ff037819 */ /* 0x000fc80000011602 */
[----:B------:R-:W-:-:S04]  /*97c0*/  LOP3.LUT R0, R0, R3, RZ, 0xfc, !PT ;  /* 0x0000000300007212 */ /* 0x000fc800078efcff */
[----:B------:R-:W-:-:S07]  /*97d0*/  PRMT R8, R0, 0x7610, R8 ;  /* 0x0000761000087816 */ /* 0x000fce0000000008 */
.L_x_4401:
[----:B------:R-:W-:Y:S05]  /*97e0*/  BSYNC B0 ;  /* 0x0000000000007941 */ /* 0x000fea0003800000 */
.L_x_4400:
[----:B------:R1:W-:Y:S01]  /*97f0*/  STG.E.U8 desc[UR36][R16.64], R8 ;  /* 0x0000000810007986 */ /* 0x0003e2000c101124 */
[----:B------:R-:W-:Y:S05]  /*9800*/  BRA `(.L_x_4377) ;  /* 0x0000000000b87947 */ /* 0x000fea0003800000 */
.L_x_4394:
        /* <DEDUP_REMOVED lines=22> */
.L_x_4376:
        /* <DEDUP_REMOVED lines=16> */
.L_x_4405:
[----:B------:R-:W-:Y:S05]  /*9a70*/  BRA `(.L_x_4377) ;  /* 0x00000000001c7947 */ /* 0x000fea0003800000 */
.L_x_4404:
[----:B------:R-:W-:-:S06]  /*9a80*/  HADD2.F32 R2, -RZ, R4.H0_H0 ;  /* 0x20000004ff027230 */ /* 0x000fcc0000004100 */
[----:B------:R-:W1:Y:S02]  /*9a90*/  F2I.U64.TRUNC R2, R2 ;  /* 0x0000000200027311 */ /* 0x000e64000020d800 */
[----:B-1----:R1:W-:Y:S01]  /*9aa0*/  STG.E.64 desc[UR36][R16.64], R2 ;  /* 0x0000000210007986 */ /* 0x0023e2000c101b24 */
[----:B------:R-:W-:Y:S05]  /*9ab0*/  BRA `(.L_x_4377) ;  /* 0x00000000000c7947 */ /* 0x000fea0003800000 */
.L_x_4403:
[----:B------:R-:W-:-:S04]  /*9ac0*/  HADD2.F32 R4, -RZ, R4.H0_H0 ;  /* 0x20000004ff047230 */ /* 0x000fc80000004100 */
[----:B------:R-:W1:Y:S02]  /*9ad0*/  F2I.FTZ.U32.TRUNC.NTZ R3, R4 ;  /* 0x0000000400037305 */ /* 0x000e64000021f000 */
[----:B-1----:R3:W-:Y:S02]  /*9ae0*/  STG.E desc[UR36][R16.64], R3 ;  /* 0x0000000310007986 */ /* 0x0027e4000c101924 */
.L_x_4377:
[----:B------:R-:W-:-:S07]  /*9af0*/  VIADD R19, R19, 0x80 ;  /* 0x0000008013137836 */ /* 0x000fce0000000000 */
.L_x_4293:
[----:B------:R-:W-:Y:S05]  /*9b00*/  BSYNC B6 ;  /* 0x0000000000067941 */ /* 0x000fea0003800000 */
.L_x_4292:
[----:B------:R-:W-:Y:S01]  /*9b10*/  ULDC UR4, c[0x0][0x210] ;  /* 0x0000840000047ab9 */ /* 0x000fe20000000800 */
[----:B------:R-:W-:Y:S01]  /*9b20*/  BSSY B6, `(.L_x_4406) ;  /* 0x00004d3000067945 */ /* 0x000fe20003800000 */
[----:B------:R-:W-:-:S13]  /*9b30*/  ISETP.GE.AND P0, PT, R19, UR4, PT ;  /* 0x0000000413007c0c */ /* 0x000fda000bf06270 */
[----:B------:R-:W-:Y:S05]  /*9b40*/  @P0 BRA `(.L_x_4407) ;  /* 0x0000004c00400947 */ /* 0x000fea0003800000 */
[----:B-1--4-:R-:W1:Y:S01]  /*9b50*/  LDC R6, c[0x0][0x218] ;  /* 0x00008600ff067b82 */ /* 0x012e620000000800 */
[----:B------:R-:W-:Y:S02]  /*9b60*/  IMAD.MOV.U32 R18, RZ, RZ, RZ ;  /* 0x000000ffff127224 */ /* 0x000fe400078e00ff */
[----:B---3--:R-:W-:Y:S02]  /*9b70*/  IMAD.MOV.U32 R0, RZ, RZ, RZ ;  /* 0x000000ffff007224 */ /* 0x008fe400078e00ff */
[----:B--2---:R-:W-:Y:S01]  /*9b80*/  IMAD.MOV.U32 R16, RZ, RZ, RZ ;  /* 0x000000ffff107224 */ /* 0x004fe200078e00ff */
        /* <DEDUP_REMOVED lines=350> */
.L_x_4408:
        /* <DEDUP_REMOVED lines=23> */
.L_x_4412:
[----:B------:R-:W2:Y:S02]  /*b2e0*/  LDG.E.U8 R2, desc[UR36][R2.64] ;  /* 0x0000002402027981 */ /* 0x000ea4000c1e1100 */
[----:B--2---:R-:W-:-:S04]  /*b2f0*/  I2FP.F32.U32 R0, R2 ;  /* 0x0000000200007245 */ /* 0x004fc80000201000 */
[----:B------:R-:W-:-:S04]  /*b300*/  F2FP.F16.F32.PACK_AB R0, RZ, R0 ;  /* 0x00000000ff00723e */ /* 0x000fc800000000ff */
[----:B------:R-:W-:Y:S01]  /*b310*/  PRMT R22, R0, 0x7610, R22 ;  /* 0x0000761000167816 */ /* 0x000fe20000000016 */
[----:B------:R-:W-:Y:S06]  /*b320*/  BRA `(.L_x_4414) ;  /* 0x0000000c00bc7947 */ /* 0x000fec0003800000 */
.L_x_4411:
        /* <DEDUP_REMOVED lines=11> */
.L_x_4416:
[----:B------:R-:W2:Y:S02]  /*b3e0*/  LDG.E R2, desc[UR36][R2.64] ;  /* 0x0000002402027981 */ /* 0x000ea4000c1e1900 */
[----:B--2---:R-:W-:-:S04]  /*b3f0*/  I2FP.F32.S32 R0, R2 ;  /* 0x0000000200007245 */ /* 0x004fc80000201400 */
[----:B------:R-:W-:-:S04]  /*b400*/  F2FP.F16.F32.PACK_AB R0, RZ, R0 ;  /* 0x00000000ff00723e */ /* 0x000fc800000000ff */
[----:B------:R-:W-:Y:S01]  /*b410*/  PRMT R22, R0, 0x7610, R22 ;  /* 0x0000761000167816 */ /* 0x000fe20000000016 */
[----:B------:R-:W-:Y:S06]  /*b420*/  BRA `(.L_x_4414) ;  /* 0x0000000c007c7947 */ /* 0x000fec0003800000 */
.L_x_4415:
[----:B------:R-:W2:Y:S02]  /*b430*/  LDG.E.U16 R2, desc[UR36][R2.64] ;  /* 0x0000002402027981 */ /* 0x000ea4000c1e1500 */
[----:B--2---:R-:W1:Y:S02]  /*b440*/  I2F.S16 R0, R2 ;  /* 0x0000000200007306 */ /* 0x004e640000101400 */
[----:B-1----:R-:W-:-:S04]  /*b450*/  F2FP.F16.F32.PACK_AB R0, RZ, R0 ;  /* 0x00000000ff00723e */ /* 0x002fc800000000ff */
[----:B------:R-:W-:Y:S01]  /*b460*/  PRMT R22, R0, 0x7610, R22 ;  /* 0x0000761000167816 */ /* 0x000fe20000000016 */
[----:B------:R-:W-:Y:S06]  /*b470*/  BRA `(.L_x_4414) ;  /* 0x0000000c00687947 */ /* 0x000fec0003800000 */
.L_x_4410:
        /* <DEDUP_REMOVED lines=9> */
.L_x_4418:
[----:B------:R1:W5:Y:S01]  /*b510*/  LDG.E.U16 R22, desc[UR36][R2.64] ;  /* 0x0000002402167981 */ /* 0x000362000c1e1500 */
[----:B------:R-:W-:Y:S05]  /*b520*/  BRA `(.L_x_4414) ;  /* 0x0000000c003c7947 */ /* 0x000fea0003800000 */
.L_x_4417:
        /* <DEDUP_REMOVED lines=9> */
.L_x_4420:
[----:B------:R2:W5:Y:S01]  /*b5c0*/  LDG.E.U16 R22, desc[UR36][R2.64] ;  /* 0x0000002402167981 */ /* 0x000562000c1e1500 */
[----:B------:R-:W-:Y:S05]  /*b5d0*/  BRA `(.L_x_4414) ;  /* 0x0000000c00107947 */ /* 0x000fea0003800000 */
.L_x_4419:
        /* <DEDUP_REMOVED lines=9> */
.L_x_4409:
        /* <DEDUP_REMOVED lines=14> */
.L_x_4423:
        /* <DEDUP_REMOVED lines=9> */
.L_x_4422:
        /* <DEDUP_REMOVED lines=28> */
.L_x_4425:
        /* <DEDUP_REMOVED lines=15> */
.L_x_4424:
[----:B------:R-:W2:Y:S02]  /*ba90*/  LDG.E.U16 R0, desc[UR36][R2.64] ;  /* 0x0000002402007981 */ /* 0x000ea4000c1e1500 */
[----:B--2---:R-:W-:-:S05]  /*baa0*/  IMAD.U32 R0, R0, 0x10000, RZ ;  /* 0x0001000000007824 */ /* 0x004fca00078e00ff */
[----:B------:R-:W-:-:S04]  /*bab0*/  F2FP.F16.F32.PACK_AB R0, RZ, R0 ;  /* 0x00000000ff00723e */ /* 0x000fc800000000ff */
[----:B------:R-:W-:Y:S01]  /*bac0*/  PRMT R22, R0, 0x7610, R22 ;  /* 0x0000761000167816 */ /* 0x000fe20000000016 */
[----:B------:R-:W-:Y:S06]  /*bad0*/  BRA `(.L_x_4414) ;  /* 0x0000000400d07947 */ /* 0x000fec0003800000 */
.L_x_4421:
        /* <DEDUP_REMOVED lines=13> */
.L_x_4428:
        /* <DEDUP_REMOVED lines=21> */
.L_x_4432:
[----:B------:R-:W-:Y:S05]  /*bd00*/  BSYNC B1 ;  /* 0x0000000000017941 */ /* 0x000fea0003800000 */
.L_x_4431:
[----:B------:R-:W-:Y:S01]  /*bd10*/  LEA R3, R0, 0x3b800000, 0x17 ;  /* 0x3b80000000037811 */ /* 0x000fe200078eb8ff */
[----:B------:R-:W-:-:S05]  /*bd20*/  IMAD.SHL.U32 R0, R2, 0x100000, RZ ;  /* 0x0010000002007824 */ /* 0x000fca00078e00ff */
[----:B------:R-:W-:-:S07]  /*bd30*/  LOP3.LUT R0, R3, R0, R4, 0xfe, !PT ;  /* 0x0000000003007212 */ /* 0x000fce00078efe04 */
.L_x_4430:
[----:B------:R-:W-:Y:S05]  /*bd40*/  BSYNC B0 ;  /* 0x0000000000007941 */ /* 0x000fea0003800000 */
.L_x_4429:
[----:B------:R-:W-:-:S04]  /*bd50*/  F2FP.F16.F32.PACK_AB R0, RZ, R0 ;  /* 0x00000000ff00723e */ /* 0x000fc800000000ff */
[----:B------:R-:W-:Y:S01]  /*bd60*/  PRMT R22, R0, 0x7610, R22 ;  /* 0x0000761000167816 */ /* 0x000fe20000000016 */
[----:B------:R-:W-:Y:S06]  /*bd70*/  BRA `(.L_x_4414) ;  /* 0x0000000400287947 */ /* 0x000fec0003800000 */
.L_x_4427:
        /* <DEDUP_REMOVED lines=21> */
.L_x_4436:
[----:B------:R-:W-:Y:S05]  /*bed0*/  BSYNC B1 ;  /* 0x0000000000017941 */ /* 0x000fea0003800000 */
.L_x_4435:
[----:B------:R-:W-:Y:S01]  /*bee0*/  LEA R3, R0, 0x37800000, 0x17 ;  /* 0x3780000000037811 */ /* 0x000fe200078eb8ff */
[----:B------:R-:W-:-:S05]  /*bef0*/  IMAD.SHL.U32 R0, R2, 0x200000, RZ ;  /* 0x0020000002007824 */ /* 0x000fca00078e00ff */
[----:B------:R-:W-:-:S07]  /*bf00*/  LOP3.LUT R0, R3, R0, R4, 0xfe, !PT ;  /* 0x0000000003007212 */ /* 0x000fce00078efe04 */
.L_x_4434:
[----:B------:R-:W-:Y:S05]  /*bf10*/  BSYNC B0 ;  /* 0x0000000000007941 */ /* 0x000fea0003800000 */
.L_x_4433:
[----:B------:R-:W-:-:S04]  /*bf20*/  F2FP.F16.F32.PACK_AB R0, RZ, R0 ;  /* 0x00000000ff00723e */ /* 0x000fc800000000ff */
[----:B------:R-:W-:Y:S01]  /*bf30*/  PRMT R22, R0, 0x7610, R22 ;  /* 0x0000761000167816 */ /* 0x000fe20000000016 */
[----:B------:R-:W-:Y:S06]  /*bf40*/  BRA `(.L_x_4414) ;  /* 0x0000000000b47947 */ /* 0x000fec0003800000 */
.L_x_4426:
        /* <DEDUP_REMOVED lines=14> */
.L_x_4440:
[----:B------:R-:W-:Y:S05]  /*c030*/  BSYNC B0 ;  /* 0x0000000000007941 */ /* 0x000fea0003800000 */
.L_x_4439:
[----:B------:R-:W-:-:S04]  /*c040*/  F2FP.F16.F32.PACK_AB R0, RZ, R0 ;  /* 0x00000000ff00723e */ /* 0x000fc800000000ff */
[----:B------:R-:W-:Y:S01]  /*c050*/  PRMT R22, R0, 0x7610, R22 ;  /* 0x0000761000167816 */ /* 0x000fe20000000016 */
[----:B------:R-:W-:Y:S06]  /*c060*/  BRA `(.L_x_4414) ;  /* 0x00000000006c7947 */ /* 0x000fec0003800000 */
.L_x_4413:
        /* <DEDUP_REMOVED lines=16> */
.L_x_4441:
[----:B------:R-:W-:Y:S01]  /*c170*/  PRMT R22, RZ, 0x7610, R22 ;  /* 0x00007610ff167816 */ /* 0x000fe20000000016 */
[----:B------:R-:W-:Y:S06]  /*c180*/  BRA `(.L_x_4414) ;  /* 0x0000000000247947 */ /* 0x000fec0003800000 */
.L_x_4438:
[----:B------:R-:W2:Y:S02]  /*c190*/  LDG.E.64 R2, desc[UR36][R2.64] ;  /* 0x0000002402027981 */ /* 0x000ea4000c1e1b00 */
[----:B--2---:R-:W1:Y:S02]  /*c1a0*/  I2F.U64 R0, R2 ;  /* 0x0000000200007312 */ /* 0x004e640000301000 */
[----:B-1----:R-:W-:-:S04]  /*c1b0*/  F2FP.F16.F32.PACK_AB R0, RZ, R0 ;  /* 0x00000000ff00723e */ /* 0x002fc800000000ff */
[----:B------:R-:W-:Y:S01]  /*c1c0*/  PRMT R22, R0, 0x7610, R22 ;  /* 0x0000761000167816 */ /* 0x000fe20000000016 */
[----:B------:R-:W-:Y:S06]  /*c1d0*/  BRA `(.L_x_4414) ;  /* 0x0000000000107947 */ /* 0x000fec0003800000 */
.L_x_4437:
[----:B------:R-:W2:Y:S02]  /*c1e0*/  LDG.E R2, desc[UR36][R2.64] ;  /* 0x0000002402027981 */ /* 0x000ea4000c1e1900 */
[----:B--2---:R-:W-:-:S04]  /*c1f0*/  I2FP.F32.U32 R0, R2 ;  /* 0x0000000200007245 */ /* 0x004fc80000201000 */
[----:B------:R-:W-:-:S04]  /*c200*/  F2FP.F16.F32.PACK_AB R0, RZ, R0 ;  /* 0x00000000ff00723e */ /* 0x000fc800000000ff */
[----:B------:R-:W-:-:S07]  /*c210*/  PRMT R22, R0, 0x7610, R22 ;  /* 0x0000761000167816 */ /* 0x000fce0000000016 */
.L_x_4414:
        /* <DEDUP_REMOVED lines=20> */
.L_x_4445:
[----:B------:R-:W2:Y:S02]  /*c360*/  LDG.E.U8 R4, desc[UR36][R4.64] ;  /* 0x0000002404047981 */ /* 0x000ea4000c1e1100 */
[----:B--2---:R-:W-:-:S04]  /*c370*/  I2FP.F32.U32 R0, R4 ;  /* 0x0000000400007245 */ /* 0x004fc80000201000 */
[----:B------:R-:W-:-:S04]  /*c380*/  F2FP.F16.F32.PACK_AB R0, RZ, R0 ;  /* 0x00000000ff00723e */ /* 0x000fc800000000ff */
[----:B------:R-:W-:Y:S01]  /*c390*/  PRMT R2, R0, 0x7610, R2 ;  /* 0x0000761000027816 */ /* 0x000fe20000000002 */
[----:B------:R-:W-:Y:S06]  /*c3a0*/  BRA `(.L_x_4447) ;  /* 0x0000000c00b87947 */ /* 0x000fec0003800000 */
.L_x_4444:
        /* <DEDUP_REMOVED lines=11> */
.L_x_4449:
[----:B------:R-:W2:Y:S02]  /*c460*/  LDG.E R4, desc[UR36][R4.64] ;  /* 0x0000002404047981 */ /* 0x000ea4000c1e1900 */
[----:B--2---:R-:W-:-:S04]  /*c470*/  I2FP.F32.S32 R0, R4 ;  /* 0x0000000400007245 */ /* 0x004fc80000201400 */
[----:B------:R-:W-:-:S04]  /*c480*/  F2FP.F16.F32.PACK_AB R0, RZ, R0 ;  /* 0x00000000ff00723e */ /* 0x000fc800000000ff */
[----:B------:R-:W-:Y:S01]  /*c490*/  PRMT R2, R0, 0x7610, R2 ;  /* 0x0000761000027816 */ /* 0x000fe20000000002 */
[----:B------:R-:W-:Y:S06]  /*c4a0*/  BRA `(.L_x_4447) ;  /* 0x0000000c00787947 */ /* 0x000fec0003800000 */
.L_x_4448:
[----:B------:R-:W2:Y:S02]  /*c4b0*/  LDG.E.U16 R4, desc[UR36][R4.64] ;  /* 0x0000002404047981 */ /* 0x000ea4000c1e1500 */
[----:B--2---:R-:W1:Y:S02]  /*c4c0*/  I2F.S16 R0, R4 ;  /* 0x0000000400007306 */ /* 0x004e640000101400 */
[----:B-1----:R-:W-:-:S04]  /*c4d0*/  F2FP.F16.F32.PACK_AB R0, RZ, R0 ;  /* 0x00000000ff00723e */ /* 0x002fc800000000ff */
[----:B------:R-:W-:Y:S01]  /*c4e0*/  PRMT R2, R0, 0x7610, R2 ;  /* 0x0000761000027816 */ /* 0x000fe20000000002 */
[----:B------:R-:W-:Y:S06]  /*c4f0*/  BRA `(.L_x_4447) ;  /* 0x0000000c00647947 */ /* 0x000fec0003800000 */
.L_x_4443:
        /* <DEDUP_REMOVED lines=9> */
.L_x_4451:
[----:B------:R2:W5:Y:S01]  /*c590*/  LDG.E.U16 R2, desc[UR36][R4.64] ;  /* 0x0000002404027981 */ /* 0x000562000c1e1500 */
[----:B------:R-:W-:Y:S05]  /*c5a0*/  BRA `(.L_x_4447) ;  /* 0x0000000c00387947 */ /* 0x000fea0003800000 */
.L_x_4450:
        /* <DEDUP_REMOVED lines=9> */
.L_x_4453:
[----:B------:R1:W5:Y:S01]  /*c640*/  LDG.E.U16 R2, desc[UR36][R4.64] ;  /* 0x0000002404027981 */ /* 0x000362000c1e1500 */
[----:B------:R-:W-:Y:S05]  /*c650*/  BRA `(.L_x_4447) ;  /* 0x0000000c000c7947 */ /* 0x000fea0003800000 */
.L_x_4452:
        /* <DEDUP_REMOVED lines=9> */
.L_x_4442:
        /* <DEDUP_REMOVED lines=14> */
.L_x_4456:
        /* <DEDUP_REMOVED lines=9> */
.L_x_4455:
        /* <DEDUP_REMOVED lines=28> */
.L_x_4458:
        /* <DEDUP_REMOVED lines=14> */
.L_x_4457:
[----:B------:R-:W2:Y:S02]  /*cb00*/  LDG.E.U16 R0, desc[UR36][R4.64] ;  /* 0x0000002404007981 */ /* 0x000ea4000c1e1500 */
[----:B--2---:R-:W-:-:S05]  /*cb10*/  IMAD.U32 R0, R0, 0x10000, RZ ;  /* 0x0001000000007824 */ /* 0x004fca00078e00ff */
[----:B------:R-:W-:-:S04]  /*cb20*/  F2FP.F16.F32.PACK_AB R0, RZ, R0 ;  /* 0x00000000ff00723e */ /* 0x000fc800000000ff */
[----:B------:R-:W-:Y:S01]  /*cb30*/  PRMT R2, R0, 0x7610, R2 ;  /* 0x0000761000027816 */ /* 0x000fe20000000002 */
[----:B------:R-:W-:Y:S06]  /*cb40*/  BRA `(.L_x_4447) ;  /* 0x0000000400d07947 */ /* 0x000fec0003800000 */
.L_x_4454:
        /* <DEDUP_REMOVED lines=13> */
.L_x_4461:
        /* <DEDUP_REMOVED lines=21> */
.L_x_4465:
[----:B------:R-:W-:Y:S05]  /*cd70*/  BSYNC B1 ;  /* 0x0000000000017941 */ /* 0x000fea0003800000 */
.L_x_4464:
[----:B------:R-:W-:Y:S01]  /*cd80*/  LEA R3, R0, 0x3b800000, 0x17 ;  /* 0x3b80000000037811 */ /* 0x000fe200078eb8ff */
[----:B------:R-:W-:-:S05]  /*cd90*/  IMAD.SHL.U32 R0, R2, 0x100000, RZ ;  /* 0x0010000002007824 */ /* 0x000fca00078e00ff */
[----:B------:R-:W-:-:S07]  /*cda0*/  LOP3.LUT R0, R3, R0, R4, 0xfe, !PT ;  /* 0x0000000003007212 */ /* 0x000fce00078efe04 */
.L_x_4463:
[----:B------:R-:W-:Y:S05]  /*cdb0*/  BSYNC B0 ;  /* 0x0000000000007941 */ /* 0x000fea0003800000 */
.L_x_4462:
[----:B------:R-:W-:-:S04]  /*cdc0*/  F2FP.F16.F32.PACK_AB R0, RZ, R0 ;  /* 0x00000000ff00723e */ /* 0x000fc800000000ff */
[----:B------:R-:W-:Y:S01]  /*cdd0*/  PRMT R2, R0, 0x7610, R2 ;  /* 0x0000761000027816 */ /* 0x000fe20000000002 */
[----:B------:R-:W-:Y:S06]  /*cde0*/  BRA `(.L_x_4447) ;  /* 0x0000000400287947 */ /* 0x000fec0003800000 */
.L_x_4460:
        /* <DEDUP_REMOVED lines=21> */
.L_x_4469:
[----:B------:R-:W-:Y:S05]  /*cf40*/  BSYNC B1 ;  /* 0x0000000000017941 */ /* 0x000fea0003800000 */
.L_x_4468:
[----:B------:R-:W-:Y:S01]  /*cf50*/  LEA R3, R0, 0x37800000, 0x17 ;  /* 0x3780000000037811 */ /* 0x000fe200078eb8ff */
[----:B------:R-:W-:-:S05]  /*cf60*/  IMAD.SHL.U32 R0, R2, 0x200000, RZ ;  /* 0x0020000002007824 */ /* 0x000fca00078e00ff */
[----:B------:R-:W-:-:S07]  /*cf70*/  LOP3.LUT R0, R3, R0, R4, 0xfe, !PT ;  /* 0x0000000003007212 */ /* 0x000fce00078efe04 */
.L_x_4467:
[----:B------:R-:W-:Y:S05]  /*cf80*/  BSYNC B0 ;  /* 0x0000000000007941 */ /* 0x000fea0003800000 */
.L_x_4466:
[----:B------:R-:W-:-:S04]  /*cf90*/  F2FP.F16.F32.PACK_AB R0, RZ, R0 ;  /* 0x00000000ff00723e */ /* 0x000fc800000000ff */
[----:B------:R-:W-:Y:S01]  /*cfa0*/  PRMT R2, R0, 0x7610, R2 ;  /* 0x0000761000027816 */ /* 0x000fe20000000002 */
[----:B------:R-:W-:Y:S06]  /*cfb0*/  BRA `(.L_x_4447) ;  /* 0x0000000000b47947 */ /* 0x000fec0003800000 */
.L_x_4459:
        /* <DEDUP_REMOVED lines=14> */
.L_x_4473:
[----:B------:R-:W-:Y:S05]  /*d0a0*/  BSYNC B0 ;  /* 0x0000000000007941 */ /* 0x000fea0003800000 */
.L_x_4472:
[----:B------:R-:W-:-:S04]  /*d0b0*/  F2FP.F16.F32.PACK_AB R0, RZ, R0 ;  /* 0x00000000ff00723e */ /* 0x000fc800000000ff */
[----:B------:R-:W-:Y:S01]  /*d0c0*/  PRMT R2, R0, 0x7610, R2 ;  /* 0x0000761000027816 */ /* 0x000fe20000000002 */
[----:B------:R-:W-:Y:S06]  /*d0d0*/  BRA `(.L_x_4447) ;  /* 0x00000000006c7947 */ /* 0x000fec0003800000 */
.L_x_4446:
        /* <DEDUP_REMOVED lines=16> */
.L_x_4474:
[----:B------:R-:W-:Y:S01]  /*d1e0*/  PRMT R2, RZ, 0x7610, R2 ;  /* 0x00007610ff027816 */ /* 0x000fe20000000002 */
[----:B------:R-:W-:Y:S06]  /*d1f0*/  BRA `(.L_x_4447) ;  /* 0x0000000000247947 */ /* 0x000fec0003800000 */
.L_x_4471:
[----:B------:R-:W2:Y:S02]  /*d200*/  LDG.E.64 R4, desc[UR36][R4.64] ;  /* 0x0000002404047981 */ /* 0x000ea4000c1e1b00 */
[----:B--2---:R-:W1:Y:S02]  /*d210*/  I2F.U64 R0, R4 ;  /* 0x0000000400007312 */ /* 0x004e640000301000 */
[----:B-1----:R-:W-:-:S04]  /*d220*/  F2FP.F16.F32.PACK_AB R0, RZ, R0 ;  /* 0x00000000ff00723e */ /* 0x002fc800000000ff */
[----:B------:R-:W-:Y:S01]  /*d230*/  PRMT R2, R0, 0x7610, R2 ;  /* 0x0000761000027816 */ /* 0x000fe20000000002 */
[----:B------:R-:W-:Y:S06]  /*d240*/  BRA `(.L_x_4447) ;  /* 0x0000000000107947 */ /* 0x000fec0003800000 */
.L_x_4470:
[----:B------:R-:W2:Y:S02]  /*d250*/  LDG.E R4, desc[UR36][R4.64] ;  /* 0x0000002404047981 */ /* 0x000ea4000c1e1900 */
[----:B--2---:R-:W-:-:S04]  /*d260*/  I2FP.F32.U32 R0, R4 ;  /* 0x0000000400007245 */ /* 0x004fc80000201000 */
[----:B------:R-:W-:-:S04]  /*d270*/  F2FP.F16.F32.PACK_AB R0, RZ, R0 ;  /* 0x00000000ff00723e */ /* 0x000fc800000000ff */
[----:B------:R-:W-:-:S07]  /*d280*/  PRMT R2, R0, 0x7610, R2 ;  /* 0x0000761000027816 */ /* 0x000fce0000000002 */
.L_x_4447:
        /* <DEDUP_REMOVED lines=35> */
.L_x_4482:
[----:B------:R-:W-:Y:S01]  /*d4c0*/  FSETP.GEU.FTZ.AND P0, PT, R7, -R9, PT ;  /* 0x800000090700720b */ /* 0x000fe20003f1e000 */
[----:B------:R-:W-:-:S12]  /*d4d0*/  FADD.FTZ R5, R5, -1 ;  /* 0xbf80000005057421 */ /* 0x000fd80000010000 */
[----:B------:R-:W-:-:S07]  /*d4e0*/  @!P0 FADD.FTZ R5, R5, -1 ;  /* 0xbf80000005058421 */ /* 0x000fce0000010000 */
.L_x_4481:
[----:B------:R-:W-:Y:S05]  /*d4f0*/  BSYNC B2 ;  /* 0x0000000000027941 */ /* 0x000fea0003800000 */
.L_x_4480:
[----:B------:R-:W-:Y:S01]  /*d500*/  FFMA.FTZ R4, -R9, R5, R4 ;  /* 0x0000000509047223 */ /* 0x000fe20000010104 */
[----:B------:R-:W-:Y:S06]  /*d510*/  BRA `(.L_x_4478) ;  /* 0x00000000007c7947 */ /* 0x000fec0003800000 */
.L_x_4479:
        /* <DEDUP_REMOVED lines=15> */
.L_x_4485:
        /* <DEDUP_REMOVED lines=13> */
.L_x_4484:
[----:B------:R-:W-:Y:S05]  /*d6e0*/  BSYNC B2 ;  /* 0x0000000000027941 */ /* 0x000fea0003800000 */
.L_x_4483:
[----:B------:R-:W-:-:S04]  /*d6f0*/  FMUL.FTZ R5, R4, 1.1920928955078125e-07 ;  /* 0x3400000004057820 */ /* 0x000fc80000410000 */
[----:B------:R-:W-:-:S07]  /*d700*/  FMUL.FTZ R4, R8, R5 ;  /* 0x0000000508047220 */ /* 0x000fce0000410000 */
.L_x_4478:
[----:B------:R-:W-:Y:S05]  /*d710*/  BSYNC B0 ;  /* 0x0000000000007941 */ /* 0x000fea0003800000 */
.L_x_4477:
        /* <DEDUP_REMOVED lines=28> */
.L_x_4476:
[----:B------:R-:W-:Y:S05]  /*d8e0*/  BSYNC B1 ;  /* 0x0000000000017941 */ /* 0x000fea0003800000 */
.L_x_4475:
        /* <DEDUP_REMOVED lines=16> */
.L_x_4489:
[----:B------:R-:W-:-:S06]  /*d9f0*/  HADD2.F32 R3, -RZ, R4.H0_H0 ;  /* 0x20000004ff037230 */ /* 0x000fcc0000004100 */
[----:B------:R-:W1:Y:S02]  /*da00*/  F2I.S64.TRUNC R2, R3 ;  /* 0x0000000300027311 */ /* 0x000e64000020d900 */
[----:B-1----:R1:W-:Y:S01]  /*da10*/  STG.E.U8 desc[UR36][R16.64], R2 ;  /* 0x0000000210007986 */ /* 0x0023e2000c101124 */
[----:B------:R-:W-:Y:S05]  /*da20*/  BRA `(.L_x_4491) ;  /* 0x0000000c00847947 */ /* 0x000fea0003800000 */
.L_x_4488:
        /* <DEDUP_REMOVED lines=10> */
.L_x_4493:
[----:B------:R-:W-:-:S04]  /*dad0*/  HADD2.F32 R4, -RZ, R4.H0_H0 ;  /* 0x20000004ff047230 */ /* 0x000fc80000004100 */
[----:B------:R-:W1:Y:S02]  /*dae0*/  F2I.FTZ.TRUNC.NTZ R3, R4 ;  /* 0x0000000400037305 */ /* 0x000e64000021f100 */
[----:B-1----:R3:W-:Y:S01]  /*daf0*/  STG.E desc[UR36][R16.64], R3 ;  /* 0x0000000310007986 */ /* 0x0027e2000c101924 */
[----:B------:R-:W-:Y:S05]  /*db00*/  BRA `(.L_x_4491) ;  /* 0x0000000c004c7947 */ /* 0x000fea0003800000 */
.L_x_4492:
[----:B------:R-:W-:-:S04]  /*db10*/  HADD2.F32 R4, -RZ, R4.H0_H0 ;  /* 0x20000004ff047230 */ /* 0x000fc80000004100 */
[----:B------:R-:W1:Y:S02]  /*db20*/  F2I.FTZ.TRUNC.NTZ R3, R4 ;  /* 0x0000000400037305 */ /* 0x000e64000021f100 */
[----:B-1----:R1:W-:Y:S01]  /*db30*/  STG.E.U16 desc[UR36][R16.64], R3 ;  /* 0x0000000310007986 */ /* 0x0023e2000c101524 */
[----:B------:R-:W-:Y:S05]  /*db40*/  BRA `(.L_x_4491) ;  /* 0x0000000c003c7947 */ /* 0x000fea0003800000 */
.L_x_4487:
        /* <DEDUP_REMOVED lines=9> */
.L_x_4495:
[----:B------:R1:W-:Y:S01]  /*dbe0*/  STG.E.U16 desc[UR36][R16.64], R4 ;  /* 0x0000000410007986 */ /* 0x0003e2000c101524 */
[----:B------:R-:W-:Y:S05]  /*dbf0*/  BRA `(.L_x_4491) ;  /* 0x0000000c00107947 */ /* 0x000fea0003800000 */
.L_x_4494:
        /* <DEDUP_REMOVED lines=10> */
.L_x_4497:
[----:B------:R-:W-:-:S05]  /*dca0*/  HADD2.F32 R0, -RZ, R4.H0_H0 ;  /* 0x20000004ff007230 */ /* 0x000fca0000004100 */
[----:B------:R-:W-:-:S04]  /*dcb0*/  F2FP.F16.F32.PACK_AB R0, RZ, R0 ;  /* 0x00000000ff00723e */ /* 0x000fc800000000ff */
[----:B------:R-:W-:-:S05]  /*dcc0*/  PRMT R0, R0, 0x5410, RZ ;  /* 0x0000541000007816 */ /* 0x000fca00000000ff */
[----:B------:R1:W-:Y:S01]  /*dcd0*/  STG.E desc[UR36][R16.64], R0 ;  /* 0x0000000010007986 */ /* 0x0003e2000c101924 */
[----:B------:R-:W-:Y:S05]  /*dce0*/  BRA `(.L_x_4491) ;  /* 0x0000000800d47947 */ /* 0x000fea0003800000 */
.L_x_4496:
[----:B------:R-:W-:-:S05]  /*dcf0*/  HADD2.F32 R2, -RZ, R4.H0_H0 ;  /* 0x20000004ff027230 */ /* 0x000fca0000004100 */
[----:B------:R-:W-:-:S06]  /*dd00*/  FMUL.FTZ R2, R2, 1 ;  /* 0x3f80000002027820 */ /* 0x000fcc0000410000 */
[----:B------:R-:W1:Y:S02]  /*dd10*/  F2F.F64.F32 R2, R2 ;  /* 0x0000000200027310 */ /* 0x000e640000201800 */
[----:B-1----:R1:W-:Y:S01]  /*dd20*/  STG.E.64 desc[UR36][R16.64], R2 ;  /* 0x0000000210007986 */ /* 0x0023e2000c101b24 */
[----:B------:R-:W-:Y:S05]  /*dd30*/  BRA `(.L_x_4491) ;  /* 0x0000000800c07947 */ /* 0x000fea0003800000 */
.L_x_4486:
        /* <DEDUP_REMOVED lines=13> */
.L_x_4500:
[----:B------:R-:W-:Y:S01]  /*de10*/  HADD2.F32 R4, -RZ, R4.H0_H0 ;  /* 0x20000004ff047230 */ /* 0x000fe20000004100 */
[----:B------:R-:W-:-:S04]  /*de20*/  CS2R R6, SRZ ;  /* 0x0000000000067805 */ /* 0x000fc8000001ff00 */
[----:B------:R-:W-:-:S06]  /*de30*/  FMUL.FTZ R4, R4, 1 ;  /* 0x3f80000004047820 */ /* 0x000fcc0000410000 */
[----:B------:R-:W1:Y:S02]  /*de40*/  F2F.F64.F32 R4, R4 ;  /* 0x0000000400047310 */ /* 0x000e640000201800 */
[----:B-1----:R1:W-:Y:S01]  /*de50*/  STG.E.128 desc[UR36][R16.64], R4 ;  /* 0x0000000410007986 */ /* 0x0023e2000c101d24 */
[----:B------:R-:W-:Y:S05]  /*de60*/  BRA `(.L_x_4491) ;  /* 0x0000000800747947 */ /* 0x000fea0003800000 */
.L_x_4499:
        /* <DEDUP_REMOVED lines=21> */
.L_x_4504:
[----:B------:R-:W-:Y:S05]  /*dfc0*/  BSYNC B0 ;  /* 0x0000000000007941 */ /* 0x000fea0003800000 */
.L_x_4503:
[----:B------:R-:W-:-:S05]  /*dfd0*/  LOP3.LUT R3, R0, R3, RZ, 0xfc, !PT ;  /* 0x0000000300037212 */ /* 0x000fca00078efcff */
[----:B------:R1:W-:Y:S01]  /*dfe0*/  STG.E.U8 desc[UR36][R16.64], R3 ;  /* 0x0000000310007986 */ /* 0x0003e2000c101124 */
[----:B------:R-:W-:Y:S05]  /*dff0*/  BRA `(.L_x_4491) ;  /* 0x0000000800107947 */ /* 0x000fea0003800000 */
.L_x_4502:
        /* <DEDUP_REMOVED lines=13> */
.L_x_4506:
[----:B------:R-:W-:Y:S01]  /*e0d0*/  IMAD.MOV.U32 R0, RZ, RZ, 0x7f ;  /* 0x0000007fff007424 */ /* 0x000fe200078e00ff */
[----:B------:R-:W-:-:S04]  /*e0e0*/  ISETP.GT.U32.AND P0, PT, R2, 0x7f800000, PT ;  /* 0x7f8000000200780c */ /* 0x000fc80003f04070 */
[----:B------:R-:W-:-:S09]  /*e0f0*/  SEL R0, R0, 0x7c, P0 ;  /* 0x0000007c00007807 */ /* 0x000fd20000000000 */
.L_x_4507:
[----:B------:R-:W-:Y:S05]  /*e100*/  BSYNC B0 ;  /* 0x0000000000007941 */ /* 0x000fea0003800000 */
.L_x_4505:
[----:B------:R-:W-:-:S04]  /*e110*/  LOP3.LUT R2, R3, 0x80000000, RZ, 0xc0, !PT ;  /* 0x8000000003027812 */ /* 0x000fc800078ec0ff */
[----:B------:R-:W-:-:S04]  /*e120*/  SHF.R.U32.HI R3, RZ, 0x18, R2 ;  /* 0x00000018ff037819 */ /* 0x000fc80000011602 */
[----:B------:R-:W-:-:S05]  /*e130*/  LOP3.LUT R3, R0, R3, RZ, 0xfc, !PT ;  /* 0x0000000300037212 */ /* 0x000fca00078efcff */
[----:B------:R1:W-:Y:S01]  /*e140*/  STG.E.U8 desc[UR36][R16.64], R3 ;  /* 0x0000000310007986 */ /* 0x0003e2000c101124 */
[----:B------:R-:W-:Y:S05]  /*e150*/  BRA `(.L_x_4491) ;  /* 0x0000000400b87947 */ /* 0x000fea0003800000 */
.L_x_4501:
[----:B------:R-:W-:-:S05]  /*e160*/  HADD2.F32 R0, -RZ, R4.H0_H0 ;  /* 0x20000004ff007230 */ /* 0x000fca0000004100 */
[----:B------:R-:W-:-:S05]  /*e170*/  F2FP.BF16.F32.PACK_AB R0, RZ, R0 ;  /* 0x00000000ff00723e */ /* 0x000fca00000010ff */
[----:B------:R1:W-:Y:S01]  /*e180*/  STG.E.U16 desc[UR36][R16.64], R0 ;  /* 0x0000000010007986 */ /* 0x0003e2000c101524 */
[----:B------:R-:W-:Y:S05]  /*e190*/  BRA `(.L_x_4491) ;  /* 0x0000000400a87947 */ /* 0x000fea0003800000 */
.L_x_4498:
        /* <DEDUP_REMOVED lines=12> */
.L_x_4510:
        /* <DEDUP_REMOVED lines=17> */
.L_x_4513:
[----:B------:R-:W-:-:S04]  /*e370*/  LOP3.LUT R2, R3, 0x80000000, RZ, 0xc0, !PT ;  /* 0x8000000003027812 */ /* 0x000fc800078ec0ff */
[----:B------:R-:W-:-:S04]  /*e380*/  SHF.R.U32.HI R3, RZ, 0x18, R2 ;  /* 0x00000018ff037819 */ /* 0x000fc80000011602 */
[----:B------:R-:W-:-:S04]  /*e390*/  LOP3.LUT R0, R0, R3, RZ, 0xfc, !PT ;  /* 0x0000000300007212 */ /* 0x000fc800078efcff */
[----:B------:R-:W-:-:S07]  /*e3a0*/  PRMT R8, R0, 0x7610, R8 ;  /* 0x0000761000087816 */ /* 0x000fce0000000008 */
.L_x_4512:
[----:B------:R-:W-:Y:S05]  /*e3b0*/  BSYNC B0 ;  /* 0x0000000000007941 */ /* 0x000fea0003800000 */
.L_x_4511:
[----:B------:R1:W-:Y:S01]  /*e3c0*/  STG.E.U8 desc[UR36][R16.64], R8 ;  /* 0x0000000810007986 */ /* 0x0003e2000c101124 */
[----:B------:R-:W-:Y:S05]  /*e3d0*/  BRA `(.L_x_4491) ;  /* 0x0000000400187947 */ /* 0x000fea0003800000 */
.L_x_4509:
        /* <DEDUP_REMOVED lines=17> */
.L_x_4516:
[----:B------:R-:W-:-:S04]  /*e4f0*/  LOP3.LUT R2, R3, 0x80000000, RZ, 0xc0, !PT ;  /* 0x8000000003027812 */ /* 0x000fc800078ec0ff */
[----:B------:R-:W-:-:S04]  /*e500*/  SHF.R.U32.HI R3, RZ, 0x18, R2 ;  /* 0x00000018ff037819 */ /* 0x000fc80000011602 */
[----:B------:R-:W-:-:S04]  /*e510*/  LOP3.LUT R0, R0, R3, RZ, 0xfc, !PT ;  /* 0x0000000300007212 */ /* 0x000fc800078efcff */
[----:B------:R-:W-:-:S07]  /*e520*/  PRMT R8, R0, 0x7610, R8 ;  /* 0x0000761000087816 */ /* 0x000fce0000000008 */
.L_x_4515:
[----:B------:R-:W-:Y:S05]  /*e530*/  BSYNC B0 ;  /* 0x0000000000007941 */ /* 0x000fea0003800000 */
.L_x_4514:
[----:B------:R1:W-:Y:S01]  /*e540*/  STG.E.U8 desc[UR36][R16.64], R8 ;  /* 0x0000000810007986 */ /* 0x0003e2000c101124 */
[----:B------:R-:W-:Y:S05]  /*e550*/  BRA `(.L_x_4491) ;  /* 0x0000000000b87947 */ /* 0x000fea0003800000 */
.L_x_4508:
        /* <DEDUP_REMOVED lines=22> */
.L_x_4490:
        /* <DEDUP_REMOVED lines=16> */
.L_x_4519:
[----:B------:R-:W-:Y:S05]  /*e7c0*/  BRA `(.L_x_4491) ;  /* 0x00000000001c7947 */ /* 0x000fea0003800000 */
.L_x_4518:
[----:B------:R-:W-:-:S06]  /*e7d0*/  HADD2.F32 R2, -RZ, R4.H0_H0 ;  /* 0x20000004ff027230 */ /* 0x000fcc0000004100 */
[----:B------:R-:W1:Y:S02]  /*e7e0*/  F2I.U64.TRUNC R2, R2 ;  /* 0x0000000200027311 */ /* 0x000e64000020d800 */
[----:B-1----:R1:W-:Y:S01]  /*e7f0*/  STG.E.64 desc[UR36][R16.64], R2 ;  /* 0x0000000210007986 */ /* 0x0023e2000c101b24 */
[----:B------:R-:W-:Y:S05]  /*e800*/  BRA `(.L_x_4491) ;  /* 0x00000000000c7947 */ /* 0x000fea0003800000 */
.L_x_4517:
[----:B------:R-:W-:-:S04]  /*e810*/  HADD2.F32 R4, -RZ, R4.H0_H0 ;  /* 0x20000004ff047230 */ /* 0x000fc80000004100 */
[----:B------:R-:W1:Y:S02]  /*e820*/  F2I.FTZ.U32.TRUNC.NTZ R3, R4 ;  /* 0x0000000400037305 */ /* 0x000e64000021f000 */
[----:B-1----:R1:W-:Y:S02]  /*e830*/  STG.E desc[UR36][R16.64], R3 ;  /* 0x0000000310007986 */ /* 0x0023e4000c101924 */
.L_x_4491:
[----:B------:R-:W-:-:S07]  /*e840*/  VIADD R19, R19, 0x80 ;  /* 0x0000008013137836 */ /* 0x000fce0000000000 */
.L_x_4407:
[----:B------:R-:W-:Y:S05]  /*e850*/  BSYNC B6 ;  /* 0x0000000000067941 */ /* 0x000fea0003800000 */
.L_x_4406:
[----:B------:R-:W-:Y:S02]  /*e860*/  ULDC UR4, c[0x0][0x210] ;  /* 0x0000840000047ab9 */ /* 0x000fe40000000800 */
[----:B------:R-:W-:-:S13]  /*e870*/  ISETP.GE.AND P0, PT, R19, UR4, PT ;  /* 0x0000000413007c0c */ /* 0x000fda000bf06270 */
[----:B------:R-:W-:Y:S05]  /*e880*/  @P0 EXIT ;  /* 0x000000000000094d */ /* 0x000fea0003800000 */
        /* <DEDUP_REMOVED lines=354> */
.L_x_4520:
        /* <DEDUP_REMOVED lines=23> */
.L_x_4524:
[----:B------:R-:W2:Y:S02]  /*10020*/  LDG.E.U8 R2, desc[UR36][R2.64] ;  /* 0x0000002402027981 */ /* 0x000ea4000c1e1100 */
[----:B--2---:R-:W-:-:S04]  /*10030*/  I2FP.F32.U32 R0, R2 ;  /* 0x0000000200007245 */ /* 0x004fc80000201000 */
[----:B------:R-:W-:-:S04]  /*10040*/  F2FP.F16.F32.PACK_AB R0, RZ, R0 ;  /* 0x00000000ff00723e */ /* 0x000fc800000000ff */
[----:B------:R-:W-:Y:S01]  /*10050*/  PRMT R19, R0, 0x7610, R19 ;  /* 0x0000761000137816 */ /* 0x000fe20000000013 */
[----:B------:R-:W-:Y:S06]  /*10060*/  BRA `(.L_x_4526) ;  /* 0x0000000c00bc7947 */ /* 0x000fec0003800000 */
.L_x_4523:
        /* <DEDUP_REMOVED lines=11> */
.L_x_4528:
[----:B------:R-:W2:Y:S02]  /*10120*/  LDG.E R2, desc[UR36][R2.64] ;  /* 0x0000002402027981 */ /* 0x000ea4000c1e1900 */
[----:B--2---:R-:W-:-:S04]  /*10130*/  I2FP.F32.S32 R0, R2 ;  /* 0x0000000200007245 */ /* 0x004fc80000201400 */
[----:B------:R-:W-:-:S04]  /*10140*/  F2FP.F16.F32.PACK_AB R0, RZ, R0 ;  /* 0x00000000ff00723e */ /* 0x000fc800000000ff */
[----:B------:R-:W-:Y:S01]  /*10150*/  PRMT R19, R0, 0x7610, R19 ;  /* 0x0000761000137816 */ /* 0x000fe20000000013 */
[----:B------:R-:W-:Y:S06]  /*10160*/  BRA `(.L_x_4526) ;  /* 0x0000000c007c7947 */ /* 0x000fec0003800000 */
.L_x_4527:
[----:B------:R-:W2:Y:S02]  /*10170*/  LDG.E.U16 R2, desc[UR36][R2.64] ;  /* 0x0000002402027981 */ /* 0x000ea4000c1e1500 */
[----:B--2---:R-:W1:Y:S02]  /*10180*/  I2F.S16 R0, R2 ;  /* 0x0000000200007306 */ /* 0x004e640000101400 */
[----:B-1----:R-:W-:-:S04]  /*10190*/  F2FP.F16.F32.PACK_AB R0, RZ, R0 ;  /* 0x00000000ff00723e */ /* 0x002fc800000000ff */
[----:B------:R-:W-:Y:S01]  /*101a0*/  PRMT R19, R0, 0x7610, R19 ;  /* 0x0000761000137816 */ /* 0x000fe20000000013 */
[----:B------:R-:W-:Y:S06]  /*101b0*/  BRA `(.L_x_4526) ;  /* 0x0000000c00687947 */ /* 0x000fec0003800000 */
.L_x_4522:
        /* <DEDUP_REMOVED lines=9> */
.L_x_4530:
[----:B------:R1:W5:Y:S01]  /*10250*/  LDG.E.U16 R19, desc[UR36][R2.64] ;  /* 0x0000002402137981 */ /* 0x000362000c1e1500 */
[----:B------:R-:W-:Y:S05]  /*10260*/  BRA `(.L_x_4526) ;  /* 0x0000000c003c7947 */ /* 0x000fea0003800000 */
.L_x_4529:
        /* <DEDUP_REMOVED lines=9> */
.L_x_4532:
[----:B------:R2:W5:Y:S01]  /*10300*/  LDG.E.U16 R19, desc[UR36][R2.64] ;  /* 0x0000002402137981 */ /* 0x000562000c1e1500 */
[----:B------:R-:W-:Y:S05]  /*10310*/  BRA `(.L_x_4526) ;  /* 0x0000000c00107947 */ /* 0x000fea0003800000 */
.L_x_4531:
        /* <DEDUP_REMOVED lines=9> */
.L_x_4521:
        /* <DEDUP_REMOVED lines=14> */
.L_x_4535:
        /* <DEDUP_REMOVED lines=9> */
.L_x_4534:
        /* <DEDUP_REMOVED lines=28> */
.L_x_4537:
        /* <DEDUP_REMOVED lines=15> */
.L_x_4536:
[----:B------:R-:W2:Y:S02]  /*107d0*/  LDG.E.U16 R0, desc[UR36][R2.64] ;  /* 0x0000002402007981 */ /* 0x000ea4000c1e1500 */
[----:B--2---:R-:W-:-:S05]  /*107e0*/  IMAD.U32 R0, R0, 0x10000, RZ ;  /* 0x0001000000007824 */ /* 0x004fca00078e00ff */
[----:B------:R-:W-:-:S04]  /*107f0*/  F2FP.F16.F32.PACK_AB R0, RZ, R0 ;  /* 0x00000000ff00723e */ /* 0x000fc800000000ff */
[----:B------:R-:W-:Y:S01]  /*10800*/  PRMT R19, R0, 0x7610, R19 ;  /* 0x0000761000137816 */ /* 0x000fe20000000013 */
[----:B------:R-:W-:Y:S06]  /*10810*/  BRA `(.L_x_4526) ;  /* 0x0000000400d07947 */ /* 0x000fec0003800000 */
.L_x_4533:
        /* <DEDUP_REMOVED lines=13> */
.L_x_4540:
        /* <DEDUP_REMOVED lines=21> */
.L_x_4544:
[----:B------:R-:W-:Y:S05]  /*10a40*/  BSYNC B1 ;  /* 0x0000000000017941 */ /* 0x000fea0003800000 */
.L_x_4543:
[----:B------:R-:W-:Y:S01]  /*10a50*/  LEA R3, R0, 0x3b800000, 0x17 ;  /* 0x3b80000000037811 */ /* 0x000fe200078eb8ff */
[----:B------:R-:W-:-:S05]  /*10a60*/  IMAD.SHL.U32 R0, R2, 0x100000, RZ ;  /* 0x0010000002007824 */ /* 0x000fca00078e00ff */
[----:B------:R-:W-:-:S07]  /*10a70*/  LOP3.LUT R0, R3, R0, R4, 0xfe, !PT ;  /* 0x0000000003007212 */ /* 0x000fce00078efe04 */
.L_x_4542:
[----:B------:R-:W-:Y:S05]  /*10a80*/  BSYNC B0 ;  /* 0x0000000000007941 */ /* 0x000fea0003800000 */
.L_x_4541:
[----:B------:R-:W-:-:S04]  /*10a90*/  F2FP.F16.F32.PACK_AB R0, RZ, R0 ;  /* 0x00000000ff00723e */ /* 0x000fc800000000ff */
[----:B------:R-:W-:Y:S01]  /*10aa0*/  PRMT R19, R0, 0x7610, R19 ;  /* 0x0000761000137816 */ /* 0x000fe20000000013 */
[----:B------:R-:W-:Y:S06]  /*10ab0*/  BRA `(.L_x_4526) ;  /* 0x0000000400287947 */ /* 0x000fec0003800000 */
.L_x_4539:
        /* <DEDUP_REMOVED lines=21> */
.L_x_4548:
[----:B------:R-:W-:Y:S05]  /*10c10*/  BSYNC B1 ;  /* 0x0000000000017941 */ /* 0x000fea0003800000 */
.L_x_4547:
[----:B------:R-:W-:Y:S01]  /*10c20*/  LEA R3, R0, 0x37800000, 0x17 ;  /* 0x3780000000037811 */ /* 0x000fe200078eb8ff */
[----:B------:R-:W-:-:S05]  /*10c30*/  IMAD.SHL.U32 R0, R2, 0x200000, RZ ;  /* 0x0020000002007824 */ /* 0x000fca00078e00ff */
[----:B------:R-:W-:-:S07]  /*10c40*/  LOP3.LUT R0, R3, R0, R4, 0xfe, !PT ;  /* 0x0000000003007212 */ /* 0x000fce00078efe04 */
.L_x_4546:
[----:B------:R-:W-:Y:S05]  /*10c50*/  BSYNC B0 ;  /* 0x0000000000007941 */ /* 0x000fea0003800000 */
.L_x_4545:
[----:B------:R-:W-:-:S04]  /*10c60*/  F2FP.F16.F32.PACK_AB R0, RZ, R0 ;  /* 0x00000000ff00723e */ /* 0x000fc800000000ff */
[----:B------:R-:W-:Y:S01]  /*10c70*/  PRMT R19, R0, 0x7610, R19 ;  /* 0x0000761000137816 */ /* 0x000fe20000000013 */
[----:B------:R-:W-:Y:S06]  /*10c80*/  BRA `(.L_x_4526) ;  /* 0x0000000000b47947 */ /* 0x000fec0003800000 */
.L_x_4538:
        /* <DEDUP_REMOVED lines=14> */
.L_x_4552:
[----:B------:R-:W-:Y:S05]  /*10d70*/  BSYNC B0 ;  /* 0x0000000000007941 */ /* 0x000fea0003800000 */
.L_x_4551:
[----:B------:R-:W-:-:S04]  /*10d80*/  F2FP.F16.F32.PACK_AB R0, RZ, R0 ;  /* 0x00000000ff00723e */ /* 0x000fc800000000ff */
[----:B------:R-:W-:Y:S01]  /*10d90*/  PRMT R19, R0, 0x7610, R19 ;  /* 0x0000761000137816 */ /* 0x000fe20000000013 */
[----:B------:R-:W-:Y:S06]  /*10da0*/  BRA `(.L_x_4526) ;  /* 0x00000000006c7947 */ /* 0x000fec0003800000 */
.L_x_4525:
        /* <DEDUP_REMOVED lines=16> */
.L_x_4553:
[----:B------:R-:W-:Y:S01]  /*10eb0*/  PRMT R19, RZ, 0x7610, R19 ;  /* 0x00007610ff137816 */ /* 0x000fe20000000013 */
[----:B------:R-:W-:Y:S06]  /*10ec0*/  BRA `(.L_x_4526) ;  /* 0x0000000000247947 */ /* 0x000fec0003800000 */
.L_x_4550:
[----:B------:R-:W2:Y:S02]  /*10ed0*/  LDG.E.64 R2, desc[UR36][R2.64] ;  /* 0x0000002402027981 */ /* 0x000ea4000c1e1b00 */
[----:B--2---:R-:W1:Y:S02]  /*10ee0*/  I2F.U64 R0, R2 ;  /* 0x0000000200007312 */ /* 0x004e640000301000 */
[----:B-1----:R-:W-:-:S04]  /*10ef0*/  F2FP.F16.F32.PACK_AB R0, RZ, R0 ;  /* 0x00000000ff00723e */ /* 0x002fc800000000ff */
[----:B------:R-:W-:Y:S01]  /*10f00*/  PRMT R19, R0, 0x7610, R19 ;  /* 0x0000761000137816 */ /* 0x000fe20000000013 */
[----:B------:R-:W-:Y:S06]  /*10f10*/  BRA `(.L_x_4526) ;  /* 0x0000000000107947 */ /* 0x000fec0003800000 */
.L_x_4549:
[----:B------:R-:W2:Y:S02]  /*10f20*/  LDG.E R2, desc[UR36][R2.64] ;  /* 0x0000002402027981 */ /* 0x000ea4000c1e1900 */
[----:B--2---:R-:W-:-:S04]  /*10f30*/  I2FP.F32.U32 R0, R2 ;  /* 0x0000000200007245 */ /* 0x004fc80000201000 */
[----:B------:R-:W-:-:S04]  /*10f40*/  F2FP.F16.F32.PACK_AB R0, RZ, R0 ;  /* 0x00000000ff00723e */ /* 0x000fc800000000ff */
[----:B------:R-:W-:-:S07]  /*10f50*/  PRMT R19, R0, 0x7610, R19 ;  /* 0x0000761000137816 */ /* 0x000fce0000000013 */
.L_x_4526:
        /* <DEDUP_REMOVED lines=20> */
.L_x_4557:
[----:B------:R-:W2:Y:S02]  /*110a0*/  LDG.E.U8 R4, desc[UR36][R4.64] ;  /* 0x0000002404047981 */ /* 0x000ea4000c1e1100 */
[----:B--2---:R-:W-:-:S04]  /*110b0*/  I2FP.F32.U32 R0, R4 ;  /* 0x0000000400007245 */ /* 0x004fc80000201000 */
[----:B------:R-:W-:-:S04]  /*110c0*/  F2FP.F16.F32.PACK_AB R0, RZ, R0 ;  /* 0x00000000ff00723e */ /* 0x000fc800000000ff */
[----:B------:R-:W-:Y:S01]  /*110d0*/  PRMT R2, R0, 0x7610, R2 ;  /* 0x0000761000027816 */ /* 0x000fe20000000002 */
[----:B------:R-:W-:Y:S06]  /*110e0*/  BRA `(.L_x_4559) ;  /* 0x0000000c00b87947 */ /* 0x000fec0003800000 */
.L_x_4556:
        /* <DEDUP_REMOVED lines=11> */
.L_x_4561:
[----:B------:R-:W2:Y:S02]  /*111a0*/  LDG.E R4, desc[UR36][R4.64] ;  /* 0x0000002404047981 */ /* 0x000ea4000c1e1900 */
[----:B--2---:R-:W-:-:S04]  /*111b0*/  I2FP.F32.S32 R0, R4 ;  /* 0x0000000400007245 */ /* 0x004fc80000201400 */
[----:B------:R-:W-:-:S04]  /*111c0*/  F2FP.F16.F32.PACK_AB R0, RZ, R0 ;  /* 0x00000000ff00723e */ /* 0x000fc800000000ff */
[----:B------:R-:W-:Y:S01]  /*111d0*/  PRMT R2, R0, 0x7610, R2 ;  /* 0x0000761000027816 */ /* 0x000fe20000000002 */
[----:B------:R-:W-:Y:S06]  /*111e0*/  BRA `(.L_x_4559) ;  /* 0x0000000c00787947 */ /* 0x000fec0003800000 */
.L_x_4560:
[----:B------:R-:W2:Y:S02]  /*111f0*/  LDG.E.U16 R4, desc[UR36][R4.64] ;  /* 0x0000002404047981 */ /* 0x000ea4000c1e1500 */
[----:B--2---:R-:W1:Y:S02]  /*11200*/  I2F.S16 R0, R4 ;  /* 0x0000000400007306 */ /* 0x004e640000101400 */
[----:B-1----:R-:W-:-:S04]  /*11210*/  F2FP.F16.F32.PACK_AB R0, RZ, R0 ;  /* 0x00000000ff00723e */ /* 0x002fc800000000ff */
[----:B------:R-:W-:Y:S01]  /*11220*/  PRMT R2, R0, 0x7610, R2 ;  /* 0x0000761000027816 */ /* 0x000fe20000000002 */
[----:B------:R-:W-:Y:S06]  /*11230*/  BRA `(.L_x_4559) ;  /* 0x0000000c00647947 */ /* 0x000fec0003800000 */
.L_x_4555:
        /* <DEDUP_REMOVED lines=9> */
.L_x_4563:
[----:B------:R2:W5:Y:S01]  /*112d0*/  LDG.E.U16 R2, desc[UR36][R4.64] ;  /* 0x0000002404027981 */ /* 0x000562000c1e1500 */
[----:B------:R-:W-:Y:S05]  /*112e0*/  BRA `(.L_x_4559) ;  /* 0x0000000c00387947 */ /* 0x000fea0003800000 */
.L_x_4562:
        /* <DEDUP_REMOVED lines=9> */
.L_x_4565:
[----:B------:R1:W5:Y:S01]  /*11380*/  LDG.E.U16 R2, desc[UR36][R4.64] ;  /* 0x0000002404027981 */ /* 0x000362000c1e1500 */
[----:B------:R-:W-:Y:S05]  /*11390*/  BRA `(.L_x_4559) ;  /* 0x0000000c000c7947 */ /* 0x000fea0003800000 */
.L_x_4564:
        /* <DEDUP_REMOVED lines=9> */
.L_x_4554:
        /* <DEDUP_REMOVED lines=14> */
.L_x_4568:
        /* <DEDUP_REMOVED lines=9> */
.L_x_4567:
        /* <DEDUP_REMOVED lines=28> */
.L_x_4570:
        /* <DEDUP_REMOVED lines=14> */
.L_x_4569:
[----:B------:R-:W2:Y:S02]  /*11840*/  LDG.E.U16 R0, desc[UR36][R4.64] ;  /* 0x0000002404007981 */ /* 0x000ea4000c1e1500 */
[----:B--2---:R-:W-:-:S05]  /*11850*/  IMAD.U32 R0, R0, 0x10000, RZ ;  /* 0x0001000000007824 */ /* 0x004fca00078e00ff */
[----:B------:R-:W-:-:S04]  /*11860*/  F2FP.F16.F32.PACK_AB R0, RZ, R0 ;  /* 0x00000000ff00723e */ /* 0x000fc800000000ff */
[----:B------:R-:W-:Y:S01]  /*11870*/  PRMT R2, R0, 0x7610, R2 ;  /* 0x0000761000027816 */ /* 0x000fe20000000002 */
[----:B------:R-:W-:Y:S06]  /*11880*/  BRA `(.L_x_4559) ;  /* 0x0000000400d07947 */ /* 0x000fec0003800000 */
.L_x_4566:
        /* <DEDUP_REMOVED lines=13> */
.L_x_4573:
        /* <DEDUP_REMOVED lines=21> */
.L_x_4577:
[----:B------:R-:W-:Y:S05]  /*11ab0*/  BSYNC B1 ;  /* 0x0000000000017941 */ /* 0x000fea0003800000 */
.L_x_4576:
[----:B------:R-:W-:Y:S01]  /*11ac0*/  LEA R3, R0, 0x3b800000, 0x17 ;  /* 0x3b80000000037811 */ /* 0x000fe200078eb8ff */
[----:B------:R-:W-:-:S05]  /*11ad0*/  IMAD.SHL.U32 R0, R2, 0x100000, RZ ;  /* 0x0010000002007824 */ /* 0x000fca00078e00ff */
[----:B------:R-:W-:-:S07]  /*11ae0*/  LOP3.LUT R0, R3, R0, R4, 0xfe, !PT ;  /* 0x0000000003007212 */ /* 0x000fce00078efe04 */
.L_x_4575:
[----:B------:R-:W-:Y:S05]  /*11af0*/  BSYNC B0 ;  /* 0x0000000000007941 */ /* 0x000fea0003800000 */
.L_x_4574:
[----:B------:R-:W-:-:S04]  /*11b00*/  F2FP.F16.F32.PACK_AB R0, RZ, R0 ;  /* 0x00000000ff00723e */ /* 0x000fc800000000ff */
[----:B------:R-:W-:Y:S01]  /*11b10*/  PRMT R2, R0, 0x7610, R2 ;  /* 0x0000761000027816 */ /* 0x000fe20000000002 */
[----:B------:R-:W-:Y:S06]  /*11b20*/  BRA `(.L_x_4559) ;  /* 0x0000000400287947 */ /* 0x000fec0003800000 */
.L_x_4572:
        /* <DEDUP_REMOVED lines=21> */
.L_x_4581:
[----:B------:R-:W-:Y:S05]  /*11c80*/  BSYNC B1 ;  /* 0x0000000000017941 */ /* 0x000fea0003800000 */
.L_x_4580:
[----:B------:R-:W-:Y:S01]  /*11c90*/  LEA R3, R0, 0x37800000, 0x17 ;  /* 0x3780000000037811 */ /* 0x000fe200078eb8ff */
[----:B------:R-:W-:-:S05]  /*11ca0*/  IMAD.SHL.U32 R0, R2, 0x200000, RZ ;  /* 0x0020000002007824 */ /* 0x000fca00078e00ff */
[----:B------:R-:W-:-:S07]  /*11cb0*/  LOP3.LUT R0, R3, R0, R4, 0xfe, !PT ;  /* 0x0000000003007212 */ /* 0x000fce00078efe04 */
.L_x_4579:
[----:B------:R-:W-:Y:S05]  /*11cc0*/  BSYNC B0 ;  /* 0x0000000000007941 */ /* 0x000fea0003800000 */
.L_x_4578:
[----:B------:R-:W-:-:S04]  /*11cd0*/  F2FP.F16.F32.PACK_AB R0, RZ, R0 ;  /* 0x00000000ff00723e */ /* 0x000fc800000000ff */
[----:B------:R-:W-:Y:S01]  /*11ce0*/  PRMT R2, R0, 0x7610, R2 ;  /* 0x0000761000027816 */ /* 0x000fe20000000002 */
[----:B------:R-:W-:Y:S06]  /*11cf0*/  BRA `(.L_x_4559) ;  /* 0x0000000000b47947 */ /* 0x000fec0003800000 */
.L_x_4571:
        /* <DEDUP_REMOVED lines=14> */
.L_x_4585:
[----:B------:R-:W-:Y:S05]  /*11de0*/  BSYNC B0 ;  /* 0x0000000000007941 */ /* 0x000fea0003800000 */
.L_x_4584:
[----:B------:R-:W-:-:S04]  /*11df0*/  F2FP.F16.F32.PACK_AB R0, RZ, R0 ;  /* 0x00000000ff00723e */ /* 0x000fc800000000ff */
[----:B------:R-:W-:Y:S01]  /*11e00*/  PRMT R2, R0, 0x7610, R2 ;  /* 0x0000761000027816 */ /* 0x000fe20000000002 */
[----:B------:R-:W-:Y:S06]  /*11e10*/  BRA `(.L_x_4559) ;  /* 0x00000000006c7947 */ /* 0x000fec0003800000 */
.L_x_4558:
        /* <DEDUP_REMOVED lines=16> */
.L_x_4586:
[----:B------:R-:W-:Y:S01]  /*11f20*/  PRMT R2, RZ, 0x7610, R2 ;  /* 0x00007610ff027816 */ /* 0x000fe20000000002 */
[----:B------:R-:W-:Y:S06]  /*11f30*/  BRA `(.L_x_4559) ;  /* 0x0000000000247947 */ /* 0x000fec0003800000 */
.L_x_4583:
[----:B------:R-:W2:Y:S02]  /*11f40*/  LDG.E.64 R4, desc[UR36][R4.64] ;  /* 0x0000002404047981 */ /* 0x000ea4000c1e1b00 */
[----:B--2---:R-:W1:Y:S02]  /*11f50*/  I2F.U64 R0, R4 ;  /* 0x0000000400007312 */ /* 0x004e640000301000 */
[----:B-1----:R-:W-:-:S04]  /*11f60*/  F2FP.F16.F32.PACK_AB R0, RZ, R0 ;  /* 0x00000000ff00723e */ /* 0x002fc800000000ff */
[----:B------:R-:W-:Y:S01]  /*11f70*/  PRMT R2, R0, 0x7610, R2 ;  /* 0x0000761000027816 */ /* 0x000fe20000000002 */
[----:B------:R-:W-:Y:S06]  /*11f80*/  BRA `(.L_x_4559) ;  /* 0x0000000000107947 */ /* 0x000fec0003800000 */
.L_x_4582:
[----:B------:R-:W2:Y:S02]  /*11f90*/  LDG.E R4, desc[UR36][R4.64] ;  /* 0x0000002404047981 */ /* 0x000ea4000c1e1900 */
[----:B--2---:R-:W-:-:S04]  /*11fa0*/  I2FP.F32.U32 R0, R4 ;  /* 0x0000000400007245 */ /* 0x004fc80000201000 */
[----:B------:R-:W-:-:S04]  /*11fb0*/  F2FP.F16.F32.PACK_AB R0, RZ, R0 ;  /* 0x00000000ff00723e */ /* 0x000fc800000000ff */
[----:B------:R-:W-:-:S07]  /*11fc0*/  PRMT R2, R0, 0x7610, R2 ;  /* 0x0000761000027816 */ /* 0x000fce0000000002 */
.L_x_4559:
        /* <DEDUP_REMOVED lines=35> */
.L_x_4594:
[----:B------:R-:W-:Y:S01]  /*12200*/  FSETP.GEU.FTZ.AND P0, PT, R7, -R9, PT ;  /* 0x800000090700720b */ /* 0x000fe20003f1e000 */
[----:B------:R-:W-:-:S12]  /*12210*/  FADD.FTZ R5, R5, -1 ;  /* 0xbf80000005057421 */ /* 0x000fd80000010000 */
[----:B------:R-:W-:-:S07]  /*12220*/  @!P0 FADD.FTZ R5, R5, -1 ;  /* 0xbf80000005058421 */ /* 0x000fce0000010000 */
.L_x_4593:
[----:B------:R-:W-:Y:S05]  /*12230*/  BSYNC B2 ;  /* 0x0000000000027941 */ /* 0x000fea0003800000 */
.L_x_4592:
[----:B------:R-:W-:Y:S01]  /*12240*/  FFMA.FTZ R4, -R9, R5, R4 ;  /* 0x0000000509047223 */ /* 0x000fe20000010104 */
[----:B------:R-:W-:Y:S06]  /*12250*/  BRA `(.L_x_4590) ;  /* 0x00000000007c7947 */ /* 0x000fec0003800000 */
.L_x_4591:
        /* <DEDUP_REMOVED lines=15> */
.L_x_4597:
        /* <DEDUP_REMOVED lines=13> */
.L_x_4596:
[----:B------:R-:W-:Y:S05]  /*12420*/  BSYNC B2 ;  /* 0x0000000000027941 */ /* 0x000fea0003800000 */
.L_x_4595:
[----:B------:R-:W-:-:S04]  /*12430*/  FMUL.FTZ R5, R4, 1.1920928955078125e-07 ;  /* 0x3400000004057820 */ /* 0x000fc80000410000 */
[----:B------:R-:W-:-:S07]  /*12440*/  FMUL.FTZ R4, R8, R5 ;  /* 0x0000000508047220 */ /* 0x000fce0000410000 */
.L_x_4590:
[----:B------:R-:W-:Y:S05]  /*12450*/  BSYNC B1 ;  /* 0x0000000000017941 */ /* 0x000fea0003800000 */
.L_x_4589:
        /* <DEDUP_REMOVED lines=28> */
.L_x_4588:
[----:B------:R-:W-:Y:S05]  /*12620*/  BSYNC B0 ;  /* 0x0000000000007941 */ /* 0x000fea0003800000 */
.L_x_4587:
        /* <DEDUP_REMOVED lines=14> */
[----:B-1----:R-:W-:Y:S01]  /*12710*/  STG.E.U8 desc[UR36][R16.64], R3 ;  /* 0x0000000310007986 */ /* 0x002fe2000c101124 */
[----:B------:R-:W-:Y:S05]  /*12720*/  EXIT ;  /* 0x000000000000794d */ /* 0x000fea0003800000 */
.L_x_4601:
[----:B------:R-:W-:-:S06]  /*12730*/  HADD2.F32 R3, -RZ, R4.H0_H0 ;  /* 0x20000004ff037230 */ /* 0x000fcc0000004100 */
[----:B------:R-:W1:Y:S02]  /*12740*/  F2I.S64.TRUNC R2, R3 ;  /* 0x0000000300027311 */ /* 0x000e64000020d900 */
[----:B-1----:R-:W-:Y:S01]  /*12750*/  STG.E.U8 desc[UR36][R16.64], R2 ;  /* 0x0000000210007986 */ /* 0x002fe2000c101124 */
[----:B------:R-:W-:Y:S05]  /*12760*/  EXIT ;  /* 0x000000000000794d */ /* 0x000fea0003800000 */
.L_x_4600:
        /* <DEDUP_REMOVED lines=8> */
[----:B-1----:R-:W-:Y:S01]  /*127f0*/  STG.E.64 desc[UR36][R16.64], R2 ;  /* 0x0000000210007986 */ /* 0x002fe2000c101b24 */
[----:B------:R-:W-:Y:S05]  /*12800*/  EXIT ;  /* 0x000000000000794d */ /* 0x000fea0003800000 */
.L_x_4604:
[----:B------:R-:W-:-:S04]  /*12810*/  HADD2.F32 R4, -RZ, R4.H0_H0 ;  /* 0x20000004ff047230 */ /* 0x000fc80000004100 */
[----:B------:R-:W1:Y:S02]  /*12820*/  F2I.FTZ.TRUNC.NTZ R3, R4 ;  /* 0x0000000400037305 */ /* 0x000e64000021f100 */
[----:B-1----:R-:W-:Y:S01]  /*12830*/  STG.E desc[UR36][R16.64], R3 ;  /* 0x0000000310007986 */ /* 0x002fe2000c101924 */
[----:B------:R-:W-:Y:S05]  /*12840*/  EXIT ;  /* 0x000000000000794d */ /* 0x000fea0003800000 */
.L_x_4603:
[----:B------:R-:W-:-:S04]  /*12850*/  HADD2.F32 R4, -RZ, R4.H0_H0 ;  /* 0x20000004ff047230 */ /* 0x000fc80000004100 */
[----:B------:R-:W1:Y:S02]  /*12860*/  F2I.FTZ.TRUNC.NTZ R3, R4 ;  /* 0x0000000400037305 */ /* 0x000e64000021f100 */
[----:B-1----:R-:W-:Y:S01]  /*12870*/  STG.E.U16 desc[UR36][R16.64], R3 ;  /* 0x0000000310007986 */ /* 0x002fe2000c101524 */
[----:B------:R-:W-:Y:S05]  /*12880*/  EXIT ;  /* 0x000000000000794d */ /* 0x000fea0003800000 */
.L_x_4599:
[----:B------:R-:W-:-:S13]  /*12890*/  ISETP.GT.AND P0, PT, R0, 0x6, PT ;  /* 0x000000060000780c */ /* 0x000fda0003f04270 */
[----:B------:R-:W-:Y:S05]  /*128a0*/  @P0 BRA `(.L_x_4605) ;  /* 0x0000000000240947 */ /* 0x000fea0003800000 */
[----:B------:R-:W-:-:S13]  /*128b0*/  ISETP.NE.AND P0, PT, R0, 0x5, PT ;  /* 0x000000050000780c */ /* 0x000fda0003f05270 */
[----:B------:R-:W-:Y:S05]  /*128c0*/  @!P0 BRA `(.L_x_4606) ;  /* 0x0000000000148947 */ /* 0x000fea0003800000 */
[----:B------:R-:W-:-:S13]  /*128d0*/  ISETP.NE.AND P0, PT, R0, 0x6, PT ;  /* 0x000000060000780c */ /* 0x000fda0003f05270 */
[----:B------:R-:W-:Y:S05]  /*128e0*/  @P0 BRA `(.L_x_4602) ;  /* 0x0000000800c40947 */ /* 0x000fea0003800000 */
[----:B------:R-:W-:-:S05]  /*128f0*/  HADD2.F32 R3, -RZ, R4.H0_H0 ;  /* 0x20000004ff037230 */ /* 0x000fca0000004100 */
[----:B------:R-:W-:Y:S01]  /*12900*/  STG.E desc[UR36][R16.64], R3 ;  /* 0x0000000310007986 */ /* 0x000fe2000c101924 */
[----:B------:R-:W-:Y:S05]  /*12910*/  EXIT ;  /* 0x000000000000794d */ /* 0x000fea0003800000 */
.L_x_4606:
[----:B------:R-:W-:Y:S01]  /*12920*/  STG.E.U16 desc[UR36][R16.64], R4 ;  /* 0x0000000410007986 */ /* 0x000fe2000c101524 */
[----:B------:R-:W-:Y:S05]  /*12930*/  EXIT ;  /* 0x000000000000794d */ /* 0x000fea0003800000 */
.L_x_4605:
        /* <DEDUP_REMOVED lines=8> */
[----:B------:R-:W-:Y:S01]  /*129c0*/  STG.E.64 desc[UR36][R16.64], R4 ;  /* 0x0000000410007986 */ /* 0x000fe2000c101b24 */
[----:B------:R-:W-:Y:S05]  /*129d0*/  EXIT ;  /* 0x000000000000794d */ /* 0x000fea0003800000 */
.L_x_4608:
[----:B------:R-:W-:-:S05]  /*129e0*/  HADD2.F32 R0, -RZ, R4.H0_H0 ;  /* 0x20000004ff007230 */ /* 0x000fca0000004100 */
[----:B------:R-:W-:-:S04]  /*129f0*/  F2FP.F16.F32.PACK_AB R0, RZ, R0 ;  /* 0x00000000ff00723e */ /* 0x000fc800000000ff */
[----:B------:R-:W-:-:S05]  /*12a00*/  PRMT R0, R0, 0x5410, RZ ;  /* 0x0000541000007816 */ /* 0x000fca00000000ff */
[----:B------:R-:W-:Y:S01]  /*12a10*/  STG.E desc[UR36][R16.64], R0 ;  /* 0x0000000010007986 */ /* 0x000fe2000c101924 */
[----:B------:R-:W-:Y:S05]  /*12a20*/  EXIT ;  /* 0x000000000000794d */ /* 0x000fea0003800000 */
.L_x_4607:
[----:B------:R-:W-:-:S05]  /*12a30*/  HADD2.F32 R2, -RZ, R4.H0_H0 ;  /* 0x20000004ff027230 */ /* 0x000fca0000004100 */
[----:B------:R-:W-:-:S06]  /*12a40*/  FMUL.FTZ R2, R2, 1 ;  /* 0x3f80000002027820 */ /* 0x000fcc0000410000 */
[----:B------:R-:W1:Y:S02]  /*12a50*/  F2F.F64.F32 R2, R2 ;  /* 0x0000000200027310 */ /* 0x000e640000201800 */
[----:B-1----:R-:W-:Y:S01]  /*12a60*/  STG.E.64 desc[UR36][R16.64], R2 ;  /* 0x0000000210007986 */ /* 0x002fe2000c101b24 */
[----:B------:R-:W-:Y:S05]  /*12a70*/  EXIT ;  /* 0x000000000000794d */ /* 0x000fea0003800000 */
.L_x_4598:
        /* <DEDUP_REMOVED lines=11> */
[----:B------:R-:W-:Y:S01]  /*12b30*/  STG.E.U8 desc[UR36][R16.64], R3 ;  /* 0x0000000310007986 */ /* 0x000fe2000c101124 */
[----:B------:R-:W-:Y:S05]  /*12b40*/  EXIT ;  /* 0x000000000000794d */ /* 0x000fea0003800000 */
.L_x_4611:
[----:B------:R-:W-:Y:S01]  /*12b50*/  HADD2.F32 R4, -RZ, R4.H0_H0 ;  /* 0x20000004ff047230 */ /* 0x000fe20000004100 */
[----:B------:R-:W-:-:S04]  /*12b60*/  CS2R R6, SRZ ;  /* 0x0000000000067805 */ /* 0x000fc8000001ff00 */
[----:B------:R-:W-:-:S06]  /*12b70*/  FMUL.FTZ R4, R4, 1 ;  /* 0x3f80000004047820 */ /* 0x000fcc0000410000 */
[----:B------:R-:W1:Y:S02]  /*12b80*/  F2F.F64.F32 R4, R4 ;  /* 0x0000000400047310 */ /* 0x000e640000201800 */
[----:B-1----:R-:W-:Y:S01]  /*12b90*/  STG.E.128 desc[UR36][R16.64], R4 ;  /* 0x0000000410007986 */ /* 0x002fe2000c101d24 */
[----:B------:R-:W-:Y:S05]  /*12ba0*/  EXIT ;  /* 0x000000000000794d */ /* 0x000fea0003800000 */
.L_x_4610:
        /* <DEDUP_REMOVED lines=21> */
.L_x_4615:
[----:B------:R-:W-:Y:S05]  /*12d00*/  BSYNC B0 ;  /* 0x0000000000007941 */ /* 0x000fea0003800000 */
.L_x_4614:
[----:B------:R-:W-:-:S05]  /*12d10*/  LOP3.LUT R3, R0, R3, RZ, 0xfc, !PT ;  /* 0x0000000300037212 */ /* 0x000fca00078efcff */
[----:B------:R-:W-:Y:S01]  /*12d20*/  STG.E.U8 desc[UR36][R16.64], R3 ;  /* 0x0000000310007986 */ /* 0x000fe2000c101124 */
[----:B------:R-:W-:Y:S05]  /*12d30*/  EXIT ;  /* 0x000000000000794d */ /* 0x000fea0003800000 */
.L_x_4613:
        /* <DEDUP_REMOVED lines=13> */
.L_x_4617:
[----:B------:R-:W-:Y:S01]  /*12e10*/  IMAD.MOV.U32 R0, RZ, RZ, 0x7f ;  /* 0x0000007fff007424 */ /* 0x000fe200078e00ff */
[----:B------:R-:W-:-:S04]  /*12e20*/  ISETP.GT.U32.AND P0, PT, R2, 0x7f800000, PT ;  /* 0x7f8000000200780c */ /* 0x000fc80003f04070 */
[----:B------:R-:W-:-:S09]  /*12e30*/  SEL R0, R0, 0x7c, P0 ;  /* 0x0000007c00007807 */ /* 0x000fd20000000000 */
.L_x_4618:
[----:B------:R-:W-:Y:S05]  /*12e40*/  BSYNC B0 ;  /* 0x0000000000007941 */ /* 0x000fea0003800000 */
.L_x_4616:
[----:B------:R-:W-:-:S04]  /*12e50*/  LOP3.LUT R2, R3, 0x80000000, RZ, 0xc0, !PT ;  /* 0x8000000003027812 */ /* 0x000fc800078ec0ff */
[----:B------:R-:W-:-:S04]  /*12e60*/  SHF.R.U32.HI R3, RZ, 0x18, R2 ;  /* 0x00000018ff037819 */ /* 0x000fc80000011602 */
[----:B------:R-:W-:-:S05]  /*12e70*/  LOP3.LUT R3, R0, R3, RZ, 0xfc, !PT ;  /* 0x0000000300037212 */ /* 0x000fca00078efcff */
[----:B------:R-:W-:Y:S01]  /*12e80*/  STG.E.U8 desc[UR36][R16.64], R3 ;  /* 0x0000000310007986 */ /* 0x000fe2000c101124 */
[----:B------:R-:W-:Y:S05]  /*12e90*/  EXIT ;  /* 0x000000000000794d */ /* 0x000fea0003800000 */
.L_x_4612:
[----:B------:R-:W-:-:S05]  /*12ea0*/  HADD2.F32 R0, -RZ, R4.H0_H0 ;  /* 0x20000004ff007230 */ /* 0x000fca0000004100 */
[----:B------:R-:W-:-:S05]  /*12eb0*/  F2FP.BF16.F32.PACK_AB R0, RZ, R0 ;  /* 0x00000000ff00723e */ /* 0x000fca00000010ff */
[----:B------:R-:W-:Y:S01]  /*12ec0*/  STG.E.U16 desc[UR36][R16.64], R0 ;  /* 0x0000000010007986 */ /* 0x000fe2000c101524 */
[----:B------:R-:W-:Y:S05]  /*12ed0*/  EXIT ;  /* 0x000000000000794d */ /* 0x000fea0003800000 */
.L_x_4609:
        /* <DEDUP_REMOVED lines=10> */
[----:B-1----:R-:W-:Y:S01]  /*12f80*/  STG.E.U16 desc[UR36][R16.64], R3 ;  /* 0x0000000310007986 */ /* 0x002fe2000c101524 */
[----:B------:R-:W-:Y:S05]  /*12f90*/  EXIT ;  /* 0x000000000000794d */ /* 0x000fea0003800000 */
.L_x_4621:
        /* <DEDUP_REMOVED lines=17> */
.L_x_4624:
[----:B------:R-:W-:-:S04]  /*130b0*/  LOP3.LUT R2, R3, 0x80000000, RZ, 0xc0, !PT ;  /* 0x8000000003027812 */ /* 0x000fc800078ec0ff */
[----:B------:R-:W-:-:S04]  /*130c0*/  SHF.R.U32.HI R3, RZ, 0x18, R2 ;  /* 0x00000018ff037819 */ /* 0x000fc80000011602 */
[----:B------:R-:W-:-:S04]  /*130d0*/  LOP3.LUT R0, R0, R3, RZ, 0xfc, !PT ;  /* 0x0000000300007212 */ /* 0x000fc800078efcff */
[----:B------:R-:W-:-:S07]  /*130e0*/  PRMT R8, R0, 0x7610, R8 ;  /* 0x0000761000087816 */ /* 0x000fce0000000008 */
.L_x_4623:
[----:B------:R-:W-:Y:S05]  /*130f0*/  BSYNC B0 ;  /* 0x0000000000007941 */ /* 0x000fea0003800000 */
.L_x_4622:
[----:B------:R-:W-:Y:S01]  /*13100*/  STG.E.U8 desc[UR36][R16.64], R8 ;  /* 0x0000000810007986 */ /* 0x000fe2000c101124 */
[----:B------:R-:W-:Y:S05]  /*13110*/  EXIT ;  /* 0x000000000000794d */ /* 0x000fea0003800000 */
.L_x_4620:
        /* <DEDUP_REMOVED lines=17> */
.L_x_4627:
[----:B------:R-:W-:-:S04]  /*13230*/  LOP3.LUT R2, R3, 0x80000000, RZ, 0xc0, !PT ;  /* 0x8000000003027812 */ /* 0x000fc800078ec0ff */
[----:B------:R-:W-:-:S04]  /*13240*/  SHF.R.U32.HI R3, RZ, 0x18, R2 ;  /* 0x00000018ff037819 */ /* 0x000fc80000011602 */
[----:B------:R-:W-:-:S04]  /*13250*/  LOP3.LUT R0, R0, R3, RZ, 0xfc, !PT ;  /* 0x0000000300007212 */ /* 0x000fc800078efcff */
[----:B------:R-:W-:-:S07]  /*13260*/  PRMT R8, R0, 0x7610, R8 ;  /* 0x0000761000087816 */ /* 0x000fce0000000008 */
.L_x_4626:
[----:B------:R-:W-:Y:S05]  /*13270*/  BSYNC B0 ;  /* 0x0000000000007941 */ /* 0x000fea0003800000 */
.L_x_4625:
[----:B------:R-:W-:Y:S01]  /*13280*/  STG.E.U8 desc[UR36][R16.64], R8 ;  /* 0x0000000810007986 */ /* 0x000fe2000c101124 */
[----:B------:R-:W-:Y:S05]  /*13290*/  EXIT ;  /* 0x000000000000794d */ /* 0x000fea0003800000 */
.L_x_4619:
        /* <DEDUP_REMOVED lines=22> */
.L_x_4602:
        /* <DEDUP_REMOVED lines=16> */
.L_x_4630:
[----:B------:R-:W-:Y:S05]  /*13500*/  EXIT ;  /* 0x000000000000794d */ /* 0x000fea0003800000 */
.L_x_4629:
[----:B------:R-:W-:-:S06]  /*13510*/  HADD2.F32 R2, -RZ, R4.H0_H0 ;  /* 0x20000004ff027230 */ /* 0x000fcc0000004100 */
[----:B------:R-:W1:Y:S02]  /*13520*/  F2I.U64.TRUNC R2, R2 ;  /* 0x0000000200027311 */ /* 0x000e64000020d800 */
[----:B-1----:R-:W-:Y:S01]  /*13530*/  STG.E.64 desc[UR36][R16.64], R2 ;  /* 0x0000000210007986 */ /* 0x002fe2000c101b24 */
[----:B------:R-:W-:Y:S05]  /*13540*/  EXIT ;  /* 0x000000000000794d */ /* 0x000fea0003800000 */
.L_x_4628:
[----:B------:R-:W-:-:S04]  /*13550*/  HADD2.F32 R4, -RZ, R4.H0_H0 ;  /* 0x20000004ff047230 */ /* 0x000fc80000004100 */
[----:B------:R-:W1:Y:S02]  /*13560*/  F2I.FTZ.U32.TRUNC.NTZ R3, R4 ;  /* 0x0000000400037305 */ /* 0x000e64000021f000 */
[----:B-1----:R-:W-:Y:S01]  /*13570*/  STG.E desc[UR36][R16.64], R3 ;  /* 0x0000000310007986 */ /* 0x002fe2000c101924 */
[----:B------:R-:W-:Y:S05]  /*13580*/  EXIT ;  /* 0x000000000000794d */ /* 0x000fea0003800000 */
.L_x_4631:
        /* <DEDUP_REMOVED lines=15> */
.L_x_37783:


//--------------------- .text._ZN2at6native27unrolled_elementwise_kernelINS0_13BinaryFunctorIN3c104HalfES4_S4_ZZZNS0_15binary_internal21div_floor_kernel_cudaERNS_18TensorIteratorBaseEENKUlvE1_clEvENKUlvE1_clEvEUlS4_S4_E_EESt5arrayIPcLm3EELi4E23TrivialOffsetCalculatorILi2EjESF_ILi1EjENS0_6memory12LoadWithCastILi2EEENSI_13StoreWithCastILi1EEEEEviT_T0_T2_T3_T4_T5_ --------------------------
	.section	.text._ZN2at6native27unrolled_elementwise_kernelINS0_13BinaryFunctorIN3c104HalfES4_S4_ZZZNS0_15binary_internal21div_floor_kernel_cudaERNS_18TensorIteratorBaseEENKUlvE1_clEvENKUlvE1_clEvEUlS4_S4_E_EESt5arrayIPcLm3EELi4E23TrivialOffsetCalculatorILi2EjESF_ILi1EjENS0_6memory12LoadWithCastILi2EEENSI_13StoreWithCastILi1EEEEEviT_T0_T2_T3_T4_T5_,"ax",@progbits
	.align	128
        .global         _ZN2at6native27unrolled_elementwise_kernelINS0_13BinaryFunctorIN3c104HalfES4_S4_ZZZNS0_15binary_internal21div_floor_kernel_cudaERNS_18TensorIteratorBaseEENKUlvE1_clEvENKUlvE1_clEvEUlS4_S4_E_EESt5arrayIPcLm3EELi4E23TrivialOffsetCalculatorILi2EjESF_ILi1EjENS0_6memory12LoadWithCastILi2EEENSI_13StoreWithCastILi1EEEEEviT_T0_T2_T3_T4_T5_
        .type           _ZN2at6native27unrolled_elementwise_kernelINS0_13BinaryFunctorIN3c104HalfES4_S4_ZZZNS0_15binary_internal21div_floor_kernel_cudaERNS_18TensorIteratorBaseEENKUlvE1_clEvENKUlvE1_clEvEUlS4_S4_E_EESt5arrayIPcLm3EELi4E23TrivialOffsetCalculatorILi2EjESF_ILi1EjENS0_6memory12LoadWithCastILi2EEENSI_13StoreWithCastILi1EEEEEviT_T0_T2_T3_T4_T5_,@function
        .size           _ZN2at6native27unrolled_elementwise_kernelINS0_13BinaryFunctorIN3c104HalfES4_S4_ZZZNS0_15binary_internal21div_floor_kernel_cudaERNS_18TensorIteratorBaseEENKUlvE1_clEvENKUlvE1_clEvEUlS4_S4_E_EESt5arrayIPcLm3EELi4E23TrivialOffsetCalculatorILi2EjESF_ILi1EjENS0_6memory12LoadWithCastILi2EEENSI_13StoreWithCastILi1EEEEEviT_T0_T2_T3_T4_T5_,(.L_x_37784 - _ZN2at6native27unrolled_elementwise_kernelINS0_13BinaryFunctorIN3c104HalfES4_S4_ZZZNS0_15binary_internal21div_floor_kernel_cudaERNS_18TensorIteratorBaseEENKUlvE1_clEvENKUlvE1_clEvEUlS4_S4_E_EESt5arrayIPcLm3EELi4E23TrivialOffsetCalculatorILi2EjESF_ILi1EjENS0_6memory12LoadWithCastILi2EEENSI_13StoreWithCastILi1EEEEEviT_T0_T2_T3_T4_T5_)
        .other          _ZN2at6native27unrolled_elementwise_kernelINS0_13BinaryFunctorIN3c104HalfES4_S4_ZZZNS0_15binary_internal21div_floor_kernel_cudaERNS_18TensorIteratorBaseEENKUlvE1_clEvENKUlvE1_clEvEUlS4_S4_E_EESt5arrayIPcLm3EELi4E23TrivialOffsetCalculatorILi2EjESF_ILi1EjENS0_6memory12LoadWithCastILi2EEENSI_13StoreWithCastILi1EEEEEviT_T0_T2_T3_T4_T5_,@"STO_CUDA_ENTRY STV_DEFAULT"
_ZN2at6native27unrolled_elementwise_kernelINS0_13BinaryFunctorIN3c104HalfES4_S4_ZZZNS0_15binary_internal21div_floor_kernel_cudaERNS_18TensorIteratorBaseEENKUlvE1_clEvENKUlvE1_clEvEUlS4_S4_E_EESt5arrayIPcLm3EELi4E23TrivialOffsetCalculatorILi2EjESF_ILi1EjENS0_6memory12LoadWithCastILi2EEENSI_13StoreWithCastILi1EEEEEviT_T0_T2_T3_T4_T5_:
.text._ZN2at6native27unrolled_elementwise_kernelINS0_13BinaryFunctorIN3c104HalfES4_S4_ZZZNS0_15binary_internal21div_floor_kernel_cudaERNS_18TensorIteratorBaseEENKUlvE1_clEvENKUlvE1_clEvEUlS4_S4_E_EESt5arrayIPcLm3EELi4E23TrivialOffsetCalculatorILi2EjESF_ILi1EjENS0_6memory12LoadWithCastILi2EEENSI_13StoreWithCastILi1EEEEEviT_T0_T2_T3_T4_T5_:
        /* <DEDUP_REMOVED lines=36> */
.L_x_4637:
[----:B------:R-:W2:Y:S02]  /*0240*/  LDG.E.U8 R2, desc[UR36][R2.64] ;  /* 0x0000002402027981 */ /* 0x000ea4000c1e1100 */
[----:B--2---:R-:W-:-:S04]  /*0250*/  I2FP.F32.U32 R0, R2 ;  /* 0x0000000200007245 */ /* 0x004fc80000201000 */
[----:B------:R-:W-:-:S04]  /*0260*/  F2FP.F16.F32.PACK_AB R0, RZ, R0 ;  /* 0x00000000ff00723e */ /* 0x000fc800000000ff */
[----:B------:R-:W-:Y:S01]  /*0270*/  PRMT R19, R0, 0x7610, R19 ;  /* 0x0000761000137816 */ /* 0x000fe20000000013 */
[----:B------:R-:W-:Y:S06]  /*0280*/  BRA `(.L_x_4639) ;  /* 0x0000000c00bc7947 */ /* 0x000fec0003800000 */
.L_x_4636:
        /* <DEDUP_REMOVED lines=11> */
.L_x_4641:
[----:B------:R-:W2:Y:S02]  /*0340*/  LDG.E R2, desc[UR36][R2.64] ;  /* 0x0000002402027981 */ /* 0x000ea4000c1e1900 */
[----:B--2---:R-:W-:-:S04]  /*0350*/  I2FP.F32.S32 R0, R2 ;  /* 0x0000000200007245 */ /* 0x004fc80000201400 */
[----:B------:R-:W-:-:S04]  /*0360*/  F2FP.F16.F32.PACK_AB R0, RZ, R0 ;  /* 0x00000000ff00723e */ /* 0x000fc800000000ff */
[----:B------:R-:W-:Y:S01]  /*0370*/  PRMT R19, R0, 0x7610, R19 ;  /* 0x0000761000137816 */ /* 0x000fe20000000013 */
[----:B------:R-:W-:Y:S06]  /*0380*/  BRA `(.L_x_4639) ;  /* 0x0000000c007c7947 */ /* 0x000fec0003800000 */
.L_x_4640:
[----:B------:R-:W2:Y:S02]  /*0390*/  LDG.E.U16 R2, desc[UR36][R2.64] ;  /* 0x0000002402027981 */ /* 0x000ea4000c1e1500 */
[----:B--2---:R-:W0:Y:S02]  /*03a0*/  I2F.S16 R0, R2 ;  /* 0x0000000200007306 */ /* 0x004e240000101400 */
[----:B0-----:R-:W-:-:S04]  /*03b0*/  F2FP.F16.F32.PACK_AB R0, RZ, R0 ;  /* 0x00000000ff00723e */ /* 0x001fc800000000ff */
[----:B------:R-:W-:Y:S01]  /*03c0*/  PRMT R19, R0, 0x7610, R19 ;  /* 0x0000761000137816 */ /* 0x000fe20000000013 */
[----:B------:R-:W-:Y:S06]  /*03d0*/  BRA `(.L_x_4639) ;  /* 0x0000000c00687947 */ /* 0x000fec0003800000 */
.L_x_4635:
        /* <DEDUP_REMOVED lines=9> */
.L_x_4643:
[----:B------:R1:W5:Y:S01]  /*0470*/  LDG.E.U16 R19, desc[UR36][R2.64] ;  /* 0x0000002402137981 */ /* 0x000362000c1e1500 */
[----:B------:R-:W-:Y:S05]  /*0480*/  BRA `(.L_x_4639) ;  /* 0x0000000c003c7947 */ /* 0x000fea0003800000 */
.L_x_4642:
        /* <DEDUP_REMOVED lines=9> */
.L_x_4645:
[----:B------:R0:W5:Y:S01]  /*0520*/  LDG.E.U16 R19, desc[UR36][R2.64] ;  /* 0x0000002402137981 */ /* 0x000162000c1e1500 */
[----:B------:R-:W-:Y:S05]  /*0530*/  BRA `(.L_x_4639) ;  /* 0x0000000c00107947 */ /* 0x000fea0003800000 */
.L_x_4644:
        /* <DEDUP_REMOVED lines=9> */
.L_x_4634:
        /* <DEDUP_REMOVED lines=14> */
.L_x_4648:
        /* <DEDUP_REMOVED lines=9> */
.L_x_4647:
        /* <DEDUP_REMOVED lines=28> */
.L_x_4650:
        /* <DEDUP_REMOVED lines=15> */
.L_x_4649:
[----:B------:R-:W2:Y:S02]  /*09f0*/  LDG.E.U16 R0, desc[UR36][R2.64] ;  /* 0x0000002402007981 */ /* 0x000ea4000c1e1500 */
[----:B--2---:R-:W-:-:S05]  /*0a00*/  IMAD.U32 R0, R0, 0x10000, RZ ;  /* 0x0001000000007824 */ /* 0x004fca00078e00ff */
[----:B------:R-:W-:-:S04]  /*0a10*/  F2FP.F16.F32.PACK_AB R0, RZ, R0 ;  /* 0x00000000ff00723e */ /* 0x000fc800000000ff */
[----:B------:R-:W-:Y:S01]  /*0a20*/  PRMT R19, R0, 0x7610, R19 ;  /* 0x0000761000137816 */ /* 0x000fe20000000013 */
[----:B------:R-:W-:Y:S06]  /*0a30*/  BRA `(.L_x_4639) ;  /* 0x0000000400d07947 */ /* 0x000fec0003800000 */
.L_x_4646:
        /* <DEDUP_REMOVED lines=13> */
.L_x_4653:
        /* <DEDUP_REMOVED lines=21> */
.L_x_4657:
[----:B------:R-:W-:Y:S05]  /*0c60*/  BSYNC B1 ;  /* 0x0000000000017941 */ /* 0x000fea0003800000 */
.L_x_4656:
[----:B------:R-:W-:Y:S01]  /*0c70*/  LEA R3, R0, 0x3b800000, 0x17 ;  /* 0x3b80000000037811 */ /* 0x000fe200078eb8ff */
[----:B------:R-:W-:-:S05]  /*0c80*/  IMAD.SHL.U32 R0, R2, 0x100000, RZ ;  /* 0x0010000002007824 */ /* 0x000fca00078e00ff */
[----:B------:R-:W-:-:S07]  /*0c90*/  LOP3.LUT R0, R3, R0, R4, 0xfe, !PT ;  /* 0x0000000003007212 */ /* 0x000fce00078efe04 */
.L_x_4655:
[----:B------:R-:W-:Y:S05]  /*0ca0*/  BSYNC B0 ;  /* 0x0000000000007941 */ /* 0x000fea0003800000 */
.L_x_4654:
[----:B------:R-:W-:-:S04]  /*0cb0*/  F2FP.F16.F32.PACK_AB R0, RZ, R0 ;  /* 0x00000000ff00723e */ /* 0x000fc800000000ff */
[----:B------:R-:W-:Y:S01]  /*0cc0*/  PRMT R19, R0, 0x7610, R19 ;  /* 0x0000761000137816 */ /* 0x000fe20000000013 */
[----:B------:R-:W-:Y:S06]  /*0cd0*/  BRA `(.L_x_4639) ;  /* 0x0000000400287947 */ /* 0x000fec0003800000 */
.L_x_4652:
        /* <DEDUP_REMOVED lines=21> */
.L_x_4661:
[----:B------:R-:W-:Y:S05]  /*0e30*/  BSYNC B1 ;  /* 0x0000000000017941 */ /* 0x000fea0003800000 */
.L_x_4660:
[----:B------:R-:W-:Y:S01]  /*0e40*/  LEA R3, R0, 0x37800000, 0x17 ;  /* 0x3780000000037811 */ /* 0x000fe200078eb8ff */
[----:B------:R-:W-:-:S05]  /*0e50*/  IMAD.SHL.U32 R0, R2, 0x200000, RZ ;  /* 0x0020000002007824 */ /* 0x000fca00078e00ff */
[----:B------:R-:W-:-:S07]  /*0e60*/  LOP3.LUT R0, R3, R0, R4, 0xfe, !PT ;  /* 0x0000000003007212 */ /* 0x000fce00078efe04 */
.L_x_4659:
[----:B------:R-:W-:Y:S05]  /*0e70*/  BSYNC B0 ;  /* 0x0000000000007941 */ /* 0x000fea0003800000 */
.L_x_4658:
[----:B------:R-:W-:-:S04]  /*0e80*/  F2FP.F16.F32.PACK_AB R0, RZ, R0 ;  /* 0x00000000ff00723e */ /* 0x000fc800000000ff */
[----:B------:R-:W-:Y:S01]  /*0e90*/  PRMT R19, R0, 0x7610, R19 ;  /* 0x0000761000137816 */ /* 0x000fe20000000013 */
[----:B------:R-:W-:Y:S06]  /*0ea0*/  BRA `(.L_x_4639) ;  /* 0x0000000000b47947 */ /* 0x000fec0003800000 */
.L_x_4651:
        /* <DEDUP_REMOVED lines=14> */
.L_x_4665:
[----:B------:R-:W-:Y:S05]  /*0f90*/  BSYNC B0 ;  /* 0x0000000000007941 */ /* 0x000fea0003800000 */
.L_x_4664:
[----:B------:R-:W-:-:S04]  /*0fa0*/  F2FP.F16.F32.PACK_AB R0, RZ, R0 ;  /* 0x00000000ff00723e */ /* 0x000fc800000000ff */
[----:B------:R-:W-:Y:S01]  /*0fb0*/  PRMT R19, R0, 0x7610, R19 ;  /* 0x0000761000137816 */ /* 0x000fe20000000013 */
[----:B------:R-:W-:Y:S06]  /*0fc0*/  BRA `(.L_x_4639) ;  /* 0x00000000006c7947 */ /* 0x000fec0003800000 */
.L_x_4638:
        /* <DEDUP_REMOVED lines=16> */
.L_x_4666:
[----:B------:R-:W-:Y:S01]  /*10d0*/  PRMT R19, RZ, 0x7610, R19 ;  /* 0x00007610ff137816 */ /* 0x000fe20000000013 */
[----:B------:R-:W-:Y:S06]  /*10e0*/  BRA `(.L_x_4639) ;  /* 0x0000000000247947 */ /* 0x000fec0003800000 */
.L_x_4663:
[----:B------:R-:W2:Y:S02]  /*10f0*/  LDG.E.64 R2, desc[UR36][R2.64] ;  /* 0x0000002402027981 */ /* 0x000ea4000c1e1b00 */
[----:B--2---:R-:W0:Y:S02]  /*1100*/  I2F.U64 R0, R2 ;  /* 0x0000000200007312 */ /* 0x004e240000301000 */
[----:B0-----:R-:W-:-:S04]  /*1110*/  F2FP.F16.F32.PACK_AB R0, RZ, R0 ;  /* 0x00000000ff00723e */ /* 0x001fc800000000ff */
[----:B------:R-:W-:Y:S01]  /*1120*/  PRMT R19, R0, 0x7610, R19 ;  /* 0x0000761000137816 */ /* 0x000fe20000000013 */
[----:B------:R-:W-:Y:S06]  /*1130*/  BRA `(.L_x_4639) ;  /* 0x0000000000107947 */ /* 0x000fec0003800000 */
.L_x_4662:
[----:B------:R-:W2:Y:S02]  /*1140*/  LDG.E R2, desc[UR36][R2.64] ;  /* 0x0000002402027981 */ /* 0x000ea4000c1e1900 */
[----:B--2---:R-:W-:-:S04]  /*1150*/  I2FP.F32.U32 R0, R2 ;  /* 0x0000000200007245 */ /* 0x004fc80000201000 */
[----:B------:R-:W-:-:S04]  /*1160*/  F2FP.F16.F32.PACK_AB R0, RZ, R0 ;  /* 0x00000000ff00723e */ /* 0x000fc800000000ff */
[----:B------:R-:W-:-:S07]  /*1170*/  PRMT R19, R0, 0x7610, R19 ;  /* 0x0000761000137816 */ /* 0x000fce0000000013 */
.L_x_4639:
[----:B01----:R-:W0:Y:S01]  /*1180*/  LDC.64 R2, c[0x0][0x228] ;  /* 0x00008a00ff027b82 */ /* 0x003e220000000a00 */
        /* <DEDUP_REMOVED lines=20> */
.L_x_4670:
[----:B------:R-:W2:Y:S02]  /*12d0*/  LDG.E.U8 R2, desc[UR36][R2.64] ;  /* 0x0000002402027981 */ /* 0x000ea4000c1e1100 */
[----:B--2---:R-:W-:-:S04]  /*12e0*/  I2FP.F32.U32 R0, R2 ;  /* 0x0000000200007245 */ /* 0x004fc80000201000 */
[----:B------:R-:W-:-:S04]  /*12f0*/  F2FP.F16.F32.PACK_AB R0, RZ, R0 ;  /* 0x00000000ff00723e */ /* 0x000fc800000000ff */
[----:B------:R-:W-:Y:S01]  /*1300*/  PRMT R18, R0, 0x7610, R18 ;  /* 0x0000761000127816 */ /* 0x000fe20000000012 */
[----:B------:R-:W-:Y:S06]  /*1310*/  BRA `(.L_x_4672) ;  /* 0x0000000c00bc7947 */ /* 0x000fec0003800000 */
.L_x_4669:
        /* <DEDUP_REMOVED lines=11> */
.L_x_4674:
[----:B------:R-:W2:Y:S02]  /*13d0*/  LDG.E R2, desc[UR36][R2.64] ;  /* 0x0000002402027981 */ /* 0x000ea4000c1e1900 */
[----:B--2---:R-:W-:-:S04]  /*13e0*/  I2FP.F32.S32 R0, R2 ;  /* 0x0000000200007245 */ /* 0x004fc80000201400 */
[----:B------:R-:W-:-:S04]  /*13f0*/  F2FP.F16.F32.PACK_AB R0, RZ, R0 ;  /* 0x00000000ff00723e */ /* 0x000fc800000000ff */
[----:B------:R-:W-:Y:S01]  /*1400*/  PRMT R18, R0, 0x7610, R18 ;  /* 0x0000761000127816 */ /* 0x000fe20000000012 */
[----:B------:R-:W-:Y:S06]  /*1410*/  BRA `(.L_x_4672) ;  /* 0x0000000c007c7947 */ /* 0x000fec0003800000 */
.L_x_4673:
[----:B------:R-:W2:Y:S02]  /*1420*/  LDG.E.U16 R2, desc[UR36][R2.64] ;  /* 0x0000002402027981 */ /* 0x000ea4000c1e1500 */
[----:B--2---:R-:W0:Y:S02]  /*1430*/  I2F.S16 R0, R2 ;  /* 0x0000000200007306 */ /* 0x004e240000101400 */
[----:B0-----:R-:W-:-:S04]  /*1440*/  F2FP.F16.F32.PACK_AB R0, RZ, R0 ;  /* 0x00000000ff00723e */ /* 0x001fc800000000ff */
[----:B------:R-:W-:Y:S01]  /*1450*/  PRMT R18, R0, 0x7610, R18 ;  /* 0x0000761000127816 */ /* 0x000fe20000000012 */
[----:B------:R-:W-:Y:S06]  /*1460*/  BRA `(.L_x_4672) ;  /* 0x0000000c00687947 */ /* 0x000fec0003800000 */
.L_x_4668:
        /* <DEDUP_REMOVED lines=9> */
.L_x_4676:
[----:B------:R1:W5:Y:S01]  /*1500*/  LDG.E.U16 R18, desc[UR36][R2.64] ;  /* 0x0000002402127981 */ /* 0x000362000c1e1500 */
[----:B------:R-:W-:Y:S05]  /*1510*/  BRA `(.L_x_4672) ;  /* 0x0000000c003c7947 */ /* 0x000fea0003800000 */
.L_x_4675:
        /* <DEDUP_REMOVED lines=9> */
.L_x_4678:
[----:B------:R0:W5:Y:S01]  /*15b0*/  LDG.E.U16 R18, desc[UR36][R2.64] ;  /* 0x0000002402127981 */ /* 0x000162000c1e1500 */
[----:B------:R-:W-:Y:S05]  /*15c0*/  BRA `(.L_x_4672) ;  /* 0x0000000c00107947 */ /* 0x000fea0003800000 */
.L_x_4677:
        /* <DEDUP_REMOVED lines=9> */
.L_x_4667:
        /* <DEDUP_REMOVED lines=14> */
.L_x_4681:
        /* <DEDUP_REMOVED lines=9> */
.L_x_4680:
        /* <DEDUP_REMOVED lines=28> */
.L_x_4683:
        /* <DEDUP_REMOVED lines=15> */
.L_x_4682:
[----:B------:R-:W2:Y:S02]  /*1a80*/  LDG.E.U16 R0, desc[UR36][R2.64] ;  /* 0x0000002402007981 */ /* 0x000ea4000c1e1500 */
[----:B--2---:R-:W-:-:S05]  /*1a90*/  IMAD.U32 R0, R0, 0x10000, RZ ;  /* 0x0001000000007824 */ /* 0x004fca00078e00ff */
[----:B------:R-:W-:-:S04]  /*1aa0*/  F2FP.F16.F32.PACK_AB R0, RZ, R0 ;  /* 0x00000000ff00723e */ /* 0x000fc800000000ff */
[----:B------:R-:W-:Y:S01]  /*1ab0*/  PRMT R18, R0, 0x7610, R18 ;  /* 0x0000761000127816 */ /* 0x000fe20000000012 */
[----:B------:R-:W-:Y:S06]  /*1ac0*/  BRA `(.L_x_4672) ;  /* 0x0000000400d07947 */ /* 0x000fec0003800000 */
.L_x_4679:
        /* <DEDUP_REMOVED lines=13> */
.L_x_4686:
        /* <DEDUP_REMOVED lines=21> */
.L_x_4690:
[----:B------:R-:W-:Y:S05]  /*1cf0*/  BSYNC B1 ;  /* 0x0000000000017941 */ /* 0x000fea0003800000 */
.L_x_4689:
[----:B------:R-:W-:Y:S01]  /*1d00*/  LEA R3, R0, 0x3b800000, 0x17 ;  /* 0x3b80000000037811 */ /* 0x000fe200078eb8ff */
[----:B------:R-:W-:-:S05]  /*1d10*/  IMAD.SHL.U32 R0, R2, 0x100000, RZ ;  /* 0x0010000002007824 */ /* 0x000fca00078e00ff */
[----:B------:R-:W-:-:S07]  /*1d20*/  LOP3.LUT R0, R3, R0, R4, 0xfe, !PT ;  /* 0x0000000003007212 */ /* 0x000fce00078efe04 */
.L_x_4688:
[----:B------:R-:W-:Y:S05]  /*1d30*/  BSYNC B0 ;  /* 0x0000000000007941 */ /* 0x000fea0003800000 */
.L_x_4687:
[----:B------:R-:W-:-:S04]  /*1d40*/  F2FP.F16.F32.PACK_AB R0, RZ, R0 ;  /* 0x00000000ff00723e */ /* 0x000fc800000000ff */
[----:B------:R-:W-:Y:S01]  /*1d50*/  PRMT R18, R0, 0x7610, R18 ;  /* 0x0000761000127816 */ /* 0x000fe20000000012 */
[----:B------:R-:W-:Y:S06]  /*1d60*/  BRA `(.L_x_4672) ;  /* 0x0000000400287947 */ /* 0x000fec0003800000 */
.L_x_4685:
        /* <DEDUP_REMOVED lines=21> */
.L_x_4694:
[----:B------:R-:W-:Y:S05]  /*1ec0*/  BSYNC B1 ;  /* 0x0000000000017941 */ /* 0x000fea0003800000 */
.L_x_4693:
[----:B------:R-:W-:Y:S01]  /*1ed0*/  LEA R3, R0, 0x37800000, 0x17 ;  /* 0x3780000000037811 */ /* 0x000fe200078eb8ff */
[----:B------:R-:W-:-:S05]  /*1ee0*/  IMAD.SHL.U32 R0, R2, 0x200000, RZ ;  /* 0x0020000002007824 */ /* 0x000fca00078e00ff */
[----:B------:R-:W-:-:S07]  /*1ef0*/  LOP3.LUT R0, R3, R0, R4, 0xfe, !PT ;  /* 0x0000000003007212 */ /* 0x000fce00078efe04 */
.L_x_4692:
[----:B------:R-:W-:Y:S05]  /*1f00*/  BSYNC B0 ;  /* 0x0000000000007941 */ /* 0x000fea0003800000 */
.L_x_4691:
[----:B------:R-:W-:-:S04]  /*1f10*/  F2FP.F16.F32.PACK_AB R0, RZ, R0 ;  /* 0x00000000ff00723e */ /* 0x000fc800000000ff */
[----:B------:R-:W-:Y:S01]  /*1f20*/  PRMT R18, R0, 0x7610, R18 ;  /* 0x0000761000127816 */ /* 0x000fe20000000012 */
[----:B------:R-:W-:Y:S06]  /*1f30*/  BRA `(.L_x_4672) ;  /* 0x0000000000b47947 */ /* 0x000fec0003800000 */
.L_x_4684:
        /* <DEDUP_REMOVED lines=14> */
.L_x_4698:
[----:B------:R-:W-:Y:S05]  /*2020*/  BSYNC B0 ;  /* 0x0000000000007941 */ /* 0x000fea0003800000 */
.L_x_4697:
[----:B------:R-:W-:-:S04]  /*2030*/  F2FP.F16.F32.PACK_AB R0, RZ, R0 ;  /* 0x00000000ff00723e */ /* 0x000fc800000000ff */
[----:B------:R-:W-:Y:S01]  /*2040*/  PRMT R18, R0, 0x7610, R18 ;  /* 0x0000761000127816 */ /* 0x000fe20000000012 */
[----:B------:R-:W-:Y:S06]  /*2050*/  BRA `(.L_x_4672) ;  /* 0x00000000006c7947 */ /* 0x000fec0003800000 */
.L_x_4671:
        /* <DEDUP_REMOVED lines=16> */
.L_x_4699:
[----:B------:R-:W-:Y:S01]  /*2160*/  PRMT R18, RZ, 0x7610, R18 ;  /* 0x00007610ff127816 */ /* 0x000fe20000000012 */
[----:B------:R-:W-:Y:S06]  /*2170*/  BRA `(.L_x_4672) ;  /* 0x0000000000247947 */ /* 0x000fec0003800000 */
.L_x_4696:
[----:B------:R-:W2:Y:S02]  /*2180*/  LDG.E.64 R2, desc[UR36][R2.64] ;  /* 0x0000002402027981 */ /* 0x000ea4000c1e1b00 */
[----:B--2---:R-:W0:Y:S02]  /*2190*/  I2F.U64 R0, R2 ;  /* 0x0000000200007312 */ /* 0x004e240000301000 */
[----:B0-----:R-:W-:-:S04]  /*21a0*/  F2FP.F16.F32.PACK_AB R0, RZ, R0 ;  /* 0x00000000ff00723e */ /* 0x001fc800000000ff */
[----:B------:R-:W-:Y:S01]  /*21b0*/  PRMT R18, R0, 0x7610, R18 ;  /* 0x0000761000127816 */ /* 0x000fe20000000012 */
[----:B------:R-:W-:Y:S06]  /*21c0*/  BRA `(.L_x_4672) ;  /* 0x0000000000107947 */ /* 0x000fec0003800000 */
.L_x_4695:
[----:B------:R-:W2:Y:S02]  /*21d0*/  LDG.E R2, desc[UR36][R2.64] ;  /* 0x0000002402027981 */ /* 0x000ea4000c1e1900 */
[----:B--2---:R-:W-:-:S04]  /*21e0*/  I2FP.F32.U32 R0, R2 ;  /* 0x0000000200007245 */ /* 0x004fc80000201000 */
[----:B------:R-:W-:-:S04]  /*21f0*/  F2FP.F16.F32.PACK_AB R0, RZ, R0 ;  /* 0x00000000ff00723e */ /* 0x000fc800000000ff */
[----:B------:R-:W-:-:S07]  /*2200*/  PRMT R18, R0, 0x7610, R18 ;  /* 0x0000761000127816 */ /* 0x000fce0000000012 */
.L_x_4672:
[----:B------:R-:W-:-:S07]  /*2210*/  VIADD R26, R26, 0x80 ;  /* 0x000000801a1a7836 */ /* 0x000fce0000000000 */
.L_x_4633:
[----:B------:R-:W-:Y:S05]  /*2220*/  BSYNC B6 ;  /* 0x0000000000067941 */ /* 0x000fea0003800000 */
.L_x_4632:
[----:B------:R-:W-:Y:S01]  /*2230*/  ISETP.GE.AND P0, PT, R26, R23, PT ;  /* 0x000000171a00720c */ /* 0x000fe20003f06270 */
[----:B------:R-:W-:Y:S01]  /*2240*/  BSSY B6, `(.L_x_4700) ;  /* 0x0000217000067945 */ /* 0x000fe20003800000 */
[----:B------:R-:W-:-:S11]  /*2250*/  PRMT R17, RZ, 0x7610, R17 ;  /* 0x00007610ff117816 */ /* 0x000fd60000000011 */
[----:B------:R-:W-:Y:S05]  /*2260*/  @P0 BRA `(.L_x_4701) ;  /* 0x0000002000500947 */ /* 0x000fea0003800000 */
[----:B01----:R-:W0:Y:S01]  /*2270*/  LDC.64 R2, c[0x0][0x220] ;  /* 0x00008800ff027b82 */ /* 0x003e220000000a00 */
        /* <DEDUP_REMOVED lines=21> */
.L_x_4705:
[----:B------:R-:W2:Y:S02]  /*23d0*/  LDG.E.U8 R2, desc[UR36][R2.64] ;  /* 0x0000002402027981 */ /* 0x000ea4000c1e1100 */
[----:B--2---:R-:W-:-:S04]  /*23e0*/  I2FP.F32.U32 R0, R2 ;  /* 0x0000000200007245 */ /* 0x004fc80000201000 */
[----:B------:R-:W-:-:S04]  /*23f0*/  F2FP.F16.F32.PACK_AB R0, RZ, R0 ;  /* 0x00000000ff00723e */ /* 0x000fc800000000ff */
[----:B------:R-:W-:Y:S01]  /*2400*/  PRMT R22, R0, 0x7610, R22 ;  /* 0x0000761000167816 */ /* 0x000fe20000000016 */
[----:B------:R-:W-:Y:S06]  /*2410*/  BRA `(.L_x_4707) ;  /* 0x0000000c00bc7947 */ /* 0x000fec0003800000 */
.L_x_4704:
        /* <DEDUP_REMOVED lines=11> */
.L_x_4709:
[----:B------:R-:W2:Y:S02]  /*24d0*/  LDG.E R2, desc[UR36][R2.64] ;  /* 0x0000002402027981 */ /* 0x000ea4000c1e1900 */
[----:B--2---:R-:W-:-:S04]  /*24e0*/  I2FP.F32.S32 R0, R2 ;  /* 0x0000000200007245 */ /* 0x004fc80000201400 */
[----:B------:R-:W-:-:S04]  /*24f0*/  F2FP.F16.F32.PACK_AB R0, RZ, R0 ;  /* 0x00000000ff00723e */ /* 0x000fc800000000ff */
[----:B------:R-:W-:Y:S01]  /*2500*/  PRMT R22, R0, 0x7610, R22 ;  /* 0x0000761000167816 */ /* 0x000fe20000000016 */
[----:B------:R-:W-:Y:S06]  /*2510*/  BRA `(.L_x_4707) ;  /* 0x0000000c007c7947 */ /* 0x000fec0003800000 */
.L_x_4708:
[----:B------:R-:W2:Y:S02]  /*2520*/  LDG.E.U16 R2, desc[UR36][R2.64] ;  /* 0x0000002402027981 */ /* 0x000ea4000c1e1500 */
[----:B--2---:R-:W0:Y:S02]  /*2530*/  I2F.S16 R0, R2 ;  /* 0x0000000200007306 */ /* 0x004e240000101400 */
[----:B0-----:R-:W-:-:S04]  /*2540*/  F2FP.F16.F32.PACK_AB R0, RZ, R0 ;  /* 0x00000000ff00723e */ /* 0x001fc800000000ff */
[----:B------:R-:W-:Y:S01]  /*2550*/  PRMT R22, R0, 0x7610, R22 ;  /* 0x0000761000167816 */ /* 0x000fe20000000016 */
[----:B------:R-:W-:Y:S06]  /*2560*/  BRA `(.L_x_4707) ;  /* 0x0000000c00687947 */ /* 0x000fec0003800000 */
.L_x_4703:
        /* <DEDUP_REMOVED lines=9> */
.L_x_4711:
[----:B------:R1:W5:Y:S01]  /*2600*/  LDG.E.U16 R22, desc[UR36][R2.64] ;  /* 0x0000002402167981 */ /* 0x000362000c1e1500 */
[----:B------:R-:W-:Y:S05]  /*2610*/  BRA `(.L_x_4707) ;  /* 0x0000000c003c7947 */ /* 0x000fea0003800000 */
.L_x_4710:
        /* <DEDUP_REMOVED lines=9> */
.L_x_4713:
[----:B------:R0:W5:Y:S01]  /*26b0*/  LDG.E.U16 R22, desc[UR36][R2.64] ;  /* 0x0000002402167981 */ /* 0x000162000c1e1500 */
[----:B------:R-:W-:Y:S05]  /*26c0*/  BRA `(.L_x_4707) ;  /* 0x0000000c00107947 */ /* 0x000fea0003800000 */
.L_x_4712:
        /* <DEDUP_REMOVED lines=9> */
.L_x_4702:
        /* <DEDUP_REMOVED lines=14> */
.L_x_4716:
        /* <DEDUP_REMOVED lines=9> */
.L_x_4715:
        /* <DEDUP_REMOVED lines=28> */
.L_x_4718:
        /* <DEDUP_REMOVED lines=15> */
.L_x_4717:
[----:B------:R-:W2:Y:S02]  /*2b80*/  LDG.E.U16 R0, desc[UR36][R2.64] ;  /* 0x0000002402007981 */ /* 0x000ea4000c1e1500 */
[----:B--2---:R-:W-:-:S05]  /*2b90*/  IMAD.U32 R0, R0, 0x10000, RZ ;  /* 0x0001000000007824 */ /* 0x004fca00078e00ff */
[----:B------:R-:W-:-:S04]  /*2ba0*/  F2FP.F16.F32.PACK_AB R0, RZ, R0 ;  /* 0x00000000ff00723e */ /* 0x000fc800000000ff */
[----:B------:R-:W-:Y:S01]  /*2bb0*/  PRMT R22, R0, 0x7610, R22 ;  /* 0x0000761000167816 */ /* 0x000fe20000000016 */
[----:B------:R-:W-:Y:S06]  /*2bc0*/  BRA `(.L_x_4707) ;  /* 0x0000000400d07947 */ /* 0x000fec0003800000 */
.L_x_4714:
        /* <DEDUP_REMOVED lines=13> */
.L_x_4721:
        /* <DEDUP_REMOVED lines=21> */
.L_x_4725:
[----:B------:R-:W-:Y:S05]  /*2df0*/  BSYNC B1 ;  /* 0x0000000000017941 */ /* 0x000fea0003800000 */
.L_x_4724:
[----:B------:R-:W-:Y:S01]  /*2e00*/  LEA R3, R0, 0x3b800000, 0x17 ;  /* 0x3b80000000037811 */ /* 0x000fe200078eb8ff */
[----:B------:R-:W-:-:S05]  /*2e10*/  IMAD.SHL.U32 R0, R2, 0x100000, RZ ;  /* 0x0010000002007824 */ /* 0x000fca00078e00ff */
[----:B------:R-:W-:-:S07]  /*2e20*/  LOP3.LUT R0, R3, R0, R4, 0xfe, !PT ;  /* 0x0000000003007212 */ /* 0x000fce00078efe04 */
.L_x_4723:
[----:B------:R-:W-:Y:S05]  /*2e30*/  BSYNC B0 ;  /* 0x0000000000007941 */ /* 0x000fea0003800000 */
.L_x_4722:
[----:B------:R-:W-:-:S04]  /*2e40*/  F2FP.F16.F32.PACK_AB R0, RZ, R0 ;  /* 0x00000000ff00723e */ /* 0x000fc800000000ff */
[----:B------:R-:W-:Y:S01]  /*2e50*/  PRMT R22, R0, 0x7610, R22 ;  /* 0x0000761000167816 */ /* 0x000fe20000000016 */
[----:B------:R-:W-:Y:S06]  /*2e60*/  BRA `(.L_x_4707) ;  /* 0x0000000400287947 */ /* 0x000fec0003800000 */
.L_x_4720:
        /* <DEDUP_REMOVED lines=21> */
.L_x_4729:
[----:B------:R-:W-:Y:S05]  /*2fc0*/  BSYNC B1 ;  /* 0x0000000000017941 */ /* 0x000fea0003800000 */
.L_x_4728:
[----:B------:R-:W-:Y:S01]  /*2fd0*/  LEA R3, R0, 0x37800000, 0x17 ;  /* 0x3780000000037811 */ /* 0x000fe200078eb8ff */
[----:B------:R-:W-:-:S05]  /*2fe0*/  IMAD.SHL.U32 R0, R2, 0x200000, RZ ;  /* 0x0020000002007824 */ /* 0x000fca00078e00ff */
[----:B------:R-:W-:-:S07]  /*2ff0*/  LOP3.LUT R0, R3, R0, R4, 0xfe, !PT ;  /* 0x0000000003007212 */ /* 0x000fce00078efe04 */
.L_x_4727:
[----:B------:R-:W-:Y:S05]  /*3000*/  BSYNC B0 ;  /* 0x0000000000007941 */ /* 0x000fea0003800000 */
.L_x_4726:
[----:B------:R-:W-:-:S04]  /*3010*/  F2FP.F16.F32.PACK_AB R0, RZ, R0 ;  /* 0x00000000ff00723e */ /* 0x000fc800000000ff */
[----:B------:R-:W-:Y:S01]  /*3020*/  PRMT R22, R0, 0x7610, R22 ;  /* 0x0000761000167816 */ /* 0x000fe20000000016 */
[----:B------:R-:W-:Y:S06]  /*3030*/  BRA `(.L_x_4707) ;  /* 0x0000000000b47947 */ /* 0x000fec0003800000 */
.L_x_4719:
        /* <DEDUP_REMOVED lines=14> */
.L_x_4733:
[----:B------:R-:W-:Y:S05]  /*3120*/  BSYNC B0 ;  /* 0x0000000000007941 */ /* 0x000fea0003800000 */
.L_x_4732:
[----:B------:R-:W-:-:S04]  /*3130*/  F2FP.F16.F32.PACK_AB R0, RZ, R0 ;  /* 0x00000000ff00723e */ /* 0x000fc800000000ff */
[----:B------:R-:W-:Y:S01]  /*3140*/  PRMT R22, R0, 0x7610, R22 ;  /* 0x0000761000167816 */ /* 0x000fe20000000016 */
[----:B------:R-:W-:Y:S06]  /*3150*/  BRA `(.L_x_4707) ;  /* 0x00000000006c7947 */ /* 0x000fec0003800000 */
.L_x_4706:
        /* <DEDUP_REMOVED lines=16> */
.L_x_4734:
[----:B------:R-:W-:Y:S01]  /*3260*/  PRMT R22, RZ, 0x7610, R22 ;  /* 0x00007610ff167816 */ /* 0x000fe20000000016 */
[----:B------:R-:W-:Y:S06]  /*3270*/  BRA `(.L_x_4707) ;  /* 0x0000000000247947 */ /* 0x000fec0003800000 */
.L_x_4731:
[----:B------:R-:W2:Y:S02]  /*3280*/  LDG.E.64 R2, desc[UR36][R2.64] ;  /* 0x0000002402027981 */ /* 0x000ea4000c1e1b00 */
[----:B--2---:R-:W0:Y:S02]  /*3290*/  I2F.U64 R0, R2 ;  /* 0x0000000200007312 */ /* 0x004e240000301000 */
[----:B0-----:R-:W-:-:S04]  /*32a0*/  F2FP.F16.F32.PACK_AB R0, RZ, R0 ;  /* 0x00000000ff00723e */ /* 0x001fc800000000ff */
[----:B------:R-:W-:Y:S01]  /*32b0*/  PRMT R22, R0, 0x7610, R22 ;  /* 0x0000761000167816 */ /* 0x000fe20000000016 */
[----:B------:R-:W-:Y:S06]  /*32c0*/  BRA `(.L_x_4707) ;  /* 0x0000000000107947 */ /* 0x000fec0003800000 */
.L_x_4730:
[----:B------:R-:W2:Y:S02]  /*32d0*/  LDG.E R2, desc[UR36][R2.64] ;  /* 0x0000002402027981 */ /* 0x000ea4000c1e1900 */
[----:B--2---:R-:W-:-:S04]  /*32e0*/  I2FP.F32.U32 R0, R2 ;  /* 0x0000000200007245 */ /* 0x004fc80000201000 */
[----:B------:R-:W-:-:S04]  /*32f0*/  F2FP.F16.F32.PACK_AB R0, RZ, R0 ;  /* 0x00000000ff00723e */ /* 0x000fc800000000ff */
[----:B------:R-:W-:-:S07]  /*3300*/  PRMT R22, R0, 0x7610, R22 ;  /* 0x0000761000167816 */ /* 0x000fce0000000016 */
.L_x_4707:
        /* <DEDUP_REMOVED lines=21> */
.L_x_4738:
[----:B------:R-:W2:Y:S02]  /*3460*/  LDG.E.U8 R2, desc[UR36][R2.64] ;  /* 0x0000002402027981 */ /* 0x000ea4000c1e1100 */
[----:B--2---:R-:W-:-:S04]  /*3470*/  I2FP.F32.U32 R0, R2 ;  /* 0x0000000200007245 */ /* 0x004fc80000201000 */
[----:B------:R-:W-:-:S04]  /*3480*/  F2FP.F16.F32.PACK_AB R0, RZ, R0 ;  /* 0x00000000ff00723e */ /* 0x000fc800000000ff */
[----:B------:R-:W-:Y:S01]  /*3490*/  PRMT R17, R0, 0x7610, R17 ;  /* 0x0000761000117816 */ /* 0x000fe20000000011 */
[----:B------:R-:W-:Y:S06]  /*34a0*/  BRA `(.L_x_4740) ;  /* 0x0000000c00bc7947 */ /* 0x000fec0003800000 */
.L_x_4737:
        /* <DEDUP_REMOVED lines=11> */
.L_x_4742:
[----:B------:R-:W2:Y:S02]  /*3560*/  LDG.E R2, desc[UR36][R2.64] ;  /* 0x0000002402027981 */ /* 0x000ea4000c1e1900 */
[----:B--2---:R-:W-:-:S04]  /*3570*/  I2FP.F32.S32 R0, R2 ;  /* 0x0000000200007245 */ /* 0x004fc80000201400 */
[----:B------:R-:W-:-:S04]  /*3580*/  F2FP.F16.F32.PACK_AB R0, RZ, R0 ;  /* 0x00000000ff00723e */ /* 0x000fc800000000ff */
[----:B------:R-:W-:Y:S01]  /*3590*/  PRMT R17, R0, 0x7610, R17 ;  /* 0x0000761000117816 */ /* 0x000fe20000000011 */
[----:B------:R-:W-:Y:S06]  /*35a0*/  BRA `(.L_x_4740) ;  /* 0x0000000c007c7947 */ /* 0x000fec0003800000 */
.L_x_4741:
[----:B------:R-:W2:Y:S02]  /*35b0*/  LDG.E.U16 R2, desc[UR36][R2.64] ;  /* 0x0000002402027981 */ /* 0x000ea4000c1e1500 */
[----:B--2---:R-:W0:Y:S02]  /*35c0*/  I2F.S16 R0, R2 ;  /* 0x0000000200007306 */ /* 0x004e240000101400 */
[----:B0-----:R-:W-:-:S04]  /*35d0*/  F2FP.F16.F32.PACK_AB R0, RZ, R0 ;  /* 0x00000000ff00723e */ /* 0x001fc800000000ff */
[----:B------:R-:W-:Y:S01]  /*35e0*/  PRMT R17, R0, 0x7610, R17 ;  /* 0x0000761000117816 */ /* 0x000fe20000000011 */
[----:B------:R-:W-:Y:S06]  /*35f0*/  BRA `(.L_x_4740) ;  /* 0x0000000c00687947 */ /* 0x000fec0003800000 */
.L_x_4736:
        /* <DEDUP_REMOVED lines=9> */
.L_x_4744:
[----:B------:R1:W5:Y:S01]  /*3690*/  LDG.E.U16 R17, desc[UR36][R2.64] ;  /* 0x0000002402117981 */ /* 0x000362000c1e1500 */
[----:B------:R-:W-:Y:S05]  /*36a0*/  BRA `(.L_x_4740) ;  /* 0x0000000c003c7947 */ /* 0x000fea0003800000 */
.L_x_4743:
        /* <DEDUP_REMOVED lines=9> */
.L_x_4746:
[----:B------:R0:W5:Y:S01]  /*3740*/  LDG.E.U16 R17, desc[UR36][R2.64] ;  /* 0x0000002402117981 */ /* 0x000162000c1e1500 */
[----:B------:R-:W-:Y:S05]  /*3750*/  BRA `(.L_x_4740) ;  /* 0x0000000c00107947 */ /* 0x000fea0003800000 */
.L_x_4745:
        /* <DEDUP_REMOVED lines=9> */
.L_x_4735:
        /* <DEDUP_REMOVED lines=14> */
.L_x_4749:
        /* <DEDUP_REMOVED lines=9> */
.L_x_4748:
        /* <DEDUP_REMOVED lines=28> */
.L_x_4751:
        /* <DEDUP_REMOVED lines=15> */
.L_x_4750:
[----:B------:R-:W2:Y:S02]  /*3c10*/  LDG.E.U16 R0, desc[UR36][R2.64] ;  /* 0x0000002402007981 */ /* 0x000ea4000c1e1500 */
[----:B--2---:R-:W-:-:S05]  /*3c20*/  IMAD.U32 R0, R0, 0x10000, RZ ;  /* 0x0001000000007824 */ /* 0x004fca00078e00ff */
[----:B------:R-:W-:-:S04]  /*3c30*/  F2FP.F16.F32.PACK_AB R0, RZ, R0 ;  /* 0x00000000ff00723e */ /* 0x000fc800000000ff */
[----:B------:R-:W-:Y:S01]  /*3c40*/  PRMT R17, R0, 0x7610, R17 ;  /* 0x0000761000117816 */ /* 0x000fe20000000011 */
[----:B------:R-:W-:Y:S06]  /*3c50*/  BRA `(.L_x_4740) ;  /* 0x0000000400d07947 */ /* 0x000fec0003800000 */
.L_x_4747:
        /* <DEDUP_REMOVED lines=13> */
.L_x_4754:
        /* <DEDUP_REMOVED lines=21> */
.L_x_4758:
[----:B------:R-:W-:Y:S05]  /*3e80*/  BSYNC B1 ;  /* 0x0000000000017941 */ /* 0x000fea0003800000 */
.L_x_4757:
[----:B------:R-:W-:Y:S01]  /*3e90*/  LEA R3, R0, 0x3b800000, 0x17 ;  /* 0x3b80000000037811 */ /* 0x000fe200078eb8ff */
[----:B------:R-:W-:-:S05]  /*3ea0*/  IMAD.SHL.U32 R0, R2, 0x100000, RZ ;  /* 0x0010000002007824 */ /* 0x000fca00078e00ff */
[----:B------:R-:W-:-:S07]  /*3eb0*/  LOP3.LUT R0, R3, R0, R4, 0xfe, !PT ;  /* 0x0000000003007212 */ /* 0x000fce00078efe04 */
.L_x_4756:
[----:B------:R-:W-:Y:S05]  /*3ec0*/  BSYNC B0 ;  /* 0x0000000000007941 */ /* 0x000fea0003800000 */
.L_x_4755:
[----:B------:R-:W-:-:S04]  /*3ed0*/  F2FP.F16.F32.PACK_AB R0, RZ, R0 ;  /* 0x00000000ff00723e */ /* 0x000fc800000000ff */
[----:B------:R-:W-:Y:S01]  /*3ee0*/  PRMT R17, R0, 0x7610, R17 ;  /* 0x0000761000117816 */ /* 0x000fe20000000011 */
[----:B------:R-:W-:Y:S06]  /*3ef0*/  BRA `(.L_x_4740) ;  /* 0x0000000400287947 */ /* 0x000fec0003800000 */
.L_x_4753:
        /* <DEDUP_REMOVED lines=21> */
.L_x_4762:
[----:B------:R-:W-:Y:S05]  /*4050*/  BSYNC B1 ;  /* 0x0000000000017941 */ /* 0x000fea0003800000 */
.L_x_4761:
[----:B------:R-:W-:Y:S01]  /*4060*/  LEA R3, R0, 0x37800000, 0x17 ;  /* 0x3780000000037811 */ /* 0x000fe200078eb8ff */
[----:B------:R-:W-:-:S05]  /*4070*/  IMAD.SHL.U32 R0, R2, 0x200000, RZ ;  /* 0x0020000002007824 */ /* 0x000fca00078e00ff */
[----:B------:R-:W-:-:S07]  /*4080*/  LOP3.LUT R0, R3, R0, R4, 0xfe, !PT ;  /* 0x0000000003007212 */ /* 0x000fce00078efe04 */
.L_x_4760:
[----:B------:R-:W-:Y:S05]  /*4090*/  BSYNC B0 ;  /* 0x0000000000007941 */ /* 0x000fea0003800000 */
.L_x_4759:
[----:B------:R-:W-:-:S04]  /*40a0*/  F2FP.F16.F32.PACK_AB R0, RZ, R0 ;  /* 0x00000000ff00723e */ /* 0x000fc800000000ff */
[----:B------:R-:W-:Y:S01]  /*40b0*/  PRMT R17, R0, 0x7610, R17 ;  /* 0x0000761000117816 */ /* 0x000fe20000000011 */
[----:B------:R-:W-:Y:S06]  /*40c0*/  BRA `(.L_x_4740) ;  /* 0x0000000000b47947 */ /* 0x000fec0003800000 */
.L_x_4752:
        /* <DEDUP_REMOVED lines=14> */
.L_x_4766:
[----:B------:R-:W-:Y:S05]  /*41b0*/  BSYNC B0 ;  /* 0x0000000000007941 */ /* 0x000fea0003800000 */
.L_x_4765:
[----:B------:R-:W-:-:S04]  /*41c0*/  F2FP.F16.F32.PACK_AB R0, RZ, R0 ;  /* 0x00000000ff00723e */ /* 0x000fc800000000ff */
[----:B------:R-:W-:Y:S01]  /*41d0*/  PRMT R17, R0, 0x7610, R17 ;  /* 0x0000761000117816 */ /* 0x000fe20000000011 */
[----:B------:R-:W-:Y:S06]  /*41e0*/  BRA `(.L_x_4740) ;  /* 0x00000000006c7947 */ /* 0x000fec0003800000 */
.L_x_4739:
        /* <DEDUP_REMOVED lines=16> */
.L_x_4767:
[----:B------:R-:W-:Y:S01]  /*42f0*/  PRMT R17, RZ, 0x7610, R17 ;  /* 0x00007610ff117816 */ /* 0x000fe20000000011 */
[----:B------:R-:W-:Y:S06]  /*4300*/  BRA `(.L_x_4740) ;  /* 0x0000000000247947 */ /* 0x000fec0003800000 */
.L_x_4764:
[----:B------:R-:W2:Y:S02]  /*4310*/  LDG.E.64 R2, desc[UR36][R2.64] ;  /* 0x0000002402027981 */ /* 0x000ea4000c1e1b00 */
[----:B--2---:R-:W0:Y:S02]  /*4320*/  I2F.U64 R0, R2 ;  /* 0x0000000200007312 */ /* 0x004e240000301000 */
[----:B0-----:R-:W-:-:S04]  /*4330*/  F2FP.F16.F32.PACK_AB R0, RZ, R0 ;  /* 0x00000000ff00723e */ /* 0x001fc800000000ff */
[----:B------:R-:W-:Y:S01]  /*4340*/  PRMT R17, R0, 0x7610, R17 ;  /* 0x0000761000117816 */ /* 0x000fe20000000011 */
[----:B------:R-:W-:Y:S06]  /*4350*/  BRA `(.L_x_4740) ;  /* 0x0000000000107947 */ /* 0x000fec0003800000 */
.L_x_4763:
[----:B------:R-:W2:Y:S02]  /*4360*/  LDG.E R2, desc[UR36][R2.64] ;  /* 0x0000002402027981 */ /* 0x000ea4000c1e1900 */
[----:B--2---:R-:W-:-:S04]  /*4370*/  I2FP.F32.U32 R0, R2 ;  /* 0x0000000200007245 */ /* 0x004fc80000201000 */
[----:B------:R-:W-:-:S04]  /*4380*/  F2FP.F16.F32.PACK_AB R0, RZ, R0 ;  /* 0x00000000ff00723e */ /* 0x000fc800000000ff */
[----:B------:R-:W-:-:S07]  /*4390*/  PRMT R17, R0, 0x7610, R17 ;  /* 0x0000761000117816 */ /* 0x000fce0000000011 */
.L_x_4740:
[----:B------:R-:W-:-:S07]  /*43a0*/  VIADD R26, R26, 0x80 ;  /* 0x000000801a1a7836 */ /* 0x000fce0000000000 */
.L_x_4701:
[----:B------:R-:W-:Y:S05]  /*43b0*/  BSYNC B6 ;  /* 0x0000000000067941 */ /* 0x000fea0003800000 */
.L_x_4700:
[----:B------:R-:W-:Y:S01]  /*43c0*/  ISETP.GE.AND P0, PT, R26, R23, PT ;  /* 0x000000171a00720c */ /* 0x000fe20003f06270 */
[----:B------:R-:W-:Y:S01]  /*43d0*/  BSSY B6, `(.L_x_4768) ;  /* 0x0000219000067945 */ /* 0x000fe20003800000 */
[----:B------:R-:W-:Y:S02]  /*43e0*/  PRMT R16, RZ, 0x7610, R16 ;  /* 0x00007610ff107816 */ /* 0x000fe40000000010 */
[----:B01----:R-:W-:Y:S02]  /*43f0*/  PRMT R2, RZ, 0x7610, R2 ;  /* 0x00007610ff027816 */ /* 0x003fe40000000002 */
[----:B------:R-:W-:-:S07]  /*4400*/  PRMT R27, RZ, 0x7610, R27 ;  /* 0x00007610ff1b7816 */ /* 0x000fce000000001b */
[----:B------:R-:W-:Y:S05]  /*4410*/  @P0 BRA `(.L_x_4769) ;  /* 0x0000002000500947 */ /* 0x000fea0003800000 */
        /* <DEDUP_REMOVED lines=22> */
.L_x_4773:
[----:B------:R-:W2:Y:S02]  /*4580*/  LDG.E.U8 R4, desc[UR36][R4.64] ;  /* 0x0000002404047981 */ /* 0x000ea4000c1e1100 */
[----:B--2---:R-:W-:-:S04]  /*4590*/  I2FP.F32.U32 R0, R4 ;  /* 0x0000000400007245 */ /* 0x004fc80000201000 */
[----:B------:R-:W-:-:S04]  /*45a0*/  F2FP.F16.F32.PACK_AB R0, RZ, R0 ;  /* 0x00000000ff00723e */ /* 0x000fc800000000ff */
[----:B------:R-:W-:Y:S01]  /*45b0*/  PRMT R2, R0, 0x7610, R2 ;  /* 0x0000761000027816 */ /* 0x000fe20000000002 */
[----:B------:R-:W-:Y:S06]  /*45c0*/  BRA `(.L_x_4775) ;  /* 0x0000000c00b87947 */ /* 0x000fec0003800000 */
.L_x_4772:
        /* <DEDUP_REMOVED lines=11> */
.L_x_4777:
[----:B------:R-:W2:Y:S02]  /*4680*/  LDG.E R4, desc[UR36][R4.64] ;  /* 0x0000002404047981 */ /* 0x000ea4000c1e1900 */
[----:B--2---:R-:W-:-:S04]  /*4690*/  I2FP.F32.S32 R0, R4 ;  /* 0x0000000400007245 */ /* 0x004fc80000201400 */
[----:B------:R-:W-:-:S04]  /*46a0*/  F2FP.F16.F32.PACK_AB R0, RZ, R0 ;  /* 0x00000000ff00723e */ /* 0x000fc800000000ff */
[----:B------:R-:W-:Y:S01]  /*46b0*/  PRMT R2, R0, 0x7610, R2 ;  /* 0x0000761000027816 */ /* 0x000fe20000000002 */
[----:B------:R-:W-:Y:S06]  /*46c0*/  BRA `(.L_x_4775) ;  /* 0x0000000c00787947 */ /* 0x000fec0003800000 */
.L_x_4776:
[----:B------:R-:W2:Y:S02]  /*46d0*/  LDG.E.U16 R4, desc[UR36][R4.64] ;  /* 0x0000002404047981 */ /* 0x000ea4000c1e1500 */
[----:B--2---:R-:W0:Y:S02]  /*46e0*/  I2F.S16 R0, R4 ;  /* 0x0000000400007306 */ /* 0x004e240000101400 */
[----:B0-----:R-:W-:-:S04]  /*46f0*/  F2FP.F16.F32.PACK_AB R0, RZ, R0 ;  /* 0x00000000ff00723e */ /* 0x001fc800000000ff */
[----:B------:R-:W-:Y:S01]  /*4700*/  PRMT R2, R0, 0x7610, R2 ;  /* 0x0000761000027816 */ /* 0x000fe20000000002 */
[----:B------:R-:W-:Y:S06]  /*4710*/  BRA `(.L_x_4775) ;  /* 0x0000000c00647947 */ /* 0x000fec0003800000 */
.L_x_4771:
        /* <DEDUP_REMOVED lines=9> */
.L_x_4779:
[----:B------:R1:W5:Y:S01]  /*47b0*/  LDG.E.U16 R2, desc[UR36][R4.64] ;  /* 0x0000002404027981 */ /* 0x000362000c1e1500 */
[----:B------:R-:W-:Y:S05]  /*47c0*/  BRA `(.L_x_4775) ;  /* 0x0000000c00387947 */ /* 0x000fea0003800000 */
.L_x_4778:
        /* <DEDUP_REMOVED lines=9> */
.L_x_4781:
[----:B------:R0:W5:Y:S01]  /*4860*/  LDG.E.U16 R2, desc[UR36][R4.64] ;  /* 0x0000002404027981 */ /* 0x000162000c1e1500 */
[----:B------:R-:W-:Y:S05]  /*4870*/  BRA `(.L_x_4775) ;  /* 0x0000000c000c7947 */ /* 0x000fea0003800000 */
.L_x_4780:
        /* <DEDUP_REMOVED lines=9> */
.L_x_4770:
        /* <DEDUP_REMOVED lines=14> */
.L_x_4784:
        /* <DEDUP_REMOVED lines=9> */
.L_x_4783:
        /* <DEDUP_REMOVED lines=28> */
.L_x_4786:
        /* <DEDUP_REMOVED lines=14> */
.L_x_4785:
[----:B------:R-:W2:Y:S02]  /*4d20*/  LDG.E.U16 R0, desc[UR36][R4.64] ;  /* 0x0000002404007981 */ /* 0x000ea4000c1e1500 */
[----:B--2---:R-:W-:-:S05]  /*4d30*/  IMAD.U32 R0, R0, 0x10000, RZ ;  /* 0x0001000000007824 */ /* 0x004fca00078e00ff */
[----:B------:R-:W-:-:S04]  /*4d40*/  F2FP.F16.F32.PACK_AB R0, RZ, R0 ;  /* 0x00000000ff00723e */ /* 0x000fc800000000ff */
[----:B------:R-:W-:Y:S01]  /*4d50*/  PRMT R2, R0, 0x7610, R2 ;  /* 0x0000761000027816 */ /* 0x000fe20000000002 */
[----:B------:R-:W-:Y:S06]  /*4d60*/  BRA `(.L_x_4775) ;  /* 0x0000000400d07947 */ /* 0x000fec0003800000 */
.L_x_4782:
        /* <DEDUP_REMOVED lines=13> */
.L_x_4789:
        /* <DEDUP_REMOVED lines=21> */
.L_x_4793:
[----:B------:R-:W-:Y:S05]  /*4f90*/  BSYNC B1 ;  /* 0x0000000000017941 */ /* 0x000fea0003800000 */
.L_x_4792:
[----:B------:R-:W-:Y:S01]  /*4fa0*/  LEA R3, R0, 0x3b800000, 0x17 ;  /* 0x3b80000000037811 */ /* 0x000fe200078eb8ff */
[----:B------:R-:W-:-:S05]  /*4fb0*/  IMAD.SHL.U32 R0, R2, 0x100000, RZ ;  /* 0x0010000002007824 */ /* 0x000fca00078e00ff */
[----:B------:R-:W-:-:S07]  /*4fc0*/  LOP3.LUT R0, R3, R0, R4, 0xfe, !PT ;  /* 0x0000000003007212 */ /* 0x000fce00078efe04 */
.L_x_4791:
[----:B------:R-:W-:Y:S05]  /*4fd0*/  BSYNC B0 ;  /* 0x0000000000007941 */ /* 0x000fea0003800000 */
.L_x_4790:
[----:B------:R-:W-:-:S04]  /*4fe0*/  F2FP.F16.F32.PACK_AB R0, RZ, R0 ;  /* 0x00000000ff00723e */ /* 0x000fc800000000ff */
[----:B------:R-:W-:Y:S01]  /*4ff0*/  PRMT R2, R0, 0x7610, R2 ;  /* 0x0000761000027816 */ /* 0x000fe20000000002 */
[----:B------:R-:W-:Y:S06]  /*5000*/  BRA `(.L_x_4775) ;  /* 0x0000000400287947 */ /* 0x000fec0003800000 */
.L_x_4788:
        /* <DEDUP_REMOVED lines=21> */
.L_x_4797:
[----:B------:R-:W-:Y:S05]  /*5160*/  BSYNC B1 ;  /* 0x0000000000017941 */ /* 0x000fea0003800000 */
.L_x_4796:
[----:B------:R-:W-:Y:S01]  /*5170*/  LEA R3, R0, 0x37800000, 0x17 ;  /* 0x3780000000037811 */ /* 0x000fe200078eb8ff */
[----:B------:R-:W-:-:S05]  /*5180*/  IMAD.SHL.U32 R0, R2, 0x200000, RZ ;  /* 0x0020000002007824 */ /* 0x000fca00078e00ff */
[----:B------:R-:W-:-:S07]  /*5190*/  LOP3.LUT R0, R3, R0, R4, 0xfe, !PT ;  /* 0x0000000003007212 */ /* 0x000fce00078efe04 */
.L_x_4795:
[----:B------:R-:W-:Y:S05]  /*51a0*/  BSYNC B0 ;  /* 0x0000000000007941 */ /* 0x000fea0003800000 */
.L_x_4794:
[----:B------:R-:W-:-:S04]  /*51b0*/  F2FP.F16.F32.PACK_AB R0, RZ, R0 ;  /* 0x00000000ff00723e */ /* 0x000fc800000000ff */
[----:B------:R-:W-:Y:S01]  /*51c0*/  PRMT R2, R0, 0x7610, R2 ;  /* 0x0000761000027816 */ /* 0x000fe20000000002 */
[----:B------:R-:W-:Y:S06]  /*51d0*/  BRA `(.L_x_4775) ;  /* 0x0000000000b47947 */ /* 0x000fec0003800000 */
.L_x_4787:
        /* <DEDUP_REMOVED lines=14> */
.L_x_4801:
[----:B------:R-:W-:Y:S05]  /*52c0*/  BSYNC B0 ;  /* 0x0000000000007941 */ /* 0x000fea0003800000 */
.L_x_4800:
[----:B------:R-:W-:-:S04]  /*52d0*/  F2FP.F16.F32.PACK_AB R0, RZ, R0 ;  /* 0x00000000ff00723e */ /* 0x000fc800000000ff */
[----:B------:R-:W-:Y:S01]  /*52e0*/  PRMT R2, R0, 0x7610, R2 ;  /* 0x0000761000027816 */ /* 0x000fe20000000002 */
[----:B------:R-:W-:Y:S06]  /*52f0*/  BRA `(.L_x_4775) ;  /* 0x00000000006c7947 */ /* 0x000fec0003800000 */
.L_x_4774:
        /* <DEDUP_REMOVED lines=16> */
.L_x_4802:
[----:B------:R-:W-:Y:S01]  /*5400*/  PRMT R2, RZ, 0x7610, R2 ;  /* 0x00007610ff027816 */ /* 0x000fe20000000002 */
[----:B------:R-:W-:Y:S06]  /*5410*/  BRA `(.L_x_4775) ;  /* 0x0000000000247947 */ /* 0x000fec0003800000 */
.L_x_4799:
[----:B------:R-:W2:Y:S02]  /*5420*/  LDG.E.64 R4, desc[UR36][R4.64] ;  /* 0x0000002404047981 */ /* 0x000ea4000c1e1b00 */
[----:B--2---:R-:W0:Y:S02]  /*5430*/  I2F.U64 R0, R4 ;  /* 0x0000000400007312 */ /* 0x004e240000301000 */
[----:B0-----:R-:W-:-:S04]  /*5440*/  F2FP.F16.F32.PACK_AB R0, RZ, R0 ;  /* 0x00000000ff00723e */ /* 0x001fc800000000ff */
[----:B------:R-:W-:Y:S01]  /*5450*/  PRMT R2, R0, 0x7610, R2 ;  /* 0x0000761000027816 */ /* 0x000fe20000000002 */
[----:B------:R-:W-:Y:S06]  /*5460*/  BRA `(.L_x_4775) ;  /* 0x0000000000107947 */ /* 0x000fec0003800000 */
.L_x_4798:
[----:B------:R-:W2:Y:S02]  /*5470*/  LDG.E R4, desc[UR36][R4.64] ;  /* 0x0000002404047981 */ /* 0x000ea4000c1e1900 */
[----:B--2---:R-:W-:-:S04]  /*5480*/  I2FP.F32.U32 R0, R4 ;  /* 0x0000000400007245 */ /* 0x004fc80000201000 */
[----:B------:R-:W-:-:S04]  /*5490*/  F2FP.F16.F32.PACK_AB R0, RZ, R0 ;  /* 0x00000000ff00723e */ /* 0x000fc800000000ff */
[----:B------:R-:W-:-:S07]  /*54a0*/  PRMT R2, R0, 0x7610, R2 ;  /* 0x0000761000027816 */ /* 0x000fce0000000002 */
.L_x_4775:
[----:B------:R-:W2:Y:S01]  /*54b0*/  LDC.U8 R3, c[0x0][0x235] ;  /* 0x00008d40ff037b82 */ /* 0x000ea20000000000 */
[----:B------:R-:W-:Y:S02]  /*54c0*/  ULDC UR4, c[0x0][0x23c] ;  /* 0x00008f0000047ab9 */ /* 0x000fe40000000800 */
[----:B------:R-:W-:-:S05]  /*54d0*/  IMAD R27, R27, UR4, RZ ;  /* 0x000000041b1b7c24 */ /* 0x000fca000f8e02ff */
[----:B01----:R-:W0:Y:S01]  /*54e0*/  LDC.64 R4, c[0x0][0x228] ;  /* 0x00008a00ff047b82 */ /* 0x003e220000000a00 */
[----:B--2---:R-:W-:-:S04]  /*54f0*/  PRMT R0, R3, 0x9910, RZ ;  /* 0x0000991003007816 */ /* 0x004fc800000000ff */
        /* <DEDUP_REMOVED lines=17> */
.L_x_4806:
[----:B------:R-:W2:Y:S02]  /*5610*/  LDG.E.U8 R4, desc[UR36][R4.64] ;  /* 0x0000002404047981 */ /* 0x000ea4000c1e1100 */
[----:B--2---:R-:W-:-:S04]  /*5620*/  I2FP.F32.U32 R0, R4 ;  /* 0x0000000400007245 */ /* 0x004fc80000201000 */
[----:B------:R-:W-:-:S04]  /*5630*/  F2FP.F16.F32.PACK_AB R0, RZ, R0 ;  /* 0x00000000ff00723e */ /* 0x000fc800000000ff */
[----:B------:R-:W-:Y:S01]  /*5640*/  PRMT R27, R0, 0x7610, R27 ;  /* 0x00007610001b7816 */ /* 0x000fe2000000001b */
[----:B------:R-:W-:Y:S06]  /*5650*/  BRA `(.L_x_4808) ;  /* 0x0000000c00bc7947 */ /* 0x000fec0003800000 */
.L_x_4805:
        /* <DEDUP_REMOVED lines=11> */
.L_x_4810:
[----:B------:R-:W2:Y:S02]  /*5710*/  LDG.E R4, desc[UR36][R4.64] ;  /* 0x0000002404047981 */ /* 0x000ea4000c1e1900 */
[----:B--2---:R-:W-:-:S04]  /*5720*/  I2FP.F32.S32 R0, R4 ;  /* 0x0000000400007245 */ /* 0x004fc80000201400 */
[----:B------:R-:W-:-:S04]  /*5730*/  F2FP.F16.F32.PACK_AB R0, RZ, R0 ;  /* 0x00000000ff00723e */ /* 0x000fc800000000ff */
[----:B------:R-:W-:Y:S01]  /*5740*/  PRMT R27, R0, 0x7610, R27 ;  /* 0x00007610001b7816 */ /* 0x000fe2000000001b */
[----:B------:R-:W-:Y:S06]  /*5750*/  BRA `(.L_x_4808) ;  /* 0x0000000c007c7947 */ /* 0x000fec0003800000 */
.L_x_4809:
[----:B------:R-:W2:Y:S02]  /*5760*/  LDG.E.U16 R4, desc[UR36][R4.64] ;  /* 0x0000002404047981 */ /* 0x000ea4000c1e1500 */
[----:B--2---:R-:W0:Y:S02]  /*5770*/  I2F.S16 R0, R4 ;  /* 0x0000000400007306 */ /* 0x004e240000101400 */
[----:B0-----:R-:W-:-:S04]  /*5780*/  F2FP.F16.F32.PACK_AB R0, RZ, R0 ;  /* 0x00000000ff00723e */ /* 0x001fc800000000ff */
[----:B------:R-:W-:Y:S01]  /*5790*/  PRMT R27, R0, 0x7610, R27 ;  /* 0x00007610001b7816 */ /* 0x000fe2000000001b */
[----:B------:R-:W-:Y:S06]  /*57a0*/  BRA `(.L_x_4808) ;  /* 0x0000000c00687947 */ /* 0x000fec0003800000 */
.L_x_4804:
        /* <DEDUP_REMOVED lines=9> */
.L_x_4812:
[----:B------:R1:W5:Y:S01]  /*5840*/  LDG.E.U16 R27, desc[UR36][R4.64] ;  /* 0x00000024041b7981 */ /* 0x000362000c1e1500 */
[----:B------:R-:W-:Y:S05]  /*5850*/  BRA `(.L_x_4808) ;  /* 0x0000000c003c7947 */ /* 0x000fea0003800000 */
.L_x_4811:
        /* <DEDUP_REMOVED lines=9> */
.L_x_4814:
[----:B------:R0:W5:Y:S01]  /*58f0*/  LDG.E.U16 R27, desc[UR36][R4.64] ;  /* 0x00000024041b7981 */ /* 0x000162000c1e1500 */
[----:B------:R-:W-:Y:S05]  /*5900*/  BRA `(.L_x_4808) ;  /* 0x0000000c00107947 */ /* 0x000fea0003800000 */
.L_x_4813:
        /* <DEDUP_REMOVED lines=9> */
.L_x_4803:
        /* <DEDUP_REMOVED lines=14> */
.L_x_4817:
        /* <DEDUP_REMOVED lines=9> */
.L_x_4816:
        /* <DEDUP_REMOVED lines=28> */
.L_x_4819:
        /* <DEDUP_REMOVED lines=12> */
[----:B------:R-:W-:-:S04]  /*5d90*/  F2FP.F16.F32.PACK_AB R0, RZ, R0 ;  /* 0x00000000ff00723e */ /* 0x000fc800000000ff */
[----:B------:R-:W-:Y:S01]  /*5da0*/  PRMT R27, R0, 0x7610, R27 ;  /* 0x00007610001b7816 */ /* 0x000fe2000000001b */
[----:B------:R-:W-:Y:S06]  /*5db0*/  BRA `(.L_x_4808) ;  /* 0x0000000400e47947 */ /* 0x000fec0003800000 */
.L_x_4818:
[----:B------:R-:W2:Y:S02]  /*5dc0*/  LDG.E.U16 R0, desc[UR36][R4.64] ;  /* 0x0000002404007981 */ /* 0x000ea4000c1e1500 */
[----:B--2---:R-:W-:-:S05]  /*5dd0*/  IMAD.U32 R0, R0, 0x10000, RZ ;  /* 0x0001000000007824 */ /* 0x004fca00078e00ff */
[----:B------:R-:W-:-:S04]  /*5de0*/  F2FP.F16.F32.PACK_AB R0, RZ, R0 ;  /* 0x00000000ff00723e */ /* 0x000fc800000000ff */
[----:B------:R-:W-:Y:S01]  /*5df0*/  PRMT R27, R0, 0x7610, R27 ;  /* 0x00007610001b7816 */ /* 0x000fe2000000001b */
[----:B------:R-:W-:Y:S06]  /*5e00*/  BRA `(.L_x_4808) ;  /* 0x0000000400d07947 */ /* 0x000fec0003800000 */
.L_x_4815:
        /* <DEDUP_REMOVED lines=13> */
.L_x_4822:
        /* <DEDUP_REMOVED lines=21> */
.L_x_4826:
[----:B------:R-:W-:Y:S05]  /*6030*/  BSYNC B1 ;  /* 0x0000000000017941 */ /* 0x000fea0003800000 */
.L_x_4825:
[----:B------:R-:W-:Y:S01]  /*6040*/  LEA R5, R0, 0x3b800000, 0x17 ;  /* 0x3b80000000057811 */ /* 0x000fe200078eb8ff */
[----:B------:R-:W-:-:S05]  /*6050*/  IMAD.SHL.U32 R0, R3, 0x100000, RZ ;  /* 0x0010000003007824 */ /* 0x000fca00078e00ff */
[----:B------:R-:W-:-:S07]  /*6060*/  LOP3.LUT R0, R5, R0, R6, 0xfe, !PT ;  /* 0x0000000005007212 */ /* 0x000fce00078efe06 */
.L_x_4824:
[----:B------:R-:W-:Y:S05]  /*6070*/  BSYNC B0 ;  /* 0x0000000000007941 */ /* 0x000fea0003800000 */
.L_x_4823:
[----:B------:R-:W-:-:S04]  /*6080*/  F2FP.F16.F32.PACK_AB R0, RZ, R0 ;  /* 0x00000000ff00723e */ /* 0x000fc800000000ff */
[----:B------:R-:W-:Y:S01]  /*6090*/  PRMT R27, R0, 0x7610, R27 ;  /* 0x00007610001b7816 */ /* 0x000fe2000000001b */
[----:B------:R-:W-:Y:S06]  /*60a0*/  BRA `(.L_x_4808) ;  /* 0x0000000400287947 */ /* 0x000fec0003800000 */
.L_x_4821:
        /* <DEDUP_REMOVED lines=21> */
.L_x_4830:
[----:B------:R-:W-:Y:S05]  /*6200*/  BSYNC B1 ;  /* 0x0000000000017941 */ /* 0x000fea0003800000 */
.L_x_4829:
[----:B------:R-:W-:Y:S01]  /*6210*/  LEA R5, R0, 0x37800000, 0x17 ;  /* 0x3780000000057811 */ /* 0x000fe200078eb8ff */
[----:B------:R-:W-:-:S05]  /*6220*/  IMAD.SHL.U32 R0, R3, 0x200000, RZ ;  /* 0x0020000003007824 */ /* 0x000fca00078e00ff */
[----:B------:R-:W-:-:S07]  /*6230*/  LOP3.LUT R0, R5, R0, R6, 0xfe, !PT ;  /* 0x0000000005007212 */ /* 0x000fce00078efe06 */
.L_x_4828:
[----:B------:R-:W-:Y:S05]  /*6240*/  BSYNC B0 ;  /* 0x0000000000007941 */ /* 0x000fea0003800000 */
.L_x_4827:
[----:B------:R-:W-:-:S04]  /*6250*/  F2FP.F16.F32.PACK_AB R0, RZ, R0 ;  /* 0x00000000ff00723e */ /* 0x000fc800000000ff */
[----:B------:R-:W-:Y:S01]  /*6260*/  PRMT R27, R0, 0x7610, R27 ;  /* 0x00007610001b7816 */ /* 0x000fe2000000001b */
[----:B------:R-:W-:Y:S06]  /*6270*/  BRA `(.L_x_4808) ;  /* 0x0000000000b47947 */ /* 0x000fec0003800000 */
.L_x_4820:
        /* <DEDUP_REMOVED lines=14> */
.L_x_4834:
[----:B------:R-:W-:Y:S05]  /*6360*/  BSYNC B0 ;  /* 0x0000000000007941 */ /* 0x000fea0003800000 */
.L_x_4833:
[----:B------:R-:W-:-:S04]  /*6370*/  F2FP.F16.F32.PACK_AB R0, RZ, R0 ;  /* 0x00000000ff00723e */ /* 0x000fc800000000ff */
[----:B------:R-:W-:Y:S01]  /*6380*/  PRMT R27, R0, 0x7610, R27 ;  /* 0x00007610001b7816 */ /* 0x000fe2000000001b */
[----:B------:R-:W-:Y:S06]  /*6390*/  BRA `(.L_x_4808) ;  /* 0x00000000006c7947 */ /* 0x000fec0003800000 */
.L_x_4807:
        /* <DEDUP_REMOVED lines=16> */
.L_x_4835:
[----:B------:R-:W-:Y:S01]  /*64a0*/  PRMT R27, RZ, 0x7610, R27 ;  /* 0x00007610ff1b7816 */ /* 0x000fe2000000001b */
[----:B------:R-:W-:Y:S06]  /*64b0*/  BRA `(.L_x_4808) ;  /* 0x0000000000247947 */ /* 0x000fec0003800000 */
.L_x_4832:
[----:B------:R-:W2:Y:S02]  /*64c0*/  LDG.E.64 R4, desc[UR36][R4.64] ;  /* 0x0000002404047981 */ /* 0x000ea4000c1e1b00 */
[----:B--2---:R-:W0:Y:S02]  /*64d0*/  I2F.U64 R0, R4 ;  /* 0x0000000400007312 */ /* 0x004e240000301000 */
[----:B0-----:R-:W-:-:S04]  /*64e0*/  F2FP.F16.F32.PACK_AB R0, RZ, R0 ;  /* 0x00000000ff00723e */ /* 0x001fc800000000ff */
[----:B------:R-:W-:Y:S01]  /*64f0*/  PRMT R27, R0, 0x7610, R27 ;  /* 0x00007610001b7816 */ /* 0x000fe2000000001b */
[----:B------:R-:W-:Y:S06]  /*6500*/  BRA `(.L_x_4808) ;  /* 0x0000000000107947 */ /* 0x000fec0003800000 */
.L_x_4831:
[----:B------:R-:W2:Y:S02]  /*6510*/  LDG.E R4, desc[UR36][R4.64] ;  /* 0x0000002404047981 */ /* 0x000ea4000c1e1900 */
[----:B--2---:R-:W-:-:S04]  /*6520*/  I2FP.F32.U32 R0, R4 ;  /* 0x0000000400007245 */ /* 0x004fc80000201000 */
[----:B------:R-:W-:-:S04]  /*6530*/  F2FP.F16.F32.PACK_AB R0, RZ, R0 ;  /* 0x00000000ff00723e */ /* 0x000fc800000000ff */
[----:B------:R-:W-:-:S07]  /*6540*/  PRMT R27, R0, 0x7610, R27 ;  /* 0x00007610001b7816 */ /* 0x000fce000000001b */
.L_x_4808:
[----:B------:R-:W-:-:S07]  /*6550*/  VIADD R26, R26, 0x80 ;  /* 0x000000801a1a7836 */ /* 0x000fce0000000000 */
.L_x_4769:
[----:B------:R-:W-:Y:S05]  /*6560*/  BSYNC B6 ;  /* 0x0000000000067941 */ /* 0x000fea0003800000 */
.L_x_4768:
        /* <DEDUP_REMOVED lines=26> */
.L_x_4841:
[----:B------:R-:W2:Y:S02]  /*6710*/  LDG.E.U8 R4, desc[UR36][R4.64] ;  /* 0x0000002404047981 */ /* 0x000ea4000c1e1100 */
[----:B--2---:R-:W-:-:S04]  /*6720*/  I2FP.F32.U32 R0, R4 ;  /* 0x0000000400007245 */ /* 0x004fc80000201000 */
[----:B------:R-:W-:-:S04]  /*6730*/  F2FP.F16.F32.PACK_AB R0, RZ, R0 ;  /* 0x00000000ff00723e */ /* 0x000fc800000000ff */
[----:B------:R-:W-:Y:S01]  /*6740*/  PRMT R16, R0, 0x7610, R16 ;  /* 0x0000761000107816 */ /* 0x000fe20000000010 */
[----:B------:R-:W-:Y:S06]  /*6750*/  BRA `(.L_x_4843) ;  /* 0x0000000c00bc7947 */ /* 0x000fec0003800000 */
.L_x_4840:
        /* <DEDUP_REMOVED lines=11> */
.L_x_4845:
[----:B------:R-:W2:Y:S02]  /*6810*/  LDG.E R4, desc[UR36][R4.64] ;  /* 0x0000002404047981 */ /* 0x000ea4000c1e1900 */
[----:B--2---:R-:W-:-:S04]  /*6820*/  I2FP.F32.S32 R0, R4 ;  /* 0x0000000400007245 */ /* 0x004fc80000201400 */
[----:B------:R-:W-:-:S04]  /*6830*/  F2FP.F16.F32.PACK_AB R0, RZ, R0 ;  /* 0x00000000ff00723e */ /* 0x000fc800000000ff */
[----:B------:R-:W-:Y:S01]  /*6840*/  PRMT R16, R0, 0x7610, R16 ;  /* 0x0000761000107816 */ /* 0x000fe20000000010 */
[----:B------:R-:W-:Y:S06]  /*6850*/  BRA `(.L_x_4843) ;  /* 0x0000000c007c7947 */ /* 0x000fec0003800000 */
.L_x_4844:
[----:B------:R-:W2:Y:S02]  /*6860*/  LDG.E.U16 R4, desc[UR36][R4.64] ;  /* 0x0000002404047981 */ /* 0x000ea4000c1e1500 */
[----:B--2---:R-:W0:Y:S02]  /*6870*/  I2F.S16 R0, R4 ;  /* 0x0000000400007306 */ /* 0x004e240000101400 */
[----:B0-----:R-:W-:-:S04]  /*6880*/  F2FP.F16.F32.PACK_AB R0, RZ, R0 ;  /* 0x00000000ff00723e */ /* 0x001fc800000000ff */
[----:B------:R-:W-:Y:S01]  /*6890*/  PRMT R16, R0, 0x7610, R16 ;  /* 0x0000761000107816 */ /* 0x000fe20000000010 */
[----:B------:R-:W-:Y:S06]  /*68a0*/  BRA `(.L_x_4843) ;  /* 0x0000000c00687947 */ /* 0x000fec0003800000 */
.L_x_4839:
        /* <DEDUP_REMOVED lines=9> */
.L_x_4847:
[----:B------:R0:W5:Y:S01]  /*6940*/  LDG.E.U16 R16, desc[UR36][R4.64] ;  /* 0x0000002404107981 */ /* 0x000162000c1e1500 */
[----:B------:R-:W-:Y:S05]  /*6950*/  BRA `(.L_x_4843) ;  /* 0x0000000c003c7947 */ /* 0x000fea0003800000 */
.L_x_4846:
        /* <DEDUP_REMOVED lines=9> */
.L_x_4849:
[----:B------:R1:W5:Y:S01]  /*69f0*/  LDG.E.U16 R16, desc[UR36][R4.64] ;  /* 0x0000002404107981 */ /* 0x000362000c1e1500 */
[----:B------:R-:W-:Y:S05]  /*6a00*/  BRA `(.L_x_4843) ;  /* 0x0000000c00107947 */ /* 0x000fea0003800000 */
.L_x_4848:
        /* <DEDUP_REMOVED lines=9> */
.L_x_4838:
        /* <DEDUP_REMOVED lines=14> */
.L_x_4852:
        /* <DEDUP_REMOVED lines=9> */
.L_x_4851:
        /* <DEDUP_REMOVED lines=28> */
.L_x_4854:
        /* <DEDUP_REMOVED lines=15> */
.L_x_4853:
[----:B------:R-:W2:Y:S02]  /*6ec0*/  LDG.E.U16 R0, desc[UR36][R4.64] ;  /* 0x0000002404007981 */ /* 0x000ea4000c1e1500 */
[----:B--2---:R-:W-:-:S05]  /*6ed0*/  IMAD.U32 R0, R0, 0x10000, RZ ;  /* 0x0001000000007824 */ /* 0x004fca00078e00ff */
[----:B------:R-:W-:-:S04]  /*6ee0*/  F2FP.F16.F32.PACK_AB R0, RZ, R0 ;  /* 0x00000000ff00723e */ /* 0x000fc800000000ff */
[----:B------:R-:W-:Y:S01]  /*6ef0*/  PRMT R16, R0, 0x7610, R16 ;  /* 0x0000761000107816 */ /* 0x000fe20000000010 */
[----:B------:R-:W-:Y:S06]  /*6f00*/  BRA `(.L_x_4843) ;  /* 0x0000000400d07947 */ /* 0x000fec0003800000 */
.L_x_4850:
        /* <DEDUP_REMOVED lines=13> */
.L_x_4857:
        /* <DEDUP_REMOVED lines=21> */
.L_x_4861:
[----:B------:R-:W-:Y:S05]  /*7130*/  BSYNC B1 ;  /* 0x0000000000017941 */ /* 0x000fea0003800000 */
.L_x_4860:
[----:B------:R-:W-:Y:S01]  /*7140*/  LEA R5, R0, 0x3b800000, 0x17 ;  /* 0x3b80000000057811 */ /* 0x000fe200078eb8ff */
[----:B------:R-:W-:-:S05]  /*7150*/  IMAD.SHL.U32 R0, R3, 0x100000, RZ ;  /* 0x0010000003007824 */ /* 0x000fca00078e00ff */
[----:B------:R-:W-:-:S07]  /*7160*/  LOP3.LUT R0, R5, R0, R6, 0xfe, !PT ;  /* 0x0000000005007212 */ /* 0x000fce00078efe06 */
.L_x_4859:
[----:B------:R-:W-:Y:S05]  /*7170*/  BSYNC B0 ;  /* 0x0000000000007941 */ /* 0x000fea0003800000 */
.L_x_4858:
[----:B------:R-:W-:-:S04]  /*7180*/  F2FP.F16.F32.PACK_AB R0, RZ, R0 ;  /* 0x00000000ff00723e */ /* 0x000fc800000000ff */
[----:B------:R-:W-:Y:S01]  /*7190*/  PRMT R16, R0, 0x7610, R16 ;  /* 0x0000761000107816 */ /* 0x000fe20000000010 */
[----:B------:R-:W-:Y:S06]  /*71a0*/  BRA `(.L_x_4843) ;  /* 0x0000000400287947 */ /* 0x000fec0003800000 */
.L_x_4856:
        /* <DEDUP_REMOVED lines=21> */
.L_x_4865:
[----:B------:R-:W-:Y:S05]  /*7300*/  BSYNC B1 ;  /* 0x0000000000017941 */ /* 0x000fea0003800000 */
.L_x_4864:
[----:B------:R-:W-:Y:S01]  /*7310*/  LEA R5, R0, 0x37800000, 0x17 ;  /* 0x3780000000057811 */ /* 0x000fe200078eb8ff */
[----:B------:R-:W-:-:S05]  /*7320*/  IMAD.SHL.U32 R0, R3, 0x200000, RZ ;  /* 0x0020000003007824 */ /* 0x000fca00078e00ff */
[----:B------:R-:W-:-:S07]  /*7330*/  LOP3.LUT R0, R5, R0, R6, 0xfe, !PT ;  /* 0x0000000005007212 */ /* 0x000fce00078efe06 */
.L_x_4863:
[----:B------:R-:W-:Y:S05]  /*7340*/  BSYNC B0 ;  /* 0x0000000000007941 */ /* 0x000fea0003800000 */
.L_x_4862:
[----:B------:R-:W-:-:S04]  /*7350*/  F2FP.F16.F32.PACK_AB R0, RZ, R0 ;  /* 0x00000000ff00723e */ /* 0x000fc800000000ff */
[----:B------:R-:W-:Y:S01]  /*7360*/  PRMT R16, R0, 0x7610, R16 ;  /* 0x0000761000107816 */ /* 0x000fe20000000010 */
[----:B------:R-:W-:Y:S06]  /*7370*/  BRA `(.L_x_4843) ;  /* 0x0000000000b47947 */ /* 0x000fec0003800000 */
.L_x_4855:
        /* <DEDUP_REMOVED lines=14> */
.L_x_4869:
[----:B------:R-:W-:Y:S05]  /*7460*/  BSYNC B0 ;  /* 0x0000000000007941 */ /* 0x000fea0003800000 */
.L_x_4868:
[----:B------:R-:W-:-:S04]  /*7470*/  F2FP.F16.F32.PACK_AB R0, RZ, R0 ;  /* 0x00000000ff00723e */ /* 0x000fc800000000ff */
[----:B------:R-:W-:Y:S01]  /*7480*/  PRMT R16, R0, 0x7610, R16 ;  /* 0x0000761000107816 */ /* 0x000fe20000000010 */
[----:B------:R-:W-:Y:S06]  /*7490*/  BRA `(.L_x_4843) ;  /* 0x00000000006c7947 */ /* 0x000fec0003800000 */
.L_x_4842:
        /* <DEDUP_REMOVED lines=16> */
.L_x_4870:
[----:B------:R-:W-:Y:S01]  /*75a0*/  PRMT R16, RZ, 0x7610, R16 ;  /* 0x00007610ff107816 */ /* 0x000fe20000000010 */
[----:B------:R-:W-:Y:S06]  /*75b0*/  BRA `(.L_x_4843) ;  /* 0x0000000000247947 */ /* 0x000fec0003800000 */
.L_x_4867:
[----:B------:R-:W2:Y:S02]  /*75c0*/  LDG.E.64 R4, desc[UR36][R4.64] ;  /* 0x0000002404047981 */ /* 0x000ea4000c1e1b00 */
[----:B--2---:R-:W0:Y:S02]  /*75d0*/  I2F.U64 R0, R4 ;  /* 0x0000000400007312 */ /* 0x004e240000301000 */
[----:B0-----:R-:W-:-:S04]  /*75e0*/  F2FP.F16.F32.PACK_AB R0, RZ, R0 ;  /* 0x00000000ff00723e */ /* 0x001fc800000000ff */
[----:B------:R-:W-:Y:S01]  /*75f0*/  PRMT R16, R0, 0x7610, R16 ;  /* 0x0000761000107816 */ /* 0x000fe20000000010 */
[----:B------:R-:W-:Y:S06]  /*7600*/  BRA `(.L_x_4843) ;  /* 0x0000000000107947 */ /* 0x000fec0003800000 */
.L_x_4866:
[----:B------:R-:W2:Y:S02]  /*7610*/  LDG.E R4, desc[UR36][R4.64] ;  /* 0x0000002404047981 */ /* 0x000ea4000c1e1900 */
[----:B--2---:R-:W-:-:S04]  /*7620*/  I2FP.F32.U32 R0, R4 ;  /* 0x0000000400007245 */ /* 0x004fc80000201000 */
[----:B------:R-:W-:-:S04]  /*7630*/  F2FP.F16.F32.PACK_AB R0, RZ, R0 ;  /* 0x00000000ff00723e */ /* 0x000fc800000000ff */
[----:B------:R-:W-:-:S07]  /*7640*/  PRMT R16, R0, 0x7610, R16 ;  /* 0x0000761000107816 */ /* 0x000fce0000000010 */
.L_x_4843:
        /* <DEDUP_REMOVED lines=22> */
.L_x_4874:
[----:B------:R-:W2:Y:S02]  /*77b0*/  LDG.E.U8 R4, desc[UR36][R4.64] ;  /* 0x0000002404047981 */ /* 0x000ea4000c1e1100 */
[----:B--2---:R-:W-:-:S04]  /*77c0*/  I2FP.F32.U32 R0, R4 ;  /* 0x0000000400007245 */ /* 0x004fc80000201000 */
[----:B------:R-:W-:-:S04]  /*77d0*/  F2FP.F16.F32.PACK_AB R0, RZ, R0 ;  /* 0x00000000ff00723e */ /* 0x000fc800000000ff */
[----:B------:R-:W-:Y:S01]  /*77e0*/  PRMT R3, R0, 0x7610, R3 ;  /* 0x0000761000037816 */ /* 0x000fe20000000003 */
[----:B------:R-:W-:Y:S06]  /*77f0*/  BRA `(.L_x_4837) ;  /* 0x0000000c00bc7947 */ /* 0x000fec0003800000 */
.L_x_4873:
        /* <DEDUP_REMOVED lines=11> */
.L_x_4877:
[----:B------:R-:W2:Y:S02]  /*78b0*/  LDG.E R4, desc[UR36][R4.64] ;  /* 0x0000002404047981 */ /* 0x000ea4000c1e1900 */
[----:B--2---:R-:W-:-:S04]  /*78c0*/  I2FP.F32.S32 R0, R4 ;  /* 0x0000000400007245 */ /* 0x004fc80000201400 */
[----:B------:R-:W-:-:S04]  /*78d0*/  F2FP.F16.F32.PACK_AB R0, RZ, R0 ;  /* 0x00000000ff00723e */ /* 0x000fc800000000ff */
[----:B------:R-:W-:Y:S01]  /*78e0*/  PRMT R3, R0, 0x7610, R3 ;  /* 0x0000761000037816 */ /* 0x000fe20000000003 */
[----:B------:R-:W-:Y:S06]  /*78f0*/  BRA `(.L_x_4837) ;  /* 0x0000000c007c7947 */ /* 0x000fec0003800000 */
.L_x_4876:
[----:B------:R-:W2:Y:S02]  /*7900*/  LDG.E.U16 R4, desc[UR36][R4.64] ;  /* 0x0000002404047981 */ /* 0x000ea4000c1e1500 */
[----:B--2---:R-:W0:Y:S02]  /*7910*/  I2F.S16 R0, R4 ;  /* 0x0000000400007306 */ /* 0x004e240000101400 */
[----:B0-----:R-:W-:-:S04]  /*7920*/  F2FP.F16.F32.PACK_AB R0, RZ, R0 ;  /* 0x00000000ff00723e */ /* 0x001fc800000000ff */
[----:B------:R-:W-:Y:S01]  /*7930*/  PRMT R3, R0, 0x7610, R3 ;  /* 0x0000761000037816 */ /* 0x000fe20000000003 */
[----:B------:R-:W-:Y:S06]  /*7940*/  BRA `(.L_x_4837) ;  /* 0x0000000c00687947 */ /* 0x000fec0003800000 */
.L_x_4872:
        /* <DEDUP_REMOVED lines=9> */
.L_x_4879:
[----:B------:R2:W5:Y:S01]  /*79e0*/  LDG.E.U16 R3, desc[UR36][R4.64] ;  /* 0x0000002404037981 */ /* 0x000562000c1e1500 */
[----:B------:R-:W-:Y:S05]  /*79f0*/  BRA `(.L_x_4837) ;  /* 0x0000000c003c7947 */ /* 0x000fea0003800000 */
.L_x_4878:
        /* <DEDUP_REMOVED lines=9> */
.L_x_4881:
[----:B------:R3:W5:Y:S01]  /*7a90*/  LDG.E.U16 R3, desc[UR36][R4.64] ;  /* 0x0000002404037981 */ /* 0x000762000c1e1500 */
[----:B------:R-:W-:Y:S05]  /*7aa0*/  BRA `(.L_x_4837) ;  /* 0x0000000c00107947 */ /* 0x000fea0003800000 */
.L_x_4880:
        /* <DEDUP_REMOVED lines=9> */
.L_x_4871:
        /* <DEDUP_REMOVED lines=14> */
.L_x_4884:
        /* <DEDUP_REMOVED lines=9> */
.L_x_4883:
        /* <DEDUP_REMOVED lines=28> */
.L_x_4886:
        /* <DEDUP_REMOVED lines=15> */
.L_x_4885:
[----:B------:R-:W2:Y:S02]  /*7f60*/  LDG.E.U16 R0, desc[UR36][R4.64] ;  /* 0x0000002404007981 */ /* 0x000ea4000c1e1500 */
[----:B--2---:R-:W-:-:S05]  /*7f70*/  IMAD.U32 R0, R0, 0x10000, RZ ;  /* 0x0001000000007824 */ /* 0x004fca00078e00ff */
[----:B------:R-:W-:-:S04]  /*7f80*/  F2FP.F16.F32.PACK_AB R0, RZ, R0 ;  /* 0x00000000ff00723e */ /* 0x000fc800000000ff */
[----:B------:R-:W-:Y:S01]  /*7f90*/  PRMT R3, R0, 0x7610, R3 ;  /* 0x0000761000037816 */ /* 0x000fe20000000003 */
[----:B------:R-:W-:Y:S06]  /*7fa0*/  BRA `(.L_x_4837) ;  /* 0x0000000400d07947 */ /* 0x000fec0003800000 */
.L_x_4882:
        /* <DEDUP_REMOVED lines=13> */
.L_x_4889:
        /* <DEDUP_REMOVED lines=21> */
.L_x_4893:
[----:B------:R-:W-:Y:S05]  /*81d0*/  BSYNC B1 ;  /* 0x0000000000017941 */ /* 0x000fea0003800000 */
.L_x_4892:
[----:B------:R-:W-:Y:S01]  /*81e0*/  LEA R5, R0, 0x3b800000, 0x17 ;  /* 0x3b80000000057811 */ /* 0x000fe200078eb8ff */
[----:B------:R-:W-:-:S05]  /*81f0*/  IMAD.SHL.U32 R0, R3, 0x100000, RZ ;  /* 0x0010000003007824 */ /* 0x000fca00078e00ff */
[----:B------:R-:W-:-:S07]  /*8200*/  LOP3.LUT R0, R5, R0, R6, 0xfe, !PT ;  /* 0x0000000005007212 */ /* 0x000fce00078efe06 */
.L_x_4891:
[----:B------:R-:W-:Y:S05]  /*8210*/  BSYNC B0 ;  /* 0x0000000000007941 */ /* 0x000fea0003800000 */
.L_x_4890:
[----:B------:R-:W-:-:S04]  /*8220*/  F2FP.F16.F32.PACK_AB R0, RZ, R0 ;  /* 0x00000000ff00723e */ /* 0x000fc800000000ff */
[----:B------:R-:W-:Y:S01]  /*8230*/  PRMT R3, R0, 0x7610, R3 ;  /* 0x0000761000037816 */ /* 0x000fe20000000003 */
[----:B------:R-:W-:Y:S06]  /*8240*/  BRA `(.L_x_4837) ;  /* 0x0000000400287947 */ /* 0x000fec0003800000 */
.L_x_4888:
        /* <DEDUP_REMOVED lines=21> */
.L_x_4897:
[----:B------:R-:W-:Y:S05]  /*83a0*/  BSYNC B1 ;  /* 0x0000000000017941 */ /* 0x000fea0003800000 */
.L_x_4896:
[----:B------:R-:W-:Y:S01]  /*83b0*/  LEA R5, R0, 0x37800000, 0x17 ;  /* 0x3780000000057811 */ /* 0x000fe200078eb8ff */
[----:B------:R-:W-:-:S05]  /*83c0*/  IMAD.SHL.U32 R0, R3, 0x200000, RZ ;  /* 0x0020000003007824 */ /* 0x000fca00078e00ff */
[----:B------:R-:W-:-:S07]  /*83d0*/  LOP3.LUT R0, R5, R0, R6, 0xfe, !PT ;  /* 0x0000000005007212 */ /* 0x000fce00078efe06 */
.L_x_4895:
[----:B------:R-:W-:Y:S05]  /*83e0*/  BSYNC B0 ;  /* 0x0000000000007941 */ /* 0x000fea0003800000 */
.L_x_4894:
[----:B------:R-:W-:-:S04]  /*83f0*/  F2FP.F16.F32.PACK_AB R0, RZ, R0 ;  /* 0x00000000ff00723e */ /* 0x000fc800000000ff */
[----:B------:R-:W-:Y:S01]  /*8400*/  PRMT R3, R0, 0x7610, R3 ;  /* 0x0000761000037816 */ /* 0x000fe20000000003 */
[----:B------:R-:W-:Y:S06]  /*8410*/  BRA `(.L_x_4837) ;  /* 0x0000000000b47947 */ /* 0x000fec0003800000 */
.L_x_4887:
        /* <DEDUP_REMOVED lines=14> */
.L_x_4901:
[----:B------:R-:W-:Y:S05]  /*8500*/  BSYNC B0 ;  /* 0x0000000000007941 */ /* 0x000fea0003800000 */
.L_x_4900:
[----:B------:R-:W-:-:S04]  /*8510*/  F2FP.F16.F32.PACK_AB R0, RZ, R0 ;  /* 0x00000000ff00723e */ /* 0x000fc800000000ff */
[----:B------:R-:W-:Y:S01]  /*8520*/  PRMT R3, R0, 0x7610, R3 ;  /* 0x0000761000037816 */ /* 0x000fe20000000003 */
[----:B------:R-:W-:Y:S06]  /*8530*/  BRA `(.L_x_4837) ;  /* 0x00000000006c7947 */ /* 0x000fec0003800000 */
.L_x_4875:
        /* <DEDUP_REMOVED lines=16> */
.L_x_4902:
[----:B------:R-:W-:Y:S01]  /*8640*/  PRMT R3, RZ, 0x7610, R3 ;  /* 0x00007610ff037816 */ /* 0x000fe20000000003 */
[----:B------:R-:W-:Y:S06]  /*8650*/  BRA `(.L_x_4837) ;  /* 0x0000000000247947 */ /* 0x000fec0003800000 */
.L_x_4899:
[----:B------:R-:W2:Y:S02]  /*8660*/  LDG.E.64 R4, desc[UR36][R4.64] ;  /* 0x0000002404047981 */ /* 0x000ea4000c1e1b00 */
[----:B--2---:R-:W0:Y:S02]  /*8670*/  I2F.U64 R0, R4 ;  /* 0x0000000400007312 */ /* 0x004e240000301000 */
[----:B0-----:R-:W-:-:S04]  /*8680*/  F2FP.F16.F32.PACK_AB R0, RZ, R0 ;  /* 0x00000000ff00723e */ /* 0x001fc800000000ff */
[----:B------:R-:W-:Y:S01]  /*8690*/  PRMT R3, R0, 0x7610, R3 ;  /* 0x0000761000037816 */ /* 0x000fe20000000003 */
[----:B------:R-:W-:Y:S06]  /*86a0*/  BRA `(.L_x_4837) ;  /* 0x0000000000107947 */ /* 0x000fec0003800000 */
.L_x_4898:
[----:B------:R-:W2:Y:S02]  /*86b0*/  LDG.E R4, desc[UR36][R4.64] ;  /* 0x0000002404047981 */ /* 0x000ea4000c1e1900 */
[----:B--2---:R-:W-:-:S04]  /*86c0*/  I2FP.F32.U32 R0, R4 ;  /* 0x0000000400007245 */ /* 0x004fc80000201000 */
[----:B------:R-:W-:-:S04]  /*86d0*/  F2FP.F16.F32.PACK_AB R0, RZ, R0 ;  /* 0x00000000ff00723e */ /* 0x000fc800000000ff */
[----:B------:R-:W-:-:S07]  /*86e0*/  PRMT R3, R0, 0x7610, R3 ;  /* 0x0000761000037816 */ /* 0x000fce0000000003 */
.L_x_4837:
[----:B------:R-:W-:Y:S05]  /*86f0*/  BSYNC B6 ;  /* 0x0000000000067941 */ /* 0x000fea0003800000 */
.L_x_4836:
[----:B------:R-:W4:Y:S01]  /*8700*/  S2R R24, SR_TID.X ;  /* 0x0000000000187919 */ /* 0x000f220000002100 */
[----:B------:R-:W-:Y:S01]  /*8710*/  BSSY B1, `(.L_x_4903) ;  /* 0x0000067000017945 */ /* 0x000fe20003800000 */
[----:B----4-:R-:W-:-:S13]  /*8720*/  ISETP.GE.AND P1, PT, R24, R23, PT ;  /* 0x000000171800720c */ /* 0x010fda0003f26270 */
[----:B------:R-:W-:Y:S05]  /*8730*/  @P1 BRA `(.L_x_4904) ;  /* 0x0000000400901947 */ /* 0x000fea0003800000 */
[----:B-----5:R-:W-:Y:S02]  /*8740*/  HADD2.F32 R0, -RZ, R18.H0_H0 ;  /* 0x20000012ff007230 */ /* 0x020fe40000004100 */
[----:B0123--:R-:W-:-:S03]  /*8750*/  HADD2.F32 R5, -RZ, R19.H0_H0 ;  /* 0x20000013ff057230 */ /* 0x00ffc60000004100 */
        /* <DEDUP_REMOVED lines=32> */
.L_x_4910:
[----:B------:R-:W-:Y:S01]  /*8960*/  FSETP.GEU.FTZ.AND P0, PT, R7, -R11, PT ;  /* 0x8000000b0700720b */ /* 0x000fe20003f1e000 */
[----:B------:R-:W-:-:S12]  /*8970*/  FADD.FTZ R9, R9, -1 ;  /* 0xbf80000009097421 */ /* 0x000fd80000010000 */
[----:B------:R-:W-:-:S07]  /*8980*/  @!P0 FADD.FTZ R9, R9, -1 ;  /* 0xbf80000009098421 */ /* 0x000fce0000010000 */
.L_x_4909:
[----:B------:R-:W-:Y:S05]  /*8990*/  BSYNC B2 ;  /* 0x0000000000027941 */ /* 0x000fea0003800000 */
.L_x_4908:
[----:B------:R-:W-:Y:S01]  /*89a0*/  FFMA.FTZ R4, -R11, R9, R4 ;  /* 0x000000090b047223 */ /* 0x000fe20000010104 */
[----:B------:R-:W-:Y:S06]  /*89b0*/  BRA `(.L_x_4906) ;  /* 0x00000000007c7947 */ /* 0x000fec0003800000 */
.L_x_4907:
        /* <DEDUP_REMOVED lines=15> */
.L_x_4913:
        /* <DEDUP_REMOVED lines=13> */
.L_x_4912:
[----:B------:R-:W-:Y:S05]  /*8b80*/  BSYNC B2 ;  /* 0x0000000000027941 */ /* 0x000fea0003800000 */
.L_x_4911:
[----:B------:R-:W-:-:S04]  /*8b90*/  FMUL.FTZ R7, R6, 1.1920928955078125e-07 ;  /* 0x3400000006077820 */ /* 0x000fc80000410000 */
[----:B------:R-:W-:-:S07]  /*8ba0*/  FMUL.FTZ R4, R4, R7 ;  /* 0x0000000704047220 */ /* 0x000fce0000410000 */
.L_x_4906:
[----:B------:R-:W-:Y:S05]  /*8bb0*/  BSYNC B0 ;  /* 0x0000000000007941 */ /* 0x000fea0003800000 */
.L_x_4905:
        /* <DEDUP_REMOVED lines=28> */
.L_x_4904:
[----:B------:R-:W-:Y:S05]  /*8d80*/  BSYNC B1 ;  /* 0x0000000000017941 */ /* 0x000fea0003800000 */
.L_x_4903:
[----:B-----5:R-:W-:Y:S01]  /*8d90*/  VIADD R18, R24, 0x80 ;  /* 0x0000008018127836 */ /* 0x020fe20000000000 */
[----:B------:R-:W-:Y:S04]  /*8da0*/  BSSY B1, `(.L_x_4914) ;  /* 0x0000067000017945 */ /* 0x000fe80003800000 */
[----:B------:R-:W-:-:S13]  /*8db0*/  ISETP.GE.AND P0, PT, R18, R23, PT ;  /* 0x000000171200720c */ /* 0x000fda0003f06270 */
[----:B------:R-:W-:Y:S05]  /*8dc0*/  @P0 BRA `(.L_x_4915) ;  /* 0x0000000400900947 */ /* 0x000fea0003800000 */
[----:B------:R-:W-:Y:S02]  /*8dd0*/  HADD2.F32 R0, -RZ, R17.H0_H0 ;  /* 0x20000011ff007230 */ /* 0x000fe40000004100 */
        /* <DEDUP_REMOVED lines=33> */
.L_x_4921:
[----:B------:R-:W-:Y:S01]  /*8ff0*/  FSETP.GEU.FTZ.AND P0, PT, R9, -R11, PT ;  /* 0x8000000b0900720b */ /* 0x000fe20003f1e000 */
[----:B------:R-:W-:-:S12]  /*9000*/  FADD.FTZ R7, R7, -1 ;  /* 0xbf80000007077421 */ /* 0x000fd80000010000 */
[----:B------:R-:W-:-:S07]  /*9010*/  @!P0 FADD.FTZ R7, R7, -1 ;  /* 0xbf80000007078421 */ /* 0x000fce0000010000 */
.L_x_4920:
[----:B------:R-:W-:Y:S05]  /*9020*/  BSYNC B2 ;  /* 0x0000000000027941 */ /* 0x000fea0003800000 */
.L_x_4919:
[----:B------:R-:W-:Y:S01]  /*9030*/  FFMA.FTZ R6, -R11, R7, R6 ;  /* 0x000000070b067223 */ /* 0x000fe20000010106 */
[----:B------:R-:W-:Y:S06]  /*9040*/  BRA `(.L_x_4917) ;  /* 0x00000000007c7947 */ /* 0x000fec0003800000 */
.L_x_4918:
        /* <DEDUP_REMOVED lines=15> */
.L_x_4924:
        /* <DEDUP_REMOVED lines=13> */
.L_x_4923:
[----:B------:R-:W-:Y:S05]  /*9210*/  BSYNC B2 ;  /* 0x0000000000027941 */ /* 0x000fea0003800000 */
.L_x_4922:
[----:B------:R-:W-:-:S04]  /*9220*/  FMUL.FTZ R7, R7, 1.1920928955078125e-07 ;  /* 0x3400000007077820 */ /* 0x000fc80000410000 */
[----:B------:R-:W-:-:S07]  /*9230*/  FMUL.FTZ R6, R6, R7 ;  /* 0x0000000706067220 */ /* 0x000fce0000410000 */
.L_x_4917:
[----:B------:R-:W-:Y:S05]  /*9240*/  BSYNC B0 ;  /* 0x0000000000007941 */ /* 0x000fea0003800000 */
.L_x_4916:
        /* <DEDUP_REMOVED lines=28> */
.L_x_4915:
[----:B------:R-:W-:Y:S05]  /*9410*/  BSYNC B1 ;  /* 0x0000000000017941 */ /* 0x000fea0003800000 */
.L_x_4914:
[----:B------:R-:W-:Y:S01]  /*9420*/  VIADD R0, R24, 0x100 ;  /* 0x0000010018007836 */ /* 0x000fe20000000000 */
        /* <DEDUP_REMOVED lines=37> */
.L_x_4932:
[----:B------:R-:W-:Y:S01]  /*9680*/  FSETP.GEU.FTZ.AND P0, PT, R9, -R11, PT ;  /* 0x8000000b0900720b */ /* 0x000fe20003f1e000 */
[----:B------:R-:W-:-:S12]  /*9690*/  FADD.FTZ R7, R7, -1 ;  /* 0xbf80000007077421 */ /* 0x000fd80000010000 */
[----:B------:R-:W-:-:S07]  /*96a0*/  @!P0 FADD.FTZ R7, R7, -1 ;  /* 0xbf80000007078421 */ /* 0x000fce0000010000 */
.L_x_4931:
[----:B------:R-:W-:Y:S05]  /*96b0*/  BSYNC B2 ;  /* 0x0000000000027941 */ /* 0x000fea0003800000 */
.L_x_4930:
[----:B------:R-:W-:Y:S01]  /*96c0*/  FFMA.FTZ R6, -R11, R7, R6 ;  /* 0x000000070b067223 */ /* 0x000fe20000010106 */
[----:B------:R-:W-:Y:S06]  /*96d0*/  BRA `(.L_x_4928) ;  /* 0x00000000007c7947 */ /* 0x000fec0003800000 */
.L_x_4929:
        /* <DEDUP_REMOVED lines=15> */
.L_x_4935:
        /* <DEDUP_REMOVED lines=13> */
.L_x_4934:
[----:B------:R-:W-:Y:S05]  /*98a0*/  BSYNC B2 ;  /* 0x0000000000027941 */ /* 0x000fea0003800000 */
.L_x_4933:
[----:B------:R-:W-:-:S04]  /*98b0*/  FMUL.FTZ R7, R7, 1.1920928955078125e-07 ;  /* 0x3400000007077820 */ /* 0x000fc80000410000 */
[----:B------:R-:W-:-:S07]  /*98c0*/  FMUL.FTZ R6, R6, R7 ;  /* 0x0000000706067220 */ /* 0x000fce0000410000 */
.L_x_4928:
[----:B------:R-:W-:Y:S05]  /*98d0*/  BSYNC B0 ;  /* 0x0000000000007941 */ /* 0x000fea0003800000 */
.L_x_4927:
        /* <DEDUP_REMOVED lines=28> */
.L_x_4926:
[----:B------:R-:W-:Y:S05]  /*9aa0*/  BSYNC B1 ;  /* 0x0000000000017941 */ /* 0x000fea0003800000 */
.L_x_4925:
[----:B------:R-:W-:Y:S01]  /*9ab0*/  VIADD R0, R24, 0x180 ;  /* 0x0000018018007836 */ /* 0x000fe20000000000 */
[----:B------:R-:W-:Y:S04]  /*9ac0*/  BSSY B1, `(.L_x_4936) ;  /* 0x0000067000017945 */ /* 0x000fe80003800000 */
[----:B------:R-:W-:-:S13]  /*9ad0*/  ISETP.GE.AND P0, PT, R0, R23, PT ;  /* 0x000000170000720c */ /* 0x000fda0003f06270 */
[----:B------:R-:W-:Y:S05]  /*9ae0*/  @P0 BRA `(.L_x_4937) ;  /* 0x0000000400900947 */ /* 0x000fea0003800000 */
[----:B0123--:R-:W-:Y:S02]  /*9af0*/  HADD2.F32 R5, -RZ, R3.H0_H0 ;  /* 0x20000003ff057230 */ /* 0x00ffe40000004100 */
        /* <DEDUP_REMOVED lines=33> */
.L_x_4943:
[----:B------:R-:W-:Y:S01]  /*9d10*/  FSETP.GEU.FTZ.AND P0, PT, R9, -R8, PT ;  /* 0x800000080900720b */ /* 0x000fe20003f1e000 */
[----:B------:R-:W-:-:S12]  /*9d20*/  FADD.FTZ R0, R0, -1 ;  /* 0xbf80000000007421 */ /* 0x000fd80000010000 */
[----:B------:R-:W-:-:S07]  /*9d30*/  @!P0 FADD.FTZ R0, R0, -1 ;  /* 0xbf80000000008421 */ /* 0x000fce0000010000 */
.L_x_4942:
[----:B------:R-:W-:Y:S05]  /*9d40*/  BSYNC B2 ;  /* 0x0000000000027941 */ /* 0x000fea0003800000 */
.L_x_4941:
[----:B------:R-:W-:Y:S01]  /*9d50*/  FFMA.FTZ R7, -R8, R0, R7 ;  /* 0x0000000008077223 */ /* 0x000fe20000010107 */
[----:B------:R-:W-:Y:S06]  /*9d60*/  BRA `(.L_x_4939) ;  /* 0x00000000007c7947 */ /* 0x000fec0003800000 */
.L_x_4940:
        /* <DEDUP_REMOVED lines=15> */
.L_x_4946:
        /* <DEDUP_REMOVED lines=13> */
.L_x_4945:
[----:B------:R-:W-:Y:S05]  /*9f30*/  BSYNC B2 ;  /* 0x0000000000027941 */ /* 0x000fea0003800000 */
.L_x_4944:
[----:B------:R-:W-:-:S04]  /*9f40*/  FMUL.FTZ R6, R6, 1.1920928955078125e-07 ;  /* 0x3400000006067820 */ /* 0x000fc80000410000 */
[----:B------:R-:W-:-:S07]  /*9f50*/  FMUL.FTZ R7, R5, R6 ;  /* 0x0000000605077220 */ /* 0x000fce0000410000 */
.L_x_4939:
[----:B------:R-:W-:Y:S05]  /*9f60*/  BSYNC B0 ;  /* 0x0000000000007941 */ /* 0x000fea0003800000 */
.L_x_4938:
        /* <DEDUP_REMOVED lines=28> */
.L_x_4937:
[----:B------:R-:W-:Y:S05]  /*a130*/  BSYNC B1 ;  /* 0x0000000000017941 */ /* 0x000fea0003800000 */
.L_x_4936:
[----:B------:R-:W4:Y:S01]  /*a140*/  LDC.U8 R16, c[0x0][0x240] ;  /* 0x00009000ff107b82 */ /* 0x000f220000000000 */
[----:B------:R-:W-:Y:S04]  /*a150*/  BSSY B6, `(.L_x_4947) ;  /* 0x0000112000067945 */ /* 0x000fe80003800000 */
[----:B------:R-:W-:Y:S05]  /*a160*/  @P1 BRA `(.L_x_4948) ;  /* 0x0000001000401947 */ /* 0x000fea0003800000 */
[----:B------:R-:W5:Y:S01]  /*a170*/  LDC.64 R2, c[0x0][0x218] ;  /* 0x00008600ff027b82 */ /* 0x000f620000000a00 */
[----:B----4-:R-:W-:Y:S01]  /*a180*/  PRMT R0, R16, 0x9910, RZ ;  /* 0x0000991010007816 */ /* 0x010fe200000000ff */
[----:B------:R-:W-:Y:S01]  /*a190*/  IMAD R24, R25, 0x200, R24 ;  /* 0x0000020019187824 */ /* 0x000fe200078e0218 */
[----:B------:R-:W-:Y:S02]  /*a1a0*/  ULDC UR4, c[0x0][0x244] ;  /* 0x0000910000047ab9 */ /* 0x000fe40000000800 */
[----:B------:R-:W-:Y:S01]  /*a1b0*/  ISETP.GT.AND P0, PT, R0, 0x9, PT ;  /* 0x000000090000780c */ /* 0x000fe20003f04270 */
[----:B0123--:R-:W-:-:S05]  /*a1c0*/  IMAD R5, R24, UR4, RZ ;  /* 0x0000000418057c24 */ /* 0x00ffca000f8e02ff */
[----:B-----5:R-:W-:-:S05]  /*a1d0*/  IADD3 R2, P1, R5, R2, RZ ;  /* 0x0000000205027210 */ /* 0x020fca0007f3e0ff */
        /* <DEDUP_REMOVED lines=10> */
[----:B------:R-:W-:Y:S02]  /*a280*/  HADD2.F32 R4, -RZ, R4.H0_H0 ;  /* 0x20000004ff047230 */ /* 0x000fe40000004100 */
[----:B------:R-:W-:Y:S02]  /*a290*/  IMAD.MOV.U32 R24, RZ, RZ, R18 ;  /* 0x000000ffff187224 */ /* 0x000fe400078e0012 */
[----:B------:R-:W0:Y:S02]  /*a2a0*/  F2I.FTZ.TRUNC.NTZ R5, R4 ;  /* 0x0000000400057305 */ /* 0x000e24000021f100 */
[----:B0-----:R0:W-:Y:S01]  /*a2b0*/  STG.E.U8 desc[UR36][R2.64], R5 ;  /* 0x0000000502007986 */ /* 0x0011e2000c101124 */
[----:B------:R-:W-:Y:S05]  /*a2c0*/  BRA `(.L_x_4948) ;  /* 0x0000000c00e87947 */ /* 0x000fea0003800000 */
.L_x_4952:
[----:B------:R-:W-:Y:S02]  /*a2d0*/  HADD2.F32 R5, -RZ, R4.H0_H0 ;  /* 0x20000004ff057230 */ /* 0x000fe40000004100 */
[----:B------:R-:W-:-:S04]  /*a2e0*/  IMAD.MOV.U32 R24, RZ, RZ, R18 ;  /* 0x000000ffff187224 */ /* 0x000fc800078e0012 */
[----:B------:R-:W0:Y:S02]  /*a2f0*/  F2I.S64.TRUNC R4, R5 ;  /* 0x0000000500047311 */ /* 0x000e24000020d900 */
[----:B0-----:R0:W-:Y:S01]  /*a300*/  STG.E.U8 desc[UR36][R2.64], R4 ;  /* 0x0000000402007986 */ /* 0x0011e2000c101124 */
[----:B------:R-:W-:Y:S05]  /*a310*/  BRA `(.L_x_4948) ;  /* 0x0000000c00d47947 */ /* 0x000fea0003800000 */
.L_x_4951:
[----:B------:R-:W-:-:S13]  /*a320*/  ISETP.NE.AND P0, PT, R0, 0x2, PT ;  /* 0x000000020000780c */ /* 0x000fda0003f05270 */
[----:B------:R-:W-:Y:S05]  /*a330*/  @!P0 BRA `(.L_x_4954) ;  /* 0x0000000000388947 */ /* 0x000fea0003800000 */
[----:B------:R-:W-:-:S13]  /*a340*/  ISETP.NE.AND P0, PT, R0, 0x3, PT ;  /* 0x000000030000780c */ /* 0x000fda0003f05270 */
[----:B------:R-:W-:Y:S05]  /*a350*/  @!P0 BRA `(.L_x_4955) ;  /* 0x00000000001c8947 */ /* 0x000fea0003800000 */
[----:B------:R-:W-:-:S13]  /*a360*/  ISETP.NE.AND P0, PT, R0, 0x4, PT ;  /* 0x000000040000780c */ /* 0x000fda0003f05270 */
[----:B------:R-:W-:Y:S05]  /*a370*/  @P0 BRA `(.L_x_4953) ;  /* 0x0000000c00500947 */ /* 0x000fea0003800000 */
[----:B------:R-:W-:Y:S02]  /*a380*/  HADD2.F32 R4, -RZ, R4.H0_H0 ;  /* 0x20000004ff047230 */ /* 0x000fe40000004100 */
[----:B------:R-:W-:-:S04]  /*a390*/  IMAD.MOV.U32 R24, RZ, RZ, R18 ;  /* 0x000000ffff187224 */ /* 0x000fc800078e0012 */
[----:B------:R-:W0:Y:S02]  /*a3a0*/  F2I.S64.TRUNC R4, R4 ;  /* 0x0000000400047311 */ /* 0x000e24000020d900 */
[----:B0-----:R0:W-:Y:S01]  /*a3b0*/  STG.E.64 desc[UR36][R2.64], R4 ;  /* 0x0000000402007986 */ /* 0x0011e2000c101b24 */
[----:B------:R-:W-:Y:S05]  /*a3c0*/  BRA `(.L_x_4948) ;  /* 0x0000000c00a87947 */ /* 0x000fea0003800000 */
.L_x_4955:
[----:B------:R-:W-:Y:S02]  /*a3d0*/  HADD2.F32 R4, -RZ, R4.H0_H0 ;  /* 0x20000004ff047230 */ /* 0x000fe40000004100 */
[----:B------:R-:W-:Y:S02]  /*a3e0*/  IMAD.MOV.U32 R24, RZ, RZ, R18 ;  /* 0x000000ffff187224 */ /* 0x000fe400078e0012 */
[----:B------:R-:W0:Y:S02]  /*a3f0*/  F2I.FTZ.TRUNC.NTZ R5, R4 ;  /* 0x0000000400057305 */ /* 0x000e24000021f100 */
[----:B0-----:R0:W-:Y:S01]  /*a400*/  STG.E desc[UR36][R2.64], R5 ;  /* 0x0000000502007986 */ /* 0x0011e2000c101924 */
[----:B------:R-:W-:Y:S05]  /*a410*/  BRA `(.L_x_4948) ;  /* 0x0000000c00947947 */ /* 0x000fea0003800000 */
.L_x_4954:
[----:B------:R-:W-:Y:S02]  /*a420*/  HADD2.F32 R4, -RZ, R4.H0_H0 ;  /* 0x20000004ff047230 */ /* 0x000fe40000004100 */
[----:B------:R-:W-:Y:S02]  /*a430*/  IMAD.MOV.U32 R24, RZ, RZ, R18 ;  /* 0x000000ffff187224 */ /* 0x000fe400078e0012 */
[----:B------:R-:W0:Y:S02]  /*a440*/  F2I.FTZ.TRUNC.NTZ R5, R4 ;  /* 0x0000000400057305 */ /* 0x000e24000021f100 */
[----:B0-----:R0:W-:Y:S01]  /*a450*/  STG.E.U16 desc[UR36][R2.64], R5 ;  /* 0x0000000502007986 */ /* 0x0011e2000c101524 */
[----:B------:R-:W-:Y:S05]  /*a460*/  BRA `(.L_x_4948) ;  /* 0x0000000c00807947 */ /* 0x000fea0003800000 */
.L_x_4950:
[----:B------:R-:W-:-:S13]  /*a470*/  ISETP.GT.AND P0, PT, R0, 0x6, PT ;  /* 0x000000060000780c */ /* 0x000fda0003f04270 */
[----:B------:R-:W-:Y:S05]  /*a480*/  @P0 BRA `(.L_x_4956) ;  /* 0x00000000002c0947 */ /* 0x000fea0003800000 */
[----:B------:R-:W-:-:S13]  /*a490*/  ISETP.NE.AND P0, PT, R0, 0x5, PT ;  /* 0x000000050000780c */ /* 0x000fda0003f05270 */
[----:B------:R-:W-:Y:S05]  /*a4a0*/  @!P0 BRA `(.L_x_4957) ;  /* 0x0000000000188947 */ /* 0x000fea0003800000 */
[----:B------:R-:W-:-:S13]  /*a4b0*/  ISETP.NE.AND P0, PT, R0, 0x6, PT ;  /* 0x000000060000780c */ /* 0x000fda0003f05270 */
[----:B------:R-:W-:Y:S05]  /*a4c0*/  @P0 BRA `(.L_x_4953) ;  /* 0x0000000800fc0947 */ /* 0x000fea0003800000 */
[----:B------:R-:W-:Y:S02]  /*a4d0*/  HADD2.F32 R5, -RZ, R4.H0_H0 ;  /* 0x20000004ff057230 */ /* 0x000fe40000004100 */
[----:B------:R-:W-:-:S03]  /*a4e0*/  IMAD.MOV.U32 R24, RZ, RZ, R18 ;  /* 0x000000ffff187224 */ /* 0x000fc600078e0012 */
[----:B------:R0:W-:Y:S01]  /*a4f0*/  STG.E desc[UR36][R2.64], R5 ;  /* 0x0000000502007986 */ /* 0x0001e2000c101924 */
[----:B------:R-:W-:Y:S05]  /*a500*/  BRA `(.L_x_4948) ;  /* 0x0000000c00587947 */ /* 0x000fea0003800000 */
.L_x_4957:
[----:B------:R0:W-:Y:S01]  /*a510*/  STG.E.U16 desc[UR36][R2.64], R4 ;  /* 0x0000000402007986 */ /* 0x0001e2000c101524 */
[----:B------:R-:W-:Y:S01]  /*a520*/  IMAD.MOV.U32 R24, RZ, RZ, R18 ;  /* 0x000000ffff187224 */ /* 0x000fe200078e0012 */
[----:B------:R-:W-:Y:S06]  /*a530*/  BRA `(.L_x_4948) ;  /* 0x0000000c004c7947 */ /* 0x000fec0003800000 */
.L_x_4956:
[----:B------:R-:W-:-:S13]  /*a540*/  ISETP.NE.AND P0, PT, R0, 0x7, PT ;  /* 0x000000070000780c */ /* 0x000fda0003f05270 */
[----:B------:R-:W-:Y:S05]  /*a550*/  @!P0 BRA `(.L_x_4958) ;  /* 0x00000000003c8947 */ /* 0x000fea0003800000 */
[----:B------:R-:W-:-:S13]  /*a560*/  ISETP.NE.AND P0, PT, R0, 0x8, PT ;  /* 0x000000080000780c */ /* 0x000fda0003f05270 */
[----:B------:R-:W-:Y:S05]  /*a570*/  @!P0 BRA `(.L_x_4959) ;  /* 0x00000000001c8947 */ /* 0x000fea0003800000 */
[----:B------:R-:W-:-:S13]  /*a580*/  ISETP.NE.AND P0, PT, R0, 0x9, PT ;  /* 0x000000090000780c */ /* 0x000fda0003f05270 */
[----:B------:R-:W-:Y:S05]  /*a590*/  @P0 BRA `(.L_x_4953) ;  /* 0x0000000800c80947 */ /* 0x000fea0003800000 */
[----:B------:R-:W-:Y:S02]  /*a5a0*/  HADD2.F32 R4, -RZ, R4.H0_H0 ;  /* 0x20000004ff047230 */ /* 0x000fe40000004100 */
[----:B------:R-:W-:Y:S02]  /*a5b0*/  IMAD.MOV.U32 R5, RZ, RZ, RZ ;  /* 0x000000ffff057224 */ /* 0x000fe400078e00ff */
[----:B------:R-:W-:-:S03]  /*a5c0*/  IMAD.MOV.U32 R24, RZ, RZ, R18 ;  /* 0x000000ffff187224 */ /* 0x000fc600078e0012 */
[----:B------:R0:W-:Y:S01]  /*a5d0*/  STG.E.64 desc[UR36][R2.64], R4 ;  /* 0x0000000402007986 */ /* 0x0001e2000c101b24 */
[----:B------:R-:W-:Y:S05]  /*a5e0*/  BRA `(.L_x_4948) ;  /* 0x0000000c00207947 */ /* 0x000fea0003800000 */
.L_x_4959:
[----:B------:R-:W-:Y:S02]  /*a5f0*/  HADD2.F32 R0, -RZ, R4.H0_H0 ;  /* 0x20000004ff007230 */ /* 0x000fe40000004100 */
[----:B------:R-:W-:-:S03]  /*a600*/  IMAD.MOV.U32 R24, RZ, RZ, R18 ;  /* 0x000000ffff187224 */ /* 0x000fc600078e0012 */
[----:B------:R-:W-:-:S04]  /*a610*/  F2FP.F16.F32.PACK_AB R0, RZ, R0 ;  /* 0x00000000ff00723e */ /* 0x000fc800000000ff */
[----:B------:R-:W-:-:S05]  /*a620*/  PRMT R0, R0, 0x5410, RZ ;  /* 0x0000541000007816 */ /* 0x000fca00000000ff */
[----:B------:R0:W-:Y:S01]  /*a630*/  STG.E desc[UR36][R2.64], R0 ;  /* 0x0000000002007986 */ /* 0x0001e2000c101924 */
[----:B------:R-:W-:Y:S05]  /*a640*/  BRA `(.L_x_4948) ;  /* 0x0000000c00087947 */ /* 0x000fea0003800000 */
.L_x_4958:
[----:B------:R-:W-:Y:S02]  /*a650*/  HADD2.F32 R4, -RZ, R4.H0_H0 ;  /* 0x20000004ff047230 */ /* 0x000fe40000004100 */
[----:B------:R-:W-:-:S03]  /*a660*/  IMAD.MOV.U32 R24, RZ, RZ, R18 ;  /* 0x000000ffff187224 */ /* 0x000fc600078e0012 */
[----:B------:R-:W-:-:S06]  /*a670*/  FMUL.FTZ R4, R4, 1 ;  /* 0x3f80000004047820 */ /* 0x000fcc0000410000 */
[----:B------:R-:W0:Y:S02]  /*a680*/  F2F.F64.F32 R4, R4 ;  /* 0x0000000400047310 */ /* 0x000e240000201800 */
[----:B0-----:R0:W-:Y:S01]  /*a690*/  STG.E.64 desc[UR36][R2.64], R4 ;  /* 0x0000000402007986 */ /* 0x0011e2000c101b24 */
[----:B------:R-:W-:Y:S05]  /*a6a0*/  BRA `(.L_x_4948) ;  /* 0x0000000800f07947 */ /* 0x000fea0003800000 */
.L_x_4949:
        /* <DEDUP_REMOVED lines=10> */
[----:B------:R-:W-:-:S04]  /*a750*/  FSETP.NEU.FTZ.AND P0, PT, R4, RZ, PT ;  /* 0x000000ff0400720b */ /* 0x000fc80003f1d000 */
[----:B------:R-:W-:-:S05]  /*a760*/  SEL R5, RZ, 0x1, !P0 ;  /* 0x00000001ff057807 */ /* 0x000fca0004000000 */
[----:B------:R0:W-:Y:S01]  /*a770*/  STG.E.U8 desc[UR36][R2.64], R5 ;  /* 0x0000000502007986 */ /* 0x0001e2000c101124 */
[----:B------:R-:W-:Y:S05]  /*a780*/  BRA `(.L_x_4948) ;  /* 0x0000000800b87947 */ /* 0x000fea0003800000 */
.L_x_4962:
[----:B------:R-:W-:Y:S01]  /*a790*/  HADD2.F32 R4, -RZ, R4.H0_H0 ;  /* 0x20000004ff047230 */ /* 0x000fe20000004100 */
[----:B------:R-:W-:Y:S01]  /*a7a0*/  CS2R R6, SRZ ;  /* 0x0000000000067805 */ /* 0x000fe2000001ff00 */
[----:B------:R-:W-:-:S03]  /*a7b0*/  IMAD.MOV.U32 R24, RZ, RZ, R18 ;  /* 0x000000ffff187224 */ /* 0x000fc600078e0012 */
[----:B------:R-:W-:-:S06]  /*a7c0*/  FMUL.FTZ R4, R4, 1 ;  /* 0x3f80000004047820 */ /* 0x000fcc0000410000 */
[----:B------:R-:W0:Y:S02]  /*a7d0*/  F2F.F64.F32 R4, R4 ;  /* 0x0000000400047310 */ /* 0x000e240000201800 */
[----:B0-----:R0:W-:Y:S01]  /*a7e0*/  STG.E.128 desc[UR36][R2.64], R4 ;  /* 0x0000000402007986 */ /* 0x0011e2000c101d24 */
[----:B------:R-:W-:Y:S05]  /*a7f0*/  BRA `(.L_x_4948) ;  /* 0x00000008009c7947 */ /* 0x000fea0003800000 */
.L_x_4961:
        /* <DEDUP_REMOVED lines=21> */
.L_x_4966:
[----:B------:R-:W-:Y:S05]  /*a950*/  BSYNC B0 ;  /* 0x0000000000007941 */ /* 0x000fea0003800000 */
.L_x_4965:
[----:B------:R-:W-:Y:S01]  /*a960*/  LOP3.LUT R5, R0, R5, RZ, 0xfc, !PT ;  /* 0x0000000500057212 */ /* 0x000fe200078efcff */
[----:B------:R-:W-:-:S04]  /*a970*/  IMAD.MOV.U32 R24, RZ, RZ, R18 ;  /* 0x000000ffff187224 */ /* 0x000fc800078e0012 */
[----:B------:R0:W-:Y:S01]  /*a980*/  STG.E.U8 desc[UR36][R2.64], R5 ;  /* 0x0000000502007986 */ /* 0x0001e2000c101124 */
[----:B------:R-:W-:Y:S05]  /*a990*/  BRA `(.L_x_4948) ;  /* 0x0000000800347947 */ /* 0x000fea0003800000 */
.L_x_4964:
        /* <DEDUP_REMOVED lines=13> */
.L_x_4968:
[----:B------:R-:W-:Y:S01]  /*aa70*/  IMAD.MOV.U32 R0, RZ, RZ, 0x7f ;  /* 0x0000007fff007424 */ /* 0x000fe200078e00ff */
[----:B------:R-:W-:-:S04]  /*aa80*/  ISETP.GT.U32.AND P0, PT, R4, 0x7f800000, PT ;  /* 0x7f8000000400780c */ /* 0x000fc80003f04070 */
[----:B------:R-:W-:-:S09]  /*aa90*/  SEL R0, R0, 0x7c, P0 ;  /* 0x0000007c00007807 */ /* 0x000fd20000000000 */
.L_x_4969:
[----:B------:R-:W-:Y:S05]  /*aaa0*/  BSYNC B0 ;  /* 0x0000000000007941 */ /* 0x000fea0003800000 */
.L_x_4967:
[----:B------:R-:W-:Y:S01]  /*aab0*/  LOP3.LUT R4, R5, 0x80000000, RZ, 0xc0, !PT ;  /* 0x8000000005047812 */ /* 0x000fe200078ec0ff */
[----:B------:R-:W-:-:S03]  /*aac0*/  IMAD.MOV.U32 R24, RZ, RZ, R18 ;  /* 0x000000ffff187224 */ /* 0x000fc600078e0012 */
[----:B------:R-:W-:-:S04]  /*aad0*/  SHF.R.U32.HI R5, RZ, 0x18, R4 ;  /* 0x00000018ff057819 */ /* 0x000fc80000011604 */
[----:B------:R-:W-:-:S05]  /*aae0*/  LOP3.LUT R5, R0, R5, RZ, 0xfc, !PT ;  /* 0x0000000500057212 */ /* 0x000fca00078efcff */
[----:B------:R0:W-:Y:S01]  /*aaf0*/  STG.E.U8 desc[UR36][R2.64], R5 ;  /* 0x0000000502007986 */ /* 0x0001e2000c101124 */
[----:B------:R-:W-:Y:S05]  /*ab00*/  BRA `(.L_x_4948) ;  /* 0x0000000400d87947 */ /* 0x000fea0003800000 */
.L_x_4963:
[----:B------:R-:W-:Y:S02]  /*ab10*/  HADD2.F32 R0, -RZ, R4.H0_H0 ;  /* 0x20000004ff007230 */ /* 0x000fe40000004100 */
[----:B------:R-:W-:-:S03]  /*ab20*/  IMAD.MOV.U32 R24, RZ, RZ, R18 ;  /* 0x000000ffff187224 */ /* 0x000fc600078e0012 */
[----:B------:R-:W-:-:S05]  /*ab30*/  F2FP.BF16.F32.PACK_AB R0, RZ, R0 ;  /* 0x00000000ff00723e */ /* 0x000fca00000010ff */
[----:B------:R0:W-:Y:S01]  /*ab40*/  STG.E.U16 desc[UR36][R2.64], R0 ;  /* 0x0000000002007986 */ /* 0x0001e2000c101524 */
[----:B------:R-:W-:Y:S05]  /*ab50*/  BRA `(.L_x_4948) ;  /* 0x0000000400c47947 */ /* 0x000fea0003800000 */
.L_x_4960:
        /* <DEDUP_REMOVED lines=10> */
[----:B------:R-:W0:Y:S02]  /*ac00*/  F2I.FTZ.U32.TRUNC.NTZ R5, R5 ;  /* 0x0000000500057305 */ /* 0x000e24000021f000 */
[----:B0-----:R0:W-:Y:S01]  /*ac10*/  STG.E.U16 desc[UR36][R2.64], R5 ;  /* 0x0000000502007986 */ /* 0x0011e2000c101524 */
[----:B------:R-:W-:Y:S05]  /*ac20*/  BRA `(.L_x_4948) ;  /* 0x0000000400907947 */ /* 0x000fea0003800000 */
.L_x_4972:
        /* <DEDUP_REMOVED lines=17> */
.L_x_4975:
[----:B------:R-:W-:-:S04]  /*ad40*/  LOP3.LUT R0, R7, 0x80000000, RZ, 0xc0, !PT ;  /* 0x8000000007007812 */ /* 0x000fc800078ec0ff */
[----:B------:R-:W-:-:S04]  /*ad50*/  SHF.R.U32.HI R5, RZ, 0x18, R0 ;  /* 0x00000018ff057819 */ /* 0x000fc80000011600 */
[----:B------:R-:W-:-:S04]  /*ad60*/  LOP3.LUT R4, R4, R5, RZ, 0xfc, !PT ;  /* 0x0000000504047212 */ /* 0x000fc800078efcff */
[----:B------:R-:W-:-:S07]  /*ad70*/  PRMT R0, R4, 0x7610, R0 ;  /* 0x0000761004007816 */ /* 0x000fce0000000000 */
.L_x_4974:
[----:B------:R-:W-:Y:S05]  /*ad80*/  BSYNC B0 ;  /* 0x0000000000007941 */ /* 0x000fea0003800000 */
.L_x_4973:
[----:B------:R0:W-:Y:S01]  /*ad90*/  STG.E.U8 desc[UR36][R2.64], R0 ;  /* 0x0000000002007986 */ /* 0x0001e2000c101124 */
[----:B------:R-:W-:Y:S01]  /*ada0*/  IMAD.MOV.U32 R24, RZ, RZ, R18 ;  /* 0x000000ffff187224 */ /* 0x000fe200078e0012 */
[----:B------:R-:W-:Y:S06]  /*adb0*/  BRA `(.L_x_4948) ;  /* 0x00000004002c7947 */ /* 0x000fec0003800000 */
.L_x_4971:
        /* <DEDUP_REMOVED lines=17> */
.L_x_4978:
[----:B------:R-:W-:-:S04]  /*aed0*/  LOP3.LUT R0, R7, 0x80000000, RZ, 0xc0, !PT ;  /* 0x8000000007007812 */ /* 0x000fc800078ec0ff */
[----:B------:R-:W-:-:S04]  /*aee0*/  SHF.R.U32.HI R5, RZ, 0x18, R0 ;  /* 0x00000018ff057819 */ /* 0x000fc80000011600 */
[----:B------:R-:W-:-:S04]  /*aef0*/  LOP3.LUT R4, R4, R5, RZ, 0xfc, !PT ;  /* 0x0000000504047212 */ /* 0x000fc800078efcff */
[----:B------:R-:W-:-:S07]  /*af00*/  PRMT R0, R4, 0x7610, R0 ;  /* 0x0000761004007816 */ /* 0x000fce0000000000 */
.L_x_4977:
[----:B------:R-:W-:Y:S05]  /*af10*/  BSYNC B0 ;  /* 0x0000000000007941 */ /* 0x000fea0003800000 */
.L_x_4976:
[----:B------:R0:W-:Y:S01]  /*af20*/  STG.E.U8 desc[UR36][R2.64], R0 ;  /* 0x0000000002007986 */ /* 0x0001e2000c101124 */
[----:B------:R-:W-:Y:S01]  /*af30*/  IMAD.MOV.U32 R24, RZ, RZ, R18 ;  /* 0x000000ffff187224 */ /* 0x000fe200078e0012 */
[----:B------:R-:W-:Y:S06]  /*af40*/  BRA `(.L_x_4948) ;  /* 0x0000000000c87947 */ /* 0x000fec0003800000 */
.L_x_4970:
[----:B------:R-:W-:-:S13]  /*af50*/  ISETP.NE.AND P0, PT, R0, 0x1c, PT ;  /* 0x0000001c0000780c */ /* 0x000fda0003f05270 */
[----:B------:R-:W-:Y:S05]  /*af60*/  @!P0 BRA `(.L_x_4979) ;  /* 0x0000000000b08947 */ /* 0x000fea0003800000 */
[----:B------:R-:W-:-:S13]  /*af70*/  ISETP.NE.AND P0, PT, R0, 0x1d, PT ;  /* 0x0000001d0000780c */ /* 0x000fda0003f05270 */
[----:B------:R-:W-:Y:S05]  /*af80*/  @!P0 BRA `(.L_x_4980) ;  /* 0x0000000000948947 */ /* 0x000fea0003800000 */
[----:B------:R-:W-:-:S13]  /*af90*/  ISETP.NE.AND P0, PT, R0, 0x2c, PT ;  /* 0x0000002c0000780c */ /* 0x000fda0003f05270 */
[----:B------:R-:W-:Y:S05]  /*afa0*/  @P0 BRA `(.L_x_4953) ;  /* 0x0000000000440947 */ /* 0x000fea0003800000 */
[----:B------:R-:W-:Y:S02]  /*afb0*/  HADD2.F32 R5, -RZ, R4.H0_H0 ;  /* 0x20000004ff057230 */ /* 0x000fe40000004100 */
        /* <DEDUP_REMOVED lines=16> */
.L_x_4953:
        /* <DEDUP_REMOVED lines=16> */
.L_x_4981:
[----:B------:R-:W-:Y:S01]  /*b1c0*/  IMAD.MOV.U32 R24, RZ, RZ, R18 ;  /* 0x000000ffff187224 */ /* 0x000fe200078e0012 */
[----:B------:R-:W-:Y:S06]  /*b1d0*/  BRA `(.L_x_4948) ;  /* 0x0000000000247947 */ /* 0x000fec0003800000 */
.L_x_4980:
[----:B------:R-:W-:Y:S02]  /*b1e0*/  HADD2.F32 R4, -RZ, R4.H0_H0 ;  /* 0x20000004ff047230 */ /* 0x000fe40000004100 */
[----:B------:R-:W-:-:S04]  /*b1f0*/  IMAD.MOV.U32 R24, RZ, RZ, R18 ;  /* 0x000000ffff187224 */ /* 0x000fc800078e0012 */
[----:B------:R-:W0:Y:S02]  /*b200*/  F2I.U64.TRUNC R4, R4 ;  /* 0x0000000400047311 */ /* 0x000e24000020d800 */
[----:B0-----:R0:W-:Y:S01]  /*b210*/  STG.E.64 desc[UR36][R2.64], R4 ;  /* 0x0000000402007986 */ /* 0x0011e2000c101b24 */
[----:B------:R-:W-:Y:S05]  /*b220*/  BRA `(.L_x_4948) ;  /* 0x0000000000107947 */ /* 0x000fea0003800000 */
.L_x_4979:
[----:B------:R-:W-:Y:S02]  /*b230*/  HADD2.F32 R4, -RZ, R4.H0_H0 ;  /* 0x20000004ff047230 */ /* 0x000fe40000004100 */
[----:B------:R-:W-:Y:S02]  /*b240*/  IMAD.MOV.U32 R24, RZ, RZ, R18 ;  /* 0x000000ffff187224 */ /* 0x000fe400078e0012 */
[----:B------:R-:W0:Y:S02]  /*b250*/  F2I.FTZ.U32.TRUNC.NTZ R5, R4 ;  /* 0x0000000400057305 */ /* 0x000e24000021f000 */
[----:B0-----:R0:W-:Y:S03]  /*b260*/  STG.E desc[UR36][R2.64], R5 ;  /* 0x0000000502007986 */ /* 0x0011e6000c101924 */
.L_x_4948:
[----:B------:R-:W-:Y:S05]  /*b270*/  BSYNC B6 ;  /* 0x0000000000067941 */ /* 0x000fea0003800000 */
.L_x_4947:
[----:B------:R-:W-:Y:S01]  /*b280*/  ISETP.GE.AND P0, PT, R24, R23, PT ;  /* 0x000000171800720c */ /* 0x000fe20003f06270 */
[----:B------:R-:W-:-:S12]  /*b290*/  BSSY B6, `(.L_x_4982) ;  /* 0x00001fc000067945 */ /* 0x000fd80003800000 */
[----:B------:R-:W-:Y:S05]  /*b2a0*/  @P0 BRA `(.L_x_4983) ;  /* 0x0000001c00e80947 */ /* 0x000fea0003800000 */
[----:B0-----:R-:W0:Y:S01]  /*b2b0*/  LDC.64 R2, c[0x0][0x218] ;  /* 0x00008600ff027b82 */ /* 0x001e220000000a00 */
[----:B------:R-:W-:Y:S01]  /*b2c0*/  IMAD R0, R25, 0x200, R24 ;  /* 0x0000020019007824 */ /* 0x000fe200078e0218 */
[----:B-1234-:R-:W-:Y:S01]  /*b2d0*/  PRMT R4, R16, 0x9910, RZ ;  /* 0x0000991010047816 */ /* 0x01efe200000000ff */
        /* <DEDUP_REMOVED lines=16> */
[----:B------:R-:W0:Y:S02]  /*b3e0*/  F2I.FTZ.TRUNC.NTZ R5, R26 ;  /* 0x0000001a00057305 */ /* 0x000e24000021f100 */
[----:B0-----:R0:W-:Y:S01]  /*b3f0*/  STG.E.U8 desc[UR36][R2.64], R5 ;  /* 0x0000000502007986 */ /* 0x0011e2000c101124 */
[----:B------:R-:W-:Y:S05]  /*b400*/  BRA `(.L_x_4989) ;  /* 0x0000000c00947947 */ /* 0x000fea0003800000 */
.L_x_4987:
[----:B------:R-:W-:-:S06]  /*b410*/  HADD2.F32 R5, -RZ, R26.H0_H0 ;  /* 0x2000001aff057230 */ /* 0x000fcc0000004100 */
[----:B------:R-:W0:Y:S02]  /*b420*/  F2I.S64.TRUNC R4, R5 ;  /* 0x0000000500047311 */ /* 0x000e24000020d900 */
[----:B0-----:R0:W-:Y:S01]  /*b430*/  STG.E.U8 desc[UR36][R2.64], R4 ;  /* 0x0000000402007986 */ /* 0x0011e2000c101124 */
[----:B------:R-:W-:Y:S05]  /*b440*/  BRA `(.L_x_4989) ;  /* 0x0000000c00847947 */ /* 0x000fea0003800000 */
.L_x_4986:
[----:B------:R-:W-:-:S13]  /*b450*/  ISETP.NE.AND P0, PT, R0, 0x2, PT ;  /* 0x000000020000780c */ /* 0x000fda0003f05270 */
[----:B------:R-:W-:Y:S05]  /*b460*/  @!P0 BRA `(.L_x_4990) ;  /* 0x0000000000308947 */ /* 0x000fea0003800000 */
[----:B------:R-:W-:-:S13]  /*b470*/  ISETP.NE.AND P0, PT, R0, 0x3, PT ;  /* 0x000000030000780c */ /* 0x000fda0003f05270 */
[----:B------:R-:W-:Y:S05]  /*b480*/  @!P0 BRA `(.L_x_4991) ;  /* 0x0000000000188947 */ /* 0x000fea0003800000 */
[----:B------:R-:W-:-:S13]  /*b490*/  ISETP.NE.AND P0, PT, R0, 0x4, PT ;  /* 0x000000040000780c */ /* 0x000fda0003f05270 */
[----:B------:R-:W-:Y:S05]  /*b4a0*/  @P0 BRA `(.L_x_4988) ;  /* 0x0000000c000c0947 */ /* 0x000fea0003800000 */
[----:B------:R-:W-:-:S06]  /*b4b0*/  HADD2.F32 R4, -RZ, R26.H0_H0 ;  /* 0x2000001aff047230 */ /* 0x000fcc0000004100 */
[----:B------:R-:W0:Y:S02]  /*b4c0*/  F2I.S64.TRUNC R4, R4 ;  /* 0x0000000400047311 */ /* 0x000e24000020d900 */
[----:B0-----:R0:W-:Y:S01]  /*b4d0*/  STG.E.64 desc[UR36][R2.64], R4 ;  /* 0x0000000402007986 */ /* 0x0011e2000c101b24 */
[----:B------:R-:W-:Y:S05]  /*b4e0*/  BRA `(.L_x_4989) ;  /* 0x0000000c005c7947 */ /* 0x000fea0003800000 */
.L_x_4991:
[----:B------:R-:W-:-:S04]  /*b4f0*/  HADD2.F32 R26, -RZ, R26.H0_H0 ;  /* 0x2000001aff1a7230 */ /* 0x000fc80000004100 */
[----:B------:R-:W0:Y:S02]  /*b500*/  F2I.FTZ.TRUNC.NTZ R5, R26 ;  /* 0x0000001a00057305 */ /* 0x000e24000021f100 */
[----:B0-----:R0:W-:Y:S01]  /*b510*/  STG.E desc[UR36][R2.64], R5 ;  /* 0x0000000502007986 */ /* 0x0011e2000c101924 */
[----:B------:R-:W-:Y:S05]  /*b520*/  BRA `(.L_x_4989) ;  /* 0x0000000c004c7947 */ /* 0x000fea0003800000 */
.L_x_4990:
[----:B------:R-:W-:-:S04]  /*b530*/  HADD2.F32 R26, -RZ, R26.H0_H0 ;  /* 0x2000001aff1a7230 */ /* 0x000fc80000004100 */
[----:B------:R-:W0:Y:S02]  /*b540*/  F2I.FTZ.TRUNC.NTZ R5, R26 ;  /* 0x0000001a00057305 */ /* 0x000e24000021f100 */
[----:B0-----:R0:W-:Y:S01]  /*b550*/  STG.E.U16 desc[UR36][R2.64], R5 ;  /* 0x0000000502007986 */ /* 0x0011e2000c101524 */
[----:B------:R-:W-:Y:S05]  /*b560*/  BRA `(.L_x_4989) ;  /* 0x0000000c003c7947 */ /* 0x000fea0003800000 */
.L_x_4985:
        /* <DEDUP_REMOVED lines=9> */
.L_x_4993:
[----:B------:R0:W-:Y:S01]  /*b600*/  STG.E.U16 desc[UR36][R2.64], R26 ;  /* 0x0000001a02007986 */ /* 0x0001e2000c101524 */
[----:B------:R-:W-:Y:S05]  /*b610*/  BRA `(.L_x_4989) ;  /* 0x0000000c00107947 */ /* 0x000fea0003800000 */
.L_x_4992:
        /* <DEDUP_REMOVED lines=10> */
.L_x_4995:
[----:B------:R-:W-:-:S05]  /*b6c0*/  HADD2.F32 R0, -RZ, R26.H0_H0 ;  /* 0x2000001aff007230 */ /* 0x000fca0000004100 */
[----:B------:R-:W-:-:S04]  /*b6d0*/  F2FP.F16.F32.PACK_AB R0, RZ, R0 ;  /* 0x00000000ff00723e */ /* 0x000fc800000000ff */
[----:B------:R-:W-:-:S05]  /*b6e0*/  PRMT R0, R0, 0x5410, RZ ;  /* 0x0000541000007816 */ /* 0x000fca00000000ff */
[----:B------:R3:W-:Y:S01]  /*b6f0*/  STG.E desc[UR36][R2.64], R0 ;  /* 0x0000000002007986 */ /* 0x0007e2000c101924 */
[----:B------:R-:W-:Y:S05]  /*b700*/  BRA `(.L_x_4989) ;  /* 0x0000000800d47947 */ /* 0x000fea0003800000 */
.L_x_4994:
[----:B------:R-:W-:-:S05]  /*b710*/  HADD2.F32 R4, -RZ, R26.H0_H0 ;  /* 0x2000001aff047230 */ /* 0x000fca0000004100 */
[----:B------:R-:W-:-:S06]  /*b720*/  FMUL.FTZ R4, R4, 1 ;  /* 0x3f80000004047820 */ /* 0x000fcc0000410000 */
[----:B------:R-:W0:Y:S02]  /*b730*/  F2F.F64.F32 R4, R4 ;  /* 0x0000000400047310 */ /* 0x000e240000201800 */
[----:B0-----:R4:W-:Y:S01]  /*b740*/  STG.E.64 desc[UR36][R2.64], R4 ;  /* 0x0000000402007986 */ /* 0x0019e2000c101b24 */
[----:B------:R-:W-:Y:S05]  /*b750*/  BRA `(.L_x_4989) ;  /* 0x0000000800c07947 */ /* 0x000fea0003800000 */
.L_x_4984:
        /* <DEDUP_REMOVED lines=13> */
.L_x_4998:
[----:B------:R-:W-:Y:S01]  /*b830*/  HADD2.F32 R26, -RZ, R26.H0_H0 ;  /* 0x2000001aff1a7230 */ /* 0x000fe20000004100 */
[----:B------:R-:W-:-:S04]  /*b840*/  CS2R R6, SRZ ;  /* 0x0000000000067805 */ /* 0x000fc8000001ff00 */
[----:B------:R-:W-:-:S06]  /*b850*/  FMUL.FTZ R4, R26, 1 ;  /* 0x3f8000001a047820 */ /* 0x000fcc0000410000 */
[----:B------:R-:W0:Y:S02]  /*b860*/  F2F.F64.F32 R4, R4 ;  /* 0x0000000400047310 */ /* 0x000e240000201800 */
[----:B0-----:R0:W-:Y:S01]  /*b870*/  STG.E.128 desc[UR36][R2.64], R4 ;  /* 0x0000000402007986 */ /* 0x0011e2000c101d24 */
[----:B------:R-:W-:Y:S05]  /*b880*/  BRA `(.L_x_4989) ;  /* 0x0000000800747947 */ /* 0x000fea0003800000 */
.L_x_4997:
        /* <DEDUP_REMOVED lines=21> */
.L_x_5002:
[----:B------:R-:W-:Y:S05]  /*b9e0*/  BSYNC B0 ;  /* 0x0000000000007941 */ /* 0x000fea0003800000 */
.L_x_5001:
[----:B------:R-:W-:-:S05]  /*b9f0*/  LOP3.LUT R5, R0, R5, RZ, 0xfc, !PT ;  /* 0x0000000500057212 */ /* 0x000fca00078efcff */
[----:B------:R0:W-:Y:S01]  /*ba00*/  STG.E.U8 desc[UR36][R2.64], R5 ;  /* 0x0000000502007986 */ /* 0x0001e2000c101124 */
[----:B------:R-:W-:Y:S05]  /*ba10*/  BRA `(.L_x_4989) ;  /* 0x0000000800107947 */ /* 0x000fea0003800000 */
.L_x_5000:
        /* <DEDUP_REMOVED lines=13> */
.L_x_5004:
[----:B------:R-:W-:Y:S01]  /*baf0*/  IMAD.MOV.U32 R0, RZ, RZ, 0x7f ;  /* 0x0000007fff007424 */ /* 0x000fe200078e00ff */
[----:B------:R-:W-:-:S04]  /*bb00*/  ISETP.GT.U32.AND P0, PT, R4, 0x7f800000, PT ;  /* 0x7f8000000400780c */ /* 0x000fc80003f04070 */
[----:B------:R-:W-:-:S09]  /*bb10*/  SEL R0, R0, 0x7c, P0 ;  /* 0x0000007c00007807 */ /* 0x000fd20000000000 */
.L_x_5005:
[----:B------:R-:W-:Y:S05]  /*bb20*/  BSYNC B0 ;  /* 0x0000000000007941 */ /* 0x000fea0003800000 */
.L_x_5003:
[----:B------:R-:W-:-:S04]  /*bb30*/  LOP3.LUT R4, R5, 0x80000000, RZ, 0xc0, !PT ;  /* 0x8000000005047812 */ /* 0x000fc800078ec0ff */
[----:B------:R-:W-:-:S04]  /*bb40*/  SHF.R.U32.HI R5, RZ, 0x18, R4 ;  /* 0x00000018ff057819 */ /* 0x000fc80000011604 */
[----:B------:R-:W-:-:S05]  /*bb50*/  LOP3.LUT R5, R0, R5, RZ, 0xfc, !PT ;  /* 0x0000000500057212 */ /* 0x000fca00078efcff */
[----:B------:R0:W-:Y:S01]  /*bb60*/  STG.E.U8 desc[UR36][R2.64], R5 ;  /* 0x0000000502007986 */ /* 0x0001e2000c101124 */
[----:B------:R-:W-:Y:S05]  /*bb70*/  BRA `(.L_x_4989) ;  /* 0x0000000400b87947 */ /* 0x000fea0003800000 */
.L_x_4999:
[----:B------:R-:W-:-:S05]  /*bb80*/  HADD2.F32 R0, -RZ, R26.H0_H0 ;  /* 0x2000001aff007230 */ /* 0x000fca0000004100 */
[----:B------:R-:W-:-:S05]  /*bb90*/  F2FP.BF16.F32.PACK_AB R0, RZ, R0 ;  /* 0x00000000ff00723e */ /* 0x000fca00000010ff */
[----:B------:R0:W-:Y:S01]  /*bba0*/  STG.E.U16 desc[UR36][R2.64], R0 ;  /* 0x0000000002007986 */ /* 0x0001e2000c101524 */
[----:B------:R-:W-:Y:S05]  /*bbb0*/  BRA `(.L_x_4989) ;  /* 0x0000000400a87947 */ /* 0x000fea0003800000 */
.L_x_4996:
        /* <DEDUP_REMOVED lines=9> */
[----:B------:R-:W0:Y:S02]  /*bc50*/  F2I.FTZ.U32.TRUNC.NTZ R5, R5 ;  /* 0x0000000500057305 */ /* 0x000e24000021f000 */
[----:B0-----:R0:W-:Y:S01]  /*bc60*/  STG.E.U16 desc[UR36][R2.64], R5 ;  /* 0x0000000502007986 */ /* 0x0011e2000c101524 */
[----:B------:R-:W-:Y:S05]  /*bc70*/  BRA `(.L_x_4989) ;  /* 0x0000000400787947 */ /* 0x000fea0003800000 */
.L_x_5008:
        /* <DEDUP_REMOVED lines=17> */
.L_x_5011:
[----:B------:R-:W-:-:S04]  /*bd90*/  LOP3.LUT R0, R7, 0x80000000, RZ, 0xc0, !PT ;  /* 0x8000000007007812 */ /* 0x000fc800078ec0ff */
[----:B------:R-:W-:-:S04]  /*bda0*/  SHF.R.U32.HI R5, RZ, 0x18, R0 ;  /* 0x00000018ff057819 */ /* 0x000fc80000011600 */
[----:B------:R-:W-:-:S04]  /*bdb0*/  LOP3.LUT R4, R4, R5, RZ, 0xfc, !PT ;  /* 0x0000000504047212 */ /* 0x000fc800078efcff */
[----:B------:R-:W-:-:S07]  /*bdc0*/  PRMT R0, R4, 0x7610, R0 ;  /* 0x0000761004007816 */ /* 0x000fce0000000000 */
.L_x_5010:
[----:B------:R-:W-:Y:S05]  /*bdd0*/  BSYNC B0 ;  /* 0x0000000000007941 */ /* 0x000fea0003800000 */
.L_x_5009:
[----:B------:R0:W-:Y:S01]  /*bde0*/  STG.E.U8 desc[UR36][R2.64], R0 ;  /* 0x0000000002007986 */ /* 0x0001e2000c101124 */
[----:B------:R-:W-:Y:S05]  /*bdf0*/  BRA `(.L_x_4989) ;  /* 0x0000000400187947 */ /* 0x000fea0003800000 */
.L_x_5007:
        /* <DEDUP_REMOVED lines=17> */
.L_x_5014:
[----:B------:R-:W-:-:S04]  /*bf10*/  LOP3.LUT R0, R7, 0x80000000, RZ, 0xc0, !PT ;  /* 0x8000000007007812 */ /* 0x000fc800078ec0ff */
[----:B------:R-:W-:-:S04]  /*bf20*/  SHF.R.U32.HI R5, RZ, 0x18, R0 ;  /* 0x00000018ff057819 */ /* 0x000fc80000011600 */
[----:B------:R-:W-:-:S04]  /*bf30*/  LOP3.LUT R4, R4, R5, RZ, 0xfc, !PT ;  /* 0x0000000504047212 */ /* 0x000fc800078efcff */
[----:B------:R-:W-:-:S07]  /*bf40*/  PRMT R0, R4, 0x7610, R0 ;  /* 0x0000761004007816 */ /* 0x000fce0000000000 */
.L_x_5013:
[----:B------:R-:W-:Y:S05]  /*bf50*/  BSYNC B0 ;  /* 0x0000000000007941 */ /* 0x000fea0003800000 */
.L_x_5012:
[----:B------:R0:W-:Y:S01]  /*bf60*/  STG.E.U8 desc[UR36][R2.64], R0 ;  /* 0x0000000002007986 */ /* 0x0001e2000c101124 */
[----:B------:R-:W-:Y:S05]  /*bf70*/  BRA `(.L_x_4989) ;  /* 0x0000000000b87947 */ /* 0x000fea0003800000 */
.L_x_5006:
        /* <DEDUP_REMOVED lines=22> */
.L_x_4988:
        /* <DEDUP_REMOVED lines=16> */
.L_x_5017:
[----:B------:R-:W-:Y:S05]  /*c1e0*/  BRA `(.L_x_4989) ;  /* 0x00000000001c7947 */ /* 0x000fea0003800000 */
.L_x_5016:
[----:B------:R-:W-:-:S06]  /*c1f0*/  HADD2.F32 R4, -RZ, R26.H0_H0 ;  /* 0x2000001aff047230 */ /* 0x000fcc0000004100 */
[----:B------:R-:W0:Y:S02]  /*c200*/  F2I.U64.TRUNC R4, R4 ;  /* 0x0000000400047311 */ /* 0x000e24000020d800 */
[----:B0-----:R0:W-:Y:S01]  /*c210*/  STG.E.64 desc[UR36][R2.64], R4 ;  /* 0x0000000402007986 */ /* 0x0011e2000c101b24 */
[----:B------:R-:W-:Y:S05]  /*c220*/  BRA `(.L_x_4989) ;  /* 0x00000000000c7947 */ /* 0x000fea0003800000 */
.L_x_5015:
[----:B------:R-:W-:-:S04]  /*c230*/  HADD2.F32 R26, -RZ, R26.H0_H0 ;  /* 0x2000001aff1a7230 */ /* 0x000fc80000004100 */
[----:B------:R-:W0:Y:S02]  /*c240*/  F2I.FTZ.U32.TRUNC.NTZ R5, R26 ;  /* 0x0000001a00057305 */ /* 0x000e24000021f000 */
[----:B0-----:R0:W-:Y:S02]  /*c250*/  STG.E desc[UR36][R2.64], R5 ;  /* 0x0000000502007986 */ /* 0x0011e4000c101924 */
.L_x_4989:
[----:B------:R-:W-:-:S05]  /*c260*/  VIADD R24, R24, 0x80 ;  /* 0x0000008018187836 */ /* 0x000fca0000000000 */
[----:B------:R-:W-:-:S13]  /*c270*/  ISETP.GE.AND P0, PT, R24, R23, PT ;  /* 0x000000171800720c */ /* 0x000fda0003f06270 */
[----:B------:R-:W-:Y:S05]  /*c280*/  @P0 BRA `(.L_x_4983) ;  /* 0x0000000c00f00947 */ /* 0x000fea0003800000 */
[----:B01234-:R-:W0:Y:S01]  /*c290*/  LDC.64 R2, c[0x0][0x218] ;  /* 0x00008600ff027b82 */ /* 0x01fe220000000a00 */
        /* <DEDUP_REMOVED lines=17> */
[----:B------:R-:W-:-:S06]  /*c3b0*/  HADD2.F32 R17, -RZ, R17.H0_H0 ;  /* 0x20000011ff117230 */ /* 0x000fcc0000004100 */
[----:B------:R-:W0:Y:S02]  /*c3c0*/  F2I.FTZ.TRUNC.NTZ R17, R17 ;  /* 0x0000001100117305 */ /* 0x000e24000021f100 */
[----:B0-----:R0:W-:Y:S01]  /*c3d0*/  STG.E.U8 desc[UR36][R2.64], R17 ;  /* 0x0000001102007986 */ /* 0x0011e2000c101124 */
[----:B------:R-:W-:Y:S05]  /*c3e0*/  BRA `(.L_x_5023) ;  /* 0x0000000c00947947 */ /* 0x000fea0003800000 */
.L_x_5021:
[----:B------:R-:W-:-:S06]  /*c3f0*/  HADD2.F32 R5, -RZ, R17.H0_H0 ;  /* 0x20000011ff057230 */ /* 0x000fcc0000004100 */
[----:B------:R-:W0:Y:S02]  /*c400*/  F2I.S64.TRUNC R4, R5 ;  /* 0x0000000500047311 */ /* 0x000e24000020d900 */
[----:B0-----:R0:W-:Y:S01]  /*c410*/  STG.E.U8 desc[UR36][R2.64], R4 ;  /* 0x0000000402007986 */ /* 0x0011e2000c101124 */
[----:B------:R-:W-:Y:S05]  /*c420*/  BRA `(.L_x_5023) ;  /* 0x0000000c00847947 */ /* 0x000fea0003800000 */
.L_x_5020:
        /* <DEDUP_REMOVED lines=10> */
.L_x_5025:
[----:B------:R-:W-:-:S06]  /*c4d0*/  HADD2.F32 R17, -RZ, R17.H0_H0 ;  /* 0x20000011ff117230 */ /* 0x000fcc0000004100 */
[----:B------:R-:W0:Y:S02]  /*c4e0*/  F2I.FTZ.TRUNC.NTZ R17, R17 ;  /* 0x0000001100117305 */ /* 0x000e24000021f100 */
[----:B0-----:R0:W-:Y:S01]  /*c4f0*/  STG.E desc[UR36][R2.64], R17 ;  /* 0x0000001102007986 */ /* 0x0011e2000c101924 */
[----:B------:R-:W-:Y:S05]  /*c500*/  BRA `(.L_x_5023) ;  /* 0x0000000c004c7947 */ /* 0x000fea0003800000 */
.L_x_5024:
[----:B------:R-:W-:-:S06]  /*c510*/  HADD2.F32 R17, -RZ, R17.H0_H0 ;  /* 0x20000011ff117230 */ /* 0x000fcc0000004100 */
[----:B------:R-:W0:Y:S02]  /*c520*/  F2I.FTZ.TRUNC.NTZ R17, R17 ;  /* 0x0000001100117305 */ /* 0x000e24000021f100 */
[----:B0-----:R0:W-:Y:S01]  /*c530*/  STG.E.U16 desc[UR36][R2.64], R17 ;  /* 0x0000001102007986 */ /* 0x0011e2000c101524 */
[----:B------:R-:W-:Y:S05]  /*c540*/  BRA `(.L_x_5023) ;  /* 0x0000000c003c7947 */ /* 0x000fea0003800000 */
.L_x_5019:
        /* <DEDUP_REMOVED lines=9> */
.L_x_5027:
[----:B------:R0:W-:Y:S01]  /*c5e0*/  STG.E.U16 desc[UR36][R2.64], R17 ;  /* 0x0000001102007986 */ /* 0x0001e2000c101524 */
[----:B------:R-:W-:Y:S05]  /*c5f0*/  BRA `(.L_x_5023) ;  /* 0x0000000c00107947 */ /* 0x000fea0003800000 */
.L_x_5026:
        /* <DEDUP_REMOVED lines=10> */
.L_x_5029:
[----:B------:R-:W-:-:S05]  /*c6a0*/  HADD2.F32 R0, -RZ, R17.H0_H0 ;  /* 0x20000011ff007230 */ /* 0x000fca0000004100 */
[----:B------:R-:W-:-:S04]  /*c6b0*/  F2FP.F16.F32.PACK_AB R0, RZ, R0 ;  /* 0x00000000ff00723e */ /* 0x000fc800000000ff */
[----:B------:R-:W-:-:S05]  /*c6c0*/  PRMT R0, R0, 0x5410, RZ ;  /* 0x0000541000007816 */ /* 0x000fca00000000ff */
[----:B------:R0:W-:Y:S01]  /*c6d0*/  STG.E desc[UR36][R2.64], R0 ;  /* 0x0000000002007986 */ /* 0x0001e2000c101924 */
[----:B------:R-:W-:Y:S05]  /*c6e0*/  BRA `(.L_x_5023) ;  /* 0x0000000800d47947 */ /* 0x000fea0003800000 */
.L_x_5028:
[----:B------:R-:W-:-:S05]  /*c6f0*/  HADD2.F32 R4, -RZ, R17.H0_H0 ;  /* 0x20000011ff047230 */ /* 0x000fca0000004100 */
[----:B------:R-:W-:-:S06]  /*c700*/  FMUL.FTZ R4, R4, 1 ;  /* 0x3f80000004047820 */ /* 0x000fcc0000410000 */
[----:B------:R-:W0:Y:S02]  /*c710*/  F2F.F64.F32 R4, R4 ;  /* 0x0000000400047310 */ /* 0x000e240000201800 */
[----:B0-----:R0:W-:Y:S01]  /*c720*/  STG.E.64 desc[UR36][R2.64], R4 ;  /* 0x0000000402007986 */ /* 0x0011e2000c101b24 */
[----:B------:R-:W-:Y:S05]  /*c730*/  BRA `(.L_x_5023) ;  /* 0x0000000800c07947 */ /* 0x000fea0003800000 */
.L_x_5018:
        /* <DEDUP_REMOVED lines=13> */
.L_x_5032:
[----:B------:R-:W-:Y:S01]  /*c810*/  HADD2.F32 R17, -RZ, R17.H0_H0 ;  /* 0x20000011ff117230 */ /* 0x000fe20000004100 */
[----:B------:R-:W-:-:S04]  /*c820*/  CS2R R6, SRZ ;  /* 0x0000000000067805 */ /* 0x000fc8000001ff00 */
[----:B------:R-:W-:-:S06]  /*c830*/  FMUL.FTZ R4, R17, 1 ;  /* 0x3f80000011047820 */ /* 0x000fcc0000410000 */
[----:B------:R-:W0:Y:S02]  /*c840*/  F2F.F64.F32 R4, R4 ;  /* 0x0000000400047310 */ /* 0x000e240000201800 */
[----:B0-----:R0:W-:Y:S01]  /*c850*/  STG.E.128 desc[UR36][R2.64], R4 ;  /* 0x0000000402007986 */ /* 0x0011e2000c101d24 */
[----:B------:R-:W-:Y:S05]  /*c860*/  BRA `(.L_x_5023) ;  /* 0x0000000800747947 */ /* 0x000fea0003800000 */
.L_x_5031:
        /* <DEDUP_REMOVED lines=21> */
.L_x_5036:
[----:B------:R-:W-:Y:S05]  /*c9c0*/  BSYNC B0 ;  /* 0x0000000000007941 */ /* 0x000fea0003800000 */
.L_x_5035:
[----:B------:R-:W-:-:S05]  /*c9d0*/  LOP3.LUT R5, R0, R5, RZ, 0xfc, !PT ;  /* 0x0000000500057212 */ /* 0x000fca00078efcff */
[----:B------:R0:W-:Y:S01]  /*c9e0*/  STG.E.U8 desc[UR36][R2.64], R5 ;  /* 0x0000000502007986 */ /* 0x0001e2000c101124 */
[----:B------:R-:W-:Y:S05]  /*c9f0*/  BRA `(.L_x_5023) ;  /* 0x0000000800107947 */ /* 0x000fea0003800000 */
.L_x_5034:
        /* <DEDUP_REMOVED lines=13> */
.L_x_5038:
[----:B------:R-:W-:Y:S01]  /*cad0*/  IMAD.MOV.U32 R0, RZ, RZ, 0x7f ;  /* 0x0000007fff007424 */ /* 0x000fe200078e00ff */
[----:B------:R-:W-:-:S04]  /*cae0*/  ISETP.GT.U32.AND P0, PT, R4, 0x7f800000, PT ;  /* 0x7f8000000400780c */ /* 0x000fc80003f04070 */
[----:B------:R-:W-:-:S09]  /*caf0*/  SEL R0, R0, 0x7c, P0 ;  /* 0x0000007c00007807 */ /* 0x000fd20000000000 */
.L_x_5039:
[----:B------:R-:W-:Y:S05]  /*cb00*/  BSYNC B0 ;  /* 0x0000000000007941 */ /* 0x000fea0003800000 */
.L_x_5037:
[----:B------:R-:W-:-:S04]  /*cb10*/  LOP3.LUT R4, R17, 0x80000000, RZ, 0xc0, !PT ;  /* 0x8000000011047812 */ /* 0x000fc800078ec0ff */
[----:B------:R-:W-:-:S04]  /*cb20*/  SHF.R.U32.HI R5, RZ, 0x18, R4 ;  /* 0x00000018ff057819 */ /* 0x000fc80000011604 */
[----:B------:R-:W-:-:S05]  /*cb30*/  LOP3.LUT R5, R0, R5, RZ, 0xfc, !PT ;  /* 0x0000000500057212 */ /* 0x000fca00078efcff */
[----:B------:R0:W-:Y:S01]  /*cb40*/  STG.E.U8 desc[UR36][R2.64], R5 ;  /* 0x0000000502007986 */ /* 0x0001e2000c101124 */
[----:B------:R-:W-:Y:S05]  /*cb50*/  BRA `(.L_x_5023) ;  /* 0x0000000400b87947 */ /* 0x000fea0003800000 */
.L_x_5033:
[----:B------:R-:W-:-:S05]  /*cb60*/  HADD2.F32 R0, -RZ, R17.H0_H0 ;  /* 0x20000011ff007230 */ /* 0x000fca0000004100 */
[----:B------:R-:W-:-:S05]  /*cb70*/  F2FP.BF16.F32.PACK_AB R0, RZ, R0 ;  /* 0x00000000ff00723e */ /* 0x000fca00000010ff */
[----:B------:R0:W-:Y:S01]  /*cb80*/  STG.E.U16 desc[UR36][R2.64], R0 ;  /* 0x0000000002007986 */ /* 0x0001e2000c101524 */
[----:B------:R-:W-:Y:S05]  /*cb90*/  BRA `(.L_x_5023) ;  /* 0x0000000400a87947 */ /* 0x000fea0003800000 */
.L_x_5030:
        /* <DEDUP_REMOVED lines=12> */
.L_x_5042:
        /* <DEDUP_REMOVED lines=17> */
.L_x_5045:
[----:B------:R-:W-:-:S04]  /*cd70*/  LOP3.LUT R0, R17, 0x80000000, RZ, 0xc0, !PT ;  /* 0x8000000011007812 */ /* 0x000fc800078ec0ff */
[----:B------:R-:W-:-:S04]  /*cd80*/  SHF.R.U32.HI R5, RZ, 0x18, R0 ;  /* 0x00000018ff057819 */ /* 0x000fc80000011600 */
[----:B------:R-:W-:-:S04]  /*cd90*/  LOP3.LUT R4, R4, R5, RZ, 0xfc, !PT ;  /* 0x0000000504047212 */ /* 0x000fc800078efcff */
[----:B------:R-:W-:-:S07]  /*cda0*/  PRMT R0, R4, 0x7610, R0 ;  /* 0x0000761004007816 */ /* 0x000fce0000000000 */
.L_x_5044:
[----:B------:R-:W-:Y:S05]  /*cdb0*/  BSYNC B0 ;  /* 0x0000000000007941 */ /* 0x000fea0003800000 */
.L_x_5043:
[----:B------:R0:W-:Y:S01]  /*cdc0*/  STG.E.U8 desc[UR36][R2.64], R0 ;  /* 0x0000000002007986 */ /* 0x0001e2000c101124 */
[----:B------:R-:W-:Y:S05]  /*cdd0*/  BRA `(.L_x_5023) ;  /* 0x0000000400187947 */ /* 0x000fea0003800000 */
.L_x_5041:
        /* <DEDUP_REMOVED lines=17> */
.L_x_5048:
[----:B------:R-:W-:-:S04]  /*cef0*/  LOP3.LUT R0, R17, 0x80000000, RZ, 0xc0, !PT ;  /* 0x8000000011007812 */ /* 0x000fc800078ec0ff */
[----:B------:R-:W-:-:S04]  /*cf00*/  SHF.R.U32.HI R5, RZ, 0x18, R0 ;  /* 0x00000018ff057819 */ /* 0x000fc80000011600 */
[----:B------:R-:W-:-:S04]  /*cf10*/  LOP3.LUT R4, R4, R5, RZ, 0xfc, !PT ;  /* 0x0000000504047212 */ /* 0x000fc800078efcff */
[----:B------:R-:W-:-:S07]  /*cf20*/  PRMT R0, R4, 0x7610, R0 ;  /* 0x0000761004007816 */ /* 0x000fce0000000000 */
.L_x_5047:
[----:B------:R-:W-:Y:S05]  /*cf30*/  BSYNC B0 ;  /* 0x0000000000007941 */ /* 0x000fea0003800000 */
.L_x_5046:
[----:B------:R3:W-:Y:S01]  /*cf40*/  STG.E.U8 desc[UR36][R2.64], R0 ;  /* 0x0000000002007986 */ /* 0x0007e2000c101124 */
[----:B------:R-:W-:Y:S05]  /*cf50*/  BRA `(.L_x_5023) ;  /* 0x0000000000b87947 */ /* 0x000fea0003800000 */
.L_x_5040:
[----:B------:R-:W-:-:S13]  /*cf60*/  ISETP.NE.AND P0, PT, R0, 0x1c, PT ;  /* 0x0000001c0000780c */ /* 0x000fda0003f05270 */
[----:B------:R-:W-:Y:S05]  /*cf70*/  @!P0 BRA `(.L_x_5049) ;  /* 0x0000000000a48947 */ /* 0x000fea0003800000 */
[----:B------:R-:W-:-:S13]  /*cf80*/  ISETP.NE.AND P0, PT, R0, 0x1d, PT ;  /* 0x0000001d0000780c */ /* 0x000fda0003f05270 */
[----:B------:R-:W-:Y:S05]  /*cf90*/  @!P0 BRA `(.L_x_5050) ;  /* 0x00000000008c8947 */ /* 0x000fea0003800000 */
[----:B------:R-:W-:-:S13]  /*cfa0*/  ISETP.NE.AND P0, PT, R0, 0x2c, PT ;  /* 0x0000002c0000780c */ /* 0x000fda0003f05270 */
[----:B------:R-:W-:Y:S05]  /*cfb0*/  @P0 BRA `(.L_x_5022) ;  /* 0x0000000000400947 */ /* 0x000fea0003800000 */
[----:B------:R-:W-:Y:S02]  /*cfc0*/  HADD2.F32 R17, -RZ, R17.H0_H0 ;  /* 0x20000011ff117230 */ /* 0x000fe40000004100 */
        /* <DEDUP_REMOVED lines=15> */
.L_x_5022:
        /* <DEDUP_REMOVED lines=16> */
.L_x_5051:
[----:B------:R-:W-:Y:S05]  /*d1c0*/  BRA `(.L_x_5023) ;  /* 0x00000000001c7947 */ /* 0x000fea0003800000 */
.L_x_5050:
[----:B------:R-:W-:-:S06]  /*d1d0*/  HADD2.F32 R4, -RZ, R17.H0_H0 ;  /* 0x20000011ff047230 */ /* 0x000fcc0000004100 */
[----:B------:R-:W0:Y:S02]  /*d1e0*/  F2I.U64.TRUNC R4, R4 ;  /* 0x0000000400047311 */ /* 0x000e24000020d800 */
[----:B0-----:R1:W-:Y:S01]  /*d1f0*/  STG.E.64 desc[UR36][R2.64], R4 ;  /* 0x0000000402007986 */ /* 0x0013e2000c101b24 */
[----:B------:R-:W-:Y:S05]  /*d200*/  BRA `(.L_x_5023) ;  /* 0x00000000000c7947 */ /* 0x000fea0003800000 */
.L_x_5049:
[----:B------:R-:W-:-:S06]  /*d210*/  HADD2.F32 R17, -RZ, R17.H0_H0 ;  /* 0x20000011ff117230 */ /* 0x000fcc0000004100 */
[----:B------:R-:W0:Y:S02]  /*d220*/  F2I.FTZ.U32.TRUNC.NTZ R17, R17 ;  /* 0x0000001100117305 */ /* 0x000e24000021f000 */
[----:B0-----:R0:W-:Y:S02]  /*d230*/  STG.E desc[UR36][R2.64], R17 ;  /* 0x0000001102007986 */ /* 0x0011e4000c101924 */
.L_x_5023:
[----:B------:R-:W-:-:S07]  /*d240*/  VIADD R24, R24, 0x80 ;  /* 0x0000008018187836 */ /* 0x000fce0000000000 */
.L_x_4983:
[----:B------:R-:W-:Y:S05]  /*d250*/  BSYNC B6 ;  /* 0x0000000000067941 */ /* 0x000fea0003800000 */
.L_x_4982:
        /* <DEDUP_REMOVED lines=21> */
[----:B0-----:R-:W-:Y:S01]  /*d3b0*/  STG.E.U8 desc[UR36][R2.64], R19 ;  /* 0x0000001302007986 */ /* 0x001fe2000c101124 */
[----:B------:R-:W-:Y:S05]  /*d3c0*/  EXIT ;  /* 0x000000000000794d */ /* 0x000fea0003800000 */
.L_x_5055:
[----:B------:R-:W-:-:S06]  /*d3d0*/  HADD2.F32 R5, -RZ, R19.H0_H0 ;  /* 0x20000013ff057230 */ /* 0x000fcc0000004100 */
[----:B------:R-:W0:Y:S02]  /*d3e0*/  F2I.S64.TRUNC R4, R5 ;  /* 0x0000000500047311 */ /* 0x000e24000020d900 */
[----:B0-----:R-:W-:Y:S01]  /*d3f0*/  STG.E.U8 desc[UR36][R2.64], R4 ;  /* 0x0000000402007986 */ /* 0x001fe2000c101124 */
[----:B------:R-:W-:Y:S05]  /*d400*/  EXIT ;  /* 0x000000000000794d */ /* 0x000fea0003800000 */
.L_x_5054:
        /* <DEDUP_REMOVED lines=8> */
[----:B0-----:R-:W-:Y:S01]  /*d490*/  STG.E.64 desc[UR36][R2.64], R4 ;  /* 0x0000000402007986 */ /* 0x001fe2000c101b24 */
[----:B------:R-:W-:Y:S05]  /*d4a0*/  EXIT ;  /* 0x000000000000794d */ /* 0x000fea0003800000 */
.L_x_5058:
[----:B------:R-:W-:-:S06]  /*d4b0*/  HADD2.F32 R19, -RZ, R19.H0_H0 ;  /* 0x20000013ff137230 */ /* 0x000fcc0000004100 */
[----:B------:R-:W0:Y:S02]  /*d4c0*/  F2I.FTZ.TRUNC.NTZ R19, R19 ;  /* 0x0000001300137305 */ /* 0x000e24000021f100 */
[----:B0-----:R-:W-:Y:S01]  /*d4d0*/  STG.E desc[UR36][R2.64], R19 ;  /* 0x0000001302007986 */ /* 0x001fe2000c101924 */
[----:B------:R-:W-:Y:S05]  /*d4e0*/  EXIT ;  /* 0x000000000000794d */ /* 0x000fea0003800000 */
.L_x_5057:
[----:B------:R-:W-:-:S06]  /*d4f0*/  HADD2.F32 R19, -RZ, R19.H0_H0 ;  /* 0x20000013ff137230 */ /* 0x000fcc0000004100 */
[----:B------:R-:W0:Y:S02]  /*d500*/  F2I.FTZ.TRUNC.NTZ R19, R19 ;  /* 0x0000001300137305 */ /* 0x000e24000021f100 */
[----:B0-----:R-:W-:Y:S01]  /*d510*/  STG.E.U16 desc[UR36][R2.64], R19 ;  /* 0x0000001302007986 */ /* 0x001fe2000c101524 */
[----:B------:R-:W-:Y:S05]  /*d520*/  EXIT ;  /* 0x000000000000794d */ /* 0x000fea0003800000 */
.L_x_5053:
        /* <DEDUP_REMOVED lines=9> */
.L_x_5060:
[----:B------:R-:W-:Y:S01]  /*d5c0*/  STG.E.U16 desc[UR36][R2.64], R19 ;  /* 0x0000001302007986 */ /* 0x000fe2000c101524 */
[----:B------:R-:W-:Y:S05]  /*d5d0*/  EXIT ;  /* 0x000000000000794d */ /* 0x000fea0003800000 */
.L_x_5059:
        /* <DEDUP_REMOVED lines=10> */
.L_x_5062:
[----:B------:R-:W-:-:S05]  /*d680*/  HADD2.F32 R0, -RZ, R19.H0_H0 ;  /* 0x20000013ff007230 */ /* 0x000fca0000004100 */
[----:B------:R-:W-:-:S04]  /*d690*/  F2FP.F16.F32.PACK_AB R0, RZ, R0 ;  /* 0x00000000ff00723e */ /* 0x000fc800000000ff */
[----:B------:R-:W-:-:S05]  /*d6a0*/  PRMT R0, R0, 0x5410, RZ ;  /* 0x0000541000007816 */ /* 0x000fca00000000ff */
[----:B------:R-:W-:Y:S01]  /*d6b0*/  STG.E desc[UR36][R2.64], R0 ;  /* 0x0000000002007986 */ /* 0x000fe2000c101924 */
[----:B------:R-:W-:Y:S05]  /*d6c0*/  EXIT ;  /* 0x000000000000794d */ /* 0x000fea0003800000 */
.L_x_5061:
[----:B------:R-:W-:-:S05]  /*d6d0*/  HADD2.F32 R4, -RZ, R19.H0_H0 ;  /* 0x20000013ff047230 */ /* 0x000fca0000004100 */
[----:B------:R-:W-:-:S06]  /*d6e0*/  FMUL.FTZ R4, R4, 1 ;  /* 0x3f80000004047820 */ /* 0x000fcc0000410000 */
[----:B------:R-:W0:Y:S02]  /*d6f0*/  F2F.F64.F32 R4, R4 ;  /* 0x0000000400047310 */ /* 0x000e240000201800 */
[----:B0-----:R-:W-:Y:S01]  /*d700*/  STG.E.64 desc[UR36][R2.64], R4 ;  /* 0x0000000402007986 */ /* 0x001fe2000c101b24 */
[----:B------:R-:W-:Y:S05]  /*d710*/  EXIT ;  /* 0x000000000000794d */ /* 0x000fea0003800000 */
.L_x_5052:
        /* <DEDUP_REMOVED lines=13> */
.L_x_5065:
[----:B------:R-:W-:Y:S01]  /*d7f0*/  HADD2.F32 R19, -RZ, R19.H0_H0 ;  /* 0x20000013ff137230 */ /* 0x000fe20000004100 */
[----:B------:R-:W-:-:S04]  /*d800*/  CS2R R6, SRZ ;  /* 0x0000000000067805 */ /* 0x000fc8000001ff00 */
[----:B------:R-:W-:-:S06]  /*d810*/  FMUL.FTZ R4, R19, 1 ;  /* 0x3f80000013047820 */ /* 0x000fcc0000410000 */
[----:B------:R-:W0:Y:S02]  /*d820*/  F2F.F64.F32 R4, R4 ;  /* 0x0000000400047310 */ /* 0x000e240000201800 */
[----:B0-----:R-:W-:Y:S01]  /*d830*/  STG.E.128 desc[UR36][R2.64], R4 ;  /* 0x0000000402007986 */ /* 0x001fe2000c101d24 */
[----:B------:R-:W-:Y:S05]  /*d840*/  EXIT ;  /* 0x000000000000794d */ /* 0x000fea0003800000 */
.L_x_5064:
        /* <DEDUP_REMOVED lines=21> */
.L_x_5069:
[----:B------:R-:W-:Y:S05]  /*d9a0*/  BSYNC B0 ;  /* 0x0000000000007941 */ /* 0x000fea0003800000 */
.L_x_5068:
[----:B------:R-:W-:-:S05]  /*d9b0*/  LOP3.LUT R5, R0, R5, RZ, 0xfc, !PT ;  /* 0x0000000500057212 */ /* 0x000fca00078efcff */
[----:B------:R-:W-:Y:S01]  /*d9c0*/  STG.E.U8 desc[UR36][R2.64], R5 ;  /* 0x0000000502007986 */ /* 0x000fe2000c101124 */
[----:B------:R-:W-:Y:S05]  /*d9d0*/  EXIT ;  /* 0x000000000000794d */ /* 0x000fea0003800000 */
.L_x_5067:
        /* <DEDUP_REMOVED lines=13> */
.L_x_5071:
[----:B------:R-:W-:Y:S01]  /*dab0*/  IMAD.MOV.U32 R0, RZ, RZ, 0x7f ;  /* 0x0000007fff007424 */ /* 0x000fe200078e00ff */
[----:B------:R-:W-:-:S04]  /*dac0*/  ISETP.GT.U32.AND P0, PT, R4, 0x7f800000, PT ;  /* 0x7f8000000400780c */ /* 0x000fc80003f04070 */
[----:B------:R-:W-:-:S09]  /*dad0*/  SEL R0, R0, 0x7c, P0 ;  /* 0x0000007c00007807 */ /* 0x000fd20000000000 */
.L_x_5072:
[----:B------:R-:W-:Y:S05]  /*dae0*/  BSYNC B0 ;  /* 0x0000000000007941 */ /* 0x000fea0003800000 */
.L_x_5070:
[----:B------:R-:W-:-:S04]  /*daf0*/  LOP3.LUT R4, R19, 0x80000000, RZ, 0xc0, !PT ;  /* 0x8000000013047812 */ /* 0x000fc800078ec0ff */
[----:B------:R-:W-:-:S04]  /*db00*/  SHF.R.U32.HI R5, RZ, 0x18, R4 ;  /* 0x00000018ff057819 */ /* 0x000fc80000011604 */
[----:B------:R-:W-:-:S05]  /*db10*/  LOP3.LUT R5, R0, R5, RZ, 0xfc, !PT ;  /* 0x0000000500057212 */ /* 0x000fca00078efcff */
[----:B------:R-:W-:Y:S01]  /*db20*/  STG.E.U8 desc[UR36][R2.64], R5 ;  /* 0x0000000502007986 */ /* 0x000fe2000c101124 */
[----:B------:R-:W-:Y:S05]  /*db30*/  EXIT ;  /* 0x000000000000794d */ /* 0x000fea0003800000 */
.L_x_5066:
[----:B------:R-:W-:-:S05]  /*db40*/  HADD2.F32 R0, -RZ, R19.H0_H0 ;  /* 0x20000013ff007230 */ /* 0x000fca0000004100 */
[----:B------:R-:W-:-:S05]  /*db50*/  F2FP.BF16.F32.PACK_AB R0, RZ, R0 ;  /* 0x00000000ff00723e */ /* 0x000fca00000010ff */
[----:B------:R-:W-:Y:S01]  /*db60*/  STG.E.U16 desc[UR36][R2.64], R0 ;  /* 0x0000000002007986 */ /* 0x000fe2000c101524 */
[----:B------:R-:W-:Y:S05]  /*db70*/  EXIT ;  /* 0x000000000000794d */ /* 0x000fea0003800000 */
.L_x_5063:
        /* <DEDUP_REMOVED lines=10> */
[----:B0-----:R-:W-:Y:S01]  /*dc20*/  STG.E.U16 desc[UR36][R2.64], R5 ;  /* 0x0000000502007986 */ /* 0x001fe2000c101524 */
[----:B------:R-:W-:Y:S05]  /*dc30*/  EXIT ;  /* 0x000000000000794d */ /* 0x000fea0003800000 */
.L_x_5075:
        /* <DEDUP_REMOVED lines=17> */
.L_x_5078:
[----:B------:R-:W-:-:S04]  /*dd50*/  LOP3.LUT R0, R19, 0x80000000, RZ, 0xc0, !PT ;  /* 0x8000000013007812 */ /* 0x000fc800078ec0ff */
[----:B------:R-:W-:-:S04]  /*dd60*/  SHF.R.U32.HI R5, RZ, 0x18, R0 ;  /* 0x00000018ff057819 */ /* 0x000fc80000011600 */
[----:B------:R-:W-:-:S04]  /*dd70*/  LOP3.LUT R4, R4, R5, RZ, 0xfc, !PT ;  /* 0x0000000504047212 */ /* 0x000fc800078efcff */
[----:B------:R-:W-:-:S07]  /*dd80*/  PRMT R0, R4, 0x7610, R0 ;  /* 0x0000761004007816 */ /* 0x000fce0000000000 */
.L_x_5077:
[----:B------:R-:W-:Y:S05]  /*dd90*/  BSYNC B0 ;  /* 0x0000000000007941 */ /* 0x000fea0003800000 */
.L_x_5076:
[----:B------:R-:W-:Y:S01]  /*dda0*/  STG.E.U8 desc[UR36][R2.64], R0 ;  /* 0x0000000002007986 */ /* 0x000fe2000c101124 */
[----:B------:R-:W-:Y:S05]  /*ddb0*/  EXIT ;  /* 0x000000000000794d */ /* 0x000fea0003800000 */
.L_x_5074:
        /* <DEDUP_REMOVED lines=17> */
.L_x_5081:
[----:B------:R-:W-:-:S04]  /*ded0*/  LOP3.LUT R0, R19, 0x80000000, RZ, 0xc0, !PT ;  /* 0x8000000013007812 */ /* 0x000fc800078ec0ff */
[----:B------:R-:W-:-:S04]  /*dee0*/  SHF.R.U32.HI R5, RZ, 0x18, R0 ;  /* 0x00000018ff057819 */ /* 0x000fc80000011600 */
[----:B------:R-:W-:-:S04]  /*def0*/  LOP3.LUT R4, R4, R5, RZ, 0xfc, !PT ;  /* 0x0000000504047212 */ /* 0x000fc800078efcff */
[----:B------:R-:W-:-:S07]  /*df00*/  PRMT R0, R4, 0x7610, R0 ;  /* 0x0000761004007816 */ /* 0x000fce0000000000 */
.L_x_5080:
[----:B------:R-:W-:Y:S05]  /*df10*/  BSYNC B0 ;  /* 0x0000000000007941 */ /* 0x000fea0003800000 */
.L_x_5079:
[----:B------:R-:W-:Y:S01]  /*df20*/  STG.E.U8 desc[UR36][R2.64], R0 ;  /* 0x0000000002007986 */ /* 0x000fe2000c101124 */
[----:B------:R-:W-:Y:S05]  /*df30*/  EXIT ;  /* 0x000000000000794d */ /* 0x000fea0003800000 */
.L_x_5073:
        /* <DEDUP_REMOVED lines=22> */
.L_x_5056:
        /* <DEDUP_REMOVED lines=16> */
.L_x_5084:
[----:B------:R-:W-:Y:S05]  /*e1a0*/  EXIT ;  /* 0x000000000000794d */ /* 0x000fea0003800000 */
.L_x_5083:
[----:B------:R-:W-:-:S06]  /*e1b0*/  HADD2.F32 R4, -RZ, R19.H0_H0 ;  /* 0x20000013ff047230 */ /* 0x000fcc0000004100 */
[----:B------:R-:W0:Y:S02]  /*e1c0*/  F2I.U64.TRUNC R4, R4 ;  /* 0x0000000400047311 */ /* 0x000e24000020d800 */
[----:B0-----:R-:W-:Y:S01]  /*e1d0*/  STG.E.64 desc[UR36][R2.64], R4 ;  /* 0x0000000402007986 */ /* 0x001fe2000c101b24 */
[----:B------:R-:W-:Y:S05]  /*e1e0*/  EXIT ;  /* 0x000000000000794d */ /* 0x000fea0003800000 */
.L_x_5082:
[----:B------:R-:W-:-:S06]  /*e1f0*/  HADD2.F32 R19, -RZ, R19.H0_H0 ;  /* 0x20000013ff137230 */ /* 0x000fcc0000004100 */
[----:B------:R-:W0:Y:S02]  /*e200*/  F2I.FTZ.U32.TRUNC.NTZ R19, R19 ;  /* 0x0000001300137305 */ /* 0x000e24000021f000 */
[----:B0-----:R-:W-:Y:S01]  /*e210*/  STG.E desc[UR36][R2.64], R19 ;  /* 0x0000001302007986 */ /* 0x001fe2000c101924 */
[----:B------:R-:W-:Y:S05]  /*e220*/  EXIT ;  /* 0x000000000000794d */ /* 0x000fea0003800000 */
.L_x_5085:
        /* <DEDUP_REMOVED lines=13> */
.L_x_37784:


//--------------------- .text._ZN2at6native18elementwise_kernelILi128ELi4EZNS0_22gpu_kernel_impl_nocastINS0_13BinaryFunctorIN3c104HalfES5_S5_ZZZNS0_15binary_internal21div_floor_kernel_cudaERNS_18TensorIteratorBaseEENKUlvE1_clEvENKUlvE1_clEvEUlS5_S5_E_EEEEvS8_RKT_EUliE_EEviT1_ --------------------------
	.section	.text._ZN2at6native18elementwise_kernelILi128ELi4EZNS0_22gpu_kernel_impl_nocastINS0_13BinaryFunctorIN3c104HalfES5_S5_ZZZNS0_15binary_internal21div_floor_kernel_cudaERNS_18TensorIteratorBaseEENKUlvE1_clEvENKUlvE1_clEvEUlS5_S5_E_EEEEvS8_RKT_EUliE_EEviT1_,"ax",@progbits
	.align	128
        .global         _ZN2at6native18elementwise_kernelILi128ELi4EZNS0_22gpu_kernel_impl_nocastINS0_13BinaryFunctorIN3c104HalfES5_S5_ZZZNS0_15binary_internal21div_floor_kernel_cudaERNS_18TensorIteratorBaseEENKUlvE1_clEvENKUlvE1_clEvEUlS5_S5_E_EEEEvS8_RKT_EUliE_EEviT1_
        .type           _ZN2at6native18elementwise_kernelILi128ELi4EZNS0_22gpu_kernel_impl_nocastINS0_13BinaryFunctorIN3c104HalfES5_S5_ZZZNS0_15binary_internal21div_floor_kernel_cudaERNS_18TensorIteratorBaseEENKUlvE1_clEvENKUlvE1_clEvEUlS5_S5_E_EEEEvS8_RKT_EUliE_EEviT1_,@function
        .size           _ZN2at6native18elementwise_kernelILi128ELi4EZNS0_22gpu_kernel_impl_nocastINS0_13BinaryFunctorIN3c104HalfES5_S5_ZZZNS0_15binary_internal21div_floor_kernel_cudaERNS_18TensorIteratorBaseEENKUlvE1_clEvENKUlvE1_clEvEUlS5_S5_E_EEEEvS8_RKT_EUliE_EEviT1_,(.L_x_37785 - _ZN2at6native18elementwise_kernelILi128ELi4EZNS0_22gpu_kernel_impl_nocastINS0_13BinaryFunctorIN3c104HalfES5_S5_ZZZNS0_15binary_internal21div_floor_kernel_cudaERNS_18TensorIteratorBaseEENKUlvE1_clEvENKUlvE1_clEvEUlS5_S5_E_EEEEvS8_RKT_EUliE_EEviT1_)
        .other          _ZN2at6native18elementwise_kernelILi128ELi4EZNS0_22gpu_kernel_impl_nocastINS0_13BinaryFunctorIN3c104HalfES5_S5_ZZZNS0_15binary_internal21div_floor_kernel_cudaERNS_18TensorIteratorBaseEENKUlvE1_clEvENKUlvE1_clEvEUlS5_S5_E_EEEEvS8_RKT_EUliE_EEviT1_,@"STO_CUDA_ENTRY STV_DEFAULT"
_ZN2at6native18elementwise_kernelILi128ELi4EZNS0_22gpu_kernel_impl_nocastINS0_13BinaryFunctorIN3c104HalfES5_S5_ZZZNS0_15binary_internal21div_floor_kernel_cudaERNS_18TensorIteratorBaseEENKUlvE1_clEvENKUlvE1_clEvEUlS5_S5_E_EEEEvS8_RKT_EUliE_EEviT1_:
.text._ZN2at6native18elementwise_kernelILi128ELi4EZNS0_22gpu_kernel_impl_nocastINS0_13BinaryFunctorIN3c104HalfES5_S5_ZZZNS0_15binary_internal21div_floor_kernel_cudaERNS_18TensorIteratorBaseEENKUlvE1_clEvENKUlvE1_clEvEUlS5_S5_E_EEEEvS8_RKT_EUliE_EEviT1_:
        /* <DEDUP_REMOVED lines=345> */
[----:B------:R-:W-:Y:S01]  /*1590*/  ULDC UR7, c[0x0][0x45c] ;  /* 0x0001170000077ab9 */ /* 0x000fe20000000800 */
[----:B------:R-:W-:Y:S02]  /*15a0*/  @P0 MOV R10, RZ ;  /* 0x000000ff000a0202 */ /* 0x000fe40000000f00 */
[----:B------:R-:W-:Y:S01]  /*15b0*/  IADD3 R6, -R11, RZ, RZ ;  /* 0x000000ff0b067210 */ /* 0x000fe20007ffe1ff */
[----:B------:R-:W1:Y:S04]  /*15c0*/  @P0 LDC R15, c[0x0][0x33c] ;  /* 0x0000cf00ff0f0b82 */ /* 0x000e680000000800 */
[----:B------:R-:W-:Y:S01]  /*15d0*/  IMAD R7, R6, UR8, R7 ;  /* 0x0000000806077c24 */ /* 0x000fe2000f8e0207 */
[----:B------:R-:W-:-:S03]  /*15e0*/  ULDC.64 UR8, c[0x0][0x460] ;  /* 0x0001180000087ab9 */ /* 0x000fc60000000a00 */
[----:B------:R-:W2:Y:S01]  /*15f0*/  @P0 LDC.64 R8, c[0x0][0x468] ;  /* 0x00011a00ff080b82 */ /* 0x000ea20000000a00 */
[C---:B------:R-:W-:Y:S02]  /*1600*/  IMAD R5, R7.reuse, UR7, R5 ;  /* 0x0000000707057c24 */ /* 0x040fe4000f8e0205 */
[C---:B------:R-:W-:Y:S02]  /*1610*/  IMAD R0, R7.reuse, UR8, R0 ;  /* 0x0000000807007c24 */ /* 0x040fe4000f8e0200 */
[----:B------:R-:W-:-:S03]  /*1620*/  IMAD R2, R7, UR9, R2 ;  /* 0x0000000907027c24 */ /* 0x000fc6000f8e0202 */
        /* <DEDUP_REMOVED lines=8> */
.L_x_5088:
        /* <DEDUP_REMOVED lines=11> */
[----:B------:R-:W-:Y:S01]  /*1760*/  IADD3.X R5, RZ, UR9, RZ, P1, !PT ;  /* 0x00000009ff057c10 */ /* 0x000fe20008ffe4ff */
[----:B--2---:R-:W-:-:S05]  /*1770*/  HADD2.F32 R13, -RZ, R2.H0_H0 ;  /* 0x20000002ff0d7230 */ /* 0x004fca0000004100 */
[----:B------:R-:W-:Y:S01]  /*1780*/  FSETP.NEU.FTZ.AND P0, PT, R13, RZ, PT ;  /* 0x000000ff0d00720b */ /* 0x000fe20003f1d000 */
[----:B---3--:R-:W-:-:S12]  /*1790*/  HADD2.F32 R6, -RZ, R7.H0_H0 ;  /* 0x20000007ff067230 */ /* 0x008fd80000004100 */
        /* <DEDUP_REMOVED lines=31> */
.L_x_5096:
[----:B------:R-:W-:Y:S01]  /*1990*/  FSETP.GEU.FTZ.AND P0, PT, R11, -R10, PT ;  /* 0x8000000a0b00720b */ /* 0x000fe20003f1e000 */
[----:B------:R-:W-:-:S12]  /*19a0*/  FADD.FTZ R0, R0, -1 ;  /* 0xbf80000000007421 */ /* 0x000fd80000010000 */
[----:B------:R-:W-:-:S07]  /*19b0*/  @!P0 FADD.FTZ R0, R0, -1 ;  /* 0xbf80000000008421 */ /* 0x000fce0000010000 */
.L_x_5095:
[----:B------:R-:W-:Y:S05]  /*19c0*/  BSYNC B3 ;  /* 0x0000000000037941 */ /* 0x000fea0003800000 */
.L_x_5094:
[----:B------:R-:W-:Y:S01]  /*19d0*/  FFMA.FTZ R9, -R10, R0, R9 ;  /* 0x000000000a097223 */ /* 0x000fe20000010109 */
[----:B------:R-:W-:Y:S06]  /*19e0*/  BRA `(.L_x_5092) ;  /* 0x00000000007c7947 */ /* 0x000fec0003800000 */
.L_x_5093:
        /* <DEDUP_REMOVED lines=15> */
.L_x_5099:
        /* <DEDUP_REMOVED lines=13> */
.L_x_5098:
[----:B------:R-:W-:Y:S05]  /*1bb0*/  BSYNC B3 ;  /* 0x0000000000037941 */ /* 0x000fea0003800000 */
.L_x_5097:
[----:B------:R-:W-:-:S04]  /*1bc0*/  FMUL.FTZ R9, R8, 1.1920928955078125e-07 ;  /* 0x3400000008097820 */ /* 0x000fc80000410000 */
[----:B------:R-:W-:-:S07]  /*1bd0*/  FMUL.FTZ R9, R12, R9 ;  /* 0x000000090c097220 */ /* 0x000fce0000410000 */
.L_x_5092:
[----:B------:R-:W-:Y:S05]  /*1be0*/  BSYNC B0 ;  /* 0x0000000000007941 */ /* 0x000fea0003800000 */
.L_x_5091:
[C---:B------:R-:W-:Y:S01]  /*1bf0*/  FSETP.GTU.FTZ.AND P0, PT, |R9|.reuse, +INF , PT ;  /* 0x7f8000000900780b */ /* 0x040fe20003f1c200 */
[----:B------:R-:W-:Y:S01]  /*1c00*/  HADD2.F32 R2, -RZ, R2.H0_H0 ;  /* 0x20000002ff027230 */ /* 0x000fe20000004100 */
[----:B------:R-:W-:Y:S01]  /*1c10*/  LOP3.LUT R6, R9, 0x80000000, R6, 0xb8, !PT ;  /* 0x8000000009067812 */ /* 0x000fe200078eb806 */
[----:B------:R-:W-:-:S03]  /*1c20*/  HADD2.F32 R0, -RZ, R7.H0_H0 ;  /* 0x20000007ff007230 */ /* 0x000fc60000004100 */
        /* <DEDUP_REMOVED lines=24> */
.L_x_5090:
[----:B------:R-:W-:Y:S05]  /*1db0*/  BSYNC B1 ;  /* 0x0000000000017941 */ /* 0x000fea0003800000 */
.L_x_5089:
[----:B------:R1:W-:Y:S01]  /*1dc0*/  STG.E.U16 desc[UR4][R4.64], R0 ;  /* 0x0000000004007986 */ /* 0x0003e2000c101504 */
[----:B------:R-:W-:-:S07]  /*1dd0*/  IADD3 R3, R3, 0x80, RZ ;  /* 0x0000008003037810 */ /* 0x000fce0007ffe0ff */
.L_x_5087:
[----:B------:R-:W-:Y:S05]  /*1de0*/  BSYNC B2 ;  /* 0x0000000000027941 */ /* 0x000fea0003800000 */
.L_x_5086:
        /* <DEDUP_REMOVED lines=339> */
[----:B------:R-:W-:Y:S02]  /*3320*/  @P0 MOV R10, RZ ;  /* 0x000000ff000a0202 */ /* 0x000fe40000000f00 */
[----:B------:R-:W-:Y:S01]  /*3330*/  IADD3 R6, -R11, RZ, RZ ;  /* 0x000000ff0b067210 */ /* 0x000fe20007ffe1ff */
[----:B------:R-:W2:Y:S04]  /*3340*/  @P0 LDC R15, c[0x0][0x33c] ;  /* 0x0000cf00ff0f0b82 */ /* 0x000ea80000000800 */
[----:B------:R-:W-:Y:S01]  /*3350*/  IMAD R7, R6, UR8, R7 ;  /* 0x0000000806077c24 */ /* 0x000fe2000f8e0207 */
[----:B------:R-:W-:-:S03]  /*3360*/  ULDC.64 UR8, c[0x0][0x460] ;  /* 0x0001180000087ab9 */ /* 0x000fc60000000a00 */
        /* <DEDUP_REMOVED lines=12> */
.L_x_5102:
        /* <DEDUP_REMOVED lines=15> */
[----:B------:R-:W1:Y:S02]  /*3520*/  @!P0 MUFU.RCP R15, R13 ;  /* 0x0000000d000f8308 */ /* 0x000e640000001000 */
[----:B-1----:R-:W-:-:S05]  /*3530*/  @!P0 FMUL.FTZ R0, R6, R15 ;  /* 0x0000000f06008220 */ /* 0x002fca0000410000 */
[----:B------:R-:W-:Y:S01]  /*3540*/  @!P0 F2FP.F16.F32.PACK_AB R0, RZ, R0 ;  /* 0x00000000ff00823e */ /* 0x000fe200000000ff */
        /* <DEDUP_REMOVED lines=28> */
.L_x_5110:
[----:B------:R-:W-:Y:S01]  /*3710*/  FSETP.GEU.FTZ.AND P0, PT, R11, -R10, PT ;  /* 0x8000000a0b00720b */ /* 0x000fe20003f1e000 */
[----:B------:R-:W-:-:S12]  /*3720*/  FADD.FTZ R0, R0, -1 ;  /* 0xbf80000000007421 */ /* 0x000fd80000010000 */
[----:B------:R-:W-:-:S07]  /*3730*/  @!P0 FADD.FTZ R0, R0, -1 ;  /* 0xbf80000000008421 */ /* 0x000fce0000010000 */
.L_x_5109:
[----:B------:R-:W-:Y:S05]  /*3740*/  BSYNC B3 ;  /* 0x0000000000037941 */ /* 0x000fea0003800000 */
.L_x_5108:
[----:B------:R-:W-:Y:S01]  /*3750*/  FFMA.FTZ R9, -R10, R0, R9 ;  /* 0x000000000a097223 */ /* 0x000fe20000010109 */
[----:B------:R-:W-:Y:S06]  /*3760*/  BRA `(.L_x_5106) ;  /* 0x00000000007c7947 */ /* 0x000fec0003800000 */
.L_x_5107:
        /* <DEDUP_REMOVED lines=15> */
.L_x_5113:
        /* <DEDUP_REMOVED lines=13> */
.L_x_5112:
[----:B------:R-:W-:Y:S05]  /*3930*/  BSYNC B3 ;  /* 0x0000000000037941 */ /* 0x000fea0003800000 */
.L_x_5111:
[----:B------:R-:W-:-:S04]  /*3940*/  FMUL.FTZ R9, R8, 1.1920928955078125e-07 ;  /* 0x3400000008097820 */ /* 0x000fc80000410000 */
[----:B------:R-:W-:-:S07]  /*3950*/  FMUL.FTZ R9, R12, R9 ;  /* 0x000000090c097220 */ /* 0x000fce0000410000 */
.L_x_5106:
[----:B------:R-:W-:Y:S05]  /*3960*/  BSYNC B1 ;  /* 0x0000000000017941 */ /* 0x000fea0003800000 */
.L_x_5105:
        /* <DEDUP_REMOVED lines=28> */
.L_x_5104:
[----:B------:R-:W-:Y:S05]  /*3b30*/  BSYNC B2 ;  /* 0x0000000000027941 */ /* 0x000fea0003800000 */
.L_x_5103:
        /* <DEDUP_REMOVED lines=357> */
.L_x_5114:
        /* <DEDUP_REMOVED lines=46> */
.L_x_5122:
[----:B------:R-:W-:Y:S01]  /*5470*/  FSETP.GEU.FTZ.AND P0, PT, R11, -R10, PT ;  /* 0x8000000a0b00720b */ /* 0x000fe20003f1e000 */
[----:B------:R-:W-:-:S12]  /*5480*/  FADD.FTZ R0, R0, -1 ;  /* 0xbf80000000007421 */ /* 0x000fd80000010000 */
[----:B------:R-:W-:-:S07]  /*5490*/  @!P0 FADD.FTZ R0, R0, -1 ;  /* 0xbf80000000008421 */ /* 0x000fce0000010000 */
.L_x_5121:
[----:B------:R-:W-:Y:S05]  /*54a0*/  BSYNC B3 ;  /* 0x0000000000037941 */ /* 0x000fea0003800000 */
.L_x_5120:
[----:B------:R-:W-:Y:S01]  /*54b0*/  FFMA.FTZ R9, -R10, R0, R9 ;  /* 0x000000000a097223 */ /* 0x000fe20000010109 */
[----:B------:R-:W-:Y:S06]  /*54c0*/  BRA `(.L_x_5118) ;  /* 0x00000000007c7947 */ /* 0x000fec0003800000 */
.L_x_5119:
        /* <DEDUP_REMOVED lines=15> */
.L_x_5125:
        /* <DEDUP_REMOVED lines=13> */
.L_x_5124:
[----:B------:R-:W-:Y:S05]  /*5690*/  BSYNC B3 ;  /* 0x0000000000037941 */ /* 0x000fea0003800000 */
.L_x_5123:
[----:B------:R-:W-:-:S04]  /*56a0*/  FMUL.FTZ R9, R8, 1.1920928955078125e-07 ;  /* 0x3400000008097820 */ /* 0x000fc80000410000 */
[----:B------:R-:W-:-:S07]  /*56b0*/  FMUL.FTZ R9, R12, R9 ;  /* 0x000000090c097220 */ /* 0x000fce0000410000 */
.L_x_5118:
[----:B------:R-:W-:Y:S05]  /*56c0*/  BSYNC B1 ;  /* 0x0000000000017941 */ /* 0x000fea0003800000 */
.L_x_5117:
        /* <DEDUP_REMOVED lines=28> */
.L_x_5116:
[----:B------:R-:W-:Y:S05]  /*5890*/  BSYNC B2 ;  /* 0x0000000000027941 */ /* 0x000fea0003800000 */
.L_x_5115:
[----:B------:R2:W-:Y:S01]  /*58a0*/  STG.E.U16 desc[UR4][R4.64], R0 ;  /* 0x0000000004007986 */ /* 0x0005e2000c101504 */
[----:B------:R-:W-:-:S07]  /*58b0*/  IADD3 R3, R3, 0x80, RZ ;  /* 0x0000008003037810 */ /* 0x000fce0007ffe0ff */
.L_x_5101:
[----:B------:R-:W-:Y:S05]  /*58c0*/  BSYNC B0 ;  /* 0x0000000000007941 */ /* 0x000fea0003800000 */
.L_x_5100:
        /* <DEDUP_REMOVED lines=355> */
.L_x_5126:
        /* <DEDUP_REMOVED lines=46> */
.L_x_5134:
[----:B------:R-:W-:Y:S01]  /*71e0*/  FSETP.GEU.FTZ.AND P0, PT, R10, -R11, PT ;  /* 0x8000000b0a00720b */ /* 0x000fe20003f1e000 */
[----:B------:R-:W-:-:S12]  /*71f0*/  FADD.FTZ R5, R5, -1 ;  /* 0xbf80000005057421 */ /* 0x000fd80000010000 */
[----:B------:R-:W-:-:S07]  /*7200*/  @!P0 FADD.FTZ R5, R5, -1 ;  /* 0xbf80000005058421 */ /* 0x000fce0000010000 */
.L_x_5133:
[----:B------:R-:W-:Y:S05]  /*7210*/  BSYNC B2 ;  /* 0x0000000000027941 */ /* 0x000fea0003800000 */
.L_x_5132:
[----:B------:R-:W-:Y:S01]  /*7220*/  FFMA.FTZ R8, -R11, R5, R8 ;  /* 0x000000050b087223 */ /* 0x000fe20000010108 */
[----:B------:R-:W-:Y:S06]  /*7230*/  BRA `(.L_x_5130) ;  /* 0x00000000007c7947 */ /* 0x000fec0003800000 */
.L_x_5131:
        /* <DEDUP_REMOVED lines=15> */
.L_x_5137:
        /* <DEDUP_REMOVED lines=13> */
.L_x_5136:
[----:B------:R-:W-:Y:S05]  /*7400*/  BSYNC B2 ;  /* 0x0000000000027941 */ /* 0x000fea0003800000 */
.L_x_5135:
[----:B------:R-:W-:-:S04]  /*7410*/  FMUL.FTZ R5, R5, 1.1920928955078125e-07 ;  /* 0x3400000005057820 */ /* 0x000fc80000410000 */
[----:B------:R-:W-:-:S07]  /*7420*/  FMUL.FTZ R8, R12, R5 ;  /* 0x000000050c087220 */ /* 0x000fce0000410000 */
.L_x_5130:
[----:B------:R-:W-:Y:S05]  /*7430*/  BSYNC B1 ;  /* 0x0000000000017941 */ /* 0x000fea0003800000 */
.L_x_5129:
        /* <DEDUP_REMOVED lines=28> */
.L_x_5128:
[----:B------:R-:W-:Y:S05]  /*7600*/  BSYNC B0 ;  /* 0x0000000000007941 */ /* 0x000fea0003800000 */
.L_x_5127:
[----:B------:R-:W-:Y:S01]  /*7610*/  STG.E.U16 desc[UR4][R2.64], R5 ;  /* 0x0000000502007986 */ /* 0x000fe2000c101504 */
[----:B------:R-:W-:Y:S05]  /*7620*/  EXIT ;  /* 0x000000000000794d */ /* 0x000fea0003800000 */
.L_x_5138:
        /* <DEDUP_REMOVED lines=13> */
.L_x_37785:


//--------------------- .text._ZN2at6native27unrolled_elementwise_kernelINS0_13BinaryFunctorIN3c104HalfES4_S4_ZZZNS0_15binary_internal21div_floor_kernel_cudaERNS_18TensorIteratorBaseEENKUlvE1_clEvENKUlvE1_clEvEUlS4_S4_E_EESt5arrayIPcLm3EELi4E23TrivialOffsetCalculatorILi2EjESF_ILi1EjENS0_6memory15LoadWithoutCastENSI_16StoreWithoutCastEEEviT_T0_T2_T3_T4_T5_ --------------------------
	.section	.text._ZN2at6native27unrolled_elementwise_kernelINS0_13BinaryFunctorIN3c104HalfES4_S4_ZZZNS0_15binary_internal21div_floor_kernel_cudaERNS_18TensorIteratorBaseEENKUlvE1_clEvENKUlvE1_clEvEUlS4_S4_E_EESt5arrayIPcLm3EELi4E23TrivialOffsetCalculatorILi2EjESF_ILi1EjENS0_6memory15LoadWithoutCastENSI_16StoreWithoutCastEEEviT_T0_T2_T3_T4_T5_,"ax",@progbits
	.align	128
        .global         _ZN2at6native27unrolled_elementwise_kernelINS0_13BinaryFunctorIN3c104HalfES4_S4_ZZZNS0_15binary_internal21div_floor_kernel_cudaERNS_18TensorIteratorBaseEENKUlvE1_clEvENKUlvE1_clEvEUlS4_S4_E_EESt5arrayIPcLm3EELi4E23TrivialOffsetCalculatorILi2EjESF_ILi1EjENS0_6memory15LoadWithoutCastENSI_16StoreWithoutCastEEEviT_T0_T2_T3_T4_T5_
        .type           _ZN2at6native27unrolled_elementwise_kernelINS0_13BinaryFunctorIN3c104HalfES4_S4_ZZZNS0_15binary_internal21div_floor_kernel_cudaERNS_18TensorIteratorBaseEENKUlvE1_clEvENKUlvE1_clEvEUlS4_S4_E_EESt5arrayIPcLm3EELi4E23TrivialOffsetCalculatorILi2EjESF_ILi1EjENS0_6memory15LoadWithoutCastENSI_16StoreWithoutCastEEEviT_T0_T2_T3_T4_T5_,@function
        .size           _ZN2at6native27unrolled_elementwise_kernelINS0_13BinaryFunctorIN3c104HalfES4_S4_ZZZNS0_15binary_internal21div_floor_kernel_cudaERNS_18TensorIteratorBaseEENKUlvE1_clEvENKUlvE1_clEvEUlS4_S4_E_EESt5arrayIPcLm3EELi4E23TrivialOffsetCalculatorILi2EjESF_ILi1EjENS0_6memory15LoadWithoutCastENSI_16StoreWithoutCastEEEviT_T0_T2_T3_T4_T5_,(.L_x_37786 - _ZN2at6native27unrolled_elementwise_kernelINS0_13BinaryFunctorIN3c104HalfES4_S4_ZZZNS0_15binary_internal21div_floor_kernel_cudaERNS_18TensorIteratorBaseEENKUlvE1_clEvENKUlvE1_clEvEUlS4_S4_E_EESt5arrayIPcLm3EELi4E23TrivialOffsetCalculatorILi2EjESF_ILi1EjENS0_6memory15LoadWithoutCastENSI_16StoreWithoutCastEEEviT_T0_T2_T3_T4_T5_)
        .other          _ZN2at6native27unrolled_elementwise_kernelINS0_13BinaryFunctorIN3c104HalfES4_S4_ZZZNS0_15binary_internal21div_floor_kernel_cudaERNS_18TensorIteratorBaseEENKUlvE1_clEvENKUlvE1_clEvEUlS4_S4_E_EESt5arrayIPcLm3EELi4E23TrivialOffsetCalculatorILi2EjESF_ILi1EjENS0_6memory15LoadWithoutCastENSI_16StoreWithoutCastEEEviT_T0_T2_T3_T4_T5_,@"STO_CUDA_ENTRY STV_DEFAULT"
_ZN2at6native27unrolled_elementwise_kernelINS0_13BinaryFunctorIN3c104HalfES4_S4_ZZZNS0_15binary_internal21div_floor_kernel_cudaERNS_18TensorIteratorBaseEENKUlvE1_clEvENKUlvE1_clEvEUlS4_S4_E_EESt5arrayIPcLm3EELi4E23TrivialOffsetCalculatorILi2EjESF_ILi1EjENS0_6memory15LoadWithoutCastENSI_16StoreWithoutCastEEEviT_T0_T2_T3_T4_T5_:
.text._ZN2at6native27unrolled_elementwise_kernelINS0_13BinaryFunctorIN3c104HalfES4_S4_ZZZNS0_15binary_internal21div_floor_kernel_cudaERNS_18TensorIteratorBaseEENKUlvE1_clEvENKUlvE1_clEvEUlS4_S4_E_EESt5arrayIPcLm3EELi4E23TrivialOffsetCalculatorILi2EjESF_ILi1EjENS0_6memory15LoadWithoutCastENSI_16StoreWithoutCastEEEviT_T0_T2_T3_T4_T5_:
        /* <DEDUP_REMOVED lines=11> */
[----:B------:R-:W-:Y:S01]  /*00b0*/  @!P2 IADD3 R27, R27, 0x80, RZ ;  /* 0x000000801b1ba810 */ /* 0x000fe20007ffe0ff */
[----:B------:R-:W0:Y:S03]  /*00c0*/  @!P2 LDC.64 R16, c[0x0][0x220] ;  /* 0x00008800ff10ab82 */ /* 0x000e260000000a00 */
[----:B------:R-:W-:-:S05]  /*00d0*/  ISETP.GE.AND P0, PT, R27, R12, PT ;  /* 0x0000000c1b00720c */ /* 0x000fca0003f06270 */
[----:B------:R-:W1:Y:S08]  /*00e0*/  @!P2 LDC.64 R18, c[0x0][0x228] ;  /* 0x00008a00ff12ab82 */ /* 0x000e700000000a00 */
[----:B------:R-:W-:Y:S01]  /*00f0*/  @!P0 IMAD R29, R10, 0x200, R27 ;  /* 0x000002000a1d8824 */ /* 0x000fe200078e021b */
[----:B------:R-:W2:Y:S01]  /*0100*/  @!P0 LDC.64 R20, c[0x0][0x220] ;  /* 0x00008800ff148b82 */ /* 0x000ea20000000a00 */
[----:B------:R-:W-:-:S05]  /*0110*/  @!P0 VIADD R27, R27, 0x80 ;  /* 0x000000801b1b8836 */ /* 0x000fca0000000000 */
[----:B------:R-:W-:Y:S01]  /*0120*/  ISETP.GE.AND P3, PT, R27, R12, PT ;  /* 0x0000000c1b00720c */ /* 0x000fe20003f66270 */
[C---:B0-----:R-:W-:Y:S01]  /*0130*/  @!P2 IMAD.WIDE.U32 R16, R13.reuse, 0x2, R16 ;  /* 0x000000020d10a825 */ /* 0x041fe200078e0010 */
[----:B------:R-:W0:Y:S01]  /*0140*/  @!P0 LDC.64 R14, c[0x0][0x228] ;  /* 0x00008a00ff0e8b82 */ /* 0x000e220000000a00 */
[----:B------:R-:W-:Y:S02]  /*0150*/  PRMT R26, RZ, 0x7610, R26 ;  /* 0x00007610ff1a7816 */ /* 0x000fe4000000001a */
[----:B------:R-:W-:Y:S01]  /*0160*/  PRMT R24, RZ, 0x7610, R24 ;  /* 0x00007610ff187816 */ /* 0x000fe20000000018 */
[----:B------:R3:W5:Y:S01]  /*0170*/  @!P2 LDG.E.U16 R22, desc[UR4][R16.64] ;  /* 0x000000041016a981 */ /* 0x000762000c1e1500 */
[----:B-1----:R-:W-:Y:S01]  /*0180*/  @!P2 IMAD.WIDE.U32 R18, R13, 0x2, R18 ;  /* 0x000000020d12a825 */ /* 0x002fe200078e0012 */
[----:B------:R-:W-:-:S05]  /*0190*/  PRMT R13, RZ, 0x7610, R13 ;  /* 0x00007610ff0d7816 */ /* 0x000fca000000000d */
[----:B------:R-:W-:Y:S01]  /*01a0*/  @!P3 LEA R25, R10, R27, 0x9 ;  /* 0x0000001b0a19b211 */ /* 0x000fe200078e48ff */
[----:B------:R-:W-:Y:S01]  /*01b0*/  @!P3 VIADD R27, R27, 0x80 ;  /* 0x000000801b1bb836 */ /* 0x000fe20000000000 */
[----:B------:R-:W1:Y:S01]  /*01c0*/  @!P3 LDC.64 R8, c[0x0][0x220] ;  /* 0x00008800ff08bb82 */ /* 0x000e620000000a00 */
[----:B--2---:R-:W-:-:S03]  /*01d0*/  @!P0 IMAD.WIDE.U32 R20, R29, 0x2, R20 ;  /* 0x000000021d148825 */ /* 0x004fc600078e0014 */
[----:B------:R-:W-:Y:S01]  /*01e0*/  ISETP.GE.AND P1, PT, R27, R12, PT ;  /* 0x0000000c1b00720c */ /* 0x000fe20003f26270 */
[----:B------:R2:W5:Y:S03]  /*01f0*/  @!P2 LDG.E.U16 R13, desc[UR4][R18.64] ;  /* 0x00000004120da981 */ /* 0x000566000c1e1500 */
[----:B------:R-:W4:Y:S01]  /*0200*/  @!P3 LDC.64 R6, c[0x0][0x228] ;  /* 0x00008a00ff06bb82 */ /* 0x000f220000000a00 */
[----:B---3--:R-:W-:Y:S01]  /*0210*/  PRMT R17, RZ, 0x7610, R17 ;  /* 0x00007610ff117816 */ /* 0x008fe20000000011 */
[----:B------:R2:W5:Y:S07]  /*0220*/  @!P0 LDG.E.U16 R23, desc[UR4][R20.64] ;  /* 0x0000000414178981 */ /* 0x00056e000c1e1500 */
[----:B------:R-:W3:Y:S08]  /*0230*/  @!P1 LDC.64 R4, c[0x0][0x220] ;  /* 0x00008800ff049b82 */ /* 0x000ef00000000a00 */
[----:B------:R-:W2:Y:S01]  /*0240*/  @!P1 LDC.64 R2, c[0x0][0x228] ;  /* 0x00008a00ff029b82 */ /* 0x000ea20000000a00 */
[----:B------:R-:W-:Y:S01]  /*0250*/  @!P1 IMAD R27, R10, 0x200, R27 ;  /* 0x000002000a1b9824 */ /* 0x000fe200078e021b */
[----:B------:R-:W-:Y:S01]  /*0260*/  PRMT R16, RZ, 0x7610, R16 ;  /* 0x00007610ff107816 */ /* 0x000fe20000000010 */
[----:B-1----:R-:W-:-:S04]  /*0270*/  @!P3 IMAD.WIDE.U32 R8, R25, 0x2, R8 ;  /* 0x000000021908b825 */ /* 0x002fc800078e0008 */
[----:B----4-:R-:W-:Y:S01]  /*0280*/  @!P3 IMAD.WIDE.U32 R6, R25, 0x2, R6 ;  /* 0x000000021906b825 */ /* 0x010fe200078e0006 */
[----:B------:R-:W-:-:S03]  /*0290*/  PRMT R25, RZ, 0x7610, R25 ;  /* 0x00007610ff197816 */ /* 0x000fc60000000019 */
[----:B0-----:R-:W-:Y:S01]  /*02a0*/  @!P0 IMAD.WIDE.U32 R14, R29, 0x2, R14 ;  /* 0x000000021d0e8825 */ /* 0x001fe200078e000e */
[----:B------:R0:W5:Y:S03]  /*02b0*/  @!P3 LDG.E.U16 R24, desc[UR4][R6.64] ;  /* 0x000000040618b981 */ /* 0x000166000c1e1500 */
[C---:B---3--:R-:W-:Y:S01]  /*02c0*/  @!P1 IMAD.WIDE.U32 R4, R27.reuse, 0x2, R4 ;  /* 0x000000021b049825 */ /* 0x048fe200078e0004 */
[----:B------:R0:W5:Y:S04]  /*02d0*/  @!P0 LDG.E.U16 R26, desc[UR4][R14.64] ;  /* 0x000000040e1a8981 */ /* 0x000168000c1e1500 */
[----:B------:R0:W5:Y:S01]  /*02e0*/  @!P3 LDG.E.U16 R25, desc[UR4][R8.64] ;  /* 0x000000040819b981 */ /* 0x000162000c1e1500 */
[----:B--2---:R-:W-:-:S03]  /*02f0*/  @!P1 IMAD.WIDE.U32 R2, R27, 0x2, R2 ;  /* 0x000000021b029825 */ /* 0x004fc600078e0002 */
[----:B------:R0:W5:Y:S04]  /*0300*/  @!P1 LDG.E.U16 R17, desc[UR4][R4.64] ;  /* 0x0000000404119981 */ /* 0x000168000c1e1500 */
[----:B------:R0:W5:Y:S01]  /*0310*/  @!P1 LDG.E.U16 R16, desc[UR4][R2.64] ;  /* 0x0000000402109981 */ /* 0x000162000c1e1500 */
[----:B------:R-:W-:Y:S04]  /*0320*/  BSSY B1, `(.L_x_5139) ;  /* 0x0000066000017945 */ /* 0x000fe80003800000 */
[----:B------:R-:W-:Y:S05]  /*0330*/  @P2 BRA `(.L_x_5140) ;  /* 0x0000000400902947 */ /* 0x000fea0003800000 */
[----:B-----5:R-:W-:Y:S02]  /*0340*/  HADD2.F32 R0, -RZ, R13.H0_H0 ;  /* 0x2000000dff007230 */ /* 0x020fe40000004100 */
[----:B0-----:R-:W-:-:S03]  /*0350*/  HADD2.F32 R3, -RZ, R22.H0_H0 ;  /* 0x20000016ff037230 */ /* 0x001fc60000004100 */
        /* <DEDUP_REMOVED lines=32> */
.L_x_5146:
[----:B------:R-:W-:Y:S01]  /*0560*/  FSETP.GEU.FTZ.AND P0, PT, R5, -R9, PT ;  /* 0x800000090500720b */ /* 0x000fe20003f1e000 */
[----:B------:R-:W-:-:S12]  /*0570*/  FADD.FTZ R7, R7, -1 ;  /* 0xbf80000007077421 */ /* 0x000fd80000010000 */
[----:B------:R-:W-:-:S07]  /*0580*/  @!P0 FADD.FTZ R7, R7, -1 ;  /* 0xbf80000007078421 */ /* 0x000fce0000010000 */
.L_x_5145:
[----:B------:R-:W-:Y:S05]  /*0590*/  BSYNC B2 ;  /* 0x0000000000027941 */ /* 0x000fea0003800000 */
.L_x_5144:
[----:B------:R-:W-:Y:S01]  /*05a0*/  FFMA.FTZ R2, -R9, R7, R2 ;  /* 0x0000000709027223 */ /* 0x000fe20000010102 */
[----:B------:R-:W-:Y:S06]  /*05b0*/  BRA `(.L_x_5142) ;  /* 0x00000000007c7947 */ /* 0x000fec0003800000 */
.L_x_5143:
        /* <DEDUP_REMOVED lines=15> */
.L_x_5149:
        /* <DEDUP_REMOVED lines=13> */
.L_x_5148:
[----:B------:R-:W-:Y:S05]  /*0780*/  BSYNC B2 ;  /* 0x0000000000027941 */ /* 0x000fea0003800000 */
.L_x_5147:
[----:B------:R-:W-:-:S04]  /*0790*/  FMUL.FTZ R5, R4, 1.1920928955078125e-07 ;  /* 0x3400000004057820 */ /* 0x000fc80000410000 */
[----:B------:R-:W-:-:S07]  /*07a0*/  FMUL.FTZ R2, R2, R5 ;  /* 0x0000000502027220 */ /* 0x000fce0000410000 */
.L_x_5142:
[----:B------:R-:W-:Y:S05]  /*07b0*/  BSYNC B0 ;  /* 0x0000000000007941 */ /* 0x000fea0003800000 */
.L_x_5141:
        /* <DEDUP_REMOVED lines=28> */
.L_x_5140:
[----:B------:R-:W-:Y:S05]  /*0980*/  BSYNC B1 ;  /* 0x0000000000017941 */ /* 0x000fea0003800000 */
.L_x_5139:
[----:B0-----:R-:W-:Y:S01]  /*0990*/  VIADD R3, R11, 0x80 ;  /* 0x000000800b037836 */ /* 0x001fe20000000000 */
[----:B------:R-:W-:Y:S04]  /*09a0*/  BSSY B1, `(.L_x_5150) ;  /* 0x0000067000017945 */ /* 0x000fe80003800000 */
[----:B------:R-:W-:-:S13]  /*09b0*/  ISETP.GE.AND P0, PT, R3, R12, PT ;  /* 0x0000000c0300720c */ /* 0x000fda0003f06270 */
[----:B------:R-:W-:Y:S05]  /*09c0*/  @P0 BRA `(.L_x_5151) ;  /* 0x0000000400900947 */ /* 0x000fea0003800000 */
[----:B-----5:R-:W-:Y:S02]  /*09d0*/  HADD2.F32 R0, -RZ, R26.H0_H0 ;  /* 0x2000001aff007230 */ /* 0x020fe40000004100 */
        /* <DEDUP_REMOVED lines=33> */
.L_x_5157:
[----:B------:R-:W-:Y:S01]  /*0bf0*/  FSETP.GEU.FTZ.AND P0, PT, R7, -R13, PT ;  /* 0x8000000d0700720b */ /* 0x000fe20003f1e000 */
[----:B------:R-:W-:-:S12]  /*0c00*/  FADD.FTZ R9, R9, -1 ;  /* 0xbf80000009097421 */ /* 0x000fd80000010000 */
[----:B------:R-:W-:-:S07]  /*0c10*/  @!P0 FADD.FTZ R9, R9, -1 ;  /* 0xbf80000009098421 */ /* 0x000fce0000010000 */
.L_x_5156:
[----:B------:R-:W-:Y:S05]  /*0c20*/  BSYNC B2 ;  /* 0x0000000000027941 */ /* 0x000fea0003800000 */
.L_x_5155:
[----:B------:R-:W-:Y:S01]  /*0c30*/  FFMA.FTZ R4, -R13, R9, R4 ;  /* 0x000000090d047223 */ /* 0x000fe20000010104 */
[----:B------:R-:W-:Y:S06]  /*0c40*/  BRA `(.L_x_5153) ;  /* 0x00000000007c7947 */ /* 0x000fec0003800000 */
.L_x_5154:
        /* <DEDUP_REMOVED lines=15> */
.L_x_5160:
        /* <DEDUP_REMOVED lines=13> */
.L_x_5159:
[----:B------:R-:W-:Y:S05]  /*0e10*/  BSYNC B2 ;  /* 0x0000000000027941 */ /* 0x000fea0003800000 */
.L_x_5158:
[----:B------:R-:W-:-:S04]  /*0e20*/  FMUL.FTZ R7, R6, 1.1920928955078125e-07 ;  /* 0x3400000006077820 */ /* 0x000fc80000410000 */
[----:B------:R-:W-:-:S07]  /*0e30*/  FMUL.FTZ R4, R4, R7 ;  /* 0x0000000704047220 */ /* 0x000fce0000410000 */
.L_x_5153:
[----:B------:R-:W-:Y:S05]  /*0e40*/  BSYNC B0 ;  /* 0x0000000000007941 */ /* 0x000fea0003800000 */
.L_x_5152:
        /* <DEDUP_REMOVED lines=28> */
.L_x_5151:
[----:B------:R-:W-:Y:S05]  /*1010*/  BSYNC B1 ;  /* 0x0000000000017941 */ /* 0x000fea0003800000 */
.L_x_5150:
[----:B------:R-:W-:Y:S01]  /*1020*/  IADD3 R5, R11, 0x100, RZ ;  /* 0x000001000b057810 */ /* 0x000fe20007ffe0ff */
[----:B------:R-:W-:Y:S03]  /*1030*/  BSSY B1, `(.L_x_5161) ;  /* 0x0000067000017945 */ /* 0x000fe60003800000 */
[----:B------:R-:W-:-:S13]  /*1040*/  ISETP.GE.AND P0, PT, R5, R12, PT ;  /* 0x0000000c0500720c */ /* 0x000fda0003f06270 */
[----:B------:R-:W-:Y:S05]  /*1050*/  @P0 BRA `(.L_x_5162) ;  /* 0x0000000400900947 */ /* 0x000fea0003800000 */
[----:B-----5:R-:W-:Y:S02]  /*1060*/  HADD2.F32 R0, -RZ, R24.H0_H0 ;  /* 0x20000018ff007230 */ /* 0x020fe40000004100 */
[----:B------:R-:W-:-:S03]  /*1070*/  HADD2.F32 R5, -RZ, R25.H0_H0 ;  /* 0x20000019ff057230 */ /* 0x000fc60000004100 */
[----:B------:R-:W-:-:S13]  /*1080*/  FSETP.NEU.FTZ.AND P0, PT, R0, RZ, PT ;  /* 0x000000ff0000720b */ /* 0x000fda0003f1d000 */
        /* <DEDUP_REMOVED lines=31> */
.L_x_5168:
[----:B------:R-:W-:Y:S01]  /*1280*/  FSETP.GEU.FTZ.AND P0, PT, R9, -R13, PT ;  /* 0x8000000d0900720b */ /* 0x000fe20003f1e000 */
[----:B------:R-:W-:-:S12]  /*1290*/  FADD.FTZ R7, R7, -1 ;  /* 0xbf80000007077421 */ /* 0x000fd80000010000 */
[----:B------:R-:W-:-:S07]  /*12a0*/  @!P0 FADD.FTZ R7, R7, -1 ;  /* 0xbf80000007078421 */ /* 0x000fce0000010000 */
.L_x_5167:
[----:B------:R-:W-:Y:S05]  /*12b0*/  BSYNC B2 ;  /* 0x0000000000027941 */ /* 0x000fea0003800000 */
.L_x_5166:
[----:B------:R-:W-:Y:S01]  /*12c0*/  FFMA.FTZ R6, -R13, R7, R6 ;  /* 0x000000070d067223 */ /* 0x000fe20000010106 */
[----:B------:R-:W-:Y:S06]  /*12d0*/  BRA `(.L_x_5164) ;  /* 0x00000000007c7947 */ /* 0x000fec0003800000 */
.L_x_5165:
[----:B------:R-:W-:Y:S01]  /*12e0*/  VIADD R7, R9, 0xf4800000 ;  /* 0xf480000009077836 */ /* 0x000fe20000000000 */
[----:B------:R-:W-:Y:S01]  /*12f0*/  FSETP.GT.FTZ.AND P0, PT, |R0|, RZ, PT ;  /* 0x000000ff0000720b */ /* 0x000fe20003f14200 */
[----:B------:R-:W-:Y:S01]  /*1300*/  BSSY B2, `(.L_x_5169) ;  /* 0x000001a000027945 */ /* 0x000fe20003800000 */
[C---:B------:R-:W-:Y:S02]  /*1310*/  LOP3.LUT R0, R6.reuse, 0x7fffff, RZ, 0xc0, !PT ;  /* 0x007fffff06007812 */ /* 0x040fe400078ec0ff */
        /* <DEDUP_REMOVED lines=11> */
.L_x_5171:
[----:B------:R-:W-:-:S04]  /*13d0*/  VIMNMX.U32 R9, R8, 0xb800000, PT ;  /* 0x0b80000008097848 */ /* 0x000fc80003fe0000 */
[C---:B------:R-:W-:Y:S01]  /*13e0*/  IADD3 R8, -R9.reuse, R8, RZ ;  /* 0x0000000809087210 */ /* 0x040fe20007ffe1ff */
[----:B------:R-:W-:-:S03]  /*13f0*/  IMAD.IADD R7, R9, 0x1, R7 ;  /* 0x0000000109077824 */ /* 0x000fc600078e0207 */
[----:B------:R-:W-:Y:S01]  /*1400*/  ISETP.NE.AND P1, PT, R8, RZ, PT ;  /* 0x000000ff0800720c */ /* 0x000fe20003f25270 */
[----:B--2---:R-:W-:-:S04]  /*1410*/  FFMA.FTZ R13, R0, R7, -RZ ;  /* 0x00000007000d7223 */ /* 0x004fc800000108ff */
        /* <DEDUP_REMOVED lines=8> */
.L_x_5170:
[----:B------:R-:W-:Y:S05]  /*14a0*/  BSYNC B2 ;  /* 0x0000000000027941 */ /* 0x000fea0003800000 */
.L_x_5169:
[----:B------:R-:W-:-:S04]  /*14b0*/  FMUL.FTZ R7, R7, 1.1920928955078125e-07 ;  /* 0x3400000007077820 */ /* 0x000fc80000410000 */
[----:B------:R-:W-:-:S07]  /*14c0*/  FMUL.FTZ R6, R6, R7 ;  /* 0x0000000706067220 */ /* 0x000fce0000410000 */
.L_x_5164:
[----:B------:R-:W-:Y:S05]  /*14d0*/  BSYNC B0 ;  /* 0x0000000000007941 */ /* 0x000fea0003800000 */
.L_x_5163:
[C---:B------:R-:W-:Y:S01]  /*14e0*/  FSETP.GTU.FTZ.AND P0, PT, |R6|.reuse, +INF , PT ;  /* 0x7f8000000600780b */ /* 0x040fe20003f1c200 */
[----:B------:R-:W-:Y:S01]  /*14f0*/  HADD2.F32 R24, -RZ, R24.H0_H0 ;  /* 0x20000018ff187230 */ /* 0x000fe20000004100 */
[C---:B------:R-:W-:Y:S01]  /*1500*/  LOP3.LUT R5, R6.reuse, 0x80000000, R5, 0xb8, !PT ;  /* 0x8000000006057812 */ /* 0x040fe200078eb805 */
[----:B------:R-:W-:Y:S02]  /*1510*/  HADD2.F32 R25, -RZ, R25.H0_H0 ;  /* 0x20000019ff197230 */ /* 0x000fe40000004100 */
[----:B------:R-:W2:Y:S01]  /*1520*/  MUFU.RCP R0, R24 ;  /* 0x0000001800007308 */ /* 0x000ea20000001000 */
[----:B------:R-:W-:Y:S02]  /*1530*/  FSEL R5, R6, R5, P0 ;  /* 0x0000000506057208 */ /* 0x000fe40000000000 */
[----:B------:R-:W-:Y:S02]  /*1540*/  FSETP.GEU.FTZ.AND P1, PT, R24, RZ, PT ;  /* 0x000000ff1800720b */ /* 0x000fe40003f3e000 */
[----:B------:R-:W-:-:S02]  /*1550*/  FSETP.NEU.FTZ.AND P0, PT, R5, RZ, PT ;  /* 0x000000ff0500720b */ /* 0x000fc40003f1d000 */
[C---:B------:R-:W-:Y:S01]  /*1560*/  FSETP.GEU.FTZ.AND P2, PT, R5.reuse, RZ, PT ;  /* 0x000000ff0500720b */ /* 0x040fe20003f5e000 */
[----:B------:R-:W-:-:S03]  /*1570*/  FADD.FTZ R5, -R5, R25 ;  /* 0x0000001905057221 */ /* 0x000fc60000010100 */
[----:B------:R-:W-:Y:S01]  /*1580*/  PLOP3.LUT P0, PT, P0, P2, P1, 0x9f, 0x0 ;  /* 0x000000000000781c */ /* 0x000fe20000705317 */
[----:B--2---:R-:W-:-:S12]  /*1590*/  FMUL.FTZ R5, R5, R0 ;  /* 0x0000000005057220 */ /* 0x004fd80000410000 */
        /* <DEDUP_REMOVED lines=8> */
[----:B------:R-:W2:Y:S02]  /*1620*/  FRND.FTZ.FLOOR R6, R5 ;  /* 0x0000000500067307 */ /* 0x000ea40000215000 */
[----:B--2---:R-:W-:-:S05]  /*1630*/  F2FP.F16.F32.PACK_AB R6, RZ, R6 ;  /* 0x00000006ff06723e */ /* 0x004fca00000000ff */
[----:B------:R-:W-:-:S05]  /*1640*/  HADD2.F32 R0, -RZ, R6.H0_H0 ;  /* 0x20000006ff007230 */ /* 0x000fca0000004100 */
[----:B------:R-:W-:-:S05]  /*1650*/  FADD.FTZ R0, -R0, R5 ;  /* 0x0000000500007221 */ /* 0x000fca0000010100 */
[----:B------:R-:W-:-:S13]  /*1660*/  FSETP.GT.FTZ.AND P0, PT, R0, 0.5, PT ;  /* 0x3f0000000000780b */ /* 0x000fda0003f14000 */
[----:B------:R-:W-:-:S05]  /*1670*/  @P0 HADD2.F32 R0, -RZ, R6.H0_H0 ;  /* 0x20000006ff000230 */ /* 0x000fca0000004100 */
[----:B------:R-:W-:-:S05]  /*1680*/  @P0 FADD.FTZ R0, R0, 1 ;  /* 0x3f80000000000421 */ /* 0x000fca0000010000 */
[----:B------:R-:W-:-:S07]  /*1690*/  @P0 F2FP.F16.F32.PACK_AB R6, RZ, R0 ;  /* 0x00000000ff06023e */ /* 0x000fce00000000ff */
.L_x_5162:
[----:B------:R-:W-:Y:S05]  /*16a0*/  BSYNC B1 ;  /* 0x0000000000017941 */ /* 0x000fea0003800000 */
.L_x_5161:
[----:B------:R-:W-:Y:S01]  /*16b0*/  VIADD R5, R11, 0x180 ;  /* 0x000001800b057836 */ /* 0x000fe20000000000 */
[----:B------:R-:W-:Y:S04]  /*16c0*/  BSSY B1, `(.L_x_5172) ;  /* 0x0000067000017945 */ /* 0x000fe80003800000 */
[----:B------:R-:W-:-:S13]  /*16d0*/  ISETP.GE.AND P0, PT, R5, R12, PT ;  /* 0x0000000c0500720c */ /* 0x000fda0003f06270 */
[----:B------:R-:W-:Y:S05]  /*16e0*/  @P0 BRA `(.L_x_5173) ;  /* 0x0000000400900947 */ /* 0x000fea0003800000 */
[----:B-----5:R-:W-:Y:S02]  /*16f0*/  HADD2.F32 R8, -RZ, R16.H0_H0 ;  /* 0x20000010ff087230 */ /* 0x020fe40000004100 */
[----:B------:R-:W-:-:S03]  /*1700*/  HADD2.F32 R5, -RZ, R17.H0_H0 ;  /* 0x20000011ff057230 */ /* 0x000fc60000004100 */
[----:B------:R-:W-:-:S13]  /*1710*/  FSETP.NEU.FTZ.AND P0, PT, R8, RZ, PT ;  /* 0x000000ff0800720b */ /* 0x000fda0003f1d000 */
[----:B------:R-:W2:Y:S02]  /*1720*/  @!P0 MUFU.RCP R0, R8 ;  /* 0x0000000800008308 */ /* 0x000ea40000001000 */
[----:B--2---:R-:W-:-:S05]  /*1730*/  @!P0 FMUL.FTZ R0, R5, R0 ;  /* 0x0000000005008220 */ /* 0x004fca0000410000 */
        /* <DEDUP_REMOVED lines=29> */
.L_x_5179:
[----:B------:R-:W-:Y:S01]  /*1910*/  FSETP.GEU.FTZ.AND P0, PT, R14, -R13, PT ;  /* 0x8000000d0e00720b */ /* 0x000fe20003f1e000 */
[----:B------:R-:W-:-:S12]  /*1920*/  FADD.FTZ R7, R7, -1 ;  /* 0xbf80000007077421 */ /* 0x000fd80000010000 */
[----:B------:R-:W-:-:S07]  /*1930*/  @!P0 FADD.FTZ R7, R7, -1 ;  /* 0xbf80000007078421 */ /* 0x000fce0000010000 */
.L_x_5178:
[----:B------:R-:W-:Y:S05]  /*1940*/  BSYNC B2 ;  /* 0x0000000000027941 */ /* 0x000fea0003800000 */
.L_x_5177:
[----:B------:R-:W-:Y:S01]  /*1950*/  FFMA.FTZ R0, -R13, R7, R0 ;  /* 0x000000070d007223 */ /* 0x000fe20000010100 */
[----:B------:R-:W-:Y:S06]  /*1960*/  BRA `(.L_x_5175) ;  /* 0x00000000007c7947 */ /* 0x000fec0003800000 */
.L_x_5176:
        /* <DEDUP_REMOVED lines=14> */
[----:B------:R0:W2:Y:S03]  /*1a50*/  MUFU.RCP R0, R14 ;  /* 0x0000000e00007308 */ /* 0x0000a60000001000 */
.L_x_5182:
        /* <DEDUP_REMOVED lines=13> */
.L_x_5181:
[----:B------:R-:W-:Y:S05]  /*1b30*/  BSYNC B2 ;  /* 0x0000000000027941 */ /* 0x000fea0003800000 */
.L_x_5180:
[----:B------:R-:W-:-:S04]  /*1b40*/  FMUL.FTZ R8, R8, 1.1920928955078125e-07 ;  /* 0x3400000008087820 */ /* 0x000fc80000410000 */
[----:B------:R-:W-:-:S07]  /*1b50*/  FMUL.FTZ R0, R7, R8 ;  /* 0x0000000807007220 */ /* 0x000fce0000410000 */
.L_x_5175:
[----:B------:R-:W-:Y:S05]  /*1b60*/  BSYNC B0 ;  /* 0x0000000000007941 */ /* 0x000fea0003800000 */
.L_x_5174:
[C---:B------:R-:W-:Y:S01]  /*1b70*/  FSETP.GTU.FTZ.AND P0, PT, |R0|.reuse, +INF , PT ;  /* 0x7f8000000000780b */ /* 0x040fe20003f1c200 */
[----:B------:R-:W-:Y:S01]  /*1b80*/  HADD2.F32 R16, -RZ, R16.H0_H0 ;  /* 0x20000010ff107230 */ /* 0x000fe20000004100 */
[----:B------:R-:W-:Y:S01]  /*1b90*/  LOP3.LUT R5, R0, 0x80000000, R5, 0xb8, !PT ;  /* 0x8000000000057812 */ /* 0x000fe200078eb805 */
[----:B------:R-:W-:-:S03]  /*1ba0*/  HADD2.F32 R17, -RZ, R17.H0_H0 ;  /* 0x20000011ff117230 */ /* 0x000fc60000004100 */
[----:B------:R-:W-:Y:S02]  /*1bb0*/  FSEL R5, R0, R5, P0 ;  /* 0x0000000500057208 */ /* 0x000fe40000000000 */
[----:B------:R-:W2:Y:S01]  /*1bc0*/  MUFU.RCP R0, R16 ;  /* 0x0000001000007308 */ /* 0x000ea20000001000 */
[----:B------:R-:W-:Y:S02]  /*1bd0*/  FSETP.GEU.FTZ.AND P1, PT, R16, RZ, PT ;  /* 0x000000ff1000720b */ /* 0x000fe40003f3e000 */
[C---:B------:R-:W-:Y:S02]  /*1be0*/  FSETP.NEU.FTZ.AND P0, PT, R5.reuse, RZ, PT ;  /* 0x000000ff0500720b */ /* 0x040fe40003f1d000 */
        /* <DEDUP_REMOVED lines=20> */
.L_x_5173:
[----:B------:R-:W-:Y:S05]  /*1d30*/  BSYNC B1 ;  /* 0x0000000000017941 */ /* 0x000fea0003800000 */
.L_x_5172:
[----:B------:R-:W-:Y:S01]  /*1d40*/  ISETP.GE.AND P0, PT, R11, R12, PT ;  /* 0x0000000c0b00720c */ /* 0x000fe20003f06270 */
[----:B------:R-:W-:Y:S04]  /*1d50*/  BSSY B0, `(.L_x_5183) ;  /* 0x0000017000007945 */ /* 0x000fe80003800000 */
[----:B------:R-:W-:Y:S08]  /*1d60*/  BSSY B1, `(.L_x_5184) ;  /* 0x000000f000017945 */ /* 0x000ff00003800000 */
[----:B------:R-:W-:Y:S05]  /*1d70*/  @P0 BRA `(.L_x_5185) ;  /* 0x0000000000340947 */ /* 0x000fea0003800000 */
[----:B------:R-:W2:Y:S01]  /*1d80*/  LDC.64 R8, c[0x0][0x218] ;  /* 0x00008600ff087b82 */ /* 0x000ea20000000a00 */
        /* <DEDUP_REMOVED lines=8> */
[----:B------:R-:W-:Y:S01]  /*1e10*/  LEA R5, R10, R11, 0x9 ;  /* 0x0000000b0a057211 */ /* 0x000fe200078e48ff */
[----:B------:R-:W-:-:S04]  /*1e20*/  VIADD R11, R11, 0x80 ;  /* 0x000000800b0b7836 */ /* 0x000fc80000000000 */
[----:B--2---:R-:W-:-:S05]  /*1e30*/  IMAD.WIDE.U32 R2, R5, 0x2, R2 ;  /* 0x0000000205027825 */ /* 0x004fca00078e0002 */
[----:B------:R2:W-:Y:S02]  /*1e40*/  STG.E.U16 desc[UR4][R2.64], R4 ;  /* 0x0000000402007986 */ /* 0x0005e4000c101504 */
.L_x_5185:
[----:B------:R-:W-:Y:S05]  /*1e50*/  BSYNC B1 ;  /* 0x0000000000017941 */ /* 0x000fea0003800000 */
.L_x_5184:
[----:B------:R-:W-:-:S13]  /*1e60*/  ISETP.GE.AND P0, PT, R11, R12, PT ;  /* 0x0000000c0b00720c */ /* 0x000fda0003f06270 */
[----:B--2---:R-:W2:Y:S01]  /*1e70*/  @!P0 LDC.64 R2, c[0x0][0x218] ;  /* 0x00008600ff028b82 */ /* 0x004ea20000000a00 */
[----:B------:R-:W-:Y:S01]  /*1e80*/  @!P0 LEA R5, R10, R11, 0x9 ;  /* 0x0000000b0a058211 */ /* 0x000fe200078e48ff */
[----:B------:R-:W-:-:S04]  /*1e90*/  @!P0 VIADD R11, R11, 0x80 ;  /* 0x000000800b0b8836 */ /* 0x000fc80000000000 */
[----:B--2---:R-:W-:-:S05]  /*1ea0*/  @!P0 IMAD.WIDE.U32 R2, R5, 0x2, R2 ;  /* 0x0000000205028825 */ /* 0x004fca00078e0002 */
[----:B------:R2:W-:Y:S02]  /*1eb0*/  @!P0 STG.E.U16 desc[UR4][R2.64], R6 ;  /* 0x0000000602008986 */ /* 0x0005e4000c101504 */
.L_x_5186:
[----:B------:R-:W-:Y:S05]  /*1ec0*/  BSYNC B0 ;  /* 0x0000000000007941 */ /* 0x000fea0003800000 */
.L_x_5183:
[----:B------:R-:W-:Y:S05]  /*1ed0*/  WARPSYNC.ALL ;  /* 0x0000000000007948 */ /* 0x000fea0003800000 */
[----:B------:R-:W-:-:S13]  /*1ee0*/  ISETP.GE.AND P0, PT, R11, R12, PT ;  /* 0x0000000c0b00720c */ /* 0x000fda0003f06270 */
[----:B------:R-:W-:Y:S05]  /*1ef0*/  @P0 EXIT ;  /* 0x000000000000094d */ /* 0x000fea0003800000 */
[----:B--2---:R-:W2:Y:S01]  /*1f00*/  LDC.64 R2, c[0x0][0x218] ;  /* 0x00008600ff027b82 */ /* 0x004ea20000000a00 */
[----:B------:R-:W-:-:S05]  /*1f10*/  LEA R11, R10, R11, 0x9 ;  /* 0x0000000b0a0b7211 */ /* 0x000fca00078e48ff */
[----:B--2---:R-:W-:-:S05]  /*1f20*/  IMAD.WIDE.U32 R2, R11, 0x2, R2 ;  /* 0x000000020b027825 */ /* 0x004fca00078e0002 */
[----:B------:R-:W-:Y:S01]  /*1f30*/  STG.E.U16 desc[UR4][R2.64], R0 ;  /* 0x0000000002007986 */ /* 0x000fe2000c101504 */
[----:B------:R-:W-:Y:S05]  /*1f40*/  EXIT ;  /* 0x000000000000794d */ /* 0x000fea0003800000 */
.L_x_5187:
        /* <DEDUP_REMOVED lines=11> */
.L_x_37786:


//--------------------- .text._ZN2at6native29vectorized_elementwise_kernelILi2ENS0_13BinaryFunctorIN3c104HalfES4_S4_ZZZNS0_15binary_internal21div_floor_kernel_cudaERNS_18TensorIteratorBaseEENKUlvE1_clEvENKUlvE1_clEvEUlS4_S4_E_EESt5arrayIPcLm3EEEEviT0_T1_ --------------------------
	.section	.text._ZN2at6native29vectorized_elementwise_kernelILi2ENS0_13BinaryFunctorIN3c104HalfES4_S4_ZZZNS0_15binary_internal21div_floor_kernel_cudaERNS_18TensorIteratorBaseEENKUlvE1_clEvENKUlvE1_clEvEUlS4_S4_E_EESt5arrayIPcLm3EEEEviT0_T1_,"ax",@progbits
	.align	128
        .global         _ZN2at6native29vectorized_elementwise_kernelILi2ENS0_13BinaryFunctorIN3c104HalfES4_S4_ZZZNS0_15binary_internal21div_floor_kernel_cudaERNS_18TensorIteratorBaseEENKUlvE1_clEvENKUlvE1_clEvEUlS4_S4_E_EESt5arrayIPcLm3EEEEviT0_T1_
        .type           _ZN2at6native29vectorized_elementwise_kernelILi2ENS0_13BinaryFunctorIN3c104HalfES4_S4_ZZZNS0_15binary_internal21div_floor_kernel_cudaERNS_18TensorIteratorBaseEENKUlvE1_clEvENKUlvE1_clEvEUlS4_S4_E_EESt5arrayIPcLm3EEEEviT0_T1_,@function
        .size           _ZN2at6native29vectorized_elementwise_kernelILi2ENS0_13BinaryFunctorIN3c104HalfES4_S4_ZZZNS0_15binary_internal21div_floor_kernel_cudaERNS_18TensorIteratorBaseEENKUlvE1_clEvENKUlvE1_clEvEUlS4_S4_E_EESt5arrayIPcLm3EEEEviT0_T1_,(.L_x_37787 - _ZN2at6native29vectorized_elementwise_kernelILi2ENS0_13BinaryFunctorIN3c104HalfES4_S4_ZZZNS0_15binary_internal21div_floor_kernel_cudaERNS_18TensorIteratorBaseEENKUlvE1_clEvENKUlvE1_clEvEUlS4_S4_E_EESt5arrayIPcLm3EEEEviT0_T1_)
        .other          _ZN2at6native29vectorized_elementwise_kernelILi2ENS0_13BinaryFunctorIN3c104HalfES4_S4_ZZZNS0_15binary_internal21div_floor_kernel_cudaERNS_18TensorIteratorBaseEENKUlvE1_clEvENKUlvE1_clEvEUlS4_S4_E_EESt5arrayIPcLm3EEEEviT0_T1_,@"STO_CUDA_ENTRY STV_DEFAULT"
_ZN2at6native29vectorized_elementwise_kernelILi2ENS0_13BinaryFunctorIN3c104HalfES4_S4_ZZZNS0_15binary_internal21div_floor_kernel_cudaERNS_18TensorIteratorBaseEENKUlvE1_clEvENKUlvE1_clEvEUlS4_S4_E_EESt5arrayIPcLm3EEEEviT0_T1_:
.text._ZN2at6native29vectorized_elementwise_kernelILi2ENS0_13BinaryFunctorIN3c104HalfES4_S4_ZZZNS0_15binary_internal21div_floor_kernel_cudaERNS_18TensorIteratorBaseEENKUlvE1_clEvENKUlvE1_clEvEUlS4_S4_E_EESt5arrayIPcLm3EEEEviT0_T1_:
        /* <DEDUP_REMOVED lines=15> */
[----:B------:R0:W5:Y:S01]  /*00f0*/  LDG.E R12, desc[UR4][R18.64+0x200] ;  /* 0x00020004120c7981 */ /* 0x000162000c1e1900 */
[----:B------:R-:W-:-:S03]  /*0100*/  IMAD.WIDE.U32 R16, R2, 0x4, R6 ;  /* 0x0000000402107825 */ /* 0x000fc600078e0006 */
[----:B------:R0:W5:Y:S04]  /*0110*/  LDG.E R3, desc[UR4][R18.64+0x600] ;  /* 0x0006000412037981 */ /* 0x000168000c1e1900 */
[----:B------:R-:W2:Y:S04]  /*0120*/  LDG.E R10, desc[UR4][R16.64] ;  /* 0x00000004100a7981 */ /* 0x000ea8000c1e1900 */
[----:B------:R0:W5:Y:S04]  /*0130*/  LDG.E R11, desc[UR4][R16.64+0x200] ;  /* 0x00020004100b7981 */ /* 0x000168000c1e1900 */
[----:B------:R0:W5:Y:S04]  /*0140*/  LDG.E R8, desc[UR4][R16.64+0x400] ;  /* 0x0004000410087981 */ /* 0x000168000c1e1900 */
[----:B------:R0:W5:Y:S04]  /*0150*/  LDG.E R5, desc[UR4][R16.64+0x600] ;  /* 0x0006000410057981 */ /* 0x000168000c1e1900 */
[----:B------:R0:W5:Y:S01]  /*0160*/  LDG.E R7, desc[UR4][R18.64+0x400] ;  /* 0x0004000412077981 */ /* 0x000162000c1e1900 */
[----:B------:R-:W-:Y:S01]  /*0170*/  BSSY B1, `(.L_x_5189) ;  /* 0x0000063000017945 */ /* 0x000fe20003800000 */
[----:B---3--:R-:W-:-:S05]  /*0180*/  HADD2.F32 R13, -RZ, R9.H0_H0 ;  /* 0x20000009ff0d7230 */ /* 0x008fca0000004100 */
[----:B------:R-:W-:-:S13]  /*0190*/  FSETP.NEU.FTZ.AND P0, PT, R13, RZ, PT ;  /* 0x000000ff0d00720b */ /* 0x000fda0003f1d000 */
[----:B------:R-:W1:Y:S01]  /*01a0*/  @!P0 MUFU.RCP R15, R13 ;  /* 0x0000000d000f8308 */ /* 0x000e620000001000 */
[----:B--2---:R-:W-:-:S05]  /*01b0*/  HADD2.F32 R14, -RZ, R10.H0_H0 ;  /* 0x2000000aff0e7230 */ /* 0x004fca0000004100 */
[----:B-1----:R-:W-:-:S05]  /*01c0*/  @!P0 FMUL.FTZ R6, R14, R15 ;  /* 0x0000000f0e068220 */ /* 0x002fca0000410000 */
[----:B------:R-:W-:Y:S01]  /*01d0*/  @!P0 F2FP.F16.F32.PACK_AB R6, RZ, R6 ;  /* 0x00000006ff06823e */ /* 0x000fe200000000ff */
        /* <DEDUP_REMOVED lines=28> */
.L_x_5196:
[----:B------:R-:W-:Y:S01]  /*03a0*/  FSETP.GEU.FTZ.AND P0, PT, R17, -R0, PT ;  /* 0x800000001100720b */ /* 0x000fe20003f1e000 */
[----:B------:R-:W-:-:S12]  /*03b0*/  FADD.FTZ R6, R6, -1 ;  /* 0xbf80000006067421 */ /* 0x000fd80000010000 */
[----:B------:R-:W-:-:S07]  /*03c0*/  @!P0 FADD.FTZ R6, R6, -1 ;  /* 0xbf80000006068421 */ /* 0x000fce0000010000 */
.L_x_5195:
[----:B------:R-:W-:Y:S05]  /*03d0*/  BSYNC B2 ;  /* 0x0000000000027941 */ /* 0x000fea0003800000 */
.L_x_5194:
[----:B------:R-:W-:Y:S01]  /*03e0*/  FFMA.FTZ R15, -R0, R6, R15 ;  /* 0x00000006000f7223 */ /* 0x000fe2000001010f */
[----:B------:R-:W-:Y:S06]  /*03f0*/  BRA `(.L_x_5192) ;  /* 0x00000000007c7947 */ /* 0x000fec0003800000 */
.L_x_5193:
        /* <DEDUP_REMOVED lines=15> */
.L_x_5199:
        /* <DEDUP_REMOVED lines=13> */
.L_x_5198:
[----:B------:R-:W-:Y:S05]  /*05c0*/  BSYNC B2 ;  /* 0x0000000000027941 */ /* 0x000fea0003800000 */
.L_x_5197:
[----:B------:R-:W-:-:S04]  /*05d0*/  FMUL.FTZ R15, R15, 1.1920928955078125e-07 ;  /* 0x340000000f0f7820 */ /* 0x000fc80000410000 */
[----:B------:R-:W-:-:S07]  /*05e0*/  FMUL.FTZ R15, R6, R15 ;  /* 0x0000000f060f7220 */ /* 0x000fce0000410000 */
.L_x_5192:
[----:B------:R-:W-:Y:S05]  /*05f0*/  BSYNC B0 ;  /* 0x0000000000007941 */ /* 0x000fea0003800000 */
.L_x_5191:
        /* <DEDUP_REMOVED lines=26> */
.L_x_5190:
[----:B------:R-:W-:Y:S05]  /*07a0*/  BSYNC B1 ;  /* 0x0000000000017941 */ /* 0x000fea0003800000 */
.L_x_5189:
[----:B------:R-:W-:Y:S01]  /*07b0*/  HADD2.F32 R13, -RZ, R9.H1_H1 ;  /* 0x30000009ff0d7230 */ /* 0x000fe20000004100 */
[----:B------:R-:W-:Y:S01]  /*07c0*/  BSSY B1, `(.L_x_5200) ;  /* 0x0000062000017945 */ /* 0x000fe20003800000 */
[----:B------:R-:W-:-:S03]  /*07d0*/  HADD2.F32 R10, -RZ, R10.H1_H1 ;  /* 0x3000000aff0a7230 */ /* 0x000fc60000004100 */
        /* <DEDUP_REMOVED lines=32> */
.L_x_5207:
[----:B------:R-:W-:Y:S01]  /*09e0*/  FSETP.GEU.FTZ.AND P0, PT, R16, -R0, PT ;  /* 0x800000001000720b */ /* 0x000fe20003f1e000 */
[----:B------:R-:W-:-:S12]  /*09f0*/  FADD.FTZ R14, R14, -1 ;  /* 0xbf8000000e0e7421 */ /* 0x000fd80000010000 */
[----:B------:R-:W-:-:S07]  /*0a00*/  @!P0 FADD.FTZ R14, R14, -1 ;  /* 0xbf8000000e0e8421 */ /* 0x000fce0000010000 */
.L_x_5206:
[----:B------:R-:W-:Y:S05]  /*0a10*/  BSYNC B2 ;  /* 0x0000000000027941 */ /* 0x000fea0003800000 */
.L_x_5205:
[----:B------:R-:W-:Y:S01]  /*0a20*/  FFMA.FTZ R9, -R0, R14, R9 ;  /* 0x0000000e00097223 */ /* 0x000fe20000010109 */
[----:B------:R-:W-:Y:S06]  /*0a30*/  BRA `(.L_x_5203) ;  /* 0x00000000007c7947 */ /* 0x000fec0003800000 */
.L_x_5204:
        /* <DEDUP_REMOVED lines=15> */
.L_x_5210:
        /* <DEDUP_REMOVED lines=13> */
.L_x_5209:
[----:B------:R-:W-:Y:S05]  /*0c00*/  BSYNC B2 ;  /* 0x0000000000027941 */ /* 0x000fea0003800000 */
.L_x_5208:
[----:B------:R-:W-:-:S04]  /*0c10*/  FMUL.FTZ R14, R14, 1.1920928955078125e-07 ;  /* 0x340000000e0e7820 */ /* 0x000fc80000410000 */
[----:B------:R-:W-:-:S07]  /*0c20*/  FMUL.FTZ R9, R9, R14 ;  /* 0x0000000e09097220 */ /* 0x000fce0000410000 */
.L_x_5203:
[----:B------:R-:W-:Y:S05]  /*0c30*/  BSYNC B0 ;  /* 0x0000000000007941 */ /* 0x000fea0003800000 */
.L_x_5202:
        /* <DEDUP_REMOVED lines=26> */
.L_x_5201:
[----:B------:R-:W-:Y:S05]  /*0de0*/  BSYNC B1 ;  /* 0x0000000000017941 */ /* 0x000fea0003800000 */
.L_x_5200:
[----:B-----5:R-:W-:Y:S01]  /*0df0*/  HADD2.F32 R13, -RZ, R12.H0_H0 ;  /* 0x2000000cff0d7230 */ /* 0x020fe20000004100 */
[----:B------:R-:W-:Y:S01]  /*0e00*/  BSSY B1, `(.L_x_5211) ;  /* 0x0000062000017945 */ /* 0x000fe20003800000 */
        /* <DEDUP_REMOVED lines=33> */
.L_x_5218:
[----:B------:R-:W-:Y:S01]  /*1020*/  FSETP.GEU.FTZ.AND P0, PT, R17, -R0, PT ;  /* 0x800000001100720b */ /* 0x000fe20003f1e000 */
[----:B------:R-:W-:-:S12]  /*1030*/  FADD.FTZ R10, R10, -1 ;  /* 0xbf8000000a0a7421 */ /* 0x000fd80000010000 */
[----:B------:R-:W-:-:S07]  /*1040*/  @!P0 FADD.FTZ R10, R10, -1 ;  /* 0xbf8000000a0a8421 */ /* 0x000fce0000010000 */
.L_x_5217:
[----:B------:R-:W-:Y:S05]  /*1050*/  BSYNC B2 ;  /* 0x0000000000027941 */ /* 0x000fea0003800000 */
.L_x_5216:
[----:B------:R-:W-:Y:S01]  /*1060*/  FFMA.FTZ R15, -R0, R10, R15 ;  /* 0x0000000a000f7223 */ /* 0x000fe2000001010f */
[----:B------:R-:W-:Y:S06]  /*1070*/  BRA `(.L_x_5214) ;  /* 0x00000000007c7947 */ /* 0x000fec0003800000 */
.L_x_5215:
[C---:B------:R-:W-:Y:S01]  /*1080*/  VIADD R10, R0.reuse, 0xf4800000 ;  /* 0xf4800000000a7836 */ /* 0x040fe20000000000 */
        /* <DEDUP_REMOVED lines=14> */
.L_x_5221:
        /* <DEDUP_REMOVED lines=13> */
.L_x_5220:
[----:B------:R-:W-:Y:S05]  /*1240*/  BSYNC B2 ;  /* 0x0000000000027941 */ /* 0x000fea0003800000 */
.L_x_5219:
[----:B------:R-:W-:-:S04]  /*1250*/  FMUL.FTZ R15, R15, 1.1920928955078125e-07 ;  /* 0x340000000f0f7820 */ /* 0x000fc80000410000 */
[----:B------:R-:W-:-:S07]  /*1260*/  FMUL.FTZ R15, R10, R15 ;  /* 0x0000000f0a0f7220 */ /* 0x000fce0000410000 */
.L_x_5214:
[----:B------:R-:W-:Y:S05]  /*1270*/  BSYNC B0 ;  /* 0x0000000000007941 */ /* 0x000fea0003800000 */
.L_x_5213:
        /* <DEDUP_REMOVED lines=26> */
.L_x_5212:
[----:B------:R-:W-:Y:S05]  /*1420*/  BSYNC B1 ;  /* 0x0000000000017941 */ /* 0x000fea0003800000 */
.L_x_5211:
[----:B------:R-:W-:Y:S01]  /*1430*/  HADD2.F32 R12, -RZ, R12.H1_H1 ;  /* 0x3000000cff0c7230 */ /* 0x000fe20000004100 */
[----:B------:R-:W-:Y:S01]  /*1440*/  BSSY B1, `(.L_x_5222) ;  /* 0x0000062000017945 */ /* 0x000fe20003800000 */
[----:B------:R-:W-:-:S03]  /*1450*/  HADD2.F32 R13, -RZ, R11.H1_H1 ;  /* 0x3000000bff0d7230 */ /* 0x000fc60000004100 */
        /* <DEDUP_REMOVED lines=32> */
.L_x_5229:
[----:B------:R-:W-:Y:S01]  /*1660*/  FSETP.GEU.FTZ.AND P0, PT, R17, -R0, PT ;  /* 0x800000001100720b */ /* 0x000fe20003f1e000 */
[----:B------:R-:W-:-:S12]  /*1670*/  FADD.FTZ R14, R14, -1 ;  /* 0xbf8000000e0e7421 */ /* 0x000fd80000010000 */
[----:B------:R-:W-:-:S07]  /*1680*/  @!P0 FADD.FTZ R14, R14, -1 ;  /* 0xbf8000000e0e8421 */ /* 0x000fce0000010000 */
.L_x_5228:
[----:B------:R-:W-:Y:S05]  /*1690*/  BSYNC B2 ;  /* 0x0000000000027941 */ /* 0x000fea0003800000 */
.L_x_5227:
[----:B------:R-:W-:Y:S01]  /*16a0*/  FFMA.FTZ R11, -R0, R14, R11 ;  /* 0x0000000e000b7223 */ /* 0x000fe2000001010b */
[----:B------:R-:W-:Y:S06]  /*16b0*/  BRA `(.L_x_5225) ;  /* 0x00000000007c7947 */ /* 0x000fec0003800000 */
.L_x_5226:
        /* <DEDUP_REMOVED lines=13> */
[----:B-1----:R-:W-:-:S04]  /*1790*/  LOP3.LUT R16, R0, 0x3f800000, RZ, 0xfc, !PT ;  /* 0x3f80000000107812 */ /* 0x002fc800078efcff */
[----:B------:R1:W2:Y:S03]  /*17a0*/  MUFU.RCP R0, R16 ;  /* 0x0000001000007308 */ /* 0x0002a60000001000 */
.L_x_5232:
        /* <DEDUP_REMOVED lines=13> */
.L_x_5231:
[----:B------:R-:W-:Y:S05]  /*1880*/  BSYNC B2 ;  /* 0x0000000000027941 */ /* 0x000fea0003800000 */
.L_x_5230:
[----:B------:R-:W-:-:S04]  /*1890*/  FMUL.FTZ R14, R14, 1.1920928955078125e-07 ;  /* 0x340000000e0e7820 */ /* 0x000fc80000410000 */
[----:B------:R-:W-:-:S07]  /*18a0*/  FMUL.FTZ R11, R11, R14 ;  /* 0x0000000e0b0b7220 */ /* 0x000fce0000410000 */
.L_x_5225:
[----:B------:R-:W-:Y:S05]  /*18b0*/  BSYNC B0 ;  /* 0x0000000000007941 */ /* 0x000fea0003800000 */
.L_x_5224:
        /* <DEDUP_REMOVED lines=26> */
.L_x_5223:
[----:B------:R-:W-:Y:S05]  /*1a60*/  BSYNC B1 ;  /* 0x0000000000017941 */ /* 0x000fea0003800000 */
.L_x_5222:
[----:B------:R-:W-:Y:S01]  /*1a70*/  HADD2.F32 R13, -RZ, R7.H0_H0 ;  /* 0x20000007ff0d7230 */ /* 0x000fe20000004100 */
        /* <DEDUP_REMOVED lines=34> */
.L_x_5240:
[----:B------:R-:W-:Y:S01]  /*1ca0*/  FSETP.GEU.FTZ.AND P0, PT, R17, -R0, PT ;  /* 0x800000001100720b */ /* 0x000fe20003f1e000 */
[----:B------:R-:W-:-:S12]  /*1cb0*/  FADD.FTZ R12, R12, -1 ;  /* 0xbf8000000c0c7421 */ /* 0x000fd80000010000 */
[----:B------:R-:W-:-:S07]  /*1cc0*/  @!P0 FADD.FTZ R12, R12, -1 ;  /* 0xbf8000000c0c8421 */ /* 0x000fce0000010000 */
.L_x_5239:
[----:B------:R-:W-:Y:S05]  /*1cd0*/  BSYNC B2 ;  /* 0x0000000000027941 */ /* 0x000fea0003800000 */
.L_x_5238:
[----:B------:R-:W-:Y:S01]  /*1ce0*/  FFMA.FTZ R15, -R0, R12, R15 ;  /* 0x0000000c000f7223 */ /* 0x000fe2000001010f */
[----:B------:R-:W-:Y:S06]  /*1cf0*/  BRA `(.L_x_5236) ;  /* 0x00000000007c7947 */ /* 0x000fec0003800000 */
.L_x_5237:
[----:B------:R-:W-:Y:S01]  /*1d00*/  IADD3 R12, R0, -0xb800000, RZ ;  /* 0xf4800000000c7810 */ /* 0x000fe20007ffe0ff */
[----:B------:R-:W-:Y:S01]  /*1d10*/  BSSY B2, `(.L_x_5241) ;  /* 0x000001b000027945 */ /* 0x000fe20003800000 */
[----:B------:R-:W-:Y:S02]  /*1d20*/  FSETP.GT.FTZ.AND P0, PT, |R13|, RZ, PT ;  /* 0x000000ff0d00720b */ /* 0x000fe40003f14200 */
[----:B------:R-:W-:Y:S02]  /*1d30*/  LOP3.LUT R12, R12, 0xff800000, RZ, 0xc0, !PT ;  /* 0xff8000000c0c7812 */ /* 0x000fe400078ec0ff */
[C---:B------:R-:W-:Y:S02]  /*1d40*/  ISETP.GT.U32.OR P0, PT, R15.reuse, 0x7f7fffff, !P0 ;  /* 0x7f7fffff0f00780c */ /* 0x040fe40004704470 */
[----:B0-----:R-:W-:Y:S01]  /*1d50*/  LOP3.LUT R17, R0, 0xff800000, RZ, 0xc0, !PT ;  /* 0xff80000000117812 */ /* 0x001fe200078ec0ff */
        /* <DEDUP_REMOVED lines=9> */
.L_x_5243:
        /* <DEDUP_REMOVED lines=13> */
.L_x_5242:
[----:B------:R-:W-:Y:S05]  /*1ec0*/  BSYNC B2 ;  /* 0x0000000000027941 */ /* 0x000fea0003800000 */
.L_x_5241:
[----:B------:R-:W-:-:S04]  /*1ed0*/  FMUL.FTZ R15, R15, 1.1920928955078125e-07 ;  /* 0x340000000f0f7820 */ /* 0x000fc80000410000 */
[----:B------:R-:W-:-:S07]  /*1ee0*/  FMUL.FTZ R15, R12, R15 ;  /* 0x0000000f0c0f7220 */ /* 0x000fce0000410000 */
.L_x_5236:
[----:B------:R-:W-:Y:S05]  /*1ef0*/  BSYNC B0 ;  /* 0x0000000000007941 */ /* 0x000fea0003800000 */
.L_x_5235:
        /* <DEDUP_REMOVED lines=26> */
.L_x_5234:
[----:B------:R-:W-:Y:S05]  /*20a0*/  BSYNC B1 ;  /* 0x0000000000017941 */ /* 0x000fea0003800000 */
.L_x_5233:
        /* <DEDUP_REMOVED lines=35> */
.L_x_5251:
[----:B------:R-:W-:Y:S01]  /*22e0*/  FSETP.GEU.FTZ.AND P0, PT, R16, -R0, PT ;  /* 0x800000001000720b */ /* 0x000fe20003f1e000 */
[----:B------:R-:W-:-:S12]  /*22f0*/  FADD.FTZ R14, R14, -1 ;  /* 0xbf8000000e0e7421 */ /* 0x000fd80000010000 */
[----:B------:R-:W-:-:S07]  /*2300*/  @!P0 FADD.FTZ R14, R14, -1 ;  /* 0xbf8000000e0e8421 */ /* 0x000fce0000010000 */
.L_x_5250:
[----:B------:R-:W-:Y:S05]  /*2310*/  BSYNC B2 ;  /* 0x0000000000027941 */ /* 0x000fea0003800000 */
.L_x_5249:
[----:B------:R-:W-:Y:S01]  /*2320*/  FFMA.FTZ R13, -R0, R14, R13 ;  /* 0x0000000e000d7223 */ /* 0x000fe2000001010d */
[----:B------:R-:W-:Y:S06]  /*2330*/  BRA `(.L_x_5247) ;  /* 0x00000000007c7947 */ /* 0x000fec0003800000 */
.L_x_5248:
        /* <DEDUP_REMOVED lines=15> */
.L_x_5254:
        /* <DEDUP_REMOVED lines=13> */
.L_x_5253:
[----:B------:R-:W-:Y:S05]  /*2500*/  BSYNC B2 ;  /* 0x0000000000027941 */ /* 0x000fea0003800000 */
.L_x_5252:
[----:B------:R-:W-:-:S04]  /*2510*/  FMUL.FTZ R14, R14, 1.1920928955078125e-07 ;  /* 0x340000000e0e7820 */ /* 0x000fc80000410000 */
[----:B------:R-:W-:-:S07]  /*2520*/  FMUL.FTZ R13, R13, R14 ;  /* 0x0000000e0d0d7220 */ /* 0x000fce0000410000 */
.L_x_5247:
[----:B------:R-:W-:Y:S05]  /*2530*/  BSYNC B0 ;  /* 0x0000000000007941 */ /* 0x000fea0003800000 */
.L_x_5246:
        /* <DEDUP_REMOVED lines=26> */
.L_x_5245:
[----:B------:R-:W-:Y:S05]  /*26e0*/  BSYNC B1 ;  /* 0x0000000000017941 */ /* 0x000fea0003800000 */
.L_x_5244:
        /* <DEDUP_REMOVED lines=35> */
.L_x_5262:
[----:B------:R-:W-:Y:S01]  /*2920*/  FSETP.GEU.FTZ.AND P0, PT, R17, -R0, PT ;  /* 0x800000001100720b */ /* 0x000fe20003f1e000 */
[----:B------:R-:W-:-:S12]  /*2930*/  FADD.FTZ R14, R14, -1 ;  /* 0xbf8000000e0e7421 */ /* 0x000fd80000010000 */
[----:B------:R-:W-:-:S07]  /*2940*/  @!P0 FADD.FTZ R14, R14, -1 ;  /* 0xbf8000000e0e8421 */ /* 0x000fce0000010000 */
.L_x_5261:
[----:B------:R-:W-:Y:S05]  /*2950*/  BSYNC B2 ;  /* 0x0000000000027941 */ /* 0x000fea0003800000 */
.L_x_5260:
[----:B------:R-:W-:Y:S01]  /*2960*/  FFMA.FTZ R15, -R0, R14, R15 ;  /* 0x0000000e000f7223 */ /* 0x000fe2000001010f */
[----:B------:R-:W-:Y:S06]  /*2970*/  BRA `(.L_x_5258) ;  /* 0x00000000007c7947 */ /* 0x000fec0003800000 */
.L_x_5259:
[C---:B------:R-:W-:Y:S01]  /*2980*/  VIADD R14, R0.reuse, 0xf4800000 ;  /* 0xf4800000000e7836 */ /* 0x040fe20000000000 */
[----:B------:R-:W-:Y:S01]  /*2990*/  FSETP.GT.FTZ.AND P0, PT, |R7|, RZ, PT ;  /* 0x000000ff0700720b */ /* 0x000fe20003f14200 */
[----:B------:R-:W-:Y:S01]  /*29a0*/  BSSY B2, `(.L_x_5263) ;  /* 0x000001a000027945 */ /* 0x000fe20003800000 */
[----:B0-----:R-:W-:Y:S02]  /*29b0*/  LOP3.LUT R17, R0, 0xff800000, RZ, 0xc0, !PT ;  /* 0xff80000000117812 */ /* 0x001fe400078ec0ff */
[----:B------:R-:W-:Y:S02]  /*29c0*/  LOP3.LUT R14, R14, 0xff800000, RZ, 0xc0, !PT ;  /* 0xff8000000e0e7812 */ /* 0x000fe400078ec0ff */
[C---:B------:R-:W-:Y:S02]  /*29d0*/  ISETP.GT.U32.OR P0, PT, R15.reuse, 0x7f7fffff, !P0 ;  /* 0x7f7fffff0f00780c */ /* 0x040fe40004704470 */
[C---:B-1----:R-:W-:Y:S02]  /*29e0*/  IADD3 R16, R15.reuse, -R14, RZ ;  /* 0x8000000e0f107210 */ /* 0x042fe40007ffe0ff */
        /* <DEDUP_REMOVED lines=8> */
.L_x_5265:
        /* <DEDUP_REMOVED lines=13> */
.L_x_5264:
[----:B------:R-:W-:Y:S05]  /*2b40*/  BSYNC B2 ;  /* 0x0000000000027941 */ /* 0x000fea0003800000 */
.L_x_5263:
[----:B------:R-:W-:-:S04]  /*2b50*/  FMUL.FTZ R15, R15, 1.1920928955078125e-07 ;  /* 0x340000000f0f7820 */ /* 0x000fc80000410000 */
[----:B------:R-:W-:-:S07]  /*2b60*/  FMUL.FTZ R15, R14, R15 ;  /* 0x0000000f0e0f7220 */ /* 0x000fce0000410000 */
.L_x_5258:
[----:B------:R-:W-:Y:S05]  /*2b70*/  BSYNC B0 ;  /* 0x0000000000007941 */ /* 0x000fea0003800000 */
.L_x_5257:
        /* <DEDUP_REMOVED lines=26> */
.L_x_5256:
[----:B------:R-:W-:Y:S05]  /*2d20*/  BSYNC B1 ;  /* 0x0000000000017941 */ /* 0x000fea0003800000 */
.L_x_5255:
        /* <DEDUP_REMOVED lines=35> */
.L_x_5273:
[----:B------:R-:W-:Y:S01]  /*2f60*/  FSETP.GEU.FTZ.AND P0, PT, R16, -R0, PT ;  /* 0x800000001000720b */ /* 0x000fe20003f1e000 */
[----:B------:R-:W-:-:S12]  /*2f70*/  FADD.FTZ R18, R18, -1 ;  /* 0xbf80000012127421 */ /* 0x000fd80000010000 */
[----:B------:R-:W-:-:S07]  /*2f80*/  @!P0 FADD.FTZ R18, R18, -1 ;  /* 0xbf80000012128421 */ /* 0x000fce0000010000 */
.L_x_5272:
[----:B------:R-:W-:Y:S05]  /*2f90*/  BSYNC B2 ;  /* 0x0000000000027941 */ /* 0x000fea0003800000 */
.L_x_5271:
[----:B------:R-:W-:Y:S01]  /*2fa0*/  FFMA.FTZ R5, -R0, R18, R5 ;  /* 0x0000001200057223 */ /* 0x000fe20000010105 */
[----:B------:R-:W-:Y:S06]  /*2fb0*/  BRA `(.L_x_5269) ;  /* 0x00000000007c7947 */ /* 0x000fec0003800000 */
.L_x_5270:
[C---:B------:R-:W-:Y:S01]  /*2fc0*/  IADD3 R7, R0.reuse, -0xb800000, RZ ;  /* 0xf480000000077810 */ /* 0x040fe20007ffe0ff */
[----:B------:R-:W-:Y:S01]  /*2fd0*/  BSSY B2, `(.L_x_5274) ;  /* 0x000001b000027945 */ /* 0x000fe20003800000 */
[----:B------:R-:W-:Y:S02]  /*2fe0*/  FSETP.GT.FTZ.AND P0, PT, |R3|, RZ, PT ;  /* 0x000000ff0300720b */ /* 0x000fe40003f14200 */
        /* <DEDUP_REMOVED lines=12> */
.L_x_5276:
        /* <DEDUP_REMOVED lines=13> */
.L_x_5275:
[----:B------:R-:W-:Y:S05]  /*3180*/  BSYNC B2 ;  /* 0x0000000000027941 */ /* 0x000fea0003800000 */
.L_x_5274:
[----:B------:R-:W-:-:S04]  /*3190*/  FMUL.FTZ R0, R7, 1.1920928955078125e-07 ;  /* 0x3400000007007820 */ /* 0x000fc80000410000 */
[----:B------:R-:W-:-:S07]  /*31a0*/  FMUL.FTZ R5, R5, R0 ;  /* 0x0000000005057220 */ /* 0x000fce0000410000 */
.L_x_5269:
[----:B------:R-:W-:Y:S05]  /*31b0*/  BSYNC B0 ;  /* 0x0000000000007941 */ /* 0x000fea0003800000 */
.L_x_5268:
        /* <DEDUP_REMOVED lines=26> */
.L_x_5267:
[----:B------:R-:W-:Y:S05]  /*3360*/  BSYNC B1 ;  /* 0x0000000000017941 */ /* 0x000fea0003800000 */
.L_x_5266:
[----:B01----:R-:W0:Y:S01]  /*3370*/  LDC.64 R16, c[0x0][0x218] ;  /* 0x00008600ff107b82 */ /* 0x003e220000000a00 */
[----:B------:R-:W-:Y:S02]  /*3380*/  PRMT R6, R6, 0x5410, R9 ;  /* 0x0000541006067816 */ /* 0x000fe40000000009 */
[----:B------:R-:W-:Y:S02]  /*3390*/  PRMT R10, R10, 0x5410, R11 ;  /* 0x000054100a0a7816 */ /* 0x000fe4000000000b */
[----:B------:R-:W-:Y:S02]  /*33a0*/  PRMT R12, R12, 0x5410, R13 ;  /* 0x000054100c0c7816 */ /* 0x000fe4000000000d */
[----:B------:R-:W-:Y:S01]  /*33b0*/  PRMT R14, R14, 0x5410, R7 ;  /* 0x000054100e0e7816 */ /* 0x000fe20000000007 */
[----:B0-----:R-:W-:-:S04]  /*33c0*/  IMAD.WIDE.U32 R4, R4, 0x2, R16 ;  /* 0x0000000204047825 */ /* 0x001fc800078e0010 */
[----:B------:R-:W-:-:S05]  /*33d0*/  IMAD.WIDE R4, R2, 0x4, R4 ;  /* 0x0000000402047825 */ /* 0x000fca00078e0204 */
[----:B------:R-:W-:Y:S04]  /*33e0*/  STG.E desc[UR4][R4.64], R6 ;  /* 0x0000000604007986 */ /* 0x000fe8000c101904 */
[----:B------:R-:W-:Y:S04]  /*33f0*/  STG.E desc[UR4][R4.64+0x200], R10 ;  /* 0x0002000a04007986 */ /* 0x000fe8000c101904 */
[----:B------:R-:W-:Y:S04]  /*3400*/  STG.E desc[UR4][R4.64+0x400], R12 ;  /* 0x0004000c04007986 */ /* 0x000fe8000c101904 */
[----:B------:R-:W-:Y:S01]  /*3410*/  STG.E desc[UR4][R4.64+0x600], R14 ;  /* 0x0006000e04007986 */ /* 0x000fe2000c101904 */
[----:B------:R-:W-:Y:S05]  /*3420*/  EXIT ;  /* 0x000000000000794d */ /* 0x000fea0003800000 */
.L_x_5188:
[----:B------:R-:W0:Y:S01]  /*3430*/  S2R R6, SR_TID.X ;  /* 0x0000000000067919 */ /* 0x000e220000002100 */
[----:B------:R-:W-:Y:S02]  /*3440*/  PRMT R8, RZ, 0x7610, R8 ;  /* 0x00007610ff087816 */ /* 0x000fe40000000008 */
[----:B0-----:R-:W-:Y:S01]  /*3450*/  ISETP.GE.AND P0, PT, R6, R5, PT ;  /* 0x000000050600720c */ /* 0x001fe20003f06270 */
[----:B------:R-:W-:-:S12]  /*3460*/  IMAD.MOV.U32 R27, RZ, RZ, R6 ;  /* 0x000000ffff1b7224 */ /* 0x000fd800078e0006 */
[----:B------:R-:W-:Y:S01]  /*3470*/  @!P0 IMAD.IADD R7, R4, 0x1, R27 ;  /* 0x0000000104078824 */ /* 0x000fe200078e021b */
[----:B------:R-:W-:Y:S01]  /*3480*/  @!P0 IADD3 R27, R27, 0x80, RZ ;  /* 0x000000801b1b8810 */ /* 0x000fe20007ffe0ff */
[----:B------:R-:W0:Y:S03]  /*3490*/  @!P0 LDC.64 R16, c[0x0][0x220] ;  /* 0x00008800ff108b82 */ /* 0x000e260000000a00 */
[----:B------:R-:W-:-:S05]  /*34a0*/  ISETP.GE.AND P4, PT, R27, R5, PT ;  /* 0x000000051b00720c */ /* 0x000fca0003f86270 */
[----:B------:R-:W1:Y:S08]  /*34b0*/  @!P0 LDC.64 R22, c[0x0][0x228] ;  /* 0x00008a00ff168b82 */ /* 0x000e700000000a00 */
[----:B------:R-:W-:Y:S01]  /*34c0*/  @!P4 IMAD.IADD R10, R4, 0x1, R27 ;  /* 0x00000001040ac824 */ /* 0x000fe200078e021b */
[----:B------:R-:W2:Y:S01]  /*34d0*/  @!P4 LDC.64 R14, c[0x0][0x220] ;  /* 0x00008800ff0ecb82 */ /* 0x000ea20000000a00 */
[----:B------:R-:W-:-:S05]  /*34e0*/  @!P4 VIADD R27, R27, 0x80 ;  /* 0x000000801b1bc836 */ /* 0x000fca0000000000 */
[----:B------:R-:W-:Y:S01]  /*34f0*/  ISETP.GE.AND P5, PT, R27, R5, PT ;  /* 0x000000051b00720c */ /* 0x000fe20003fa6270 */
[C---:B0-----:R-:W-:Y:S01]  /*3500*/  @!P0 IMAD.WIDE.U32 R16, R7.reuse, 0x2, R16 ;  /* 0x0000000207108825 */ /* 0x041fe200078e0010 */
[----:B------:R-:W0:Y:S01]  /*3510*/  @!P4 LDC.64 R12, c[0x0][0x228] ;  /* 0x00008a00ff0ccb82 */ /* 0x000e220000000a00 */
[----:B------:R-:W-:Y:S02]  /*3520*/  PRMT R20, RZ, 0x7610, R20 ;  /* 0x00007610ff147816 */ /* 0x000fe40000000014 */
[----:B------:R-:W-:Y:S01]  /*3530*/  PRMT R9, RZ, 0x7610, R9 ;  /* 0x00007610ff097816 */ /* 0x000fe20000000009 */
[----:B-1----:R-:W-:Y:S01]  /*3540*/  @!P0 IMAD.WIDE.U32 R22, R7, 0x2, R22 ;  /* 0x0000000207168825 */ /* 0x002fe200078e0016 */
[----:B------:R-:W-:-:S06]  /*3550*/  PRMT R7, RZ, 0x7610, R7 ;  /* 0x00007610ff077816 */ /* 0x000fcc0000000007 */
[----:B------:R-:W-:Y:S01]  /*3560*/  @!P5 IADD3 R11, R4, R27, RZ ;  /* 0x0000001b040bd210 */ /* 0x000fe20007ffe0ff */
[----:B------:R-:W-:Y:S01]  /*3570*/  @!P5 VIADD R27, R27, 0x80 ;  /* 0x000000801b1bd836 */ /* 0x000fe20000000000 */
[----:B------:R-:W1:Y:S01]  /*3580*/  @!P5 LDC.64 R2, c[0x0][0x228] ;  /* 0x00008a00ff02db82 */ /* 0x000e620000000a00 */
[----:B------:R-:W5:Y:S03]  /*3590*/  @!P0 LDG.E.U16 R8, desc[UR4][R22.64] ;  /* 0x0000000416088981 */ /* 0x000f66000c1e1500 */
[CC--:B------:R-:W-:Y:S01]  /*35a0*/  ISETP.GE.AND P3, PT, R27.reuse, R5.reuse, PT ;  /* 0x000000051b00720c */ /* 0x0c0fe20003f66270 */
[----:B--2---:R-:W-:Y:S01]  /*35b0*/  @!P4 IMAD.WIDE.U32 R14, R10, 0x2, R14 ;  /* 0x000000020a0ec825 */ /* 0x004fe200078e000e */
[----:B------:R2:W5:Y:S02]  /*35c0*/  @!P0 LDG.E.U16 R7, desc[UR4][R16.64] ;  /* 0x0000000410078981 */ /* 0x000564000c1e1500 */
[----:B------:R-:W3:Y:S02]  /*35d0*/  @!P5 LDC.64 R24, c[0x0][0x220] ;  /* 0x00008800ff18db82 */ /* 0x000ee40000000a00 */
[----:B------:R4:W5:Y:S07]  /*35e0*/  @!P4 LDG.E.U16 R9, desc[UR4][R14.64] ;  /* 0x000000040e09c981 */ /* 0x00096e000c1e1500 */
[----:B------:R-:W-:Y:S01]  /*35f0*/  @!P3 IMAD.IADD R21, R4, 0x1, R27 ;  /* 0x000000010415b824 */ /* 0x000fe200078e021b */
[----:B------:R-:W-:Y:S01]  /*3600*/  @!P3 IADD3 R27, R27, 0x80, RZ ;  /* 0x000000801b1bb810 */ /* 0x000fe20007ffe0ff */
[----:B------:R-:W3:Y:S03]  /*3610*/  @!P3 LDC.64 R28, c[0x0][0x220] ;  /* 0x00008800ff1cbb82 */ /* 0x000ee60000000a00 */
[----:B------:R-:W-:-:S05]  /*3620*/  ISETP.GE.AND P1, PT, R27, R5, PT ;  /* 0x000000051b00720c */ /* 0x000fca0003f26270 */
[----:B------:R-:W3:Y:S08]  /*3630*/  @!P3 LDC.64 R18, c[0x0][0x228] ;  /* 0x00008a00ff12bb82 */ /* 0x000ef00000000a00 */
[----:B------:R-:W-:Y:S01]  /*3640*/  @!P1 IMAD.IADD R0, R4, 0x1, R27 ;  /* 0x0000000104009824 */ /* 0x000fe200078e021b */
[----:B--2---:R-:W2:Y:S01]  /*3650*/  @!P1 LDC.64 R16, c[0x0][0x220] ;  /* 0x00008800ff109b82 */ /* 0x004ea20000000a00 */
        /* <DEDUP_REMOVED lines=8> */
[----:B------:R-:W2:Y:S01]  /*36e0*/  @!P2 LDC.64 R22, c[0x0][0x228] ;  /* 0x00008a00ff16ab82 */ /* 0x000ea20000000a00 */
[----:B0-----:R-:W-:Y:S01]  /*36f0*/  @!P2 IADD3 R3, R4, R27, RZ ;  /* 0x0000001b0403a210 */ /* 0x001fe20007ffe0ff */
[----:B------:R-:W-:-:S06]  /*3700*/  @!P2 VIADD R27, R27, 0x80 ;  /* 0x000000801b1ba836 */ /* 0x000fcc0000000000 */
[----:B----4-:R-:W0:Y:S01]  /*3710*/  @!P2 LDC.64 R12, c[0x0][0x220] ;  /* 0x00008800ff0cab82 */ /* 0x010e220000000a00 */
[----:B------:R-:W-:Y:S01]  /*3720*/  ISETP.GE.AND P4, PT, R27, R5, PT ;  /* 0x000000051b00720c */ /* 0x000fe20003f86270 */
[----:B---3--:R-:W-:Y:S01]  /*3730*/  @!P5 IMAD.WIDE.U32 R24, R11, 0x2, R24 ;  /* 0x000000020b18d825 */ /* 0x008fe200078e0018 */
[----:B------:R-:W-:-:S03]  /*3740*/  PRMT R11, RZ, 0x7610, R11 ;  /* 0x00007610ff0b7816 */ /* 0x000fc6000000000b */
[----:B------:R-:W-:-:S03]  /*3750*/  @!P3 IMAD.WIDE.U32 R28, R21, 0x2, R28 ;  /* 0x00000002151cb825 */ /* 0x000fc600078e001c */
[----:B------:R3:W5:Y:S01]  /*3760*/  @!P5 LDG.E.U16 R11, desc[UR4][R24.64] ;  /* 0x00000004180bd981 */ /* 0x000762000c1e1500 */
[----:B------:R-:W-:Y:S01]  /*3770*/  @!P3 IMAD.WIDE.U32 R18, R21, 0x2, R18 ;  /* 0x000000021512b825 */ /* 0x000fe200078e0012 */
[----:B------:R-:W-:-:S06]  /*3780*/  PRMT R21, RZ, 0x7610, R21 ;  /* 0x00007610ff157816 */ /* 0x000fcc0000000015 */
[----:B------:R4:W5:Y:S01]  /*3790*/  @!P3 LDG.E.U16 R21, desc[UR4][R28.64] ;  /* 0x000000041c15b981 */ /* 0x000962000c1e1500 */
[----:B---3--:R-:W-:-:S06]  /*37a0*/  PRMT R24, RZ, 0x7610, R24 ;  /* 0x00007610ff187816 */ /* 0x008fcc0000000018 */
[----:B------:R3:W5:Y:S01]  /*37b0*/  @!P3 LDG.E.U16 R24, desc[UR4][R18.64] ;  /* 0x000000041218b981 */ /* 0x000762000c1e1500 */
[----:B----4-:R-:W-:Y:S01]  /*37c0*/  @!P4 IMAD.IADD R29, R4, 0x1, R27 ;  /* 0x00000001041dc824 */ /* 0x010fe200078e021b */
[----:B------:R-:W-:-:S04]  /*37d0*/  @!P4 IADD3 R27, R27, 0x80, RZ ;  /* 0x000000801b1bc810 */ /* 0x000fc80007ffe0ff */
[----:B------:R-:W-:Y:S01]  /*37e0*/  ISETP.GE.AND P3, PT, R27, R5, PT ;  /* 0x000000051b00720c */ /* 0x000fe20003f66270 */
[C---:B0-----:R-:W-:Y:S01]  /*37f0*/  @!P2 IMAD.WIDE.U32 R12, R3.reuse, 0x2, R12 ;  /* 0x00000002030ca825 */ /* 0x041fe200078e000c */
[----:B------:R-:W-:Y:S01]  /*3800*/  PRMT R25, RZ, 0x7610, R25 ;  /* 0x00007610ff197816 */ /* 0x000fe20000000019 */
[----:B---3--:R-:W0:Y:S02]  /*3810*/  @!P4 LDC.64 R18, c[0x0][0x220] ;  /* 0x00008800ff12cb82 */ /* 0x008e240000000a00 */
[----:B--2---:R-:W-:Y:S01]  /*3820*/  @!P2 IMAD.WIDE.U32 R22, R3, 0x2, R22 ;  /* 0x000000020316a825 */ /* 0x004fe200078e0016 */
        /* <DEDUP_REMOVED lines=27> */
[----:B----45:R-:W-:Y:S02]  /*39e0*/  HADD2.F32 R17, -RZ, R8.H0_H0 ;  /* 0x20000008ff117230 */ /* 0x030fe40000004100 */
        /* <DEDUP_REMOVED lines=33> */
.L_x_5284:
[----:B------:R-:W-:Y:S01]  /*3c00*/  FSETP.GEU.FTZ.AND P0, PT, R19, -R12, PT ;  /* 0x8000000c1300720b */ /* 0x000fe20003f1e000 */
[----:B------:R-:W-:-:S12]  /*3c10*/  FADD.FTZ R16, R16, -1 ;  /* 0xbf80000010107421 */ /* 0x000fd80000010000 */
[----:B------:R-:W-:-:S07]  /*3c20*/  @!P0 FADD.FTZ R16, R16, -1 ;  /* 0xbf80000010108421 */ /* 0x000fce0000010000 */
.L_x_5283:
[----:B------:R-:W-:Y:S05]  /*3c30*/  BSYNC B2 ;  /* 0x0000000000027941 */ /* 0x000fea0003800000 */
.L_x_5282:
[----:B------:R-:W-:Y:S01]  /*3c40*/  FFMA.FTZ R15, -R12, R16, R15 ;  /* 0x000000100c0f7223 */ /* 0x000fe2000001010f */
[----:B------:R-:W-:Y:S06]  /*3c50*/  BRA `(.L_x_5280) ;  /* 0x0000000000807947 */ /* 0x000fec0003800000 */
.L_x_5281:
[----:B------:R-:W-:Y:S01]  /*3c60*/  VIADD R12, R16, 0xf4800000 ;  /* 0xf4800000100c7836 */ /* 0x000fe20000000000 */
[----:B------:R-:W-:Y:S01]  /*3c70*/  BSSY B2, `(.L_x_5285) ;  /* 0x0000019000027945 */ /* 0x000fe20003800000 */
[----:B------:R-:W-:-:S03]  /*3c80*/  HADD2.F32 R17, -RZ, R8.H0_H0 ;  /* 0x20000008ff117230 */ /* 0x000fc60000004100 */
[----:B------:R-:W-:Y:S02]  /*3c90*/  LOP3.LUT R12, R12, 0xff800000, RZ, 0xc0, !PT ;  /* 0xff8000000c0c7812 */ /* 0x000fe400078ec0ff */
[----:B------:R-:W-:Y:S02]  /*3ca0*/  FSETP.GT.FTZ.AND P0, PT, |R17|, RZ, PT ;  /* 0x000000ff1100720b */ /* 0x000fe40003f14200 */
[----:B------:R-:W-:-:S04]  /*3cb0*/  IADD3 R12, R15, -R12, RZ ;  /* 0x8000000c0f0c7210 */ /* 0x000fc80007ffe0ff */
[----:B------:R-:W-:Y:S02]  /*3cc0*/  LOP3.LUT P1, R18, R12, 0xff800000, RZ, 0xc0, !PT ;  /* 0xff8000000c127812 */ /* 0x000fe4000782c0ff */
[----:B------:R-:W-:-:S04]  /*3cd0*/  LOP3.LUT R12, R15, 0x7fffff, RZ, 0xc0, !PT ;  /* 0x007fffff0f0c7812 */ /* 0x000fc800078ec0ff */
[----:B------:R-:W-:-:S07]  /*3ce0*/  LOP3.LUT R19, R12, 0x3f800000, RZ, 0xfc, !PT ;  /* 0x3f8000000c137812 */ /* 0x000fce00078efcff */
[----:B------:R-:W-:Y:S05]  /*3cf0*/  @!P1 BRA `(.L_x_5286) ;  /* 0x0000000000409947 */ /* 0x000fea0003800000 */
[----:B------:R-:W-:-:S04]  /*3d00*/  LOP3.LUT R17, R16, 0x7fffff, RZ, 0xc0, !PT ;  /* 0x007fffff10117812 */ /* 0x000fc800078ec0ff */
[----:B------:R-:W-:-:S04]  /*3d10*/  LOP3.LUT R17, R17, 0x3f800000, RZ, 0xfc, !PT ;  /* 0x3f80000011117812 */ /* 0x000fc800078efcff */
[----:B------:R0:W1:Y:S03]  /*3d20*/  MUFU.RCP R12, R17 ;  /* 0x00000011000c7308 */ /* 0x0000660000001000 */
.L_x_5287:
        /* <DEDUP_REMOVED lines=13> */
.L_x_5286:
[----:B------:R-:W-:Y:S05]  /*3e00*/  BSYNC B2 ;  /* 0x0000000000027941 */ /* 0x000fea0003800000 */
.L_x_5285:
[----:B------:R-:W-:Y:S01]  /*3e10*/  LOP3.LUT R16, R16, 0xff800000, RZ, 0xc0, !PT ;  /* 0xff80000010107812 */ /* 0x000fe200078ec0ff */
[----:B------:R-:W-:Y:S01]  /*3e20*/  FMUL.FTZ R19, R19, 1.1920928955078125e-07 ;  /* 0x3400000013137820 */ /* 0x000fe20000410000 */
[----:B------:R-:W-:-:S04]  /*3e30*/  ISETP.GT.U32.OR P0, PT, R15, 0x7f7fffff, !P0 ;  /* 0x7f7fffff0f00780c */ /* 0x000fc80004704470 */
[----:B------:R-:W-:-:S05]  /*3e40*/  FSEL R16, R16, +QNAN , !P0 ;  /* 0x7fffffff10107808 */ /* 0x000fca0004000000 */
[----:B------:R-:W-:-:S07]  /*3e50*/  FMUL.FTZ R15, R16, R19 ;  /* 0x00000013100f7220 */ /* 0x000fce0000410000 */
.L_x_5280:
[----:B------:R-:W-:Y:S05]  /*3e60*/  BSYNC B0 ;  /* 0x0000000000007941 */ /* 0x000fea0003800000 */
.L_x_5279:
        /* <DEDUP_REMOVED lines=28> */
.L_x_5278:
[----:B------:R-:W-:Y:S05]  /*4030*/  BSYNC B1 ;  /* 0x0000000000017941 */ /* 0x000fea0003800000 */
.L_x_5277:
[----:B-----5:R-:W-:Y:S01]  /*4040*/  IADD3 R8, R6, 0x80, RZ ;  /* 0x0000008006087810 */ /* 0x020fe20007ffe0ff */
[----:B------:R-:W-:Y:S03]  /*4050*/  BSSY B1, `(.L_x_5288) ;  /* 0x0000069000017945 */ /* 0x000fe60003800000 */
[----:B------:R-:W-:-:S13]  /*4060*/  ISETP.GE.AND P0, PT, R8, R5, PT ;  /* 0x000000050800720c */ /* 0x000fda0003f06270 */
[----:B------:R-:W-:Y:S05]  /*4070*/  @P0 BRA `(.L_x_5289) ;  /* 0x0000000400980947 */ /* 0x000fea0003800000 */
[----:B------:R-:W-:Y:S02]  /*4080*/  HADD2.F32 R7, -RZ, R10.H0_H0 ;  /* 0x2000000aff077230 */ /* 0x000fe40000004100 */
[----:B----4-:R-:W-:-:S03]  /*4090*/  HADD2.F32 R15, -RZ, R9.H0_H0 ;  /* 0x20000009ff0f7230 */ /* 0x010fc60000004100 */
        /* <DEDUP_REMOVED lines=32> */
.L_x_5295:
[----:B------:R-:W-:Y:S01]  /*42a0*/  FSETP.GEU.FTZ.AND P0, PT, R18, -R15, PT ;  /* 0x8000000f1200720b */ /* 0x000fe20003f1e000 */
[----:B------:R-:W-:-:S12]  /*42b0*/  FADD.FTZ R19, R19, -1 ;  /* 0xbf80000013137421 */ /* 0x000fd80000010000 */
[----:B------:R-:W-:-:S07]  /*42c0*/  @!P0 FADD.FTZ R19, R19, -1 ;  /* 0xbf80000013138421 */ /* 0x000fce0000010000 */
.L_x_5294:
[----:B------:R-:W-:Y:S05]  /*42d0*/  BSYNC B2 ;  /* 0x0000000000027941 */ /* 0x000fea0003800000 */
.L_x_5293:
[----:B------:R-:W-:Y:S01]  /*42e0*/  FFMA.FTZ R14, -R15, R19, R14 ;  /* 0x000000130f0e7223 */ /* 0x000fe2000001010e */
[----:B------:R-:W-:Y:S06]  /*42f0*/  BRA `(.L_x_5291) ;  /* 0x0000000000807947 */ /* 0x000fec0003800000 */
.L_x_5292:
[----:B------:R-:W-:Y:S01]  /*4300*/  VIADD R7, R15, 0xf4800000 ;  /* 0xf48000000f077836 */ /* 0x000fe20000000000 */
[----:B------:R-:W-:Y:S01]  /*4310*/  BSSY B2, `(.L_x_5296) ;  /* 0x0000019000027945 */ /* 0x000fe20003800000 */
[----:B------:R-:W-:-:S03]  /*4320*/  HADD2.F32 R16, -RZ, R10.H0_H0 ;  /* 0x2000000aff107230 */ /* 0x000fc60000004100 */
        /* <DEDUP_REMOVED lines=10> */
.L_x_5298:
        /* <DEDUP_REMOVED lines=13> */
.L_x_5297:
[----:B------:R-:W-:Y:S05]  /*44a0*/  BSYNC B2 ;  /* 0x0000000000027941 */ /* 0x000fea0003800000 */
.L_x_5296:
[----:B------:R-:W-:Y:S01]  /*44b0*/  LOP3.LUT R15, R15, 0xff800000, RZ, 0xc0, !PT ;  /* 0xff8000000f0f7812 */ /* 0x000fe200078ec0ff */
[----:B------:R-:W-:Y:S01]  /*44c0*/  FMUL.FTZ R18, R18, 1.1920928955078125e-07 ;  /* 0x3400000012127820 */ /* 0x000fe20000410000 */
[----:B------:R-:W-:-:S04]  /*44d0*/  ISETP.GT.U32.OR P0, PT, R14, 0x7f7fffff, !P0 ;  /* 0x7f7fffff0e00780c */ /* 0x000fc80004704470 */
[----:B------:R-:W-:-:S05]  /*44e0*/  FSEL R15, R15, +QNAN , !P0 ;  /* 0x7fffffff0f0f7808 */ /* 0x000fca0004000000 */
[----:B------:R-:W-:-:S07]  /*44f0*/  FMUL.FTZ R14, R15, R18 ;  /* 0x000000120f0e7220 */ /* 0x000fce0000410000 */
.L_x_5291:
[----:B------:R-:W-:Y:S05]  /*4500*/  BSYNC B0 ;  /* 0x0000000000007941 */ /* 0x000fea0003800000 */
.L_x_5290:
[--C-:B------:R-:W-:Y:S01]  /*4510*/  HADD2.F32 R7, -RZ, R9.reuse.H0_H0 ;  /* 0x20000009ff077230 */ /* 0x100fe20000004100 */
[C---:B------:R-:W-:Y:S01]  /*4520*/  FSETP.GTU.FTZ.AND P0, PT, |R14|.reuse, +INF , PT ;  /* 0x7f8000000e00780b */ /* 0x040fe20003f1c200 */
[----:B------:R-:W-:Y:S02]  /*4530*/  HADD2.F32 R15, -RZ, R10.H0_H0 ;  /* 0x2000000aff0f7230 */ /* 0x000fe40000004100 */
[----:B------:R-:W-:Y:S01]  /*4540*/  HADD2.F32 R9, -RZ, R9.H0_H0 ;  /* 0x20000009ff097230 */ /* 0x000fe20000004100 */
        /* <DEDUP_REMOVED lines=25> */
.L_x_5289:
[----:B------:R-:W-:Y:S05]  /*46e0*/  BSYNC B1 ;  /* 0x0000000000017941 */ /* 0x000fea0003800000 */
.L_x_5288:
[----:B------:R-:W-:Y:S01]  /*46f0*/  VIADD R10, R6, 0x100 ;  /* 0x00000100060a7836 */ /* 0x000fe20000000000 */
[----:B------:R-:W-:Y:S04]  /*4700*/  BSSY B1, `(.L_x_5299) ;  /* 0x0000068000017945 */ /* 0x000fe80003800000 */
[----:B------:R-:W-:-:S13]  /*4710*/  ISETP.GE.AND P0, PT, R10, R5, PT ;  /* 0x000000050a00720c */ /* 0x000fda0003f06270 */
[----:B------:R-:W-:Y:S05]  /*4720*/  @P0 BRA `(.L_x_5300) ;  /* 0x0000000400940947 */ /* 0x000fea0003800000 */
[----:B----4-:R-:W-:Y:S02]  /*4730*/  HADD2.F32 R15, -RZ, R20.H0_H0 ;  /* 0x20000014ff0f7230 */ /* 0x010fe40000004100 */
        /* <DEDUP_REMOVED lines=13> */
[----:B0-----:R-:W-:Y:S01]  /*4810*/  FADD.FTZ R16, |R15|, -RZ ;  /* 0x800000ff0f107221 */ /* 0x001fe20000010200 */
        /* <DEDUP_REMOVED lines=19> */
.L_x_5306:
[----:B------:R-:W-:Y:S01]  /*4950*/  FSETP.GEU.FTZ.AND P0, PT, R18, -R16, PT ;  /* 0x800000101200720b */ /* 0x000fe20003f1e000 */
[----:B------:R-:W-:-:S12]  /*4960*/  FADD.FTZ R28, R28, -1 ;  /* 0xbf8000001c1c7421 */ /* 0x000fd80000010000 */
[----:B------:R-:W-:-:S07]  /*4970*/  @!P0 FADD.FTZ R28, R28, -1 ;  /* 0xbf8000001c1c8421 */ /* 0x000fce0000010000 */
.L_x_5305:
[----:B------:R-:W-:Y:S05]  /*4980*/  BSYNC B2 ;  /* 0x0000000000027941 */ /* 0x000fea0003800000 */
.L_x_5304:
[----:B------:R-:W-:Y:S01]  /*4990*/  FFMA.FTZ R9, -R16, R28, R9 ;  /* 0x0000001c10097223 */ /* 0x000fe20000010109 */
[----:B------:R-:W-:Y:S06]  /*49a0*/  BRA `(.L_x_5302) ;  /* 0x0000000000807947 */ /* 0x000fec0003800000 */
.L_x_5303:
[----:B------:R-:W-:Y:S01]  /*49b0*/  IADD3 R15, R7, -0xb800000, RZ ;  /* 0xf4800000070f7810 */ /* 0x000fe20007ffe0ff */
[----:B0-----:R-:W-:Y:S01]  /*49c0*/  HADD2.F32 R17, -RZ, R20.H0_H0 ;  /* 0x20000014ff117230 */ /* 0x001fe20000004100 */
[----:B------:R-:W-:Y:S02]  /*49d0*/  BSSY B2, `(.L_x_5307) ;  /* 0x000001b000027945 */ /* 0x000fe40003800000 */
[----:B------:R-:W-:Y:S02]  /*49e0*/  LOP3.LUT R16, R15, 0xff800000, RZ, 0xc0, !PT ;  /* 0xff8000000f107812 */ /* 0x000fe400078ec0ff */
[----:B------:R-:W-:-:S03]  /*49f0*/  FSETP.GT.FTZ.AND P0, PT, |R17|, RZ, PT ;  /* 0x000000ff1100720b */ /* 0x000fc60003f14200 */
[C---:B------:R-:W-:Y:S01]  /*4a00*/  IMAD.IADD R15, R9.reuse, 0x1, -R16 ;  /* 0x00000001090f7824 */ /* 0x040fe200078e0a10 */
[C---:B------:R-:W-:Y:S02]  /*4a10*/  LOP3.LUT R16, R9.reuse, 0x7fffff, RZ, 0xc0, !PT ;  /* 0x007fffff09107812 */ /* 0x040fe400078ec0ff */
[----:B------:R-:W-:Y:S02]  /*4a20*/  ISETP.GT.U32.OR P0, PT, R9, 0x7f7fffff, !P0 ;  /* 0x7f7fffff0900780c */ /* 0x000fe40004704470 */
        /* <DEDUP_REMOVED lines=8> */
.L_x_5309:
        /* <DEDUP_REMOVED lines=13> */
.L_x_5308:
[----:B------:R-:W-:Y:S05]  /*4b80*/  BSYNC B2 ;  /* 0x0000000000027941 */ /* 0x000fea0003800000 */
.L_x_5307:
[----:B0-----:R-:W-:-:S04]  /*4b90*/  FMUL.FTZ R16, R17, 1.1920928955078125e-07 ;  /* 0x3400000011107820 */ /* 0x001fc80000410000 */
[----:B------:R-:W-:-:S07]  /*4ba0*/  FMUL.FTZ R9, R9, R16 ;  /* 0x0000001009097220 */ /* 0x000fce0000410000 */
.L_x_5302:
[----:B------:R-:W-:Y:S05]  /*4bb0*/  BSYNC B0 ;  /* 0x0000000000007941 */ /* 0x000fea0003800000 */
.L_x_5301:
        /* <DEDUP_REMOVED lines=28> */
.L_x_5300:
[----:B------:R-:W-:Y:S05]  /*4d80*/  BSYNC B1 ;  /* 0x0000000000017941 */ /* 0x000fea0003800000 */
.L_x_5299:
        /* <DEDUP_REMOVED lines=38> */
.L_x_5317:
[----:B------:R-:W-:Y:S01]  /*4ff0*/  FSETP.GEU.FTZ.AND P0, PT, R16, -R20, PT ;  /* 0x800000141000720b */ /* 0x000fe20003f1e000 */
[----:B------:R-:W-:-:S12]  /*5000*/  FADD.FTZ R18, R18, -1 ;  /* 0xbf80000012127421 */ /* 0x000fd80000010000 */
[----:B------:R-:W-:-:S07]  /*5010*/  @!P0 FADD.FTZ R18, R18, -1 ;  /* 0xbf80000012128421 */ /* 0x000fce0000010000 */
.L_x_5316:
[----:B------:R-:W-:Y:S05]  /*5020*/  BSYNC B2 ;  /* 0x0000000000027941 */ /* 0x000fea0003800000 */
.L_x_5315:
[----:B------:R-:W-:Y:S01]  /*5030*/  FFMA.FTZ R11, -R20, R18, R11 ;  /* 0x00000012140b7223 */ /* 0x000fe2000001010b */
[----:B------:R-:W-:Y:S06]  /*5040*/  BRA `(.L_x_5313) ;  /* 0x00000000007c7947 */ /* 0x000fec0003800000 */
.L_x_5314:
[----:B0-----:R-:W-:Y:S01]  /*5050*/  VIADD R16, R7, 0xf4800000 ;  /* 0xf480000007107836 */ /* 0x001fe20000000000 */
        /* <DEDUP_REMOVED lines=14> */
.L_x_5320:
        /* <DEDUP_REMOVED lines=13> */
.L_x_5319:
[----:B------:R-:W-:Y:S05]  /*5210*/  BSYNC B2 ;  /* 0x0000000000027941 */ /* 0x000fea0003800000 */
.L_x_5318:
[----:B0-----:R-:W-:-:S04]  /*5220*/  FMUL.FTZ R16, R17, 1.1920928955078125e-07 ;  /* 0x3400000011107820 */ /* 0x001fc80000410000 */
[----:B------:R-:W-:-:S07]  /*5230*/  FMUL.FTZ R11, R11, R16 ;  /* 0x000000100b0b7220 */ /* 0x000fce0000410000 */
.L_x_5313:
[----:B------:R-:W-:Y:S05]  /*5240*/  BSYNC B0 ;  /* 0x0000000000007941 */ /* 0x000fea0003800000 */
.L_x_5312:
        /* <DEDUP_REMOVED lines=28> */
.L_x_5311:
[----:B------:R-:W-:Y:S05]  /*5410*/  BSYNC B1 ;  /* 0x0000000000017941 */ /* 0x000fea0003800000 */
.L_x_5310:
[----:B------:R-:W-:Y:S01]  /*5420*/  IADD3 R10, R6, 0x200, RZ ;  /* 0x00000200060a7810 */ /* 0x000fe20007ffe0ff */
[----:B------:R-:W-:Y:S03]  /*5430*/  BSSY B1, `(.L_x_5321) ;  /* 0x0000069000017945 */ /* 0x000fe60003800000 */
[----:B------:R-:W-:-:S13]  /*5440*/  ISETP.GE.AND P0, PT, R10, R5, PT ;  /* 0x000000050a00720c */ /* 0x000fda0003f06270 */
[----:B------:R-:W-:Y:S05]  /*5450*/  @P0 BRA `(.L_x_5322) ;  /* 0x0000000400980947 */ /* 0x000fea0003800000 */
[----:B0---4-:R-:W-:Y:S02]  /*5460*/  HADD2.F32 R17, -RZ, R0.H0_H0 ;  /* 0x20000000ff117230 */ /* 0x011fe40000004100 */
        /* <DEDUP_REMOVED lines=33> */
.L_x_5328:
[----:B------:R-:W-:Y:S01]  /*5680*/  FSETP.GEU.FTZ.AND P0, PT, R16, -R20, PT ;  /* 0x800000141000720b */ /* 0x000fe20003f1e000 */
[----:B------:R-:W-:-:S12]  /*5690*/  FADD.FTZ R18, R18, -1 ;  /* 0xbf80000012127421 */ /* 0x000fd80000010000 */
[----:B------:R-:W-:-:S07]  /*56a0*/  @!P0 FADD.FTZ R18, R18, -1 ;  /* 0xbf80000012128421 */ /* 0x000fce0000010000 */
.L_x_5327:
[----:B------:R-:W-:Y:S05]  /*56b0*/  BSYNC B2 ;  /* 0x0000000000027941 */ /* 0x000fea0003800000 */
.L_x_5326:
[----:B------:R-:W-:Y:S01]  /*56c0*/  FFMA.FTZ R15, -R20, R18, R15 ;  /* 0x00000012140f7223 */ /* 0x000fe2000001010f */
[----:B------:R-:W-:Y:S06]  /*56d0*/  BRA `(.L_x_5324) ;  /* 0x0000000000847947 */ /* 0x000fec0003800000 */
.L_x_5325:
        /* <DEDUP_REMOVED lines=12> */
[----:B------:R-:W-:Y:S02]  /*57a0*/  LOP3.LUT R16, R7, 0x7fffff, RZ, 0xc0, !PT ;  /* 0x007fffff07107812 */ /* 0x000fe400078ec0ff */
[----:B------:R-:W-:Y:S02]  /*57b0*/  MOV R19, R18 ;  /* 0x0000001200137202 */ /* 0x000fe40000000f00 */
[----:B------:R-:W-:-:S04]  /*57c0*/  LOP3.LUT R16, R16, 0x3f800000, RZ, 0xfc, !PT ;  /* 0x3f80000010107812 */ /* 0x000fc800078efcff */
[----:B------:R0:W1:Y:S03]  /*57d0*/  MUFU.RCP R7, R16 ;  /* 0x0000001000077308 */ /* 0x0000660000001000 */
.L_x_5331:
        /* <DEDUP_REMOVED lines=11> */
[----:B------:R-:W-:Y:S02]  /*5890*/  ISETP.NE.AND P0, PT, R19, RZ, PT ;  /* 0x000000ff1300720c */ /* 0x000fe40003f05270 */
[----:B------:R-:W-:-:S11]  /*58a0*/  MOV R18, R19 ;  /* 0x0000001300127202 */ /* 0x000fd60000000f00 */
[----:B------:R-:W-:Y:S05]  /*58b0*/  @P0 BRA P1, `(.L_x_5331) ;  /* 0xfffffffc00c80947 */ /* 0x000fea000083ffff */
.L_x_5330:
[----:B------:R-:W-:Y:S05]  /*58c0*/  BSYNC B2 ;  /* 0x0000000000027941 */ /* 0x000fea0003800000 */
.L_x_5329:
[----:B------:R-:W-:-:S04]  /*58d0*/  FMUL.FTZ R18, R18, 1.1920928955078125e-07 ;  /* 0x3400000012127820 */ /* 0x000fc80000410000 */
[----:B------:R-:W-:-:S07]  /*58e0*/  FMUL.FTZ R15, R15, R18 ;  /* 0x000000120f0f7220 */ /* 0x000fce0000410000 */
.L_x_5324:
[----:B------:R-:W-:Y:S05]  /*58f0*/  BSYNC B0 ;  /* 0x0000000000007941 */ /* 0x000fea0003800000 */
.L_x_5323:
[C---:B------:R-:W-:Y:S01]  /*5900*/  FSETP.GTU.FTZ.AND P0, PT, |R15|.reuse, +INF , PT ;  /* 0x7f8000000f00780b */ /* 0x040fe20003f1c200 */
[----:B0-----:R-:W-:Y:S01]  /*5910*/  HADD2.F32 R16, -RZ, R0.H0_H0 ;  /* 0x20000000ff107230 */ /* 0x001fe20000004100 */
[C---:B------:R-:W-:Y:S01]  /*5920*/  LOP3.LUT R10, R15.reuse, 0x80000000, R10, 0xb8, !PT ;  /* 0x800000000f0a7812 */ /* 0x040fe200078eb80a */
[----:B------:R-:W-:Y:S02]  /*5930*/  HADD2.F32 R0, -RZ, R25.H0_H0 ;  /* 0x20000019ff007230 */ /* 0x000fe40000004100 */
        /* <DEDUP_REMOVED lines=16> */
[----:B------:R-:W0:Y:S02]  /*5a40*/  FRND.FTZ.FLOOR R7, R10 ;  /* 0x0000000a00077307 */ /* 0x000e240000215000 */
[----:B0-----:R-:W-:-:S05]  /*5a50*/  F2FP.F16.F32.PACK_AB R7, RZ, R7 ;  /* 0x00000007ff07723e */ /* 0x001fca00000000ff */
[----:B------:R-:W-:-:S05]  /*5a60*/  HADD2.F32 R15, -RZ, R7.H0_H0 ;  /* 0x20000007ff0f7230 */ /* 0x000fca0000004100 */
[----:B------:R-:W-:-:S05]  /*5a70*/  FADD.FTZ R15, -R15, R10 ;  /* 0x0000000a0f0f7221 */ /* 0x000fca0000010100 */
[----:B------:R-:W-:-:S13]  /*5a80*/  FSETP.GT.FTZ.AND P0, PT, R15, 0.5, PT ;  /* 0x3f0000000f00780b */ /* 0x000fda0003f14000 */
[----:B------:R-:W-:-:S05]  /*5a90*/  @P0 HADD2.F32 R0, -RZ, R7.H0_H0 ;  /* 0x20000007ff000230 */ /* 0x000fca0000004100 */
[----:B------:R-:W-:-:S05]  /*5aa0*/  @P0 FADD.FTZ R0, R0, 1 ;  /* 0x3f80000000000421 */ /* 0x000fca0000010000 */
[----:B------:R-:W-:-:S07]  /*5ab0*/  @P0 F2FP.F16.F32.PACK_AB R7, RZ, R0 ;  /* 0x00000000ff07023e */ /* 0x000fce00000000ff */
.L_x_5322:
[----:B------:R-:W-:Y:S05]  /*5ac0*/  BSYNC B1 ;  /* 0x0000000000017941 */ /* 0x000fea0003800000 */
.L_x_5321:
[----:B------:R-:W-:Y:S01]  /*5ad0*/  VIADD R0, R6, 0x280 ;  /* 0x0000028006007836 */ /* 0x000fe20000000000 */
[----:B------:R-:W-:Y:S04]  /*5ae0*/  BSSY B1, `(.L_x_5332) ;  /* 0x000006a000017945 */ /* 0x000fe80003800000 */
        /* <DEDUP_REMOVED lines=36> */
.L_x_5339:
[----:B------:R-:W-:Y:S01]  /*5d30*/  FSETP.GEU.FTZ.AND P0, PT, R17, -R21, PT ;  /* 0x800000151100720b */ /* 0x000fe20003f1e000 */
[----:B------:R-:W-:-:S12]  /*5d40*/  FADD.FTZ R19, R19, -1 ;  /* 0xbf80000013137421 */ /* 0x000fd80000010000 */
[----:B------:R-:W-:-:S07]  /*5d50*/  @!P0 FADD.FTZ R19, R19, -1 ;  /* 0xbf80000013138421 */ /* 0x000fce0000010000 */
.L_x_5338:
[----:B------:R-:W-:Y:S05]  /*5d60*/  BSYNC B2 ;  /* 0x0000000000027941 */ /* 0x000fea0003800000 */
.L_x_5337:
[----:B------:R-:W-:Y:S01]  /*5d70*/  FFMA.FTZ R10, -R21, R19, R10 ;  /* 0x00000013150a7223 */ /* 0x000fe2000001010a */
[----:B------:R-:W-:Y:S06]  /*5d80*/  BRA `(.L_x_5335) ;  /* 0x0000000000887947 */ /* 0x000fec0003800000 */
.L_x_5336:
        /* <DEDUP_REMOVED lines=10> */
[----:B------:R-:W-:Y:S02]  /*5e30*/  FSEL R10, R10, +QNAN , !P0 ;  /* 0x7fffffff0a0a7808 */ /* 0x000fe40004000000 */
[----:B------:R-:W-:-:S07]  /*5e40*/  MOV R19, R17 ;  /* 0x0000001100137202 */ /* 0x000fce0000000f00 */
[----:B------:R-:W-:Y:S05]  /*5e50*/  @!P1 BRA `(.L_x_5341) ;  /* 0x0000000000489947 */ /* 0x000fea0003800000 */
[----:B------:R-:W-:Y:S01]  /*5e60*/  LOP3.LUT R16, R21, 0x7fffff, RZ, 0xc0, !PT ;  /* 0x007fffff15107812 */ /* 0x000fe200078ec0ff */
[----:B------:R-:W-:Y:S01]  /*5e70*/  IMAD.MOV.U32 R19, RZ, RZ, R17 ;  /* 0x000000ffff137224 */ /* 0x000fe200078e0011 */
[----:B------:R-:W-:Y:S02]  /*5e80*/  MOV R17, R18 ;  /* 0x0000001200117202 */ /* 0x000fe40000000f00 */
[----:B------:R-:W-:-:S04]  /*5e90*/  LOP3.LUT R16, R16, 0x3f800000, RZ, 0xfc, !PT ;  /* 0x3f80000010107812 */ /* 0x000fc800078efcff */
[----:B------:R0:W1:Y:S03]  /*5ea0*/  MUFU.RCP R0, R16 ;  /* 0x0000001000007308 */ /* 0x0000660000001000 */
.L_x_5342:
        /* <DEDUP_REMOVED lines=13> */
.L_x_5341:
[----:B------:R-:W-:Y:S05]  /*5f80*/  BSYNC B2 ;  /* 0x0000000000027941 */ /* 0x000fea0003800000 */
.L_x_5340:
[----:B------:R-:W-:-:S04]  /*5f90*/  FMUL.FTZ R19, R19, 1.1920928955078125e-07 ;  /* 0x3400000013137820 */ /* 0x000fc80000410000 */
[----:B------:R-:W-:-:S07]  /*5fa0*/  FMUL.FTZ R10, R10, R19 ;  /* 0x000000130a0a7220 */ /* 0x000fce0000410000 */
.L_x_5335:
[----:B------:R-:W-:Y:S05]  /*5fb0*/  BSYNC B0 ;  /* 0x0000000000007941 */ /* 0x000fea0003800000 */
.L_x_5334:
        /* <DEDUP_REMOVED lines=28> */
.L_x_5333:
[----:B------:R-:W-:Y:S05]  /*6180*/  BSYNC B1 ;  /* 0x0000000000017941 */ /* 0x000fea0003800000 */
.L_x_5332:
[----:B------:R-:W-:Y:S01]  /*6190*/  VIADD R0, R6, 0x300 ;  /* 0x0000030006007836 */ /* 0x000fe20000000000 */
[----:B------:R-:W-:Y:S04]  /*61a0*/  BSSY B1, `(.L_x_5343) ;  /* 0x000006a000017945 */ /* 0x000fe80003800000 */
[----:B------:R-:W-:-:S13]  /*61b0*/  ISETP.GE.AND P0, PT, R0, R5, PT ;  /* 0x000000050000720c */ /* 0x000fda0003f06270 */
[----:B------:R-:W-:Y:S05]  /*61c0*/  @P0 BRA `(.L_x_5344) ;  /* 0x00000004009c0947 */ /* 0x000fea0003800000 */
[----:B------:R-:W-:Y:S02]  /*61d0*/  HADD2.F32 R0, -RZ, R23.H0_H0 ;  /* 0x20000017ff007230 */ /* 0x000fe40000004100 */
        /* <DEDUP_REMOVED lines=10> */
[----:B----4-:R-:W-:-:S05]  /*6280*/  FMUL.FTZ R19, |R0|, 8388608 ;  /* 0x4b00000000137820 */ /* 0x010fca0000410200 */
        /* <DEDUP_REMOVED lines=22> */
.L_x_5350:
[----:B------:R-:W-:Y:S01]  /*63f0*/  FSETP.GEU.FTZ.AND P0, PT, R17, -R19, PT ;  /* 0x800000131100720b */ /* 0x000fe20003f1e000 */
[----:B------:R-:W-:-:S12]  /*6400*/  FADD.FTZ R15, R15, -1 ;  /* 0xbf8000000f0f7421 */ /* 0x000fd80000010000 */
[----:B------:R-:W-:-:S07]  /*6410*/  @!P0 FADD.FTZ R15, R15, -1 ;  /* 0xbf8000000f0f8421 */ /* 0x000fce0000010000 */
.L_x_5349:
[----:B------:R-:W-:Y:S05]  /*6420*/  BSYNC B2 ;  /* 0x0000000000027941 */ /* 0x000fea0003800000 */
.L_x_5348:
[----:B------:R-:W-:Y:S01]  /*6430*/  FFMA.FTZ R2, -R19, R15, R2 ;  /* 0x0000000f13027223 */ /* 0x000fe20000010102 */
[----:B------:R-:W-:Y:S06]  /*6440*/  BRA `(.L_x_5346) ;  /* 0x0000000000887947 */ /* 0x000fec0003800000 */
.L_x_5347:
        /* <DEDUP_REMOVED lines=8> */
[----:B0-----:R-:W-:Y:S02]  /*64d0*/  LOP3.LUT R16, R0, 0x3f800000, RZ, 0xfc, !PT ;  /* 0x3f80000000107812 */ /* 0x001fe400078efcff */
[----:B------:R-:W-:Y:S02]  /*64e0*/  LOP3.LUT P1, R17, R15, 0xff800000, RZ, 0xc0, !PT ;  /* 0xff8000000f117812 */ /* 0x000fe4000782c0ff */
[----:B------:R-:W-:Y:S02]  /*64f0*/  FSEL R2, R2, +QNAN , !P0 ;  /* 0x7fffffff02027808 */ /* 0x000fe40004000000 */
[----:B------:R-:W-:-:S09]  /*6500*/  MOV R18, R16 ;  /* 0x0000001000127202 */ /* 0x000fd20000000f00 */
[----:B------:R-:W-:Y:S05]  /*6510*/  @!P1 BRA `(.L_x_5352) ;  /* 0x0000000000489947 */ /* 0x000fea0003800000 */
[----:B------:R-:W-:Y:S01]  /*6520*/  LOP3.LUT R15, R19, 0x7fffff, RZ, 0xc0, !PT ;  /* 0x007fffff130f7812 */ /* 0x000fe200078ec0ff */
[----:B------:R-:W-:Y:S01]  /*6530*/  IMAD.MOV.U32 R18, RZ, RZ, R16 ;  /* 0x000000ffff127224 */ /* 0x000fe200078e0010 */
[----:B------:R-:W-:Y:S02]  /*6540*/  MOV R16, R17 ;  /* 0x0000001100107202 */ /* 0x000fe40000000f00 */
[----:B------:R-:W-:-:S04]  /*6550*/  LOP3.LUT R15, R15, 0x3f800000, RZ, 0xfc, !PT ;  /* 0x3f8000000f0f7812 */ /* 0x000fc800078efcff */
[----:B------:R0:W1:Y:S03]  /*6560*/  MUFU.RCP R0, R15 ;  /* 0x0000000f00007308 */ /* 0x0000660000001000 */
.L_x_5353:
        /* <DEDUP_REMOVED lines=13> */
.L_x_5352:
[----:B------:R-:W-:Y:S05]  /*6640*/  BSYNC B2 ;  /* 0x0000000000027941 */ /* 0x000fea0003800000 */
.L_x_5351:
[----:B0-----:R-:W-:-:S04]  /*6650*/  FMUL.FTZ R15, R18, 1.1920928955078125e-07 ;  /* 0x34000000120f7820 */ /* 0x001fc80000410000 */
[----:B------:R-:W-:-:S07]  /*6660*/  FMUL.FTZ R2, R2, R15 ;  /* 0x0000000f02027220 */ /* 0x000fce0000410000 */
.L_x_5346:
[----:B------:R-:W-:Y:S05]  /*6670*/  BSYNC B0 ;  /* 0x0000000000007941 */ /* 0x000fea0003800000 */
.L_x_5345:
        /* <DEDUP_REMOVED lines=28> */
.L_x_5344:
[----:B------:R-:W-:Y:S05]  /*6840*/  BSYNC B1 ;  /* 0x0000000000017941 */ /* 0x000fea0003800000 */
.L_x_5343:
[----:B------:R-:W-:Y:S01]  /*6850*/  VIADD R0, R6, 0x380 ;  /* 0x0000038006007836 */ /* 0x000fe20000000000 */
[----:B------:R-:W-:Y:S04]  /*6860*/  BSSY B1, `(.L_x_5354) ;  /* 0x0000067000017945 */ /* 0x000fe80003800000 */
        /* <DEDUP_REMOVED lines=36> */
.L_x_5361:
[----:B------:R-:W-:Y:S01]  /*6ab0*/  FSETP.GEU.FTZ.AND P0, PT, R18, -R19, PT ;  /* 0x800000131200720b */ /* 0x000fe20003f1e000 */
[----:B------:R-:W-:-:S12]  /*6ac0*/  FADD.FTZ R15, R15, -1 ;  /* 0xbf8000000f0f7421 */ /* 0x000fd80000010000 */
[----:B------:R-:W-:-:S07]  /*6ad0*/  @!P0 FADD.FTZ R15, R15, -1 ;  /* 0xbf8000000f0f8421 */ /* 0x000fce0000010000 */
.L_x_5360:
[----:B------:R-:W-:Y:S05]  /*6ae0*/  BSYNC B2 ;  /* 0x0000000000027941 */ /* 0x000fea0003800000 */
.L_x_5359:
[----:B------:R-:W-:Y:S01]  /*6af0*/  FFMA.FTZ R0, -R19, R15, R0 ;  /* 0x0000000f13007223 */ /* 0x000fe20000010100 */
[----:B------:R-:W-:Y:S06]  /*6b00*/  BRA `(.L_x_5357) ;  /* 0x00000000007c7947 */ /* 0x000fec0003800000 */
.L_x_5358:
        /* <DEDUP_REMOVED lines=15> */
.L_x_5364:
        /* <DEDUP_REMOVED lines=13> */
.L_x_5363:
[----:B------:R-:W-:Y:S05]  /*6cd0*/  BSYNC B2 ;  /* 0x0000000000027941 */ /* 0x000fea0003800000 */
.L_x_5362:
[----:B------:R-:W-:-:S04]  /*6ce0*/  FMUL.FTZ R0, R17, 1.1920928955078125e-07 ;  /* 0x3400000011007820 */ /* 0x000fc80000410000 */
[----:B------:R-:W-:-:S07]  /*6cf0*/  FMUL.FTZ R0, R15, R0 ;  /* 0x000000000f007220 */ /* 0x000fce0000410000 */
.L_x_5357:
[----:B------:R-:W-:Y:S05]  /*6d00*/  BSYNC B0 ;  /* 0x0000000000007941 */ /* 0x000fea0003800000 */
.L_x_5356:
        /* <DEDUP_REMOVED lines=22> */
[----:B0-----:R-:W-:-:S05]  /*6e70*/  HADD2.F32 R16, -RZ, R0.H0_H0 ;  /* 0x20000000ff107230 */ /* 0x001fca0000004100 */
[----:B------:R-:W-:-:S05]  /*6e80*/  FADD.FTZ R16, -R16, R3 ;  /* 0x0000000310107221 */ /* 0x000fca0000010100 */
[----:B------:R-:W-:-:S13]  /*6e90*/  FSETP.GT.FTZ.AND P0, PT, R16, 0.5, PT ;  /* 0x3f0000001000780b */ /* 0x000fda0003f14000 */
[----:B------:R-:W-:-:S05]  /*6ea0*/  @P0 HADD2.F32 R13, -RZ, R0.H0_H0 ;  /* 0x20000000ff0d0230 */ /* 0x000fca0000004100 */
[----:B------:R-:W-:-:S05]  /*6eb0*/  @P0 FADD.FTZ R13, R13, 1 ;  /* 0x3f8000000d0d0421 */ /* 0x000fca0000010000 */
[----:B------:R-:W-:-:S07]  /*6ec0*/  @P0 F2FP.F16.F32.PACK_AB R0, RZ, R13 ;  /* 0x0000000dff00023e */ /* 0x000fce00000000ff */
.L_x_5355:
[----:B------:R-:W-:Y:S05]  /*6ed0*/  BSYNC B1 ;  /* 0x0000000000017941 */ /* 0x000fea0003800000 */
.L_x_5354:
[----:B------:R-:W-:Y:S01]  /*6ee0*/  ISETP.GE.AND P0, PT, R6, R5, PT ;  /* 0x000000050600720c */ /* 0x000fe20003f06270 */
[----:B------:R-:W-:Y:S04]  /*6ef0*/  BSSY B0, `(.L_x_5365) ;  /* 0x0000033000007945 */ /* 0x000fe80003800000 */
[----:B------:R-:W-:Y:S08]  /*6f00*/  BSSY B1, `(.L_x_5366) ;  /* 0x000002b000017945 */ /* 0x000ff00003800000 */
[----:B------:R-:W-:Y:S05]  /*6f10*/  @P0 BRA `(.L_x_5367) ;  /* 0x0000000000300947 */ /* 0x000fea0003800000 */
[----:B0---4-:R-:W0:Y:S01]  /*6f20*/  LDC.64 R16, c[0x0][0x218] ;  /* 0x00008600ff107b82 */ /* 0x011e220000000a00 */
[----:B------:R-:W-:Y:S01]  /*6f30*/  IADD3 R3, R4, R6, RZ ;  /* 0x0000000604037210 */ /* 0x000fe20007ffe0ff */
        /* <DEDUP_REMOVED lines=10> */
.L_x_5367:
[----:B------:R-:W-:-:S13]  /*6fe0*/  ISETP.GE.AND P0, PT, R6, R5, PT ;  /* 0x000000050600720c */ /* 0x000fda0003f06270 */
[----:B------:R-:W-:Y:S05]  /*6ff0*/  @P0 BRA `(.L_x_5369) ;  /* 0x0000000000300947 */ /* 0x000fea0003800000 */
[----:B-1----:R-:W1:Y:S01]  /*7000*/  LDC.64 R12, c[0x0][0x218] ;  /* 0x00008600ff0c7b82 */ /* 0x002e620000000a00 */
[----:B------:R-:W-:Y:S01]  /*7010*/  IADD3 R3, R4, R6, RZ ;  /* 0x0000000604037210 */ /* 0x000fe20007ffe0ff */
[----:B------:R-:W-:-:S04]  /*7020*/  VIADD R6, R6, 0x80 ;  /* 0x0000008006067836 */ /* 0x000fc80000000000 */
[----:B-1----:R-:W-:-:S05]  /*7030*/  IMAD.WIDE.U32 R12, R3, 0x2, R12 ;  /* 0x00000002030c7825 */ /* 0x002fca00078e000c */
[----:B------:R1:W-:Y:S02]  /*7040*/  STG.E.U16 desc[UR4][R12.64], R9 ;  /* 0x000000090c007986 */ /* 0x0003e4000c101504 */
.L_x_5368:
[----:B------:R-:W-:-:S13]  /*7050*/  ISETP.GE.AND P0, PT, R6, R5, PT ;  /* 0x000000050600720c */ /* 0x000fda0003f06270 */
[----:B------:R-:W-:Y:S05]  /*7060*/  @P0 BRA `(.L_x_5370) ;  /* 0x0000000000300947 */ /* 0x000fea0003800000 */
[----:B-1----:R-:W1:Y:S01]  /*7070*/  LDC.64 R8, c[0x0][0x218] ;  /* 0x00008600ff087b82 */ /* 0x002e620000000a00 */
[----:B------:R-:W-:Y:S01]  /*7080*/  IADD3 R3, R4, R6, RZ ;  /* 0x0000000604037210 */ /* 0x000fe20007ffe0ff */
[----:B------:R-:W-:-:S04]  /*7090*/  VIADD R6, R6, 0x80 ;  /* 0x0000008006067836 */ /* 0x000fc80000000000 */
[----:B-1----:R-:W-:-:S05]  /*70a0*/  IMAD.WIDE.U32 R8, R3, 0x2, R8 ;  /* 0x0000000203087825 */ /* 0x002fca00078e0008 */
[----:B------:R2:W-:Y:S02]  /*70b0*/  STG.E.U16 desc[UR4][R8.64], R11 ;  /* 0x0000000b08007986 */ /* 0x0005e4000c101504 */
.L_x_5369:
[----:B------:R-:W-:-:S13]  /*70c0*/  ISETP.GE.AND P0, PT, R6, R5, PT ;  /* 0x000000050600720c */ /* 0x000fda0003f06270 */
[----:B------:R-:W-:Y:S05]  /*70d0*/  @P0 BRA `(.L_x_5371) ;  /* 0x0000000000340947 */ /* 0x000fea0003800000 */
[----:B--2---:R-:W2:Y:S01]  /*70e0*/  LDC.64 R8, c[0x0][0x218] ;  /* 0x00008600ff087b82 */ /* 0x004ea20000000a00 */
[----:B------:R-:W-:Y:S01]  /*70f0*/  IADD3 R3, R4, R6, RZ ;  /* 0x0000000604037210 */ /* 0x000fe20007ffe0ff */
[----:B------:R-:W-:-:S04]  /*7100*/  VIADD R6, R6, 0x80 ;  /* 0x0000008006067836 */ /* 0x000fc80000000000 */
[----:B--2---:R-:W-:-:S05]  /*7110*/  IMAD.WIDE.U32 R8, R3, 0x2, R8 ;  /* 0x0000000203087825 */ /* 0x004fca00078e0008 */
[----:B------:R2:W-:Y:S02]  /*7120*/  STG.E.U16 desc[UR4][R8.64], R7 ;  /* 0x0000000708007986 */ /* 0x0005e4000c101504 */
.L_x_5370:
        /* <DEDUP_REMOVED lines=8> */
.L_x_5371:
[----:B------:R-:W-:Y:S05]  /*71b0*/  BSYNC B1 ;  /* 0x0000000000017941 */ /* 0x000fea0003800000 */
.L_x_5366:
[----:B------:R-:W-:-:S13]  /*71c0*/  ISETP.GE.AND P0, PT, R6, R5, PT ;  /* 0x000000050600720c */ /* 0x000fda0003f06270 */
[----:B--23--:R-:W2:Y:S01]  /*71d0*/  @!P0 LDC.64 R8, c[0x0][0x218] ;  /* 0x00008600ff088b82 */ /* 0x00cea20000000a00 */
[----:B------:R-:W-:Y:S01]  /*71e0*/  @!P0 IADD3 R3, R4, R6, RZ ;  /* 0x0000000604038210 */ /* 0x000fe20007ffe0ff */
[----:B------:R-:W-:-:S04]  /*71f0*/  @!P0 VIADD R6, R6, 0x80 ;  /* 0x0000008006068836 */ /* 0x000fc80000000000 */
[----:B--2---:R-:W-:-:S05]  /*7200*/  @!P0 IMAD.WIDE.U32 R8, R3, 0x2, R8 ;  /* 0x0000000203088825 */ /* 0x004fca00078e0008 */
[----:B------:R3:W-:Y:S02]  /*7210*/  @!P0 STG.E.U16 desc[UR4][R8.64], R2 ;  /* 0x0000000208008986 */ /* 0x0007e4000c101504 */
.L_x_5372:
[----:B------:R-:W-:Y:S05]  /*7220*/  BSYNC B0 ;  /* 0x0000000000007941 */ /* 0x000fea0003800000 */
.L_x_5365:
[----:B------:R-:W-:Y:S05]  /*7230*/  WARPSYNC.ALL ;  /* 0x0000000000007948 */ /* 0x000fea0003800000 */
[----:B------:R-:W-:-:S13]  /*7240*/  ISETP.GE.AND P0, PT, R6, R5, PT ;  /* 0x000000050600720c */ /* 0x000fda0003f06270 */
[----:B------:R-:W-:Y:S05]  /*7250*/  @P0 EXIT ;  /* 0x000000000000094d */ /* 0x000fea0003800000 */
[----:B---3--:R-:W3:Y:S01]  /*7260*/  LDC.64 R2, c[0x0][0x218] ;  /* 0x00008600ff027b82 */ /* 0x008ee20000000a00 */
[----:B------:R-:W-:-:S05]  /*7270*/  IADD3 R5, R4, R6, RZ ;  /* 0x0000000604057210 */ /* 0x000fca0007ffe0ff */
[----:B---3--:R-:W-:-:S05]  /*7280*/  IMAD.WIDE.U32 R2, R5, 0x2, R2 ;  /* 0x0000000205027825 */ /* 0x008fca00078e0002 */
[----:B------:R-:W-:Y:S01]  /*7290*/  STG.E.U16 desc[UR4][R2.64], R0 ;  /* 0x0000000002007986 */ /* 0x000fe2000c101504 */
[----:B------:R-:W-:Y:S05]  /*72a0*/  EXIT ;  /* 0x000000000000794d */ /* 0x000fea0003800000 */
.L_x_5373:
        /* <DEDUP_REMOVED lines=13> */
.L_x_37787:


//--------------------- .text._ZN2at6native29vectorized_elementwise_kernelILi4ENS0_13BinaryFunctorIN3c104HalfES4_S4_ZZZNS0_15binary_internal21div_floor_kernel_cudaERNS_18TensorIteratorBaseEENKUlvE1_clEvENKUlvE1_clEvEUlS4_S4_E_EESt5arrayIPcLm3EEEEviT0_T1_ --------------------------
	.section	.text._ZN2at6native29vectorized_elementwise_kernelILi4ENS0_13BinaryFunctorIN3c104HalfES4_S4_ZZZNS0_15binary_internal21div_floor_kernel_cudaERNS_18TensorIteratorBaseEENKUlvE1_clEvENKUlvE1_clEvEUlS4_S4_E_EESt5arrayIPcLm3EEEEviT0_T1_,"ax",@progbits
	.align	128
        .global         _ZN2at6native29vectorized_elementwise_kernelILi4ENS0_13BinaryFunctorIN3c104HalfES4_S4_ZZZNS0_15binary_internal21div_floor_kernel_cudaERNS_18TensorIteratorBaseEENKUlvE1_clEvENKUlvE1_clEvEUlS4_S4_E_EESt5arrayIPcLm3EEEEviT0_T1_
        .type           _ZN2at6native29vectorized_elementwise_kernelILi4ENS0_13BinaryFunctorIN3c104HalfES4_S4_ZZZNS0_15binary_internal21div_floor_kernel_cudaERNS_18TensorIteratorBaseEENKUlvE1_clEvENKUlvE1_clEvEUlS4_S4_E_EESt5arrayIPcLm3EEEEviT0_T1_,@function
        .size           _ZN2at6native29vectorized_elementwise_kernelILi4ENS0_13BinaryFunctorIN3c104HalfES4_S4_ZZZNS0_15binary_internal21div_floor_kernel_cudaERNS_18TensorIteratorBaseEENKUlvE1_clEvENKUlvE1_clEvEUlS4_S4_E_EESt5arrayIPcLm3EEEEviT0_T1_,(.L_x_37788 - _ZN2at6native29vectorized_elementwise_kernelILi4ENS0_13BinaryFunctorIN3c104HalfES4_S4_ZZZNS0_15binary_internal21div_floor_kernel_cudaERNS_18TensorIteratorBaseEENKUlvE1_clEvENKUlvE1_clEvEUlS4_S4_E_EESt5arrayIPcLm3EEEEviT0_T1_)
        .other          _ZN2at6native29vectorized_elementwise_kernelILi4ENS0_13BinaryFunctorIN3c104HalfES4_S4_ZZZNS0_15binary_internal21div_floor_kernel_cudaERNS_18TensorIteratorBaseEENKUlvE1_clEvENKUlvE1_clEvEUlS4_S4_E_EESt5arrayIPcLm3EEEEviT0_T1_,@"STO_CUDA_ENTRY STV_DEFAULT"
_ZN2at6native29vectorized_elementwise_kernelILi4ENS0_13BinaryFunctorIN3c104HalfES4_S4_ZZZNS0_15binary_internal21div_floor_kernel_cudaERNS_18TensorIteratorBaseEENKUlvE1_clEvENKUlvE1_clEvEUlS4_S4_E_EESt5arrayIPcLm3EEEEviT0_T1_:
.text._ZN2at6native29vectorized_elementwise_kernelILi4ENS0_13BinaryFunctorIN3c104HalfES4_S4_ZZZNS0_15binary_internal21div_floor_kernel_cudaERNS_18TensorIteratorBaseEENKUlvE1_clEvENKUlvE1_clEvEUlS4_S4_E_EESt5arrayIPcLm3EEEEviT0_T1_:
        /* <DEDUP_REMOVED lines=14> */
[----:B--2---:R-:W-:-:S04]  /*00e0*/  IMAD.WIDE R2, R4, 0x2, R6 ;  /* 0x0000000204027825 */ /* 0x004fc800078e0206 */
[----:B------:R-:W-:Y:S02]  /*00f0*/  IMAD.WIDE.U32 R16, R5, 0x8, R2 ;  /* 0x0000000805107825 */ /* 0x000fe400078e0002 */
[----:B------:R0:W5:Y:S04]  /*0100*/  LDG.E.64 R2, desc[UR4][R18.64+0x400] ;  /* 0x0004000412027981 */ /* 0x000168000c1e1b00 */
[----:B------:R-:W2:Y:S04]  /*0110*/  LDG.E.64 R8, desc[UR4][R16.64] ;  /* 0x0000000410087981 */ /* 0x000ea8000c1e1b00 */
[----:B------:R0:W5:Y:S01]  /*0120*/  LDG.E.64 R6, desc[UR4][R16.64+0x400] ;  /* 0x0004000410067981 */ /* 0x000162000c1e1b00 */
        /* <DEDUP_REMOVED lines=35> */
.L_x_5382:
[----:B------:R-:W-:Y:S01]  /*0360*/  FSETP.GEU.FTZ.AND P0, PT, R17, -R0, PT ;  /* 0x800000001100720b */ /* 0x000fe20003f1e000 */
[----:B------:R-:W-:-:S12]  /*0370*/  FADD.FTZ R12, R12, -1 ;  /* 0xbf8000000c0c7421 */ /* 0x000fd80000010000 */
[----:B------:R-:W-:-:S07]  /*0380*/  @!P0 FADD.FTZ R12, R12, -1 ;  /* 0xbf8000000c0c8421 */ /* 0x000fce0000010000 */
.L_x_5381:
[----:B------:R-:W-:Y:S05]  /*0390*/  BSYNC B2 ;  /* 0x0000000000027941 */ /* 0x000fea0003800000 */
.L_x_5380:
[----:B------:R-:W-:Y:S01]  /*03a0*/  FFMA.FTZ R15, -R0, R12, R15 ;  /* 0x0000000c000f7223 */ /* 0x000fe2000001010f */
[----:B------:R-:W-:Y:S06]  /*03b0*/  BRA `(.L_x_5378) ;  /* 0x00000000007c7947 */ /* 0x000fec0003800000 */
.L_x_5379:
        /* <DEDUP_REMOVED lines=15> */
.L_x_5385:
        /* <DEDUP_REMOVED lines=13> */
.L_x_5384:
[----:B------:R-:W-:Y:S05]  /*0580*/  BSYNC B2 ;  /* 0x0000000000027941 */ /* 0x000fea0003800000 */
.L_x_5383:
[----:B------:R-:W-:-:S04]  /*0590*/  FMUL.FTZ R15, R15, 1.1920928955078125e-07 ;  /* 0x340000000f0f7820 */ /* 0x000fc80000410000 */
[----:B------:R-:W-:-:S07]  /*05a0*/  FMUL.FTZ R15, R12, R15 ;  /* 0x0000000f0c0f7220 */ /* 0x000fce0000410000 */
.L_x_5378:
[----:B------:R-:W-:Y:S05]  /*05b0*/  BSYNC B0 ;  /* 0x0000000000007941 */ /* 0x000fea0003800000 */
.L_x_5377:
        /* <DEDUP_REMOVED lines=26> */
.L_x_5376:
[----:B------:R-:W-:Y:S05]  /*0760*/  BSYNC B1 ;  /* 0x0000000000017941 */ /* 0x000fea0003800000 */
.L_x_5375:
        /* <DEDUP_REMOVED lines=35> */
.L_x_5393:
[----:B------:R-:W-:Y:S01]  /*09a0*/  FSETP.GEU.FTZ.AND P0, PT, R17, -R0, PT ;  /* 0x800000001100720b */ /* 0x000fe20003f1e000 */
[----:B------:R-:W-:-:S12]  /*09b0*/  FADD.FTZ R8, R8, -1 ;  /* 0xbf80000008087421 */ /* 0x000fd80000010000 */
[----:B------:R-:W-:-:S07]  /*09c0*/  @!P0 FADD.FTZ R8, R8, -1 ;  /* 0xbf80000008088421 */ /* 0x000fce0000010000 */
.L_x_5392:
[----:B------:R-:W-:Y:S05]  /*09d0*/  BSYNC B2 ;  /* 0x0000000000027941 */ /* 0x000fea0003800000 */
.L_x_5391:
[----:B------:R-:W-:Y:S01]  /*09e0*/  FFMA.FTZ R15, -R0, R8, R15 ;  /* 0x00000008000f7223 */ /* 0x000fe2000001010f */
[----:B------:R-:W-:Y:S06]  /*09f0*/  BRA `(.L_x_5389) ;  /* 0x00000000007c7947 */ /* 0x000fec0003800000 */
.L_x_5390:
        /* <DEDUP_REMOVED lines=15> */
.L_x_5396:
        /* <DEDUP_REMOVED lines=13> */
.L_x_5395:
[----:B------:R-:W-:Y:S05]  /*0bc0*/  BSYNC B2 ;  /* 0x0000000000027941 */ /* 0x000fea0003800000 */
.L_x_5394:
[----:B-1----:R-:W-:-:S04]  /*0bd0*/  FMUL.FTZ R15, R14, 1.1920928955078125e-07 ;  /* 0x340000000e0f7820 */ /* 0x002fc80000410000 */
[----:B------:R-:W-:-:S07]  /*0be0*/  FMUL.FTZ R15, R8, R15 ;  /* 0x0000000f080f7220 */ /* 0x000fce0000410000 */
.L_x_5389:
[----:B------:R-:W-:Y:S05]  /*0bf0*/  BSYNC B0 ;  /* 0x0000000000007941 */ /* 0x000fea0003800000 */
.L_x_5388:
        /* <DEDUP_REMOVED lines=26> */
.L_x_5387:
[----:B------:R-:W-:Y:S05]  /*0da0*/  BSYNC B1 ;  /* 0x0000000000017941 */ /* 0x000fea0003800000 */
.L_x_5386:
[----:B------:R-:W-:Y:S01]  /*0db0*/  HADD2.F32 R13, -RZ, R11.H0_H0 ;  /* 0x2000000bff0d7230 */ /* 0x000fe20000004100 */
[----:B------:R-:W-:Y:S01]  /*0dc0*/  BSSY B1, `(.L_x_5397) ;  /* 0x0000062000017945 */ /* 0x000fe20003800000 */
        /* <DEDUP_REMOVED lines=33> */
.L_x_5404:
[----:B------:R-:W-:Y:S01]  /*0fe0*/  FSETP.GEU.FTZ.AND P0, PT, R17, -R0, PT ;  /* 0x800000001100720b */ /* 0x000fe20003f1e000 */
[----:B------:R-:W-:-:S12]  /*0ff0*/  FADD.FTZ R10, R10, -1 ;  /* 0xbf8000000a0a7421 */ /* 0x000fd80000010000 */
[----:B------:R-:W-:-:S07]  /*1000*/  @!P0 FADD.FTZ R10, R10, -1 ;  /* 0xbf8000000a0a8421 */ /* 0x000fce0000010000 */
.L_x_5403:
[----:B------:R-:W-:Y:S05]  /*1010*/  BSYNC B2 ;  /* 0x0000000000027941 */ /* 0x000fea0003800000 */
.L_x_5402:
[----:B------:R-:W-:Y:S01]  /*1020*/  FFMA.FTZ R15, -R0, R10, R15 ;  /* 0x0000000a000f7223 */ /* 0x000fe2000001010f */
[----:B------:R-:W-:Y:S06]  /*1030*/  BRA `(.L_x_5400) ;  /* 0x00000000007c7947 */ /* 0x000fec0003800000 */
.L_x_5401:
        /* <DEDUP_REMOVED lines=15> */
.L_x_5407:
        /* <DEDUP_REMOVED lines=13> */
.L_x_5406:
[----:B------:R-:W-:Y:S05]  /*1200*/  BSYNC B2 ;  /* 0x0000000000027941 */ /* 0x000fea0003800000 */
.L_x_5405:
[----:B------:R-:W-:-:S04]  /*1210*/  FMUL.FTZ R15, R15, 1.1920928955078125e-07 ;  /* 0x340000000f0f7820 */ /* 0x000fc80000410000 */
[----:B------:R-:W-:-:S07]  /*1220*/  FMUL.FTZ R15, R10, R15 ;  /* 0x0000000f0a0f7220 */ /* 0x000fce0000410000 */
.L_x_5400:
[----:B------:R-:W-:Y:S05]  /*1230*/  BSYNC B0 ;  /* 0x0000000000007941 */ /* 0x000fea0003800000 */
.L_x_5399:
        /* <DEDUP_REMOVED lines=26> */
.L_x_5398:
[----:B------:R-:W-:Y:S05]  /*13e0*/  BSYNC B1 ;  /* 0x0000000000017941 */ /* 0x000fea0003800000 */
.L_x_5397:
        /* <DEDUP_REMOVED lines=35> */
.L_x_5415:
[----:B------:R-:W-:Y:S01]  /*1620*/  FSETP.GEU.FTZ.AND P0, PT, R16, -R0, PT ;  /* 0x800000001000720b */ /* 0x000fe20003f1e000 */
[----:B------:R-:W-:-:S12]  /*1630*/  FADD.FTZ R18, R18, -1 ;  /* 0xbf80000012127421 */ /* 0x000fd80000010000 */
[----:B------:R-:W-:-:S07]  /*1640*/  @!P0 FADD.FTZ R18, R18, -1 ;  /* 0xbf80000012128421 */ /* 0x000fce0000010000 */
.L_x_5414:
[----:B------:R-:W-:Y:S05]  /*1650*/  BSYNC B2 ;  /* 0x0000000000027941 */ /* 0x000fea0003800000 */
.L_x_5413:
[----:B------:R-:W-:Y:S01]  /*1660*/  FFMA.FTZ R9, -R0, R18, R9 ;  /* 0x0000001200097223 */ /* 0x000fe20000010109 */
[----:B------:R-:W-:Y:S06]  /*1670*/  BRA `(.L_x_5411) ;  /* 0x00000000007c7947 */ /* 0x000fec0003800000 */
.L_x_5412:
        /* <DEDUP_REMOVED lines=15> */
.L_x_5418:
        /* <DEDUP_REMOVED lines=13> */
.L_x_5417:
[----:B------:R-:W-:Y:S05]  /*1840*/  BSYNC B2 ;  /* 0x0000000000027941 */ /* 0x000fea0003800000 */
.L_x_5416:
[----:B------:R-:W-:-:S04]  /*1850*/  FMUL.FTZ R0, R13, 1.1920928955078125e-07 ;  /* 0x340000000d007820 */ /* 0x000fc80000410000 */
[----:B------:R-:W-:-:S07]  /*1860*/  FMUL.FTZ R9, R9, R0 ;  /* 0x0000000009097220 */ /* 0x000fce0000410000 */
.L_x_5411:
[----:B------:R-:W-:Y:S05]  /*1870*/  BSYNC B0 ;  /* 0x0000000000007941 */ /* 0x000fea0003800000 */
.L_x_5410:
        /* <DEDUP_REMOVED lines=26> */
.L_x_5409:
[----:B------:R-:W-:Y:S05]  /*1a20*/  BSYNC B1 ;  /* 0x0000000000017941 */ /* 0x000fea0003800000 */
.L_x_5408:
        /* <DEDUP_REMOVED lines=35> */
.L_x_5426:
[----:B------:R-:W-:Y:S01]  /*1c60*/  FSETP.GEU.FTZ.AND P0, PT, R16, -R0, PT ;  /* 0x800000001000720b */ /* 0x000fe20003f1e000 */
[----:B------:R-:W-:-:S12]  /*1c70*/  FADD.FTZ R18, R18, -1 ;  /* 0xbf80000012127421 */ /* 0x000fd80000010000 */
[----:B------:R-:W-:-:S07]  /*1c80*/  @!P0 FADD.FTZ R18, R18, -1 ;  /* 0xbf80000012128421 */ /* 0x000fce0000010000 */
.L_x_5425:
[----:B------:R-:W-:Y:S05]  /*1c90*/  BSYNC B2 ;  /* 0x0000000000027941 */ /* 0x000fea0003800000 */
.L_x_5424:
[----:B------:R-:W-:Y:S01]  /*1ca0*/  FFMA.FTZ R11, -R0, R18, R11 ;  /* 0x00000012000b7223 */ /* 0x000fe2000001010b */
[----:B------:R-:W-:Y:S06]  /*1cb0*/  BRA `(.L_x_5422) ;  /* 0x00000000007c7947 */ /* 0x000fec0003800000 */
.L_x_5423:
[C---:B-1----:R-:W-:Y:S01]  /*1cc0*/  IADD3 R15, R0.reuse, -0xb800000, RZ ;  /* 0xf4800000000f7810 */ /* 0x042fe20007ffe0ff */
        /* <DEDUP_REMOVED lines=14> */
.L_x_5429:
        /* <DEDUP_REMOVED lines=13> */
.L_x_5428:
[----:B------:R-:W-:Y:S05]  /*1e80*/  BSYNC B2 ;  /* 0x0000000000027941 */ /* 0x000fea0003800000 */
.L_x_5427:
[----:B------:R-:W-:-:S04]  /*1e90*/  FMUL.FTZ R0, R15, 1.1920928955078125e-07 ;  /* 0x340000000f007820 */ /* 0x000fc80000410000 */
[----:B------:R-:W-:-:S07]  /*1ea0*/  FMUL.FTZ R11, R11, R0 ;  /* 0x000000000b0b7220 */ /* 0x000fce0000410000 */
.L_x_5422:
[----:B------:R-:W-:Y:S05]  /*1eb0*/  BSYNC B0 ;  /* 0x0000000000007941 */ /* 0x000fea0003800000 */
.L_x_5421:
[C---:B------:R-:W-:Y:S01]  /*1ec0*/  FSETP.GTU.FTZ.AND P0, PT, |R11|.reuse, +INF , PT ;  /* 0x7f8000000b00780b */ /* 0x040fe20003f1c200 */
[----:B-1----:R-:W1:Y:S01]  /*1ed0*/  MUFU.RCP R15, R13 ;  /* 0x0000000d000f7308 */ /* 0x002e620000001000 */
        /* <DEDUP_REMOVED lines=24> */
.L_x_5420:
[----:B------:R-:W-:Y:S05]  /*2060*/  BSYNC B1 ;  /* 0x0000000000017941 */ /* 0x000fea0003800000 */
.L_x_5419:
        /* <DEDUP_REMOVED lines=10> */
[----:B-1----:R-:W-:-:S11]  /*2110*/  FADD.FTZ R15, |R13|, -RZ ;  /* 0x800000ff0d0f7221 */ /* 0x002fd60000010200 */
        /* <DEDUP_REMOVED lines=24> */
.L_x_5437:
[----:B------:R-:W-:Y:S01]  /*22a0*/  FSETP.GEU.FTZ.AND P0, PT, R17, -R0, PT ;  /* 0x800000001100720b */ /* 0x000fe20003f1e000 */
[----:B------:R-:W-:-:S12]  /*22b0*/  FADD.FTZ R6, R6, -1 ;  /* 0xbf80000006067421 */ /* 0x000fd80000010000 */
[----:B------:R-:W-:-:S07]  /*22c0*/  @!P0 FADD.FTZ R6, R6, -1 ;  /* 0xbf80000006068421 */ /* 0x000fce0000010000 */
.L_x_5436:
[----:B------:R-:W-:Y:S05]  /*22d0*/  BSYNC B2 ;  /* 0x0000000000027941 */ /* 0x000fea0003800000 */
.L_x_5435:
[----:B------:R-:W-:Y:S01]  /*22e0*/  FFMA.FTZ R15, -R0, R6, R15 ;  /* 0x00000006000f7223 */ /* 0x000fe2000001010f */
[----:B------:R-:W-:Y:S06]  /*22f0*/  BRA `(.L_x_5433) ;  /* 0x00000000007c7947 */ /* 0x000fec0003800000 */
.L_x_5434:
        /* <DEDUP_REMOVED lines=15> */
.L_x_5440:
        /* <DEDUP_REMOVED lines=13> */
.L_x_5439:
[----:B------:R-:W-:Y:S05]  /*24c0*/  BSYNC B2 ;  /* 0x0000000000027941 */ /* 0x000fea0003800000 */
.L_x_5438:
[----:B-1----:R-:W-:-:S04]  /*24d0*/  FMUL.FTZ R15, R14, 1.1920928955078125e-07 ;  /* 0x340000000e0f7820 */ /* 0x002fc80000410000 */
[----:B------:R-:W-:-:S07]  /*24e0*/  FMUL.FTZ R15, R6, R15 ;  /* 0x0000000f060f7220 */ /* 0x000fce0000410000 */
.L_x_5433:
[----:B------:R-:W-:Y:S05]  /*24f0*/  BSYNC B0 ;  /* 0x0000000000007941 */ /* 0x000fea0003800000 */
.L_x_5432:
        /* <DEDUP_REMOVED lines=26> */
.L_x_5431:
[----:B------:R-:W-:Y:S05]  /*26a0*/  BSYNC B1 ;  /* 0x0000000000017941 */ /* 0x000fea0003800000 */
.L_x_5430:
        /* <DEDUP_REMOVED lines=35> */
.L_x_5448:
[----:B------:R-:W-:Y:S01]  /*28e0*/  FSETP.GEU.FTZ.AND P0, PT, R17, -R0, PT ;  /* 0x800000001100720b */ /* 0x000fe20003f1e000 */
[----:B------:R-:W-:-:S12]  /*28f0*/  FADD.FTZ R14, R14, -1 ;  /* 0xbf8000000e0e7421 */ /* 0x000fd80000010000 */
[----:B------:R-:W-:-:S07]  /*2900*/  @!P0 FADD.FTZ R14, R14, -1 ;  /* 0xbf8000000e0e8421 */ /* 0x000fce0000010000 */
.L_x_5447:
[----:B------:R-:W-:Y:S05]  /*2910*/  BSYNC B2 ;  /* 0x0000000000027941 */ /* 0x000fea0003800000 */
.L_x_5446:
[----:B------:R-:W-:Y:S01]  /*2920*/  FFMA.FTZ R15, -R0, R14, R15 ;  /* 0x0000000e000f7223 */ /* 0x000fe2000001010f */
[----:B------:R-:W-:Y:S06]  /*2930*/  BRA `(.L_x_5444) ;  /* 0x00000000007c7947 */ /* 0x000fec0003800000 */
.L_x_5445:
[----:B------:R-:W-:Y:S01]  /*2940*/  VIADD R14, R0, 0xf4800000 ;  /* 0xf4800000000e7836 */ /* 0x000fe20000000000 */
[----:B------:R-:W-:Y:S01]  /*2950*/  FSETP.GT.FTZ.AND P0, PT, |R2|, RZ, PT ;  /* 0x000000ff0200720b */ /* 0x000fe20003f14200 */
[----:B------:R-:W-:Y:S01]  /*2960*/  BSSY B2, `(.L_x_5449) ;  /* 0x000001a000027945 */ /* 0x000fe20003800000 */
[----:B0-----:R-:W-:Y:S02]  /*2970*/  LOP3.LUT R17, R0, 0xff800000, RZ, 0xc0, !PT ;  /* 0xff80000000117812 */ /* 0x001fe400078ec0ff */
        /* <DEDUP_REMOVED lines=11> */
.L_x_5451:
        /* <DEDUP_REMOVED lines=13> */
.L_x_5450:
[----:B------:R-:W-:Y:S05]  /*2b00*/  BSYNC B2 ;  /* 0x0000000000027941 */ /* 0x000fea0003800000 */
.L_x_5449:
[----:B------:R-:W-:-:S04]  /*2b10*/  FMUL.FTZ R15, R15, 1.1920928955078125e-07 ;  /* 0x340000000f0f7820 */ /* 0x000fc80000410000 */
[----:B------:R-:W-:-:S07]  /*2b20*/  FMUL.FTZ R15, R14, R15 ;  /* 0x0000000f0e0f7220 */ /* 0x000fce0000410000 */
.L_x_5444:
[----:B------:R-:W-:Y:S05]  /*2b30*/  BSYNC B0 ;  /* 0x0000000000007941 */ /* 0x000fea0003800000 */
.L_x_5443:
        /* <DEDUP_REMOVED lines=26> */
.L_x_5442:
[----:B------:R-:W-:Y:S05]  /*2ce0*/  BSYNC B1 ;  /* 0x0000000000017941 */ /* 0x000fea0003800000 */
.L_x_5441:
        /* <DEDUP_REMOVED lines=35> */
.L_x_5459:
[----:B------:R-:W-:Y:S01]  /*2f20*/  FSETP.GEU.FTZ.AND P0, PT, R16, -R0, PT ;  /* 0x800000001000720b */ /* 0x000fe20003f1e000 */
[----:B------:R-:W-:-:S12]  /*2f30*/  FADD.FTZ R18, R18, -1 ;  /* 0xbf80000012127421 */ /* 0x000fd80000010000 */
[----:B------:R-:W-:-:S07]  /*2f40*/  @!P0 FADD.FTZ R18, R18, -1 ;  /* 0xbf80000012128421 */ /* 0x000fce0000010000 */
.L_x_5458:
[----:B------:R-:W-:Y:S05]  /*2f50*/  BSYNC B2 ;  /* 0x0000000000027941 */ /* 0x000fea0003800000 */
.L_x_5457:
[----:B------:R-:W-:Y:S01]  /*2f60*/  FFMA.FTZ R7, -R0, R18, R7 ;  /* 0x0000001200077223 */ /* 0x000fe20000010107 */
[----:B------:R-:W-:Y:S06]  /*2f70*/  BRA `(.L_x_5455) ;  /* 0x00000000007c7947 */ /* 0x000fec0003800000 */
.L_x_5456:
        /* <DEDUP_REMOVED lines=15> */
.L_x_5462:
        /* <DEDUP_REMOVED lines=13> */
.L_x_5461:
[----:B------:R-:W-:Y:S05]  /*3140*/  BSYNC B2 ;  /* 0x0000000000027941 */ /* 0x000fea0003800000 */
.L_x_5460:
[----:B------:R-:W-:-:S04]  /*3150*/  FMUL.FTZ R0, R13, 1.1920928955078125e-07 ;  /* 0x340000000d007820 */ /* 0x000fc80000410000 */
[----:B------:R-:W-:-:S07]  /*3160*/  FMUL.FTZ R7, R7, R0 ;  /* 0x0000000007077220 */ /* 0x000fce0000410000 */
.L_x_5455:
[----:B------:R-:W-:Y:S05]  /*3170*/  BSYNC B0 ;  /* 0x0000000000007941 */ /* 0x000fea0003800000 */
.L_x_5454:
        /* <DEDUP_REMOVED lines=26> */
.L_x_5453:
[----:B------:R-:W-:Y:S05]  /*3320*/  BSYNC B1 ;  /* 0x0000000000017941 */ /* 0x000fea0003800000 */
.L_x_5452:
        /* <DEDUP_REMOVED lines=10> */
.L_x_5374:
        /* <DEDUP_REMOVED lines=125> */
.L_x_5470:
[----:B------:R-:W-:Y:S01]  /*3ba0*/  FSETP.GEU.FTZ.AND P0, PT, R19, -R12, PT ;  /* 0x8000000c1300720b */ /* 0x000fe20003f1e000 */
[----:B------:R-:W-:-:S12]  /*3bb0*/  FADD.FTZ R16, R16, -1 ;  /* 0xbf80000010107421 */ /* 0x000fd80000010000 */
[----:B------:R-:W-:-:S07]  /*3bc0*/  @!P0 FADD.FTZ R16, R16, -1 ;  /* 0xbf80000010108421 */ /* 0x000fce0000010000 */
.L_x_5469:
[----:B------:R-:W-:Y:S05]  /*3bd0*/  BSYNC B2 ;  /* 0x0000000000027941 */ /* 0x000fea0003800000 */
.L_x_5468:
[----:B------:R-:W-:Y:S01]  /*3be0*/  FFMA.FTZ R15, -R12, R16, R15 ;  /* 0x000000100c0f7223 */ /* 0x000fe2000001010f */
[----:B------:R-:W-:Y:S06]  /*3bf0*/  BRA `(.L_x_5466) ;  /* 0x0000000000807947 */ /* 0x000fec0003800000 */
.L_x_5467:
        /* <DEDUP_REMOVED lines=13> */
.L_x_5473:
        /* <DEDUP_REMOVED lines=13> */
.L_x_5472:
[----:B------:R-:W-:Y:S05]  /*3da0*/  BSYNC B2 ;  /* 0x0000000000027941 */ /* 0x000fea0003800000 */
.L_x_5471:
[----:B------:R-:W-:Y:S01]  /*3db0*/  LOP3.LUT R16, R16, 0xff800000, RZ, 0xc0, !PT ;  /* 0xff80000010107812 */ /* 0x000fe200078ec0ff */
[----:B------:R-:W-:Y:S01]  /*3dc0*/  FMUL.FTZ R19, R19, 1.1920928955078125e-07 ;  /* 0x3400000013137820 */ /* 0x000fe20000410000 */
[----:B------:R-:W-:-:S04]  /*3dd0*/  ISETP.GT.U32.OR P0, PT, R15, 0x7f7fffff, !P0 ;  /* 0x7f7fffff0f00780c */ /* 0x000fc80004704470 */
[----:B------:R-:W-:-:S05]  /*3de0*/  FSEL R16, R16, +QNAN , !P0 ;  /* 0x7fffffff10107808 */ /* 0x000fca0004000000 */
[----:B------:R-:W-:-:S07]  /*3df0*/  FMUL.FTZ R15, R16, R19 ;  /* 0x00000013100f7220 */ /* 0x000fce0000410000 */
.L_x_5466:
[----:B------:R-:W-:Y:S05]  /*3e00*/  BSYNC B0 ;  /* 0x0000000000007941 */ /* 0x000fea0003800000 */
.L_x_5465:
        /* <DEDUP_REMOVED lines=28> */
.L_x_5464:
[----:B------:R-:W-:Y:S05]  /*3fd0*/  BSYNC B1 ;  /* 0x0000000000017941 */ /* 0x000fea0003800000 */
.L_x_5463:
        /* <DEDUP_REMOVED lines=38> */
.L_x_5481:
[----:B------:R-:W-:Y:S01]  /*4240*/  FSETP.GEU.FTZ.AND P0, PT, R18, -R15, PT ;  /* 0x8000000f1200720b */ /* 0x000fe20003f1e000 */
[----:B------:R-:W-:-:S12]  /*4250*/  FADD.FTZ R19, R19, -1 ;  /* 0xbf80000013137421 */ /* 0x000fd80000010000 */
[----:B------:R-:W-:-:S07]  /*4260*/  @!P0 FADD.FTZ R19, R19, -1 ;  /* 0xbf80000013138421 */ /* 0x000fce0000010000 */
.L_x_5480:
[----:B------:R-:W-:Y:S05]  /*4270*/  BSYNC B2 ;  /* 0x0000000000027941 */ /* 0x000fea0003800000 */
.L_x_5479:
[----:B------:R-:W-:Y:S01]  /*4280*/  FFMA.FTZ R14, -R15, R19, R14 ;  /* 0x000000130f0e7223 */ /* 0x000fe2000001010e */
[----:B------:R-:W-:Y:S06]  /*4290*/  BRA `(.L_x_5477) ;  /* 0x0000000000807947 */ /* 0x000fec0003800000 */
.L_x_5478:
        /* <DEDUP_REMOVED lines=13> */
.L_x_5484:
        /* <DEDUP_REMOVED lines=13> */
.L_x_5483:
[----:B------:R-:W-:Y:S05]  /*4440*/  BSYNC B2 ;  /* 0x0000000000027941 */ /* 0x000fea0003800000 */
.L_x_5482:
[----:B------:R-:W-:Y:S01]  /*4450*/  LOP3.LUT R15, R15, 0xff800000, RZ, 0xc0, !PT ;  /* 0xff8000000f0f7812 */ /* 0x000fe200078ec0ff */
[----:B------:R-:W-:Y:S01]  /*4460*/  FMUL.FTZ R18, R18, 1.1920928955078125e-07 ;  /* 0x3400000012127820 */ /* 0x000fe20000410000 */
[----:B------:R-:W-:-:S04]  /*4470*/  ISETP.GT.U32.OR P0, PT, R14, 0x7f7fffff, !P0 ;  /* 0x7f7fffff0e00780c */ /* 0x000fc80004704470 */
[----:B------:R-:W-:-:S05]  /*4480*/  FSEL R15, R15, +QNAN , !P0 ;  /* 0x7fffffff0f0f7808 */ /* 0x000fca0004000000 */
[----:B------:R-:W-:-:S07]  /*4490*/  FMUL.FTZ R14, R15, R18 ;  /* 0x000000120f0e7220 */ /* 0x000fce0000410000 */
.L_x_5477:
[----:B------:R-:W-:Y:S05]  /*44a0*/  BSYNC B0 ;  /* 0x0000000000007941 */ /* 0x000fea0003800000 */
.L_x_5476:
        /* <DEDUP_REMOVED lines=29> */
.L_x_5475:
[----:B------:R-:W-:Y:S05]  /*4680*/  BSYNC B1 ;  /* 0x0000000000017941 */ /* 0x000fea0003800000 */
.L_x_5474:
        /* <DEDUP_REMOVED lines=38> */
.L_x_5492:
[----:B------:R-:W-:Y:S01]  /*48f0*/  FSETP.GEU.FTZ.AND P0, PT, R18, -R16, PT ;  /* 0x800000101200720b */ /* 0x000fe20003f1e000 */
[----:B------:R-:W-:-:S12]  /*4900*/  FADD.FTZ R28, R28, -1 ;  /* 0xbf8000001c1c7421 */ /* 0x000fd80000010000 */
[----:B------:R-:W-:-:S07]  /*4910*/  @!P0 FADD.FTZ R28, R28, -1 ;  /* 0xbf8000001c1c8421 */ /* 0x000fce0000010000 */
.L_x_5491:
[----:B------:R-:W-:Y:S05]  /*4920*/  BSYNC B2 ;  /* 0x0000000000027941 */ /* 0x000fea0003800000 */
.L_x_5490:
[----:B------:R-:W-:Y:S01]  /*4930*/  FFMA.FTZ R9, -R16, R28, R9 ;  /* 0x0000001c10097223 */ /* 0x000fe20000010109 */
[----:B------:R-:W-:Y:S06]  /*4940*/  BRA `(.L_x_5488) ;  /* 0x0000000000807947 */ /* 0x000fec0003800000 */
.L_x_5489:
        /* <DEDUP_REMOVED lines=16> */
.L_x_5495:
        /* <DEDUP_REMOVED lines=13> */
.L_x_5494:
[----:B------:R-:W-:Y:S05]  /*4b20*/  BSYNC B2 ;  /* 0x0000000000027941 */ /* 0x000fea0003800000 */
.L_x_5493:
[----:B0-----:R-:W-:-:S04]  /*4b30*/  FMUL.FTZ R16, R17, 1.1920928955078125e-07 ;  /* 0x3400000011107820 */ /* 0x001fc80000410000 */
[----:B------:R-:W-:-:S07]  /*4b40*/  FMUL.FTZ R9, R9, R16 ;  /* 0x0000001009097220 */ /* 0x000fce0000410000 */
.L_x_5488:
[----:B------:R-:W-:Y:S05]  /*4b50*/  BSYNC B0 ;  /* 0x0000000000007941 */ /* 0x000fea0003800000 */
.L_x_5487:
        /* <DEDUP_REMOVED lines=28> */
.L_x_5486:
[----:B------:R-:W-:Y:S05]  /*4d20*/  BSYNC B1 ;  /* 0x0000000000017941 */ /* 0x000fea0003800000 */
.L_x_5485:
        /* <DEDUP_REMOVED lines=38> */
.L_x_5503:
[----:B------:R-:W-:Y:S01]  /*4f90*/  FSETP.GEU.FTZ.AND P0, PT, R16, -R20, PT ;  /* 0x800000141000720b */ /* 0x000fe20003f1e000 */
[----:B------:R-:W-:-:S12]  /*4fa0*/  FADD.FTZ R18, R18, -1 ;  /* 0xbf80000012127421 */ /* 0x000fd80000010000 */
[----:B------:R-:W-:-:S07]  /*4fb0*/  @!P0 FADD.FTZ R18, R18, -1 ;  /* 0xbf80000012128421 */ /* 0x000fce0000010000 */
.L_x_5502:
[----:B------:R-:W-:Y:S05]  /*4fc0*/  BSYNC B2 ;  /* 0x0000000000027941 */ /* 0x000fea0003800000 */
.L_x_5501:
[----:B------:R-:W-:Y:S01]  /*4fd0*/  FFMA.FTZ R11, -R20, R18, R11 ;  /* 0x00000012140b7223 */ /* 0x000fe2000001010b */
[----:B------:R-:W-:Y:S06]  /*4fe0*/  BRA `(.L_x_5499) ;  /* 0x00000000007c7947 */ /* 0x000fec0003800000 */
.L_x_5500:
        /* <DEDUP_REMOVED lines=15> */
.L_x_5506:
        /* <DEDUP_REMOVED lines=13> */
.L_x_5505:
[----:B------:R-:W-:Y:S05]  /*51b0*/  BSYNC B2 ;  /* 0x0000000000027941 */ /* 0x000fea0003800000 */
.L_x_5504:
[----:B0-----:R-:W-:-:S04]  /*51c0*/  FMUL.FTZ R16, R17, 1.1920928955078125e-07 ;  /* 0x3400000011107820 */ /* 0x001fc80000410000 */
[----:B------:R-:W-:-:S07]  /*51d0*/  FMUL.FTZ R11, R11, R16 ;  /* 0x000000100b0b7220 */ /* 0x000fce0000410000 */
.L_x_5499:
[----:B------:R-:W-:Y:S05]  /*51e0*/  BSYNC B0 ;  /* 0x0000000000007941 */ /* 0x000fea0003800000 */
.L_x_5498:
        /* <DEDUP_REMOVED lines=28> */
.L_x_5497:
[----:B------:R-:W-:Y:S05]  /*53b0*/  BSYNC B1 ;  /* 0x0000000000017941 */ /* 0x000fea0003800000 */
.L_x_5496:
        /* <DEDUP_REMOVED lines=38> */
.L_x_5514:
[----:B------:R-:W-:Y:S01]  /*5620*/  FSETP.GEU.FTZ.AND P0, PT, R16, -R20, PT ;  /* 0x800000141000720b */ /* 0x000fe20003f1e000 */
[----:B------:R-:W-:-:S12]  /*5630*/  FADD.FTZ R18, R18, -1 ;  /* 0xbf80000012127421 */ /* 0x000fd80000010000 */
[----:B------:R-:W-:-:S07]  /*5640*/  @!P0 FADD.FTZ R18, R18, -1 ;  /* 0xbf80000012128421 */ /* 0x000fce0000010000 */
.L_x_5513:
[----:B------:R-:W-:Y:S05]  /*5650*/  BSYNC B2 ;  /* 0x0000000000027941 */ /* 0x000fea0003800000 */
.L_x_5512:
[----:B------:R-:W-:Y:S01]  /*5660*/  FFMA.FTZ R15, -R20, R18, R15 ;  /* 0x00000012140f7223 */ /* 0x000fe2000001010f */
[----:B------:R-:W-:Y:S06]  /*5670*/  BRA `(.L_x_5510) ;  /* 0x0000000000847947 */ /* 0x000fec0003800000 */
.L_x_5511:
        /* <DEDUP_REMOVED lines=16> */
.L_x_5517:
        /* <DEDUP_REMOVED lines=14> */
.L_x_5516:
[----:B------:R-:W-:Y:S05]  /*5860*/  BSYNC B2 ;  /* 0x0000000000027941 */ /* 0x000fea0003800000 */
.L_x_5515:
[----:B------:R-:W-:-:S04]  /*5870*/  FMUL.FTZ R18, R18, 1.1920928955078125e-07 ;  /* 0x3400000012127820 */ /* 0x000fc80000410000 */
[----:B------:R-:W-:-:S07]  /*5880*/  FMUL.FTZ R15, R15, R18 ;  /* 0x000000120f0f7220 */ /* 0x000fce0000410000 */
.L_x_5510:
[----:B------:R-:W-:Y:S05]  /*5890*/  BSYNC B0 ;  /* 0x0000000000007941 */ /* 0x000fea0003800000 */
.L_x_5509:
        /* <DEDUP_REMOVED lines=28> */
.L_x_5508:
[----:B------:R-:W-:Y:S05]  /*5a60*/  BSYNC B1 ;  /* 0x0000000000017941 */ /* 0x000fea0003800000 */
.L_x_5507:
        /* <DEDUP_REMOVED lines=38> */
.L_x_5525:
[----:B------:R-:W-:Y:S01]  /*5cd0*/  FSETP.GEU.FTZ.AND P0, PT, R17, -R21, PT ;  /* 0x800000151100720b */ /* 0x000fe20003f1e000 */
[----:B------:R-:W-:-:S12]  /*5ce0*/  FADD.FTZ R19, R19, -1 ;  /* 0xbf80000013137421 */ /* 0x000fd80000010000 */
[----:B------:R-:W-:-:S07]  /*5cf0*/  @!P0 FADD.FTZ R19, R19, -1 ;  /* 0xbf80000013138421 */ /* 0x000fce0000010000 */
.L_x_5524:
[----:B------:R-:W-:Y:S05]  /*5d00*/  BSYNC B2 ;  /* 0x0000000000027941 */ /* 0x000fea0003800000 */
.L_x_5523:
[----:B------:R-:W-:Y:S01]  /*5d10*/  FFMA.FTZ R10, -R21, R19, R10 ;  /* 0x00000013150a7223 */ /* 0x000fe2000001010a */
[----:B------:R-:W-:Y:S06]  /*5d20*/  BRA `(.L_x_5521) ;  /* 0x0000000000887947 */ /* 0x000fec0003800000 */
.L_x_5522:
        /* <DEDUP_REMOVED lines=18> */
.L_x_5528:
        /* <DEDUP_REMOVED lines=13> */
.L_x_5527:
[----:B------:R-:W-:Y:S05]  /*5f20*/  BSYNC B2 ;  /* 0x0000000000027941 */ /* 0x000fea0003800000 */
.L_x_5526:
[----:B------:R-:W-:-:S04]  /*5f30*/  FMUL.FTZ R19, R19, 1.1920928955078125e-07 ;  /* 0x3400000013137820 */ /* 0x000fc80000410000 */
[----:B------:R-:W-:-:S07]  /*5f40*/  FMUL.FTZ R10, R10, R19 ;  /* 0x000000130a0a7220 */ /* 0x000fce0000410000 */
.L_x_5521:
[----:B------:R-:W-:Y:S05]  /*5f50*/  BSYNC B0 ;  /* 0x0000000000007941 */ /* 0x000fea0003800000 */
.L_x_5520:
        /* <DEDUP_REMOVED lines=28> */
.L_x_5519:
[----:B------:R-:W-:Y:S05]  /*6120*/  BSYNC B1 ;  /* 0x0000000000017941 */ /* 0x000fea0003800000 */
.L_x_5518:
        /* <DEDUP_REMOVED lines=38> */
.L_x_5536:
[----:B------:R-:W-:Y:S01]  /*6390*/  FSETP.GEU.FTZ.AND P0, PT, R17, -R19, PT ;  /* 0x800000131100720b */ /* 0x000fe20003f1e000 */
[----:B------:R-:W-:-:S12]  /*63a0*/  FADD.FTZ R15, R15, -1 ;  /* 0xbf8000000f0f7421 */ /* 0x000fd80000010000 */
[----:B------:R-:W-:-:S07]  /*63b0*/  @!P0 FADD.FTZ R15, R15, -1 ;  /* 0xbf8000000f0f8421 */ /* 0x000fce0000010000 */
.L_x_5535:
[----:B------:R-:W-:Y:S05]  /*63c0*/  BSYNC B2 ;  /* 0x0000000000027941 */ /* 0x000fea0003800000 */
.L_x_5534:
[----:B------:R-:W-:Y:S01]  /*63d0*/  FFMA.FTZ R2, -R19, R15, R2 ;  /* 0x0000000f13027223 */ /* 0x000fe20000010102 */
[----:B------:R-:W-:Y:S06]  /*63e0*/  BRA `(.L_x_5532) ;  /* 0x0000000000887947 */ /* 0x000fec0003800000 */
.L_x_5533:
        /* <DEDUP_REMOVED lines=18> */
.L_x_5539:
        /* <DEDUP_REMOVED lines=13> */
.L_x_5538:
[----:B------:R-:W-:Y:S05]  /*65e0*/  BSYNC B2 ;  /* 0x0000000000027941 */ /* 0x000fea0003800000 */
.L_x_5537:
[----:B0-----:R-:W-:-:S04]  /*65f0*/  FMUL.FTZ R15, R18, 1.1920928955078125e-07 ;  /* 0x34000000120f7820 */ /* 0x001fc80000410000 */
[----:B------:R-:W-:-:S07]  /*6600*/  FMUL.FTZ R2, R2, R15 ;  /* 0x0000000f02027220 */ /* 0x000fce0000410000 */
.L_x_5532:
[----:B------:R-:W-:Y:S05]  /*6610*/  BSYNC B0 ;  /* 0x0000000000007941 */ /* 0x000fea0003800000 */
.L_x_5531:
        /* <DEDUP_REMOVED lines=28> */
.L_x_5530:
[----:B------:R-:W-:Y:S05]  /*67e0*/  BSYNC B1 ;  /* 0x0000000000017941 */ /* 0x000fea0003800000 */
.L_x_5529:
        /* <DEDUP_REMOVED lines=38> */
.L_x_5547:
[----:B------:R-:W-:Y:S01]  /*6a50*/  FSETP.GEU.FTZ.AND P0, PT, R18, -R19, PT ;  /* 0x800000131200720b */ /* 0x000fe20003f1e000 */
[----:B------:R-:W-:-:S12]  /*6a60*/  FADD.FTZ R15, R15, -1 ;  /* 0xbf8000000f0f7421 */ /* 0x000fd80000010000 */
[----:B------:R-:W-:-:S07]  /*6a70*/  @!P0 FADD.FTZ R15, R15, -1 ;  /* 0xbf8000000f0f8421 */ /* 0x000fce0000010000 */
.L_x_5546:
[----:B------:R-:W-:Y:S05]  /*6a80*/  BSYNC B2 ;  /* 0x0000000000027941 */ /* 0x000fea0003800000 */
.L_x_5545:
[----:B------:R-:W-:Y:S01]  /*6a90*/  FFMA.FTZ R0, -R19, R15, R0 ;  /* 0x0000000f13007223 */ /* 0x000fe20000010100 */
[----:B------:R-:W-:Y:S06]  /*6aa0*/  BRA `(.L_x_5543) ;  /* 0x00000000007c7947 */ /* 0x000fec0003800000 */
.L_x_5544:
        /* <DEDUP_REMOVED lines=15> */
.L_x_5550:
        /* <DEDUP_REMOVED lines=13> */
.L_x_5549:
[----:B------:R-:W-:Y:S05]  /*6c70*/  BSYNC B2 ;  /* 0x0000000000027941 */ /* 0x000fea0003800000 */
.L_x_5548:
[----:B------:R-:W-:-:S04]  /*6c80*/  FMUL.FTZ R0, R17, 1.1920928955078125e-07 ;  /* 0x3400000011007820 */ /* 0x000fc80000410000 */
[----:B------:R-:W-:-:S07]  /*6c90*/  FMUL.FTZ R0, R15, R0 ;  /* 0x000000000f007220 */ /* 0x000fce0000410000 */
.L_x_5543:
[----:B------:R-:W-:Y:S05]  /*6ca0*/  BSYNC B0 ;  /* 0x0000000000007941 */ /* 0x000fea0003800000 */
.L_x_5542:
        /* <DEDUP_REMOVED lines=28> */
.L_x_5541:
[----:B------:R-:W-:Y:S05]  /*6e70*/  BSYNC B1 ;  /* 0x0000000000017941 */ /* 0x000fea0003800000 */
.L_x_5540:
        /* <DEDUP_REMOVED lines=16> */
.L_x_5553:
[----:B------:R-:W-:-:S13]  /*6f80*/  ISETP.GE.AND P0, PT, R6, R5, PT ;  /* 0x000000050600720c */ /* 0x000fda0003f06270 */
[----:B------:R-:W-:Y:S05]  /*6f90*/  @P0 BRA `(.L_x_5555) ;  /* 0x0000000000300947 */ /* 0x000fea0003800000 */
[----:B-1----:R-:W1:Y:S01]  /*6fa0*/  LDC.64 R12, c[0x0][0x218] ;  /* 0x00008600ff0c7b82 */ /* 0x002e620000000a00 */
[----:B------:R-:W-:Y:S01]  /*6fb0*/  IADD3 R3, R4, R6, RZ ;  /* 0x0000000604037210 */ /* 0x000fe20007ffe0ff */
[----:B------:R-:W-:-:S04]  /*6fc0*/  VIADD R6, R6, 0x80 ;  /* 0x0000008006067836 */ /* 0x000fc80000000000 */
[----:B-1----:R-:W-:-:S05]  /*6fd0*/  IMAD.WIDE.U32 R12, R3, 0x2, R12 ;  /* 0x00000002030c7825 */ /* 0x002fca00078e000c */
[----:B------:R1:W-:Y:S02]  /*6fe0*/  STG.E.U16 desc[UR4][R12.64], R9 ;  /* 0x000000090c007986 */ /* 0x0003e4000c101504 */
.L_x_5554:
[----:B------:R-:W-:-:S13]  /*6ff0*/  ISETP.GE.AND P0, PT, R6, R5, PT ;  /* 0x000000050600720c */ /* 0x000fda0003f06270 */
[----:B------:R-:W-:Y:S05]  /*7000*/  @P0 BRA `(.L_x_5556) ;  /* 0x0000000000300947 */ /* 0x000fea0003800000 */
[----:B-1----:R-:W1:Y:S01]  /*7010*/  LDC.64 R8, c[0x0][0x218] ;  /* 0x00008600ff087b82 */ /* 0x002e620000000a00 */
[----:B------:R-:W-:Y:S01]  /*7020*/  IADD3 R3, R4, R6, RZ ;  /* 0x0000000604037210 */ /* 0x000fe20007ffe0ff */
[----:B------:R-:W-:-:S04]  /*7030*/  VIADD R6, R6, 0x80 ;  /* 0x0000008006067836 */ /* 0x000fc80000000000 */
[----:B-1----:R-:W-:-:S05]  /*7040*/  IMAD.WIDE.U32 R8, R3, 0x2, R8 ;  /* 0x0000000203087825 */ /* 0x002fca00078e0008 */
[----:B------:R2:W-:Y:S02]  /*7050*/  STG.E.U16 desc[UR4][R8.64], R11 ;  /* 0x0000000b08007986 */ /* 0x0005e4000c101504 */
.L_x_5555:
[----:B------:R-:W-:-:S13]  /*7060*/  ISETP.GE.AND P0, PT, R6, R5, PT ;  /* 0x000000050600720c */ /* 0x000fda0003f06270 */
[----:B------:R-:W-:Y:S05]  /*7070*/  @P0 BRA `(.L_x_5557) ;  /* 0x0000000000340947 */ /* 0x000fea0003800000 */
[----:B--2---:R-:W2:Y:S01]  /*7080*/  LDC.64 R8, c[0x0][0x218] ;  /* 0x00008600ff087b82 */ /* 0x004ea20000000a00 */
[----:B------:R-:W-:Y:S01]  /*7090*/  IADD3 R3, R4, R6, RZ ;  /* 0x0000000604037210 */ /* 0x000fe20007ffe0ff */
[----:B------:R-:W-:-:S04]  /*70a0*/  VIADD R6, R6, 0x80 ;  /* 0x0000008006067836 */ /* 0x000fc80000000000 */
[----:B--2---:R-:W-:-:S05]  /*70b0*/  IMAD.WIDE.U32 R8, R3, 0x2, R8 ;  /* 0x0000000203087825 */ /* 0x004fca00078e0008 */
[----:B------:R2:W-:Y:S02]  /*70c0*/  STG.E.U16 desc[UR4][R8.64], R7 ;  /* 0x0000000708007986 */ /* 0x0005e4000c101504 */
.L_x_5556:
        /* <DEDUP_REMOVED lines=8> */
.L_x_5557:
[----:B------:R-:W-:Y:S05]  /*7150*/  BSYNC B1 ;  /* 0x0000000000017941 */ /* 0x000fea0003800000 */
.L_x_5552:
[----:B------:R-:W-:-:S13]  /*7160*/  ISETP.GE.AND P0, PT, R6, R5, PT ;  /* 0x000000050600720c */ /* 0x000fda0003f06270 */
[----:B--23--:R-:W2:Y:S01]  /*7170*/  @!P0 LDC.64 R8, c[0x0][0x218] ;  /* 0x00008600ff088b82 */ /* 0x00cea20000000a00 */
[----:B------:R-:W-:Y:S01]  /*7180*/  @!P0 IADD3 R3, R4, R6, RZ ;  /* 0x0000000604038210 */ /* 0x000fe20007ffe0ff */
[----:B------:R-:W-:-:S04]  /*7190*/  @!P0 VIADD R6, R6, 0x80 ;  /* 0x0000008006068836 */ /* 0x000fc80000000000 */
[----:B--2---:R-:W-:-:S05]  /*71a0*/  @!P0 IMAD.WIDE.U32 R8, R3, 0x2, R8 ;  /* 0x0000000203088825 */ /* 0x004fca00078e0008 */
[----:B------:R3:W-:Y:S02]  /*71b0*/  @!P0 STG.E.U16 desc[UR4][R8.64], R2 ;  /* 0x0000000208008986 */ /* 0x0007e4000c101504 */
.L_x_5558:
[----:B------:R-:W-:Y:S05]  /*71c0*/  BSYNC B0 ;  /* 0x0000000000007941 */ /* 0x000fea0003800000 */
.L_x_5551:
        /* <DEDUP_REMOVED lines=8> */
.L_x_5559:
        /* <DEDUP_REMOVED lines=11> */
.L_x_37788:


//--------------------- .text._ZN2at6native29vectorized_elementwise_kernelILi8ENS0_13BinaryFunctorIN3c104HalfES4_S4_ZZZNS0_15binary_internal21div_floor_kernel_cudaERNS_18TensorIteratorBaseEENKUlvE1_clEvENKUlvE1_clEvEUlS4_S4_E_EESt5arrayIPcLm3EEEEviT0_T1_ --------------------------
	.section	.text._ZN2at6native29vectorized_elementwise_kernelILi8ENS0_13BinaryFunctorIN3c104HalfES4_S4_ZZZNS0_15binary_internal21div_floor_kernel_cudaERNS_18TensorIteratorBaseEENKUlvE1_clEvENKUlvE1_clEvEUlS4_S4_E_EESt5arrayIPcLm3EEEEviT0_T1_,"ax",@progbits
	.align	128
        .global         _ZN2at6native29vectorized_elementwise_kernelILi8ENS0_13BinaryFunctorIN3c104HalfES4_S4_ZZZNS0_15binary_internal21div_floor_kernel_cudaERNS_18TensorIteratorBaseEENKUlvE1_clEvENKUlvE1_clEvEUlS4_S4_E_EESt5arrayIPcLm3EEEEviT0_T1_
        .type           _ZN2at6native29vectorized_elementwise_kernelILi8ENS0_13BinaryFunctorIN3c104HalfES4_S4_ZZZNS0_15binary_internal21div_floor_kernel_cudaERNS_18TensorIteratorBaseEENKUlvE1_clEvENKUlvE1_clEvEUlS4_S4_E_EESt5arrayIPcLm3EEEEviT0_T1_,@function
        .size           _ZN2at6native29vectorized_elementwise_kernelILi8ENS0_13BinaryFunctorIN3c104HalfES4_S4_ZZZNS0_15binary_internal21div_floor_kernel_cudaERNS_18TensorIteratorBaseEENKUlvE1_clEvENKUlvE1_clEvEUlS4_S4_E_EESt5arrayIPcLm3EEEEviT0_T1_,(.L_x_37789 - _ZN2at6native29vectorized_elementwise_kernelILi8ENS0_13BinaryFunctorIN3c104HalfES4_S4_ZZZNS0_15binary_internal21div_floor_kernel_cudaERNS_18TensorIteratorBaseEENKUlvE1_clEvENKUlvE1_clEvEUlS4_S4_E_EESt5arrayIPcLm3EEEEviT0_T1_)
        .other          _ZN2at6native29vectorized_elementwise_kernelILi8ENS0_13BinaryFunctorIN3c104HalfES4_S4_ZZZNS0_15binary_internal21div_floor_kernel_cudaERNS_18TensorIteratorBaseEENKUlvE1_clEvENKUlvE1_clEvEUlS4_S4_E_EESt5arrayIPcLm3EEEEviT0_T1_,@"STO_CUDA_ENTRY STV_DEFAULT"
_ZN2at6native29vectorized_elementwise_kernelILi8ENS0_13BinaryFunctorIN3c104HalfES4_S4_ZZZNS0_15binary_internal21div_floor_kernel_cudaERNS_18TensorIteratorBaseEENKUlvE1_clEvENKUlvE1_clEvEUlS4_S4_E_EESt5arrayIPcLm3EEEEviT0_T1_:
.text._ZN2at6native29vectorized_elementwise_kernelILi8ENS0_13BinaryFunctorIN3c104HalfES4_S4_ZZZNS0_15binary_internal21div_floor_kernel_cudaERNS_18TensorIteratorBaseEENKUlvE1_clEvENKUlvE1_clEvEUlS4_S4_E_EESt5arrayIPcLm3EEEEviT0_T1_:
        /* <DEDUP_REMOVED lines=18> */
[----:B---3--:R-:W-:-:S05]  /*0120*/  HADD2.F32 R5, -RZ, R12.H0_H0 ;  /* 0x2000000cff057230 */ /* 0x008fca0000004100 */
[----:B------:R-:W-:Y:S01]  /*0130*/  FSETP.NEU.FTZ.AND P0, PT, R5, RZ, PT ;  /* 0x000000ff0500720b */ /* 0x000fe20003f1d000 */
[----:B--2---:R-:W-:-:S12]  /*0140*/  HADD2.F32 R6, -RZ, R8.H0_H0 ;  /* 0x20000008ff067230 */ /* 0x004fd80000004100 */
        /* <DEDUP_REMOVED lines=31> */
.L_x_5568:
[----:B------:R-:W-:Y:S01]  /*0340*/  FSETP.GEU.FTZ.AND P0, PT, R17, -R0, PT ;  /* 0x800000001100720b */ /* 0x000fe20003f1e000 */
[----:B------:R-:W-:-:S12]  /*0350*/  FADD.FTZ R2, R2, -1 ;  /* 0xbf80000002027421 */ /* 0x000fd80000010000 */
[----:B------:R-:W-:-:S07]  /*0360*/  @!P0 FADD.FTZ R2, R2, -1 ;  /* 0xbf80000002028421 */ /* 0x000fce0000010000 */
.L_x_5567:
[----:B------:R-:W-:Y:S05]  /*0370*/  BSYNC B2 ;  /* 0x0000000000027941 */ /* 0x000fea0003800000 */
.L_x_5566:
[----:B------:R-:W-:Y:S01]  /*0380*/  FFMA.FTZ R7, -R0, R2, R7 ;  /* 0x0000000200077223 */ /* 0x000fe20000010107 */
[----:B------:R-:W-:Y:S06]  /*0390*/  BRA `(.L_x_5564) ;  /* 0x00000000007c7947 */ /* 0x000fec0003800000 */
.L_x_5565:
        /* <DEDUP_REMOVED lines=15> */
.L_x_5571:
        /* <DEDUP_REMOVED lines=13> */
.L_x_5570:
[----:B------:R-:W-:Y:S05]  /*0560*/  BSYNC B2 ;  /* 0x0000000000027941 */ /* 0x000fea0003800000 */
.L_x_5569:
[----:B------:R-:W-:-:S04]  /*0570*/  FMUL.FTZ R7, R7, 1.1920928955078125e-07 ;  /* 0x3400000007077820 */ /* 0x000fc80000410000 */
[----:B------:R-:W-:-:S07]  /*0580*/  FMUL.FTZ R7, R2, R7 ;  /* 0x0000000702077220 */ /* 0x000fce0000410000 */
.L_x_5564:
[----:B------:R-:W-:Y:S05]  /*0590*/  BSYNC B0 ;  /* 0x0000000000007941 */ /* 0x000fea0003800000 */
.L_x_5563:
        /* <DEDUP_REMOVED lines=26> */
.L_x_5562:
[----:B------:R-:W-:Y:S05]  /*0740*/  BSYNC B1 ;  /* 0x0000000000017941 */ /* 0x000fea0003800000 */
.L_x_5561:
        /* <DEDUP_REMOVED lines=35> */
.L_x_5579:
[----:B------:R-:W-:Y:S01]  /*0980*/  FSETP.GEU.FTZ.AND P0, PT, R17, -R0, PT ;  /* 0x800000001100720b */ /* 0x000fe20003f1e000 */
[----:B------:R-:W-:-:S12]  /*0990*/  FADD.FTZ R6, R6, -1 ;  /* 0xbf80000006067421 */ /* 0x000fd80000010000 */
[----:B------:R-:W-:-:S07]  /*09a0*/  @!P0 FADD.FTZ R6, R6, -1 ;  /* 0xbf80000006068421 */ /* 0x000fce0000010000 */
.L_x_5578:
[----:B------:R-:W-:Y:S05]  /*09b0*/  BSYNC B2 ;  /* 0x0000000000027941 */ /* 0x000fea0003800000 */
.L_x_5577:
[----:B------:R-:W-:Y:S01]  /*09c0*/  FFMA.FTZ R5, -R0, R6, R5 ;  /* 0x0000000600057223 */ /* 0x000fe20000010105 */
[----:B------:R-:W-:Y:S06]  /*09d0*/  BRA `(.L_x_5575) ;  /* 0x00000000007c7947 */ /* 0x000fec0003800000 */
.L_x_5576:
        /* <DEDUP_REMOVED lines=15> */
.L_x_5582:
        /* <DEDUP_REMOVED lines=13> */
.L_x_5581:
[----:B------:R-:W-:Y:S05]  /*0ba0*/  BSYNC B2 ;  /* 0x0000000000027941 */ /* 0x000fea0003800000 */
.L_x_5580:
[----:B------:R-:W-:-:S04]  /*0bb0*/  FMUL.FTZ R6, R6, 1.1920928955078125e-07 ;  /* 0x3400000006067820 */ /* 0x000fc80000410000 */
[----:B------:R-:W-:-:S07]  /*0bc0*/  FMUL.FTZ R5, R5, R6 ;  /* 0x0000000605057220 */ /* 0x000fce0000410000 */
.L_x_5575:
[----:B------:R-:W-:Y:S05]  /*0bd0*/  BSYNC B0 ;  /* 0x0000000000007941 */ /* 0x000fea0003800000 */
.L_x_5574:
        /* <DEDUP_REMOVED lines=26> */
.L_x_5573:
[----:B------:R-:W-:Y:S05]  /*0d80*/  BSYNC B1 ;  /* 0x0000000000017941 */ /* 0x000fea0003800000 */
.L_x_5572:
[----:B------:R-:W-:Y:S01]  /*0d90*/  HADD2.F32 R7, -RZ, R13.H0_H0 ;  /* 0x2000000dff077230 */ /* 0x000fe20000004100 */
[----:B------:R-:W-:Y:S01]  /*0da0*/  BSSY B1, `(.L_x_5583) ;  /* 0x0000062000017945 */ /* 0x000fe20003800000 */
[----:B------:R-:W-:-:S03]  /*0db0*/  HADD2.F32 R8, -RZ, R9.H0_H0 ;  /* 0x20000009ff087230 */ /* 0x000fc60000004100 */
[----:B------:R-:W-:-:S13]  /*0dc0*/  FSETP.NEU.FTZ.AND P0, PT, R7, RZ, PT ;  /* 0x000000ff0700720b */ /* 0x000fda0003f1d000 */
[----:B0-----:R-:W0:Y:S02]  /*0dd0*/  @!P0 MUFU.RCP R17, R7 ;  /* 0x0000000700118308 */ /* 0x001e240000001000 */
        /* <DEDUP_REMOVED lines=30> */
.L_x_5590:
[----:B------:R-:W-:Y:S01]  /*0fc0*/  FSETP.GEU.FTZ.AND P0, PT, R16, -R0, PT ;  /* 0x800000001000720b */ /* 0x000fe20003f1e000 */
[----:B------:R-:W-:-:S12]  /*0fd0*/  FADD.FTZ R6, R6, -1 ;  /* 0xbf80000006067421 */ /* 0x000fd80000010000 */
[----:B------:R-:W-:-:S07]  /*0fe0*/  @!P0 FADD.FTZ R6, R6, -1 ;  /* 0xbf80000006068421 */ /* 0x000fce0000010000 */
.L_x_5589:
[----:B------:R-:W-:Y:S05]  /*0ff0*/  BSYNC B2 ;  /* 0x0000000000027941 */ /* 0x000fea0003800000 */
.L_x_5588:
[----:B------:R-:W-:Y:S01]  /*1000*/  FFMA.FTZ R17, -R0, R6, R17 ;  /* 0x0000000600117223 */ /* 0x000fe20000010111 */
[----:B------:R-:W-:Y:S06]  /*1010*/  BRA `(.L_x_5586) ;  /* 0x00000000007c7947 */ /* 0x000fec0003800000 */
.L_x_5587:
        /* <DEDUP_REMOVED lines=14> */
[----:B------:R0:W1:Y:S03]  /*1100*/  MUFU.RCP R0, R17 ;  /* 0x0000001100007308 */ /* 0x0000660000001000 */
.L_x_5593:
        /* <DEDUP_REMOVED lines=13> */
.L_x_5592:
[----:B------:R-:W-:Y:S05]  /*11e0*/  BSYNC B2 ;  /* 0x0000000000027941 */ /* 0x000fea0003800000 */
.L_x_5591:
[----:B0-----:R-:W-:-:S04]  /*11f0*/  FMUL.FTZ R17, R12, 1.1920928955078125e-07 ;  /* 0x340000000c117820 */ /* 0x001fc80000410000 */
[----:B------:R-:W-:-:S07]  /*1200*/  FMUL.FTZ R17, R6, R17 ;  /* 0x0000001106117220 */ /* 0x000fce0000410000 */
.L_x_5586:
[----:B------:R-:W-:Y:S05]  /*1210*/  BSYNC B0 ;  /* 0x0000000000007941 */ /* 0x000fea0003800000 */
.L_x_5585:
[C---:B------:R-:W-:Y:S02]  /*1220*/  LOP3.LUT R0, R17.reuse, 0x80000000, R8, 0xb8, !PT ;  /* 0x8000000011007812 */ /* 0x040fe400078eb808 */
[----:B------:R-:W-:Y:S02]  /*1230*/  FSETP.GTU.FTZ.AND P0, PT, |R17|, +INF , PT ;  /* 0x7f8000001100780b */ /* 0x000fe40003f1c200 */
        /* <DEDUP_REMOVED lines=24> */
.L_x_5584:
[----:B------:R-:W-:Y:S05]  /*13c0*/  BSYNC B1 ;  /* 0x0000000000017941 */ /* 0x000fea0003800000 */
.L_x_5583:
[----:B------:R-:W-:Y:S01]  /*13d0*/  HADD2.F32 R13, -RZ, R13.H1_H1 ;  /* 0x3000000dff0d7230 */ /* 0x000fe20000004100 */
[----:B------:R-:W-:Y:S01]  /*13e0*/  BSSY B1, `(.L_x_5594) ;  /* 0x0000062000017945 */ /* 0x000fe20003800000 */
[----:B------:R-:W-:-:S03]  /*13f0*/  HADD2.F32 R8, -RZ, R9.H1_H1 ;  /* 0x30000009ff087230 */ /* 0x000fc60000004100 */
        /* <DEDUP_REMOVED lines=17> */
[----:B-1----:R-:W0:Y:S02]  /*1510*/  FRND.TRUNC R16, R9 ;  /* 0x0000000900107307 */ /* 0x002e24000020d000 */
        /* <DEDUP_REMOVED lines=14> */
.L_x_5601:
[----:B------:R-:W-:Y:S01]  /*1600*/  FSETP.GEU.FTZ.AND P0, PT, R12, -R0, PT ;  /* 0x800000000c00720b */ /* 0x000fe20003f1e000 */
[----:B------:R-:W-:-:S12]  /*1610*/  FADD.FTZ R16, R16, -1 ;  /* 0xbf80000010107421 */ /* 0x000fd80000010000 */
[----:B------:R-:W-:-:S07]  /*1620*/  @!P0 FADD.FTZ R16, R16, -1 ;  /* 0xbf80000010108421 */ /* 0x000fce0000010000 */
.L_x_5600:
[----:B------:R-:W-:Y:S05]  /*1630*/  BSYNC B2 ;  /* 0x0000000000027941 */ /* 0x000fea0003800000 */
.L_x_5599:
[----:B------:R-:W-:Y:S01]  /*1640*/  FFMA.FTZ R7, -R0, R16, R7 ;  /* 0x0000001000077223 */ /* 0x000fe20000010107 */
[----:B------:R-:W-:Y:S06]  /*1650*/  BRA `(.L_x_5597) ;  /* 0x00000000007c7947 */ /* 0x000fec0003800000 */
.L_x_5598:
        /* <DEDUP_REMOVED lines=13> */
[----:B-1----:R-:W-:-:S04]  /*1730*/  LOP3.LUT R16, R0, 0x3f800000, RZ, 0xfc, !PT ;  /* 0x3f80000000107812 */ /* 0x002fc800078efcff */
[----:B------:R0:W1:Y:S03]  /*1740*/  MUFU.RCP R0, R16 ;  /* 0x0000001000007308 */ /* 0x0000660000001000 */
.L_x_5604:
        /* <DEDUP_REMOVED lines=13> */
.L_x_5603:
[----:B------:R-:W-:Y:S05]  /*1820*/  BSYNC B2 ;  /* 0x0000000000027941 */ /* 0x000fea0003800000 */
.L_x_5602:
[----:B------:R-:W-:-:S04]  /*1830*/  FMUL.FTZ R0, R9, 1.1920928955078125e-07 ;  /* 0x3400000009007820 */ /* 0x000fc80000410000 */
[----:B------:R-:W-:-:S07]  /*1840*/  FMUL.FTZ R7, R7, R0 ;  /* 0x0000000007077220 */ /* 0x000fce0000410000 */
.L_x_5597:
[----:B------:R-:W-:Y:S05]  /*1850*/  BSYNC B0 ;  /* 0x0000000000007941 */ /* 0x000fea0003800000 */
.L_x_5596:
        /* <DEDUP_REMOVED lines=26> */
.L_x_5595:
[----:B------:R-:W-:Y:S05]  /*1a00*/  BSYNC B1 ;  /* 0x0000000000017941 */ /* 0x000fea0003800000 */
.L_x_5594:
        /* <DEDUP_REMOVED lines=18> */
[----:B01----:R-:W-:Y:S01]  /*1b30*/  FADD.FTZ R16, -R0, -RZ ;  /* 0x800000ff00107221 */ /* 0x003fe20000010100 */
        /* <DEDUP_REMOVED lines=16> */
.L_x_5612:
[----:B------:R-:W-:Y:S01]  /*1c40*/  FSETP.GEU.FTZ.AND P0, PT, R17, -R0, PT ;  /* 0x800000001100720b */ /* 0x000fe20003f1e000 */
[----:B------:R-:W-:-:S12]  /*1c50*/  FADD.FTZ R12, R12, -1 ;  /* 0xbf8000000c0c7421 */ /* 0x000fd80000010000 */
[----:B------:R-:W-:-:S07]  /*1c60*/  @!P0 FADD.FTZ R12, R12, -1 ;  /* 0xbf8000000c0c8421 */ /* 0x000fce0000010000 */
.L_x_5611:
[----:B------:R-:W-:Y:S05]  /*1c70*/  BSYNC B2 ;  /* 0x0000000000027941 */ /* 0x000fea0003800000 */
.L_x_5610:
[----:B------:R-:W-:Y:S01]  /*1c80*/  FFMA.FTZ R7, -R0, R12, R7 ;  /* 0x0000000c00077223 */ /* 0x000fe20000010107 */
[----:B------:R-:W-:Y:S06]  /*1c90*/  BRA `(.L_x_5608) ;  /* 0x00000000007c7947 */ /* 0x000fec0003800000 */
.L_x_5609:
[----:B------:R-:W-:Y:S01]  /*1ca0*/  IADD3 R12, R0, -0xb800000, RZ ;  /* 0xf4800000000c7810 */ /* 0x000fe20007ffe0ff */
[----:B------:R-:W-:Y:S01]  /*1cb0*/  BSSY B2, `(.L_x_5613) ;  /* 0x000001b000027945 */ /* 0x000fe20003800000 */
[----:B------:R-:W-:Y:S02]  /*1cc0*/  FSETP.GT.FTZ.AND P0, PT, |R8|, RZ, PT ;  /* 0x000000ff0800720b */ /* 0x000fe40003f14200 */
[----:B------:R-:W-:Y:S02]  /*1cd0*/  LOP3.LUT R12, R12, 0xff800000, RZ, 0xc0, !PT ;  /* 0xff8000000c0c7812 */ /* 0x000fe400078ec0ff */
[----:B------:R-:W-:-:S03]  /*1ce0*/  ISETP.GT.U32.OR P0, PT, R7, 0x7f7fffff, !P0 ;  /* 0x7f7fffff0700780c */ /* 0x000fc60004704470 */
[C---:B01----:R-:W-:Y:S01]  /*1cf0*/  IMAD.IADD R16, R7.reuse, 0x1, -R12 ;  /* 0x0000000107107824 */ /* 0x043fe200078e0a0c */
        /* <DEDUP_REMOVED lines=9> */
.L_x_5615:
        /* <DEDUP_REMOVED lines=13> */
.L_x_5614:
[----:B------:R-:W-:Y:S05]  /*1e60*/  BSYNC B2 ;  /* 0x0000000000027941 */ /* 0x000fea0003800000 */
.L_x_5613:
[----:B------:R-:W-:-:S04]  /*1e70*/  FMUL.FTZ R12, R12, 1.1920928955078125e-07 ;  /* 0x340000000c0c7820 */ /* 0x000fc80000410000 */
[----:B------:R-:W-:-:S07]  /*1e80*/  FMUL.FTZ R7, R7, R12 ;  /* 0x0000000c07077220 */ /* 0x000fce0000410000 */
.L_x_5608:
[----:B------:R-:W-:Y:S05]  /*1e90*/  BSYNC B0 ;  /* 0x0000000000007941 */ /* 0x000fea0003800000 */
.L_x_5607:
        /* <DEDUP_REMOVED lines=26> */
.L_x_5606:
[----:B------:R-:W-:Y:S05]  /*2040*/  BSYNC B1 ;  /* 0x0000000000017941 */ /* 0x000fea0003800000 */
.L_x_5605:
        /* <DEDUP_REMOVED lines=35> */
.L_x_5623:
[----:B------:R-:W-:Y:S01]  /*2280*/  FSETP.GEU.FTZ.AND P0, PT, R19, -R0, PT ;  /* 0x800000001300720b */ /* 0x000fe20003f1e000 */
[----:B------:R-:W-:-:S12]  /*2290*/  FADD.FTZ R8, R8, -1 ;  /* 0xbf80000008087421 */ /* 0x000fd80000010000 */
[----:B------:R-:W-:-:S07]  /*22a0*/  @!P0 FADD.FTZ R8, R8, -1 ;  /* 0xbf80000008088421 */ /* 0x000fce0000010000 */
.L_x_5622:
[----:B------:R-:W-:Y:S05]  /*22b0*/  BSYNC B2 ;  /* 0x0000000000027941 */ /* 0x000fea0003800000 */
.L_x_5621:
[----:B------:R-:W-:Y:S01]  /*22c0*/  FFMA.FTZ R17, -R0, R8, R17 ;  /* 0x0000000800117223 */ /* 0x000fe20000010111 */
[----:B------:R-:W-:Y:S06]  /*22d0*/  BRA `(.L_x_5619) ;  /* 0x00000000007c7947 */ /* 0x000fec0003800000 */
.L_x_5620:
[----:B------:R-:W-:Y:S01]  /*22e0*/  VIADD R8, R0, 0xf4800000 ;  /* 0xf480000000087836 */ /* 0x000fe20000000000 */
[----:B------:R-:W-:Y:S01]  /*22f0*/  FSETP.GT.FTZ.AND P0, PT, |R14|, RZ, PT ;  /* 0x000000ff0e00720b */ /* 0x000fe20003f14200 */
[----:B------:R-:W-:Y:S01]  /*2300*/  BSSY B2, `(.L_x_5624) ;  /* 0x000001a000027945 */ /* 0x000fe20003800000 */
[----:B-1----:R-:W-:Y:S02]  /*2310*/  LOP3.LUT R16, R0, 0xff800000, RZ, 0xc0, !PT ;  /* 0xff80000000107812 */ /* 0x002fe400078ec0ff */
        /* <DEDUP_REMOVED lines=11> */
.L_x_5626:
        /* <DEDUP_REMOVED lines=13> */
.L_x_5625:
[----:B------:R-:W-:Y:S05]  /*24a0*/  BSYNC B2 ;  /* 0x0000000000027941 */ /* 0x000fea0003800000 */
.L_x_5624:
[----:B------:R-:W-:-:S04]  /*24b0*/  FMUL.FTZ R17, R10, 1.1920928955078125e-07 ;  /* 0x340000000a117820 */ /* 0x000fc80000410000 */
[----:B------:R-:W-:-:S07]  /*24c0*/  FMUL.FTZ R17, R8, R17 ;  /* 0x0000001108117220 */ /* 0x000fce0000410000 */
.L_x_5619:
[----:B------:R-:W-:Y:S05]  /*24d0*/  BSYNC B0 ;  /* 0x0000000000007941 */ /* 0x000fea0003800000 */
.L_x_5618:
        /* <DEDUP_REMOVED lines=26> */
.L_x_5617:
[----:B------:R-:W-:Y:S05]  /*2680*/  BSYNC B1 ;  /* 0x0000000000017941 */ /* 0x000fea0003800000 */
.L_x_5616:
        /* <DEDUP_REMOVED lines=35> */
.L_x_5634:
[----:B------:R-:W-:Y:S01]  /*28c0*/  FSETP.GEU.FTZ.AND P0, PT, R19, -R0, PT ;  /* 0x800000001300720b */ /* 0x000fe20003f1e000 */
[----:B------:R-:W-:-:S12]  /*28d0*/  FADD.FTZ R12, R12, -1 ;  /* 0xbf8000000c0c7421 */ /* 0x000fd80000010000 */
[----:B------:R-:W-:-:S07]  /*28e0*/  @!P0 FADD.FTZ R12, R12, -1 ;  /* 0xbf8000000c0c8421 */ /* 0x000fce0000010000 */
.L_x_5633:
[----:B------:R-:W-:Y:S05]  /*28f0*/  BSYNC B2 ;  /* 0x0000000000027941 */ /* 0x000fea0003800000 */
.L_x_5632:
[----:B------:R-:W-:Y:S01]  /*2900*/  FFMA.FTZ R17, -R0, R12, R17 ;  /* 0x0000000c00117223 */ /* 0x000fe20000010111 */
[----:B------:R-:W-:Y:S06]  /*2910*/  BRA `(.L_x_5630) ;  /* 0x00000000007c7947 */ /* 0x000fec0003800000 */
.L_x_5631:
[----:B------:R-:W-:Y:S01]  /*2920*/  VIADD R12, R0, 0xf4800000 ;  /* 0xf4800000000c7836 */ /* 0x000fe20000000000 */
[----:B------:R-:W-:Y:S01]  /*2930*/  FSETP.GT.FTZ.AND P0, PT, |R8|, RZ, PT ;  /* 0x000000ff0800720b */ /* 0x000fe20003f14200 */
[----:B------:R-:W-:Y:S03]  /*2940*/  BSSY B2, `(.L_x_5635) ;  /* 0x000001a000027945 */ /* 0x000fe60003800000 */
[----:B------:R-:W-:Y:S02]  /*2950*/  LOP3.LUT R12, R12, 0xff800000, RZ, 0xc0, !PT ;  /* 0xff8000000c0c7812 */ /* 0x000fe400078ec0ff */
[C---:B------:R-:W-:Y:S02]  /*2960*/  ISETP.GT.U32.OR P0, PT, R17.reuse, 0x7f7fffff, !P0 ;  /* 0x7f7fffff1100780c */ /* 0x040fe40004704470 */
[C---:B------:R-:W-:Y:S02]  /*2970*/  IADD3 R14, R17.reuse, -R12, RZ ;  /* 0x8000000c110e7210 */ /* 0x040fe40007ffe0ff */
[----:B------:R-:W-:-:S02]  /*2980*/  LOP3.LUT R12, R17, 0x7fffff, RZ, 0xc0, !PT ;  /* 0x007fffff110c7812 */ /* 0x000fc400078ec0ff */
[----:B-1----:R-:W-:Y:S02]  /*2990*/  LOP3.LUT P1, R16, R14, 0xff800000, RZ, 0xc0, !PT ;  /* 0xff8000000e107812 */ /* 0x002fe4000782c0ff */
[----:B------:R-:W-:Y:S02]  /*29a0*/  LOP3.LUT R17, R0, 0xff800000, RZ, 0xc0, !PT ;  /* 0xff80000000117812 */ /* 0x000fe400078ec0ff */
[----:B------:R-:W-:Y:S02]  /*29b0*/  LOP3.LUT R14, R12, 0x3f800000, RZ, 0xfc, !PT ;  /* 0x3f8000000c0e7812 */ /* 0x000fe400078efcff */
[----:B------:R-:W-:-:S07]  /*29c0*/  FSEL R12, R17, +QNAN , !P0 ;  /* 0x7fffffff110c7808 */ /* 0x000fce0004000000 */
[----:B------:R-:W-:Y:S05]  /*29d0*/  @!P1 BRA `(.L_x_5636) ;  /* 0x0000000000409947 */ /* 0x000fea0003800000 */
[----:B------:R-:W-:-:S04]  /*29e0*/  LOP3.LUT R0, R0, 0x7fffff, RZ, 0xc0, !PT ;  /* 0x007fffff00007812 */ /* 0x000fc800078ec0ff */
[----:B------:R-:W-:-:S04]  /*29f0*/  LOP3.LUT R17, R0, 0x3f800000, RZ, 0xfc, !PT ;  /* 0x3f80000000117812 */ /* 0x000fc800078efcff */
[----:B------:R0:W1:Y:S03]  /*2a00*/  MUFU.RCP R0, R17 ;  /* 0x0000001100007308 */ /* 0x0000660000001000 */
.L_x_5637:
        /* <DEDUP_REMOVED lines=13> */
.L_x_5636:
[----:B------:R-:W-:Y:S05]  /*2ae0*/  BSYNC B2 ;  /* 0x0000000000027941 */ /* 0x000fea0003800000 */
.L_x_5635:
[----:B0-----:R-:W-:-:S04]  /*2af0*/  FMUL.FTZ R17, R14, 1.1920928955078125e-07 ;  /* 0x340000000e117820 */ /* 0x001fc80000410000 */
[----:B------:R-:W-:-:S07]  /*2b00*/  FMUL.FTZ R17, R12, R17 ;  /* 0x000000110c117220 */ /* 0x000fce0000410000 */
.L_x_5630:
[----:B------:R-:W-:Y:S05]  /*2b10*/  BSYNC B0 ;  /* 0x0000000000007941 */ /* 0x000fea0003800000 */
.L_x_5629:
        /* <DEDUP_REMOVED lines=26> */
.L_x_5628:
[----:B------:R-:W-:Y:S05]  /*2cc0*/  BSYNC B1 ;  /* 0x0000000000017941 */ /* 0x000fea0003800000 */
.L_x_5627:
        /* <DEDUP_REMOVED lines=20> */
[----:B01----:R-:W0:Y:S02]  /*2e10*/  FRND.TRUNC R16, R13 ;  /* 0x0000000d00107307 */ /* 0x003e24000020d000 */
        /* <DEDUP_REMOVED lines=14> */
.L_x_5645:
[----:B------:R-:W-:Y:S01]  /*2f00*/  FSETP.GEU.FTZ.AND P0, PT, R14, -R0, PT ;  /* 0x800000000e00720b */ /* 0x000fe20003f1e000 */
[----:B------:R-:W-:-:S12]  /*2f10*/  FADD.FTZ R16, R16, -1 ;  /* 0xbf80000010107421 */ /* 0x000fd80000010000 */
[----:B------:R-:W-:-:S07]  /*2f20*/  @!P0 FADD.FTZ R16, R16, -1 ;  /* 0xbf80000010108421 */ /* 0x000fce0000010000 */
.L_x_5644:
[----:B------:R-:W-:Y:S05]  /*2f30*/  BSYNC B2 ;  /* 0x0000000000027941 */ /* 0x000fea0003800000 */
.L_x_5643:
[----:B------:R-:W-:Y:S01]  /*2f40*/  FFMA.FTZ R11, -R0, R16, R11 ;  /* 0x00000010000b7223 */ /* 0x000fe2000001010b */
[----:B------:R-:W-:Y:S06]  /*2f50*/  BRA `(.L_x_5641) ;  /* 0x00000000007c7947 */ /* 0x000fec0003800000 */
.L_x_5642:
        /* <DEDUP_REMOVED lines=13> */
[----:B01----:R-:W-:-:S04]  /*3030*/  LOP3.LUT R16, R0, 0x3f800000, RZ, 0xfc, !PT ;  /* 0x3f80000000107812 */ /* 0x003fc800078efcff */
[----:B------:R0:W1:Y:S03]  /*3040*/  MUFU.RCP R0, R16 ;  /* 0x0000001000007308 */ /* 0x0000660000001000 */
.L_x_5648:
        /* <DEDUP_REMOVED lines=13> */
.L_x_5647:
[----:B------:R-:W-:Y:S05]  /*3120*/  BSYNC B2 ;  /* 0x0000000000027941 */ /* 0x000fea0003800000 */
.L_x_5646:
[----:B------:R-:W-:-:S04]  /*3130*/  FMUL.FTZ R0, R13, 1.1920928955078125e-07 ;  /* 0x340000000d007820 */ /* 0x000fc80000410000 */
[----:B------:R-:W-:-:S07]  /*3140*/  FMUL.FTZ R11, R11, R0 ;  /* 0x000000000b0b7220 */ /* 0x000fce0000410000 */
.L_x_5641:
[----:B------:R-:W-:Y:S05]  /*3150*/  BSYNC B0 ;  /* 0x0000000000007941 */ /* 0x000fea0003800000 */
.L_x_5640:
        /* <DEDUP_REMOVED lines=26> */
.L_x_5639:
[----:B------:R-:W-:Y:S05]  /*3300*/  BSYNC B1 ;  /* 0x0000000000017941 */ /* 0x000fea0003800000 */
.L_x_5638:
[----:B------:R-:W2:Y:S01]  /*3310*/  LDC.64 R14, c[0x0][0x218] ;  /* 0x00008600ff0e7b82 */ /* 0x000ea20000000a00 */
[----:B------:R-:W-:Y:S02]  /*3320*/  PRMT R11, R12, 0x5410, R13 ;  /* 0x000054100c0b7816 */ /* 0x000fe4000000000d */
[----:B------:R-:W-:Y:S02]  /*3330*/  PRMT R10, R7, 0x5410, R10 ;  /* 0x00005410070a7816 */ /* 0x000fe4000000000a */
[----:B------:R-:W-:Y:S02]  /*3340*/  PRMT R9, R6, 0x5410, R9 ;  /* 0x0000541006097816 */ /* 0x000fe40000000009 */
[----:B------:R-:W-:Y:S01]  /*3350*/  PRMT R8, R2, 0x5410, R5 ;  /* 0x0000541002087816 */ /* 0x000fe20000000005 */
[----:B--2---:R-:W-:-:S04]  /*3360*/  IMAD.WIDE.U32 R14, R4, 0x2, R14 ;  /* 0x00000002040e7825 */ /* 0x004fc800078e000e */
[----:B------:R-:W-:-:S05]  /*3370*/  IMAD.WIDE R14, R3, 0x10, R14 ;  /* 0x00000010030e7825 */ /* 0x000fca00078e020e */
[----:B------:R-:W-:Y:S01]  /*3380*/  STG.E.128 desc[UR4][R14.64], R8 ;  /* 0x000000080e007986 */ /* 0x000fe2000c101d04 */
[----:B------:R-:W-:Y:S05]  /*3390*/  EXIT ;  /* 0x000000000000794d */ /* 0x000fea0003800000 */
.L_x_5560:
        /* <DEDUP_REMOVED lines=125> */
.L_x_5656:
[----:B------:R-:W-:Y:S01]  /*3b70*/  FSETP.GEU.FTZ.AND P0, PT, R19, -R12, PT ;  /* 0x8000000c1300720b */ /* 0x000fe20003f1e000 */
[----:B------:R-:W-:-:S12]  /*3b80*/  FADD.FTZ R16, R16, -1 ;  /* 0xbf80000010107421 */ /* 0x000fd80000010000 */
[----:B------:R-:W-:-:S07]  /*3b90*/  @!P0 FADD.FTZ R16, R16, -1 ;  /* 0xbf80000010108421 */ /* 0x000fce0000010000 */
.L_x_5655:
[----:B------:R-:W-:Y:S05]  /*3ba0*/  BSYNC B2 ;  /* 0x0000000000027941 */ /* 0x000fea0003800000 */
.L_x_5654:
[----:B------:R-:W-:Y:S01]  /*3bb0*/  FFMA.FTZ R15, -R12, R16, R15 ;  /* 0x000000100c0f7223 */ /* 0x000fe2000001010f */
[----:B------:R-:W-:Y:S06]  /*3bc0*/  BRA `(.L_x_5652) ;  /* 0x0000000000807947 */ /* 0x000fec0003800000 */
.L_x_5653:
        /* <DEDUP_REMOVED lines=13> */
.L_x_5659:
        /* <DEDUP_REMOVED lines=13> */
.L_x_5658:
[----:B------:R-:W-:Y:S05]  /*3d70*/  BSYNC B2 ;  /* 0x0000000000027941 */ /* 0x000fea0003800000 */
.L_x_5657:
[----:B------:R-:W-:Y:S01]  /*3d80*/  LOP3.LUT R16, R16, 0xff800000, RZ, 0xc0, !PT ;  /* 0xff80000010107812 */ /* 0x000fe200078ec0ff */
[----:B------:R-:W-:Y:S01]  /*3d90*/  FMUL.FTZ R19, R19, 1.1920928955078125e-07 ;  /* 0x3400000013137820 */ /* 0x000fe20000410000 */
[----:B------:R-:W-:-:S04]  /*3da0*/  ISETP.GT.U32.OR P0, PT, R15, 0x7f7fffff, !P0 ;  /* 0x7f7fffff0f00780c */ /* 0x000fc80004704470 */
[----:B------:R-:W-:-:S05]  /*3db0*/  FSEL R16, R16, +QNAN , !P0 ;  /* 0x7fffffff10107808 */ /* 0x000fca0004000000 */
[----:B------:R-:W-:-:S07]  /*3dc0*/  FMUL.FTZ R15, R16, R19 ;  /* 0x00000013100f7220 */ /* 0x000fce0000410000 */
.L_x_5652:
[----:B------:R-:W-:Y:S05]  /*3dd0*/  BSYNC B0 ;  /* 0x0000000000007941 */ /* 0x000fea0003800000 */
.L_x_5651:
        /* <DEDUP_REMOVED lines=28> */
.L_x_5650:
[----:B------:R-:W-:Y:S05]  /*3fa0*/  BSYNC B1 ;  /* 0x0000000000017941 */ /* 0x000fea0003800000 */
.L_x_5649:
        /* <DEDUP_REMOVED lines=38> */
.L_x_5667:
[----:B------:R-:W-:Y:S01]  /*4210*/  FSETP.GEU.FTZ.AND P0, PT, R18, -R15, PT ;  /* 0x8000000f1200720b */ /* 0x000fe20003f1e000 */
[----:B------:R-:W-:-:S12]  /*4220*/  FADD.FTZ R19, R19, -1 ;  /* 0xbf80000013137421 */ /* 0x000fd80000010000 */
[----:B------:R-:W-:-:S07]  /*4230*/  @!P0 FADD.FTZ R19, R19, -1 ;  /* 0xbf80000013138421 */ /* 0x000fce0000010000 */
.L_x_5666:
[----:B------:R-:W-:Y:S05]  /*4240*/  BSYNC B2 ;  /* 0x0000000000027941 */ /* 0x000fea0003800000 */
.L_x_5665:
[----:B------:R-:W-:Y:S01]  /*4250*/  FFMA.FTZ R14, -R15, R19, R14 ;  /* 0x000000130f0e7223 */ /* 0x000fe2000001010e */
[----:B------:R-:W-:Y:S06]  /*4260*/  BRA `(.L_x_5663) ;  /* 0x0000000000807947 */ /* 0x000fec0003800000 */
.L_x_5664:
        /* <DEDUP_REMOVED lines=13> */
.L_x_5670:
        /* <DEDUP_REMOVED lines=13> */
.L_x_5669:
[----:B------:R-:W-:Y:S05]  /*4410*/  BSYNC B2 ;  /* 0x0000000000027941 */ /* 0x000fea0003800000 */
.L_x_5668:
[----:B------:R-:W-:Y:S01]  /*4420*/  LOP3.LUT R15, R15, 0xff800000, RZ, 0xc0, !PT ;  /* 0xff8000000f0f7812 */ /* 0x000fe200078ec0ff */
[----:B------:R-:W-:Y:S01]  /*4430*/  FMUL.FTZ R18, R18, 1.1920928955078125e-07 ;  /* 0x3400000012127820 */ /* 0x000fe20000410000 */
[----:B------:R-:W-:-:S04]  /*4440*/  ISETP.GT.U32.OR P0, PT, R14, 0x7f7fffff, !P0 ;  /* 0x7f7fffff0e00780c */ /* 0x000fc80004704470 */
[----:B------:R-:W-:-:S05]  /*4450*/  FSEL R15, R15, +QNAN , !P0 ;  /* 0x7fffffff0f0f7808 */ /* 0x000fca0004000000 */
[----:B------:R-:W-:-:S07]  /*4460*/  FMUL.FTZ R14, R15, R18 ;  /* 0x000000120f0e7220 */ /* 0x000fce0000410000 */
.L_x_5663:
[----:B------:R-:W-:Y:S05]  /*4470*/  BSYNC B0 ;  /* 0x0000000000007941 */ /* 0x000fea0003800000 */
.L_x_5662:
        /* <DEDUP_REMOVED lines=29> */
.L_x_5661:
[----:B------:R-:W-:Y:S05]  /*4650*/  BSYNC B1 ;  /* 0x0000000000017941 */ /* 0x000fea0003800000 */
.L_x_5660:
        /* <DEDUP_REMOVED lines=38> */
.L_x_5678:
[----:B------:R-:W-:Y:S01]  /*48c0*/  FSETP.GEU.FTZ.AND P0, PT, R18, -R16, PT ;  /* 0x800000101200720b */ /* 0x000fe20003f1e000 */
[----:B------:R-:W-:-:S12]  /*48d0*/  FADD.FTZ R28, R28, -1 ;  /* 0xbf8000001c1c7421 */ /* 0x000fd80000010000 */
[----:B------:R-:W-:-:S07]  /*48e0*/  @!P0 FADD.FTZ R28, R28, -1 ;  /* 0xbf8000001c1c8421 */ /* 0x000fce0000010000 */
.L_x_5677:
[----:B------:R-:W-:Y:S05]  /*48f0*/  BSYNC B2 ;  /* 0x0000000000027941 */ /* 0x000fea0003800000 */
.L_x_5676:
[----:B------:R-:W-:Y:S01]  /*4900*/  FFMA.FTZ R9, -R16, R28, R9 ;  /* 0x0000001c10097223 */ /* 0x000fe20000010109 */
[----:B------:R-:W-:Y:S06]  /*4910*/  BRA `(.L_x_5674) ;  /* 0x0000000000807947 */ /* 0x000fec0003800000 */
.L_x_5675:
        /* <DEDUP_REMOVED lines=16> */
.L_x_5681:
        /* <DEDUP_REMOVED lines=13> */
.L_x_5680:
[----:B------:R-:W-:Y:S05]  /*4af0*/  BSYNC B2 ;  /* 0x0000000000027941 */ /* 0x000fea0003800000 */
.L_x_5679:
[----:B0-----:R-:W-:-:S04]  /*4b00*/  FMUL.FTZ R16, R17, 1.1920928955078125e-07 ;  /* 0x3400000011107820 */ /* 0x001fc80000410000 */
[----:B------:R-:W-:-:S07]  /*4b10*/  FMUL.FTZ R9, R9, R16 ;  /* 0x0000001009097220 */ /* 0x000fce0000410000 */
.L_x_5674:
[----:B------:R-:W-:Y:S05]  /*4b20*/  BSYNC B0 ;  /* 0x0000000000007941 */ /* 0x000fea0003800000 */
.L_x_5673:
        /* <DEDUP_REMOVED lines=28> */
.L_x_5672:
[----:B------:R-:W-:Y:S05]  /*4cf0*/  BSYNC B1 ;  /* 0x0000000000017941 */ /* 0x000fea0003800000 */
.L_x_5671:
        /* <DEDUP_REMOVED lines=38> */
.L_x_5689:
[----:B------:R-:W-:Y:S01]  /*4f60*/  FSETP.GEU.FTZ.AND P0, PT, R16, -R20, PT ;  /* 0x800000141000720b */ /* 0x000fe20003f1e000 */
[----:B------:R-:W-:-:S12]  /*4f70*/  FADD.FTZ R18, R18, -1 ;  /* 0xbf80000012127421 */ /* 0x000fd80000010000 */
[----:B------:R-:W-:-:S07]  /*4f80*/  @!P0 FADD.FTZ R18, R18, -1 ;  /* 0xbf80000012128421 */ /* 0x000fce0000010000 */
.L_x_5688:
[----:B------:R-:W-:Y:S05]  /*4f90*/  BSYNC B2 ;  /* 0x0000000000027941 */ /* 0x000fea0003800000 */
.L_x_5687:
[----:B------:R-:W-:Y:S01]  /*4fa0*/  FFMA.FTZ R11, -R20, R18, R11 ;  /* 0x00000012140b7223 */ /* 0x000fe2000001010b */
[----:B------:R-:W-:Y:S06]  /*4fb0*/  BRA `(.L_x_5685) ;  /* 0x00000000007c7947 */ /* 0x000fec0003800000 */
.L_x_5686:
        /* <DEDUP_REMOVED lines=15> */
.L_x_5692:
        /* <DEDUP_REMOVED lines=13> */
.L_x_5691:
[----:B------:R-:W-:Y:S05]  /*5180*/  BSYNC B2 ;  /* 0x0000000000027941 */ /* 0x000fea0003800000 */
.L_x_5690:
[----:B0-----:R-:W-:-:S04]  /*5190*/  FMUL.FTZ R16, R17, 1.1920928955078125e-07 ;  /* 0x3400000011107820 */ /* 0x001fc80000410000 */
[----:B------:R-:W-:-:S07]  /*51a0*/  FMUL.FTZ R11, R11, R16 ;  /* 0x000000100b0b7220 */ /* 0x000fce0000410000 */
.L_x_5685:
[----:B------:R-:W-:Y:S05]  /*51b0*/  BSYNC B0 ;  /* 0x0000000000007941 */ /* 0x000fea0003800000 */
.L_x_5684:
        /* <DEDUP_REMOVED lines=28> */
.L_x_5683:
[----:B------:R-:W-:Y:S05]  /*5380*/  BSYNC B1 ;  /* 0x0000000000017941 */ /* 0x000fea0003800000 */
.L_x_5682:
        /* <DEDUP_REMOVED lines=38> */
.L_x_5700:
[----:B------:R-:W-:Y:S01]  /*55f0*/  FSETP.GEU.FTZ.AND P0, PT, R16, -R20, PT ;  /* 0x800000141000720b */ /* 0x000fe20003f1e000 */
[----:B------:R-:W-:-:S12]  /*5600*/  FADD.FTZ R18, R18, -1 ;  /* 0xbf80000012127421 */ /* 0x000fd80000010000 */
[----:B------:R-:W-:-:S07]  /*5610*/  @!P0 FADD.FTZ R18, R18, -1 ;  /* 0xbf80000012128421 */ /* 0x000fce0000010000 */
.L_x_5699:
[----:B------:R-:W-:Y:S05]  /*5620*/  BSYNC B2 ;  /* 0x0000000000027941 */ /* 0x000fea0003800000 */
.L_x_5698:
[----:B------:R-:W-:Y:S01]  /*5630*/  FFMA.FTZ R15, -R20, R18, R15 ;  /* 0x00000012140f7223 */ /* 0x000fe2000001010f */
[----:B------:R-:W-:Y:S06]  /*5640*/  BRA `(.L_x_5696) ;  /* 0x0000000000847947 */ /* 0x000fec0003800000 */
.L_x_5697:
        /* <DEDUP_REMOVED lines=16> */
.L_x_5703:
        /* <DEDUP_REMOVED lines=14> */
.L_x_5702:
[----:B------:R-:W-:Y:S05]  /*5830*/  BSYNC B2 ;  /* 0x0000000000027941 */ /* 0x000fea0003800000 */
.L_x_5701:
[----:B------:R-:W-:-:S04]  /*5840*/  FMUL.FTZ R18, R18, 1.1920928955078125e-07 ;  /* 0x3400000012127820 */ /* 0x000fc80000410000 */
[----:B------:R-:W-:-:S07]  /*5850*/  FMUL.FTZ R15, R15, R18 ;  /* 0x000000120f0f7220 */ /* 0x000fce0000410000 */
.L_x_5696:
[----:B------:R-:W-:Y:S05]  /*5860*/  BSYNC B0 ;  /* 0x0000000000007941 */ /* 0x000fea0003800000 */
.L_x_5695:
        /* <DEDUP_REMOVED lines=28> */
.L_x_5694:
[----:B------:R-:W-:Y:S05]  /*5a30*/  BSYNC B1 ;  /* 0x0000000000017941 */ /* 0x000fea0003800000 */
.L_x_5693:
        /* <DEDUP_REMOVED lines=38> */
.L_x_5711:
[----:B------:R-:W-:Y:S01]  /*5ca0*/  FSETP.GEU.FTZ.AND P0, PT, R17, -R21, PT ;  /* 0x800000151100720b */ /* 0x000fe20003f1e000 */
[----:B------:R-:W-:-:S12]  /*5cb0*/  FADD.FTZ R19, R19, -1 ;  /* 0xbf80000013137421 */ /* 0x000fd80000010000 */
[----:B------:R-:W-:-:S07]  /*5cc0*/  @!P0 FADD.FTZ R19, R19, -1 ;  /* 0xbf80000013138421 */ /* 0x000fce0000010000 */
.L_x_5710:
[----:B------:R-:W-:Y:S05]  /*5cd0*/  BSYNC B2 ;  /* 0x0000000000027941 */ /* 0x000fea0003800000 */
.L_x_5709:
[----:B------:R-:W-:Y:S01]  /*5ce0*/  FFMA.FTZ R10, -R21, R19, R10 ;  /* 0x00000013150a7223 */ /* 0x000fe2000001010a */
[----:B------:R-:W-:Y:S06]  /*5cf0*/  BRA `(.L_x_5707) ;  /* 0x0000000000887947 */ /* 0x000fec0003800000 */
.L_x_5708:
        /* <DEDUP_REMOVED lines=18> */
.L_x_5714:
        /* <DEDUP_REMOVED lines=13> */
.L_x_5713:
[----:B------:R-:W-:Y:S05]  /*5ef0*/  BSYNC B2 ;  /* 0x0000000000027941 */ /* 0x000fea0003800000 */
.L_x_5712:
[----:B------:R-:W-:-:S04]  /*5f00*/  FMUL.FTZ R19, R19, 1.1920928955078125e-07 ;  /* 0x3400000013137820 */ /* 0x000fc80000410000 */
[----:B------:R-:W-:-:S07]  /*5f10*/  FMUL.FTZ R10, R10, R19 ;  /* 0x000000130a0a7220 */ /* 0x000fce0000410000 */
.L_x_5707:
[----:B------:R-:W-:Y:S05]  /*5f20*/  BSYNC B0 ;  /* 0x0000000000007941 */ /* 0x000fea0003800000 */
.L_x_5706:
        /* <DEDUP_REMOVED lines=28> */
.L_x_5705:
[----:B------:R-:W-:Y:S05]  /*60f0*/  BSYNC B1 ;  /* 0x0000000000017941 */ /* 0x000fea0003800000 */
.L_x_5704:
        /* <DEDUP_REMOVED lines=38> */
.L_x_5722:
[----:B------:R-:W-:Y:S01]  /*6360*/  FSETP.GEU.FTZ.AND P0, PT, R17, -R19, PT ;  /* 0x800000131100720b */ /* 0x000fe20003f1e000 */
[----:B------:R-:W-:-:S12]  /*6370*/  FADD.FTZ R15, R15, -1 ;  /* 0xbf8000000f0f7421 */ /* 0x000fd80000010000 */
[----:B------:R-:W-:-:S07]  /*6380*/  @!P0 FADD.FTZ R15, R15, -1 ;  /* 0xbf8000000f0f8421 */ /* 0x000fce0000010000 */
.L_x_5721:
[----:B------:R-:W-:Y:S05]  /*6390*/  BSYNC B2 ;  /* 0x0000000000027941 */ /* 0x000fea0003800000 */
.L_x_5720:
[----:B------:R-:W-:Y:S01]  /*63a0*/  FFMA.FTZ R2, -R19, R15, R2 ;  /* 0x0000000f13027223 */ /* 0x000fe20000010102 */
[----:B------:R-:W-:Y:S06]  /*63b0*/  BRA `(.L_x_5718) ;  /* 0x0000000000887947 */ /* 0x000fec0003800000 */
.L_x_5719:
        /* <DEDUP_REMOVED lines=18> */
.L_x_5725:
        /* <DEDUP_REMOVED lines=13> */
.L_x_5724:
[----:B------:R-:W-:Y:S05]  /*65b0*/  BSYNC B2 ;  /* 0x0000000000027941 */ /* 0x000fea0003800000 */
.L_x_5723:
[----:B0-----:R-:W-:-:S04]  /*65c0*/  FMUL.FTZ R15, R18, 1.1920928955078125e-07 ;  /* 0x34000000120f7820 */ /* 0x001fc80000410000 */
[----:B------:R-:W-:-:S07]  /*65d0*/  FMUL.FTZ R2, R2, R15 ;  /* 0x0000000f02027220 */ /* 0x000fce0000410000 */
.L_x_5718:
[----:B------:R-:W-:Y:S05]  /*65e0*/  BSYNC B0 ;  /* 0x0000000000007941 */ /* 0x000fea0003800000 */
.L_x_5717:
        /* <DEDUP_REMOVED lines=28> */
.L_x_5716:
[----:B------:R-:W-:Y:S05]  /*67b0*/  BSYNC B1 ;  /* 0x0000000000017941 */ /* 0x000fea0003800000 */
.L_x_5715:
        /* <DEDUP_REMOVED lines=38> */
.L_x_5733:
[----:B------:R-:W-:Y:S01]  /*6a20*/  FSETP.GEU.FTZ.AND P0, PT, R18, -R19, PT ;  /* 0x800000131200720b */ /* 0x000fe20003f1e000 */
[----:B------:R-:W-:-:S12]  /*6a30*/  FADD.FTZ R15, R15, -1 ;  /* 0xbf8000000f0f7421 */ /* 0x000fd80000010000 */
[----:B------:R-:W-:-:S07]  /*6a40*/  @!P0 FADD.FTZ R15, R15, -1 ;  /* 0xbf8000000f0f8421 */ /* 0x000fce0000010000 */
.L_x_5732:
[----:B------:R-:W-:Y:S05]  /*6a50*/  BSYNC B2 ;  /* 0x0000000000027941 */ /* 0x000fea0003800000 */
.L_x_5731:
[----:B------:R-:W-:Y:S01]  /*6a60*/  FFMA.FTZ R0, -R19, R15, R0 ;  /* 0x0000000f13007223 */ /* 0x000fe20000010100 */
[----:B------:R-:W-:Y:S06]  /*6a70*/  BRA `(.L_x_5729) ;  /* 0x00000000007c7947 */ /* 0x000fec0003800000 */
.L_x_5730:
        /* <DEDUP_REMOVED lines=15> */
.L_x_5736:
        /* <DEDUP_REMOVED lines=13> */
.L_x_5735:
[----:B------:R-:W-:Y:S05]  /*6c40*/  BSYNC B2 ;  /* 0x0000000000027941 */ /* 0x000fea0003800000 */
.L_x_5734:
[----:B------:R-:W-:-:S04]  /*6c50*/  FMUL.FTZ R0, R17, 1.1920928955078125e-07 ;  /* 0x3400000011007820 */ /* 0x000fc80000410000 */
[----:B------:R-:W-:-:S07]  /*6c60*/  FMUL.FTZ R0, R15, R0 ;  /* 0x000000000f007220 */ /* 0x000fce0000410000 */
.L_x_5729:
[----:B------:R-:W-:Y:S05]  /*6c70*/  BSYNC B0 ;  /* 0x0000000000007941 */ /* 0x000fea0003800000 */
.L_x_5728:
        /* <DEDUP_REMOVED lines=28> */
.L_x_5727:
[----:B------:R-:W-:Y:S05]  /*6e40*/  BSYNC B1 ;  /* 0x0000000000017941 */ /* 0x000fea0003800000 */
.L_x_5726:
        /* <DEDUP_REMOVED lines=16> */
.L_x_5739:
[----:B------:R-:W-:-:S13]  /*6f50*/  ISETP.GE.AND P0, PT, R6, R5, PT ;  /* 0x000000050600720c */ /* 0x000fda0003f06270 */
[----:B------:R-:W-:Y:S05]  /*6f60*/  @P0 BRA `(.L_x_5741) ;  /* 0x0000000000300947 */ /* 0x000fea0003800000 */
[----:B-1----:R-:W1:Y:S01]  /*6f70*/  LDC.64 R12, c[0x0][0x218] ;  /* 0x00008600ff0c7b82 */ /* 0x002e620000000a00 */
[----:B------:R-:W-:Y:S01]  /*6f80*/  IADD3 R3, R4, R6, RZ ;  /* 0x0000000604037210 */ /* 0x000fe20007ffe0ff */
[----:B------:R-:W-:-:S04]  /*6f90*/  VIADD R6, R6, 0x80 ;  /* 0x0000008006067836 */ /* 0x000fc80000000000 */
[----:B-1----:R-:W-:-:S05]  /*6fa0*/  IMAD.WIDE.U32 R12, R3, 0x2, R12 ;  /* 0x00000002030c7825 */ /* 0x002fca00078e000c */
[----:B------:R1:W-:Y:S02]  /*6fb0*/  STG.E.U16 desc[UR4][R12.64], R9 ;  /* 0x000000090c007986 */ /* 0x0003e4000c101504 */
.L_x_5740:
[----:B------:R-:W-:-:S13]  /*6fc0*/  ISETP.GE.AND P0, PT, R6, R5, PT ;  /* 0x000000050600720c */ /* 0x000fda0003f06270 */
[----:B------:R-:W-:Y:S05]  /*6fd0*/  @P0 BRA `(.L_x_5742) ;  /* 0x0000000000300947 */ /* 0x000fea0003800000 */
[----:B-1----:R-:W1:Y:S01]  /*6fe0*/  LDC.64 R8, c[0x0][0x218] ;  /* 0x00008600ff087b82 */ /* 0x002e620000000a00 */
[----:B------:R-:W-:Y:S01]  /*6ff0*/  IADD3 R3, R4, R6, RZ ;  /* 0x0000000604037210 */ /* 0x000fe20007ffe0ff */
[----:B------:R-:W-:-:S04]  /*7000*/  VIADD R6, R6, 0x80 ;  /* 0x0000008006067836 */ /* 0x000fc80000000000 */
[----:B-1----:R-:W-:-:S05]  /*7010*/  IMAD.WIDE.U32 R8, R3, 0x2, R8 ;  /* 0x0000000203087825 */ /* 0x002fca00078e0008 */
[----:B------:R2:W-:Y:S02]  /*7020*/  STG.E.U16 desc[UR4][R8.64], R11 ;  /* 0x0000000b08007986 */ /* 0x0005e4000c101504 */
.L_x_5741:
[----:B------:R-:W-:-:S13]  /*7030*/  ISETP.GE.AND P0, PT, R6, R5, PT ;  /* 0x000000050600720c */ /* 0x000fda0003f06270 */
[----:B------:R-:W-:Y:S05]  /*7040*/  @P0 BRA `(.L_x_5743) ;  /* 0x0000000000340947 */ /* 0x000fea0003800000 */
[----:B--2---:R-:W2:Y:S01]  /*7050*/  LDC.64 R8, c[0x0][0x218] ;  /* 0x00008600ff087b82 */ /* 0x004ea20000000a00 */
[----:B------:R-:W-:Y:S01]  /*7060*/  IADD3 R3, R4, R6, RZ ;  /* 0x0000000604037210 */ /* 0x000fe20007ffe0ff */
[----:B------:R-:W-:-:S04]  /*7070*/  VIADD R6, R6, 0x80 ;  /* 0x0000008006067836 */ /* 0x000fc80000000000 */
[----:B--2---:R-:W-:-:S05]  /*7080*/  IMAD.WIDE.U32 R8, R3, 0x2, R8 ;  /* 0x0000000203087825 */ /* 0x004fca00078e0008 */
[----:B------:R2:W-:Y:S02]  /*7090*/  STG.E.U16 desc[UR4][R8.64], R7 ;  /* 0x0000000708007986 */ /* 0x0005e4000c101504 */
.L_x_5742:
        /* <DEDUP_REMOVED lines=8> */
.L_x_5743:
[----:B------:R-:W-:Y:S05]  /*7120*/  BSYNC B1 ;  /* 0x0000000000017941 */ /* 0x000fea0003800000 */
.L_x_5738:
[----:B------:R-:W-:-:S13]  /*7130*/  ISETP.GE.AND P0, PT, R6, R5, PT ;  /* 0x000000050600720c */ /* 0x000fda0003f06270 */
[----:B--23--:R-:W2:Y:S01]  /*7140*/  @!P0 LDC.64 R8, c[0x0][0x218] ;  /* 0x00008600ff088b82 */ /* 0x00cea20000000a00 */
[----:B------:R-:W-:Y:S01]  /*7150*/  @!P0 IADD3 R3, R4, R6, RZ ;  /* 0x0000000604038210 */ /* 0x000fe20007ffe0ff */
[----:B------:R-:W-:-:S04]  /*7160*/  @!P0 VIADD R6, R6, 0x80 ;  /* 0x0000008006068836 */ /* 0x000fc80000000000 */
[----:B--2---:R-:W-:-:S05]  /*7170*/  @!P0 IMAD.WIDE.U32 R8, R3, 0x2, R8 ;  /* 0x0000000203088825 */ /* 0x004fca00078e0008 */
[----:B------:R3:W-:Y:S02]  /*7180*/  @!P0 STG.E.U16 desc[UR4][R8.64], R2 ;  /* 0x0000000208008986 */ /* 0x0007e4000c101504 */
.L_x_5744:
[----:B------:R-:W-:Y:S05]  /*7190*/  BSYNC B0 ;  /* 0x0000000000007941 */ /* 0x000fea0003800000 */
.L_x_5737:
        /* <DEDUP_REMOVED lines=8> */
.L_x_5745:
        /* <DEDUP_REMOVED lines=14> */
.L_x_37789:


//--------------------- .text._ZN2at6native18elementwise_kernelILi128ELi4EZNS0_15gpu_kernel_implINS0_13BUnaryFunctorIN3c104HalfES5_S5_ZZZNS0_15binary_internal21div_floor_kernel_cudaERNS_18TensorIteratorBaseEENKUlvE1_clEvENKUlvE1_clEvEUlS5_S5_E_EEEEvS8_RKT_EUliE_EEviT1_ --------------------------
	.section	.text._ZN2at6native18elementwise_kernelILi128ELi4EZNS0_15gpu_kernel_implINS0_13BUnaryFunctorIN3c104HalfES5_S5_ZZZNS0_15binary_internal21div_floor_kernel_cudaERNS_18TensorIteratorBaseEENKUlvE1_clEvENKUlvE1_clEvEUlS5_S5_E_EEEEvS8_RKT_EUliE_EEviT1_,"ax",@progbits
	.align	128
        .global         _ZN2at6native18elementwise_kernelILi128ELi4EZNS0_15gpu_kernel_implINS0_13BUnaryFunctorIN3c104HalfES5_S5_ZZZNS0_15binary_internal21div_floor_kernel_cudaERNS_18TensorIteratorBaseEENKUlvE1_clEvENKUlvE1_clEvEUlS5_S5_E_EEEEvS8_RKT_EUliE_EEviT1_
        .type           _ZN2at6native18elementwise_kernelILi128ELi4EZNS0_15gpu_kernel_implINS0_13BUnaryFunctorIN3c104HalfES5_S5_ZZZNS0_15binary_internal21div_floor_kernel_cudaERNS_18TensorIteratorBaseEENKUlvE1_clEvENKUlvE1_clEvEUlS5_S5_E_EEEEvS8_RKT_EUliE_EEviT1_,@function
        .size           _ZN2at6native18elementwise_kernelILi128ELi4EZNS0_15gpu_kernel_implINS0_13BUnaryFunctorIN3c104HalfES5_S5_ZZZNS0_15binary_internal21div_floor_kernel_cudaERNS_18TensorIteratorBaseEENKUlvE1_clEvENKUlvE1_clEvEUlS5_S5_E_EEEEvS8_RKT_EUliE_EEviT1_,(.L_x_37790 - _ZN2at6native18elementwise_kernelILi128ELi4EZNS0_15gpu_kernel_implINS0_13BUnaryFunctorIN3c104HalfES5_S5_ZZZNS0_15binary_internal21div_floor_kernel_cudaERNS_18TensorIteratorBaseEENKUlvE1_clEvENKUlvE1_clEvEUlS5_S5_E_EEEEvS8_RKT_EUliE_EEviT1_)
        .other          _ZN2at6native18elementwise_kernelILi128ELi4EZNS0_15gpu_kernel_implINS0_13BUnaryFunctorIN3c104HalfES5_S5_ZZZNS0_15binary_internal21div_floor_kernel_cudaERNS_18TensorIteratorBaseEENKUlvE1_clEvENKUlvE1_clEvEUlS5_S5_E_EEEEvS8_RKT_EUliE_EEviT1_,@"STO_CUDA_ENTRY STV_DEFAULT"
_ZN2at6native18elementwise_kernelILi128ELi4EZNS0_15gpu_kernel_implINS0_13BUnaryFunctorIN3c104HalfES5_S5_ZZZNS0_15binary_internal21div_floor_kernel_cudaERNS_18TensorIteratorBaseEENKUlvE1_clEvENKUlvE1_clEvEUlS5_S5_E_EEEEvS8_RKT_EUliE_EEviT1_:
.text._ZN2at6native18elementwise_kernelILi128ELi4EZNS0_15gpu_kernel_implINS0_13BUnaryFunctorIN3c104HalfES5_S5_ZZZNS0_15binary_internal21div_floor_kernel_cudaERNS_18TensorIteratorBaseEENKUlvE1_clEvENKUlvE1_clEvEUlS5_S5_E_EEEEvS8_RKT_EUliE_EEviT1_:
        /* <DEDUP_REMOVED lines=312> */
.L_x_5748:
        /* <DEDUP_REMOVED lines=23> */
.L_x_5752:
[----:B------:R-:W2:Y:S02]  /*14f0*/  LDG.E.U8 R4, desc[UR36][R4.64] ;  /* 0x0000002404047981 */ /* 0x000ea4000c1e1100 */
[----:B--2---:R-:W-:-:S04]  /*1500*/  I2FP.F32.U32 R0, R4 ;  /* 0x0000000400007245 */ /* 0x004fc80000201000 */
[----:B------:R-:W-:-:S04]  /*1510*/  F2FP.F16.F32.PACK_AB R0, RZ, R0 ;  /* 0x00000000ff00723e */ /* 0x000fc800000000ff */
[----:B------:R-:W-:Y:S01]  /*1520*/  PRMT R2, R0, 0x7610, R2 ;  /* 0x0000761000027816 */ /* 0x000fe20000000002 */
[----:B------:R-:W-:Y:S06]  /*1530*/  BRA `(.L_x_5754) ;  /* 0x0000000c00b87947 */ /* 0x000fec0003800000 */
.L_x_5751:
        /* <DEDUP_REMOVED lines=11> */
.L_x_5756:
[----:B------:R-:W2:Y:S02]  /*15f0*/  LDG.E R4, desc[UR36][R4.64] ;  /* 0x0000002404047981 */ /* 0x000ea4000c1e1900 */
[----:B--2---:R-:W-:-:S04]  /*1600*/  I2FP.F32.S32 R0, R4 ;  /* 0x0000000400007245 */ /* 0x004fc80000201400 */
[----:B------:R-:W-:-:S04]  /*1610*/  F2FP.F16.F32.PACK_AB R0, RZ, R0 ;  /* 0x00000000ff00723e */ /* 0x000fc800000000ff */
[----:B------:R-:W-:Y:S01]  /*1620*/  PRMT R2, R0, 0x7610, R2 ;  /* 0x0000761000027816 */ /* 0x000fe20000000002 */
[----:B------:R-:W-:Y:S06]  /*1630*/  BRA `(.L_x_5754) ;  /* 0x0000000c00787947 */ /* 0x000fec0003800000 */
.L_x_5755:
[----:B------:R-:W2:Y:S02]  /*1640*/  LDG.E.U16 R4, desc[UR36][R4.64] ;  /* 0x0000002404047981 */ /* 0x000ea4000c1e1500 */
[----:B--2---:R-:W0:Y:S02]  /*1650*/  I2F.S16 R0, R4 ;  /* 0x0000000400007306 */ /* 0x004e240000101400 */
[----:B0-----:R-:W-:-:S04]  /*1660*/  F2FP.F16.F32.PACK_AB R0, RZ, R0 ;  /* 0x00000000ff00723e */ /* 0x001fc800000000ff */
[----:B------:R-:W-:Y:S01]  /*1670*/  PRMT R2, R0, 0x7610, R2 ;  /* 0x0000761000027816 */ /* 0x000fe20000000002 */
[----:B------:R-:W-:Y:S06]  /*1680*/  BRA `(.L_x_5754) ;  /* 0x0000000c00647947 */ /* 0x000fec0003800000 */
.L_x_5750:
        /* <DEDUP_REMOVED lines=9> */
.L_x_5758:
[----:B------:R0:W5:Y:S01]  /*1720*/  LDG.E.U16 R2, desc[UR36][R4.64] ;  /* 0x0000002404027981 */ /* 0x000162000c1e1500 */
[----:B------:R-:W-:Y:S05]  /*1730*/  BRA `(.L_x_5754) ;  /* 0x0000000c00387947 */ /* 0x000fea0003800000 */
.L_x_5757:
        /* <DEDUP_REMOVED lines=9> */
.L_x_5760:
[----:B------:R1:W5:Y:S01]  /*17d0*/  LDG.E.U16 R2, desc[UR36][R4.64] ;  /* 0x0000002404027981 */ /* 0x000362000c1e1500 */
[----:B------:R-:W-:Y:S05]  /*17e0*/  BRA `(.L_x_5754) ;  /* 0x0000000c000c7947 */ /* 0x000fea0003800000 */
.L_x_5759:
        /* <DEDUP_REMOVED lines=9> */
.L_x_5749:
        /* <DEDUP_REMOVED lines=14> */
.L_x_5763:
        /* <DEDUP_REMOVED lines=9> */
.L_x_5762:
        /* <DEDUP_REMOVED lines=28> */
.L_x_5765:
        /* <DEDUP_REMOVED lines=14> */
.L_x_5764:
[----:B------:R-:W2:Y:S02]  /*1c90*/  LDG.E.U16 R0, desc[UR36][R4.64] ;  /* 0x0000002404007981 */ /* 0x000ea4000c1e1500 */
[----:B--2---:R-:W-:-:S05]  /*1ca0*/  IMAD.U32 R0, R0, 0x10000, RZ ;  /* 0x0001000000007824 */ /* 0x004fca00078e00ff */
[----:B------:R-:W-:-:S04]  /*1cb0*/  F2FP.F16.F32.PACK_AB R0, RZ, R0 ;  /* 0x00000000ff00723e */ /* 0x000fc800000000ff */
[----:B------:R-:W-:Y:S01]  /*1cc0*/  PRMT R2, R0, 0x7610, R2 ;  /* 0x0000761000027816 */ /* 0x000fe20000000002 */
[----:B------:R-:W-:Y:S06]  /*1cd0*/  BRA `(.L_x_5754) ;  /* 0x0000000400d07947 */ /* 0x000fec0003800000 */
.L_x_5761:
        /* <DEDUP_REMOVED lines=13> */
.L_x_5768:
        /* <DEDUP_REMOVED lines=21> */
.L_x_5772:
[----:B------:R-:W-:Y:S05]  /*1f00*/  BSYNC B1 ;  /* 0x0000000000017941 */ /* 0x000fea0003800000 */
.L_x_5771:
[----:B------:R-:W-:Y:S01]  /*1f10*/  LEA R3, R0, 0x3b800000, 0x17 ;  /* 0x3b80000000037811 */ /* 0x000fe200078eb8ff */
[----:B------:R-:W-:-:S05]  /*1f20*/  IMAD.SHL.U32 R0, R2, 0x100000, RZ ;  /* 0x0010000002007824 */ /* 0x000fca00078e00ff */
[----:B------:R-:W-:-:S07]  /*1f30*/  LOP3.LUT R0, R3, R0, R4, 0xfe, !PT ;  /* 0x0000000003007212 */ /* 0x000fce00078efe04 */
.L_x_5770:
[----:B------:R-:W-:Y:S05]  /*1f40*/  BSYNC B0 ;  /* 0x0000000000007941 */ /* 0x000fea0003800000 */
.L_x_5769:
[----:B------:R-:W-:-:S04]  /*1f50*/  F2FP.F16.F32.PACK_AB R0, RZ, R0 ;  /* 0x00000000ff00723e */ /* 0x000fc800000000ff */
[----:B------:R-:W-:Y:S01]  /*1f60*/  PRMT R2, R0, 0x7610, R2 ;  /* 0x0000761000027816 */ /* 0x000fe20000000002 */
[----:B------:R-:W-:Y:S06]  /*1f70*/  BRA `(.L_x_5754) ;  /* 0x0000000400287947 */ /* 0x000fec0003800000 */
.L_x_5767:
        /* <DEDUP_REMOVED lines=21> */
.L_x_5776:
[----:B------:R-:W-:Y:S05]  /*20d0*/  BSYNC B1 ;  /* 0x0000000000017941 */ /* 0x000fea0003800000 */
.L_x_5775:
[----:B------:R-:W-:Y:S01]  /*20e0*/  LEA R3, R0, 0x37800000, 0x17 ;  /* 0x3780000000037811 */ /* 0x000fe200078eb8ff */
[----:B------:R-:W-:-:S05]  /*20f0*/  IMAD.SHL.U32 R0, R2, 0x200000, RZ ;  /* 0x0020000002007824 */ /* 0x000fca00078e00ff */
[----:B------:R-:W-:-:S07]  /*2100*/  LOP3.LUT R0, R3, R0, R4, 0xfe, !PT ;  /* 0x0000000003007212 */ /* 0x000fce00078efe04 */
.L_x_5774:
[----:B------:R-:W-:Y:S05]  /*2110*/  BSYNC B0 ;  /* 0x0000000000007941 */ /* 0x000fea0003800000 */
.L_x_5773:
[----:B------:R-:W-:-:S04]  /*2120*/  F2FP.F16.F32.PACK_AB R0, RZ, R0 ;  /* 0x00000000ff00723e */ /* 0x000fc800000000ff */
[----:B------:R-:W-:Y:S01]  /*2130*/  PRMT R2, R0, 0x7610, R2 ;  /* 0x0000761000027816 */ /* 0x000fe20000000002 */
[----:B------:R-:W-:Y:S06]  /*2140*/  BRA `(.L_x_5754) ;  /* 0x0000000000b47947 */ /* 0x000fec0003800000 */
.L_x_5766:
        /* <DEDUP_REMOVED lines=14> */
.L_x_5780:
[----:B------:R-:W-:Y:S05]  /*2230*/  BSYNC B0 ;  /* 0x0000000000007941 */ /* 0x000fea0003800000 */
.L_x_5779:
[----:B------:R-:W-:-:S04]  /*2240*/  F2FP.F16.F32.PACK_AB R0, RZ, R0 ;  /* 0x00000000ff00723e */ /* 0x000fc800000000ff */
[----:B------:R-:W-:Y:S01]  /*2250*/  PRMT R2, R0, 0x7610, R2 ;  /* 0x0000761000027816 */ /* 0x000fe20000000002 */
[----:B------:R-:W-:Y:S06]  /*2260*/  BRA `(.L_x_5754) ;  /* 0x00000000006c7947 */ /* 0x000fec0003800000 */
.L_x_5753:
        /* <DEDUP_REMOVED lines=16> */
.L_x_5781:
[----:B------:R-:W-:Y:S01]  /*2370*/  PRMT R2, RZ, 0x7610, R2 ;  /* 0x00007610ff027816 */ /* 0x000fe20000000002 */
[----:B------:R-:W-:Y:S06]  /*2380*/  BRA `(.L_x_5754) ;  /* 0x0000000000247947 */ /* 0x000fec0003800000 */
.L_x_5778:
[----:B------:R-:W2:Y:S02]  /*2390*/  LDG.E.64 R4, desc[UR36][R4.64] ;  /* 0x0000002404047981 */ /* 0x000ea4000c1e1b00 */
[----:B--2---:R-:W0:Y:S02]  /*23a0*/  I2F.U64 R0, R4 ;  /* 0x0000000400007312 */ /* 0x004e240000301000 */
[----:B0-----:R-:W-:-:S04]  /*23b0*/  F2FP.F16.F32.PACK_AB R0, RZ, R0 ;  /* 0x00000000ff00723e */ /* 0x001fc800000000ff */
[----:B------:R-:W-:Y:S01]  /*23c0*/  PRMT R2, R0, 0x7610, R2 ;  /* 0x0000761000027816 */ /* 0x000fe20000000002 */
[----:B------:R-:W-:Y:S06]  /*23d0*/  BRA `(.L_x_5754) ;  /* 0x0000000000107947 */ /* 0x000fec0003800000 */
.L_x_5777:
[----:B------:R-:W2:Y:S02]  /*23e0*/  LDG.E R4, desc[UR36][R4.64] ;  /* 0x0000002404047981 */ /* 0x000ea4000c1e1900 */
[----:B--2---:R-:W-:-:S04]  /*23f0*/  I2FP.F32.U32 R0, R4 ;  /* 0x0000000400007245 */ /* 0x004fc80000201000 */
[----:B------:R-:W-:-:S04]  /*2400*/  F2FP.F16.F32.PACK_AB R0, RZ, R0 ;  /* 0x00000000ff00723e */ /* 0x000fc800000000ff */
[----:B------:R-:W-:-:S07]  /*2410*/  PRMT R2, R0, 0x7610, R2 ;  /* 0x0000761000027816 */ /* 0x000fce0000000002 */
.L_x_5754:
[----:B------:R-:W2:Y:S01]  /*2420*/  LDC.U16 R3, c[0x0][0x422] ;  /* 0x00010880ff037b82 */ /* 0x000ea20000000400 */
[----:B01---5:R-:W-:Y:S02]  /*2430*/  HADD2.F32 R4, -RZ, R2.H0_H0 ;  /* 0x20000002ff047230 */ /* 0x023fe40000004100 */
[----:B--2---:R-:W-:-:S05]  /*2440*/  HADD2.F32 R3, -RZ, R3.H0_H0 ;  /* 0x20000003ff037230 */ /* 0x004fca0000004100 */
        /* <DEDUP_REMOVED lines=32> */
.L_x_5788:
[----:B------:R-:W-:Y:S01]  /*2650*/  FSETP.GEU.FTZ.AND P0, PT, R8, -R0, PT ;  /* 0x800000000800720b */ /* 0x000fe20003f1e000 */
[----:B------:R-:W-:-:S12]  /*2660*/  FADD.FTZ R6, R6, -1 ;  /* 0xbf80000006067421 */ /* 0x000fd80000010000 */
[----:B------:R-:W-:-:S07]  /*2670*/  @!P0 FADD.FTZ R6, R6, -1 ;  /* 0xbf80000006068421 */ /* 0x000fce0000010000 */
.L_x_5787:
[----:B------:R-:W-:Y:S05]  /*2680*/  BSYNC B1 ;  /* 0x0000000000017941 */ /* 0x000fea0003800000 */
.L_x_5786:
[----:B------:R-:W-:Y:S01]  /*2690*/  FFMA.FTZ R5, -R0, R6, R5 ;  /* 0x0000000600057223 */ /* 0x000fe20000010105 */
[----:B------:R-:W-:Y:S06]  /*26a0*/  BRA `(.L_x_5784) ;  /* 0x00000000007c7947 */ /* 0x000fec0003800000 */
.L_x_5785:
        /* <DEDUP_REMOVED lines=15> */
.L_x_5791:
        /* <DEDUP_REMOVED lines=13> */
.L_x_5790:
[----:B------:R-:W-:Y:S05]  /*2870*/  BSYNC B1 ;  /* 0x0000000000017941 */ /* 0x000fea0003800000 */
.L_x_5789:
[----:B------:R-:W-:-:S04]  /*2880*/  FMUL.FTZ R6, R6, 1.1920928955078125e-07 ;  /* 0x3400000006067820 */ /* 0x000fc80000410000 */
[----:B0-----:R-:W-:-:S07]  /*2890*/  FMUL.FTZ R5, R11, R6 ;  /* 0x000000060b057220 */ /* 0x001fce0000410000 */
.L_x_5784:
[----:B------:R-:W-:Y:S05]  /*28a0*/  BSYNC B0 ;  /* 0x0000000000007941 */ /* 0x000fea0003800000 */
.L_x_5783:
[C---:B------:R-:W-:Y:S01]  /*28b0*/  FSETP.GTU.FTZ.AND P0, PT, |R5|.reuse, +INF , PT ;  /* 0x7f8000000500780b */ /* 0x040fe20003f1c200 */
[----:B------:R-:W0:Y:S01]  /*28c0*/  MUFU.RCP R0, R3 ;  /* 0x0000000300007308 */ /* 0x000e220000001000 */
[----:B------:R-:W-:Y:S01]  /*28d0*/  LOP3.LUT R4, R5, 0x80000000, R4, 0xb8, !PT ;  /* 0x8000000005047812 */ /* 0x000fe200078eb804 */
[----:B------:R-:W-:Y:S01]  /*28e0*/  BSSY B0, `(.L_x_5782) ;  /* 0x0000019000007945 */ /* 0x000fe20003800000 */
[----:B------:R-:W-:Y:S02]  /*28f0*/  FSETP.GEU.FTZ.AND P1, PT, R3, RZ, PT ;  /* 0x000000ff0300720b */ /* 0x000fe40003f3e000 */
[----:B------:R-:W-:Y:S01]  /*2900*/  FSEL R4, R5, R4, P0 ;  /* 0x0000000405047208 */ /* 0x000fe20000000000 */
[----:B------:R-:W-:-:S03]  /*2910*/  HADD2.F32 R5, -RZ, R2.H0_H0 ;  /* 0x20000002ff057230 */ /* 0x000fc60000004100 */
[C---:B------:R-:W-:Y:S02]  /*2920*/  FSETP.NEU.FTZ.AND P0, PT, R4.reuse, RZ, PT ;  /* 0x000000ff0400720b */ /* 0x040fe40003f1d000 */
        /* <DEDUP_REMOVED lines=20> */
.L_x_5792:
[----:B------:R-:W-:Y:S05]  /*2a70*/  BSYNC B0 ;  /* 0x0000000000007941 */ /* 0x000fea0003800000 */
.L_x_5782:
        /* <DEDUP_REMOVED lines=16> */
.L_x_5796:
[----:B------:R-:W-:-:S06]  /*2b80*/  HADD2.F32 R3, -RZ, R0.H0_H0 ;  /* 0x20000000ff037230 */ /* 0x000fcc0000004100 */
[----:B------:R-:W0:Y:S02]  /*2b90*/  F2I.S64.TRUNC R2, R3 ;  /* 0x0000000300027311 */ /* 0x000e24000020d900 */
[----:B0-----:R0:W-:Y:S01]  /*2ba0*/  STG.E.U8 desc[UR36][R16.64], R2 ;  /* 0x0000000210007986 */ /* 0x0011e2000c101124 */
[----:B------:R-:W-:Y:S05]  /*2bb0*/  BRA `(.L_x_5798) ;  /* 0x0000000c00847947 */ /* 0x000fea0003800000 */
.L_x_5795:
        /* <DEDUP_REMOVED lines=10> */
.L_x_5800:
[----:B------:R-:W-:-:S04]  /*2c60*/  HADD2.F32 R0, -RZ, R0.H0_H0 ;  /* 0x20000000ff007230 */ /* 0x000fc80000004100 */
[----:B------:R-:W0:Y:S02]  /*2c70*/  F2I.FTZ.TRUNC.NTZ R3, R0 ;  /* 0x0000000000037305 */ /* 0x000e24000021f100 */
[----:B0-----:R0:W-:Y:S01]  /*2c80*/  STG.E desc[UR36][R16.64], R3 ;  /* 0x0000000310007986 */ /* 0x0011e2000c101924 */
[----:B------:R-:W-:Y:S05]  /*2c90*/  BRA `(.L_x_5798) ;  /* 0x0000000c004c7947 */ /* 0x000fea0003800000 */
.L_x_5799:
[----:B------:R-:W-:-:S04]  /*2ca0*/  HADD2.F32 R0, -RZ, R0.H0_H0 ;  /* 0x20000000ff007230 */ /* 0x000fc80000004100 */
[----:B------:R-:W0:Y:S02]  /*2cb0*/  F2I.FTZ.TRUNC.NTZ R3, R0 ;  /* 0x0000000000037305 */ /* 0x000e24000021f100 */
[----:B0-----:R0:W-:Y:S01]  /*2cc0*/  STG.E.U16 desc[UR36][R16.64], R3 ;  /* 0x0000000310007986 */ /* 0x0011e2000c101524 */
[----:B------:R-:W-:Y:S05]  /*2cd0*/  BRA `(.L_x_5798) ;  /* 0x0000000c003c7947 */ /* 0x000fea0003800000 */
.L_x_5794:
        /* <DEDUP_REMOVED lines=9> */
.L_x_5802:
[----:B------:R0:W-:Y:S01]  /*2d70*/  STG.E.U16 desc[UR36][R16.64], R0 ;  /* 0x0000000010007986 */ /* 0x0001e2000c101524 */
[----:B------:R-:W-:Y:S05]  /*2d80*/  BRA `(.L_x_5798) ;  /* 0x0000000c00107947 */ /* 0x000fea0003800000 */
.L_x_5801:
        /* <DEDUP_REMOVED lines=10> */
.L_x_5804:
[----:B------:R-:W-:-:S05]  /*2e30*/  HADD2.F32 R0, -RZ, R0.H0_H0 ;  /* 0x20000000ff007230 */ /* 0x000fca0000004100 */
[----:B------:R-:W-:-:S04]  /*2e40*/  F2FP.F16.F32.PACK_AB R0, RZ, R0 ;  /* 0x00000000ff00723e */ /* 0x000fc800000000ff */
[----:B------:R-:W-:-:S05]  /*2e50*/  PRMT R0, R0, 0x5410, RZ ;  /* 0x0000541000007816 */ /* 0x000fca00000000ff */
[----:B------:R0:W-:Y:S01]  /*2e60*/  STG.E desc[UR36][R16.64], R0 ;  /* 0x0000000010007986 */ /* 0x0001e2000c101924 */
[----:B------:R-:W-:Y:S05]  /*2e70*/  BRA `(.L_x_5798) ;  /* 0x0000000800d47947 */ /* 0x000fea0003800000 */
.L_x_5803:
[----:B------:R-:W-:-:S05]  /*2e80*/  HADD2.F32 R2, -RZ, R0.H0_H0 ;  /* 0x20000000ff027230 */ /* 0x000fca0000004100 */
[----:B------:R-:W-:-:S06]  /*2e90*/  FMUL.FTZ R2, R2, 1 ;  /* 0x3f80000002027820 */ /* 0x000fcc0000410000 */
[----:B------:R-:W0:Y:S02]  /*2ea0*/  F2F.F64.F32 R2, R2 ;  /* 0x0000000200027310 */ /* 0x000e240000201800 */
[----:B0-----:R0:W-:Y:S01]  /*2eb0*/  STG.E.64 desc[UR36][R16.64], R2 ;  /* 0x0000000210007986 */ /* 0x0011e2000c101b24 */
[----:B------:R-:W-:Y:S05]  /*2ec0*/  BRA `(.L_x_5798) ;  /* 0x0000000800c07947 */ /* 0x000fea0003800000 */
.L_x_5793:
        /* <DEDUP_REMOVED lines=13> */
.L_x_5807:
[----:B------:R-:W-:Y:S01]  /*2fa0*/  HADD2.F32 R0, -RZ, R0.H0_H0 ;  /* 0x20000000ff007230 */ /* 0x000fe20000004100 */
[----:B------:R-:W-:-:S04]  /*2fb0*/  CS2R R6, SRZ ;  /* 0x0000000000067805 */ /* 0x000fc8000001ff00 */
[----:B------:R-:W-:-:S04]  /*2fc0*/  FMUL.FTZ R0, R0, 1 ;  /* 0x3f80000000007820 */ /* 0x000fc80000410000 */
[----:B------:R-:W0:Y:S02]  /*2fd0*/  F2F.F64.F32 R4, R0 ;  /* 0x0000000000047310 */ /* 0x000e240000201800 */
[----:B0-----:R0:W-:Y:S01]  /*2fe0*/  STG.E.128 desc[UR36][R16.64], R4 ;  /* 0x0000000410007986 */ /* 0x0011e2000c101d24 */
[----:B------:R-:W-:Y:S05]  /*2ff0*/  BRA `(.L_x_5798) ;  /* 0x0000000800747947 */ /* 0x000fea0003800000 */
.L_x_5806:
        /* <DEDUP_REMOVED lines=21> */
.L_x_5811:
[----:B------:R-:W-:Y:S05]  /*3150*/  BSYNC B0 ;  /* 0x0000000000007941 */ /* 0x000fea0003800000 */
.L_x_5810:
[----:B------:R-:W-:-:S05]  /*3160*/  LOP3.LUT R3, R0, R3, RZ, 0xfc, !PT ;  /* 0x0000000300037212 */ /* 0x000fca00078efcff */
[----:B------:R0:W-:Y:S01]  /*3170*/  STG.E.U8 desc[UR36][R16.64], R3 ;  /* 0x0000000310007986 */ /* 0x0001e2000c101124 */
[----:B------:R-:W-:Y:S05]  /*3180*/  BRA `(.L_x_5798) ;  /* 0x0000000800107947 */ /* 0x000fea0003800000 */
.L_x_5809:
        /* <DEDUP_REMOVED lines=13> */
.L_x_5813:
[----:B------:R-:W-:Y:S01]  /*3260*/  IMAD.MOV.U32 R0, RZ, RZ, 0x7f ;  /* 0x0000007fff007424 */ /* 0x000fe200078e00ff */
[----:B------:R-:W-:-:S04]  /*3270*/  ISETP.GT.U32.AND P0, PT, R2, 0x7f800000, PT ;  /* 0x7f8000000200780c */ /* 0x000fc80003f04070 */
[----:B------:R-:W-:-:S09]  /*3280*/  SEL R0, R0, 0x7c, P0 ;  /* 0x0000007c00007807 */ /* 0x000fd20000000000 */
.L_x_5814:
[----:B------:R-:W-:Y:S05]  /*3290*/  BSYNC B0 ;  /* 0x0000000000007941 */ /* 0x000fea0003800000 */
.L_x_5812:
[----:B------:R-:W-:-:S04]  /*32a0*/  LOP3.LUT R2, R3, 0x80000000, RZ, 0xc0, !PT ;  /* 0x8000000003027812 */ /* 0x000fc800078ec0ff */
[----:B------:R-:W-:-:S04]  /*32b0*/  SHF.R.U32.HI R3, RZ, 0x18, R2 ;  /* 0x00000018ff037819 */ /* 0x000fc80000011602 */
[----:B------:R-:W-:-:S05]  /*32c0*/  LOP3.LUT R3, R0, R3, RZ, 0xfc, !PT ;  /* 0x0000000300037212 */ /* 0x000fca00078efcff */
[----:B------:R0:W-:Y:S01]  /*32d0*/  STG.E.U8 desc[UR36][R16.64], R3 ;  /* 0x0000000310007986 */ /* 0x0001e2000c101124 */
[----:B------:R-:W-:Y:S05]  /*32e0*/  BRA `(.L_x_5798) ;  /* 0x0000000400b87947 */ /* 0x000fea0003800000 */
.L_x_5808:
[----:B------:R-:W-:-:S05]  /*32f0*/  HADD2.F32 R0, -RZ, R0.H0_H0 ;  /* 0x20000000ff007230 */ /* 0x000fca0000004100 */
[----:B------:R-:W-:-:S05]  /*3300*/  F2FP.BF16.F32.PACK_AB R0, RZ, R0 ;  /* 0x00000000ff00723e */ /* 0x000fca00000010ff */
[----:B------:R0:W-:Y:S01]  /*3310*/  STG.E.U16 desc[UR36][R16.64], R0 ;  /* 0x0000000010007986 */ /* 0x0001e2000c101524 */
[----:B------:R-:W-:Y:S05]  /*3320*/  BRA `(.L_x_5798) ;  /* 0x0000000400a87947 */ /* 0x000fea0003800000 */
.L_x_5805:
        /* <DEDUP_REMOVED lines=12> */
.L_x_5817:
        /* <DEDUP_REMOVED lines=17> */
.L_x_5820:
[----:B------:R-:W-:-:S04]  /*3500*/  LOP3.LUT R2, R3, 0x80000000, RZ, 0xc0, !PT ;  /* 0x8000000003027812 */ /* 0x000fc800078ec0ff */
[----:B------:R-:W-:-:S04]  /*3510*/  SHF.R.U32.HI R3, RZ, 0x18, R2 ;  /* 0x00000018ff037819 */ /* 0x000fc80000011602 */
[----:B------:R-:W-:-:S04]  /*3520*/  LOP3.LUT R0, R0, R3, RZ, 0xfc, !PT ;  /* 0x0000000300007212 */ /* 0x000fc800078efcff */
[----:B------:R-:W-:-:S07]  /*3530*/  PRMT R8, R0, 0x7610, R8 ;  /* 0x0000761000087816 */ /* 0x000fce0000000008 */
.L_x_5819:
[----:B------:R-:W-:Y:S05]  /*3540*/  BSYNC B0 ;  /* 0x0000000000007941 */ /* 0x000fea0003800000 */
.L_x_5818:
[----:B------:R0:W-:Y:S01]  /*3550*/  STG.E.U8 desc[UR36][R16.64], R8 ;  /* 0x0000000810007986 */ /* 0x0001e2000c101124 */
[----:B------:R-:W-:Y:S05]  /*3560*/  BRA `(.L_x_5798) ;  /* 0x0000000400187947 */ /* 0x000fea0003800000 */
.L_x_5816:
        /* <DEDUP_REMOVED lines=17> */
.L_x_5823:
[----:B------:R-:W-:-:S04]  /*3680*/  LOP3.LUT R2, R3, 0x80000000, RZ, 0xc0, !PT ;  /* 0x8000000003027812 */ /* 0x000fc800078ec0ff */
[----:B------:R-:W-:-:S04]  /*3690*/  SHF.R.U32.HI R3, RZ, 0x18, R2 ;  /* 0x00000018ff037819 */ /* 0x000fc80000011602 */
[----:B------:R-:W-:-:S04]  /*36a0*/  LOP3.LUT R0, R0, R3, RZ, 0xfc, !PT ;  /* 0x0000000300007212 */ /* 0x000fc800078efcff */
[----:B------:R-:W-:-:S07]  /*36b0*/  PRMT R8, R0, 0x7610, R8 ;  /* 0x0000761000087816 */ /* 0x000fce0000000008 */
.L_x_5822:
[----:B------:R-:W-:Y:S05]  /*36c0*/  BSYNC B0 ;  /* 0x0000000000007941 */ /* 0x000fea0003800000 */
.L_x_5821:
[----:B------:R3:W-:Y:S01]  /*36d0*/  STG.E.U8 desc[UR36][R16.64], R8 ;  /* 0x0000000810007986 */ /* 0x0007e2000c101124 */
[----:B------:R-:W-:Y:S05]  /*36e0*/  BRA `(.L_x_5798) ;  /* 0x0000000000b87947 */ /* 0x000fea0003800000 */
.L_x_5815:
        /* <DEDUP_REMOVED lines=22> */
.L_x_5797:
        /* <DEDUP_REMOVED lines=16> */
.L_x_5826:
[----:B------:R-:W-:Y:S05]  /*3950*/  BRA `(.L_x_5798) ;  /* 0x00000000001c7947 */ /* 0x000fea0003800000 */
.L_x_5825:
[----:B------:R-:W-:-:S06]  /*3960*/  HADD2.F32 R2, -RZ, R0.H0_H0 ;  /* 0x20000000ff027230 */ /* 0x000fcc0000004100 */
[----:B------:R-:W0:Y:S02]  /*3970*/  F2I.U64.TRUNC R2, R2 ;  /* 0x0000000200027311 */ /* 0x000e24000020d800 */
[----:B0-----:R2:W-:Y:S01]  /*3980*/  STG.E.64 desc[UR36][R16.64], R2 ;  /* 0x0000000210007986 */ /* 0x0015e2000c101b24 */
[----:B------:R-:W-:Y:S05]  /*3990*/  BRA `(.L_x_5798) ;  /* 0x00000000000c7947 */ /* 0x000fea0003800000 */
.L_x_5824:
[----:B------:R-:W-:-:S04]  /*39a0*/  HADD2.F32 R0, -RZ, R0.H0_H0 ;  /* 0x20000000ff007230 */ /* 0x000fc80000004100 */
[----:B------:R-:W0:Y:S02]  /*39b0*/  F2I.FTZ.U32.TRUNC.NTZ R3, R0 ;  /* 0x0000000000037305 */ /* 0x000e24000021f000 */
[----:B0-----:R0:W-:Y:S02]  /*39c0*/  STG.E desc[UR36][R16.64], R3 ;  /* 0x0000000310007986 */ /* 0x0011e4000c101924 */
.L_x_5798:
[----:B------:R-:W-:-:S07]  /*39d0*/  VIADD R19, R19, 0x80 ;  /* 0x0000008013137836 */ /* 0x000fce0000000000 */
.L_x_5747:
[----:B------:R-:W-:Y:S05]  /*39e0*/  BSYNC B6 ;  /* 0x0000000000067941 */ /* 0x000fea0003800000 */
.L_x_5746:
        /* <DEDUP_REMOVED lines=307> */
.L_x_5829:
        /* <DEDUP_REMOVED lines=23> */
.L_x_5833:
[----:B------:R-:W2:Y:S02]  /*4e90*/  LDG.E.U8 R4, desc[UR36][R4.64] ;  /* 0x0000002404047981 */ /* 0x000ea4000c1e1100 */
[----:B--2---:R-:W-:-:S04]  /*4ea0*/  I2FP.F32.U32 R0, R4 ;  /* 0x0000000400007245 */ /* 0x004fc80000201000 */
[----:B------:R-:W-:-:S04]  /*4eb0*/  F2FP.F16.F32.PACK_AB R0, RZ, R0 ;  /* 0x00000000ff00723e */ /* 0x000fc800000000ff */
[----:B------:R-:W-:Y:S01]  /*4ec0*/  PRMT R3, R0, 0x7610, R3 ;  /* 0x0000761000037816 */ /* 0x000fe20000000003 */
[----:B------:R-:W-:Y:S06]  /*4ed0*/  BRA `(.L_x_5835) ;  /* 0x0000000c00b87947 */ /* 0x000fec0003800000 */
.L_x_5832:
        /* <DEDUP_REMOVED lines=11> */
.L_x_5837:
[----:B------:R-:W2:Y:S02]  /*4f90*/  LDG.E R4, desc[UR36][R4.64] ;  /* 0x0000002404047981 */ /* 0x000ea4000c1e1900 */
[----:B--2---:R-:W-:-:S04]  /*4fa0*/  I2FP.F32.S32 R0, R4 ;  /* 0x0000000400007245 */ /* 0x004fc80000201400 */
[----:B------:R-:W-:-:S04]  /*4fb0*/  F2FP.F16.F32.PACK_AB R0, RZ, R0 ;  /* 0x00000000ff00723e */ /* 0x000fc800000000ff */
[----:B------:R-:W-:Y:S01]  /*4fc0*/  PRMT R3, R0, 0x7610, R3 ;  /* 0x0000761000037816 */ /* 0x000fe20000000003 */
[----:B------:R-:W-:Y:S06]  /*4fd0*/  BRA `(.L_x_5835) ;  /* 0x0000000c00787947 */ /* 0x000fec0003800000 */
.L_x_5836:
[----:B------:R-:W2:Y:S02]  /*4fe0*/  LDG.E.U16 R4, desc[UR36][R4.64] ;  /* 0x0000002404047981 */ /* 0x000ea4000c1e1500 */
[----:B--2---:R-:W0:Y:S02]  /*4ff0*/  I2F.S16 R0, R4 ;  /* 0x0000000400007306 */ /* 0x004e240000101400 */
[----:B0-----:R-:W-:-:S04]  /*5000*/  F2FP.F16.F32.PACK_AB R0, RZ, R0 ;  /* 0x00000000ff00723e */ /* 0x001fc800000000ff */
[----:B------:R-:W-:Y:S01]  /*5010*/  PRMT R3, R0, 0x7610, R3 ;  /* 0x0000761000037816 */ /* 0x000fe20000000003 */
[----:B------:R-:W-:Y:S06]  /*5020*/  BRA `(.L_x_5835) ;  /* 0x0000000c00647947 */ /* 0x000fec0003800000 */
.L_x_5831:
        /* <DEDUP_REMOVED lines=9> */
.L_x_5839:
[----:B------:R1:W5:Y:S01]  /*50c0*/  LDG.E.U16 R3, desc[UR36][R4.64] ;  /* 0x0000002404037981 */ /* 0x000362000c1e1500 */
[----:B------:R-:W-:Y:S05]  /*50d0*/  BRA `(.L_x_5835) ;  /* 0x0000000c00387947 */ /* 0x000fea0003800000 */
.L_x_5838:
        /* <DEDUP_REMOVED lines=9> */
.L_x_5841:
[----:B------:R0:W5:Y:S01]  /*5170*/  LDG.E.U16 R3, desc[UR36][R4.64] ;  /* 0x0000002404037981 */ /* 0x000162000c1e1500 */
[----:B------:R-:W-:Y:S05]  /*5180*/  BRA `(.L_x_5835) ;  /* 0x0000000c000c7947 */ /* 0x000fea0003800000 */
.L_x_5840:
        /* <DEDUP_REMOVED lines=9> */
.L_x_5830:
        /* <DEDUP_REMOVED lines=14> */
.L_x_5844:
        /* <DEDUP_REMOVED lines=9> */
.L_x_5843:
        /* <DEDUP_REMOVED lines=27> */
.L_x_5846:
        /* <DEDUP_REMOVED lines=15> */
.L_x_5845:
[----:B------:R-:W2:Y:S02]  /*5630*/  LDG.E.U16 R0, desc[UR36][R4.64] ;  /* 0x0000002404007981 */ /* 0x000ea4000c1e1500 */
[----:B--2---:R-:W-:-:S05]  /*5640*/  IMAD.U32 R0, R0, 0x10000, RZ ;  /* 0x0001000000007824 */ /* 0x004fca00078e00ff */
[----:B------:R-:W-:-:S04]  /*5650*/  F2FP.F16.F32.PACK_AB R0, RZ, R0 ;  /* 0x00000000ff00723e */ /* 0x000fc800000000ff */
[----:B------:R-:W-:Y:S01]  /*5660*/  PRMT R3, R0, 0x7610, R3 ;  /* 0x0000761000037816 */ /* 0x000fe20000000003 */
[----:B------:R-:W-:Y:S06]  /*5670*/  BRA `(.L_x_5835) ;  /* 0x0000000400d07947 */ /* 0x000fec0003800000 */
.L_x_5842:
        /* <DEDUP_REMOVED lines=13> */
.L_x_5849:
        /* <DEDUP_REMOVED lines=21> */
.L_x_5853:
[----:B------:R-:W-:Y:S05]  /*58a0*/  BSYNC B1 ;  /* 0x0000000000017941 */ /* 0x000fea0003800000 */
.L_x_5852:
[----:B------:R-:W-:Y:S01]  /*58b0*/  LEA R3, R0, 0x3b800000, 0x17 ;  /* 0x3b80000000037811 */ /* 0x000fe200078eb8ff */
[----:B------:R-:W-:-:S05]  /*58c0*/  IMAD.SHL.U32 R0, R2, 0x100000, RZ ;  /* 0x0010000002007824 */ /* 0x000fca00078e00ff */
[----:B------:R-:W-:-:S07]  /*58d0*/  LOP3.LUT R0, R3, R0, R4, 0xfe, !PT ;  /* 0x0000000003007212 */ /* 0x000fce00078efe04 */
.L_x_5851:
[----:B------:R-:W-:Y:S05]  /*58e0*/  BSYNC B0 ;  /* 0x0000000000007941 */ /* 0x000fea0003800000 */
.L_x_5850:
[----:B------:R-:W-:-:S04]  /*58f0*/  F2FP.F16.F32.PACK_AB R0, RZ, R0 ;  /* 0x00000000ff00723e */ /* 0x000fc800000000ff */
[----:B------:R-:W-:Y:S01]  /*5900*/  PRMT R3, R0, 0x7610, R3 ;  /* 0x0000761000037816 */ /* 0x000fe20000000003 */
[----:B------:R-:W-:Y:S06]  /*5910*/  BRA `(.L_x_5835) ;  /* 0x0000000400287947 */ /* 0x000fec0003800000 */
.L_x_5848:
        /* <DEDUP_REMOVED lines=21> */
.L_x_5857:
[----:B------:R-:W-:Y:S05]  /*5a70*/  BSYNC B1 ;  /* 0x0000000000017941 */ /* 0x000fea0003800000 */
.L_x_5856:
[----:B------:R-:W-:Y:S01]  /*5a80*/  LEA R3, R0, 0x37800000, 0x17 ;  /* 0x3780000000037811 */ /* 0x000fe200078eb8ff */
[----:B------:R-:W-:-:S05]  /*5a90*/  IMAD.SHL.U32 R0, R2, 0x200000, RZ ;  /* 0x0020000002007824 */ /* 0x000fca00078e00ff */
[----:B------:R-:W-:-:S07]  /*5aa0*/  LOP3.LUT R0, R3, R0, R4, 0xfe, !PT ;  /* 0x0000000003007212 */ /* 0x000fce00078efe04 */
.L_x_5855:
[----:B------:R-:W-:Y:S05]  /*5ab0*/  BSYNC B0 ;  /* 0x0000000000007941 */ /* 0x000fea0003800000 */
.L_x_5854:
[----:B------:R-:W-:-:S04]  /*5ac0*/  F2FP.F16.F32.PACK_AB R0, RZ, R0 ;  /* 0x00000000ff00723e */ /* 0x000fc800000000ff */
[----:B------:R-:W-:Y:S01]  /*5ad0*/  PRMT R3, R0, 0x7610, R3 ;  /* 0x0000761000037816 */ /* 0x000fe20000000003 */
[----:B------:R-:W-:Y:S06]  /*5ae0*/  BRA `(.L_x_5835) ;  /* 0x0000000000b47947 */ /* 0x000fec0003800000 */
.L_x_5847:
        /* <DEDUP_REMOVED lines=14> */
.L_x_5861:
[----:B------:R-:W-:Y:S05]  /*5bd0*/  BSYNC B0 ;  /* 0x0000000000007941 */ /* 0x000fea0003800000 */
.L_x_5860:
[----:B------:R-:W-:-:S04]  /*5be0*/  F2FP.F16.F32.PACK_AB R0, RZ, R0 ;  /* 0x00000000ff00723e */ /* 0x000fc800000000ff */
[----:B------:R-:W-:Y:S01]  /*5bf0*/  PRMT R3, R0, 0x7610, R3 ;  /* 0x0000761000037816 */ /* 0x000fe20000000003 */
[----:B------:R-:W-:Y:S06]  /*5c00*/  BRA `(.L_x_5835) ;  /* 0x00000000006c7947 */ /* 0x000fec0003800000 */
.L_x_5834:
        /* <DEDUP_REMOVED lines=16> */
.L_x_5862:
[----:B------:R-:W-:Y:S01]  /*5d10*/  PRMT R3, RZ, 0x7610, R3 ;  /* 0x00007610ff037816 */ /* 0x000fe20000000003 */
[----:B------:R-:W-:Y:S06]  /*5d20*/  BRA `(.L_x_5835) ;  /* 0x0000000000247947 */ /* 0x000fec0003800000 */
.L_x_5859:
[----:B------:R-:W2:Y:S02]  /*5d30*/  LDG.E.64 R4, desc[UR36][R4.64] ;  /* 0x0000002404047981 */ /* 0x000ea4000c1e1b00 */
[----:B--2---:R-:W0:Y:S02]  /*5d40*/  I2F.U64 R0, R4 ;  /* 0x0000000400007312 */ /* 0x004e240000301000 */
[----:B0-----:R-:W-:-:S04]  /*5d50*/  F2FP.F16.F32.PACK_AB R0, RZ, R0 ;  /* 0x00000000ff00723e */ /* 0x001fc800000000ff */
[----:B------:R-:W-:Y:S01]  /*5d60*/  PRMT R3, R0, 0x7610, R3 ;  /* 0x0000761000037816 */ /* 0x000fe20000000003 */
[----:B------:R-:W-:Y:S06]  /*5d70*/  BRA `(.L_x_5835) ;  /* 0x0000000000107947 */ /* 0x000fec0003800000 */
.L_x_5858:
[----:B------:R-:W2:Y:S02]  /*5d80*/  LDG.E R4, desc[UR36][R4.64] ;  /* 0x0000002404047981 */ /* 0x000ea4000c1e1900 */
[----:B--2---:R-:W-:-:S04]  /*5d90*/  I2FP.F32.U32 R0, R4 ;  /* 0x0000000400007245 */ /* 0x004fc80000201000 */
[----:B------:R-:W-:-:S04]  /*5da0*/  F2FP.F16.F32.PACK_AB R0, RZ, R0 ;  /* 0x00000000ff00723e */ /* 0x000fc800000000ff */
[----:B------:R-:W-:-:S07]  /*5db0*/  PRMT R3, R0, 0x7610, R3 ;  /* 0x0000761000037816 */ /* 0x000fce0000000003 */
.L_x_5835:
        /* <DEDUP_REMOVED lines=35> */
.L_x_5869:
[----:B------:R-:W-:Y:S01]  /*5ff0*/  FSETP.GEU.FTZ.AND P0, PT, R9, -R6, PT ;  /* 0x800000060900720b */ /* 0x000fe20003f1e000 */
[----:B------:R-:W-:-:S12]  /*6000*/  FADD.FTZ R7, R7, -1 ;  /* 0xbf80000007077421 */ /* 0x000fd80000010000 */
[----:B------:R-:W-:-:S07]  /*6010*/  @!P0 FADD.FTZ R7, R7, -1 ;  /* 0xbf80000007078421 */ /* 0x000fce0000010000 */
.L_x_5868:
[----:B------:R-:W-:Y:S05]  /*6020*/  BSYNC B1 ;  /* 0x0000000000017941 */ /* 0x000fea0003800000 */
.L_x_5867:
[----:B------:R-:W-:Y:S01]  /*6030*/  FFMA.FTZ R0, -R6, R7, R0 ;  /* 0x0000000706007223 */ /* 0x000fe20000010100 */
[----:B------:R-:W-:Y:S06]  /*6040*/  BRA `(.L_x_5865) ;  /* 0x00000000007c7947 */ /* 0x000fec0003800000 */
.L_x_5866:
        /* <DEDUP_REMOVED lines=15> */
.L_x_5872:
        /* <DEDUP_REMOVED lines=13> */
.L_x_5871:
[----:B------:R-:W-:Y:S05]  /*6210*/  BSYNC B1 ;  /* 0x0000000000017941 */ /* 0x000fea0003800000 */
.L_x_5870:
[----:B------:R-:W-:-:S04]  /*6220*/  FMUL.FTZ R7, R4, 1.1920928955078125e-07 ;  /* 0x3400000004077820 */ /* 0x000fc80000410000 */
[----:B------:R-:W-:-:S07]  /*6230*/  FMUL.FTZ R0, R8, R7 ;  /* 0x0000000708007220 */ /* 0x000fce0000410000 */
.L_x_5865:
[----:B------:R-:W-:Y:S05]  /*6240*/  BSYNC B0 ;  /* 0x0000000000007941 */ /* 0x000fea0003800000 */
.L_x_5864:
[C---:B------:R-:W-:Y:S01]  /*6250*/  FSETP.GTU.FTZ.AND P0, PT, |R0|.reuse, +INF , PT ;  /* 0x7f8000000000780b */ /* 0x040fe20003f1c200 */
[----:B------:R-:W1:Y:S01]  /*6260*/  MUFU.RCP R4, R2 ;  /* 0x0000000200047308 */ /* 0x000e620000001000 */
        /* <DEDUP_REMOVED lines=26> */
.L_x_5873:
[----:B------:R-:W-:Y:S05]  /*6410*/  BSYNC B0 ;  /* 0x0000000000007941 */ /* 0x000fea0003800000 */
.L_x_5863:
        /* <DEDUP_REMOVED lines=16> */
.L_x_5877:
[----:B------:R-:W-:-:S06]  /*6520*/  HADD2.F32 R3, -RZ, R4.H0_H0 ;  /* 0x20000004ff037230 */ /* 0x000fcc0000004100 */
[----:B------:R-:W1:Y:S02]  /*6530*/  F2I.S64.TRUNC R2, R3 ;  /* 0x0000000300027311 */ /* 0x000e64000020d900 */
[----:B-1----:R1:W-:Y:S01]  /*6540*/  STG.E.U8 desc[UR36][R16.64], R2 ;  /* 0x0000000210007986 */ /* 0x0023e2000c101124 */
[----:B------:R-:W-:Y:S05]  /*6550*/  BRA `(.L_x_5879) ;  /* 0x0000000c00847947 */ /* 0x000fea0003800000 */
.L_x_5876:
        /* <DEDUP_REMOVED lines=10> */
.L_x_5881:
[----:B------:R-:W-:-:S04]  /*6600*/  HADD2.F32 R4, -RZ, R4.H0_H0 ;  /* 0x20000004ff047230 */ /* 0x000fc80000004100 */
[----:B------:R-:W1:Y:S02]  /*6610*/  F2I.FTZ.TRUNC.NTZ R3, R4 ;  /* 0x0000000400037305 */ /* 0x000e64000021f100 */
[----:B-1----:R3:W-:Y:S01]  /*6620*/  STG.E desc[UR36][R16.64], R3 ;  /* 0x0000000310007986 */ /* 0x0027e2000c101924 */
[----:B------:R-:W-:Y:S05]  /*6630*/  BRA `(.L_x_5879) ;  /* 0x0000000c004c7947 */ /* 0x000fea0003800000 */
.L_x_5880:
[----:B------:R-:W-:-:S04]  /*6640*/  HADD2.F32 R4, -RZ, R4.H0_H0 ;  /* 0x20000004ff047230 */ /* 0x000fc80000004100 */
[----:B------:R-:W1:Y:S02]  /*6650*/  F2I.FTZ.TRUNC.NTZ R3, R4 ;  /* 0x0000000400037305 */ /* 0x000e64000021f100 */
[----:B-1----:R1:W-:Y:S01]  /*6660*/  STG.E.U16 desc[UR36][R16.64], R3 ;  /* 0x0000000310007986 */ /* 0x0023e2000c101524 */
[----:B------:R-:W-:Y:S05]  /*6670*/  BRA `(.L_x_5879) ;  /* 0x0000000c003c7947 */ /* 0x000fea0003800000 */
.L_x_5875:
        /* <DEDUP_REMOVED lines=9> */
.L_x_5883:
[----:B------:R1:W-:Y:S01]  /*6710*/  STG.E.U16 desc[UR36][R16.64], R4 ;  /* 0x0000000410007986 */ /* 0x0003e2000c101524 */
[----:B------:R-:W-:Y:S05]  /*6720*/  BRA `(.L_x_5879) ;  /* 0x0000000c00107947 */ /* 0x000fea0003800000 */
.L_x_5882:
        /* <DEDUP_REMOVED lines=10> */
.L_x_5885:
[----:B------:R-:W-:-:S05]  /*67d0*/  HADD2.F32 R0, -RZ, R4.H0_H0 ;  /* 0x20000004ff007230 */ /* 0x000fca0000004100 */
[----:B------:R-:W-:-:S04]  /*67e0*/  F2FP.F16.F32.PACK_AB R0, RZ, R0 ;  /* 0x00000000ff00723e */ /* 0x000fc800000000ff */
[----:B------:R-:W-:-:S05]  /*67f0*/  PRMT R0, R0, 0x5410, RZ ;  /* 0x0000541000007816 */ /* 0x000fca00000000ff */
[----:B------:R1:W-:Y:S01]  /*6800*/  STG.E desc[UR36][R16.64], R0 ;  /* 0x0000000010007986 */ /* 0x0003e2000c101924 */
[----:B------:R-:W-:Y:S05]  /*6810*/  BRA `(.L_x_5879) ;  /* 0x0000000800d47947 */ /* 0x000fea0003800000 */
.L_x_5884:
[----:B------:R-:W-:-:S05]  /*6820*/  HADD2.F32 R2, -RZ, R4.H0_H0 ;  /* 0x20000004ff027230 */ /* 0x000fca0000004100 */
[----:B------:R-:W-:-:S06]  /*6830*/  FMUL.FTZ R2, R2, 1 ;  /* 0x3f80000002027820 */ /* 0x000fcc0000410000 */
[----:B------:R-:W1:Y:S02]  /*6840*/  F2F.F64.F32 R2, R2 ;  /* 0x0000000200027310 */ /* 0x000e640000201800 */
[----:B-1----:R1:W-:Y:S01]  /*6850*/  STG.E.64 desc[UR36][R16.64], R2 ;  /* 0x0000000210007986 */ /* 0x0023e2000c101b24 */
[----:B------:R-:W-:Y:S05]  /*6860*/  BRA `(.L_x_5879) ;  /* 0x0000000800c07947 */ /* 0x000fea0003800000 */
.L_x_5874:
        /* <DEDUP_REMOVED lines=13> */
.L_x_5888:
[----:B------:R-:W-:Y:S01]  /*6940*/  HADD2.F32 R4, -RZ, R4.H0_H0 ;  /* 0x20000004ff047230 */ /* 0x000fe20000004100 */
[----:B------:R-:W-:-:S04]  /*6950*/  CS2R R6, SRZ ;  /* 0x0000000000067805 */ /* 0x000fc8000001ff00 */
[----:B------:R-:W-:-:S06]  /*6960*/  FMUL.FTZ R4, R4, 1 ;  /* 0x3f80000004047820 */ /* 0x000fcc0000410000 */
[----:B------:R-:W1:Y:S02]  /*6970*/  F2F.F64.F32 R4, R4 ;  /* 0x0000000400047310 */ /* 0x000e640000201800 */
[----:B-1----:R1:W-:Y:S01]  /*6980*/  STG.E.128 desc[UR36][R16.64], R4 ;  /* 0x0000000410007986 */ /* 0x0023e2000c101d24 */
[----:B------:R-:W-:Y:S05]  /*6990*/  BRA `(.L_x_5879) ;  /* 0x0000000800747947 */ /* 0x000fea0003800000 */
.L_x_5887:
        /* <DEDUP_REMOVED lines=21> */
.L_x_5892:
[----:B------:R-:W-:Y:S05]  /*6af0*/  BSYNC B0 ;  /* 0x0000000000007941 */ /* 0x000fea0003800000 */
.L_x_5891:
[----:B------:R-:W-:-:S05]  /*6b00*/  LOP3.LUT R3, R0, R3, RZ, 0xfc, !PT ;  /* 0x0000000300037212 */ /* 0x000fca00078efcff */
[----:B------:R1:W-:Y:S01]  /*6b10*/  STG.E.U8 desc[UR36][R16.64], R3 ;  /* 0x0000000310007986 */ /* 0x0003e2000c101124 */
[----:B------:R-:W-:Y:S05]  /*6b20*/  BRA `(.L_x_5879) ;  /* 0x0000000800107947 */ /* 0x000fea0003800000 */
.L_x_5890:
        /* <DEDUP_REMOVED lines=13> */
.L_x_5894:
[----:B------:R-:W-:Y:S01]  /*6c00*/  IMAD.MOV.U32 R0, RZ, RZ, 0x7f ;  /* 0x0000007fff007424 */ /* 0x000fe200078e00ff */
[----:B------:R-:W-:-:S04]  /*6c10*/  ISETP.GT.U32.AND P0, PT, R2, 0x7f800000, PT ;  /* 0x7f8000000200780c */ /* 0x000fc80003f04070 */
[----:B------:R-:W-:-:S09]  /*6c20*/  SEL R0, R0, 0x7c, P0 ;  /* 0x0000007c00007807 */ /* 0x000fd20000000000 */
.L_x_5895:
[----:B------:R-:W-:Y:S05]  /*6c30*/  BSYNC B0 ;  /* 0x0000000000007941 */ /* 0x000fea0003800000 */
.L_x_5893:
[----:B------:R-:W-:-:S04]  /*6c40*/  LOP3.LUT R2, R3, 0x80000000, RZ, 0xc0, !PT ;  /* 0x8000000003027812 */ /* 0x000fc800078ec0ff */
[----:B------:R-:W-:-:S04]  /*6c50*/  SHF.R.U32.HI R3, RZ, 0x18, R2 ;  /* 0x00000018ff037819 */ /* 0x000fc80000011602 */
[----:B------:R-:W-:-:S05]  /*6c60*/  LOP3.LUT R3, R0, R3, RZ, 0xfc, !PT ;  /* 0x0000000300037212 */ /* 0x000fca00078efcff */
[----:B------:R1:W-:Y:S01]  /*6c70*/  STG.E.U8 desc[UR36][R16.64], R3 ;  /* 0x0000000310007986 */ /* 0x0003e2000c101124 */
[----:B------:R-:W-:Y:S05]  /*6c80*/  BRA `(.L_x_5879) ;  /* 0x0000000400b87947 */ /* 0x000fea0003800000 */
.L_x_5889:
[----:B------:R-:W-:-:S05]  /*6c90*/  HADD2.F32 R0, -RZ, R4.H0_H0 ;  /* 0x20000004ff007230 */ /* 0x000fca0000004100 */
[----:B------:R-:W-:-:S05]  /*6ca0*/  F2FP.BF16.F32.PACK_AB R0, RZ, R0 ;  /* 0x00000000ff00723e */ /* 0x000fca00000010ff */
[----:B------:R1:W-:Y:S01]  /*6cb0*/  STG.E.U16 desc[UR36][R16.64], R0 ;  /* 0x0000000010007986 */ /* 0x0003e2000c101524 */
[----:B------:R-:W-:Y:S05]  /*6cc0*/  BRA `(.L_x_5879) ;  /* 0x0000000400a87947 */ /* 0x000fea0003800000 */
.L_x_5886:
        /* <DEDUP_REMOVED lines=12> */
.L_x_5898:
        /* <DEDUP_REMOVED lines=17> */
.L_x_5901:
[----:B------:R-:W-:-:S04]  /*6ea0*/  LOP3.LUT R2, R3, 0x80000000, RZ, 0xc0, !PT ;  /* 0x8000000003027812 */ /* 0x000fc800078ec0ff */
[----:B------:R-:W-:-:S04]  /*6eb0*/  SHF.R.U32.HI R3, RZ, 0x18, R2 ;  /* 0x00000018ff037819 */ /* 0x000fc80000011602 */
[----:B------:R-:W-:-:S04]  /*6ec0*/  LOP3.LUT R0, R0, R3, RZ, 0xfc, !PT ;  /* 0x0000000300007212 */ /* 0x000fc800078efcff */
[----:B------:R-:W-:-:S07]  /*6ed0*/  PRMT R8, R0, 0x7610, R8 ;  /* 0x0000761000087816 */ /* 0x000fce0000000008 */
.L_x_5900:
[----:B------:R-:W-:Y:S05]  /*6ee0*/  BSYNC B0 ;  /* 0x0000000000007941 */ /* 0x000fea0003800000 */
.L_x_5899:
[----:B------:R1:W-:Y:S01]  /*6ef0*/  STG.E.U8 desc[UR36][R16.64], R8 ;  /* 0x0000000810007986 */ /* 0x0003e2000c101124 */
[----:B------:R-:W-:Y:S05]  /*6f00*/  BRA `(.L_x_5879) ;  /* 0x0000000400187947 */ /* 0x000fea0003800000 */
.L_x_5897:
        /* <DEDUP_REMOVED lines=17> */
.L_x_5904:
[----:B------:R-:W-:-:S04]  /*7020*/  LOP3.LUT R2, R3, 0x80000000, RZ, 0xc0, !PT ;  /* 0x8000000003027812 */ /* 0x000fc800078ec0ff */
[----:B------:R-:W-:-:S04]  /*7030*/  SHF.R.U32.HI R3, RZ, 0x18, R2 ;  /* 0x00000018ff037819 */ /* 0x000fc80000011602 */
[----:B------:R-:W-:-:S04]  /*7040*/  LOP3.LUT R0, R0, R3, RZ, 0xfc, !PT ;  /* 0x0000000300007212 */ /* 0x000fc800078efcff */
[----:B------:R-:W-:-:S07]  /*7050*/  PRMT R8, R0, 0x7610, R8 ;  /* 0x0000761000087816 */ /* 0x000fce0000000008 */
.L_x_5903:
[----:B------:R-:W-:Y:S05]  /*7060*/  BSYNC B0 ;  /* 0x0000000000007941 */ /* 0x000fea0003800000 */
.L_x_5902:
[----:B------:R1:W-:Y:S01]  /*7070*/  STG.E.U8 desc[UR36][R16.64], R8 ;  /* 0x0000000810007986 */ /* 0x0003e2000c101124 */
[----:B------:R-:W-:Y:S05]  /*7080*/  BRA `(.L_x_5879) ;  /* 0x0000000000b87947 */ /* 0x000fea0003800000 */
.L_x_5896:
        /* <DEDUP_REMOVED lines=22> */
.L_x_5878:
        /* <DEDUP_REMOVED lines=16> */
.L_x_5907:
[----:B------:R-:W-:Y:S05]  /*72f0*/  BRA `(.L_x_5879) ;  /* 0x00000000001c7947 */ /* 0x000fea0003800000 */
.L_x_5906:
[----:B------:R-:W-:-:S06]  /*7300*/  HADD2.F32 R2, -RZ, R4.H0_H0 ;  /* 0x20000004ff027230 */ /* 0x000fcc0000004100 */
[----:B------:R-:W1:Y:S02]  /*7310*/  F2I.U64.TRUNC R2, R2 ;  /* 0x0000000200027311 */ /* 0x000e64000020d800 */
[----:B-1----:R1:W-:Y:S01]  /*7320*/  STG.E.64 desc[UR36][R16.64], R2 ;  /* 0x0000000210007986 */ /* 0x0023e2000c101b24 */
[----:B------:R-:W-:Y:S05]  /*7330*/  BRA `(.L_x_5879) ;  /* 0x00000000000c7947 */ /* 0x000fea0003800000 */
.L_x_5905:
[----:B------:R-:W-:-:S04]  /*7340*/  HADD2.F32 R4, -RZ, R4.H0_H0 ;  /* 0x20000004ff047230 */ /* 0x000fc80000004100 */
[----:B------:R-:W1:Y:S02]  /*7350*/  F2I.FTZ.U32.TRUNC.NTZ R3, R4 ;  /* 0x0000000400037305 */ /* 0x000e64000021f000 */
[----:B-1----:R1:W-:Y:S02]  /*7360*/  STG.E desc[UR36][R16.64], R3 ;  /* 0x0000000310007986 */ /* 0x0023e4000c101924 */
.L_x_5879:
[----:B------:R-:W-:-:S07]  /*7370*/  VIADD R19, R19, 0x80 ;  /* 0x0000008013137836 */ /* 0x000fce0000000000 */
.L_x_5828:
[----:B------:R-:W-:Y:S05]  /*7380*/  BSYNC B6 ;  /* 0x0000000000067941 */ /* 0x000fea0003800000 */
.L_x_5827:
        /* <DEDUP_REMOVED lines=307> */
.L_x_5910:
        /* <DEDUP_REMOVED lines=23> */
.L_x_5914:
[----:B------:R-:W2:Y:S02]  /*8830*/  LDG.E.U8 R4, desc[UR36][R4.64] ;  /* 0x0000002404047981 */ /* 0x000ea4000c1e1100 */
[----:B--2---:R-:W-:-:S04]  /*8840*/  I2FP.F32.U32 R0, R4 ;  /* 0x0000000400007245 */ /* 0x004fc80000201000 */
[----:B------:R-:W-:-:S04]  /*8850*/  F2FP.F16.F32.PACK_AB R0, RZ, R0 ;  /* 0x00000000ff00723e */ /* 0x000fc800000000ff */
[----:B------:R-:W-:Y:S01]  /*8860*/  PRMT R3, R0, 0x7610, R3 ;  /* 0x0000761000037816 */ /* 0x000fe20000000003 */
[----:B------:R-:W-:Y:S06]  /*8870*/  BRA `(.L_x_5916) ;  /* 0x0000000c00b87947 */ /* 0x000fec0003800000 */
.L_x_5913:
        /* <DEDUP_REMOVED lines=11> */
.L_x_5918:
[----:B------:R-:W2:Y:S02]  /*8930*/  LDG.E R4, desc[UR36][R4.64] ;  /* 0x0000002404047981 */ /* 0x000ea4000c1e1900 */
[----:B--2---:R-:W-:-:S04]  /*8940*/  I2FP.F32.S32 R0, R4 ;  /* 0x0000000400007245 */ /* 0x004fc80000201400 */
[----:B------:R-:W-:-:S04]  /*8950*/  F2FP.F16.F32.PACK_AB R0, RZ, R0 ;  /* 0x00000000ff00723e */ /* 0x000fc800000000ff */
[----:B------:R-:W-:Y:S01]  /*8960*/  PRMT R3, R0, 0x7610, R3 ;  /* 0x0000761000037816 */ /* 0x000fe20000000003 */
[----:B------:R-:W-:Y:S06]  /*8970*/  BRA `(.L_x_5916) ;  /* 0x0000000c00787947 */ /* 0x000fec0003800000 */
.L_x_5917:
[----:B------:R-:W2:Y:S02]  /*8980*/  LDG.E.U16 R4, desc[UR36][R4.64] ;  /* 0x0000002404047981 */ /* 0x000ea4000c1e1500 */
[----:B--2---:R-:W0:Y:S02]  /*8990*/  I2F.S16 R0, R4 ;  /* 0x0000000400007306 */ /* 0x004e240000101400 */
[----:B0-----:R-:W-:-:S04]  /*89a0*/  F2FP.F16.F32.PACK_AB R0, RZ, R0 ;  /* 0x00000000ff00723e */ /* 0x001fc800000000ff */
[----:B------:R-:W-:Y:S01]  /*89b0*/  PRMT R3, R0, 0x7610, R3 ;  /* 0x0000761000037816 */ /* 0x000fe20000000003 */
[----:B------:R-:W-:Y:S06]  /*89c0*/  BRA `(.L_x_5916) ;  /* 0x0000000c00647947 */ /* 0x000fec0003800000 */
.L_x_5912:
        /* <DEDUP_REMOVED lines=9> */
.L_x_5920:
[----:B------:R0:W5:Y:S01]  /*8a60*/  LDG.E.U16 R3, desc[UR36][R4.64] ;  /* 0x0000002404037981 */ /* 0x000162000c1e1500 */
[----:B------:R-:W-:Y:S05]  /*8a70*/  BRA `(.L_x_5916) ;  /* 0x0000000c00387947 */ /* 0x000fea0003800000 */
.L_x_5919:
        /* <DEDUP_REMOVED lines=9> */
.L_x_5922:
[----:B------:R1:W5:Y:S01]  /*8b10*/  LDG.E.U16 R3, desc[UR36][R4.64] ;  /* 0x0000002404037981 */ /* 0x000362000c1e1500 */
[----:B------:R-:W-:Y:S05]  /*8b20*/  BRA `(.L_x_5916) ;  /* 0x0000000c000c7947 */ /* 0x000fea0003800000 */
.L_x_5921:
        /* <DEDUP_REMOVED lines=9> */
.L_x_5911:
        /* <DEDUP_REMOVED lines=14> */
.L_x_5925:
        /* <DEDUP_REMOVED lines=9> */
.L_x_5924:
        /* <DEDUP_REMOVED lines=27> */
.L_x_5927:
        /* <DEDUP_REMOVED lines=15> */
.L_x_5926:
[----:B------:R-:W2:Y:S02]  /*8fd0*/  LDG.E.U16 R0, desc[UR36][R4.64] ;  /* 0x0000002404007981 */ /* 0x000ea4000c1e1500 */
[----:B--2---:R-:W-:-:S05]  /*8fe0*/  IMAD.U32 R0, R0, 0x10000, RZ ;  /* 0x0001000000007824 */ /* 0x004fca00078e00ff */
[----:B------:R-:W-:-:S04]  /*8ff0*/  F2FP.F16.F32.PACK_AB R0, RZ, R0 ;  /* 0x00000000ff00723e */ /* 0x000fc800000000ff */
[----:B------:R-:W-:Y:S01]  /*9000*/  PRMT R3, R0, 0x7610, R3 ;  /* 0x0000761000037816 */ /* 0x000fe20000000003 */
[----:B------:R-:W-:Y:S06]  /*9010*/  BRA `(.L_x_5916) ;  /* 0x0000000400d07947 */ /* 0x000fec0003800000 */
.L_x_5923:
        /* <DEDUP_REMOVED lines=13> */
.L_x_5930:
        /* <DEDUP_REMOVED lines=21> */
.L_x_5934:
[----:B------:R-:W-:Y:S05]  /*9240*/  BSYNC B1 ;  /* 0x0000000000017941 */ /* 0x000fea0003800000 */
.L_x_5933:
[----:B------:R-:W-:Y:S01]  /*9250*/  LEA R3, R0, 0x3b800000, 0x17 ;  /* 0x3b80000000037811 */ /* 0x000fe200078eb8ff */
[----:B------:R-:W-:-:S05]  /*9260*/  IMAD.SHL.U32 R0, R2, 0x100000, RZ ;  /* 0x0010000002007824 */ /* 0x000fca00078e00ff */
[----:B------:R-:W-:-:S07]  /*9270*/  LOP3.LUT R0, R3, R0, R4, 0xfe, !PT ;  /* 0x0000000003007212 */ /* 0x000fce00078efe04 */
.L_x_5932:
[----:B------:R-:W-:Y:S05]  /*9280*/  BSYNC B0 ;  /* 0x0000000000007941 */ /* 0x000fea0003800000 */
.L_x_5931:
[----:B------:R-:W-:-:S04]  /*9290*/  F2FP.F16.F32.PACK_AB R0, RZ, R0 ;  /* 0x00000000ff00723e */ /* 0x000fc800000000ff */
[----:B------:R-:W-:Y:S01]  /*92a0*/  PRMT R3, R0, 0x7610, R3 ;  /* 0x0000761000037816 */ /* 0x000fe20000000003 */
[----:B------:R-:W-:Y:S06]  /*92b0*/  BRA `(.L_x_5916) ;  /* 0x0000000400287947 */ /* 0x000fec0003800000 */
.L_x_5929:
        /* <DEDUP_REMOVED lines=21> */
.L_x_5938:
[----:B------:R-:W-:Y:S05]  /*9410*/  BSYNC B1 ;  /* 0x0000000000017941 */ /* 0x000fea0003800000 */
.L_x_5937:
[----:B------:R-:W-:Y:S01]  /*9420*/  LEA R3, R0, 0x37800000, 0x17 ;  /* 0x3780000000037811 */ /* 0x000fe200078eb8ff */
[----:B------:R-:W-:-:S05]  /*9430*/  IMAD.SHL.U32 R0, R2, 0x200000, RZ ;  /* 0x0020000002007824 */ /* 0x000fca00078e00ff */
[----:B------:R-:W-:-:S07]  /*9440*/  LOP3.LUT R0, R3, R0, R4, 0xfe, !PT ;  /* 0x0000000003007212 */ /* 0x000fce00078efe04 */
.L_x_5936:
[----:B------:R-:W-:Y:S05]  /*9450*/  BSYNC B0 ;  /* 0x0000000000007941 */ /* 0x000fea0003800000 */
.L_x_5935:
[----:B------:R-:W-:-:S04]  /*9460*/  F2FP.F16.F32.PACK_AB R0, RZ, R0 ;  /* 0x00000000ff00723e */ /* 0x000fc800000000ff */
[----:B------:R-:W-:Y:S01]  /*9470*/  PRMT R3, R0, 0x7610, R3 ;  /* 0x0000761000037816 */ /* 0x000fe20000000003 */
[----:B------:R-:W-:Y:S06]  /*9480*/  BRA `(.L_x_5916) ;  /* 0x0000000000b47947 */ /* 0x000fec0003800000 */
.L_x_5928:
        /* <DEDUP_REMOVED lines=14> */
.L_x_5942:
[----:B------:R-:W-:Y:S05]  /*9570*/  BSYNC B0 ;  /* 0x0000000000007941 */ /* 0x000fea0003800000 */
.L_x_5941:
[----:B------:R-:W-:-:S04]  /*9580*/  F2FP.F16.F32.PACK_AB R0, RZ, R0 ;  /* 0x00000000ff00723e */ /* 0x000fc800000000ff */
[----:B------:R-:W-:Y:S01]  /*9590*/  PRMT R3, R0, 0x7610, R3 ;  /* 0x0000761000037816 */ /* 0x000fe20000000003 */
[----:B------:R-:W-:Y:S06]  /*95a0*/  BRA `(.L_x_5916) ;  /* 0x00000000006c7947 */ /* 0x000fec0003800000 */
.L_x_5915:
        /* <DEDUP_REMOVED lines=16> */
.L_x_5943:
[----:B------:R-:W-:Y:S01]  /*96b0*/  PRMT R3, RZ, 0x7610, R3 ;  /* 0x00007610ff037816 */ /* 0x000fe20000000003 */
[----:B------:R-:W-:Y:S06]  /*96c0*/  BRA `(.L_x_5916) ;  /* 0x0000000000247947 */ /* 0x000fec0003800000 */
.L_x_5940:
[----:B------:R-:W2:Y:S02]  /*96d0*/  LDG.E.64 R4, desc[UR36][R4.64] ;  /* 0x0000002404047981 */ /* 0x000ea4000c1e1b00 */
[----:B--2---:R-:W0:Y:S02]  /*96e0*/  I2F.U64 R0, R4 ;  /* 0x0000000400007312 */ /* 0x004e240000301000 */
[----:B0-----:R-:W-:-:S04]  /*96f0*/  F2FP.F16.F32.PACK_AB R0, RZ, R0 ;  /* 0x00000000ff00723e */ /* 0x001fc800000000ff */
[----:B------:R-:W-:Y:S01]  /*9700*/  PRMT R3, R0, 0x7610, R3 ;  /* 0x0000761000037816 */ /* 0x000fe20000000003 */
[----:B------:R-:W-:Y:S06]  /*9710*/  BRA `(.L_x_5916) ;  /* 0x0000000000107947 */ /* 0x000fec0003800000 */
.L_x_5939:
[----:B------:R-:W2:Y:S02]  /*9720*/  LDG.E R4, desc[UR36][R4.64] ;  /* 0x0000002404047981 */ /* 0x000ea4000c1e1900 */
[----:B--2---:R-:W-:-:S04]  /*9730*/  I2FP.F32.U32 R0, R4 ;  /* 0x0000000400007245 */ /* 0x004fc80000201000 */
[----:B------:R-:W-:-:S04]  /*9740*/  F2FP.F16.F32.PACK_AB R0, RZ, R0 ;  /* 0x00000000ff00723e */ /* 0x000fc800000000ff */
[----:B------:R-:W-:-:S07]  /*9750*/  PRMT R3, R0, 0x7610, R3 ;  /* 0x0000761000037816 */ /* 0x000fce0000000003 */
.L_x_5916:
        /* <DEDUP_REMOVED lines=35> */
.L_x_5950:
[----:B------:R-:W-:Y:S01]  /*9990*/  FSETP.GEU.FTZ.AND P0, PT, R9, -R6, PT ;  /* 0x800000060900720b */ /* 0x000fe20003f1e000 */
[----:B------:R-:W-:-:S12]  /*99a0*/  FADD.FTZ R7, R7, -1 ;  /* 0xbf80000007077421 */ /* 0x000fd80000010000 */
[----:B------:R-:W-:-:S07]  /*99b0*/  @!P0 FADD.FTZ R7, R7, -1 ;  /* 0xbf80000007078421 */ /* 0x000fce0000010000 */
.L_x_5949:
[----:B------:R-:W-:Y:S05]  /*99c0*/  BSYNC B1 ;  /* 0x0000000000017941 */ /* 0x000fea0003800000 */
.L_x_5948:
[----:B------:R-:W-:Y:S01]  /*99d0*/  FFMA.FTZ R0, -R6, R7, R0 ;  /* 0x0000000706007223 */ /* 0x000fe20000010100 */
[----:B------:R-:W-:Y:S06]  /*99e0*/  BRA `(.L_x_5946) ;  /* 0x00000000007c7947 */ /* 0x000fec0003800000 */
.L_x_5947:
        /* <DEDUP_REMOVED lines=15> */
.L_x_5953:
        /* <DEDUP_REMOVED lines=13> */
.L_x_5952:
[----:B------:R-:W-:Y:S05]  /*9bb0*/  BSYNC B1 ;  /* 0x0000000000017941 */ /* 0x000fea0003800000 */
.L_x_5951:
[----:B------:R-:W-:-:S04]  /*9bc0*/  FMUL.FTZ R7, R4, 1.1920928955078125e-07 ;  /* 0x3400000004077820 */ /* 0x000fc80000410000 */
[----:B------:R-:W-:-:S07]  /*9bd0*/  FMUL.FTZ R0, R8, R7 ;  /* 0x0000000708007220 */ /* 0x000fce0000410000 */
.L_x_5946:
[----:B------:R-:W-:Y:S05]  /*9be0*/  BSYNC B0 ;  /* 0x0000000000007941 */ /* 0x000fea0003800000 */
.L_x_5945:
        /* <DEDUP_REMOVED lines=28> */
.L_x_5954:
[----:B------:R-:W-:Y:S05]  /*9db0*/  BSYNC B0 ;  /* 0x0000000000007941 */ /* 0x000fea0003800000 */
.L_x_5944:
        /* <DEDUP_REMOVED lines=16> */
.L_x_5958:
[----:B------:R-:W-:-:S06]  /*9ec0*/  HADD2.F32 R3, -RZ, R4.H0_H0 ;  /* 0x20000004ff037230 */ /* 0x000fcc0000004100 */
[----:B------:R-:W1:Y:S02]  /*9ed0*/  F2I.S64.TRUNC R2, R3 ;  /* 0x0000000300027311 */ /* 0x000e64000020d900 */
[----:B-1----:R1:W-:Y:S01]  /*9ee0*/  STG.E.U8 desc[UR36][R16.64], R2 ;  /* 0x0000000210007986 */ /* 0x0023e2000c101124 */
[----:B------:R-:W-:Y:S05]  /*9ef0*/  BRA `(.L_x_5960) ;  /* 0x0000000c00847947 */ /* 0x000fea0003800000 */
.L_x_5957:
        /* <DEDUP_REMOVED lines=10> */
.L_x_5962:
[----:B------:R-:W-:-:S04]  /*9fa0*/  HADD2.F32 R4, -RZ, R4.H0_H0 ;  /* 0x20000004ff047230 */ /* 0x000fc80000004100 */
[----:B------:R-:W1:Y:S02]  /*9fb0*/  F2I.FTZ.TRUNC.NTZ R3, R4 ;  /* 0x0000000400037305 */ /* 0x000e64000021f100 */
[----:B-1----:R1:W-:Y:S01]  /*9fc0*/  STG.E desc[UR36][R16.64], R3 ;  /* 0x0000000310007986 */ /* 0x0023e2000c101924 */
[----:B------:R-:W-:Y:S05]  /*9fd0*/  BRA `(.L_x_5960) ;  /* 0x0000000c004c7947 */ /* 0x000fea0003800000 */
.L_x_5961:
[----:B------:R-:W-:-:S04]  /*9fe0*/  HADD2.F32 R4, -RZ, R4.H0_H0 ;  /* 0x20000004ff047230 */ /* 0x000fc80000004100 */
[----:B------:R-:W1:Y:S02]  /*9ff0*/  F2I.FTZ.TRUNC.NTZ R3, R4 ;  /* 0x0000000400037305 */ /* 0x000e64000021f100 */
[----:B-1----:R1:W-:Y:S01]  /*a000*/  STG.E.U16 desc[UR36][R16.64], R3 ;  /* 0x0000000310007986 */ /* 0x0023e2000c101524 */
[----:B------:R-:W-:Y:S05]  /*a010*/  BRA `(.L_x_5960) ;  /* 0x0000000c003c7947 */ /* 0x000fea0003800000 */
.L_x_5956:
        /* <DEDUP_REMOVED lines=9> */
.L_x_5964:
[----:B------:R1:W-:Y:S01]  /*a0b0*/  STG.E.U16 desc[UR36][R16.64], R4 ;  /* 0x0000000410007986 */ /* 0x0003e2000c101524 */
[----:B------:R-:W-:Y:S05]  /*a0c0*/  BRA `(.L_x_5960) ;  /* 0x0000000c00107947 */ /* 0x000fea0003800000 */
.L_x_5963:
        /* <DEDUP_REMOVED lines=10> */
.L_x_5966:
[----:B------:R-:W-:-:S05]  /*a170*/  HADD2.F32 R0, -RZ, R4.H0_H0 ;  /* 0x20000004ff007230 */ /* 0x000fca0000004100 */
[----:B------:R-:W-:-:S04]  /*a180*/  F2FP.F16.F32.PACK_AB R0, RZ, R0 ;  /* 0x00000000ff00723e */ /* 0x000fc800000000ff */
[----:B------:R-:W-:-:S05]  /*a190*/  PRMT R0, R0, 0x5410, RZ ;  /* 0x0000541000007816 */ /* 0x000fca00000000ff */
[----:B------:R1:W-:Y:S01]  /*a1a0*/  STG.E desc[UR36][R16.64], R0 ;  /* 0x0000000010007986 */ /* 0x0003e2000c101924 */
[----:B------:R-:W-:Y:S05]  /*a1b0*/  BRA `(.L_x_5960) ;  /* 0x0000000800d47947 */ /* 0x000fea0003800000 */
.L_x_5965:
[----:B------:R-:W-:-:S05]  /*a1c0*/  HADD2.F32 R2, -RZ, R4.H0_H0 ;  /* 0x20000004ff027230 */ /* 0x000fca0000004100 */
[----:B------:R-:W-:-:S06]  /*a1d0*/  FMUL.FTZ R2, R2, 1 ;  /* 0x3f80000002027820 */ /* 0x000fcc0000410000 */
[----:B------:R-:W1:Y:S02]  /*a1e0*/  F2F.F64.F32 R2, R2 ;  /* 0x0000000200027310 */ /* 0x000e640000201800 */
[----:B-1----:R1:W-:Y:S01]  /*a1f0*/  STG.E.64 desc[UR36][R16.64], R2 ;  /* 0x0000000210007986 */ /* 0x0023e2000c101b24 */
[----:B------:R-:W-:Y:S05]  /*a200*/  BRA `(.L_x_5960) ;  /* 0x0000000800c07947 */ /* 0x000fea0003800000 */
.L_x_5955:
        /* <DEDUP_REMOVED lines=13> */
.L_x_5969:
[----:B------:R-:W-:Y:S01]  /*a2e0*/  HADD2.F32 R4, -RZ, R4.H0_H0 ;  /* 0x20000004ff047230 */ /* 0x000fe20000004100 */
[----:B------:R-:W-:-:S04]  /*a2f0*/  CS2R R6, SRZ ;  /* 0x0000000000067805 */ /* 0x000fc8000001ff00 */
[----:B------:R-:W-:-:S06]  /*a300*/  FMUL.FTZ R4, R4, 1 ;  /* 0x3f80000004047820 */ /* 0x000fcc0000410000 */
[----:B------:R-:W1:Y:S02]  /*a310*/  F2F.F64.F32 R4, R4 ;  /* 0x0000000400047310 */ /* 0x000e640000201800 */
[----:B-1----:R1:W-:Y:S01]  /*a320*/  STG.E.128 desc[UR36][R16.64], R4 ;  /* 0x0000000410007986 */ /* 0x0023e2000c101d24 */
[----:B------:R-:W-:Y:S05]  /*a330*/  BRA `(.L_x_5960) ;  /* 0x0000000800747947 */ /* 0x000fea0003800000 */
.L_x_5968:
        /* <DEDUP_REMOVED lines=21> */
.L_x_5973:
[----:B------:R-:W-:Y:S05]  /*a490*/  BSYNC B0 ;  /* 0x0000000000007941 */ /* 0x000fea0003800000 */
.L_x_5972:
[----:B------:R-:W-:-:S05]  /*a4a0*/  LOP3.LUT R3, R0, R3, RZ, 0xfc, !PT ;  /* 0x0000000300037212 */ /* 0x000fca00078efcff */
[----:B------:R2:W-:Y:S01]  /*a4b0*/  STG.E.U8 desc[UR36][R16.64], R3 ;  /* 0x0000000310007986 */ /* 0x0005e2000c101124 */
[----:B------:R-:W-:Y:S05]  /*a4c0*/  BRA `(.L_x_5960) ;  /* 0x0000000800107947 */ /* 0x000fea0003800000 */
.L_x_5971:
        /* <DEDUP_REMOVED lines=13> */
.L_x_5975:
[----:B------:R-:W-:Y:S01]  /*a5a0*/  IMAD.MOV.U32 R0, RZ, RZ, 0x7f ;  /* 0x0000007fff007424 */ /* 0x000fe200078e00ff */
[----:B------:R-:W-:-:S04]  /*a5b0*/  ISETP.GT.U32.AND P0, PT, R2, 0x7f800000, PT ;  /* 0x7f8000000200780c */ /* 0x000fc80003f04070 */
[----:B------:R-:W-:-:S09]  /*a5c0*/  SEL R0, R0, 0x7c, P0 ;  /* 0x0000007c00007807 */ /* 0x000fd20000000000 */
.L_x_5976:
[----:B------:R-:W-:Y:S05]  /*a5d0*/  BSYNC B0 ;  /* 0x0000000000007941 */ /* 0x000fea0003800000 */
.L_x_5974:
[----:B------:R-:W-:-:S04]  /*a5e0*/  LOP3.LUT R2, R3, 0x80000000, RZ, 0xc0, !PT ;  /* 0x8000000003027812 */ /* 0x000fc800078ec0ff */
[----:B------:R-:W-:-:S04]  /*a5f0*/  SHF.R.U32.HI R3, RZ, 0x18, R2 ;  /* 0x00000018ff037819 */ /* 0x000fc80000011602 */
[----:B------:R-:W-:-:S05]  /*a600*/  LOP3.LUT R3, R0, R3, RZ, 0xfc, !PT ;  /* 0x0000000300037212 */ /* 0x000fca00078efcff */
[----:B------:R3:W-:Y:S01]  /*a610*/  STG.E.U8 desc[UR36][R16.64], R3 ;  /* 0x0000000310007986 */ /* 0x0007e2000c101124 */
[----:B------:R-:W-:Y:S05]  /*a620*/  BRA `(.L_x_5960) ;  /* 0x0000000400b87947 */ /* 0x000fea0003800000 */
.L_x_5970:
[----:B------:R-:W-:-:S05]  /*a630*/  HADD2.F32 R0, -RZ, R4.H0_H0 ;  /* 0x20000004ff007230 */ /* 0x000fca0000004100 */
[----:B------:R-:W-:-:S05]  /*a640*/  F2FP.BF16.F32.PACK_AB R0, RZ, R0 ;  /* 0x00000000ff00723e */ /* 0x000fca00000010ff */
[----:B------:R1:W-:Y:S01]  /*a650*/  STG.E.U16 desc[UR36][R16.64], R0 ;  /* 0x0000000010007986 */ /* 0x0003e2000c101524 */
[----:B------:R-:W-:Y:S05]  /*a660*/  BRA `(.L_x_5960) ;  /* 0x0000000400a87947 */ /* 0x000fea0003800000 */
.L_x_5967:
        /* <DEDUP_REMOVED lines=12> */
.L_x_5979:
        /* <DEDUP_REMOVED lines=17> */
.L_x_5982:
[----:B------:R-:W-:-:S04]  /*a840*/  LOP3.LUT R2, R3, 0x80000000, RZ, 0xc0, !PT ;  /* 0x8000000003027812 */ /* 0x000fc800078ec0ff */
[----:B------:R-:W-:-:S04]  /*a850*/  SHF.R.U32.HI R3, RZ, 0x18, R2 ;  /* 0x00000018ff037819 */ /* 0x000fc80000011602 */
[----:B------:R-:W-:-:S04]  /*a860*/  LOP3.LUT R0, R0, R3, RZ, 0xfc, !PT ;  /* 0x0000000300007212 */ /* 0x000fc800078efcff */
[----:B------:R-:W-:-:S07]  /*a870*/  PRMT R8, R0, 0x7610, R8 ;  /* 0x0000761000087816 */ /* 0x000fce0000000008 */
.L_x_5981:
[----:B------:R-:W-:Y:S05]  /*a880*/  BSYNC B0 ;  /* 0x0000000000007941 */ /* 0x000fea0003800000 */
.L_x_5980:
[----:B------:R1:W-:Y:S01]  /*a890*/  STG.E.U8 desc[UR36][R16.64], R8 ;  /* 0x0000000810007986 */ /* 0x0003e2000c101124 */
[----:B------:R-:W-:Y:S05]  /*a8a0*/  BRA `(.L_x_5960) ;  /* 0x0000000400187947 */ /* 0x000fea0003800000 */
.L_x_5978:
        /* <DEDUP_REMOVED lines=17> */
.L_x_5985:
[----:B------:R-:W-:-:S04]  /*a9c0*/  LOP3.LUT R2, R3, 0x80000000, RZ, 0xc0, !PT ;  /* 0x8000000003027812 */ /* 0x000fc800078ec0ff */
[----:B------:R-:W-:-:S04]  /*a9d0*/  SHF.R.U32.HI R3, RZ, 0x18, R2 ;  /* 0x00000018ff037819 */ /* 0x000fc80000011602 */
[----:B------:R-:W-:-:S04]  /*a9e0*/  LOP3.LUT R0, R0, R3, RZ, 0xfc, !PT ;  /* 0x0000000300007212 */ /* 0x000fc800078efcff */
[----:B------:R-:W-:-:S07]  /*a9f0*/  PRMT R8, R0, 0x7610, R8 ;  /* 0x0000761000087816 */ /* 0x000fce0000000008 */
.L_x_5984:
[----:B------:R-:W-:Y:S05]  /*aa00*/  BSYNC B0 ;  /* 0x0000000000007941 */ /* 0x000fea0003800000 */
.L_x_5983:
[----:B------:R1:W-:Y:S01]  /*aa10*/  STG.E.U8 desc[UR36][R16.64], R8 ;  /* 0x0000000810007986 */ /* 0x0003e2000c101124 */
[----:B------:R-:W-:Y:S05]  /*aa20*/  BRA `(.L_x_5960) ;  /* 0x0000000000b87947 */ /* 0x000fea0003800000 */
.L_x_5977:
        /* <DEDUP_REMOVED lines=22> */
.L_x_5959:
        /* <DEDUP_REMOVED lines=16> */
.L_x_5988:
[----:B------:R-:W-:Y:S05]  /*ac90*/  BRA `(.L_x_5960) ;  /* 0x00000000001c7947 */ /* 0x000fea0003800000 */
.L_x_5987:
[----:B------:R-:W-:-:S06]  /*aca0*/  HADD2.F32 R2, -RZ, R4.H0_H0 ;  /* 0x20000004ff027230 */ /* 0x000fcc0000004100 */
[----:B------:R-:W1:Y:S02]  /*acb0*/  F2I.U64.TRUNC R2, R2 ;  /* 0x0000000200027311 */ /* 0x000e64000020d800 */
[----:B-1----:R1:W-:Y:S01]  /*acc0*/  STG.E.64 desc[UR36][R16.64], R2 ;  /* 0x0000000210007986 */ /* 0x0023e2000c101b24 */
[----:B------:R-:W-:Y:S05]  /*acd0*/  BRA `(.L_x_5960) ;  /* 0x00000000000c7947 */ /* 0x000fea0003800000 */
.L_x_5986:
[----:B------:R-:W-:-:S04]  /*ace0*/  HADD2.F32 R4, -RZ, R4.H0_H0 ;  /* 0x20000004ff047230 */ /* 0x000fc80000004100 */
[----:B------:R-:W1:Y:S02]  /*acf0*/  F2I.FTZ.U32.TRUNC.NTZ R3, R4 ;  /* 0x0000000400037305 */ /* 0x000e64000021f000 */
[----:B-1----:R1:W-:Y:S02]  /*ad00*/  STG.E desc[UR36][R16.64], R3 ;  /* 0x0000000310007986 */ /* 0x0023e4000c101924 */
.L_x_5960:
[----:B------:R-:W-:-:S07]  /*ad10*/  VIADD R19, R19, 0x80 ;  /* 0x0000008013137836 */ /* 0x000fce0000000000 */
.L_x_5909:
[----:B------:R-:W-:Y:S05]  /*ad20*/  BSYNC B6 ;  /* 0x0000000000067941 */ /* 0x000fea0003800000 */
.L_x_5908:
        /* <DEDUP_REMOVED lines=306> */
.L_x_5989:
        /* <DEDUP_REMOVED lines=23> */
.L_x_5993:
[----:B------:R-:W2:Y:S02]  /*c1c0*/  LDG.E.U8 R4, desc[UR36][R4.64] ;  /* 0x0000002404047981 */ /* 0x000ea4000c1e1100 */
[----:B--2---:R-:W-:-:S04]  /*c1d0*/  I2FP.F32.U32 R0, R4 ;  /* 0x0000000400007245 */ /* 0x004fc80000201000 */
[----:B------:R-:W-:-:S04]  /*c1e0*/  F2FP.F16.F32.PACK_AB R0, RZ, R0 ;  /* 0x00000000ff00723e */ /* 0x000fc800000000ff */
[----:B------:R-:W-:Y:S01]  /*c1f0*/  PRMT R3, R0, 0x7610, R3 ;  /* 0x0000761000037816 */ /* 0x000fe20000000003 */
[----:B------:R-:W-:Y:S06]  /*c200*/  BRA `(.L_x_5995) ;  /* 0x0000000c00b87947 */ /* 0x000fec0003800000 */
.L_x_5992:
        /* <DEDUP_REMOVED lines=11> */
.L_x_5997:
[----:B------:R-:W2:Y:S02]  /*c2c0*/  LDG.E R4, desc[UR36][R4.64] ;  /* 0x0000002404047981 */ /* 0x000ea4000c1e1900 */
[----:B--2---:R-:W-:-:S04]  /*c2d0*/  I2FP.F32.S32 R0, R4 ;  /* 0x0000000400007245 */ /* 0x004fc80000201400 */
[----:B------:R-:W-:-:S04]  /*c2e0*/  F2FP.F16.F32.PACK_AB R0, RZ, R0 ;  /* 0x00000000ff00723e */ /* 0x000fc800000000ff */
[----:B------:R-:W-:Y:S01]  /*c2f0*/  PRMT R3, R0, 0x7610, R3 ;  /* 0x0000761000037816 */ /* 0x000fe20000000003 */
[----:B------:R-:W-:Y:S06]  /*c300*/  BRA `(.L_x_5995) ;  /* 0x0000000c00787947 */ /* 0x000fec0003800000 */
.L_x_5996:
[----:B------:R-:W2:Y:S02]  /*c310*/  LDG.E.U16 R4, desc[UR36][R4.64] ;  /* 0x0000002404047981 */ /* 0x000ea4000c1e1500 */
[----:B--2---:R-:W0:Y:S02]  /*c320*/  I2F.S16 R0, R4 ;  /* 0x0000000400007306 */ /* 0x004e240000101400 */
[----:B0-----:R-:W-:-:S04]  /*c330*/  F2FP.F16.F32.PACK_AB R0, RZ, R0 ;  /* 0x00000000ff00723e */ /* 0x001fc800000000ff */
[----:B------:R-:W-:Y:S01]  /*c340*/  PRMT R3, R0, 0x7610, R3 ;  /* 0x0000761000037816 */ /* 0x000fe20000000003 */
[----:B------:R-:W-:Y:S06]  /*c350*/  BRA `(.L_x_5995) ;  /* 0x0000000c00647947 */ /* 0x000fec0003800000 */
.L_x_5991:
        /* <DEDUP_REMOVED lines=9> */
.L_x_5999:
[----:B------:R0:W5:Y:S01]  /*c3f0*/  LDG.E.U16 R3, desc[UR36][R4.64] ;  /* 0x0000002404037981 */ /* 0x000162000c1e1500 */
[----:B------:R-:W-:Y:S05]  /*c400*/  BRA `(.L_x_5995) ;  /* 0x0000000c00387947 */ /* 0x000fea0003800000 */
.L_x_5998:
        /* <DEDUP_REMOVED lines=9> */
.L_x_6001:
[----:B------:R1:W5:Y:S01]  /*c4a0*/  LDG.E.U16 R3, desc[UR36][R4.64] ;  /* 0x0000002404037981 */ /* 0x000362000c1e1500 */
[----:B------:R-:W-:Y:S05]  /*c4b0*/  BRA `(.L_x_5995) ;  /* 0x0000000c000c7947 */ /* 0x000fea0003800000 */
.L_x_6000:
        /* <DEDUP_REMOVED lines=9> */
.L_x_5990:
        /* <DEDUP_REMOVED lines=14> */
.L_x_6004:
        /* <DEDUP_REMOVED lines=9> */
.L_x_6003:
        /* <DEDUP_REMOVED lines=27> */
.L_x_6006:
        /* <DEDUP_REMOVED lines=15> */
.L_x_6005:
[----:B------:R-:W2:Y:S02]  /*c960*/  LDG.E.U16 R0, desc[UR36][R4.64] ;  /* 0x0000002404007981 */ /* 0x000ea4000c1e1500 */
[----:B--2---:R-:W-:-:S05]  /*c970*/  IMAD.U32 R0, R0, 0x10000, RZ ;  /* 0x0001000000007824 */ /* 0x004fca00078e00ff */
[----:B------:R-:W-:-:S04]  /*c980*/  F2FP.F16.F32.PACK_AB R0, RZ, R0 ;  /* 0x00000000ff00723e */ /* 0x000fc800000000ff */
[----:B------:R-:W-:Y:S01]  /*c990*/  PRMT R3, R0, 0x7610, R3 ;  /* 0x0000761000037816 */ /* 0x000fe20000000003 */
[----:B------:R-:W-:Y:S06]  /*c9a0*/  BRA `(.L_x_5995) ;  /* 0x0000000400d07947 */ /* 0x000fec0003800000 */
.L_x_6002:
        /* <DEDUP_REMOVED lines=13> */
.L_x_6009:
        /* <DEDUP_REMOVED lines=21> */
.L_x_6013:
[----:B------:R-:W-:Y:S05]  /*cbd0*/  BSYNC B1 ;  /* 0x0000000000017941 */ /* 0x000fea0003800000 */
.L_x_6012:
[----:B------:R-:W-:Y:S01]  /*cbe0*/  LEA R3, R0, 0x3b800000, 0x17 ;  /* 0x3b80000000037811 */ /* 0x000fe200078eb8ff */
[----:B------:R-:W-:-:S05]  /*cbf0*/  IMAD.SHL.U32 R0, R2, 0x100000, RZ ;  /* 0x0010000002007824 */ /* 0x000fca00078e00ff */
[----:B------:R-:W-:-:S07]  /*cc00*/  LOP3.LUT R0, R3, R0, R4, 0xfe, !PT ;  /* 0x0000000003007212 */ /* 0x000fce00078efe04 */
.L_x_6011:
[----:B------:R-:W-:Y:S05]  /*cc10*/  BSYNC B0 ;  /* 0x0000000000007941 */ /* 0x000fea0003800000 */
.L_x_6010:
[----:B------:R-:W-:-:S04]  /*cc20*/  F2FP.F16.F32.PACK_AB R0, RZ, R0 ;  /* 0x00000000ff00723e */ /* 0x000fc800000000ff */
[----:B------:R-:W-:Y:S01]  /*cc30*/  PRMT R3, R0, 0x7610, R3 ;  /* 0x0000761000037816 */ /* 0x000fe20000000003 */
[----:B------:R-:W-:Y:S06]  /*cc40*/  BRA `(.L_x_5995) ;  /* 0x0000000400287947 */ /* 0x000fec0003800000 */
.L_x_6008:
        /* <DEDUP_REMOVED lines=21> */
.L_x_6017:
[----:B------:R-:W-:Y:S05]  /*cda0*/  BSYNC B1 ;  /* 0x0000000000017941 */ /* 0x000fea0003800000 */
.L_x_6016:
[----:B------:R-:W-:Y:S01]  /*cdb0*/  LEA R3, R0, 0x37800000, 0x17 ;  /* 0x3780000000037811 */ /* 0x000fe200078eb8ff */
[----:B------:R-:W-:-:S05]  /*cdc0*/  IMAD.SHL.U32 R0, R2, 0x200000, RZ ;  /* 0x0020000002007824 */ /* 0x000fca00078e00ff */
[----:B------:R-:W-:-:S07]  /*cdd0*/  LOP3.LUT R0, R3, R0, R4, 0xfe, !PT ;  /* 0x0000000003007212 */ /* 0x000fce00078efe04 */
.L_x_6015:
[----:B------:R-:W-:Y:S05]  /*cde0*/  BSYNC B0 ;  /* 0x0000000000007941 */ /* 0x000fea0003800000 */
.L_x_6014:
[----:B------:R-:W-:-:S04]  /*cdf0*/  F2FP.F16.F32.PACK_AB R0, RZ, R0 ;  /* 0x00000000ff00723e */ /* 0x000fc800000000ff */
[----:B------:R-:W-:Y:S01]  /*ce00*/  PRMT R3, R0, 0x7610, R3 ;  /* 0x0000761000037816 */ /* 0x000fe20000000003 */
[----:B------:R-:W-:Y:S06]  /*ce10*/  BRA `(.L_x_5995) ;  /* 0x0000000000b47947 */ /* 0x000fec0003800000 */
.L_x_6007:
        /* <DEDUP_REMOVED lines=14> */
.L_x_6021:
[----:B------:R-:W-:Y:S05]  /*cf00*/  BSYNC B0 ;  /* 0x0000000000007941 */ /* 0x000fea0003800000 */
.L_x_6020:
[----:B------:R-:W-:-:S04]  /*cf10*/  F2FP.F16.F32.PACK_AB R0, RZ, R0 ;  /* 0x00000000ff00723e */ /* 0x000fc800000000ff */
[----:B------:R-:W-:Y:S01]  /*cf20*/  PRMT R3, R0, 0x7610, R3 ;  /* 0x0000761000037816 */ /* 0x000fe20000000003 */
[----:B------:R-:W-:Y:S06]  /*cf30*/  BRA `(.L_x_5995) ;  /* 0x00000000006c7947 */ /* 0x000fec0003800000 */
.L_x_5994:
        /* <DEDUP_REMOVED lines=16> */
.L_x_6022:
[----:B------:R-:W-:Y:S01]  /*d040*/  PRMT R3, RZ, 0x7610, R3 ;  /* 0x00007610ff037816 */ /* 0x000fe20000000003 */
[----:B------:R-:W-:Y:S06]  /*d050*/  BRA `(.L_x_5995) ;  /* 0x0000000000247947 */ /* 0x000fec0003800000 */
.L_x_6019:
[----:B------:R-:W2:Y:S02]  /*d060*/  LDG.E.64 R4, desc[UR36][R4.64] ;  /* 0x0000002404047981 */ /* 0x000ea4000c1e1b00 */
[----:B--2---:R-:W0:Y:S02]  /*d070*/  I2F.U64 R0, R4 ;  /* 0x0000000400007312 */ /* 0x004e240000301000 */
[----:B0-----:R-:W-:-:S04]  /*d080*/  F2FP.F16.F32.PACK_AB R0, RZ, R0 ;  /* 0x00000000ff00723e */ /* 0x001fc800000000ff */
[----:B------:R-:W-:Y:S01]  /*d090*/  PRMT R3, R0, 0x7610, R3 ;  /* 0x0000761000037816 */ /* 0x000fe20000000003 */
[----:B------:R-:W-:Y:S06]  /*d0a0*/  BRA `(.L_x_5995) ;  /* 0x0000000000107947 */ /* 0x000fec0003800000 */
.L_x_6018:
[----:B------:R-:W2:Y:S02]  /*d0b0*/  LDG.E R4, desc[UR36][R4.64] ;  /* 0x0000002404047981 */ /* 0x000ea4000c1e1900 */
[----:B--2---:R-:W-:-:S04]  /*d0c0*/  I2FP.F32.U32 R0, R4 ;  /* 0x0000000400007245 */ /* 0x004fc80000201000 */
[----:B------:R-:W-:-:S04]  /*d0d0*/  F2FP.F16.F32.PACK_AB R0, RZ, R0 ;  /* 0x00000000ff00723e */ /* 0x000fc800000000ff */
[----:B------:R-:W-:-:S07]  /*d0e0*/  PRMT R3, R0, 0x7610, R3 ;  /* 0x0000761000037816 */ /* 0x000fce0000000003 */
.L_x_5995:
        /* <DEDUP_REMOVED lines=35> */
.L_x_6029:
[----:B------:R-:W-:Y:S01]  /*d320*/  FSETP.GEU.FTZ.AND P0, PT, R9, -R6, PT ;  /* 0x800000060900720b */ /* 0x000fe20003f1e000 */
[----:B------:R-:W-:-:S12]  /*d330*/  FADD.FTZ R7, R7, -1 ;  /* 0xbf80000007077421 */ /* 0x000fd80000010000 */
[----:B------:R-:W-:-:S07]  /*d340*/  @!P0 FADD.FTZ R7, R7, -1 ;  /* 0xbf80000007078421 */ /* 0x000fce0000010000 */
.L_x_6028:
[----:B------:R-:W-:Y:S05]  /*d350*/  BSYNC B1 ;  /* 0x0000000000017941 */ /* 0x000fea0003800000 */
.L_x_6027:
[----:B------:R-:W-:Y:S01]  /*d360*/  FFMA.FTZ R0, -R6, R7, R0 ;  /* 0x0000000706007223 */ /* 0x000fe20000010100 */
[----:B------:R-:W-:Y:S06]  /*d370*/  BRA `(.L_x_6025) ;  /* 0x00000000007c7947 */ /* 0x000fec0003800000 */
.L_x_6026:
        /* <DEDUP_REMOVED lines=15> */
.L_x_6032:
        /* <DEDUP_REMOVED lines=13> */
.L_x_6031:
[----:B------:R-:W-:Y:S05]  /*d540*/  BSYNC B1 ;  /* 0x0000000000017941 */ /* 0x000fea0003800000 */
.L_x_6030:
[----:B------:R-:W-:-:S04]  /*d550*/  FMUL.FTZ R7, R4, 1.1920928955078125e-07 ;  /* 0x3400000004077820 */ /* 0x000fc80000410000 */
[----:B------:R-:W-:-:S07]  /*d560*/  FMUL.FTZ R0, R8, R7 ;  /* 0x0000000708007220 */ /* 0x000fce0000410000 */
.L_x_6025:
[----:B------:R-:W-:Y:S05]  /*d570*/  BSYNC B0 ;  /* 0x0000000000007941 */ /* 0x000fea0003800000 */
.L_x_6024:
        /* <DEDUP_REMOVED lines=28> */
.L_x_6033:
[----:B------:R-:W-:Y:S05]  /*d740*/  BSYNC B0 ;  /* 0x0000000000007941 */ /* 0x000fea0003800000 */
.L_x_6023:
        /* <DEDUP_REMOVED lines=16> */
.L_x_6037:
[----:B------:R-:W-:-:S06]  /*d850*/  HADD2.F32 R3, -RZ, R4.H0_H0 ;  /* 0x20000004ff037230 */ /* 0x000fcc0000004100 */
[----:B------:R-:W1:Y:S02]  /*d860*/  F2I.S64.TRUNC R2, R3 ;  /* 0x0000000300027311 */ /* 0x000e64000020d900 */
[----:B-1----:R-:W-:Y:S01]  /*d870*/  STG.E.U8 desc[UR36][R16.64], R2 ;  /* 0x0000000210007986 */ /* 0x002fe2000c101124 */
[----:B------:R-:W-:Y:S05]  /*d880*/  EXIT ;  /* 0x000000000000794d */ /* 0x000fea0003800000 */
.L_x_6036:
        /* <DEDUP_REMOVED lines=10> */
.L_x_6040:
[----:B------:R-:W-:-:S04]  /*d930*/  HADD2.F32 R4, -RZ, R4.H0_H0 ;  /* 0x20000004ff047230 */ /* 0x000fc80000004100 */
[----:B------:R-:W1:Y:S02]  /*d940*/  F2I.FTZ.TRUNC.NTZ R3, R4 ;  /* 0x0000000400037305 */ /* 0x000e64000021f100 */
[----:B-1----:R-:W-:Y:S01]  /*d950*/  STG.E desc[UR36][R16.64], R3 ;  /* 0x0000000310007986 */ /* 0x002fe2000c101924 */
[----:B------:R-:W-:Y:S05]  /*d960*/  EXIT ;  /* 0x000000000000794d */ /* 0x000fea0003800000 */
.L_x_6039:
[----:B------:R-:W-:-:S04]  /*d970*/  HADD2.F32 R4, -RZ, R4.H0_H0 ;  /* 0x20000004ff047230 */ /* 0x000fc80000004100 */
[----:B------:R-:W1:Y:S02]  /*d980*/  F2I.FTZ.TRUNC.NTZ R3, R4 ;  /* 0x0000000400037305 */ /* 0x000e64000021f100 */
[----:B-1----:R-:W-:Y:S01]  /*d990*/  STG.E.U16 desc[UR36][R16.64], R3 ;  /* 0x0000000310007986 */ /* 0x002fe2000c101524 */
[----:B------:R-:W-:Y:S05]  /*d9a0*/  EXIT ;  /* 0x000000000000794d */ /* 0x000fea0003800000 */
.L_x_6035:
        /* <DEDUP_REMOVED lines=9> */
.L_x_6042:
[----:B------:R-:W-:Y:S01]  /*da40*/  STG.E.U16 desc[UR36][R16.64], R4 ;  /* 0x0000000410007986 */ /* 0x000fe2000c101524 */
[----:B------:R-:W-:Y:S05]  /*da50*/  EXIT ;  /* 0x000000000000794d */ /* 0x000fea0003800000 */
.L_x_6041:
        /* <DEDUP_REMOVED lines=10> */
.L_x_6044:
[----:B------:R-:W-:-:S05]  /*db00*/  HADD2.F32 R0, -RZ, R4.H0_H0 ;  /* 0x20000004ff007230 */ /* 0x000fca0000004100 */
[----:B------:R-:W-:-:S04]  /*db10*/  F2FP.F16.F32.PACK_AB R0, RZ, R0 ;  /* 0x00000000ff00723e */ /* 0x000fc800000000ff */
[----:B------:R-:W-:-:S05]  /*db20*/  PRMT R0, R0, 0x5410, RZ ;  /* 0x0000541000007816 */ /* 0x000fca00000000ff */
[----:B------:R-:W-:Y:S01]  /*db30*/  STG.E desc[UR36][R16.64], R0 ;  /* 0x0000000010007986 */ /* 0x000fe2000c101924 */
[----:B------:R-:W-:Y:S05]  /*db40*/  EXIT ;  /* 0x000000000000794d */ /* 0x000fea0003800000 */
.L_x_6043:
[----:B------:R-:W-:-:S05]  /*db50*/  HADD2.F32 R2, -RZ, R4.H0_H0 ;  /* 0x20000004ff027230 */ /* 0x000fca0000004100 */
[----:B------:R-:W-:-:S06]  /*db60*/  FMUL.FTZ R2, R2, 1 ;  /* 0x3f80000002027820 */ /* 0x000fcc0000410000 */
[----:B------:R-:W1:Y:S02]  /*db70*/  F2F.F64.F32 R2, R2 ;  /* 0x0000000200027310 */ /* 0x000e640000201800 */
[----:B-1----:R-:W-:Y:S01]  /*db80*/  STG.E.64 desc[UR36][R16.64], R2 ;  /* 0x0000000210007986 */ /* 0x002fe2000c101b24 */
[----:B------:R-:W-:Y:S05]  /*db90*/  EXIT ;  /* 0x000000000000794d */ /* 0x000fea0003800000 */
.L_x_6034:
        /* <DEDUP_REMOVED lines=13> */
.L_x_6047:
[----:B------:R-:W-:Y:S01]  /*dc70*/  HADD2.F32 R4, -RZ, R4.H0_H0 ;  /* 0x20000004ff047230 */ /* 0x000fe20000004100 */
[----:B------:R-:W-:-:S04]  /*dc80*/  CS2R R6, SRZ ;  /* 0x0000000000067805 */ /* 0x000fc8000001ff00 */
[----:B------:R-:W-:-:S06]  /*dc90*/  FMUL.FTZ R4, R4, 1 ;  /* 0x3f80000004047820 */ /* 0x000fcc0000410000 */
[----:B------:R-:W1:Y:S02]  /*dca0*/  F2F.F64.F32 R4, R4 ;  /* 0x0000000400047310 */ /* 0x000e640000201800 */
[----:B-1----:R-:W-:Y:S01]  /*dcb0*/  STG.E.128 desc[UR36][R16.64], R4 ;  /* 0x0000000410007986 */ /* 0x002fe2000c101d24 */
[----:B------:R-:W-:Y:S05]  /*dcc0*/  EXIT ;  /* 0x000000000000794d */ /* 0x000fea0003800000 */
.L_x_6046:
        /* <DEDUP_REMOVED lines=21> */
.L_x_6051:
[----:B------:R-:W-:Y:S05]  /*de20*/  BSYNC B0 ;  /* 0x0000000000007941 */ /* 0x000fea0003800000 */
.L_x_6050:
[----:B------:R-:W-:-:S05]  /*de30*/  LOP3.LUT R3, R0, R3, RZ, 0xfc, !PT ;  /* 0x0000000300037212 */ /* 0x000fca00078efcff */
[----:B------:R-:W-:Y:S01]  /*de40*/  STG.E.U8 desc[UR36][R16.64], R3 ;  /* 0x0000000310007986 */ /* 0x000fe2000c101124 */
[----:B------:R-:W-:Y:S05]  /*de50*/  EXIT ;  /* 0x000000000000794d */ /* 0x000fea0003800000 */
.L_x_6049:
        /* <DEDUP_REMOVED lines=13> */
.L_x_6053:
[----:B------:R-:W-:Y:S01]  /*df30*/  IMAD.MOV.U32 R0, RZ, RZ, 0x7f ;  /* 0x0000007fff007424 */ /* 0x000fe200078e00ff */
[----:B------:R-:W-:-:S04]  /*df40*/  ISETP.GT.U32.AND P0, PT, R2, 0x7f800000, PT ;  /* 0x7f8000000200780c */ /* 0x000fc80003f04070 */
[----:B------:R-:W-:-:S09]  /*df50*/  SEL R0, R0, 0x7c, P0 ;  /* 0x0000007c00007807 */ /* 0x000fd20000000000 */
.L_x_6054:
[----:B------:R-:W-:Y:S05]  /*df60*/  BSYNC B0 ;  /* 0x0000000000007941 */ /* 0x000fea0003800000 */
.L_x_6052:
[----:B------:R-:W-:-:S04]  /*df70*/  LOP3.LUT R2, R3, 0x80000000, RZ, 0xc0, !PT ;  /* 0x8000000003027812 */ /* 0x000fc800078ec0ff */
[----:B------:R-:W-:-:S04]  /*df80*/  SHF.R.U32.HI R3, RZ, 0x18, R2 ;  /* 0x00000018ff037819 */ /* 0x000fc80000011602 */
[----:B------:R-:W-:-:S05]  /*df90*/  LOP3.LUT R3, R0, R3, RZ, 0xfc, !PT ;  /* 0x0000000300037212 */ /* 0x000fca00078efcff */
[----:B------:R-:W-:Y:S01]  /*dfa0*/  STG.E.U8 desc[UR36][R16.64], R3 ;  /* 0x0000000310007986 */ /* 0x000fe2000c101124 */
[----:B------:R-:W-:Y:S05]  /*dfb0*/  EXIT ;  /* 0x000000000000794d */ /* 0x000fea0003800000 */
.L_x_6048:
[----:B------:R-:W-:-:S05]  /*dfc0*/  HADD2.F32 R0, -RZ, R4.H0_H0 ;  /* 0x20000004ff007230 */ /* 0x000fca0000004100 */
[----:B------:R-:W-:-:S05]  /*dfd0*/  F2FP.BF16.F32.PACK_AB R0, RZ, R0 ;  /* 0x00000000ff00723e */ /* 0x000fca00000010ff */
[----:B------:R-:W-:Y:S01]  /*dfe0*/  STG.E.U16 desc[UR36][R16.64], R0 ;  /* 0x0000000010007986 */ /* 0x000fe2000c101524 */
[----:B------:R-:W-:Y:S05]  /*dff0*/  EXIT ;  /* 0x000000000000794d */ /* 0x000fea0003800000 */
.L_x_6045:
        /* <DEDUP_REMOVED lines=12> */
.L_x_6057:
        /* <DEDUP_REMOVED lines=17> */
.L_x_6060:
[----:B------:R-:W-:-:S04]  /*e1d0*/  LOP3.LUT R2, R3, 0x80000000, RZ, 0xc0, !PT ;  /* 0x8000000003027812 */ /* 0x000fc800078ec0ff */
[----:B------:R-:W-:-:S04]  /*e1e0*/  SHF.R.U32.HI R3, RZ, 0x18, R2 ;  /* 0x00000018ff037819 */ /* 0x000fc80000011602 */
[----:B------:R-:W-:-:S04]  /*e1f0*/  LOP3.LUT R0, R0, R3, RZ, 0xfc, !PT ;  /* 0x0000000300007212 */ /* 0x000fc800078efcff */
[----:B------:R-:W-:-:S07]  /*e200*/  PRMT R8, R0, 0x7610, R8 ;  /* 0x0000761000087816 */ /* 0x000fce0000000008 */
.L_x_6059:
[----:B------:R-:W-:Y:S05]  /*e210*/  BSYNC B0 ;  /* 0x0000000000007941 */ /* 0x000fea0003800000 */
.L_x_6058:
[----:B------:R-:W-:Y:S01]  /*e220*/  STG.E.U8 desc[UR36][R16.64], R8 ;  /* 0x0000000810007986 */ /* 0x000fe2000c101124 */
[----:B------:R-:W-:Y:S05]  /*e230*/  EXIT ;  /* 0x000000000000794d */ /* 0x000fea0003800000 */
.L_x_6056:
        /* <DEDUP_REMOVED lines=17> */
.L_x_6063:
[----:B------:R-:W-:-:S04]  /*e350*/  LOP3.LUT R2, R3, 0x80000000, RZ, 0xc0, !PT ;  /* 0x8000000003027812 */ /* 0x000fc800078ec0ff */
[----:B------:R-:W-:-:S04]  /*e360*/  SHF.R.U32.HI R3, RZ, 0x18, R2 ;  /* 0x00000018ff037819 */ /* 0x000fc80000011602 */
[----:B------:R-:W-:-:S04]  /*e370*/  LOP3.LUT R0, R0, R3, RZ, 0xfc, !PT ;  /* 0x0000000300007212 */ /* 0x000fc800078efcff */
[----:B------:R-:W-:-:S07]  /*e380*/  PRMT R8, R0, 0x7610, R8 ;  /* 0x0000761000087816 */ /* 0x000fce0000000008 */
.L_x_6062:
[----:B------:R-:W-:Y:S05]  /*e390*/  BSYNC B0 ;  /* 0x0000000000007941 */ /* 0x000fea0003800000 */
.L_x_6061:
[----:B------:R-:W-:Y:S01]  /*e3a0*/  STG.E.U8 desc[UR36][R16.64], R8 ;  /* 0x0000000810007986 */ /* 0x000fe2000c101124 */
[----:B------:R-:W-:Y:S05]  /*e3b0*/  EXIT ;  /* 0x000000000000794d */ /* 0x000fea0003800000 */
.L_x_6055:
        /* <DEDUP_REMOVED lines=22> */
.L_x_6038:
        /* <DEDUP_REMOVED lines=16> */
.L_x_6066:
[----:B------:R-:W-:Y:S05]  /*e620*/  EXIT ;  /* 0x000000000000794d */ /* 0x000fea0003800000 */
.L_x_6065:
[----:B------:R-:W-:-:S06]  /*e630*/  HADD2.F32 R2, -RZ, R4.H0_H0 ;  /* 0x20000004ff027230 */ /* 0x000fcc0000004100 */
[----:B------:R-:W1:Y:S02]  /*e640*/  F2I.U64.TRUNC R2, R2 ;  /* 0x0000000200027311 */ /* 0x000e64000020d800 */
[----:B-1----:R-:W-:Y:S01]  /*e650*/  STG.E.64 desc[UR36][R16.64], R2 ;  /* 0x0000000210007986 */ /* 0x002fe2000c101b24 */
[----:B------:R-:W-:Y:S05]  /*e660*/  EXIT ;  /* 0x000000000000794d */ /* 0x000fea0003800000 */
.L_x_6064:
[----:B------:R-:W-:-:S04]  /*e670*/  HADD2.F32 R4, -RZ, R4.H0_H0 ;  /* 0x20000004ff047230 */ /* 0x000fc80000004100 */
[----:B------:R-:W1:Y:S02]  /*e680*/  F2I.FTZ.U32.TRUNC.NTZ R3, R4 ;  /* 0x0000000400037305 */ /* 0x000e64000021f000 */
[----:B-1----:R-:W-:Y:S01]  /*e690*/  STG.E desc[UR36][R16.64], R3 ;  /* 0x0000000310007986 */ /* 0x002fe2000c101924 */
[----:B------:R-:W-:Y:S05]  /*e6a0*/  EXIT ;  /* 0x000000000000794d */ /* 0x000fea0003800000 */
.L_x_6067:
        /* <DEDUP_REMOVED lines=13> */
.L_x_37790:


//--------------------- .text._ZN2at6native27unrolled_elementwise_kernelINS0_13BUnaryFunctorIN3c104HalfES4_S4_ZZZNS0_15binary_internal21div_floor_kernel_cudaERNS_18TensorIteratorBaseEENKUlvE1_clEvENKUlvE1_clEvEUlS4_S4_E_EESt5arrayIPcLm2EELi4E23TrivialOffsetCalculatorILi1EjESG_NS0_6memory12LoadWithCastILi1EEENSH_13StoreWithCastILi1EEEEEviT_T0_T2_T3_T4_T5_ --------------------------
	.section	.text._ZN2at6native27unrolled_elementwise_kernelINS0_13BUnaryFunctorIN3c104HalfES4_S4_ZZZNS0_15binary_internal21div_floor_kernel_cudaERNS_18TensorIteratorBaseEENKUlvE1_clEvENKUlvE1_clEvEUlS4_S4_E_EESt5arrayIPcLm2EELi4E23TrivialOffsetCalculatorILi1EjESG_NS0_6memory12LoadWithCastILi1EEENSH_13StoreWithCastILi1EEEEEviT_T0_T2_T3_T4_T5_,"ax",@progbits
	.align	128
        .global         _ZN2at6native27unrolled_elementwise_kernelINS0_13BUnaryFunctorIN3c104HalfES4_S4_ZZZNS0_15binary_internal21div_floor_kernel_cudaERNS_18TensorIteratorBaseEENKUlvE1_clEvENKUlvE1_clEvEUlS4_S4_E_EESt5arrayIPcLm2EELi4E23TrivialOffsetCalculatorILi1EjESG_NS0_6memory12LoadWithCastILi1EEENSH_13StoreWithCastILi1EEEEEviT_T0_T2_T3_T4_T5_
        .type           _ZN2at6native27unrolled_elementwise_kernelINS0_13BUnaryFunctorIN3c104HalfES4_S4_ZZZNS0_15binary_internal21div_floor_kernel_cudaERNS_18TensorIteratorBaseEENKUlvE1_clEvENKUlvE1_clEvEUlS4_S4_E_EESt5arrayIPcLm2EELi4E23TrivialOffsetCalculatorILi1EjESG_NS0_6memory12LoadWithCastILi1EEENSH_13StoreWithCastILi1EEEEEviT_T0_T2_T3_T4_T5_,@function
        .size           _ZN2at6native27unrolled_elementwise_kernelINS0_13BUnaryFunctorIN3c104HalfES4_S4_ZZZNS0_15binary_internal21div_floor_kernel_cudaERNS_18TensorIteratorBaseEENKUlvE1_clEvENKUlvE1_clEvEUlS4_S4_E_EESt5arrayIPcLm2EELi4E23TrivialOffsetCalculatorILi1EjESG_NS0_6memory12LoadWithCastILi1EEENSH_13StoreWithCastILi1EEEEEviT_T0_T2_T3_T4_T5_,(.L_x_37791 - _ZN2at6native27unrolled_elementwise_kernelINS0_13BUnaryFunctorIN3c104HalfES4_S4_ZZZNS0_15binary_internal21div_floor_kernel_cudaERNS_18TensorIteratorBaseEENKUlvE1_clEvENKUlvE1_clEvEUlS4_S4_E_EESt5arrayIPcLm2EELi4E23TrivialOffsetCalculatorILi1EjESG_NS0_6memory12LoadWithCastILi1EEENSH_13StoreWithCastILi1EEEEEviT_T0_T2_T3_T4_T5_)
        .other          _ZN2at6native27unrolled_elementwise_kernelINS0_13BUnaryFunctorIN3c104HalfES4_S4_ZZZNS0_15binary_internal21div_floor_kernel_cudaERNS_18TensorIteratorBaseEENKUlvE1_clEvENKUlvE1_clEvEUlS4_S4_E_EESt5arrayIPcLm2EELi4E23TrivialOffsetCalculatorILi1EjESG_NS0_6memory12LoadWithCastILi1EEENSH_13StoreWithCastILi1EEEEEviT_T0_T2_T3_T4_T5_,@"STO_CUDA_ENTRY STV_DEFAULT"
_ZN2at6native27unrolled_elementwise_kernelINS0_13BUnaryFunctorIN3c104HalfES4_S4_ZZZNS0_15binary_internal21div_floor_kernel_cudaERNS_18TensorIteratorBaseEENKUlvE1_clEvENKUlvE1_clEvEUlS4_S4_E_EESt5arrayIPcLm2EELi4E23TrivialOffsetCalculatorILi1EjESG_NS0_6memory12LoadWithCastILi1EEENSH_13StoreWithCastILi1EEEEEviT_T0_T2_T3_T4_T5_:
.text._ZN2at6native27unrolled_elementwise_kernelINS0_13BUnaryFunctorIN3c104HalfES4_S4_ZZZNS0_15binary_internal21div_floor_kernel_cudaERNS_18TensorIteratorBaseEENKUlvE1_clEvENKUlvE1_clEvEUlS4_S4_E_EESt5arrayIPcLm2EELi4E23TrivialOffsetCalculatorILi1EjESG_NS0_6memory12LoadWithCastILi1EEENSH_13StoreWithCastILi1EEEEEviT_T0_T2_T3_T4_T5_:
        /* <DEDUP_REMOVED lines=36> */
.L_x_6073:
[----:B------:R-:W2:Y:S02]  /*0240*/  LDG.E.U8 R2, desc[UR36][R2.64] ;  /* 0x0000002402027981 */ /* 0x000ea4000c1e1100 */
[----:B--2---:R-:W-:-:S04]  /*0250*/  I2FP.F32.U32 R0, R2 ;  /* 0x0000000200007245 */ /* 0x004fc80000201000 */
[----:B------:R-:W-:-:S04]  /*0260*/  F2FP.F16.F32.PACK_AB R0, RZ, R0 ;  /* 0x00000000ff00723e */ /* 0x000fc800000000ff */
[----:B------:R-:W-:Y:S01]  /*0270*/  PRMT R23, R0, 0x7610, R23 ;  /* 0x0000761000177816 */ /* 0x000fe20000000017 */
[----:B------:R-:W-:Y:S06]  /*0280*/  BRA `(.L_x_6075) ;  /* 0x0000000c00bc7947 */ /* 0x000fec0003800000 */
.L_x_6072:
        /* <DEDUP_REMOVED lines=11> */
.L_x_6077:
[----:B------:R-:W2:Y:S02]  /*0340*/  LDG.E R2, desc[UR36][R2.64] ;  /* 0x0000002402027981 */ /* 0x000ea4000c1e1900 */
[----:B--2---:R-:W-:-:S04]  /*0350*/  I2FP.F32.S32 R0, R2 ;  /* 0x0000000200007245 */ /* 0x004fc80000201400 */
[----:B------:R-:W-:-:S04]  /*0360*/  F2FP.F16.F32.PACK_AB R0, RZ, R0 ;  /* 0x00000000ff00723e */ /* 0x000fc800000000ff */
[----:B------:R-:W-:Y:S01]  /*0370*/  PRMT R23, R0, 0x7610, R23 ;  /* 0x0000761000177816 */ /* 0x000fe20000000017 */
[----:B------:R-:W-:Y:S06]  /*0380*/  BRA `(.L_x_6075) ;  /* 0x0000000c007c7947 */ /* 0x000fec0003800000 */
.L_x_6076:
[----:B------:R-:W2:Y:S02]  /*0390*/  LDG.E.U16 R2, desc[UR36][R2.64] ;  /* 0x0000002402027981 */ /* 0x000ea4000c1e1500 */
[----:B--2---:R-:W0:Y:S02]  /*03a0*/  I2F.S16 R0, R2 ;  /* 0x0000000200007306 */ /* 0x004e240000101400 */
[----:B0-----:R-:W-:-:S04]  /*03b0*/  F2FP.F16.F32.PACK_AB R0, RZ, R0 ;  /* 0x00000000ff00723e */ /* 0x001fc800000000ff */
[----:B------:R-:W-:Y:S01]  /*03c0*/  PRMT R23, R0, 0x7610, R23 ;  /* 0x0000761000177816 */ /* 0x000fe20000000017 */
[----:B------:R-:W-:Y:S06]  /*03d0*/  BRA `(.L_x_6075) ;  /* 0x0000000c00687947 */ /* 0x000fec0003800000 */
.L_x_6071:
        /* <DEDUP_REMOVED lines=9> */
.L_x_6079:
[----:B------:R1:W5:Y:S01]  /*0470*/  LDG.E.U16 R23, desc[UR36][R2.64] ;  /* 0x0000002402177981 */ /* 0x000362000c1e1500 */
[----:B------:R-:W-:Y:S05]  /*0480*/  BRA `(.L_x_6075) ;  /* 0x0000000c003c7947 */ /* 0x000fea0003800000 */
.L_x_6078:
        /* <DEDUP_REMOVED lines=9> */
.L_x_6081:
[----:B------:R0:W5:Y:S01]  /*0520*/  LDG.E.U16 R23, desc[UR36][R2.64] ;  /* 0x0000002402177981 */ /* 0x000162000c1e1500 */
[----:B------:R-:W-:Y:S05]  /*0530*/  BRA `(.L_x_6075) ;  /* 0x0000000c00107947 */ /* 0x000fea0003800000 */
.L_x_6080:
        /* <DEDUP_REMOVED lines=9> */
.L_x_6070:
        /* <DEDUP_REMOVED lines=14> */
.L_x_6084:
        /* <DEDUP_REMOVED lines=9> */
.L_x_6083:
        /* <DEDUP_REMOVED lines=28> */
.L_x_6086:
        /* <DEDUP_REMOVED lines=15> */
.L_x_6085:
[----:B------:R-:W2:Y:S02]  /*09f0*/  LDG.E.U16 R0, desc[UR36][R2.64] ;  /* 0x0000002402007981 */ /* 0x000ea4000c1e1500 */
[----:B--2---:R-:W-:-:S05]  /*0a00*/  IMAD.U32 R0, R0, 0x10000, RZ ;  /* 0x0001000000007824 */ /* 0x004fca00078e00ff */
[----:B------:R-:W-:-:S04]  /*0a10*/  F2FP.F16.F32.PACK_AB R0, RZ, R0 ;  /* 0x00000000ff00723e */ /* 0x000fc800000000ff */
[----:B------:R-:W-:Y:S01]  /*0a20*/  PRMT R23, R0, 0x7610, R23 ;  /* 0x0000761000177816 */ /* 0x000fe20000000017 */
[----:B------:R-:W-:Y:S06]  /*0a30*/  BRA `(.L_x_6075) ;  /* 0x0000000400d07947 */ /* 0x000fec0003800000 */
.L_x_6082:
        /* <DEDUP_REMOVED lines=13> */
.L_x_6089:
        /* <DEDUP_REMOVED lines=21> */
.L_x_6093:
[----:B------:R-:W-:Y:S05]  /*0c60*/  BSYNC B1 ;  /* 0x0000000000017941 */ /* 0x000fea0003800000 */
.L_x_6092:
[----:B------:R-:W-:Y:S01]  /*0c70*/  LEA R3, R0, 0x3b800000, 0x17 ;  /* 0x3b80000000037811 */ /* 0x000fe200078eb8ff */
[----:B------:R-:W-:-:S05]  /*0c80*/  IMAD.SHL.U32 R0, R2, 0x100000, RZ ;  /* 0x0010000002007824 */ /* 0x000fca00078e00ff */
[----:B------:R-:W-:-:S07]  /*0c90*/  LOP3.LUT R0, R3, R0, R4, 0xfe, !PT ;  /* 0x0000000003007212 */ /* 0x000fce00078efe04 */
.L_x_6091:
[----:B------:R-:W-:Y:S05]  /*0ca0*/  BSYNC B0 ;  /* 0x0000000000007941 */ /* 0x000fea0003800000 */
.L_x_6090:
[----:B------:R-:W-:-:S04]  /*0cb0*/  F2FP.F16.F32.PACK_AB R0, RZ, R0 ;  /* 0x00000000ff00723e */ /* 0x000fc800000000ff */
[----:B------:R-:W-:Y:S01]  /*0cc0*/  PRMT R23, R0, 0x7610, R23 ;  /* 0x0000761000177816 */ /* 0x000fe20000000017 */
[----:B------:R-:W-:Y:S06]  /*0cd0*/  BRA `(.L_x_6075) ;  /* 0x0000000400287947 */ /* 0x000fec0003800000 */
.L_x_6088:
        /* <DEDUP_REMOVED lines=21> */
.L_x_6097:
[----:B------:R-:W-:Y:S05]  /*0e30*/  BSYNC B1 ;  /* 0x0000000000017941 */ /* 0x000fea0003800000 */
.L_x_6096:
[----:B------:R-:W-:Y:S01]  /*0e40*/  LEA R3, R0, 0x37800000, 0x17 ;  /* 0x3780000000037811 */ /* 0x000fe200078eb8ff */
[----:B------:R-:W-:-:S05]  /*0e50*/  IMAD.SHL.U32 R0, R2, 0x200000, RZ ;  /* 0x0020000002007824 */ /* 0x000fca00078e00ff */
[----:B------:R-:W-:-:S07]  /*0e60*/  LOP3.LUT R0, R3, R0, R4, 0xfe, !PT ;  /* 0x0000000003007212 */ /* 0x000fce00078efe04 */
.L_x_6095:
[----:B------:R-:W-:Y:S05]  /*0e70*/  BSYNC B0 ;  /* 0x0000000000007941 */ /* 0x000fea0003800000 */
.L_x_6094:
[----:B------:R-:W-:-:S04]  /*0e80*/  F2FP.F16.F32.PACK_AB R0, RZ, R0 ;  /* 0x00000000ff00723e */ /* 0x000fc800000000ff */
[----:B------:R-:W-:Y:S01]  /*0e90*/  PRMT R23, R0, 0x7610, R23 ;  /* 0x0000761000177816 */ /* 0x000fe20000000017 */
[----:B------:R-:W-:Y:S06]  /*0ea0*/  BRA `(.L_x_6075) ;  /* 0x0000000000b47947 */ /* 0x000fec0003800000 */
.L_x_6087:
        /* <DEDUP_REMOVED lines=14> */
.L_x_6101:
[----:B------:R-:W-:Y:S05]  /*0f90*/  BSYNC B0 ;  /* 0x0000000000007941 */ /* 0x000fea0003800000 */
.L_x_6100:
[----:B------:R-:W-:-:S04]  /*0fa0*/  F2FP.F16.F32.PACK_AB R0, RZ, R0 ;  /* 0x00000000ff00723e */ /* 0x000fc800000000ff */
[----:B------:R-:W-:Y:S01]  /*0fb0*/  PRMT R23, R0, 0x7610, R23 ;  /* 0x0000761000177816 */ /* 0x000fe20000000017 */
[----:B------:R-:W-:Y:S06]  /*0fc0*/  BRA `(.L_x_6075) ;  /* 0x00000000006c7947 */ /* 0x000fec0003800000 */
.L_x_6074:
        /* <DEDUP_REMOVED lines=16> */
.L_x_6102:
[----:B------:R-:W-:Y:S01]  /*10d0*/  PRMT R23, RZ, 0x7610, R23 ;  /* 0x00007610ff177816 */ /* 0x000fe20000000017 */
[----:B------:R-:W-:Y:S06]  /*10e0*/  BRA `(.L_x_6075) ;  /* 0x0000000000247947 */ /* 0x000fec0003800000 */
.L_x_6099:
[----:B------:R-:W2:Y:S02]  /*10f0*/  LDG.E.64 R2, desc[UR36][R2.64] ;  /* 0x0000002402027981 */ /* 0x000ea4000c1e1b00 */
[----:B--2---:R-:W0:Y:S02]  /*1100*/  I2F.U64 R0, R2 ;  /* 0x0000000200007312 */ /* 0x004e240000301000 */
[----:B0-----:R-:W-:-:S04]  /*1110*/  F2FP.F16.F32.PACK_AB R0, RZ, R0 ;  /* 0x00000000ff00723e */ /* 0x001fc800000000ff */
[----:B------:R-:W-:Y:S01]  /*1120*/  PRMT R23, R0, 0x7610, R23 ;  /* 0x0000761000177816 */ /* 0x000fe20000000017 */
[----:B------:R-:W-:Y:S06]  /*1130*/  BRA `(.L_x_6075) ;  /* 0x0000000000107947 */ /* 0x000fec0003800000 */
.L_x_6098:
[----:B------:R-:W2:Y:S02]  /*1140*/  LDG.E R2, desc[UR36][R2.64] ;  /* 0x0000002402027981 */ /* 0x000ea4000c1e1900 */
[----:B--2---:R-:W-:-:S04]  /*1150*/  I2FP.F32.U32 R0, R2 ;  /* 0x0000000200007245 */ /* 0x004fc80000201000 */
[----:B------:R-:W-:-:S04]  /*1160*/  F2FP.F16.F32.PACK_AB R0, RZ, R0 ;  /* 0x00000000ff00723e */ /* 0x000fc800000000ff */
[----:B------:R-:W-:-:S07]  /*1170*/  PRMT R23, R0, 0x7610, R23 ;  /* 0x0000761000177816 */ /* 0x000fce0000000017 */
.L_x_6075:
[----:B------:R-:W-:-:S07]  /*1180*/  VIADD R17, R17, 0x80 ;  /* 0x0000008011117836 */ /* 0x000fce0000000000 */
.L_x_6069:
[----:B------:R-:W-:Y:S05]  /*1190*/  BSYNC B6 ;  /* 0x0000000000067941 */ /* 0x000fea0003800000 */
.L_x_6068:
[----:B------:R-:W-:Y:S01]  /*11a0*/  ISETP.GE.AND P0, PT, R17, R22, PT ;  /* 0x000000161100720c */ /* 0x000fe20003f06270 */
[----:B------:R-:W-:-:S12]  /*11b0*/  BSSY B6, `(.L_x_6103) ;  /* 0x000010e000067945 */ /* 0x000fd80003800000 */
[----:B------:R-:W-:Y:S05]  /*11c0*/  @P0 BRA `(.L_x_6104) ;  /* 0x0000001000300947 */ /* 0x000fea0003800000 */
[----:B01----:R-:W0:Y:S01]  /*11d0*/  LDC.64 R2, c[0x0][0x220] ;  /* 0x00008800ff027b82 */ /* 0x003e220000000a00 */
        /* <DEDUP_REMOVED lines=22> */
.L_x_6108:
[----:B------:R-:W2:Y:S02]  /*1340*/  LDG.E.U8 R2, desc[UR36][R2.64] ;  /* 0x0000002402027981 */ /* 0x000ea4000c1e1100 */
[----:B--2---:R-:W-:-:S04]  /*1350*/  I2FP.F32.U32 R0, R2 ;  /* 0x0000000200007245 */ /* 0x004fc80000201000 */
[----:B------:R-:W-:-:S04]  /*1360*/  F2FP.F16.F32.PACK_AB R0, RZ, R0 ;  /* 0x00000000ff00723e */ /* 0x000fc800000000ff */
[----:B------:R-:W-:Y:S01]  /*1370*/  PRMT R19, R0, 0x7610, R19 ;  /* 0x0000761000137816 */ /* 0x000fe20000000013 */
[----:B------:R-:W-:Y:S06]  /*1380*/  BRA `(.L_x_6110) ;  /* 0x0000000c00bc7947 */ /* 0x000fec0003800000 */
.L_x_6107:
        /* <DEDUP_REMOVED lines=11> */
.L_x_6112:
[----:B------:R-:W2:Y:S02]  /*1440*/  LDG.E R2, desc[UR36][R2.64] ;  /* 0x0000002402027981 */ /* 0x000ea4000c1e1900 */
[----:B--2---:R-:W-:-:S04]  /*1450*/  I2FP.F32.S32 R0, R2 ;  /* 0x0000000200007245 */ /* 0x004fc80000201400 */
[----:B------:R-:W-:-:S04]  /*1460*/  F2FP.F16.F32.PACK_AB R0, RZ, R0 ;  /* 0x00000000ff00723e */ /* 0x000fc800000000ff */
[----:B------:R-:W-:Y:S01]  /*1470*/  PRMT R19, R0, 0x7610, R19 ;  /* 0x0000761000137816 */ /* 0x000fe20000000013 */
[----:B------:R-:W-:Y:S06]  /*1480*/  BRA `(.L_x_6110) ;  /* 0x0000000c007c7947 */ /* 0x000fec0003800000 */
.L_x_6111:
[----:B------:R-:W2:Y:S02]  /*1490*/  LDG.E.U16 R2, desc[UR36][R2.64] ;  /* 0x0000002402027981 */ /* 0x000ea4000c1e1500 */
[----:B--2---:R-:W0:Y:S02]  /*14a0*/  I2F.S16 R0, R2 ;  /* 0x0000000200007306 */ /* 0x004e240000101400 */
[----:B0-----:R-:W-:-:S04]  /*14b0*/  F2FP.F16.F32.PACK_AB R0, RZ, R0 ;  /* 0x00000000ff00723e */ /* 0x001fc800000000ff */
[----:B------:R-:W-:Y:S01]  /*14c0*/  PRMT R19, R0, 0x7610, R19 ;  /* 0x0000761000137816 */ /* 0x000fe20000000013 */
[----:B------:R-:W-:Y:S06]  /*14d0*/  BRA `(.L_x_6110) ;  /* 0x0000000c00687947 */ /* 0x000fec0003800000 */
.L_x_6106:
        /* <DEDUP_REMOVED lines=9> */
.L_x_6114:
[----:B------:R0:W5:Y:S01]  /*1570*/  LDG.E.U16 R19, desc[UR36][R2.64] ;  /* 0x0000002402137981 */ /* 0x000162000c1e1500 */
[----:B------:R-:W-:Y:S05]  /*1580*/  BRA `(.L_x_6110) ;  /* 0x0000000c003c7947 */ /* 0x000fea0003800000 */
.L_x_6113:
        /* <DEDUP_REMOVED lines=9> */
.L_x_6116:
[----:B------:R1:W5:Y:S01]  /*1620*/  LDG.E.U16 R19, desc[UR36][R2.64] ;  /* 0x0000002402137981 */ /* 0x000362000c1e1500 */
[----:B------:R-:W-:Y:S05]  /*1630*/  BRA `(.L_x_6110) ;  /* 0x0000000c00107947 */ /* 0x000fea0003800000 */
.L_x_6115:
        /* <DEDUP_REMOVED lines=9> */
.L_x_6105:
        /* <DEDUP_REMOVED lines=14> */
.L_x_6119:
        /* <DEDUP_REMOVED lines=9> */
.L_x_6118:
        /* <DEDUP_REMOVED lines=28> */
.L_x_6121:
        /* <DEDUP_REMOVED lines=15> */
.L_x_6120:
[----:B------:R-:W2:Y:S02]  /*1af0*/  LDG.E.U16 R0, desc[UR36][R2.64] ;  /* 0x0000002402007981 */ /* 0x000ea4000c1e1500 */
[----:B--2---:R-:W-:-:S05]  /*1b00*/  IMAD.U32 R0, R0, 0x10000, RZ ;  /* 0x0001000000007824 */ /* 0x004fca00078e00ff */
[----:B------:R-:W-:-:S04]  /*1b10*/  F2FP.F16.F32.PACK_AB R0, RZ, R0 ;  /* 0x00000000ff00723e */ /* 0x000fc800000000ff */
[----:B------:R-:W-:Y:S01]  /*1b20*/  PRMT R19, R0, 0x7610, R19 ;  /* 0x0000761000137816 */ /* 0x000fe20000000013 */
[----:B------:R-:W-:Y:S06]  /*1b30*/  BRA `(.L_x_6110) ;  /* 0x0000000400d07947 */ /* 0x000fec0003800000 */
.L_x_6117:
        /* <DEDUP_REMOVED lines=13> */
.L_x_6124:
        /* <DEDUP_REMOVED lines=21> */
.L_x_6128:
[----:B------:R-:W-:Y:S05]  /*1d60*/  BSYNC B1 ;  /* 0x0000000000017941 */ /* 0x000fea0003800000 */
.L_x_6127:
[----:B------:R-:W-:Y:S01]  /*1d70*/  LEA R3, R0, 0x3b800000, 0x17 ;  /* 0x3b80000000037811 */ /* 0x000fe200078eb8ff */
[----:B------:R-:W-:-:S05]  /*1d80*/  IMAD.SHL.U32 R0, R2, 0x100000, RZ ;  /* 0x0010000002007824 */ /* 0x000fca00078e00ff */
[----:B------:R-:W-:-:S07]  /*1d90*/  LOP3.LUT R0, R3, R0, R4, 0xfe, !PT ;  /* 0x0000000003007212 */ /* 0x000fce00078efe04 */
.L_x_6126:
[----:B------:R-:W-:Y:S05]  /*1da0*/  BSYNC B0 ;  /* 0x0000000000007941 */ /* 0x000fea0003800000 */
.L_x_6125:
[----:B------:R-:W-:-:S04]  /*1db0*/  F2FP.F16.F32.PACK_AB R0, RZ, R0 ;  /* 0x00000000ff00723e */ /* 0x000fc800000000ff */
[----:B------:R-:W-:Y:S01]  /*1dc0*/  PRMT R19, R0, 0x7610, R19 ;  /* 0x0000761000137816 */ /* 0x000fe20000000013 */
[----:B------:R-:W-:Y:S06]  /*1dd0*/  BRA `(.L_x_6110) ;  /* 0x0000000400287947 */ /* 0x000fec0003800000 */
.L_x_6123:
        /* <DEDUP_REMOVED lines=21> */
.L_x_6132:
[----:B------:R-:W-:Y:S05]  /*1f30*/  BSYNC B1 ;  /* 0x0000000000017941 */ /* 0x000fea0003800000 */
.L_x_6131:
[----:B------:R-:W-:Y:S01]  /*1f40*/  LEA R3, R0, 0x37800000, 0x17 ;  /* 0x3780000000037811 */ /* 0x000fe200078eb8ff */
[----:B------:R-:W-:-:S05]  /*1f50*/  IMAD.SHL.U32 R0, R2, 0x200000, RZ ;  /* 0x0020000002007824 */ /* 0x000fca00078e00ff */
[----:B------:R-:W-:-:S07]  /*1f60*/  LOP3.LUT R0, R3, R0, R4, 0xfe, !PT ;  /* 0x0000000003007212 */ /* 0x000fce00078efe04 */
.L_x_6130:
[----:B------:R-:W-:Y:S05]  /*1f70*/  BSYNC B0 ;  /* 0x0000000000007941 */ /* 0x000fea0003800000 */
.L_x_6129:
[----:B------:R-:W-:-:S04]  /*1f80*/  F2FP.F16.F32.PACK_AB R0, RZ, R0 ;  /* 0x00000000ff00723e */ /* 0x000fc800000000ff */
[----:B------:R-:W-:Y:S01]  /*1f90*/  PRMT R19, R0, 0x7610, R19 ;  /* 0x0000761000137816 */ /* 0x000fe20000000013 */
[----:B------:R-:W-:Y:S06]  /*1fa0*/  BRA `(.L_x_6110) ;  /* 0x0000000000b47947 */ /* 0x000fec0003800000 */
.L_x_6122:
        /* <DEDUP_REMOVED lines=14> */
.L_x_6136:
[----:B------:R-:W-:Y:S05]  /*2090*/  BSYNC B0 ;  /* 0x0000000000007941 */ /* 0x000fea0003800000 */
.L_x_6135:
[----:B------:R-:W-:-:S04]  /*20a0*/  F2FP.F16.F32.PACK_AB R0, RZ, R0 ;  /* 0x00000000ff00723e */ /* 0x000fc800000000ff */
[----:B------:R-:W-:Y:S01]  /*20b0*/  PRMT R19, R0, 0x7610, R19 ;  /* 0x0000761000137816 */ /* 0x000fe20000000013 */
[----:B------:R-:W-:Y:S06]  /*20c0*/  BRA `(.L_x_6110) ;  /* 0x00000000006c7947 */ /* 0x000fec0003800000 */
.L_x_6109:
        /* <DEDUP_REMOVED lines=16> */
.L_x_6137:
[----:B------:R-:W-:Y:S01]  /*21d0*/  PRMT R19, RZ, 0x7610, R19 ;  /* 0x00007610ff137816 */ /* 0x000fe20000000013 */
[----:B------:R-:W-:Y:S06]  /*21e0*/  BRA `(.L_x_6110) ;  /* 0x0000000000247947 */ /* 0x000fec0003800000 */
.L_x_6134:
[----:B------:R-:W2:Y:S02]  /*21f0*/  LDG.E.64 R2, desc[UR36][R2.64] ;  /* 0x0000002402027981 */ /* 0x000ea4000c1e1b00 */
[----:B--2---:R-:W0:Y:S02]  /*2200*/  I2F.U64 R0, R2 ;  /* 0x0000000200007312 */ /* 0x004e240000301000 */
[----:B0-----:R-:W-:-:S04]  /*2210*/  F2FP.F16.F32.PACK_AB R0, RZ, R0 ;  /* 0x00000000ff00723e */ /* 0x001fc800000000ff */
[----:B------:R-:W-:Y:S01]  /*2220*/  PRMT R19, R0, 0x7610, R19 ;  /* 0x0000761000137816 */ /* 0x000fe20000000013 */
[----:B------:R-:W-:Y:S06]  /*2230*/  BRA `(.L_x_6110) ;  /* 0x0000000000107947 */ /* 0x000fec0003800000 */
.L_x_6133:
[----:B------:R-:W2:Y:S02]  /*2240*/  LDG.E R2, desc[UR36][R2.64] ;  /* 0x0000002402027981 */ /* 0x000ea4000c1e1900 */
[----:B--2---:R-:W-:-:S04]  /*2250*/  I2FP.F32.U32 R0, R2 ;  /* 0x0000000200007245 */ /* 0x004fc80000201000 */
[----:B------:R-:W-:-:S04]  /*2260*/  F2FP.F16.F32.PACK_AB R0, RZ, R0 ;  /* 0x00000000ff00723e */ /* 0x000fc800000000ff */
[----:B------:R-:W-:-:S07]  /*2270*/  PRMT R19, R0, 0x7610, R19 ;  /* 0x0000761000137816 */ /* 0x000fce0000000013 */
.L_x_6110:
[----:B------:R-:W-:-:S07]  /*2280*/  VIADD R17, R17, 0x80 ;  /* 0x0000008011117836 */ /* 0x000fce0000000000 */
.L_x_6104:
[----:B------:R-:W-:Y:S05]  /*2290*/  BSYNC B6 ;  /* 0x0000000000067941 */ /* 0x000fea0003800000 */
.L_x_6103:
[----:B------:R-:W-:Y:S01]  /*22a0*/  ISETP.GE.AND P0, PT, R17, R22, PT ;  /* 0x000000161100720c */ /* 0x000fe20003f06270 */
[----:B------:R-:W-:Y:S01]  /*22b0*/  BSSY B6, `(.L_x_6138) ;  /* 0x0000110000067945 */ /* 0x000fe20003800000 */
[----:B------:R-:W-:Y:S02]  /*22c0*/  PRMT R24, RZ, 0x7610, R24 ;  /* 0x00007610ff187816 */ /* 0x000fe40000000018 */
[----:B------:R-:W-:-:S09]  /*22d0*/  PRMT R26, RZ, 0x7610, R26 ;  /* 0x00007610ff1a7816 */ /* 0x000fd2000000001a */
        /* <DEDUP_REMOVED lines=24> */
.L_x_6143:
[----:B------:R-:W2:Y:S02]  /*2460*/  LDG.E.U8 R2, desc[UR36][R2.64] ;  /* 0x0000002402027981 */ /* 0x000ea4000c1e1100 */
[----:B--2---:R-:W-:-:S04]  /*2470*/  I2FP.F32.U32 R0, R2 ;  /* 0x0000000200007245 */ /* 0x004fc80000201000 */
[----:B------:R-:W-:-:S04]  /*2480*/  F2FP.F16.F32.PACK_AB R0, RZ, R0 ;  /* 0x00000000ff00723e */ /* 0x000fc800000000ff */
[----:B------:R-:W-:Y:S01]  /*2490*/  PRMT R26, R0, 0x7610, R26 ;  /* 0x00007610001a7816 */ /* 0x000fe2000000001a */
[----:B------:R-:W-:Y:S06]  /*24a0*/  BRA `(.L_x_6145) ;  /* 0x0000000c00bc7947 */ /* 0x000fec0003800000 */
.L_x_6142:
        /* <DEDUP_REMOVED lines=11> */
.L_x_6147:
[----:B------:R-:W2:Y:S02]  /*2560*/  LDG.E R2, desc[UR36][R2.64] ;  /* 0x0000002402027981 */ /* 0x000ea4000c1e1900 */
[----:B--2---:R-:W-:-:S04]  /*2570*/  I2FP.F32.S32 R0, R2 ;  /* 0x0000000200007245 */ /* 0x004fc80000201400 */
[----:B------:R-:W-:-:S04]  /*2580*/  F2FP.F16.F32.PACK_AB R0, RZ, R0 ;  /* 0x00000000ff00723e */ /* 0x000fc800000000ff */
[----:B------:R-:W-:Y:S01]  /*2590*/  PRMT R26, R0, 0x7610, R26 ;  /* 0x00007610001a7816 */ /* 0x000fe2000000001a */
[----:B------:R-:W-:Y:S06]  /*25a0*/  BRA `(.L_x_6145) ;  /* 0x0000000c007c7947 */ /* 0x000fec0003800000 */
.L_x_6146:
[----:B------:R-:W2:Y:S02]  /*25b0*/  LDG.E.U16 R2, desc[UR36][R2.64] ;  /* 0x0000002402027981 */ /* 0x000ea4000c1e1500 */
[----:B--2---:R-:W0:Y:S02]  /*25c0*/  I2F.S16 R0, R2 ;  /* 0x0000000200007306 */ /* 0x004e240000101400 */
[----:B0-----:R-:W-:-:S04]  /*25d0*/  F2FP.F16.F32.PACK_AB R0, RZ, R0 ;  /* 0x00000000ff00723e */ /* 0x001fc800000000ff */
[----:B------:R-:W-:Y:S01]  /*25e0*/  PRMT R26, R0, 0x7610, R26 ;  /* 0x00007610001a7816 */ /* 0x000fe2000000001a */
[----:B------:R-:W-:Y:S06]  /*25f0*/  BRA `(.L_x_6145) ;  /* 0x0000000c00687947 */ /* 0x000fec0003800000 */
.L_x_6141:
        /* <DEDUP_REMOVED lines=9> */
.L_x_6149:
[----:B------:R0:W5:Y:S01]  /*2690*/  LDG.E.U16 R26, desc[UR36][R2.64] ;  /* 0x00000024021a7981 */ /* 0x000162000c1e1500 */
[----:B------:R-:W-:Y:S05]  /*26a0*/  BRA `(.L_x_6145) ;  /* 0x0000000c003c7947 */ /* 0x000fea0003800000 */
.L_x_6148:
        /* <DEDUP_REMOVED lines=9> */
.L_x_6151:
[----:B------:R1:W5:Y:S01]  /*2740*/  LDG.E.U16 R26, desc[UR36][R2.64] ;  /* 0x00000024021a7981 */ /* 0x000362000c1e1500 */
[----:B------:R-:W-:Y:S05]  /*2750*/  BRA `(.L_x_6145) ;  /* 0x0000000c00107947 */ /* 0x000fea0003800000 */
.L_x_6150:
        /* <DEDUP_REMOVED lines=9> */
.L_x_6140:
        /* <DEDUP_REMOVED lines=14> */
.L_x_6154:
        /* <DEDUP_REMOVED lines=9> */
.L_x_6153:
        /* <DEDUP_REMOVED lines=28> */
.L_x_6156:
        /* <DEDUP_REMOVED lines=15> */
.L_x_6155:
[----:B------:R-:W2:Y:S02]  /*2c10*/  LDG.E.U16 R0, desc[UR36][R2.64] ;  /* 0x0000002402007981 */ /* 0x000ea4000c1e1500 */
[----:B--2---:R-:W-:-:S05]  /*2c20*/  IMAD.U32 R0, R0, 0x10000, RZ ;  /* 0x0001000000007824 */ /* 0x004fca00078e00ff */
[----:B------:R-:W-:-:S04]  /*2c30*/  F2FP.F16.F32.PACK_AB R0, RZ, R0 ;  /* 0x00000000ff00723e */ /* 0x000fc800000000ff */
[----:B------:R-:W-:Y:S01]  /*2c40*/  PRMT R26, R0, 0x7610, R26 ;  /* 0x00007610001a7816 */ /* 0x000fe2000000001a */
[----:B------:R-:W-:Y:S06]  /*2c50*/  BRA `(.L_x_6145) ;  /* 0x0000000400d07947 */ /* 0x000fec0003800000 */
.L_x_6152:
        /* <DEDUP_REMOVED lines=13> */
.L_x_6159:
        /* <DEDUP_REMOVED lines=21> */
.L_x_6163:
[----:B------:R-:W-:Y:S05]  /*2e80*/  BSYNC B1 ;  /* 0x0000000000017941 */ /* 0x000fea0003800000 */
.L_x_6162:
[----:B------:R-:W-:Y:S01]  /*2e90*/  LEA R3, R0, 0x3b800000, 0x17 ;  /* 0x3b80000000037811 */ /* 0x000fe200078eb8ff */
[----:B------:R-:W-:-:S05]  /*2ea0*/  IMAD.SHL.U32 R0, R2, 0x100000, RZ ;  /* 0x0010000002007824 */ /* 0x000fca00078e00ff */
[----:B------:R-:W-:-:S07]  /*2eb0*/  LOP3.LUT R0, R3, R0, R4, 0xfe, !PT ;  /* 0x0000000003007212 */ /* 0x000fce00078efe04 */
.L_x_6161:
[----:B------:R-:W-:Y:S05]  /*2ec0*/  BSYNC B0 ;  /* 0x0000000000007941 */ /* 0x000fea0003800000 */
.L_x_6160:
[----:B------:R-:W-:-:S04]  /*2ed0*/  F2FP.F16.F32.PACK_AB R0, RZ, R0 ;  /* 0x00000000ff00723e */ /* 0x000fc800000000ff */
[----:B------:R-:W-:Y:S01]  /*2ee0*/  PRMT R26, R0, 0x7610, R26 ;  /* 0x00007610001a7816 */ /* 0x000fe2000000001a */
[----:B------:R-:W-:Y:S06]  /*2ef0*/  BRA `(.L_x_6145) ;  /* 0x0000000400287947 */ /* 0x000fec0003800000 */
.L_x_6158:
        /* <DEDUP_REMOVED lines=21> */
.L_x_6167:
[----:B------:R-:W-:Y:S05]  /*3050*/  BSYNC B1 ;  /* 0x0000000000017941 */ /* 0x000fea0003800000 */
.L_x_6166:
[----:B------:R-:W-:Y:S01]  /*3060*/  LEA R3, R0, 0x37800000, 0x17 ;  /* 0x3780000000037811 */ /* 0x000fe200078eb8ff */
[----:B------:R-:W-:-:S05]  /*3070*/  IMAD.SHL.U32 R0, R2, 0x200000, RZ ;  /* 0x0020000002007824 */ /* 0x000fca00078e00ff */
[----:B------:R-:W-:-:S07]  /*3080*/  LOP3.LUT R0, R3, R0, R4, 0xfe, !PT ;  /* 0x0000000003007212 */ /* 0x000fce00078efe04 */
.L_x_6165:
[----:B------:R-:W-:Y:S05]  /*3090*/  BSYNC B0 ;  /* 0x0000000000007941 */ /* 0x000fea0003800000 */
.L_x_6164:
[----:B------:R-:W-:-:S04]  /*30a0*/  F2FP.F16.F32.PACK_AB R0, RZ, R0 ;  /* 0x00000000ff00723e */ /* 0x000fc800000000ff */
[----:B------:R-:W-:Y:S01]  /*30b0*/  PRMT R26, R0, 0x7610, R26 ;  /* 0x00007610001a7816 */ /* 0x000fe2000000001a */
[----:B------:R-:W-:Y:S06]  /*30c0*/  BRA `(.L_x_6145) ;  /* 0x0000000000b47947 */ /* 0x000fec0003800000 */
.L_x_6157:
        /* <DEDUP_REMOVED lines=14> */
.L_x_6171:
[----:B------:R-:W-:Y:S05]  /*31b0*/  BSYNC B0 ;  /* 0x0000000000007941 */ /* 0x000fea0003800000 */
.L_x_6170:
[----:B------:R-:W-:-:S04]  /*31c0*/  F2FP.F16.F32.PACK_AB R0, RZ, R0 ;  /* 0x00000000ff00723e */ /* 0x000fc800000000ff */
[----:B------:R-:W-:Y:S01]  /*31d0*/  PRMT R26, R0, 0x7610, R26 ;  /* 0x00007610001a7816 */ /* 0x000fe2000000001a */
[----:B------:R-:W-:Y:S06]  /*31e0*/  BRA `(.L_x_6145) ;  /* 0x00000000006c7947 */ /* 0x000fec0003800000 */
.L_x_6144:
        /* <DEDUP_REMOVED lines=16> */
.L_x_6172:
[----:B------:R-:W-:Y:S01]  /*32f0*/  PRMT R26, RZ, 0x7610, R26 ;  /* 0x00007610ff1a7816 */ /* 0x000fe2000000001a */
[----:B------:R-:W-:Y:S06]  /*3300*/  BRA `(.L_x_6145) ;  /* 0x0000000000247947 */ /* 0x000fec0003800000 */
.L_x_6169:
[----:B------:R-:W2:Y:S02]  /*3310*/  LDG.E.64 R2, desc[UR36][R2.64] ;  /* 0x0000002402027981 */ /* 0x000ea4000c1e1b00 */
[----:B--2---:R-:W0:Y:S02]  /*3320*/  I2F.U64 R0, R2 ;  /* 0x0000000200007312 */ /* 0x004e240000301000 */
[----:B0-----:R-:W-:-:S04]  /*3330*/  F2FP.F16.F32.PACK_AB R0, RZ, R0 ;  /* 0x00000000ff00723e */ /* 0x001fc800000000ff */
[----:B------:R-:W-:Y:S01]  /*3340*/  PRMT R26, R0, 0x7610, R26 ;  /* 0x00007610001a7816 */ /* 0x000fe2000000001a */
[----:B------:R-:W-:Y:S06]  /*3350*/  BRA `(.L_x_6145) ;  /* 0x0000000000107947 */ /* 0x000fec0003800000 */
.L_x_6168:
[----:B------:R-:W2:Y:S02]  /*3360*/  LDG.E R2, desc[UR36][R2.64] ;  /* 0x0000002402027981 */ /* 0x000ea4000c1e1900 */
[----:B--2---:R-:W-:-:S04]  /*3370*/  I2FP.F32.U32 R0, R2 ;  /* 0x0000000200007245 */ /* 0x004fc80000201000 */
[----:B------:R-:W-:-:S04]  /*3380*/  F2FP.F16.F32.PACK_AB R0, RZ, R0 ;  /* 0x00000000ff00723e */ /* 0x000fc800000000ff */
[----:B------:R-:W-:-:S07]  /*3390*/  PRMT R26, R0, 0x7610, R26 ;  /* 0x00007610001a7816 */ /* 0x000fce000000001a */
.L_x_6145:
[----:B------:R-:W-:-:S07]  /*33a0*/  VIADD R17, R17, 0x80 ;  /* 0x0000008011117836 */ /* 0x000fce0000000000 */
.L_x_6139:
[----:B------:R-:W-:Y:S05]  /*33b0*/  BSYNC B6 ;  /* 0x0000000000067941 */ /* 0x000fea0003800000 */
.L_x_6138:
[----:B------:R-:W-:Y:S01]  /*33c0*/  ISETP.GE.AND P0, PT, R17, R22, PT ;  /* 0x000000161100720c */ /* 0x000fe20003f06270 */
[----:B------:R-:W-:-:S12]  /*33d0*/  BSSY B6, `(.L_x_6173) ;  /* 0x000010c000067945 */ /* 0x000fd80003800000 */
        /* <DEDUP_REMOVED lines=23> */
.L_x_6178:
[----:B------:R-:W2:Y:S02]  /*3550*/  LDG.E.U8 R2, desc[UR36][R2.64] ;  /* 0x0000002402027981 */ /* 0x000ea4000c1e1100 */
[----:B--2---:R-:W-:-:S04]  /*3560*/  I2FP.F32.U32 R0, R2 ;  /* 0x0000000200007245 */ /* 0x004fc80000201000 */
[----:B------:R-:W-:-:S04]  /*3570*/  F2FP.F16.F32.PACK_AB R0, RZ, R0 ;  /* 0x00000000ff00723e */ /* 0x000fc800000000ff */
[----:B------:R-:W-:Y:S01]  /*3580*/  PRMT R24, R0, 0x7610, R24 ;  /* 0x0000761000187816 */ /* 0x000fe20000000018 */
[----:B------:R-:W-:Y:S06]  /*3590*/  BRA `(.L_x_6174) ;  /* 0x0000000c00bc7947 */ /* 0x000fec0003800000 */
.L_x_6177:
        /* <DEDUP_REMOVED lines=11> */
.L_x_6181:
[----:B------:R-:W2:Y:S02]  /*3650*/  LDG.E R2, desc[UR36][R2.64] ;  /* 0x0000002402027981 */ /* 0x000ea4000c1e1900 */
[----:B--2---:R-:W-:-:S04]  /*3660*/  I2FP.F32.S32 R0, R2 ;  /* 0x0000000200007245 */ /* 0x004fc80000201400 */
[----:B------:R-:W-:-:S04]  /*3670*/  F2FP.F16.F32.PACK_AB R0, RZ, R0 ;  /* 0x00000000ff00723e */ /* 0x000fc800000000ff */
[----:B------:R-:W-:Y:S01]  /*3680*/  PRMT R24, R0, 0x7610, R24 ;  /* 0x0000761000187816 */ /* 0x000fe20000000018 */
[----:B------:R-:W-:Y:S06]  /*3690*/  BRA `(.L_x_6174) ;  /* 0x0000000c007c7947 */ /* 0x000fec0003800000 */
.L_x_6180:
[----:B------:R-:W2:Y:S02]  /*36a0*/  LDG.E.U16 R2, desc[UR36][R2.64] ;  /* 0x0000002402027981 */ /* 0x000ea4000c1e1500 */
[----:B--2---:R-:W0:Y:S02]  /*36b0*/  I2F.S16 R0, R2 ;  /* 0x0000000200007306 */ /* 0x004e240000101400 */
[----:B0-----:R-:W-:-:S04]  /*36c0*/  F2FP.F16.F32.PACK_AB R0, RZ, R0 ;  /* 0x00000000ff00723e */ /* 0x001fc800000000ff */
[----:B------:R-:W-:Y:S01]  /*36d0*/  PRMT R24, R0, 0x7610, R24 ;  /* 0x0000761000187816 */ /* 0x000fe20000000018 */
[----:B------:R-:W-:Y:S06]  /*36e0*/  BRA `(.L_x_6174) ;  /* 0x0000000c00687947 */ /* 0x000fec0003800000 */
.L_x_6176:
        /* <DEDUP_REMOVED lines=9> */
.L_x_6183:
[----:B------:R2:W5:Y:S01]  /*3780*/  LDG.E.U16 R24, desc[UR36][R2.64] ;  /* 0x0000002402187981 */ /* 0x000562000c1e1500 */
[----:B------:R-:W-:Y:S05]  /*3790*/  BRA `(.L_x_6174) ;  /* 0x0000000c003c7947 */ /* 0x000fea0003800000 */
.L_x_6182:
        /* <DEDUP_REMOVED lines=9> */
.L_x_6185:
[----:B------:R3:W5:Y:S01]  /*3830*/  LDG.E.U16 R24, desc[UR36][R2.64] ;  /* 0x0000002402187981 */ /* 0x000762000c1e1500 */
[----:B------:R-:W-:Y:S05]  /*3840*/  BRA `(.L_x_6174) ;  /* 0x0000000c00107947 */ /* 0x000fea0003800000 */
.L_x_6184:
        /* <DEDUP_REMOVED lines=9> */
.L_x_6175:
        /* <DEDUP_REMOVED lines=14> */
.L_x_6188:
        /* <DEDUP_REMOVED lines=9> */
.L_x_6187:
        /* <DEDUP_REMOVED lines=28> */
.L_x_6190:
        /* <DEDUP_REMOVED lines=15> */
.L_x_6189:
[----:B------:R-:W2:Y:S02]  /*3d00*/  LDG.E.U16 R0, desc[UR36][R2.64] ;  /* 0x0000002402007981 */ /* 0x000ea4000c1e1500 */
[----:B--2---:R-:W-:-:S05]  /*3d10*/  IMAD.U32 R0, R0, 0x10000, RZ ;  /* 0x0001000000007824 */ /* 0x004fca00078e00ff */
[----:B------:R-:W-:-:S04]  /*3d20*/  F2FP.F16.F32.PACK_AB R0, RZ, R0 ;  /* 0x00000000ff00723e */ /* 0x000fc800000000ff */
[----:B------:R-:W-:Y:S01]  /*3d30*/  PRMT R24, R0, 0x7610, R24 ;  /* 0x0000761000187816 */ /* 0x000fe20000000018 */
[----:B------:R-:W-:Y:S06]  /*3d40*/  BRA `(.L_x_6174) ;  /* 0x0000000400d07947 */ /* 0x000fec0003800000 */
.L_x_6186:
        /* <DEDUP_REMOVED lines=13> */
.L_x_6193:
        /* <DEDUP_REMOVED lines=21> */
.L_x_6197:
[----:B------:R-:W-:Y:S05]  /*3f70*/  BSYNC B1 ;  /* 0x0000000000017941 */ /* 0x000fea0003800000 */
.L_x_6196:
[----:B------:R-:W-:Y:S01]  /*3f80*/  LEA R3, R0, 0x3b800000, 0x17 ;  /* 0x3b80000000037811 */ /* 0x000fe200078eb8ff */
[----:B------:R-:W-:-:S05]  /*3f90*/  IMAD.SHL.U32 R0, R2, 0x100000, RZ ;  /* 0x0010000002007824 */ /* 0x000fca00078e00ff */
[----:B------:R-:W-:-:S07]  /*3fa0*/  LOP3.LUT R0, R3, R0, R4, 0xfe, !PT ;  /* 0x0000000003007212 */ /* 0x000fce00078efe04 */
.L_x_6195:
[----:B------:R-:W-:Y:S05]  /*3fb0*/  BSYNC B0 ;  /* 0x0000000000007941 */ /* 0x000fea0003800000 */
.L_x_6194:
[----:B------:R-:W-:-:S04]  /*3fc0*/  F2FP.F16.F32.PACK_AB R0, RZ, R0 ;  /* 0x00000000ff00723e */ /* 0x000fc800000000ff */
[----:B------:R-:W-:Y:S01]  /*3fd0*/  PRMT R24, R0, 0x7610, R24 ;  /* 0x0000761000187816 */ /* 0x000fe20000000018 */
[----:B------:R-:W-:Y:S06]  /*3fe0*/  BRA `(.L_x_6174) ;  /* 0x0000000400287947 */ /* 0x000fec0003800000 */
.L_x_6192:
        /* <DEDUP_REMOVED lines=21> */
.L_x_6201:
[----:B------:R-:W-:Y:S05]  /*4140*/  BSYNC B1 ;  /* 0x0000000000017941 */ /* 0x000fea0003800000 */
.L_x_6200:
[----:B------:R-:W-:Y:S01]  /*4150*/  LEA R3, R0, 0x37800000, 0x17 ;  /* 0x3780000000037811 */ /* 0x000fe200078eb8ff */
[----:B------:R-:W-:-:S05]  /*4160*/  IMAD.SHL.U32 R0, R2, 0x200000, RZ ;  /* 0x0020000002007824 */ /* 0x000fca00078e00ff */
[----:B------:R-:W-:-:S07]  /*4170*/  LOP3.LUT R0, R3, R0, R4, 0xfe, !PT ;  /* 0x0000000003007212 */ /* 0x000fce00078efe04 */
.L_x_6199:
[----:B------:R-:W-:Y:S05]  /*4180*/  BSYNC B0 ;  /* 0x0000000000007941 */ /* 0x000fea0003800000 */
.L_x_6198:
[----:B------:R-:W-:-:S04]  /*4190*/  F2FP.F16.F32.PACK_AB R0, RZ, R0 ;  /* 0x00000000ff00723e */ /* 0x000fc800000000ff */
[----:B------:R-:W-:Y:S01]  /*41a0*/  PRMT R24, R0, 0x7610, R24 ;  /* 0x0000761000187816 */ /* 0x000fe20000000018 */
[----:B------:R-:W-:Y:S06]  /*41b0*/  BRA `(.L_x_6174) ;  /* 0x0000000000b47947 */ /* 0x000fec0003800000 */
.L_x_6191:
        /* <DEDUP_REMOVED lines=14> */
.L_x_6205:
[----:B------:R-:W-:Y:S05]  /*42a0*/  BSYNC B0 ;  /* 0x0000000000007941 */ /* 0x000fea0003800000 */
.L_x_6204:
[----:B------:R-:W-:-:S04]  /*42b0*/  F2FP.F16.F32.PACK_AB R0, RZ, R0 ;  /* 0x00000000ff00723e */ /* 0x000fc800000000ff */
[----:B------:R-:W-:Y:S01]  /*42c0*/  PRMT R24, R0, 0x7610, R24 ;  /* 0x0000761000187816 */ /* 0x000fe20000000018 */
[----:B------:R-:W-:Y:S06]  /*42d0*/  BRA `(.L_x_6174) ;  /* 0x00000000006c7947 */ /* 0x000fec0003800000 */
.L_x_6179:
        /* <DEDUP_REMOVED lines=16> */
.L_x_6206:
[----:B------:R-:W-:Y:S01]  /*43e0*/  PRMT R24, RZ, 0x7610, R24 ;  /* 0x00007610ff187816 */ /* 0x000fe20000000018 */
[----:B------:R-:W-:Y:S06]  /*43f0*/  BRA `(.L_x_6174) ;  /* 0x0000000000247947 */ /* 0x000fec0003800000 */
.L_x_6203:
[----:B------:R-:W2:Y:S02]  /*4400*/  LDG.E.64 R2, desc[UR36][R2.64] ;  /* 0x0000002402027981 */ /* 0x000ea4000c1e1b00 */
[----:B--2---:R-:W0:Y:S02]  /*4410*/  I2F.U64 R0, R2 ;  /* 0x0000000200007312 */ /* 0x004e240000301000 */
[----:B0-----:R-:W-:-:S04]  /*4420*/  F2FP.F16.F32.PACK_AB R0, RZ, R0 ;  /* 0x00000000ff00723e */ /* 0x001fc800000000ff */
[----:B------:R-:W-:Y:S01]  /*4430*/  PRMT R24, R0, 0x7610, R24 ;  /* 0x0000761000187816 */ /* 0x000fe20000000018 */
[----:B------:R-:W-:Y:S06]  /*4440*/  BRA `(.L_x_6174) ;  /* 0x0000000000107947 */ /* 0x000fec0003800000 */
.L_x_6202:
[----:B------:R-:W2:Y:S02]  /*4450*/  LDG.E R2, desc[UR36][R2.64] ;  /* 0x0000002402027981 */ /* 0x000ea4000c1e1900 */
[----:B--2---:R-:W-:-:S04]  /*4460*/  I2FP.F32.U32 R0, R2 ;  /* 0x0000000200007245 */ /* 0x004fc80000201000 */
[----:B------:R-:W-:-:S04]  /*4470*/  F2FP.F16.F32.PACK_AB R0, RZ, R0 ;  /* 0x00000000ff00723e */ /* 0x000fc800000000ff */
[----:B------:R-:W-:-:S07]  /*4480*/  PRMT R24, R0, 0x7610, R24 ;  /* 0x0000761000187816 */ /* 0x000fce0000000018 */
.L_x_6174:
[----:B------:R-:W-:Y:S05]  /*4490*/  BSYNC B6 ;  /* 0x0000000000067941 */ /* 0x000fea0003800000 */
.L_x_6173:
[----:B------:R-:W-:Y:S01]  /*44a0*/  ISETP.NE.AND P0, PT, R25, RZ, PT ;  /* 0x000000ff1900720c */ /* 0x000fe20003f05270 */
[----:B------:R-:W-:-:S12]  /*44b0*/  BSSY B1, `(.L_x_6207) ;  /* 0x0000066000017945 */ /* 0x000fd80003800000 */
[----:B------:R-:W-:Y:S05]  /*44c0*/  @P0 BRA `(.L_x_6208) ;  /* 0x0000000400900947 */ /* 0x000fea0003800000 */
[----:B0123--:R-:W0:Y:S01]  /*44d0*/  LDC.U16 R3, c[0x0][0x216] ;  /* 0x00008580ff037b82 */ /* 0x00fe220000000400 */
[----:B-----5:R-:W-:Y:S02]  /*44e0*/  HADD2.F32 R4, -RZ, R23.H0_H0 ;  /* 0x20000017ff047230 */ /* 0x020fe40000004100 */
[----:B0-----:R-:W-:-:S05]  /*44f0*/  HADD2.F32 R3, -RZ, R3.H0_H0 ;  /* 0x20000003ff037230 */ /* 0x001fca0000004100 */
        /* <DEDUP_REMOVED lines=32> */
.L_x_6214:
[----:B------:R-:W-:Y:S01]  /*4700*/  FSETP.GEU.FTZ.AND P0, PT, R7, -R0, PT ;  /* 0x800000000700720b */ /* 0x000fe20003f1e000 */
[----:B------:R-:W-:-:S12]  /*4710*/  FADD.FTZ R2, R2, -1 ;  /* 0xbf80000002027421 */ /* 0x000fd80000010000 */
[----:B------:R-:W-:-:S07]  /*4720*/  @!P0 FADD.FTZ R2, R2, -1 ;  /* 0xbf80000002028421 */ /* 0x000fce0000010000 */
.L_x_6213:
[----:B------:R-:W-:Y:S05]  /*4730*/  BSYNC B2 ;  /* 0x0000000000027941 */ /* 0x000fea0003800000 */
.L_x_6212:
[----:B------:R-:W-:Y:S01]  /*4740*/  FFMA.FTZ R5, -R0, R2, R5 ;  /* 0x0000000200057223 */ /* 0x000fe20000010105 */
[----:B------:R-:W-:Y:S06]  /*4750*/  BRA `(.L_x_6210) ;  /* 0x00000000007c7947 */ /* 0x000fec0003800000 */
.L_x_6211:
        /* <DEDUP_REMOVED lines=15> */
.L_x_6217:
        /* <DEDUP_REMOVED lines=13> */
.L_x_6216:
[----:B------:R-:W-:Y:S05]  /*4920*/  BSYNC B2 ;  /* 0x0000000000027941 */ /* 0x000fea0003800000 */
.L_x_6215:
[----:B0-----:R-:W-:-:S04]  /*4930*/  FMUL.FTZ R5, R2, 1.1920928955078125e-07 ;  /* 0x3400000002057820 */ /* 0x001fc80000410000 */
[----:B------:R-:W-:-:S07]  /*4940*/  FMUL.FTZ R5, R10, R5 ;  /* 0x000000050a057220 */ /* 0x000fce0000410000 */
.L_x_6210:
[----:B------:R-:W-:Y:S05]  /*4950*/  BSYNC B0 ;  /* 0x0000000000007941 */ /* 0x000fea0003800000 */
.L_x_6209:
[C---:B------:R-:W-:Y:S01]  /*4960*/  FSETP.GTU.FTZ.AND P0, PT, |R5|.reuse, +INF , PT ;  /* 0x7f8000000500780b */ /* 0x040fe20003f1c200 */
[----:B------:R-:W0:Y:S01]  /*4970*/  MUFU.RCP R0, R3 ;  /* 0x0000000300007308 */ /* 0x000e220000001000 */
[----:B------:R-:W-:Y:S01]  /*4980*/  LOP3.LUT R4, R5, 0x80000000, R4, 0xb8, !PT ;  /* 0x8000000005047812 */ /* 0x000fe200078eb804 */
[----:B------:R-:W-:Y:S01]  /*4990*/  HADD2.F32 R23, -RZ, R23.H0_H0 ;  /* 0x20000017ff177230 */ /* 0x000fe20000004100 */
        /* <DEDUP_REMOVED lines=23> */
.L_x_6208:
[----:B------:R-:W-:Y:S05]  /*4b10*/  BSYNC B1 ;  /* 0x0000000000017941 */ /* 0x000fea0003800000 */
.L_x_6207:
[----:B------:R-:W0:Y:S01]  /*4b20*/  S2R R17, SR_TID.X ;  /* 0x0000000000117919 */ /* 0x000e220000002100 */
[----:B------:R-:W-:Y:S01]  /*4b30*/  BSSY B1, `(.L_x_6218) ;  /* 0x0000068000017945 */ /* 0x000fe20003800000 */
[----:B0123--:R-:W-:-:S05]  /*4b40*/  VIADD R3, R17, 0x80 ;  /* 0x0000008011037836 */ /* 0x00ffca0000000000 */
[----:B------:R-:W-:-:S13]  /*4b50*/  ISETP.GE.AND P0, PT, R3, R22, PT ;  /* 0x000000160300720c */ /* 0x000fda0003f06270 */
[----:B------:R-:W-:Y:S05]  /*4b60*/  @P0 BRA `(.L_x_6219) ;  /* 0x0000000400900947 */ /* 0x000fea0003800000 */
[----:B------:R-:W0:Y:S01]  /*4b70*/  LDC.U16 R4, c[0x0][0x216] ;  /* 0x00008580ff047b82 */ /* 0x000e220000000400 */
        /* <DEDUP_REMOVED lines=34> */
.L_x_6225:
[----:B------:R-:W-:Y:S01]  /*4da0*/  FSETP.GEU.FTZ.AND P0, PT, R9, -R8, PT ;  /* 0x800000080900720b */ /* 0x000fe20003f1e000 */
[----:B------:R-:W-:-:S12]  /*4db0*/  FADD.FTZ R7, R7, -1 ;  /* 0xbf80000007077421 */ /* 0x000fd80000010000 */
[----:B------:R-:W-:-:S07]  /*4dc0*/  @!P0 FADD.FTZ R7, R7, -1 ;  /* 0xbf80000007078421 */ /* 0x000fce0000010000 */
.L_x_6224:
[----:B------:R-:W-:Y:S05]  /*4dd0*/  BSYNC B2 ;  /* 0x0000000000027941 */ /* 0x000fea0003800000 */
.L_x_6223:
[----:B------:R-:W-:Y:S01]  /*4de0*/  FFMA.FTZ R6, -R8, R7, R6 ;  /* 0x0000000708067223 */ /* 0x000fe20000010106 */
[----:B------:R-:W-:Y:S06]  /*4df0*/  BRA `(.L_x_6221) ;  /* 0x00000000007c7947 */ /* 0x000fec0003800000 */
.L_x_6222:
        /* <DEDUP_REMOVED lines=15> */
.L_x_6228:
        /* <DEDUP_REMOVED lines=13> */
.L_x_6227:
[----:B------:R-:W-:Y:S05]  /*4fc0*/  BSYNC B2 ;  /* 0x0000000000027941 */ /* 0x000fea0003800000 */
.L_x_6226:
[----:B------:R-:W-:-:S04]  /*4fd0*/  FMUL.FTZ R7, R7, 1.1920928955078125e-07 ;  /* 0x3400000007077820 */ /* 0x000fc80000410000 */
[----:B------:R-:W-:-:S07]  /*4fe0*/  FMUL.FTZ R6, R6, R7 ;  /* 0x0000000706067220 */ /* 0x000fce0000410000 */
.L_x_6221:
[----:B------:R-:W-:Y:S05]  /*4ff0*/  BSYNC B0 ;  /* 0x0000000000007941 */ /* 0x000fea0003800000 */
.L_x_6220:
[C---:B------:R-:W-:Y:S01]  /*5000*/  FSETP.GTU.FTZ.AND P0, PT, |R6|.reuse, +INF , PT ;  /* 0x7f8000000600780b */ /* 0x040fe20003f1c200 */
[----:B------:R-:W-:Y:S01]  /*5010*/  HADD2.F32 R0, -RZ, R19.H0_H0 ;  /* 0x20000013ff007230 */ /* 0x000fe20000004100 */
        /* <DEDUP_REMOVED lines=25> */
.L_x_6219:
[----:B------:R-:W-:Y:S05]  /*51b0*/  BSYNC B1 ;  /* 0x0000000000017941 */ /* 0x000fea0003800000 */
.L_x_6218:
[----:B------:R-:W-:Y:S01]  /*51c0*/  VIADD R5, R17, 0x100 ;  /* 0x0000010011057836 */ /* 0x000fe20000000000 */
[----:B------:R-:W-:Y:S04]  /*51d0*/  BSSY B1, `(.L_x_6229) ;  /* 0x0000067000017945 */ /* 0x000fe80003800000 */
[----:B------:R-:W-:-:S13]  /*51e0*/  ISETP.GE.AND P0, PT, R5, R22, PT ;  /* 0x000000160500720c */ /* 0x000fda0003f06270 */
[----:B------:R-:W-:Y:S05]  /*51f0*/  @P0 BRA `(.L_x_6230) ;  /* 0x0000000400900947 */ /* 0x000fea0003800000 */
[----:B------:R-:W1:Y:S01]  /*5200*/  LDC.U16 R4, c[0x0][0x216] ;  /* 0x00008580ff047b82 */ /* 0x000e620000000400 */
[----:B-----5:R-:W-:Y:S02]  /*5210*/  HADD2.F32 R5, -RZ, R26.H0_H0 ;  /* 0x2000001aff057230 */ /* 0x020fe40000004100 */
[----:B-1----:R-:W-:-:S05]  /*5220*/  HADD2.F32 R4, -RZ, R4.H0_H0 ;  /* 0x20000004ff047230 */ /* 0x002fca0000004100 */
        /* <DEDUP_REMOVED lines=32> */
.L_x_6236:
[----:B------:R-:W-:Y:S01]  /*5430*/  FSETP.GEU.FTZ.AND P0, PT, R9, -R8, PT ;  /* 0x800000080900720b */ /* 0x000fe20003f1e000 */
[----:B------:R-:W-:-:S12]  /*5440*/  FADD.FTZ R7, R7, -1 ;  /* 0xbf80000007077421 */ /* 0x000fd80000010000 */
[----:B------:R-:W-:-:S07]  /*5450*/  @!P0 FADD.FTZ R7, R7, -1 ;  /* 0xbf80000007078421 */ /* 0x000fce0000010000 */
.L_x_6235:
[----:B------:R-:W-:Y:S05]  /*5460*/  BSYNC B2 ;  /* 0x0000000000027941 */ /* 0x000fea0003800000 */
.L_x_6234:
[----:B------:R-:W-:Y:S01]  /*5470*/  FFMA.FTZ R6, -R8, R7, R6 ;  /* 0x0000000708067223 */ /* 0x000fe20000010106 */
[----:B------:R-:W-:Y:S06]  /*5480*/  BRA `(.L_x_6232) ;  /* 0x00000000007c7947 */ /* 0x000fec0003800000 */
.L_x_6233:
        /* <DEDUP_REMOVED lines=15> */
.L_x_6239:
        /* <DEDUP_REMOVED lines=13> */
.L_x_6238:
[----:B------:R-:W-:Y:S05]  /*5650*/  BSYNC B2 ;  /* 0x0000000000027941 */ /* 0x000fea0003800000 */
.L_x_6237:
[----:B------:R-:W-:-:S04]  /*5660*/  FMUL.FTZ R7, R7, 1.1920928955078125e-07 ;  /* 0x3400000007077820 */ /* 0x000fc80000410000 */
[----:B------:R-:W-:-:S07]  /*5670*/  FMUL.FTZ R6, R6, R7 ;  /* 0x0000000706067220 */ /* 0x000fce0000410000 */
.L_x_6232:
[----:B------:R-:W-:Y:S05]  /*5680*/  BSYNC B0 ;  /* 0x0000000000007941 */ /* 0x000fea0003800000 */
.L_x_6231:
        /* <DEDUP_REMOVED lines=27> */
.L_x_6230:
[----:B------:R-:W-:Y:S05]  /*5840*/  BSYNC B1 ;  /* 0x0000000000017941 */ /* 0x000fea0003800000 */
.L_x_6229:
        /* <DEDUP_REMOVED lines=39> */
.L_x_6247:
[----:B------:R-:W-:Y:S01]  /*5ac0*/  FSETP.GEU.FTZ.AND P0, PT, R9, -R8, PT ;  /* 0x800000080900720b */ /* 0x000fe20003f1e000 */
[----:B------:R-:W-:-:S12]  /*5ad0*/  FADD.FTZ R7, R7, -1 ;  /* 0xbf80000007077421 */ /* 0x000fd80000010000 */
[----:B------:R-:W-:-:S07]  /*5ae0*/  @!P0 FADD.FTZ R7, R7, -1 ;  /* 0xbf80000007078421 */ /* 0x000fce0000010000 */
.L_x_6246:
[----:B------:R-:W-:Y:S05]  /*5af0*/  BSYNC B2 ;  /* 0x0000000000027941 */ /* 0x000fea0003800000 */
.L_x_6245:
[----:B------:R-:W-:Y:S01]  /*5b00*/  FFMA.FTZ R6, -R8, R7, R6 ;  /* 0x0000000708067223 */ /* 0x000fe20000010106 */
[----:B------:R-:W-:Y:S06]  /*5b10*/  BRA `(.L_x_6243) ;  /* 0x00000000007c7947 */ /* 0x000fec0003800000 */
.L_x_6244:
        /* <DEDUP_REMOVED lines=15> */
.L_x_6250:
        /* <DEDUP_REMOVED lines=13> */
.L_x_6249:
[----:B------:R-:W-:Y:S05]  /*5ce0*/  BSYNC B2 ;  /* 0x0000000000027941 */ /* 0x000fea0003800000 */
.L_x_6248:
[----:B------:R-:W-:-:S04]  /*5cf0*/  FMUL.FTZ R7, R7, 1.1920928955078125e-07 ;  /* 0x3400000007077820 */ /* 0x000fc80000410000 */
[----:B------:R-:W-:-:S07]  /*5d00*/  FMUL.FTZ R6, R6, R7 ;  /* 0x0000000706067220 */ /* 0x000fce0000410000 */
.L_x_6243:
[----:B------:R-:W-:Y:S05]  /*5d10*/  BSYNC B0 ;  /* 0x0000000000007941 */ /* 0x000fea0003800000 */
.L_x_6242:
        /* <DEDUP_REMOVED lines=27> */
.L_x_6241:
[----:B------:R-:W-:Y:S05]  /*5ed0*/  BSYNC B1 ;  /* 0x0000000000017941 */ /* 0x000fea0003800000 */
.L_x_6240:
[----:B------:R-:W1:Y:S01]  /*5ee0*/  LDC.U8 R18, c[0x0][0x234] ;  /* 0x00008d00ff127b82 */ /* 0x000e620000000000 */
[----:B------:R-:W-:Y:S01]  /*5ef0*/  ISETP.GE.AND P0, PT, R17, R22, PT ;  /* 0x000000161100720c */ /* 0x000fe20003f06270 */
[----:B------:R-:W-:Y:S04]  /*5f00*/  BSSY B7, `(.L_x_6251) ;  /* 0x0000313000077945 */ /* 0x000fe80003800000 */
[----:B------:R-:W-:Y:S08]  /*5f10*/  BSSY B6, `(.L_x_6252) ;  /* 0x0000215000067945 */ /* 0x000ff00003800000 */
[----:B------:R-:W-:Y:S05]  /*5f20*/  @P0 BRA `(.L_x_6253) ;  /* 0x0000002000400947 */ /* 0x000fea0003800000 */
[----:B------:R-:W2:Y:S01]  /*5f30*/  LDC.64 R8, c[0x0][0x218] ;  /* 0x00008600ff087b82 */ /* 0x000ea20000000a00 */
[----:B------:R-:W-:Y:S01]  /*5f40*/  IMAD R0, R16, 0x200, R17 ;  /* 0x0000020010007824 */ /* 0x000fe200078e0211 */
[----:B-1----:R-:W-:Y:S01]  /*5f50*/  PRMT R4, R18, 0x9910, RZ ;  /* 0x0000991012047816 */ /* 0x002fe200000000ff */
[----:B------:R-:W-:Y:S02]  /*5f60*/  ULDC UR4, c[0x0][0x238] ;  /* 0x00008e0000047ab9 */ /* 0x000fe40000000800 */
[----:B------:R-:W-:Y:S02]  /*5f70*/  IMAD R5, R0, UR4, RZ ;  /* 0x0000000400057c24 */ /* 0x000fe4000f8e02ff */
[----:B------:R-:W-:-:S05]  /*5f80*/  IMAD.MOV.U32 R0, RZ, RZ, R4 ;  /* 0x000000ffff007224 */ /* 0x000fca00078e0004 */
[----:B------:R-:W-:Y:S02]  /*5f90*/  ISETP.GT.AND P0, PT, R0, 0x9, PT ;  /* 0x000000090000780c */ /* 0x000fe40003f04270 */
[----:B--2---:R-:W-:-:S05]  /*5fa0*/  IADD3 R8, P1, R5, R8, RZ ;  /* 0x0000000805087210 */ /* 0x004fca0007f3e0ff */
        /* <DEDUP_REMOVED lines=12> */
[----:B------:R-:W1:Y:S02]  /*6070*/  F2I.FTZ.TRUNC.NTZ R5, R2 ;  /* 0x0000000200057305 */ /* 0x000e64000021f100 */
[----:B-1----:R1:W-:Y:S01]  /*6080*/  STG.E.U8 desc[UR36][R8.64], R5 ;  /* 0x0000000508007986 */ /* 0x0023e2000c101124 */
[----:B------:R-:W-:Y:S05]  /*6090*/  BRA `(.L_x_6259) ;  /* 0x0000000c00e87947 */ /* 0x000fea0003800000 */
.L_x_6257:
[----:B------:R-:W-:Y:S02]  /*60a0*/  HADD2.F32 R5, -RZ, R2.H0_H0 ;  /* 0x20000002ff057230 */ /* 0x000fe40000004100 */
[----:B------:R-:W-:-:S04]  /*60b0*/  IMAD.MOV.U32 R17, RZ, RZ, R3 ;  /* 0x000000ffff117224 */ /* 0x000fc800078e0003 */
[----:B------:R-:W1:Y:S02]  /*60c0*/  F2I.S64.TRUNC R4, R5 ;  /* 0x0000000500047311 */ /* 0x000e64000020d900 */
[----:B-1----:R1:W-:Y:S01]  /*60d0*/  STG.E.U8 desc[UR36][R8.64], R4 ;  /* 0x0000000408007986 */ /* 0x0023e2000c101124 */
[----:B------:R-:W-:Y:S05]  /*60e0*/  BRA `(.L_x_6259) ;  /* 0x0000000c00d47947 */ /* 0x000fea0003800000 */
.L_x_6256:
        /* <DEDUP_REMOVED lines=8> */
[----:B------:R-:W1:Y:S02]  /*6170*/  F2I.S64.TRUNC R4, R4 ;  /* 0x0000000400047311 */ /* 0x000e64000020d900 */
[----:B-1----:R1:W-:Y:S01]  /*6180*/  STG.E.64 desc[UR36][R8.64], R4 ;  /* 0x0000000408007986 */ /* 0x0023e2000c101b24 */
[----:B------:R-:W-:Y:S05]  /*6190*/  BRA `(.L_x_6259) ;  /* 0x0000000c00a87947 */ /* 0x000fea0003800000 */
.L_x_6261:
[----:B------:R-:W-:Y:S02]  /*61a0*/  HADD2.F32 R2, -RZ, R2.H0_H0 ;  /* 0x20000002ff027230 */ /* 0x000fe40000004100 */
[----:B------:R-:W-:Y:S02]  /*61b0*/  IMAD.MOV.U32 R17, RZ, RZ, R3 ;  /* 0x000000ffff117224 */ /* 0x000fe400078e0003 */
[----:B------:R-:W1:Y:S02]  /*61c0*/  F2I.FTZ.TRUNC.NTZ R5, R2 ;  /* 0x0000000200057305 */ /* 0x000e64000021f100 */
[----:B-1----:R1:W-:Y:S01]  /*61d0*/  STG.E desc[UR36][R8.64], R5 ;  /* 0x0000000508007986 */ /* 0x0023e2000c101924 */
[----:B------:R-:W-:Y:S05]  /*61e0*/  BRA `(.L_x_6259) ;  /* 0x0000000c00947947 */ /* 0x000fea0003800000 */
.L_x_6260:
[----:B------:R-:W-:Y:S02]  /*61f0*/  HADD2.F32 R2, -RZ, R2.H0_H0 ;  /* 0x20000002ff027230 */ /* 0x000fe40000004100 */
[----:B------:R-:W-:Y:S02]  /*6200*/  IMAD.MOV.U32 R17, RZ, RZ, R3 ;  /* 0x000000ffff117224 */ /* 0x000fe400078e0003 */
[----:B------:R-:W1:Y:S02]  /*6210*/  F2I.FTZ.TRUNC.NTZ R5, R2 ;  /* 0x0000000200057305 */ /* 0x000e64000021f100 */
[----:B-1----:R1:W-:Y:S01]  /*6220*/  STG.E.U16 desc[UR36][R8.64], R5 ;  /* 0x0000000508007986 */ /* 0x0023e2000c101524 */
[----:B------:R-:W-:Y:S05]  /*6230*/  BRA `(.L_x_6259) ;  /* 0x0000000c00807947 */ /* 0x000fea0003800000 */
.L_x_6255:
        /* <DEDUP_REMOVED lines=10> */
.L_x_6263:
[----:B------:R1:W-:Y:S01]  /*62e0*/  STG.E.U16 desc[UR36][R8.64], R2 ;  /* 0x0000000208007986 */ /* 0x0003e2000c101524 */
[----:B------:R-:W-:Y:S01]  /*62f0*/  IMAD.MOV.U32 R17, RZ, RZ, R3 ;  /* 0x000000ffff117224 */ /* 0x000fe200078e0003 */
[----:B------:R-:W-:Y:S06]  /*6300*/  BRA `(.L_x_6259) ;  /* 0x0000000c004c7947 */ /* 0x000fec0003800000 */
.L_x_6262:
        /* <DEDUP_REMOVED lines=11> */
.L_x_6265:
[----:B------:R-:W-:Y:S02]  /*63c0*/  HADD2.F32 R0, -RZ, R2.H0_H0 ;  /* 0x20000002ff007230 */ /* 0x000fe40000004100 */
[----:B------:R-:W-:-:S03]  /*63d0*/  IMAD.MOV.U32 R17, RZ, RZ, R3 ;  /* 0x000000ffff117224 */ /* 0x000fc600078e0003 */
[----:B------:R-:W-:-:S04]  /*63e0*/  F2FP.F16.F32.PACK_AB R0, RZ, R0 ;  /* 0x00000000ff00723e */ /* 0x000fc800000000ff */
[----:B------:R-:W-:-:S05]  /*63f0*/  PRMT R0, R0, 0x5410, RZ ;  /* 0x0000541000007816 */ /* 0x000fca00000000ff */
[----:B------:R1:W-:Y:S01]  /*6400*/  STG.E desc[UR36][R8.64], R0 ;  /* 0x0000000008007986 */ /* 0x0003e2000c101924 */
[----:B------:R-:W-:Y:S05]  /*6410*/  BRA `(.L_x_6259) ;  /* 0x0000000c00087947 */ /* 0x000fea0003800000 */
.L_x_6264:
[----:B------:R-:W-:Y:S02]  /*6420*/  HADD2.F32 R4, -RZ, R2.H0_H0 ;  /* 0x20000002ff047230 */ /* 0x000fe40000004100 */
[----:B------:R-:W-:-:S03]  /*6430*/  IMAD.MOV.U32 R17, RZ, RZ, R3 ;  /* 0x000000ffff117224 */ /* 0x000fc600078e0003 */
[----:B------:R-:W-:-:S06]  /*6440*/  FMUL.FTZ R4, R4, 1 ;  /* 0x3f80000004047820 */ /* 0x000fcc0000410000 */
[----:B------:R-:W1:Y:S02]  /*6450*/  F2F.F64.F32 R4, R4 ;  /* 0x0000000400047310 */ /* 0x000e640000201800 */
[----:B-1----:R1:W-:Y:S01]  /*6460*/  STG.E.64 desc[UR36][R8.64], R4 ;  /* 0x0000000408007986 */ /* 0x0023e2000c101b24 */
[----:B------:R-:W-:Y:S05]  /*6470*/  BRA `(.L_x_6259) ;  /* 0x0000000800f07947 */ /* 0x000fea0003800000 */
.L_x_6254:
        /* <DEDUP_REMOVED lines=14> */
.L_x_6268:
[----:B------:R-:W-:Y:S01]  /*6560*/  HADD2.F32 R2, -RZ, R2.H0_H0 ;  /* 0x20000002ff027230 */ /* 0x000fe20000004100 */
[----:B------:R-:W-:Y:S01]  /*6570*/  CS2R R6, SRZ ;  /* 0x0000000000067805 */ /* 0x000fe2000001ff00 */
[----:B------:R-:W-:-:S03]  /*6580*/  IMAD.MOV.U32 R17, RZ, RZ, R3 ;  /* 0x000000ffff117224 */ /* 0x000fc600078e0003 */
[----:B------:R-:W-:-:S04]  /*6590*/  FMUL.FTZ R2, R2, 1 ;  /* 0x3f80000002027820 */ /* 0x000fc80000410000 */
[----:B------:R-:W1:Y:S02]  /*65a0*/  F2F.F64.F32 R4, R2 ;  /* 0x0000000200047310 */ /* 0x000e640000201800 */
[----:B-1----:R1:W-:Y:S01]  /*65b0*/  STG.E.128 desc[UR36][R8.64], R4 ;  /* 0x0000000408007986 */ /* 0x0023e2000c101d24 */
[----:B------:R-:W-:Y:S05]  /*65c0*/  BRA `(.L_x_6259) ;  /* 0x00000008009c7947 */ /* 0x000fea0003800000 */
.L_x_6267:
        /* <DEDUP_REMOVED lines=21> */
.L_x_6272:
[----:B------:R-:W-:Y:S05]  /*6720*/  BSYNC B0 ;  /* 0x0000000000007941 */ /* 0x000fea0003800000 */
.L_x_6271:
[----:B------:R-:W-:Y:S01]  /*6730*/  LOP3.LUT R5, R0, R5, RZ, 0xfc, !PT ;  /* 0x0000000500057212 */ /* 0x000fe200078efcff */
[----:B------:R-:W-:-:S04]  /*6740*/  IMAD.MOV.U32 R17, RZ, RZ, R3 ;  /* 0x000000ffff117224 */ /* 0x000fc800078e0003 */
[----:B------:R1:W-:Y:S01]  /*6750*/  STG.E.U8 desc[UR36][R8.64], R5 ;  /* 0x0000000508007986 */ /* 0x0003e2000c101124 */
[----:B------:R-:W-:Y:S05]  /*6760*/  BRA `(.L_x_6259) ;  /* 0x0000000800347947 */ /* 0x000fea0003800000 */
.L_x_6270:
        /* <DEDUP_REMOVED lines=13> */
.L_x_6274:
[----:B------:R-:W-:Y:S01]  /*6840*/  IMAD.MOV.U32 R0, RZ, RZ, 0x7f ;  /* 0x0000007fff007424 */ /* 0x000fe200078e00ff */
[----:B------:R-:W-:-:S04]  /*6850*/  ISETP.GT.U32.AND P0, PT, R2, 0x7f800000, PT ;  /* 0x7f8000000200780c */ /* 0x000fc80003f04070 */
[----:B------:R-:W-:-:S09]  /*6860*/  SEL R0, R0, 0x7c, P0 ;  /* 0x0000007c00007807 */ /* 0x000fd20000000000 */
.L_x_6275:
[----:B------:R-:W-:Y:S05]  /*6870*/  BSYNC B0 ;  /* 0x0000000000007941 */ /* 0x000fea0003800000 */
.L_x_6273:
[----:B------:R-:W-:Y:S01]  /*6880*/  LOP3.LUT R2, R5, 0x80000000, RZ, 0xc0, !PT ;  /* 0x8000000005027812 */ /* 0x000fe200078ec0ff */
[----:B------:R-:W-:-:S03]  /*6890*/  IMAD.MOV.U32 R17, RZ, RZ, R3 ;  /* 0x000000ffff117224 */ /* 0x000fc600078e0003 */
[----:B------:R-:W-:-:S04]  /*68a0*/  SHF.R.U32.HI R5, RZ, 0x18, R2 ;  /* 0x00000018ff057819 */ /* 0x000fc80000011602 */
[----:B------:R-:W-:-:S05]  /*68b0*/  LOP3.LUT R5, R0, R5, RZ, 0xfc, !PT ;  /* 0x0000000500057212 */ /* 0x000fca00078efcff */
[----:B------:R1:W-:Y:S01]  /*68c0*/  STG.E.U8 desc[UR36][R8.64], R5 ;  /* 0x0000000508007986 */ /* 0x0003e2000c101124 */
[----:B------:R-:W-:Y:S05]  /*68d0*/  BRA `(.L_x_6259) ;  /* 0x0000000400d87947 */ /* 0x000fea0003800000 */
.L_x_6269:
[----:B------:R-:W-:Y:S02]  /*68e0*/  HADD2.F32 R0, -RZ, R2.H0_H0 ;  /* 0x20000002ff007230 */ /* 0x000fe40000004100 */
[----:B------:R-:W-:-:S03]  /*68f0*/  IMAD.MOV.U32 R17, RZ, RZ, R3 ;  /* 0x000000ffff117224 */ /* 0x000fc600078e0003 */
[----:B------:R-:W-:-:S05]  /*6900*/  F2FP.BF16.F32.PACK_AB R0, RZ, R0 ;  /* 0x00000000ff00723e */ /* 0x000fca00000010ff */
[----:B------:R1:W-:Y:S01]  /*6910*/  STG.E.U16 desc[UR36][R8.64], R0 ;  /* 0x0000000008007986 */ /* 0x0003e2000c101524 */
[----:B------:R-:W-:Y:S05]  /*6920*/  BRA `(.L_x_6259) ;  /* 0x0000000400c47947 */ /* 0x000fea0003800000 */
.L_x_6266:
        /* <DEDUP_REMOVED lines=10> */
[----:B------:R-:W1:Y:S02]  /*69d0*/  F2I.FTZ.U32.TRUNC.NTZ R5, R5 ;  /* 0x0000000500057305 */ /* 0x000e64000021f000 */
[----:B-1----:R1:W-:Y:S01]  /*69e0*/  STG.E.U16 desc[UR36][R8.64], R5 ;  /* 0x0000000508007986 */ /* 0x0023e2000c101524 */
[----:B------:R-:W-:Y:S05]  /*69f0*/  BRA `(.L_x_6259) ;  /* 0x0000000400907947 */ /* 0x000fea0003800000 */
.L_x_6278:
        /* <DEDUP_REMOVED lines=17> */
.L_x_6281:
[----:B------:R-:W-:-:S04]  /*6b10*/  LOP3.LUT R2, R5, 0x80000000, RZ, 0xc0, !PT ;  /* 0x8000000005027812 */ /* 0x000fc800078ec0ff */
[----:B------:R-:W-:-:S04]  /*6b20*/  SHF.R.U32.HI R5, RZ, 0x18, R2 ;  /* 0x00000018ff057819 */ /* 0x000fc80000011602 */
[----:B------:R-:W-:-:S04]  /*6b30*/  LOP3.LUT R0, R0, R5, RZ, 0xfc, !PT ;  /* 0x0000000500007212 */ /* 0x000fc800078efcff */
[----:B------:R-:W-:-:S07]  /*6b40*/  PRMT R4, R0, 0x7610, R4 ;  /* 0x0000761000047816 */ /* 0x000fce0000000004 */
.L_x_6280:
[----:B------:R-:W-:Y:S05]  /*6b50*/  BSYNC B0 ;  /* 0x0000000000007941 */ /* 0x000fea0003800000 */
.L_x_6279:
[----:B------:R4:W-:Y:S01]  /*6b60*/  STG.E.U8 desc[UR36][R8.64], R4 ;  /* 0x0000000408007986 */ /* 0x0009e2000c101124 */
[----:B------:R-:W-:Y:S01]  /*6b70*/  IMAD.MOV.U32 R17, RZ, RZ, R3 ;  /* 0x000000ffff117224 */ /* 0x000fe200078e0003 */
[----:B------:R-:W-:Y:S06]  /*6b80*/  BRA `(.L_x_6259) ;  /* 0x00000004002c7947 */ /* 0x000fec0003800000 */
.L_x_6277:
        /* <DEDUP_REMOVED lines=17> */
.L_x_6284:
[----:B------:R-:W-:-:S04]  /*6ca0*/  LOP3.LUT R2, R5, 0x80000000, RZ, 0xc0, !PT ;  /* 0x8000000005027812 */ /* 0x000fc800078ec0ff */
[----:B------:R-:W-:-:S04]  /*6cb0*/  SHF.R.U32.HI R5, RZ, 0x18, R2 ;  /* 0x00000018ff057819 */ /* 0x000fc80000011602 */
[----:B------:R-:W-:-:S04]  /*6cc0*/  LOP3.LUT R0, R0, R5, RZ, 0xfc, !PT ;  /* 0x0000000500007212 */ /* 0x000fc800078efcff */
[----:B------:R-:W-:-:S07]  /*6cd0*/  PRMT R4, R0, 0x7610, R4 ;  /* 0x0000761000047816 */ /* 0x000fce0000000004 */
.L_x_6283:
[----:B------:R-:W-:Y:S05]  /*6ce0*/  BSYNC B0 ;  /* 0x0000000000007941 */ /* 0x000fea0003800000 */
.L_x_6282:
[----:B------:R1:W-:Y:S01]  /*6cf0*/  STG.E.U8 desc[UR36][R8.64], R4 ;  /* 0x0000000408007986 */ /* 0x0003e2000c101124 */
[----:B------:R-:W-:Y:S01]  /*6d00*/  IMAD.MOV.U32 R17, RZ, RZ, R3 ;  /* 0x000000ffff117224 */ /* 0x000fe200078e0003 */
[----:B------:R-:W-:Y:S06]  /*6d10*/  BRA `(.L_x_6259) ;  /* 0x0000000000c87947 */ /* 0x000fec0003800000 */
.L_x_6276:
        /* <DEDUP_REMOVED lines=23> */
.L_x_6258:
        /* <DEDUP_REMOVED lines=15> */
[----:B-1---5:R-:W-:Y:S05]  /*6f80*/  CALL.ABS.NOINC R2 ;  /* 0x0000000002007343 */ /* 0x022fea0003c00000 */
.L_x_6287:
[----:B------:R-:W-:Y:S01]  /*6f90*/  VIADD R17, R17, 0x80 ;  /* 0x0000008011117836 */ /* 0x000fe20000000000 */
[----:B------:R-:W-:Y:S06]  /*6fa0*/  BRA `(.L_x_6259) ;  /* 0x0000000000247947 */ /* 0x000fec0003800000 */
.L_x_6286:
[----:B------:R-:W-:Y:S02]  /*6fb0*/  HADD2.F32 R4, -RZ, R2.H0_H0 ;  /* 0x20000002ff047230 */ /* 0x000fe40000004100 */
[----:B------:R-:W-:-:S04]  /*6fc0*/  IMAD.MOV.U32 R17, RZ, RZ, R3 ;  /* 0x000000ffff117224 */ /* 0x000fc800078e0003 */
[----:B------:R-:W1:Y:S02]  /*6fd0*/  F2I.U64.TRUNC R4, R4 ;  /* 0x0000000400047311 */ /* 0x000e64000020d800 */
[----:B-1----:R3:W-:Y:S01]  /*6fe0*/  STG.E.64 desc[UR36][R8.64], R4 ;  /* 0x0000000408007986 */ /* 0x0027e2000c101b24 */
[----:B------:R-:W-:Y:S05]  /*6ff0*/  BRA `(.L_x_6259) ;  /* 0x0000000000107947 */ /* 0x000fea0003800000 */
.L_x_6285:
[----:B------:R-:W-:Y:S02]  /*7000*/  HADD2.F32 R2, -RZ, R2.H0_H0 ;  /* 0x20000002ff027230 */ /* 0x000fe40000004100 */
[----:B------:R-:W-:Y:S02]  /*7010*/  IMAD.MOV.U32 R17, RZ, RZ, R3 ;  /* 0x000000ffff117224 */ /* 0x000fe400078e0003 */
[----:B------:R-:W1:Y:S02]  /*7020*/  F2I.FTZ.U32.TRUNC.NTZ R5, R2 ;  /* 0x0000000200057305 */ /* 0x000e64000021f000 */
[----:B-1----:R1:W-:Y:S03]  /*7030*/  STG.E desc[UR36][R8.64], R5 ;  /* 0x0000000508007986 */ /* 0x0023e6000c101924 */
.L_x_6259:
[----:B------:R-:W-:-:S13]  /*7040*/  ISETP.GE.AND P0, PT, R17, R22, PT ;  /* 0x000000161100720c */ /* 0x000fda0003f06270 */
[----:B------:R-:W-:Y:S05]  /*7050*/  @P0 BREAK B6 ;  /* 0x0000000000060942 */ /* 0x000fea0003800000 */
[----:B------:R-:W-:Y:S05]  /*7060*/  @P0 BRA `(.L_x_6288) ;  /* 0x0000001c00f00947 */ /* 0x000fea0003800000 */
[----:B-1----:R-:W1:Y:S01]  /*7070*/  LDC.64 R2, c[0x0][0x218] ;  /* 0x00008600ff027b82 */ /* 0x002e620000000a00 */
[----:B------:R-:W-:Y:S01]  /*7080*/  IMAD R0, R16, 0x200, R17 ;  /* 0x0000020010007824 */ /* 0x000fe200078e0211 */
[----:B---34-:R-:W-:Y:S01]  /*7090*/  PRMT R4, R18, 0x9910, RZ ;  /* 0x0000991012047816 */ /* 0x018fe200000000ff */
[----:B------:R-:W-:Y:S02]  /*70a0*/  ULDC UR4, c[0x0][0x238] ;  /* 0x00008e0000047ab9 */ /* 0x000fe40000000800 */
[----:B--2---:R-:W-:Y:S02]  /*70b0*/  IMAD R5, R0, UR4, RZ ;  /* 0x0000000400057c24 */ /* 0x004fe4000f8e02ff */
        /* <DEDUP_REMOVED lines=14> */
[----:B------:R-:W1:Y:S02]  /*71a0*/  F2I.FTZ.TRUNC.NTZ R25, R25 ;  /* 0x0000001900197305 */ /* 0x000e64000021f100 */
[----:B-1----:R1:W-:Y:S01]  /*71b0*/  STG.E.U8 desc[UR36][R2.64], R25 ;  /* 0x0000001902007986 */ /* 0x0023e2000c101124 */
[----:B------:R-:W-:Y:S05]  /*71c0*/  BRA `(.L_x_6294) ;  /* 0x0000000c00947947 */ /* 0x000fea0003800000 */
.L_x_6292:
[----:B------:R-:W-:-:S06]  /*71d0*/  HADD2.F32 R5, -RZ, R25.H0_H0 ;  /* 0x20000019ff057230 */ /* 0x000fcc0000004100 */
[----:B------:R-:W1:Y:S02]  /*71e0*/  F2I.S64.TRUNC R4, R5 ;  /* 0x0000000500047311 */ /* 0x000e64000020d900 */
[----:B-1----:R4:W-:Y:S01]  /*71f0*/  STG.E.U8 desc[UR36][R2.64], R4 ;  /* 0x0000000402007986 */ /* 0x0029e2000c101124 */
[----:B------:R-:W-:Y:S05]  /*7200*/  BRA `(.L_x_6294) ;  /* 0x0000000c00847947 */ /* 0x000fea0003800000 */
.L_x_6291:
        /* <DEDUP_REMOVED lines=10> */
.L_x_6296:
[----:B------:R-:W-:-:S06]  /*72b0*/  HADD2.F32 R25, -RZ, R25.H0_H0 ;  /* 0x20000019ff197230 */ /* 0x000fcc0000004100 */
[----:B------:R-:W1:Y:S02]  /*72c0*/  F2I.FTZ.TRUNC.NTZ R25, R25 ;  /* 0x0000001900197305 */ /* 0x000e64000021f100 */
[----:B-1----:R3:W-:Y:S01]  /*72d0*/  STG.E desc[UR36][R2.64], R25 ;  /* 0x0000001902007986 */ /* 0x0027e2000c101924 */
[----:B------:R-:W-:Y:S05]  /*72e0*/  BRA `(.L_x_6294) ;  /* 0x0000000c004c7947 */ /* 0x000fea0003800000 */
.L_x_6295:
[----:B------:R-:W-:-:S06]  /*72f0*/  HADD2.F32 R25, -RZ, R25.H0_H0 ;  /* 0x20000019ff197230 */ /* 0x000fcc0000004100 */
[----:B------:R-:W1:Y:S02]  /*7300*/  F2I.FTZ.TRUNC.NTZ R25, R25 ;  /* 0x0000001900197305 */ /* 0x000e64000021f100 */
[----:B-1----:R1:W-:Y:S01]  /*7310*/  STG.E.U16 desc[UR36][R2.64], R25 ;  /* 0x0000001902007986 */ /* 0x0023e2000c101524 */
[----:B------:R-:W-:Y:S05]  /*7320*/  BRA `(.L_x_6294) ;  /* 0x0000000c003c7947 */ /* 0x000fea0003800000 */
.L_x_6290:
        /* <DEDUP_REMOVED lines=9> */
.L_x_6298:
[----:B------:R1:W-:Y:S01]  /*73c0*/  STG.E.U16 desc[UR36][R2.64], R25 ;  /* 0x0000001902007986 */ /* 0x0003e2000c101524 */
[----:B------:R-:W-:Y:S05]  /*73d0*/  BRA `(.L_x_6294) ;  /* 0x0000000c00107947 */ /* 0x000fea0003800000 */
.L_x_6297:
        /* <DEDUP_REMOVED lines=10> */
.L_x_6300:
[----:B------:R-:W-:-:S05]  /*7480*/  HADD2.F32 R0, -RZ, R25.H0_H0 ;  /* 0x20000019ff007230 */ /* 0x000fca0000004100 */
[----:B------:R-:W-:-:S04]  /*7490*/  F2FP.F16.F32.PACK_AB R0, RZ, R0 ;  /* 0x00000000ff00723e */ /* 0x000fc800000000ff */
[----:B------:R-:W-:-:S05]  /*74a0*/  PRMT R0, R0, 0x5410, RZ ;  /* 0x0000541000007816 */ /* 0x000fca00000000ff */
[----:B------:R1:W-:Y:S01]  /*74b0*/  STG.E desc[UR36][R2.64], R0 ;  /* 0x0000000002007986 */ /* 0x0003e2000c101924 */
[----:B------:R-:W-:Y:S05]  /*74c0*/  BRA `(.L_x_6294) ;  /* 0x0000000800d47947 */ /* 0x000fea0003800000 */
.L_x_6299:
[----:B------:R-:W-:-:S05]  /*74d0*/  HADD2.F32 R4, -RZ, R25.H0_H0 ;  /* 0x20000019ff047230 */ /* 0x000fca0000004100 */
[----:B------:R-:W-:-:S06]  /*74e0*/  FMUL.FTZ R4, R4, 1 ;  /* 0x3f80000004047820 */ /* 0x000fcc0000410000 */
[----:B------:R-:W1:Y:S02]  /*74f0*/  F2F.F64.F32 R4, R4 ;  /* 0x0000000400047310 */ /* 0x000e640000201800 */
[----:B-1----:R1:W-:Y:S01]  /*7500*/  STG.E.64 desc[UR36][R2.64], R4 ;  /* 0x0000000402007986 */ /* 0x0023e2000c101b24 */
[----:B------:R-:W-:Y:S05]  /*7510*/  BRA `(.L_x_6294) ;  /* 0x0000000800c07947 */ /* 0x000fea0003800000 */
.L_x_6289:
        /* <DEDUP_REMOVED lines=13> */
.L_x_6303:
[----:B------:R-:W-:Y:S01]  /*75f0*/  HADD2.F32 R25, -RZ, R25.H0_H0 ;  /* 0x20000019ff197230 */ /* 0x000fe20000004100 */
[----:B------:R-:W-:-:S04]  /*7600*/  CS2R R6, SRZ ;  /* 0x0000000000067805 */ /* 0x000fc8000001ff00 */
[----:B------:R-:W-:-:S06]  /*7610*/  FMUL.FTZ R4, R25, 1 ;  /* 0x3f80000019047820 */ /* 0x000fcc0000410000 */
[----:B------:R-:W1:Y:S02]  /*7620*/  F2F.F64.F32 R4, R4 ;  /* 0x0000000400047310 */ /* 0x000e640000201800 */
[----:B-1----:R1:W-:Y:S01]  /*7630*/  STG.E.128 desc[UR36][R2.64], R4 ;  /* 0x0000000402007986 */ /* 0x0023e2000c101d24 */
[----:B------:R-:W-:Y:S05]  /*7640*/  BRA `(.L_x_6294) ;  /* 0x0000000800747947 */ /* 0x000fea0003800000 */
.L_x_6302:
        /* <DEDUP_REMOVED lines=21> */
.L_x_6307:
[----:B------:R-:W-:Y:S05]  /*77a0*/  BSYNC B0 ;  /* 0x0000000000007941 */ /* 0x000fea0003800000 */
.L_x_6306:
[----:B------:R-:W-:-:S05]  /*77b0*/  LOP3.LUT R5, R0, R5, RZ, 0xfc, !PT ;  /* 0x0000000500057212 */ /* 0x000fca00078efcff */
[----:B------:R1:W-:Y:S01]  /*77c0*/  STG.E.U8 desc[UR36][R2.64], R5 ;  /* 0x0000000502007986 */ /* 0x0003e2000c101124 */
[----:B------:R-:W-:Y:S05]  /*77d0*/  BRA `(.L_x_6294) ;  /* 0x0000000800107947 */ /* 0x000fea0003800000 */
.L_x_6305:
        /* <DEDUP_REMOVED lines=13> */
.L_x_6309:
[----:B------:R-:W-:Y:S01]  /*78b0*/  IMAD.MOV.U32 R0, RZ, RZ, 0x7f ;  /* 0x0000007fff007424 */ /* 0x000fe200078e00ff */
[----:B------:R-:W-:-:S04]  /*78c0*/  ISETP.GT.U32.AND P0, PT, R4, 0x7f800000, PT ;  /* 0x7f8000000400780c */ /* 0x000fc80003f04070 */
[----:B------:R-:W-:-:S09]  /*78d0*/  SEL R0, R0, 0x7c, P0 ;  /* 0x0000007c00007807 */ /* 0x000fd20000000000 */
.L_x_6310:
[----:B------:R-:W-:Y:S05]  /*78e0*/  BSYNC B0 ;  /* 0x0000000000007941 */ /* 0x000fea0003800000 */
.L_x_6308:
[----:B------:R-:W-:-:S04]  /*78f0*/  LOP3.LUT R4, R25, 0x80000000, RZ, 0xc0, !PT ;  /* 0x8000000019047812 */ /* 0x000fc800078ec0ff */
[----:B------:R-:W-:-:S04]  /*7900*/  SHF.R.U32.HI R5, RZ, 0x18, R4 ;  /* 0x00000018ff057819 */ /* 0x000fc80000011604 */
[----:B------:R-:W-:-:S05]  /*7910*/  LOP3.LUT R5, R0, R5, RZ, 0xfc, !PT ;  /* 0x0000000500057212 */ /* 0x000fca00078efcff */
[----:B------:R1:W-:Y:S01]  /*7920*/  STG.E.U8 desc[UR36][R2.64], R5 ;  /* 0x0000000502007986 */ /* 0x0003e2000c101124 */
[----:B------:R-:W-:Y:S05]  /*7930*/  BRA `(.L_x_6294) ;  /* 0x0000000400b87947 */ /* 0x000fea0003800000 */
.L_x_6304:
[----:B------:R-:W-:-:S05]  /*7940*/  HADD2.F32 R0, -RZ, R25.H0_H0 ;  /* 0x20000019ff007230 */ /* 0x000fca0000004100 */
[----:B------:R-:W-:-:S05]  /*7950*/  F2FP.BF16.F32.PACK_AB R0, RZ, R0 ;  /* 0x00000000ff00723e */ /* 0x000fca00000010ff */
[----:B------:R1:W-:Y:S01]  /*7960*/  STG.E.U16 desc[UR36][R2.64], R0 ;  /* 0x0000000002007986 */ /* 0x0003e2000c101524 */
[----:B------:R-:W-:Y:S05]  /*7970*/  BRA `(.L_x_6294) ;  /* 0x0000000400a87947 */ /* 0x000fea0003800000 */
.L_x_6301:
        /* <DEDUP_REMOVED lines=12> */
.L_x_6313:
        /* <DEDUP_REMOVED lines=17> */
.L_x_6316:
[----:B------:R-:W-:-:S04]  /*7b50*/  LOP3.LUT R0, R25, 0x80000000, RZ, 0xc0, !PT ;  /* 0x8000000019007812 */ /* 0x000fc800078ec0ff */
[----:B------:R-:W-:-:S04]  /*7b60*/  SHF.R.U32.HI R5, RZ, 0x18, R0 ;  /* 0x00000018ff057819 */ /* 0x000fc80000011600 */
[----:B------:R-:W-:-:S04]  /*7b70*/  LOP3.LUT R4, R4, R5, RZ, 0xfc, !PT ;  /* 0x0000000504047212 */ /* 0x000fc800078efcff */
[----:B------:R-:W-:-:S07]  /*7b80*/  PRMT R0, R4, 0x7610, R0 ;  /* 0x0000761004007816 */ /* 0x000fce0000000000 */
.L_x_6315:
[----:B------:R-:W-:Y:S05]  /*7b90*/  BSYNC B0 ;  /* 0x0000000000007941 */ /* 0x000fea0003800000 */
.L_x_6314:
[----:B------:R1:W-:Y:S01]  /*7ba0*/  STG.E.U8 desc[UR36][R2.64], R0 ;  /* 0x0000000002007986 */ /* 0x0003e2000c101124 */
[----:B------:R-:W-:Y:S05]  /*7bb0*/  BRA `(.L_x_6294) ;  /* 0x0000000400187947 */ /* 0x000fea0003800000 */
.L_x_6312:
        /* <DEDUP_REMOVED lines=17> */
.L_x_6319:
[----:B------:R-:W-:-:S04]  /*7cd0*/  LOP3.LUT R0, R25, 0x80000000, RZ, 0xc0, !PT ;  /* 0x8000000019007812 */ /* 0x000fc800078ec0ff */
[----:B------:R-:W-:-:S04]  /*7ce0*/  SHF.R.U32.HI R5, RZ, 0x18, R0 ;  /* 0x00000018ff057819 */ /* 0x000fc80000011600 */
[----:B------:R-:W-:-:S04]  /*7cf0*/  LOP3.LUT R4, R4, R5, RZ, 0xfc, !PT ;  /* 0x0000000504047212 */ /* 0x000fc800078efcff */
[----:B------:R-:W-:-:S07]  /*7d00*/  PRMT R0, R4, 0x7610, R0 ;  /* 0x0000761004007816 */ /* 0x000fce0000000000 */
.L_x_6318:
[----:B------:R-:W-:Y:S05]  /*7d10*/  BSYNC B0 ;  /* 0x0000000000007941 */ /* 0x000fea0003800000 */
.L_x_6317:
[----:B------:R1:W-:Y:S01]  /*7d20*/  STG.E.U8 desc[UR36][R2.64], R0 ;  /* 0x0000000002007986 */ /* 0x0003e2000c101124 */
[----:B------:R-:W-:Y:S05]  /*7d30*/  BRA `(.L_x_6294) ;  /* 0x0000000000b87947 */ /* 0x000fea0003800000 */
.L_x_6311:
        /* <DEDUP_REMOVED lines=22> */
.L_x_6293:
        /* <DEDUP_REMOVED lines=16> */
.L_x_6322:
[----:B------:R-:W-:Y:S05]  /*7fa0*/  BRA `(.L_x_6294) ;  /* 0x00000000001c7947 */ /* 0x000fea0003800000 */
.L_x_6321:
[----:B------:R-:W-:-:S06]  /*7fb0*/  HADD2.F32 R4, -RZ, R25.H0_H0 ;  /* 0x20000019ff047230 */ /* 0x000fcc0000004100 */
[----:B------:R-:W1:Y:S02]  /*7fc0*/  F2I.U64.TRUNC R4, R4 ;  /* 0x0000000400047311 */ /* 0x000e64000020d800 */
[----:B-1----:R1:W-:Y:S01]  /*7fd0*/  STG.E.64 desc[UR36][R2.64], R4 ;  /* 0x0000000402007986 */ /* 0x0023e2000c101b24 */
[----:B------:R-:W-:Y:S05]  /*7fe0*/  BRA `(.L_x_6294) ;  /* 0x00000000000c7947 */ /* 0x000fea0003800000 */
.L_x_6320:
[----:B------:R-:W-:-:S06]  /*7ff0*/  HADD2.F32 R25, -RZ, R25.H0_H0 ;  /* 0x20000019ff197230 */ /* 0x000fcc0000004100 */
[----:B------:R-:W1:Y:S02]  /*8000*/  F2I.FTZ.U32.TRUNC.NTZ R25, R25 ;  /* 0x0000001900197305 */ /* 0x000e64000021f000 */
[----:B-1----:R1:W-:Y:S02]  /*8010*/  STG.E desc[UR36][R2.64], R25 ;  /* 0x0000001902007986 */ /* 0x0023e4000c101924 */
.L_x_6294:
[----:B------:R-:W-:-:S07]  /*8020*/  VIADD R17, R17, 0x80 ;  /* 0x0000008011117836 */ /* 0x000fce0000000000 */
.L_x_6253:
[----:B------:R-:W-:-:S13]  /*8030*/  ISETP.GE.AND P0, PT, R17, R22, PT ;  /* 0x000000161100720c */ /* 0x000fda0003f06270 */
[----:B------:R-:W-:Y:S05]  /*8040*/  @P0 BREAK B6 ;  /* 0x0000000000060942 */ /* 0x000fea0003800000 */
[----:B------:R-:W-:Y:S05]  /*8050*/  @P0 BRA `(.L_x_6288) ;  /* 0x0000000c00f40947 */ /* 0x000fea0003800000 */
[----:B------:R-:W-:Y:S05]  /*8060*/  BSYNC B6 ;  /* 0x0000000000067941 */ /* 0x000fea0003800000 */
.L_x_6252:
        /* <DEDUP_REMOVED lines=18> */
[----:B-----5:R-:W-:-:S06]  /*8190*/  HADD2.F32 R23, -RZ, R23.H0_H0 ;  /* 0x20000017ff177230 */ /* 0x020fcc0000004100 */
[----:B------:R-:W1:Y:S02]  /*81a0*/  F2I.FTZ.TRUNC.NTZ R23, R23 ;  /* 0x0000001700177305 */ /* 0x000e64000021f100 */
[----:B-1----:R1:W-:Y:S01]  /*81b0*/  STG.E.U8 desc[UR36][R2.64], R23 ;  /* 0x0000001702007986 */ /* 0x0023e2000c101124 */
[----:B------:R-:W-:Y:S05]  /*81c0*/  BRA `(.L_x_6328) ;  /* 0x0000000c00947947 */ /* 0x000fea0003800000 */
.L_x_6326:
[----:B-----5:R-:W-:-:S06]  /*81d0*/  HADD2.F32 R5, -RZ, R23.H0_H0 ;  /* 0x20000017ff057230 */ /* 0x020fcc0000004100 */
[----:B------:R-:W1:Y:S02]  /*81e0*/  F2I.S64.TRUNC R4, R5 ;  /* 0x0000000500047311 */ /* 0x000e64000020d900 */
[----:B-1----:R1:W-:Y:S01]  /*81f0*/  STG.E.U8 desc[UR36][R2.64], R4 ;  /* 0x0000000402007986 */ /* 0x0023e2000c101124 */
[----:B------:R-:W-:Y:S05]  /*8200*/  BRA `(.L_x_6328) ;  /* 0x0000000c00847947 */ /* 0x000fea0003800000 */
.L_x_6325:
[----:B------:R-:W-:-:S13]  /*8210*/  ISETP.NE.AND P0, PT, R0, 0x2, PT ;  /* 0x000000020000780c */ /* 0x000fda0003f05270 */
[----:B------:R-:W-:Y:S05]  /*8220*/  @!P0 BRA `(.L_x_6329) ;  /* 0x0000000000308947 */ /* 0x000fea0003800000 */
[----:B------:R-:W-:-:S13]  /*8230*/  ISETP.NE.AND P0, PT, R0, 0x3, PT ;  /* 0x000000030000780c */ /* 0x000fda0003f05270 */
[----:B------:R-:W-:Y:S05]  /*8240*/  @!P0 BRA `(.L_x_6330) ;  /* 0x0000000000188947 */ /* 0x000fea0003800000 */
[----:B------:R-:W-:-:S13]  /*8250*/  ISETP.NE.AND P0, PT, R0, 0x4, PT ;  /* 0x000000040000780c */ /* 0x000fda0003f05270 */
[----:B------:R-:W-:Y:S05]  /*8260*/  @P0 BRA `(.L_x_6327) ;  /* 0x0000000c000c0947 */ /* 0x000fea0003800000 */
[----:B-----5:R-:W-:-:S06]  /*8270*/  HADD2.F32 R4, -RZ, R23.H0_H0 ;  /* 0x20000017ff047230 */ /* 0x020fcc0000004100 */
[----:B------:R-:W1:Y:S02]  /*8280*/  F2I.S64.TRUNC R4, R4 ;  /* 0x0000000400047311 */ /* 0x000e64000020d900 */
[----:B-1----:R1:W-:Y:S01]  /*8290*/  STG.E.64 desc[UR36][R2.64], R4 ;  /* 0x0000000402007986 */ /* 0x0023e2000c101b24 */
[----:B------:R-:W-:Y:S05]  /*82a0*/  BRA `(.L_x_6328) ;  /* 0x0000000c005c7947 */ /* 0x000fea0003800000 */
.L_x_6330:
[----:B-----5:R-:W-:-:S06]  /*82b0*/  HADD2.F32 R23, -RZ, R23.H0_H0 ;  /* 0x20000017ff177230 */ /* 0x020fcc0000004100 */
[----:B------:R-:W1:Y:S02]  /*82c0*/  F2I.FTZ.TRUNC.NTZ R23, R23 ;  /* 0x0000001700177305 */ /* 0x000e64000021f100 */
[----:B-1----:R1:W-:Y:S01]  /*82d0*/  STG.E desc[UR36][R2.64], R23 ;  /* 0x0000001702007986 */ /* 0x0023e2000c101924 */
[----:B------:R-:W-:Y:S05]  /*82e0*/  BRA `(.L_x_6328) ;  /* 0x0000000c004c7947 */ /* 0x000fea0003800000 */
.L_x_6329:
[----:B-----5:R-:W-:-:S06]  /*82f0*/  HADD2.F32 R23, -RZ, R23.H0_H0 ;  /* 0x20000017ff177230 */ /* 0x020fcc0000004100 */
[----:B------:R-:W1:Y:S02]  /*8300*/  F2I.FTZ.TRUNC.NTZ R23, R23 ;  /* 0x0000001700177305 */ /* 0x000e64000021f100 */
[----:B-1----:R1:W-:Y:S01]  /*8310*/  STG.E.U16 desc[UR36][R2.64], R23 ;  /* 0x0000001702007986 */ /* 0x0023e2000c101524 */
[----:B------:R-:W-:Y:S05]  /*8320*/  BRA `(.L_x_6328) ;  /* 0x0000000c003c7947 */ /* 0x000fea0003800000 */
.L_x_6324:
[----:B------:R-:W-:-:S13]  /*8330*/  ISETP.GT.AND P0, PT, R0, 0x6, PT ;  /* 0x000000060000780c */ /* 0x000fda0003f04270 */
[----:B------:R-:W-:Y:S05]  /*8340*/  @P0 BRA `(.L_x_6331) ;  /* 0x0000000000240947 */ /* 0x000fea0003800000 */
[----:B------:R-:W-:-:S13]  /*8350*/  ISETP.NE.AND P0, PT, R0, 0x5, PT ;  /* 0x000000050000780c */ /* 0x000fda0003f05270 */
[----:B------:R-:W-:Y:S05]  /*8360*/  @!P0 BRA `(.L_x_6332) ;  /* 0x0000000000148947 */ /* 0x000fea0003800000 */
[----:B------:R-:W-:-:S13]  /*8370*/  ISETP.NE.AND P0, PT, R0, 0x6, PT ;  /* 0x000000060000780c */ /* 0x000fda0003f05270 */
[----:B------:R-:W-:Y:S05]  /*8380*/  @P0 BRA `(.L_x_6327) ;  /* 0x0000000800c40947 */ /* 0x000fea0003800000 */
[----:B-----5:R-:W-:-:S05]  /*8390*/  HADD2.F32 R23, -RZ, R23.H0_H0 ;  /* 0x20000017ff177230 */ /* 0x020fca0000004100 */
[----:B------:R2:W-:Y:S01]  /*83a0*/  STG.E desc[UR36][R2.64], R23 ;  /* 0x0000001702007986 */ /* 0x0005e2000c101924 */
[----:B------:R-:W-:Y:S05]  /*83b0*/  BRA `(.L_x_6328) ;  /* 0x0000000c00187947 */ /* 0x000fea0003800000 */
.L_x_6332:
[----:B-----5:R1:W-:Y:S01]  /*83c0*/  STG.E.U16 desc[UR36][R2.64], R23 ;  /* 0x0000001702007986 */ /* 0x0203e2000c101524 */
[----:B------:R-:W-:Y:S05]  /*83d0*/  BRA `(.L_x_6328) ;  /* 0x0000000c00107947 */ /* 0x000fea0003800000 */
.L_x_6331:
[----:B------:R-:W-:-:S13]  /*83e0*/  ISETP.NE.AND P0, PT, R0, 0x7, PT ;  /* 0x000000070000780c */ /* 0x000fda0003f05270 */
[----:B------:R-:W-:Y:S05]  /*83f0*/  @!P0 BRA `(.L_x_6333) ;  /* 0x0000000000348947 */ /* 0x000fea0003800000 */
[----:B------:R-:W-:-:S13]  /*8400*/  ISETP.NE.AND P0, PT, R0, 0x8, PT ;  /* 0x000000080000780c */ /* 0x000fda0003f05270 */
[----:B------:R-:W-:Y:S05]  /*8410*/  @!P0 BRA `(.L_x_6334) ;  /* 0x0000000000188947 */ /* 0x000fea0003800000 */
[----:B------:R-:W-:-:S13]  /*8420*/  ISETP.NE.AND P0, PT, R0, 0x9, PT ;  /* 0x000000090000780c */ /* 0x000fda0003f05270 */
[----:B------:R-:W-:Y:S05]  /*8430*/  @P0 BRA `(.L_x_6327) ;  /* 0x0000000800980947 */ /* 0x000fea0003800000 */
[----:B-----5:R-:W-:Y:S02]  /*8440*/  HADD2.F32 R4, -RZ, R23.H0_H0 ;  /* 0x20000017ff047230 */ /* 0x020fe40000004100 */
[----:B------:R-:W-:-:S05]  /*8450*/  IMAD.MOV.U32 R5, RZ, RZ, RZ ;  /* 0x000000ffff057224 */ /* 0x000fca00078e00ff */
[----:B------:R3:W-:Y:S01]  /*8460*/  STG.E.64 desc[UR36][R2.64], R4 ;  /* 0x0000000402007986 */ /* 0x0007e2000c101b24 */
[----:B------:R-:W-:Y:S05]  /*8470*/  BRA `(.L_x_6328) ;  /* 0x0000000800e87947 */ /* 0x000fea0003800000 */
.L_x_6334:
[----:B-----5:R-:W-:-:S05]  /*8480*/  HADD2.F32 R0, -RZ, R23.H0_H0 ;  /* 0x20000017ff007230 */ /* 0x020fca0000004100 */
[----:B------:R-:W-:-:S04]  /*8490*/  F2FP.F16.F32.PACK_AB R0, RZ, R0 ;  /* 0x00000000ff00723e */ /* 0x000fc800000000ff */
[----:B------:R-:W-:-:S05]  /*84a0*/  PRMT R0, R0, 0x5410, RZ ;  /* 0x0000541000007816 */ /* 0x000fca00000000ff */
[----:B------:R4:W-:Y:S01]  /*84b0*/  STG.E desc[UR36][R2.64], R0 ;  /* 0x0000000002007986 */ /* 0x0009e2000c101924 */
[----:B------:R-:W-:Y:S05]  /*84c0*/  BRA `(.L_x_6328) ;  /* 0x0000000800d47947 */ /* 0x000fea0003800000 */
.L_x_6333:
[----:B-----5:R-:W-:-:S05]  /*84d0*/  HADD2.F32 R4, -RZ, R23.H0_H0 ;  /* 0x20000017ff047230 */ /* 0x020fca0000004100 */
[----:B------:R-:W-:-:S06]  /*84e0*/  FMUL.FTZ R4, R4, 1 ;  /* 0x3f80000004047820 */ /* 0x000fcc0000410000 */
[----:B------:R-:W1:Y:S02]  /*84f0*/  F2F.F64.F32 R4, R4 ;  /* 0x0000000400047310 */ /* 0x000e640000201800 */
[----:B-1----:R1:W-:Y:S01]  /*8500*/  STG.E.64 desc[UR36][R2.64], R4 ;  /* 0x0000000402007986 */ /* 0x0023e2000c101b24 */
[----:B------:R-:W-:Y:S05]  /*8510*/  BRA `(.L_x_6328) ;  /* 0x0000000800c07947 */ /* 0x000fea0003800000 */
.L_x_6323:
        /* <DEDUP_REMOVED lines=8> */
[----:B-----5:R-:W-:-:S05]  /*85a0*/  HADD2.F32 R23, -RZ, R23.H0_H0 ;  /* 0x20000017ff177230 */ /* 0x020fca0000004100 */
[----:B------:R-:W-:-:S04]  /*85b0*/  FSETP.NEU.FTZ.AND P0, PT, R23, RZ, PT ;  /* 0x000000ff1700720b */ /* 0x000fc80003f1d000 */
[----:B------:R-:W-:-:S05]  /*85c0*/  SEL R5, RZ, 0x1, !P0 ;  /* 0x00000001ff057807 */ /* 0x000fca0004000000 */
[----:B------:R1:W-:Y:S01]  /*85d0*/  STG.E.U8 desc[UR36][R2.64], R5 ;  /* 0x0000000502007986 */ /* 0x0003e2000c101124 */
[----:B------:R-:W-:Y:S05]  /*85e0*/  BRA `(.L_x_6328) ;  /* 0x00000008008c7947 */ /* 0x000fea0003800000 */
.L_x_6337:
[----:B-----5:R-:W-:Y:S01]  /*85f0*/  HADD2.F32 R23, -RZ, R23.H0_H0 ;  /* 0x20000017ff177230 */ /* 0x020fe20000004100 */
[----:B------:R-:W-:-:S04]  /*8600*/  CS2R R6, SRZ ;  /* 0x0000000000067805 */ /* 0x000fc8000001ff00 */
[----:B------:R-:W-:-:S06]  /*8610*/  FMUL.FTZ R4, R23, 1 ;  /* 0x3f80000017047820 */ /* 0x000fcc0000410000 */
[----:B------:R-:W1:Y:S02]  /*8620*/  F2F.F64.F32 R4, R4 ;  /* 0x0000000400047310 */ /* 0x000e640000201800 */
[----:B-1----:R1:W-:Y:S01]  /*8630*/  STG.E.128 desc[UR36][R2.64], R4 ;  /* 0x0000000402007986 */ /* 0x0023e2000c101d24 */
[----:B------:R-:W-:Y:S05]  /*8640*/  BRA `(.L_x_6328) ;  /* 0x0000000800747947 */ /* 0x000fea0003800000 */
.L_x_6336:
[----:B------:R-:W-:-:S13]  /*8650*/  ISETP.NE.AND P0, PT, R0, 0xf, PT ;  /* 0x0000000f0000780c */ /* 0x000fda0003f05270 */
[----:B------:R-:W-:Y:S05]  /*8660*/  @!P0 BRA `(.L_x_6338) ;  /* 0x0000000000b48947 */ /* 0x000fea0003800000 */
[----:B------:R-:W-:-:S13]  /*8670*/  ISETP.NE.AND P0, PT, R0, 0x17, PT ;  /* 0x000000170000780c */ /* 0x000fda0003f05270 */
[----:B------:R-:W-:Y:S05]  /*8680*/  @!P0 BRA `(.L_x_6339) ;  /* 0x0000000000548947 */ /* 0x000fea0003800000 */
[----:B------:R-:W-:-:S13]  /*8690*/  ISETP.NE.AND P0, PT, R0, 0x18, PT ;  /* 0x000000180000780c */ /* 0x000fda0003f05270 */
[----:B------:R-:W-:Y:S05]  /*86a0*/  @P0 BRA `(.L_x_6327) ;  /* 0x0000000400fc0947 */ /* 0x000fea0003800000 */
[----:B-----5:R-:W-:Y:S01]  /*86b0*/  HADD2.F32 R23, -RZ, R23.H0_H0 ;  /* 0x20000017ff177230 */ /* 0x020fe20000004100 */
        /* <DEDUP_REMOVED lines=14> */
.L_x_6341:
[----:B------:R-:W-:Y:S05]  /*87a0*/  BSYNC B0 ;  /* 0x0000000000007941 */ /* 0x000fea0003800000 */
.L_x_6340:
[----:B------:R-:W-:-:S05]  /*87b0*/  LOP3.LUT R5, R0, R5, RZ, 0xfc, !PT ;  /* 0x0000000500057212 */ /* 0x000fca00078efcff */
[----:B------:R1:W-:Y:S01]  /*87c0*/  STG.E.U8 desc[UR36][R2.64], R5 ;  /* 0x0000000502007986 */ /* 0x0003e2000c101124 */
[----:B------:R-:W-:Y:S05]  /*87d0*/  BRA `(.L_x_6328) ;  /* 0x0000000800107947 */ /* 0x000fea0003800000 */
.L_x_6339:
[----:B-----5:R-:W-:Y:S01]  /*87e0*/  HADD2.F32 R23, -RZ, R23.H0_H0 ;  /* 0x20000017ff177230 */ /* 0x020fe20000004100 */
        /* <DEDUP_REMOVED lines=12> */
.L_x_6343:
[----:B------:R-:W-:Y:S01]  /*88b0*/  IMAD.MOV.U32 R0, RZ, RZ, 0x7f ;  /* 0x0000007fff007424 */ /* 0x000fe200078e00ff */
[----:B------:R-:W-:-:S04]  /*88c0*/  ISETP.GT.U32.AND P0, PT, R4, 0x7f800000, PT ;  /* 0x7f8000000400780c */ /* 0x000fc80003f04070 */
[----:B------:R-:W-:-:S09]  /*88d0*/  SEL R0, R0, 0x7c, P0 ;  /* 0x0000007c00007807 */ /* 0x000fd20000000000 */
.L_x_6344:
[----:B------:R-:W-:Y:S05]  /*88e0*/  BSYNC B0 ;  /* 0x0000000000007941 */ /* 0x000fea0003800000 */
.L_x_6342:
[----:B------:R-:W-:-:S04]  /*88f0*/  LOP3.LUT R4, R23, 0x80000000, RZ, 0xc0, !PT ;  /* 0x8000000017047812 */ /* 0x000fc800078ec0ff */
[----:B------:R-:W-:-:S04]  /*8900*/  SHF.R.U32.HI R5, RZ, 0x18, R4 ;  /* 0x00000018ff057819 */ /* 0x000fc80000011604 */
[----:B------:R-:W-:-:S05]  /*8910*/  LOP3.LUT R5, R0, R5, RZ, 0xfc, !PT ;  /* 0x0000000500057212 */ /* 0x000fca00078efcff */
[----:B------:R1:W-:Y:S01]  /*8920*/  STG.E.U8 desc[UR36][R2.64], R5 ;  /* 0x0000000502007986 */ /* 0x0003e2000c101124 */
[----:B------:R-:W-:Y:S05]  /*8930*/  BRA `(.L_x_6328) ;  /* 0x0000000400b87947 */ /* 0x000fea0003800000 */
.L_x_6338:
[----:B-----5:R-:W-:-:S05]  /*8940*/  HADD2.F32 R0, -RZ, R23.H0_H0 ;  /* 0x20000017ff007230 */ /* 0x020fca0000004100 */
[----:B------:R-:W-:-:S05]  /*8950*/  F2FP.BF16.F32.PACK_AB R0, RZ, R0 ;  /* 0x00000000ff00723e */ /* 0x000fca00000010ff */
[----:B------:R1:W-:Y:S01]  /*8960*/  STG.E.U16 desc[UR36][R2.64], R0 ;  /* 0x0000000002007986 */ /* 0x0003e2000c101524 */
[----:B------:R-:W-:Y:S05]  /*8970*/  BRA `(.L_x_6328) ;  /* 0x0000000400a87947 */ /* 0x000fea0003800000 */
.L_x_6335:
        /* <DEDUP_REMOVED lines=8> */
[----:B-----5:R-:W-:-:S06]  /*8a00*/  HADD2.F32 R5, -RZ, R23.H0_H0 ;  /* 0x20000017ff057230 */ /* 0x020fcc0000004100 */
[----:B------:R-:W1:Y:S02]  /*8a10*/  F2I.FTZ.U32.TRUNC.NTZ R5, R5 ;  /* 0x0000000500057305 */ /* 0x000e64000021f000 */
[----:B-1----:R1:W-:Y:S01]  /*8a20*/  STG.E.U16 desc[UR36][R2.64], R5 ;  /* 0x0000000502007986 */ /* 0x0023e2000c101524 */
[----:B------:R-:W-:Y:S05]  /*8a30*/  BRA `(.L_x_6328) ;  /* 0x0000000400787947 */ /* 0x000fea0003800000 */
.L_x_6347:
[----:B-----5:R-:W-:Y:S01]  /*8a40*/  HADD2.F32 R23, -RZ, R23.H0_H0 ;  /* 0x20000017ff177230 */ /* 0x020fe20000004100 */
        /* <DEDUP_REMOVED lines=16> */
.L_x_6350:
[----:B------:R-:W-:-:S04]  /*8b50*/  LOP3.LUT R0, R23, 0x80000000, RZ, 0xc0, !PT ;  /* 0x8000000017007812 */ /* 0x000fc800078ec0ff */
[----:B------:R-:W-:-:S04]  /*8b60*/  SHF.R.U32.HI R5, RZ, 0x18, R0 ;  /* 0x00000018ff057819 */ /* 0x000fc80000011600 */
[----:B------:R-:W-:-:S04]  /*8b70*/  LOP3.LUT R4, R4, R5, RZ, 0xfc, !PT ;  /* 0x0000000504047212 */ /* 0x000fc800078efcff */
[----:B------:R-:W-:-:S07]  /*8b80*/  PRMT R0, R4, 0x7610, R0 ;  /* 0x0000761004007816 */ /* 0x000fce0000000000 */
.L_x_6349:
[----:B------:R-:W-:Y:S05]  /*8b90*/  BSYNC B0 ;  /* 0x0000000000007941 */ /* 0x000fea0003800000 */
.L_x_6348:
[----:B------:R1:W-:Y:S01]  /*8ba0*/  STG.E.U8 desc[UR36][R2.64], R0 ;  /* 0x0000000002007986 */ /* 0x0003e2000c101124 */
[----:B------:R-:W-:Y:S05]  /*8bb0*/  BRA `(.L_x_6328) ;  /* 0x0000000400187947 */ /* 0x000fea0003800000 */
.L_x_6346:
        /* <DEDUP_REMOVED lines=17> */
.L_x_6353:
[----:B------:R-:W-:-:S04]  /*8cd0*/  LOP3.LUT R0, R23, 0x80000000, RZ, 0xc0, !PT ;  /* 0x8000000017007812 */ /* 0x000fc800078ec0ff */
[----:B------:R-:W-:-:S04]  /*8ce0*/  SHF.R.U32.HI R5, RZ, 0x18, R0 ;  /* 0x00000018ff057819 */ /* 0x000fc80000011600 */
[----:B------:R-:W-:-:S04]  /*8cf0*/  LOP3.LUT R4, R4, R5, RZ, 0xfc, !PT ;  /* 0x0000000504047212 */ /* 0x000fc800078efcff */
[----:B------:R-:W-:-:S07]  /*8d00*/  PRMT R0, R4, 0x7610, R0 ;  /* 0x0000761004007816 */ /* 0x000fce0000000000 */
.L_x_6352:
[----:B------:R-:W-:Y:S05]  /*8d10*/  BSYNC B0 ;  /* 0x0000000000007941 */ /* 0x000fea0003800000 */
.L_x_6351:
[----:B------:R1:W-:Y:S01]  /*8d20*/  STG.E.U8 desc[UR36][R2.64], R0 ;  /* 0x0000000002007986 */ /* 0x0003e2000c101124 */
[----:B------:R-:W-:Y:S05]  /*8d30*/  BRA `(.L_x_6328) ;  /* 0x0000000000b87947 */ /* 0x000fea0003800000 */
.L_x_6345:
[----:B------:R-:W-:-:S13]  /*8d40*/  ISETP.NE.AND P0, PT, R0, 0x1c, PT ;  /* 0x0000001c0000780c */ /* 0x000fda0003f05270 */
[----:B------:R-:W-:Y:S05]  /*8d50*/  @!P0 BRA `(.L_x_6354) ;  /* 0x0000000000a48947 */ /* 0x000fea0003800000 */
[----:B------:R-:W-:-:S13]  /*8d60*/  ISETP.NE.AND P0, PT, R0, 0x1d, PT ;  /* 0x0000001d0000780c */ /* 0x000fda0003f05270 */
[----:B------:R-:W-:Y:S05]  /*8d70*/  @!P0 BRA `(.L_x_6355) ;  /* 0x00000000008c8947 */ /* 0x000fea0003800000 */
[----:B------:R-:W-:-:S13]  /*8d80*/  ISETP.NE.AND P0, PT, R0, 0x2c, PT ;  /* 0x0000002c0000780c */ /* 0x000fda0003f05270 */
[----:B------:R-:W-:Y:S05]  /*8d90*/  @P0 BRA `(.L_x_6327) ;  /* 0x0000000000400947 */ /* 0x000fea0003800000 */
[----:B-----5:R-:W-:Y:S02]  /*8da0*/  HADD2.F32 R23, -RZ, R23.H0_H0 ;  /* 0x20000017ff177230 */ /* 0x020fe40000004100 */
        /* <DEDUP_REMOVED lines=15> */
.L_x_6327:
        /* <DEDUP_REMOVED lines=16> */
.L_x_6356:
[----:B------:R-:W-:Y:S05]  /*8fa0*/  BRA `(.L_x_6328) ;  /* 0x00000000001c7947 */ /* 0x000fea0003800000 */
.L_x_6355:
[----:B-----5:R-:W-:-:S06]  /*8fb0*/  HADD2.F32 R4, -RZ, R23.H0_H0 ;  /* 0x20000017ff047230 */ /* 0x020fcc0000004100 */
[----:B------:R-:W1:Y:S02]  /*8fc0*/  F2I.U64.TRUNC R4, R4 ;  /* 0x0000000400047311 */ /* 0x000e64000020d800 */
[----:B-1----:R1:W-:Y:S01]  /*8fd0*/  STG.E.64 desc[UR36][R2.64], R4 ;  /* 0x0000000402007986 */ /* 0x0023e2000c101b24 */
[----:B------:R-:W-:Y:S05]  /*8fe0*/  BRA `(.L_x_6328) ;  /* 0x00000000000c7947 */ /* 0x000fea0003800000 */
.L_x_6354:
[----:B-----5:R-:W-:-:S06]  /*8ff0*/  HADD2.F32 R23, -RZ, R23.H0_H0 ;  /* 0x20000017ff177230 */ /* 0x020fcc0000004100 */
[----:B------:R-:W1:Y:S02]  /*9000*/  F2I.FTZ.U32.TRUNC.NTZ R23, R23 ;  /* 0x0000001700177305 */ /* 0x000e64000021f000 */
[----:B-1----:R1:W-:Y:S02]  /*9010*/  STG.E desc[UR36][R2.64], R23 ;  /* 0x0000001702007986 */ /* 0x0023e4000c101924 */
.L_x_6328:
[----:B------:R-:W-:-:S07]  /*9020*/  VIADD R17, R17, 0x80 ;  /* 0x0000008011117836 */ /* 0x000fce0000000000 */
.L_x_6288:
[----:B------:R-:W-:Y:S05]  /*9030*/  BSYNC B7 ;  /* 0x0000000000077941 */ /* 0x000fea0003800000 */
.L_x_6251:
[----:B------:R-:W-:-:S13]  /*9040*/  ISETP.GE.AND P0, PT, R17, R22, PT ;  /* 0x000000161100720c */ /* 0x000fda0003f06270 */
[----:B------:R-:W-:Y:S05]  /*9050*/  @P0 EXIT ;  /* 0x000000000000094d */ /* 0x000fea0003800000 */
[----:B-1234-:R-:W1:Y:S01]  /*9060*/  LDC.64 R2, c[0x0][0x218] ;  /* 0x00008600ff027b82 */ /* 0x01ee620000000a00 */
[----:B------:R-:W-:Y:S01]  /*9070*/  PRMT R0, R18, 0x9910, RZ ;  /* 0x0000991012007816 */ /* 0x000fe200000000ff */
[----:B------:R-:W-:Y:S01]  /*9080*/  IMAD R16, R16, 0x200, R17 ;  /* 0x0000020010107824 */ /* 0x000fe200078e0211 */
[----:B------:R-:W-:Y:S02]  /*9090*/  ULDC UR4, c[0x0][0x238] ;  /* 0x00008e0000047ab9 */ /* 0x000fe40000000800 */
[----:B------:R-:W-:Y:S01]  /*90a0*/  ISETP.GT.AND P1, PT, R0, 0x9, PT ;  /* 0x000000090000780c */ /* 0x000fe20003f24270 */
[----:B------:R-:W-:-:S05]  /*90b0*/  IMAD R5, R16, UR4, RZ ;  /* 0x0000000410057c24 */ /* 0x000fca000f8e02ff */
        /* <DEDUP_REMOVED lines=13> */
[----:B-1----:R-:W-:Y:S01]  /*9190*/  STG.E.U8 desc[UR36][R2.64], R19 ;  /* 0x0000001302007986 */ /* 0x002fe2000c101124 */
[----:B------:R-:W-:Y:S05]  /*91a0*/  EXIT ;  /* 0x000000000000794d */ /* 0x000fea0003800000 */
.L_x_6360:
[----:B-----5:R-:W-:-:S06]  /*91b0*/  HADD2.F32 R5, -RZ, R19.H0_H0 ;  /* 0x20000013ff057230 */ /* 0x020fcc0000004100 */
[----:B------:R-:W1:Y:S02]  /*91c0*/  F2I.S64.TRUNC R4, R5 ;  /* 0x0000000500047311 */ /* 0x000e64000020d900 */
[----:B-1----:R-:W-:Y:S01]  /*91d0*/  STG.E.U8 desc[UR36][R2.64], R4 ;  /* 0x0000000402007986 */ /* 0x002fe2000c101124 */
[----:B------:R-:W-:Y:S05]  /*91e0*/  EXIT ;  /* 0x000000000000794d */ /* 0x000fea0003800000 */
.L_x_6359:
        /* <DEDUP_REMOVED lines=8> */
[----:B-1----:R-:W-:Y:S01]  /*9270*/  STG.E.64 desc[UR36][R2.64], R4 ;  /* 0x0000000402007986 */ /* 0x002fe2000c101b24 */
[----:B------:R-:W-:Y:S05]  /*9280*/  EXIT ;  /* 0x000000000000794d */ /* 0x000fea0003800000 */
.L_x_6363:
[----:B-----5:R-:W-:-:S06]  /*9290*/  HADD2.F32 R19, -RZ, R19.H0_H0 ;  /* 0x20000013ff137230 */ /* 0x020fcc0000004100 */
[----:B------:R-:W1:Y:S02]  /*92a0*/  F2I.FTZ.TRUNC.NTZ R19, R19 ;  /* 0x0000001300137305 */ /* 0x000e64000021f100 */
[----:B-1----:R-:W-:Y:S01]  /*92b0*/  STG.E desc[UR36][R2.64], R19 ;  /* 0x0000001302007986 */ /* 0x002fe2000c101924 */
[----:B------:R-:W-:Y:S05]  /*92c0*/  EXIT ;  /* 0x000000000000794d */ /* 0x000fea0003800000 */
.L_x_6362:
[----:B-----5:R-:W-:-:S06]  /*92d0*/  HADD2.F32 R19, -RZ, R19.H0_H0 ;  /* 0x20000013ff137230 */ /* 0x020fcc0000004100 */
[----:B------:R-:W1:Y:S02]  /*92e0*/  F2I.FTZ.TRUNC.NTZ R19, R19 ;  /* 0x0000001300137305 */ /* 0x000e64000021f100 */
[----:B-1----:R-:W-:Y:S01]  /*92f0*/  STG.E.U16 desc[UR36][R2.64], R19 ;  /* 0x0000001302007986 */ /* 0x002fe2000c101524 */
[----:B------:R-:W-:Y:S05]  /*9300*/  EXIT ;  /* 0x000000000000794d */ /* 0x000fea0003800000 */
.L_x_6358:
[----:B------:R-:W-:-:S13]  /*9310*/  ISETP.GT.AND P0, PT, R0, 0x6, PT ;  /* 0x000000060000780c */ /* 0x000fda0003f04270 */
[----:B------:R-:W-:Y:S05]  /*9320*/  @P0 BRA `(.L_x_6364) ;  /* 0x0000000000240947 */ /* 0x000fea0003800000 */
[----:B------:R-:W-:-:S13]  /*9330*/  ISETP.NE.AND P0, PT, R0, 0x5, PT ;  /* 0x000000050000780c */ /* 0x000fda0003f05270 */
[----:B------:R-:W-:Y:S05]  /*9340*/  @!P0 BRA `(.L_x_6365) ;  /* 0x0000000000148947 */ /* 0x000fea0003800000 */
[----:B------:R-:W-:-:S13]  /*9350*/  ISETP.NE.AND P0, PT, R0, 0x6, PT ;  /* 0x000000060000780c */ /* 0x000fda0003f05270 */
[----:B------:R-:W-:Y:S05]  /*9360*/  @P0 BRA `(.L_x_6361) ;  /* 0x0000000800c40947 */ /* 0x000fea0003800000 */
[----:B-----5:R-:W-:-:S05]  /*9370*/  HADD2.F32 R19, -RZ, R19.H0_H0 ;  /* 0x20000013ff137230 */ /* 0x020fca0000004100 */
[----:B------:R-:W-:Y:S01]  /*9380*/  STG.E desc[UR36][R2.64], R19 ;  /* 0x0000001302007986 */ /* 0x000fe2000c101924 */
[----:B------:R-:W-:Y:S05]  /*9390*/  EXIT ;  /* 0x000000000000794d */ /* 0x000fea0003800000 */
.L_x_6365:
[----:B-----5:R-:W-:Y:S01]  /*93a0*/  STG.E.U16 desc[UR36][R2.64], R19 ;  /* 0x0000001302007986 */ /* 0x020fe2000c101524 */
[----:B------:R-:W-:Y:S05]  /*93b0*/  EXIT ;  /* 0x000000000000794d */ /* 0x000fea0003800000 */
.L_x_6364:
        /* <DEDUP_REMOVED lines=8> */
[----:B------:R-:W-:Y:S01]  /*9440*/  STG.E.64 desc[UR36][R2.64], R4 ;  /* 0x0000000402007986 */ /* 0x000fe2000c101b24 */
[----:B------:R-:W-:Y:S05]  /*9450*/  EXIT ;  /* 0x000000000000794d */ /* 0x000fea0003800000 */
.L_x_6367:
[----:B-----5:R-:W-:-:S05]  /*9460*/  HADD2.F32 R0, -RZ, R19.H0_H0 ;  /* 0x20000013ff007230 */ /* 0x020fca0000004100 */
[----:B------:R-:W-:-:S04]  /*9470*/  F2FP.F16.F32.PACK_AB R0, RZ, R0 ;  /* 0x00000000ff00723e */ /* 0x000fc800000000ff */
[----:B------:R-:W-:-:S05]  /*9480*/  PRMT R0, R0, 0x5410, RZ ;  /* 0x0000541000007816 */ /* 0x000fca00000000ff */
[----:B------:R-:W-:Y:S01]  /*9490*/  STG.E desc[UR36][R2.64], R0 ;  /* 0x0000000002007986 */ /* 0x000fe2000c101924 */
[----:B------:R-:W-:Y:S05]  /*94a0*/  EXIT ;  /* 0x000000000000794d */ /* 0x000fea0003800000 */
.L_x_6366:
[----:B-----5:R-:W-:-:S05]  /*94b0*/  HADD2.F32 R4, -RZ, R19.H0_H0 ;  /* 0x20000013ff047230 */ /* 0x020fca0000004100 */
[----:B------:R-:W-:-:S06]  /*94c0*/  FMUL.FTZ R4, R4, 1 ;  /* 0x3f80000004047820 */ /* 0x000fcc0000410000 */
[----:B------:R-:W1:Y:S02]  /*94d0*/  F2F.F64.F32 R4, R4 ;  /* 0x0000000400047310 */ /* 0x000e640000201800 */
[----:B-1----:R-:W-:Y:S01]  /*94e0*/  STG.E.64 desc[UR36][R2.64], R4 ;  /* 0x0000000402007986 */ /* 0x002fe2000c101b24 */
[----:B------:R-:W-:Y:S05]  /*94f0*/  EXIT ;  /* 0x000000000000794d */ /* 0x000fea0003800000 */
.L_x_6357:
        /* <DEDUP_REMOVED lines=11> */
[----:B------:R-:W-:Y:S01]  /*95b0*/  STG.E.U8 desc[UR36][R2.64], R5 ;  /* 0x0000000502007986 */ /* 0x000fe2000c101124 */
[----:B------:R-:W-:Y:S05]  /*95c0*/  EXIT ;  /* 0x000000000000794d */ /* 0x000fea0003800000 */
.L_x_6370:
[----:B-----5:R-:W-:Y:S01]  /*95d0*/  HADD2.F32 R19, -RZ, R19.H0_H0 ;  /* 0x20000013ff137230 */ /* 0x020fe20000004100 */
[----:B------:R-:W-:-:S04]  /*95e0*/  CS2R R6, SRZ ;  /* 0x0000000000067805 */ /* 0x000fc8000001ff00 */
[----:B------:R-:W-:-:S06]  /*95f0*/  FMUL.FTZ R4, R19, 1 ;  /* 0x3f80000013047820 */ /* 0x000fcc0000410000 */
[----:B------:R-:W1:Y:S02]  /*9600*/  F2F.F64.F32 R4, R4 ;  /* 0x0000000400047310 */ /* 0x000e640000201800 */
[----:B-1----:R-:W-:Y:S01]  /*9610*/  STG.E.128 desc[UR36][R2.64], R4 ;  /* 0x0000000402007986 */ /* 0x002fe2000c101d24 */
[----:B------:R-:W-:Y:S05]  /*9620*/  EXIT ;  /* 0x000000000000794d */ /* 0x000fea0003800000 */
.L_x_6369:
        /* <DEDUP_REMOVED lines=21> */
.L_x_6374:
[----:B------:R-:W-:Y:S05]  /*9780*/  BSYNC B0 ;  /* 0x0000000000007941 */ /* 0x000fea0003800000 */
.L_x_6373:
[----:B------:R-:W-:-:S05]  /*9790*/  LOP3.LUT R5, R0, R5, RZ, 0xfc, !PT ;  /* 0x0000000500057212 */ /* 0x000fca00078efcff */
[----:B------:R-:W-:Y:S01]  /*97a0*/  STG.E.U8 desc[UR36][R2.64], R5 ;  /* 0x0000000502007986 */ /* 0x000fe2000c101124 */
[----:B------:R-:W-:Y:S05]  /*97b0*/  EXIT ;  /* 0x000000000000794d */ /* 0x000fea0003800000 */
.L_x_6372:
        /* <DEDUP_REMOVED lines=13> */
.L_x_6376:
[----:B------:R-:W-:Y:S01]  /*9890*/  IMAD.MOV.U32 R0, RZ, RZ, 0x7f ;  /* 0x0000007fff007424 */ /* 0x000fe200078e00ff */
[----:B------:R-:W-:-:S04]  /*98a0*/  ISETP.GT.U32.AND P0, PT, R4, 0x7f800000, PT ;  /* 0x7f8000000400780c */ /* 0x000fc80003f04070 */
[----:B------:R-:W-:-:S09]  /*98b0*/  SEL R0, R0, 0x7c, P0 ;  /* 0x0000007c00007807 */ /* 0x000fd20000000000 */
.L_x_6377:
[----:B------:R-:W-:Y:S05]  /*98c0*/  BSYNC B0 ;  /* 0x0000000000007941 */ /* 0x000fea0003800000 */
.L_x_6375:
[----:B------:R-:W-:-:S04]  /*98d0*/  LOP3.LUT R4, R19, 0x80000000, RZ, 0xc0, !PT ;  /* 0x8000000013047812 */ /* 0x000fc800078ec0ff */
[----:B------:R-:W-:-:S04]  /*98e0*/  SHF.R.U32.HI R5, RZ, 0x18, R4 ;  /* 0x00000018ff057819 */ /* 0x000fc80000011604 */
[----:B------:R-:W-:-:S05]  /*98f0*/  LOP3.LUT R5, R0, R5, RZ, 0xfc, !PT ;  /* 0x0000000500057212 */ /* 0x000fca00078efcff */
[----:B------:R-:W-:Y:S01]  /*9900*/  STG.E.U8 desc[UR36][R2.64], R5 ;  /* 0x0000000502007986 */ /* 0x000fe2000c101124 */
[----:B------:R-:W-:Y:S05]  /*9910*/  EXIT ;  /* 0x000000000000794d */ /* 0x000fea0003800000 */
.L_x_6371:
[----:B-----5:R-:W-:-:S05]  /*9920*/  HADD2.F32 R0, -RZ, R19.H0_H0 ;  /* 0x20000013ff007230 */ /* 0x020fca0000004100 */
[----:B------:R-:W-:-:S05]  /*9930*/  F2FP.BF16.F32.PACK_AB R0, RZ, R0 ;  /* 0x00000000ff00723e */ /* 0x000fca00000010ff */
[----:B------:R-:W-:Y:S01]  /*9940*/  STG.E.U16 desc[UR36][R2.64], R0 ;  /* 0x0000000002007986 */ /* 0x000fe2000c101524 */
[----:B------:R-:W-:Y:S05]  /*9950*/  EXIT ;  /* 0x000000000000794d */ /* 0x000fea0003800000 */
.L_x_6368:
        /* <DEDUP_REMOVED lines=10> */
[----:B-1----:R-:W-:Y:S01]  /*9a00*/  STG.E.U16 desc[UR36][R2.64], R5 ;  /* 0x0000000502007986 */ /* 0x002fe2000c101524 */
[----:B------:R-:W-:Y:S05]  /*9a10*/  EXIT ;  /* 0x000000000000794d */ /* 0x000fea0003800000 */
.L_x_6380:
        /* <DEDUP_REMOVED lines=17> */
.L_x_6383:
[----:B------:R-:W-:-:S04]  /*9b30*/  LOP3.LUT R0, R19, 0x80000000, RZ, 0xc0, !PT ;  /* 0x8000000013007812 */ /* 0x000fc800078ec0ff */
[----:B------:R-:W-:-:S04]  /*9b40*/  SHF.R.U32.HI R5, RZ, 0x18, R0 ;  /* 0x00000018ff057819 */ /* 0x000fc80000011600 */
[----:B------:R-:W-:-:S04]  /*9b50*/  LOP3.LUT R4, R4, R5, RZ, 0xfc, !PT ;  /* 0x0000000504047212 */ /* 0x000fc800078efcff */
[----:B------:R-:W-:-:S07]  /*9b60*/  PRMT R0, R4, 0x7610, R0 ;  /* 0x0000761004007816 */ /* 0x000fce0000000000 */
.L_x_6382:
[----:B------:R-:W-:Y:S05]  /*9b70*/  BSYNC B0 ;  /* 0x0000000000007941 */ /* 0x000fea0003800000 */
.L_x_6381:
[----:B------:R-:W-:Y:S01]  /*9b80*/  STG.E.U8 desc[UR36][R2.64], R0 ;  /* 0x0000000002007986 */ /* 0x000fe2000c101124 */
[----:B------:R-:W-:Y:S05]  /*9b90*/  EXIT ;  /* 0x000000000000794d */ /* 0x000fea0003800000 */
.L_x_6379:
        /* <DEDUP_REMOVED lines=17> */
.L_x_6386:
[----:B------:R-:W-:-:S04]  /*9cb0*/  LOP3.LUT R0, R19, 0x80000000, RZ, 0xc0, !PT ;  /* 0x8000000013007812 */ /* 0x000fc800078ec0ff */
[----:B------:R-:W-:-:S04]  /*9cc0*/  SHF.R.U32.HI R5, RZ, 0x18, R0 ;  /* 0x00000018ff057819 */ /* 0x000fc80000011600 */
[----:B------:R-:W-:-:S04]  /*9cd0*/  LOP3.LUT R4, R4, R5, RZ, 0xfc, !PT ;  /* 0x0000000504047212 */ /* 0x000fc800078efcff */
[----:B------:R-:W-:-:S07]  /*9ce0*/  PRMT R0, R4, 0x7610, R0 ;  /* 0x0000761004007816 */ /* 0x000fce0000000000 */
.L_x_6385:
[----:B------:R-:W-:Y:S05]  /*9cf0*/  BSYNC B0 ;  /* 0x0000000000007941 */ /* 0x000fea0003800000 */
.L_x_6384:
[----:B------:R-:W-:Y:S01]  /*9d00*/  STG.E.U8 desc[UR36][R2.64], R0 ;  /* 0x0000000002007986 */ /* 0x000fe2000c101124 */
[----:B------:R-:W-:Y:S05]  /*9d10*/  EXIT ;  /* 0x000000000000794d */ /* 0x000fea0003800000 */
.L_x_6378:
        /* <DEDUP_REMOVED lines=22> */
.L_x_6361:
        /* <DEDUP_REMOVED lines=15> */
[----:B--2--5:R-:W-:Y:S05]  /*9f70*/  CALL.ABS.NOINC R2 ;  /* 0x0000000002007343 */ /* 0x024fea0003c00000 */
.L_x_6389:
[----:B------:R-:W-:Y:S05]  /*9f80*/  EXIT ;  /* 0x000000000000794d */ /* 0x000fea0003800000 */
.L_x_6388:
[----:B-----5:R-:W-:-:S06]  /*9f90*/  HADD2.F32 R4, -RZ, R19.H0_H0 ;  /* 0x20000013ff047230 */ /* 0x020fcc0000004100 */
[----:B------:R-:W1:Y:S02]  /*9fa0*/  F2I.U64.TRUNC R4, R4 ;  /* 0x0000000400047311 */ /* 0x000e64000020d800 */
[----:B-1----:R-:W-:Y:S01]  /*9fb0*/  STG.E.64 desc[UR36][R2.64], R4 ;  /* 0x0000000402007986 */ /* 0x002fe2000c101b24 */
[----:B------:R-:W-:Y:S05]  /*9fc0*/  EXIT ;  /* 0x000000000000794d */ /* 0x000fea0003800000 */
.L_x_6387:
[----:B-----5:R-:W-:-:S06]  /*9fd0*/  HADD2.F32 R19, -RZ, R19.H0_H0 ;  /* 0x20000013ff137230 */ /* 0x020fcc0000004100 */
[----:B------:R-:W1:Y:S02]  /*9fe0*/  F2I.FTZ.U32.TRUNC.NTZ R19, R19 ;  /* 0x0000001300137305 */ /* 0x000e64000021f000 */
[----:B-1----:R-:W-:Y:S01]  /*9ff0*/  STG.E desc[UR36][R2.64], R19 ;  /* 0x0000001302007986 */ /* 0x002fe2000c101924 */
[----:B------:R-:W-:Y:S05]  /*a000*/  EXIT ;  /* 0x000000000000794d */ /* 0x000fea0003800000 */
.L_x_6390:
        /* <DEDUP_REMOVED lines=15> */
.L_x_37791:


//--------------------- .text._ZN2at6native18elementwise_kernelILi128ELi4EZNS0_22gpu_kernel_impl_nocastINS0_13BUnaryFunctorIN3c104HalfES5_S5_ZZZNS0_15binary_internal21div_floor_kernel_cudaERNS_18TensorIteratorBaseEENKUlvE1_clEvENKUlvE1_clEvEUlS5_S5_E_EEEEvS8_RKT_EUliE_EEviT1_ --------------------------
	.section	.text._ZN2at6native18elementwise_kernelILi128ELi4EZNS0_22gpu_kernel_impl_nocastINS0_13BUnaryFunctorIN3c104HalfES5_S5_ZZZNS0_15binary_internal21div_floor_kernel_cudaERNS_18TensorIteratorBaseEENKUlvE1_clEvENKUlvE1_clEvEUlS5_S5_E_EEEEvS8_RKT_EUliE_EEviT1_,"ax",@progbits
	.align	128
        .global         _ZN2at6native18elementwise_kernelILi128ELi4EZNS0_22gpu_kernel_impl_nocastINS0_13BUnaryFunctorIN3c104HalfES5_S5_ZZZNS0_15binary_internal21div_floor_kernel_cudaERNS_18TensorIteratorBaseEENKUlvE1_clEvENKUlvE1_clEvEUlS5_S5_E_EEEEvS8_RKT_EUliE_EEviT1_
        .type           _ZN2at6native18elementwise_kernelILi128ELi4EZNS0_22gpu_kernel_impl_nocastINS0_13BUnaryFunctorIN3c104HalfES5_S5_ZZZNS0_15binary_internal21div_floor_kernel_cudaERNS_18TensorIteratorBaseEENKUlvE1_clEvENKUlvE1_clEvEUlS5_S5_E_EEEEvS8_RKT_EUliE_EEviT1_,@function
        .size           _ZN2at6native18elementwise_kernelILi128ELi4EZNS0_22gpu_kernel_impl_nocastINS0_13BUnaryFunctorIN3c104HalfES5_S5_ZZZNS0_15binary_internal21div_floor_kernel_cudaERNS_18TensorIteratorBaseEENKUlvE1_clEvENKUlvE1_clEvEUlS5_S5_E_EEEEvS8_RKT_EUliE_EEviT1_,(.L_x_37792 - _ZN2at6native18elementwise_kernelILi128ELi4EZNS0_22gpu_kernel_impl_nocastINS0_13BUnaryFunctorIN3c104HalfES5_S5_ZZZNS0_15binary_internal21div_floor_kernel_cudaERNS_18TensorIteratorBaseEENKUlvE1_clEvENKUlvE1_clEvEUlS5_S5_E_EEEEvS8_RKT_EUliE_EEviT1_)
        .other          _ZN2at6native18elementwise_kernelILi128ELi4EZNS0_22gpu_kernel_impl_nocastINS0_13BUnaryFunctorIN3c104HalfES5_S5_ZZZNS0_15binary_internal21div_floor_kernel_cudaERNS_18TensorIteratorBaseEENKUlvE1_clEvENKUlvE1_clEvEUlS5_S5_E_EEEEvS8_RKT_EUliE_EEviT1_,@"STO_CUDA_ENTRY STV_DEFAULT"
_ZN2at6native18elementwise_kernelILi128ELi4EZNS0_22gpu_kernel_impl_nocastINS0_13BUnaryFunctorIN3c104HalfES5_S5_ZZZNS0_15binary_internal21div_floor_kernel_cudaERNS_18TensorIteratorBaseEENKUlvE1_clEvENKUlvE1_clEvEUlS5_S5_E_EEEEvS8_RKT_EUliE_EEviT1_:
.text._ZN2at6native18elementwise_kernelILi128ELi4EZNS0_22gpu_kernel_impl_nocastINS0_13BUnaryFunctorIN3c104HalfES5_S5_ZZZNS0_15binary_internal21div_floor_kernel_cudaERNS_18TensorIteratorBaseEENKUlvE1_clEvENKUlvE1_clEvEUlS5_S5_E_EEEEvS8_RKT_EUliE_EEviT1_:
        /* <DEDUP_REMOVED lines=297> */
[----:B------:R-:W-:Y:S02]  /*1290*/  @P0 MOV R10, RZ ;  /* 0x000000ff000a0202 */ /* 0x000fe40000000f00 */
        /* <DEDUP_REMOVED lines=13> */
.L_x_6393:
[----:B------:R-:W-:Y:S02]  /*1370*/  ULDC.64 UR8, c[0x0][0x418] ;  /* 0x0001060000087ab9 */ /* 0x000fe40000000a00 */
[----:B------:R-:W-:-:S04]  /*1380*/  IADD3 R8, P0, R0, UR8, RZ ;  /* 0x0000000800087c10 */ /* 0x000fc8000ff1e0ff */
[----:B------:R-:W-:Y:S01]  /*1390*/  IADD3.X R9, RZ, UR9, RZ, P0, !PT ;  /* 0x00000009ff097c10 */ /* 0x000fe200087fe4ff */
[----:B------:R-:W0:Y:S01]  /*13a0*/  LDC.U16 R6, c[0x0][0x422] ;  /* 0x00010880ff067b82 */ /* 0x000e220000000400 */
[----:B------:R-:W-:-:S03]  /*13b0*/  ULDC.64 UR8, c[0x0][0x410] ;  /* 0x0001040000087ab9 */ /* 0x000fc60000000a00 */
[----:B------:R-:W2:Y:S01]  /*13c0*/  LDG.E.U16 R2, desc[UR4][R8.64] ;  /* 0x0000000408027981 */ /* 0x000ea2000c1e1500 */
[----:B------:R-:W-:-:S04]  /*13d0*/  IADD3 R4, P1, R5, UR8, RZ ;  /* 0x0000000805047c10 */ /* 0x000fc8000ff3e0ff */
[----:B------:R-:W-:Y:S01]  /*13e0*/  IADD3.X R5, RZ, UR9, RZ, P1, !PT ;  /* 0x00000009ff057c10 */ /* 0x000fe20008ffe4ff */
[----:B0-----:R-:W-:-:S05]  /*13f0*/  HADD2.F32 R6, -RZ, R6.H0_H0 ;  /* 0x20000006ff067230 */ /* 0x001fca0000004100 */
[----:B------:R-:W-:-:S13]  /*1400*/  FSETP.NEU.FTZ.AND P0, PT, R6, RZ, PT ;  /* 0x000000ff0600720b */ /* 0x000fda0003f1d000 */
[----:B------:R-:W0:Y:S01]  /*1410*/  @!P0 MUFU.RCP R0, R6 ;  /* 0x0000000600008308 */ /* 0x000e220000001000 */
[----:B--2---:R-:W-:-:S05]  /*1420*/  HADD2.F32 R7, -RZ, R2.H0_H0 ;  /* 0x20000002ff077230 */ /* 0x004fca0000004100 */
        /* <DEDUP_REMOVED lines=30> */
.L_x_6400:
[----:B------:R-:W-:Y:S01]  /*1610*/  FSETP.GEU.FTZ.AND P0, PT, R11, -R0, PT ;  /* 0x800000000b00720b */ /* 0x000fe20003f1e000 */
[----:B------:R-:W-:-:S12]  /*1620*/  FADD.FTZ R8, R8, -1 ;  /* 0xbf80000008087421 */ /* 0x000fd80000010000 */
[----:B------:R-:W-:-:S07]  /*1630*/  @!P0 FADD.FTZ R8, R8, -1 ;  /* 0xbf80000008088421 */ /* 0x000fce0000010000 */
.L_x_6399:
[----:B------:R-:W-:Y:S05]  /*1640*/  BSYNC B2 ;  /* 0x0000000000027941 */ /* 0x000fea0003800000 */
.L_x_6398:
[----:B------:R-:W-:Y:S01]  /*1650*/  FFMA.FTZ R9, -R0, R8, R9 ;  /* 0x0000000800097223 */ /* 0x000fe20000010109 */
[----:B------:R-:W-:Y:S06]  /*1660*/  BRA `(.L_x_6396) ;  /* 0x00000000007c7947 */ /* 0x000fec0003800000 */
.L_x_6397:
        /* <DEDUP_REMOVED lines=15> */
.L_x_6403:
        /* <DEDUP_REMOVED lines=13> */
.L_x_6402:
[----:B------:R-:W-:Y:S05]  /*1830*/  BSYNC B2 ;  /* 0x0000000000027941 */ /* 0x000fea0003800000 */
.L_x_6401:
[----:B0-----:R-:W-:-:S04]  /*1840*/  FMUL.FTZ R9, R8, 1.1920928955078125e-07 ;  /* 0x3400000008097820 */ /* 0x001fc80000410000 */
[----:B------:R-:W-:-:S07]  /*1850*/  FMUL.FTZ R9, R14, R9 ;  /* 0x000000090e097220 */ /* 0x000fce0000410000 */
.L_x_6396:
[----:B------:R-:W-:Y:S05]  /*1860*/  BSYNC B0 ;  /* 0x0000000000007941 */ /* 0x000fea0003800000 */
.L_x_6395:
[C---:B------:R-:W-:Y:S01]  /*1870*/  FSETP.GTU.FTZ.AND P0, PT, |R9|.reuse, +INF , PT ;  /* 0x7f8000000900780b */ /* 0x040fe20003f1c200 */
[----:B------:R-:W0:Y:S01]  /*1880*/  MUFU.RCP R8, R6 ;  /* 0x0000000600087308 */ /* 0x000e220000001000 */
[C---:B------:R-:W-:Y:S01]  /*1890*/  LOP3.LUT R0, R9.reuse, 0x80000000, R7, 0xb8, !PT ;  /* 0x8000000009007812 */ /* 0x040fe200078eb807 */
[----:B------:R-:W-:Y:S01]  /*18a0*/  HADD2.F32 R7, -RZ, R2.H0_H0 ;  /* 0x20000002ff077230 */ /* 0x000fe20000004100 */
[----:B------:R-:W-:Y:S01]  /*18b0*/  FSETP.GEU.FTZ.AND P1, PT, R6, RZ, PT ;  /* 0x000000ff0600720b */ /* 0x000fe20003f3e000 */
[----:B------:R-:W-:Y:S01]  /*18c0*/  BSSY B0, `(.L_x_6394) ;  /* 0x0000017000007945 */ /* 0x000fe20003800000 */
        /* <DEDUP_REMOVED lines=22> */
.L_x_6404:
[----:B------:R-:W-:Y:S05]  /*1a30*/  BSYNC B0 ;  /* 0x0000000000007941 */ /* 0x000fea0003800000 */
.L_x_6394:
[----:B------:R0:W-:Y:S01]  /*1a40*/  STG.E.U16 desc[UR4][R4.64], R9 ;  /* 0x0000000904007986 */ /* 0x0001e2000c101504 */
[----:B------:R-:W-:-:S07]  /*1a50*/  IADD3 R3, R3, 0x80, RZ ;  /* 0x0000008003037810 */ /* 0x000fce0007ffe0ff */
.L_x_6392:
[----:B------:R-:W-:Y:S05]  /*1a60*/  BSYNC B1 ;  /* 0x0000000000017941 */ /* 0x000fea0003800000 */
.L_x_6391:
        /* <DEDUP_REMOVED lines=290> */
[----:B------:R-:W-:Y:S02]  /*2c90*/  SHF.R.U32.HI R11, RZ, UR7, R10 ;  /* 0x00000007ff0b7c19 */ /* 0x000fe4000801160a */
[----:B------:R-:W-:-:S03]  /*2ca0*/  @P0 MOV R10, RZ ;  /* 0x000000ff000a0202 */ /* 0x000fc60000000f00 */
[----:B------:R-:W1:Y:S01]  /*2cb0*/  @P0 LDC R15, c[0x0][0x33c] ;  /* 0x0000cf00ff0f0b82 */ /* 0x000e620000000800 */
[----:B------:R-:W-:-:S04]  /*2cc0*/  IMAD.MOV R6, RZ, RZ, -R11 ;  /* 0x000000ffff067224 */ /* 0x000fc800078e0a0b */
[----:B------:R-:W-:Y:S01]  /*2cd0*/  IMAD R6, R6, UR8, R7 ;  /* 0x0000000806067c24 */ /* 0x000fe2000f8e0207 */
[----:B------:R-:W-:Y:S02]  /*2ce0*/  ULDC.64 UR8, c[0x0][0x400] ;  /* 0x0001000000087ab9 */ /* 0x000fe40000000a00 */
[----:B------:R-:W2:Y:S01]  /*2cf0*/  @P0 LDC.64 R8, c[0x0][0x408] ;  /* 0x00010200ff080b82 */ /* 0x000ea20000000a00 */
[C---:B------:R-:W-:Y:S02]  /*2d00*/  IMAD R5, R6.reuse, UR8, R5 ;  /* 0x0000000806057c24 */ /* 0x040fe4000f8e0205 */
[----:B------:R-:W-:Y:S02]  /*2d10*/  IMAD R0, R6, UR9, R0 ;  /* 0x0000000906007c24 */ /* 0x000fe4000f8e0200 */
[----:B0-----:R-:W-:-:S05]  /*2d20*/  @P0 IMAD.HI.U32 R2, R11, R12, R10 ;  /* 0x0000000c0b020227 */ /* 0x001fca00078e000a */
[----:B------:R-:W-:-:S04]  /*2d30*/  @P0 SHF.R.U32.HI R2, RZ, R13, R2 ;  /* 0x0000000dff020219 */ /* 0x000fc80000011602 */
[----:B------:R-:W-:-:S05]  /*2d40*/  @P0 IADD3 R10, -R2, RZ, RZ ;  /* 0x000000ff020a0210 */ /* 0x000fca0007ffe1ff */
[----:B-1----:R-:W-:-:S04]  /*2d50*/  @P0 IMAD R10, R15, R10, R11 ;  /* 0x0000000a0f0a0224 */ /* 0x002fc800078e020b */
[C---:B--2---:R-:W-:Y:S02]  /*2d60*/  @P0 IMAD R5, R10.reuse, R8, R5 ;  /* 0x000000080a050224 */ /* 0x044fe400078e0205 */
[----:B------:R-:W-:-:S07]  /*2d70*/  @P0 IMAD R0, R10, R9, R0 ;  /* 0x000000090a000224 */ /* 0x000fce00078e0200 */
.L_x_6407:
        /* <DEDUP_REMOVED lines=42> */
.L_x_6414:
[----:B------:R-:W-:Y:S01]  /*3020*/  FSETP.GEU.FTZ.AND P0, PT, R11, -R10, PT ;  /* 0x8000000a0b00720b */ /* 0x000fe20003f1e000 */
[----:B------:R-:W-:-:S12]  /*3030*/  FADD.FTZ R9, R9, -1 ;  /* 0xbf80000009097421 */ /* 0x000fd80000010000 */
[----:B------:R-:W-:-:S07]  /*3040*/  @!P0 FADD.FTZ R9, R9, -1 ;  /* 0xbf80000009098421 */ /* 0x000fce0000010000 */
.L_x_6413:
[----:B------:R-:W-:Y:S05]  /*3050*/  BSYNC B2 ;  /* 0x0000000000027941 */ /* 0x000fea0003800000 */
.L_x_6412:
[----:B------:R-:W-:Y:S01]  /*3060*/  FFMA.FTZ R0, -R10, R9, R0 ;  /* 0x000000090a007223 */ /* 0x000fe20000010100 */
[----:B------:R-:W-:Y:S06]  /*3070*/  BRA `(.L_x_6410) ;  /* 0x00000000007c7947 */ /* 0x000fec0003800000 */
.L_x_6411:
        /* <DEDUP_REMOVED lines=15> */
.L_x_6417:
        /* <DEDUP_REMOVED lines=13> */
.L_x_6416:
[----:B------:R-:W-:Y:S05]  /*3240*/  BSYNC B2 ;  /* 0x0000000000027941 */ /* 0x000fea0003800000 */
.L_x_6415:
[----:B------:R-:W-:-:S04]  /*3250*/  FMUL.FTZ R9, R8, 1.1920928955078125e-07 ;  /* 0x3400000008097820 */ /* 0x000fc80000410000 */
[----:B------:R-:W-:-:S07]  /*3260*/  FMUL.FTZ R0, R12, R9 ;  /* 0x000000090c007220 */ /* 0x000fce0000410000 */
.L_x_6410:
[----:B------:R-:W-:Y:S05]  /*3270*/  BSYNC B1 ;  /* 0x0000000000017941 */ /* 0x000fea0003800000 */
.L_x_6409:
        /* <DEDUP_REMOVED lines=28> */
.L_x_6418:
[----:B------:R-:W-:Y:S05]  /*3440*/  BSYNC B1 ;  /* 0x0000000000017941 */ /* 0x000fea0003800000 */
.L_x_6408:
[----:B------:R1:W-:Y:S01]  /*3450*/  STG.E.U16 desc[UR4][R4.64], R9 ;  /* 0x0000000904007986 */ /* 0x0003e2000c101504 */
[----:B------:R-:W-:-:S04]  /*3460*/  IADD3 R3, R3, 0x80, RZ ;  /* 0x0000008003037810 */ /* 0x000fc80007ffe0ff */
[----:B------:R-:W-:-:S13]  /*3470*/  ISETP.GE.AND P0, PT, R3, UR6, PT ;  /* 0x0000000603007c0c */ /* 0x000fda000bf06270 */
[----:B-1----:R-:W-:Y:S05]  /*3480*/  @P0 BRA `(.L_x_6406) ;  /* 0x0000001800740947 */ /* 0x002fea0003800000 */
[----:B------:R-:W1:Y:S01]  /*3490*/  LDC R4, c[0x0][0x218] ;  /* 0x00008600ff047b82 */ /* 0x000e620000000800 */
[----:B------:R-:W-:Y:S01]  /*34a0*/  HFMA2.MMA R5, -RZ, RZ, 0, 0 ;  /* 0x00000000ff057435 */ /* 0x000fe200000001ff */
[----:B------:R-:W-:Y:S01]  /*34b0*/  IMAD.MOV.U32 R0, RZ, RZ, RZ ;  /* 0x000000ffff007224 */ /* 0x000fe200078e00ff */
        /* <DEDUP_REMOVED lines=285> */
[----:B------:R-:W-:Y:S02]  /*4690*/  @P0 MOV R10, RZ ;  /* 0x000000ff000a0202 */ /* 0x000fe40000000f00 */
        /* <DEDUP_REMOVED lines=13> */
.L_x_6419:
[----:B------:R-:W-:Y:S02]  /*4770*/  ULDC.64 UR8, c[0x0][0x418] ;  /* 0x0001060000087ab9 */ /* 0x000fe40000000a00 */
[----:B------:R-:W-:-:S04]  /*4780*/  IADD3 R8, P0, R0, UR8, RZ ;  /* 0x0000000800087c10 */ /* 0x000fc8000ff1e0ff */
[----:B------:R-:W-:Y:S01]  /*4790*/  IADD3.X R9, RZ, UR9, RZ, P0, !PT ;  /* 0x00000009ff097c10 */ /* 0x000fe200087fe4ff */
[----:B------:R-:W1:Y:S01]  /*47a0*/  LDC.U16 R6, c[0x0][0x422] ;  /* 0x00010880ff067b82 */ /* 0x000e620000000400 */
[----:B------:R-:W-:-:S03]  /*47b0*/  ULDC.64 UR8, c[0x0][0x410] ;  /* 0x0001040000087ab9 */ /* 0x000fc60000000a00 */
[----:B------:R-:W2:Y:S01]  /*47c0*/  LDG.E.U16 R2, desc[UR4][R8.64] ;  /* 0x0000000408027981 */ /* 0x000ea2000c1e1500 */
[----:B------:R-:W-:-:S04]  /*47d0*/  IADD3 R4, P0, R5, UR8, RZ ;  /* 0x0000000805047c10 */ /* 0x000fc8000ff1e0ff */
[----:B------:R-:W-:Y:S01]  /*47e0*/  IADD3.X R5, RZ, UR9, RZ, P0, !PT ;  /* 0x00000009ff057c10 */ /* 0x000fe200087fe4ff */
[----:B-1----:R-:W-:-:S05]  /*47f0*/  HADD2.F32 R6, -RZ, R6.H0_H0 ;  /* 0x20000006ff067230 */ /* 0x002fca0000004100 */
[----:B------:R-:W-:-:S13]  /*4800*/  FSETP.NEU.FTZ.AND P1, PT, R6, RZ, PT ;  /* 0x000000ff0600720b */ /* 0x000fda0003f3d000 */
[----:B------:R-:W1:Y:S01]  /*4810*/  @!P1 MUFU.RCP R0, R6 ;  /* 0x0000000600009308 */ /* 0x000e620000001000 */
[----:B--2---:R-:W-:-:S05]  /*4820*/  HADD2.F32 R7, -RZ, R2.H0_H0 ;  /* 0x20000002ff077230 */ /* 0x004fca0000004100 */
        /* <DEDUP_REMOVED lines=30> */
.L_x_6426:
[----:B------:R-:W-:Y:S01]  /*4a10*/  FSETP.GEU.FTZ.AND P0, PT, R11, -R10, PT ;  /* 0x8000000a0b00720b */ /* 0x000fe20003f1e000 */
[----:B------:R-:W-:-:S12]  /*4a20*/  FADD.FTZ R9, R9, -1 ;  /* 0xbf80000009097421 */ /* 0x000fd80000010000 */
[----:B------:R-:W-:-:S07]  /*4a30*/  @!P0 FADD.FTZ R9, R9, -1 ;  /* 0xbf80000009098421 */ /* 0x000fce0000010000 */
.L_x_6425:
[----:B------:R-:W-:Y:S05]  /*4a40*/  BSYNC B2 ;  /* 0x0000000000027941 */ /* 0x000fea0003800000 */
.L_x_6424:
[----:B------:R-:W-:Y:S01]  /*4a50*/  FFMA.FTZ R0, -R10, R9, R0 ;  /* 0x000000090a007223 */ /* 0x000fe20000010100 */
[----:B------:R-:W-:Y:S06]  /*4a60*/  BRA `(.L_x_6422) ;  /* 0x00000000007c7947 */ /* 0x000fec0003800000 */
.L_x_6423:
[C---:B------:R-:W-:Y:S01]  /*4a70*/  VIADD R8, R11.reuse, 0xf4800000 ;  /* 0xf48000000b087836 */ /* 0x040fe20000000000 */
[----:B------:R-:W-:Y:S01]  /*4a80*/  FSETP.GT.FTZ.AND P0, PT, |R6|, RZ, PT ;  /* 0x000000ff0600720b */ /* 0x000fe20003f14200 */
[----:B------:R-:W-:Y:S01]  /*4a90*/  BSSY B2, `(.L_x_6427) ;  /* 0x000001a000027945 */ /* 0x000fe20003800000 */
[----:B------:R-:W-:Y:S02]  /*4aa0*/  LOP3.LUT R12, R11, 0xff800000, RZ, 0xc0, !PT ;  /* 0xff8000000b0c7812 */ /* 0x000fe400078ec0ff */
[----:B------:R-:W-:Y:S02]  /*4ab0*/  LOP3.LUT R9, R8, 0xff800000, RZ, 0xc0, !PT ;  /* 0xff80000008097812 */ /* 0x000fe400078ec0ff */
[C---:B------:R-:W-:Y:S02]  /*4ac0*/  LOP3.LUT R8, R0.reuse, 0x7fffff, RZ, 0xc0, !PT ;  /* 0x007fffff00087812 */ /* 0x040fe400078ec0ff */
[----:B------:R-:W-:Y:S02]  /*4ad0*/  IADD3 R9, -R9, R0, RZ ;  /* 0x0000000009097210 */ /* 0x000fe40007ffe1ff */
[----:B------:R-:W-:-:S02]  /*4ae0*/  ISETP.GT.U32.OR P0, PT, R0, 0x7f7fffff, !P0 ;  /* 0x7f7fffff0000780c */ /* 0x000fc40004704470 */
[----:B------:R-:W-:Y:S02]  /*4af0*/  LOP3.LUT P1, R9, R9, 0xff800000, RZ, 0xc0, !PT ;  /* 0xff80000009097812 */ /* 0x000fe4000782c0ff */
[----:B------:R-:W-:Y:S02]  /*4b00*/  LOP3.LUT R8, R8, 0x3f800000, RZ, 0xfc, !PT ;  /* 0x3f80000008087812 */ /* 0x000fe400078efcff */
[----:B------:R-:W-:-:S09]  /*4b10*/  FSEL R12, R12, +QNAN , !P0 ;  /* 0x7fffffff0c0c7808 */ /* 0x000fd20004000000 */
[----:B------:R-:W-:Y:S05]  /*4b20*/  @!P1 BRA `(.L_x_6428) ;  /* 0x0000000000409947 */ /* 0x000fea0003800000 */
[----:B------:R-:W-:-:S04]  /*4b30*/  LOP3.LUT R11, R11, 0x7fffff, RZ, 0xc0, !PT ;  /* 0x007fffff0b0b7812 */ /* 0x000fc800078ec0ff */
[----:B0-----:R-:W-:-:S04]  /*4b40*/  LOP3.LUT R14, R11, 0x3f800000, RZ, 0xfc, !PT ;  /* 0x3f8000000b0e7812 */ /* 0x001fc800078efcff */
[----:B------:R0:W1:Y:S03]  /*4b50*/  MUFU.RCP R0, R14 ;  /* 0x0000000e00007308 */ /* 0x0000660000001000 */
.L_x_6429:
        /* <DEDUP_REMOVED lines=13> */
.L_x_6428:
[----:B------:R-:W-:Y:S05]  /*4c30*/  BSYNC B2 ;  /* 0x0000000000027941 */ /* 0x000fea0003800000 */
.L_x_6427:
[----:B------:R-:W-:-:S04]  /*4c40*/  FMUL.FTZ R9, R8, 1.1920928955078125e-07 ;  /* 0x3400000008097820 */ /* 0x000fc80000410000 */
[----:B------:R-:W-:-:S07]  /*4c50*/  FMUL.FTZ R0, R12, R9 ;  /* 0x000000090c007220 */ /* 0x000fce0000410000 */
.L_x_6422:
[----:B------:R-:W-:Y:S05]  /*4c60*/  BSYNC B1 ;  /* 0x0000000000017941 */ /* 0x000fea0003800000 */
.L_x_6421:
        /* <DEDUP_REMOVED lines=28> */
.L_x_6430:
[----:B------:R-:W-:Y:S05]  /*4e30*/  BSYNC B1 ;  /* 0x0000000000017941 */ /* 0x000fea0003800000 */
.L_x_6420:
[----:B------:R1:W-:Y:S01]  /*4e40*/  STG.E.U16 desc[UR4][R4.64], R9 ;  /* 0x0000000904007986 */ /* 0x0003e2000c101504 */
[----:B------:R-:W-:-:S07]  /*4e50*/  IADD3 R3, R3, 0x80, RZ ;  /* 0x0000008003037810 */ /* 0x000fce0007ffe0ff */
.L_x_6406:
[----:B------:R-:W-:Y:S05]  /*4e60*/  BSYNC B0 ;  /* 0x0000000000007941 */ /* 0x000fea0003800000 */
.L_x_6405:
        /* <DEDUP_REMOVED lines=290> */
[----:B------:R-:W-:Y:S01]  /*6090*/  @P0 IMAD.MOV.U32 R6, RZ, RZ, RZ ;  /* 0x000000ffff060224 */ /* 0x000fe200078e00ff */
[----:B------:R-:W-:Y:S01]  /*60a0*/  ULDC.64 UR6, c[0x0][0x400] ;  /* 0x0001000000067ab9 */ /* 0x000fe20000000a00 */
[----:B------:R-:W-:-:S05]  /*60b0*/  IADD3 R9, -R7, RZ, RZ ;  /* 0x000000ff07097210 */ /* 0x000fca0007ffe1ff */
        /* <DEDUP_REMOVED lines=11> */
.L_x_6431:
        /* <DEDUP_REMOVED lines=42> */
.L_x_6438:
[----:B------:R-:W-:Y:S01]  /*6410*/  FSETP.GEU.FTZ.AND P0, PT, R9, -R10, PT ;  /* 0x8000000a0900720b */ /* 0x000fe20003f1e000 */
[----:B------:R-:W-:-:S12]  /*6420*/  FADD.FTZ R5, R5, -1 ;  /* 0xbf80000005057421 */ /* 0x000fd80000010000 */
[----:B------:R-:W-:-:S07]  /*6430*/  @!P0 FADD.FTZ R5, R5, -1 ;  /* 0xbf80000005058421 */ /* 0x000fce0000010000 */
.L_x_6437:
[----:B------:R-:W-:Y:S05]  /*6440*/  BSYNC B1 ;  /* 0x0000000000017941 */ /* 0x000fea0003800000 */
.L_x_6436:
[----:B------:R-:W-:Y:S01]  /*6450*/  FFMA.FTZ R0, -R10, R5, R0 ;  /* 0x000000050a007223 */ /* 0x000fe20000010100 */
[----:B------:R-:W-:Y:S06]  /*6460*/  BRA `(.L_x_6434) ;  /* 0x00000000007c7947 */ /* 0x000fec0003800000 */
.L_x_6435:
        /* <DEDUP_REMOVED lines=15> */
.L_x_6441:
        /* <DEDUP_REMOVED lines=13> */
.L_x_6440:
[----:B------:R-:W-:Y:S05]  /*6630*/  BSYNC B1 ;  /* 0x0000000000017941 */ /* 0x000fea0003800000 */
.L_x_6439:
[----:B------:R-:W-:-:S04]  /*6640*/  FMUL.FTZ R5, R5, 1.1920928955078125e-07 ;  /* 0x3400000005057820 */ /* 0x000fc80000410000 */
[----:B------:R-:W-:-:S07]  /*6650*/  FMUL.FTZ R0, R12, R5 ;  /* 0x000000050c007220 */ /* 0x000fce0000410000 */
.L_x_6434:
[----:B------:R-:W-:Y:S05]  /*6660*/  BSYNC B0 ;  /* 0x0000000000007941 */ /* 0x000fea0003800000 */
.L_x_6433:
        /* <DEDUP_REMOVED lines=28> */
.L_x_6442:
[----:B------:R-:W-:Y:S05]  /*6830*/  BSYNC B0 ;  /* 0x0000000000007941 */ /* 0x000fea0003800000 */
.L_x_6432:
[----:B------:R-:W-:Y:S01]  /*6840*/  STG.E.U16 desc[UR4][R2.64], R5 ;  /* 0x0000000502007986 */ /* 0x000fe2000c101504 */
[----:B------:R-:W-:Y:S05]  /*6850*/  EXIT ;  /* 0x000000000000794d */ /* 0x000fea0003800000 */
.L_x_6443:
        /* <DEDUP_REMOVED lines=10> */
.L_x_37792:


//--------------------- .text._ZN2at6native27unrolled_elementwise_kernelINS0_13BUnaryFunctorIN3c104HalfES4_S4_ZZZNS0_15binary_internal21div_floor_kernel_cudaERNS_18TensorIteratorBaseEENKUlvE1_clEvENKUlvE1_clEvEUlS4_S4_E_EESt5arrayIPcLm2EELi4E23TrivialOffsetCalculatorILi1EjESG_NS0_6memory15LoadWithoutCastENSH_16StoreWithoutCastEEEviT_T0_T2_T3_T4_T5_ --------------------------
	.section	.text._ZN2at6native27unrolled_elementwise_kernelINS0_13BUnaryFunctorIN3c104HalfES4_S4_ZZZNS0_15binary_internal21div_floor_kernel_cudaERNS_18TensorIteratorBaseEENKUlvE1_clEvENKUlvE1_clEvEUlS4_S4_E_EESt5arrayIPcLm2EELi4E23TrivialOffsetCalculatorILi1EjESG_NS0_6memory15LoadWithoutCastENSH_16StoreWithoutCastEEEviT_T0_T2_T3_T4_T5_,"ax",@progbits
	.align	128
        .global         _ZN2at6native27unrolled_elementwise_kernelINS0_13BUnaryFunctorIN3c104HalfES4_S4_ZZZNS0_15binary_internal21div_floor_kernel_cudaERNS_18TensorIteratorBaseEENKUlvE1_clEvENKUlvE1_clEvEUlS4_S4_E_EESt5arrayIPcLm2EELi4E23TrivialOffsetCalculatorILi1EjESG_NS0_6memory15LoadWithoutCastENSH_16StoreWithoutCastEEEviT_T0_T2_T3_T4_T5_
        .type           _ZN2at6native27unrolled_elementwise_kernelINS0_13BUnaryFunctorIN3c104HalfES4_S4_ZZZNS0_15binary_internal21div_floor_kernel_cudaERNS_18TensorIteratorBaseEENKUlvE1_clEvENKUlvE1_clEvEUlS4_S4_E_EESt5arrayIPcLm2EELi4E23TrivialOffsetCalculatorILi1EjESG_NS0_6memory15LoadWithoutCastENSH_16StoreWithoutCastEEEviT_T0_T2_T3_T4_T5_,@function
        .size           _ZN2at6native27unrolled_elementwise_kernelINS0_13BUnaryFunctorIN3c104HalfES4_S4_ZZZNS0_15binary_internal21div_floor_kernel_cudaERNS_18TensorIteratorBaseEENKUlvE1_clEvENKUlvE1_clEvEUlS4_S4_E_EESt5arrayIPcLm2EELi4E23TrivialOffsetCalculatorILi1EjESG_NS0_6memory15LoadWithoutCastENSH_16StoreWithoutCastEEEviT_T0_T2_T3_T4_T5_,(.L_x_37793 - _ZN2at6native27unrolled_elementwise_kernelINS0_13BUnaryFunctorIN3c104HalfES4_S4_ZZZNS0_15binary_internal21div_floor_kernel_cudaERNS_18TensorIteratorBaseEENKUlvE1_clEvENKUlvE1_clEvEUlS4_S4_E_EESt5arrayIPcLm2EELi4E23TrivialOffsetCalculatorILi1EjESG_NS0_6memory15LoadWithoutCastENSH_16StoreWithoutCastEEEviT_T0_T2_T3_T4_T5_)
        .other          _ZN2at6native27unrolled_elementwise_kernelINS0_13BUnaryFunctorIN3c104HalfES4_S4_ZZZNS0_15binary_internal21div_floor_kernel_cudaERNS_18TensorIteratorBaseEENKUlvE1_clEvENKUlvE1_clEvEUlS4_S4_E_EESt5arrayIPcLm2EELi4E23TrivialOffsetCalculatorILi1EjESG_NS0_6memory15LoadWithoutCastENSH_16StoreWithoutCastEEEviT_T0_T2_T3_T4_T5_,@"STO_CUDA_ENTRY STV_DEFAULT"
_ZN2at6native27unrolled_elementwise_kernelINS0_13BUnaryFunctorIN3c104HalfES4_S4_ZZZNS0_15binary_internal21div_floor_kernel_cudaERNS_18TensorIteratorBaseEENKUlvE1_clEvENKUlvE1_clEvEUlS4_S4_E_EESt5arrayIPcLm2EELi4E23TrivialOffsetCalculatorILi1EjESG_NS0_6memory15LoadWithoutCastENSH_16StoreWithoutCastEEEviT_T0_T2_T3_T4_T5_:
.text._ZN2at6native27unrolled_elementwise_kernelINS0_13BUnaryFunctorIN3c104HalfES4_S4_ZZZNS0_15binary_internal21div_floor_kernel_cudaERNS_18TensorIteratorBaseEENKUlvE1_clEvENKUlvE1_clEvEUlS4_S4_E_EESt5arrayIPcLm2EELi4E23TrivialOffsetCalculatorILi1EjESG_NS0_6memory15LoadWithoutCastENSH_16StoreWithoutCastEEEviT_T0_T2_T3_T4_T5_:
[----:B------:R-:W-:Y:S01]  /*0000*/  LDC R1, c[0x0][0x28] ;  /* 0x00000a00ff017b82 */ /* 0x000fe20000000800 */
[----:B------:R-:W0:Y:S07]  /*0010*/  S2R R2, SR_CTAID.X ;  /* 0x0000000000027919 */ /* 0x000e2e0000002500 */
[----:B------:R-:W0:Y:S01]  /*0020*/  LDC R5, c[0x0][0x210] ;  /* 0x00008400ff057b82 */ /* 0x000e220000000800 */
[----:B------:R-:W-:Y:S01]  /*0030*/  ULDC.64 UR4, c[0x0][0x208] ;  /* 0x0000820000047ab9 */ /* 0x000fe20000000a00 */
[----:B------:R-:W1:Y:S01]  /*0040*/  S2R R3, SR_TID.X ;  /* 0x0000000000037919 */ /* 0x000e620000002100 */
[----:B0-----:R-:W-:-:S02]  /*0050*/  IMAD R4, R2, -0x200, R5 ;  /* 0xfffffe0002047824 */ /* 0x001fc400078e0205 */
[----:B-1----:R-:W-:-:S03]  /*0060*/  IMAD.MOV.U32 R5, RZ, RZ, R3 ;  /* 0x000000ffff057224 */ /* 0x002fc600078e0003 */
[----:B------:R-:W-:-:S13]  /*0070*/  ISETP.GE.AND P2, PT, R3, R4, PT ;  /* 0x000000040300720c */ /* 0x000fda0003f46270 */
[----:B------:R-:W-:Y:S01]  /*0080*/  @!P2 IMAD R15, R2, 0x200, R5 ;  /* 0x00000200020fa824 */ /* 0x000fe200078e0205 */
[----:B------:R-:W-:Y:S01]  /*0090*/  @!P2 IADD3 R5, R5, 0x80, RZ ;  /* 0x000000800505a810 */ /* 0x000fe20007ffe0ff */
[----:B------:R-:W0:Y:S03]  /*00a0*/  @!P2 LDC.64 R8, c[0x0][0x220] ;  /* 0x00008800ff08ab82 */ /* 0x000e260000000a00 */
[----:B------:R-:W-:-:S13]  /*00b0*/  ISETP.GE.AND P0, PT, R5, R4, PT ;  /* 0x000000040500720c */ /* 0x000fda0003f06270 */
[----:B------:R-:W-:Y:S01]  /*00c0*/  @!P0 IMAD R17, R2, 0x200, R5 ;  /* 0x0000020002118824 */ /* 0x000fe200078e0205 */
[----:B------:R-:W1:Y:S01]  /*00d0*/  @!P0 LDC.64 R12, c[0x0][0x220] ;  /* 0x00008800ff0c8b82 */ /* 0x000e620000000a00 */
[----:B------:R-:W-:-:S05]  /*00e0*/  @!P0 VIADD R5, R5, 0x80 ;  /* 0x0000008005058836 */ /* 0x000fca0000000000 */
[----:B------:R-:W-:Y:S01]  /*00f0*/  ISETP.GE.AND P3, PT, R5, R4, PT ;  /* 0x000000040500720c */ /* 0x000fe20003f66270 */
[----:B0-----:R-:W-:-:S12]  /*0100*/  @!P2 IMAD.WIDE.U32 R8, R15, 0x2, R8 ;  /* 0x000000020f08a825 */ /* 0x001fd800078e0008 */
[----:B------:R-:W-:Y:S01]  /*0110*/  @!P3 LEA R19, R2, R5, 0x9 ;  /* 0x000000050213b211 */ /* 0x000fe200078e48ff */
[----:B------:R-:W-:Y:S01]  /*0120*/  @!P3 VIADD R5, R5, 0x80 ;  /* 0x000000800505b836 */ /* 0x000fe20000000000 */
[----:B------:R-:W0:Y:S01]  /*0130*/  @!P3 LDC.64 R10, c[0x0][0x220] ;  /* 0x00008800ff0abb82 */ /* 0x000e220000000a00 */
[----:B-1----:R-:W-:-:S03]  /*0140*/  @!P0 IMAD.WIDE.U32 R12, R17, 0x2, R12 ;  /* 0x00000002110c8825 */ /* 0x002fc600078e000c */
[----:B------:R-:W-:-:S13]  /*0150*/  ISETP.GE.AND P1, PT, R5, R4, PT ;  /* 0x000000040500720c */ /* 0x000fda0003f26270 */
        /* <DEDUP_REMOVED lines=8> */
[----:B------:R-:W-:Y:S02]  /*01e0*/  PRMT R5, RZ, 0x7610, R5 ;  /* 0x00007610ff057816 */ /* 0x000fe40000000005 */
[----:B------:R0:W5:Y:S04]  /*01f0*/  @!P0 LDG.E.U16 R7, desc[UR4][R12.64] ;  /* 0x000000040c078981 */ /* 0x000168000c1e1500 */
[----:B------:R0:W5:Y:S04]  /*0200*/  @!P3 LDG.E.U16 R6, desc[UR4][R16.64] ;  /* 0x000000041006b981 */ /* 0x000168000c1e1500 */
[----:B------:R0:W5:Y:S01]  /*0210*/  @!P1 LDG.E.U16 R5, desc[UR4][R14.64] ;  /* 0x000000040e059981 */ /* 0x000162000c1e1500 */
[----:B------:R-:W-:Y:S04]  /*0220*/  BSSY B1, `(.L_x_6444) ;  /* 0x0000066000017945 */ /* 0x000fe80003800000 */
[----:B------:R-:W-:Y:S05]  /*0230*/  @P2 BRA `(.L_x_6445) ;  /* 0x0000000400902947 */ /* 0x000fea0003800000 */
[----:B0-----:R-:W0:Y:S01]  /*0240*/  LDC.U16 R8, c[0x0][0x216] ;  /* 0x00008580ff087b82 */ /* 0x001e220000000400 */
        /* <DEDUP_REMOVED lines=34> */
.L_x_6451:
[----:B------:R-:W-:Y:S01]  /*0470*/  FSETP.GEU.FTZ.AND P0, PT, R15, -R0, PT ;  /* 0x800000000f00720b */ /* 0x000fe20003f1e000 */
[----:B------:R-:W-:-:S12]  /*0480*/  FADD.FTZ R12, R12, -1 ;  /* 0xbf8000000c0c7421 */ /* 0x000fd80000010000 */
[----:B------:R-:W-:-:S07]  /*0490*/  @!P0 FADD.FTZ R12, R12, -1 ;  /* 0xbf8000000c0c8421 */ /* 0x000fce0000010000 */
.L_x_6450:
[----:B------:R-:W-:Y:S05]  /*04a0*/  BSYNC B2 ;  /* 0x0000000000027941 */ /* 0x000fea0003800000 */
.L_x_6449:
[----:B------:R-:W-:Y:S01]  /*04b0*/  FFMA.FTZ R11, -R0, R12, R11 ;  /* 0x0000000c000b7223 */ /* 0x000fe2000001010b */
[----:B------:R-:W-:Y:S06]  /*04c0*/  BRA `(.L_x_6447) ;  /* 0x00000000007c7947 */ /* 0x000fec0003800000 */
.L_x_6448:
        /* <DEDUP_REMOVED lines=15> */
.L_x_6454:
        /* <DEDUP_REMOVED lines=13> */
.L_x_6453:
[----:B------:R-:W-:Y:S05]  /*0690*/  BSYNC B2 ;  /* 0x0000000000027941 */ /* 0x000fea0003800000 */
.L_x_6452:
[----:B------:R-:W-:-:S04]  /*06a0*/  FMUL.FTZ R12, R12, 1.1920928955078125e-07 ;  /* 0x340000000c0c7820 */ /* 0x000fc80000410000 */
[----:B0-----:R-:W-:-:S07]  /*06b0*/  FMUL.FTZ R11, R17, R12 ;  /* 0x0000000c110b7220 */ /* 0x001fce0000410000 */
.L_x_6447:
[----:B------:R-:W-:Y:S05]  /*06c0*/  BSYNC B0 ;  /* 0x0000000000007941 */ /* 0x000fea0003800000 */
.L_x_6446:
[C---:B------:R-:W-:Y:S02]  /*06d0*/  FSETP.GTU.FTZ.AND P0, PT, |R11|.reuse, +INF , PT ;  /* 0x7f8000000b00780b */ /* 0x040fe40003f1c200 */
[C---:B------:R-:W-:Y:S01]  /*06e0*/  LOP3.LUT R0, R11.reuse, 0x80000000, R9, 0xb8, !PT ;  /* 0x800000000b007812 */ /* 0x040fe200078eb809 */
[----:B------:R-:W-:Y:S01]  /*06f0*/  HADD2.F32 R9, -RZ, R10.H0_H0 ;  /* 0x2000000aff097230 */ /* 0x000fe20000004100 */
        /* <DEDUP_REMOVED lines=24> */
.L_x_6445:
[----:B------:R-:W-:Y:S05]  /*0880*/  BSYNC B1 ;  /* 0x0000000000017941 */ /* 0x000fea0003800000 */
.L_x_6444:
[----:B0-----:R-:W-:Y:S01]  /*0890*/  VIADD R9, R3, 0x80 ;  /* 0x0000008003097836 */ /* 0x001fe20000000000 */
[----:B------:R-:W-:Y:S04]  /*08a0*/  BSSY B1, `(.L_x_6455) ;  /* 0x0000067000017945 */ /* 0x000fe80003800000 */
        /* <DEDUP_REMOVED lines=37> */
.L_x_6462:
[----:B------:R-:W-:Y:S01]  /*0b00*/  FSETP.GEU.FTZ.AND P0, PT, R17, -R12, PT ;  /* 0x8000000c1100720b */ /* 0x000fe20003f1e000 */
[----:B------:R-:W-:-:S12]  /*0b10*/  FADD.FTZ R15, R15, -1 ;  /* 0xbf8000000f0f7421 */ /* 0x000fd80000010000 */
[----:B------:R-:W-:-:S07]  /*0b20*/  @!P0 FADD.FTZ R15, R15, -1 ;  /* 0xbf8000000f0f8421 */ /* 0x000fce0000010000 */
.L_x_6461:
[----:B------:R-:W-:Y:S05]  /*0b30*/  BSYNC B2 ;  /* 0x0000000000027941 */ /* 0x000fea0003800000 */
.L_x_6460:
[----:B------:R-:W-:Y:S01]  /*0b40*/  FFMA.FTZ R10, -R12, R15, R10 ;  /* 0x0000000f0c0a7223 */ /* 0x000fe2000001010a */
[----:B------:R-:W-:Y:S06]  /*0b50*/  BRA `(.L_x_6458) ;  /* 0x00000000007c7947 */ /* 0x000fec0003800000 */
.L_x_6459:
[----:B------:R-:W-:Y:S01]  /*0b60*/  VIADD R0, R15, 0xf4800000 ;  /* 0xf48000000f007836 */ /* 0x000fe20000000000 */
[----:B------:R-:W-:Y:S01]  /*0b70*/  FSETP.GT.FTZ.AND P0, PT, |R8|, RZ, PT ;  /* 0x000000ff0800720b */ /* 0x000fe20003f14200 */
[----:B------:R-:W-:Y:S03]  /*0b80*/  BSSY B2, `(.L_x_6463) ;  /* 0x000001a000027945 */ /* 0x000fe60003800000 */
        /* <DEDUP_REMOVED lines=12> */
.L_x_6465:
        /* <DEDUP_REMOVED lines=13> */
.L_x_6464:
[----:B------:R-:W-:Y:S05]  /*0d20*/  BSYNC B2 ;  /* 0x0000000000027941 */ /* 0x000fea0003800000 */
.L_x_6463:
[----:B------:R-:W-:-:S04]  /*0d30*/  FMUL.FTZ R15, R12, 1.1920928955078125e-07 ;  /* 0x340000000c0f7820 */ /* 0x000fc80000410000 */
[----:B------:R-:W-:-:S07]  /*0d40*/  FMUL.FTZ R10, R10, R15 ;  /* 0x0000000f0a0a7220 */ /* 0x000fce0000410000 */
.L_x_6458:
[----:B------:R-:W-:Y:S05]  /*0d50*/  BSYNC B0 ;  /* 0x0000000000007941 */ /* 0x000fea0003800000 */
.L_x_6457:
        /* <DEDUP_REMOVED lines=27> */
.L_x_6456:
[----:B------:R-:W-:Y:S05]  /*0f10*/  BSYNC B1 ;  /* 0x0000000000017941 */ /* 0x000fea0003800000 */
.L_x_6455:
[----:B-----5:R-:W-:Y:S01]  /*0f20*/  IADD3 R7, R3, 0x100, RZ ;  /* 0x0000010003077810 */ /* 0x020fe20007ffe0ff */
[----:B------:R-:W-:Y:S03]  /*0f30*/  BSSY B1, `(.L_x_6466) ;  /* 0x0000067000017945 */ /* 0x000fe60003800000 */
[----:B------:R-:W-:-:S13]  /*0f40*/  ISETP.GE.AND P0, PT, R7, R4, PT ;  /* 0x000000040700720c */ /* 0x000fda0003f06270 */
[----:B------:R-:W-:Y:S05]  /*0f50*/  @P0 BRA `(.L_x_6467) ;  /* 0x0000000400900947 */ /* 0x000fea0003800000 */
[----:B------:R-:W1:Y:S01]  /*0f60*/  LDC.U16 R7, c[0x0][0x216] ;  /* 0x00008580ff077b82 */ /* 0x000e620000000400 */
[----:B------:R-:W-:Y:S02]  /*0f70*/  HADD2.F32 R8, -RZ, R6.H0_H0 ;  /* 0x20000006ff087230 */ /* 0x000fe40000004100 */
        /* <DEDUP_REMOVED lines=33> */
.L_x_6473:
[----:B------:R-:W-:Y:S01]  /*1190*/  FSETP.GEU.FTZ.AND P0, PT, R12, -R14, PT ;  /* 0x8000000e0c00720b */ /* 0x000fe20003f1e000 */
[----:B------:R-:W-:-:S12]  /*11a0*/  FADD.FTZ R0, R0, -1 ;  /* 0xbf80000000007421 */ /* 0x000fd80000010000 */
[----:B------:R-:W-:-:S07]  /*11b0*/  @!P0 FADD.FTZ R0, R0, -1 ;  /* 0xbf80000000008421 */ /* 0x000fce0000010000 */
.L_x_6472:
[----:B------:R-:W-:Y:S05]  /*11c0*/  BSYNC B2 ;  /* 0x0000000000027941 */ /* 0x000fea0003800000 */
.L_x_6471:
[----:B------:R-:W-:Y:S01]  /*11d0*/  FFMA.FTZ R13, -R14, R0, R13 ;  /* 0x000000000e0d7223 */ /* 0x000fe2000001010d */
[----:B------:R-:W-:Y:S06]  /*11e0*/  BRA `(.L_x_6469) ;  /* 0x00000000007c7947 */ /* 0x000fec0003800000 */
.L_x_6470:
        /* <DEDUP_REMOVED lines=15> */
.L_x_6476:
        /* <DEDUP_REMOVED lines=13> */
.L_x_6475:
[----:B------:R-:W-:Y:S05]  /*13b0*/  BSYNC B2 ;  /* 0x0000000000027941 */ /* 0x000fea0003800000 */
.L_x_6474:
[----:B------:R-:W-:-:S04]  /*13c0*/  FMUL.FTZ R13, R13, 1.1920928955078125e-07 ;  /* 0x340000000d0d7820 */ /* 0x000fc80000410000 */
[----:B------:R-:W-:-:S07]  /*13d0*/  FMUL.FTZ R13, R12, R13 ;  /* 0x0000000d0c0d7220 */ /* 0x000fce0000410000 */
.L_x_6469:
[----:B------:R-:W-:Y:S05]  /*13e0*/  BSYNC B0 ;  /* 0x0000000000007941 */ /* 0x000fea0003800000 */
.L_x_6468:
[C---:B------:R-:W-:Y:S01]  /*13f0*/  FSETP.GTU.FTZ.AND P0, PT, |R13|.reuse, +INF , PT ;  /* 0x7f8000000d00780b */ /* 0x040fe20003f1c200 */
[----:B------:R-:W1:Y:S01]  /*1400*/  MUFU.RCP R0, R7 ;  /* 0x0000000700007308 */ /* 0x000e620000001000 */
[----:B------:R-:W-:Y:S02]  /*1410*/  LOP3.LUT R8, R13, 0x80000000, R8, 0xb8, !PT ;  /* 0x800000000d087812 */ /* 0x000fe400078eb808 */
        /* <DEDUP_REMOVED lines=24> */
.L_x_6467:
[----:B------:R-:W-:Y:S05]  /*15a0*/  BSYNC B1 ;  /* 0x0000000000017941 */ /* 0x000fea0003800000 */
.L_x_6466:
[----:B------:R-:W-:Y:S01]  /*15b0*/  VIADD R7, R3, 0x180 ;  /* 0x0000018003077836 */ /* 0x000fe20000000000 */
[----:B------:R-:W-:Y:S04]  /*15c0*/  BSSY B1, `(.L_x_6477) ;  /* 0x0000067000017945 */ /* 0x000fe80003800000 */
        /* <DEDUP_REMOVED lines=37> */
.L_x_6484:
[----:B------:R-:W-:Y:S01]  /*1820*/  FSETP.GEU.FTZ.AND P0, PT, R15, -R14, PT ;  /* 0x8000000e0f00720b */ /* 0x000fe20003f1e000 */
[----:B------:R-:W-:-:S12]  /*1830*/  FADD.FTZ R13, R13, -1 ;  /* 0xbf8000000d0d7421 */ /* 0x000fd80000010000 */
[----:B------:R-:W-:-:S07]  /*1840*/  @!P0 FADD.FTZ R13, R13, -1 ;  /* 0xbf8000000d0d8421 */ /* 0x000fce0000010000 */
.L_x_6483:
[----:B------:R-:W-:Y:S05]  /*1850*/  BSYNC B2 ;  /* 0x0000000000027941 */ /* 0x000fea0003800000 */
.L_x_6482:
[----:B------:R-:W-:Y:S01]  /*1860*/  FFMA.FTZ R8, -R14, R13, R8 ;  /* 0x0000000d0e087223 */ /* 0x000fe20000010108 */
[----:B------:R-:W-:Y:S06]  /*1870*/  BRA `(.L_x_6480) ;  /* 0x00000000007c7947 */ /* 0x000fec0003800000 */
.L_x_6481:
[C---:B------:R-:W-:Y:S01]  /*1880*/  IADD3 R0, R15.reuse, -0xb800000, RZ ;  /* 0xf48000000f007810 */ /* 0x040fe20007ffe0ff */
        /* <DEDUP_REMOVED lines=14> */
.L_x_6487:
        /* <DEDUP_REMOVED lines=13> */
.L_x_6486:
[----:B------:R-:W-:Y:S05]  /*1a40*/  BSYNC B2 ;  /* 0x0000000000027941 */ /* 0x000fea0003800000 */
.L_x_6485:
[----:B------:R-:W-:-:S04]  /*1a50*/  FMUL.FTZ R13, R13, 1.1920928955078125e-07 ;  /* 0x340000000d0d7820 */ /* 0x000fc80000410000 */
[----:B------:R-:W-:-:S07]  /*1a60*/  FMUL.FTZ R8, R8, R13 ;  /* 0x0000000d08087220 */ /* 0x000fce0000410000 */
.L_x_6480:
[----:B------:R-:W-:Y:S05]  /*1a70*/  BSYNC B0 ;  /* 0x0000000000007941 */ /* 0x000fea0003800000 */
.L_x_6479:
        /* <DEDUP_REMOVED lines=27> */
.L_x_6478:
[----:B------:R-:W-:Y:S05]  /*1c30*/  BSYNC B1 ;  /* 0x0000000000017941 */ /* 0x000fea0003800000 */
.L_x_6477:
        /* <DEDUP_REMOVED lines=13> */
[----:B------:R-:W-:Y:S01]  /*1d10*/  LEA R5, R2, R3, 0x9 ;  /* 0x0000000302057211 */ /* 0x000fe200078e48ff */
[----:B------:R-:W-:-:S04]  /*1d20*/  VIADD R3, R3, 0x80 ;  /* 0x0000008003037836 */ /* 0x000fc80000000000 */
[----:B-1----:R-:W-:-:S05]  /*1d30*/  IMAD.WIDE.U32 R6, R5, 0x2, R6 ;  /* 0x0000000205067825 */ /* 0x002fca00078e0006 */
[----:B------:R1:W-:Y:S02]  /*1d40*/  STG.E.U16 desc[UR4][R6.64], R10 ;  /* 0x0000000a06007986 */ /* 0x0003e4000c101504 */
.L_x_6490:
[----:B------:R-:W-:Y:S05]  /*1d50*/  BSYNC B1 ;  /* 0x0000000000017941 */ /* 0x000fea0003800000 */
.L_x_6489:
[----:B------:R-:W-:-:S13]  /*1d60*/  ISETP.GE.AND P0, PT, R3, R4, PT ;  /* 0x000000040300720c */ /* 0x000fda0003f06270 */
[----:B-1----:R-:W1:Y:S01]  /*1d70*/  @!P0 LDC.64 R6, c[0x0][0x218] ;  /* 0x00008600ff068b82 */ /* 0x002e620000000a00 */
[----:B------:R-:W-:Y:S01]  /*1d80*/  @!P0 LEA R5, R2, R3, 0x9 ;  /* 0x0000000302058211 */ /* 0x000fe200078e48ff */
[----:B------:R-:W-:-:S04]  /*1d90*/  @!P0 VIADD R3, R3, 0x80 ;  /* 0x0000008003038836 */ /* 0x000fc80000000000 */
[----:B-1----:R-:W-:-:S05]  /*1da0*/  @!P0 IMAD.WIDE.U32 R6, R5, 0x2, R6 ;  /* 0x0000000205068825 */ /* 0x002fca00078e0006 */
[----:B------:R1:W-:Y:S02]  /*1db0*/  @!P0 STG.E.U16 desc[UR4][R6.64], R12 ;  /* 0x0000000c06008986 */ /* 0x0003e4000c101504 */
.L_x_6491:
[----:B------:R-:W-:Y:S05]  /*1dc0*/  BSYNC B0 ;  /* 0x0000000000007941 */ /* 0x000fea0003800000 */
.L_x_6488:
[----:B------:R-:W-:Y:S05]  /*1dd0*/  WARPSYNC.ALL ;  /* 0x0000000000007948 */ /* 0x000fea0003800000 */
[----:B------:R-:W-:-:S13]  /*1de0*/  ISETP.GE.AND P0, PT, R3, R4, PT ;  /* 0x000000040300720c */ /* 0x000fda0003f06270 */
[----:B------:R-:W-:Y:S05]  /*1df0*/  @P0 EXIT ;  /* 0x000000000000094d */ /* 0x000fea0003800000 */
[----:B------:R-:W2:Y:S01]  /*1e00*/  LDC.64 R4, c[0x0][0x218] ;  /* 0x00008600ff047b82 */ /* 0x000ea20000000a00 */
[----:B------:R-:W-:-:S05]  /*1e10*/  LEA R3, R2, R3, 0x9 ;  /* 0x0000000302037211 */ /* 0x000fca00078e48ff */
[----:B--2---:R-:W-:-:S05]  /*1e20*/  IMAD.WIDE.U32 R2, R3, 0x2, R4 ;  /* 0x0000000203027825 */ /* 0x004fca00078e0004 */
[----:B------:R-:W-:Y:S01]  /*1e30*/  STG.E.U16 desc[UR4][R2.64], R0 ;  /* 0x0000000002007986 */ /* 0x000fe2000c101504 */
[----:B------:R-:W-:Y:S05]  /*1e40*/  EXIT ;  /* 0x000000000000794d */ /* 0x000fea0003800000 */
.L_x_6492:
        /* <DEDUP_REMOVED lines=11> */
.L_x_37793:


//--------------------- .text._ZN2at6native29vectorized_elementwise_kernelILi2ENS0_13BUnaryFunctorIN3c104HalfES4_S4_ZZZNS0_15binary_internal21div_floor_kernel_cudaERNS_18TensorIteratorBaseEENKUlvE1_clEvENKUlvE1_clEvEUlS4_S4_E_EESt5arrayIPcLm2EEEEviT0_T1_ --------------------------
	.section	.text._ZN2at6native29vectorized_elementwise_kernelILi2ENS0_13BUnaryFunctorIN3c104HalfES4_S4_ZZZNS0_15binary_internal21div_floor_kernel_cudaERNS_18TensorIteratorBaseEENKUlvE1_clEvENKUlvE1_clEvEUlS4_S4_E_EESt5arrayIPcLm2EEEEviT0_T1_,"ax",@progbits
	.align	128
        .global         _ZN2at6native29vectorized_elementwise_kernelILi2ENS0_13BUnaryFunctorIN3c104HalfES4_S4_ZZZNS0_15binary_internal21div_floor_kernel_cudaERNS_18TensorIteratorBaseEENKUlvE1_clEvENKUlvE1_clEvEUlS4_S4_E_EESt5arrayIPcLm2EEEEviT0_T1_
        .type           _ZN2at6native29vectorized_elementwise_kernelILi2ENS0_13BUnaryFunctorIN3c104HalfES4_S4_ZZZNS0_15binary_internal21div_floor_kernel_cudaERNS_18TensorIteratorBaseEENKUlvE1_clEvENKUlvE1_clEvEUlS4_S4_E_EESt5arrayIPcLm2EEEEviT0_T1_,@function
        .size           _ZN2at6native29vectorized_elementwise_kernelILi2ENS0_13BUnaryFunctorIN3c104HalfES4_S4_ZZZNS0_15binary_internal21div_floor_kernel_cudaERNS_18TensorIteratorBaseEENKUlvE1_clEvENKUlvE1_clEvEUlS4_S4_E_EESt5arrayIPcLm2EEEEviT0_T1_,(.L_x_37794 - _ZN2at6native29vectorized_elementwise_kernelILi2ENS0_13BUnaryFunctorIN3c104HalfES4_S4_ZZZNS0_15binary_internal21div_floor_kernel_cudaERNS_18TensorIteratorBaseEENKUlvE1_clEvENKUlvE1_clEvEUlS4_S4_E_EESt5arrayIPcLm2EEEEviT0_T1_)
        .other          _ZN2at6native29vectorized_elementwise_kernelILi2ENS0_13BUnaryFunctorIN3c104HalfES4_S4_ZZZNS0_15binary_internal21div_floor_kernel_cudaERNS_18TensorIteratorBaseEENKUlvE1_clEvENKUlvE1_clEvEUlS4_S4_E_EESt5arrayIPcLm2EEEEviT0_T1_,@"STO_CUDA_ENTRY STV_DEFAULT"
_ZN2at6native29vectorized_elementwise_kernelILi2ENS0_13BUnaryFunctorIN3c104HalfES4_S4_ZZZNS0_15binary_internal21div_floor_kernel_cudaERNS_18TensorIteratorBaseEENKUlvE1_clEvENKUlvE1_clEvEUlS4_S4_E_EESt5arrayIPcLm2EEEEviT0_T1_:
.text._ZN2at6native29vectorized_elementwise_kernelILi2ENS0_13BUnaryFunctorIN3c104HalfES4_S4_ZZZNS0_15binary_internal21div_floor_kernel_cudaERNS_18TensorIteratorBaseEENKUlvE1_clEvENKUlvE1_clEvEUlS4_S4_E_EESt5arrayIPcLm2EEEEviT0_T1_:
        /* <DEDUP_REMOVED lines=9> */
[----:B------:R-:W1:Y:S02]  /*0090*/  LDC.64 R6, c[0x0][0x220] ;  /* 0x00008800ff067b82 */ /* 0x000e640000000a00 */
[----:B-1----:R-:W-:-:S04]  /*00a0*/  IMAD.WIDE R6, R2, 0x2, R6 ;  /* 0x0000000202067825 */ /* 0x002fc800078e0206 */
[----:B0-----:R-:W-:-:S05]  /*00b0*/  IMAD.WIDE.U32 R12, R4, 0x4, R6 ;  /* 0x00000004040c7825 */ /* 0x001fca00078e0006 */
[----:B------:R-:W2:Y:S04]  /*00c0*/  LDG.E R8, desc[UR4][R12.64] ;  /* 0x000000040c087981 */ /* 0x000ea8000c1e1900 */
[----:B------:R0:W5:Y:S04]  /*00d0*/  LDG.E R10, desc[UR4][R12.64+0x200] ;  /* 0x000200040c0a7981 */ /* 0x000168000c1e1900 */
[----:B------:R0:W5:Y:S04]  /*00e0*/  LDG.E R11, desc[UR4][R12.64+0x400] ;  /* 0x000400040c0b7981 */ /* 0x000168000c1e1900 */
[----:B------:R0:W5:Y:S01]  /*00f0*/  LDG.E R7, desc[UR4][R12.64+0x600] ;  /* 0x000600040c077981 */ /* 0x000162000c1e1900 */
[----:B------:R-:W1:Y:S02]  /*0100*/  LDC.U16 R3, c[0x0][0x216] ;  /* 0x00008580ff037b82 */ /* 0x000e640000000400 */
[----:B-1----:R-:W-:-:S05]  /*0110*/  HADD2.F32 R3, -RZ, R3.H0_H0 ;  /* 0x20000003ff037230 */ /* 0x002fca0000004100 */
        /* <DEDUP_REMOVED lines=33> */
.L_x_6500:
[----:B------:R-:W-:Y:S01]  /*0330*/  FSETP.GEU.FTZ.AND P0, PT, R13, -R0, PT ;  /* 0x800000000d00720b */ /* 0x000fe20003f1e000 */
[----:B------:R-:W-:-:S12]  /*0340*/  FADD.FTZ R6, R6, -1 ;  /* 0xbf80000006067421 */ /* 0x000fd80000010000 */
[----:B------:R-:W-:-:S07]  /*0350*/  @!P0 FADD.FTZ R6, R6, -1 ;  /* 0xbf80000006068421 */ /* 0x000fce0000010000 */
.L_x_6499:
[----:B------:R-:W-:Y:S05]  /*0360*/  BSYNC B1 ;  /* 0x0000000000017941 */ /* 0x000fea0003800000 */
.L_x_6498:
[----:B------:R-:W-:Y:S01]  /*0370*/  FFMA.FTZ R5, -R0, R6, R5 ;  /* 0x0000000600057223 */ /* 0x000fe20000010105 */
[----:B------:R-:W-:Y:S06]  /*0380*/  BRA `(.L_x_6496) ;  /* 0x00000000007c7947 */ /* 0x000fec0003800000 */
.L_x_6497:
        /* <DEDUP_REMOVED lines=15> */
.L_x_6503:
        /* <DEDUP_REMOVED lines=13> */
.L_x_6502:
[----:B------:R-:W-:Y:S05]  /*0550*/  BSYNC B1 ;  /* 0x0000000000017941 */ /* 0x000fea0003800000 */
.L_x_6501:
[----:B0-----:R-:W-:-:S04]  /*0560*/  FMUL.FTZ R5, R6, 1.1920928955078125e-07 ;  /* 0x3400000006057820 */ /* 0x001fc80000410000 */
[----:B------:R-:W-:-:S07]  /*0570*/  FMUL.FTZ R5, R16, R5 ;  /* 0x0000000510057220 */ /* 0x000fce0000410000 */
.L_x_6496:
[----:B------:R-:W-:Y:S05]  /*0580*/  BSYNC B0 ;  /* 0x0000000000007941 */ /* 0x000fea0003800000 */
.L_x_6495:
        /* <DEDUP_REMOVED lines=27> */
.L_x_6504:
[----:B------:R-:W-:Y:S05]  /*0740*/  BSYNC B0 ;  /* 0x0000000000007941 */ /* 0x000fea0003800000 */
.L_x_6494:
[----:B------:R-:W-:-:S05]  /*0750*/  HADD2.F32 R9, -RZ, R8.H1_H1 ;  /* 0x30000008ff097230 */ /* 0x000fca0000004100 */
[----:B------:R-:W-:-:S05]  /*0760*/  @!P1 FMUL.FTZ R8, R9, R6 ;  /* 0x0000000609089220 */ /* 0x000fca0000410000 */
        /* <DEDUP_REMOVED lines=29> */
.L_x_6511:
[----:B------:R-:W-:Y:S01]  /*0940*/  FSETP.GEU.FTZ.AND P0, PT, R12, -R15, PT ;  /* 0x8000000f0c00720b */ /* 0x000fe20003f1e000 */
[----:B------:R-:W-:-:S12]  /*0950*/  FADD.FTZ R13, R13, -1 ;  /* 0xbf8000000d0d7421 */ /* 0x000fd80000010000 */
[----:B------:R-:W-:-:S07]  /*0960*/  @!P0 FADD.FTZ R13, R13, -1 ;  /* 0xbf8000000d0d8421 */ /* 0x000fce0000010000 */
.L_x_6510:
[----:B------:R-:W-:Y:S05]  /*0970*/  BSYNC B1 ;  /* 0x0000000000017941 */ /* 0x000fea0003800000 */
.L_x_6509:
[----:B------:R-:W-:Y:S01]  /*0980*/  FFMA.FTZ R0, -R15, R13, R0 ;  /* 0x0000000d0f007223 */ /* 0x000fe20000010100 */
[----:B------:R-:W-:Y:S06]  /*0990*/  BRA `(.L_x_6507) ;  /* 0x00000000007c7947 */ /* 0x000fec0003800000 */
.L_x_6508:
        /* <DEDUP_REMOVED lines=15> */
.L_x_6514:
        /* <DEDUP_REMOVED lines=13> */
.L_x_6513:
[----:B------:R-:W-:Y:S05]  /*0b60*/  BSYNC B1 ;  /* 0x0000000000017941 */ /* 0x000fea0003800000 */
.L_x_6512:
[----:B------:R-:W-:-:S04]  /*0b70*/  FMUL.FTZ R13, R8, 1.1920928955078125e-07 ;  /* 0x34000000080d7820 */ /* 0x000fc80000410000 */
[----:B------:R-:W-:-:S07]  /*0b80*/  FMUL.FTZ R0, R14, R13 ;  /* 0x0000000d0e007220 */ /* 0x000fce0000410000 */
.L_x_6507:
[----:B------:R-:W-:Y:S05]  /*0b90*/  BSYNC B0 ;  /* 0x0000000000007941 */ /* 0x000fea0003800000 */
.L_x_6506:
        /* <DEDUP_REMOVED lines=26> */
.L_x_6515:
[----:B------:R-:W-:Y:S05]  /*0d40*/  BSYNC B0 ;  /* 0x0000000000007941 */ /* 0x000fea0003800000 */
.L_x_6505:
[----:B-----5:R-:W-:-:S05]  /*0d50*/  HADD2.F32 R13, -RZ, R10.H0_H0 ;  /* 0x2000000aff0d7230 */ /* 0x020fca0000004100 */
        /* <DEDUP_REMOVED lines=30> */
.L_x_6522:
[----:B------:R-:W-:Y:S01]  /*0f40*/  FSETP.GEU.FTZ.AND P0, PT, R12, -R15, PT ;  /* 0x8000000f0c00720b */ /* 0x000fe20003f1e000 */
[----:B------:R-:W-:-:S12]  /*0f50*/  FADD.FTZ R9, R9, -1 ;  /* 0xbf80000009097421 */ /* 0x000fd80000010000 */
[----:B------:R-:W-:-:S07]  /*0f60*/  @!P0 FADD.FTZ R9, R9, -1 ;  /* 0xbf80000009098421 */ /* 0x000fce0000010000 */
.L_x_6521:
[----:B------:R-:W-:Y:S05]  /*0f70*/  BSYNC B1 ;  /* 0x0000000000017941 */ /* 0x000fea0003800000 */
.L_x_6520:
[----:B------:R-:W-:Y:S01]  /*0f80*/  FFMA.FTZ R0, -R15, R9, R0 ;  /* 0x000000090f007223 */ /* 0x000fe20000010100 */
[----:B------:R-:W-:Y:S06]  /*0f90*/  BRA `(.L_x_6518) ;  /* 0x00000000007c7947 */ /* 0x000fec0003800000 */
.L_x_6519:
[----:B------:R-:W-:Y:S01]  /*0fa0*/  VIADD R9, R15, 0xf4800000 ;  /* 0xf48000000f097836 */ /* 0x000fe20000000000 */
        /* <DEDUP_REMOVED lines=14> */
.L_x_6525:
[----:B------:R-:W-:-:S04]  /*1090*/  VIMNMX.U32 R14, R12, 0xb800000, PT ;  /* 0x0b8000000c0e7848 */ /* 0x000fc80003fe0000 */
[----:B------:R-:W-:Y:S01]  /*10a0*/  IADD3 R9, R14, R9, RZ ;  /* 0x000000090e097210 */ /* 0x000fe20007ffe0ff */
[----:B------:R-:W-:-:S04]  /*10b0*/  IMAD.IADD R12, R12, 0x1, -R14 ;  /* 0x000000010c0c7824 */ /* 0x000fc800078e0a0e */
[----:B--2---:R-:W-:Y:S01]  /*10c0*/  FFMA.FTZ R15, R0, R9, -RZ ;  /* 0x00000009000f7223 */ /* 0x004fe200000108ff */
[----:B------:R-:W-:-:S03]  /*10d0*/  ISETP.NE.AND P2, PT, R12, RZ, PT ;  /* 0x000000ff0c00720c */ /* 0x000fc60003f45270 */
        /* <DEDUP_REMOVED lines=8> */
.L_x_6524:
[----:B------:R-:W-:Y:S05]  /*1160*/  BSYNC B1 ;  /* 0x0000000000017941 */ /* 0x000fea0003800000 */
.L_x_6523:
[----:B------:R-:W-:-:S04]  /*1170*/  FMUL.FTZ R0, R9, 1.1920928955078125e-07 ;  /* 0x3400000009007820 */ /* 0x000fc80000410000 */
[----:B------:R-:W-:-:S07]  /*1180*/  FMUL.FTZ R0, R17, R0 ;  /* 0x0000000011007220 */ /* 0x000fce0000410000 */
.L_x_6518:
[----:B------:R-:W-:Y:S05]  /*1190*/  BSYNC B0 ;  /* 0x0000000000007941 */ /* 0x000fea0003800000 */
.L_x_6517:
        /* <DEDUP_REMOVED lines=26> */
.L_x_6526:
[----:B------:R-:W-:Y:S05]  /*1340*/  BSYNC B0 ;  /* 0x0000000000007941 */ /* 0x000fea0003800000 */
.L_x_6516:
        /* <DEDUP_REMOVED lines=31> */
.L_x_6533:
[----:B------:R-:W-:Y:S01]  /*1540*/  FSETP.GEU.FTZ.AND P0, PT, R12, -R17, PT ;  /* 0x800000110c00720b */ /* 0x000fe20003f1e000 */
[----:B------:R-:W-:-:S12]  /*1550*/  FADD.FTZ R15, R15, -1 ;  /* 0xbf8000000f0f7421 */ /* 0x000fd80000010000 */
[----:B------:R-:W-:-:S07]  /*1560*/  @!P0 FADD.FTZ R15, R15, -1 ;  /* 0xbf8000000f0f8421 */ /* 0x000fce0000010000 */
.L_x_6532:
[----:B------:R-:W-:Y:S05]  /*1570*/  BSYNC B1 ;  /* 0x0000000000017941 */ /* 0x000fea0003800000 */
.L_x_6531:
[----:B------:R-:W-:Y:S01]  /*1580*/  FFMA.FTZ R0, -R17, R15, R0 ;  /* 0x0000000f11007223 */ /* 0x000fe20000010100 */
[----:B------:R-:W-:Y:S06]  /*1590*/  BRA `(.L_x_6529) ;  /* 0x00000000007c7947 */ /* 0x000fec0003800000 */
.L_x_6530:
        /* <DEDUP_REMOVED lines=13> */
[----:B0-----:R-:W-:-:S04]  /*1670*/  LOP3.LUT R16, R15, 0x3f800000, RZ, 0xfc, !PT ;  /* 0x3f8000000f107812 */ /* 0x001fc800078efcff */
[----:B------:R0:W2:Y:S03]  /*1680*/  MUFU.RCP R0, R16 ;  /* 0x0000001000007308 */ /* 0x0000a60000001000 */
.L_x_6536:
        /* <DEDUP_REMOVED lines=13> */
.L_x_6535:
[----:B------:R-:W-:Y:S05]  /*1760*/  BSYNC B1 ;  /* 0x0000000000017941 */ /* 0x000fea0003800000 */
.L_x_6534:
[----:B------:R-:W-:-:S04]  /*1770*/  FMUL.FTZ R15, R10, 1.1920928955078125e-07 ;  /* 0x340000000a0f7820 */ /* 0x000fc80000410000 */
[----:B------:R-:W-:-:S07]  /*1780*/  FMUL.FTZ R0, R14, R15 ;  /* 0x0000000f0e007220 */ /* 0x000fce0000410000 */
.L_x_6529:
[----:B------:R-:W-:Y:S05]  /*1790*/  BSYNC B0 ;  /* 0x0000000000007941 */ /* 0x000fea0003800000 */
.L_x_6528:
        /* <DEDUP_REMOVED lines=26> */
.L_x_6537:
[----:B------:R-:W-:Y:S05]  /*1940*/  BSYNC B0 ;  /* 0x0000000000007941 */ /* 0x000fea0003800000 */
.L_x_6527:
[----:B------:R-:W-:-:S05]  /*1950*/  HADD2.F32 R13, -RZ, R11.H0_H0 ;  /* 0x2000000bff0d7230 */ /* 0x000fca0000004100 */
        /* <DEDUP_REMOVED lines=30> */
.L_x_6544:
[----:B------:R-:W-:Y:S01]  /*1b40*/  FSETP.GEU.FTZ.AND P0, PT, R14, -R17, PT ;  /* 0x800000110e00720b */ /* 0x000fe20003f1e000 */
[----:B------:R-:W-:-:S12]  /*1b50*/  FADD.FTZ R15, R15, -1 ;  /* 0xbf8000000f0f7421 */ /* 0x000fd80000010000 */
[----:B------:R-:W-:-:S07]  /*1b60*/  @!P0 FADD.FTZ R15, R15, -1 ;  /* 0xbf8000000f0f8421 */ /* 0x000fce0000010000 */
.L_x_6543:
[----:B------:R-:W-:Y:S05]  /*1b70*/  BSYNC B1 ;  /* 0x0000000000017941 */ /* 0x000fea0003800000 */
.L_x_6542:
[----:B------:R-:W-:Y:S01]  /*1b80*/  FFMA.FTZ R12, -R17, R15, R12 ;  /* 0x0000000f110c7223 */ /* 0x000fe2000001010c */
[----:B------:R-:W-:Y:S06]  /*1b90*/  BRA `(.L_x_6540) ;  /* 0x00000000007c7947 */ /* 0x000fec0003800000 */
.L_x_6541:
        /* <DEDUP_REMOVED lines=13> */
[----:B-1----:R-:W-:-:S04]  /*1c70*/  LOP3.LUT R18, R17, 0x3f800000, RZ, 0xfc, !PT ;  /* 0x3f80000011127812 */ /* 0x002fc800078efcff */
[----:B------:R1:W2:Y:S03]  /*1c80*/  MUFU.RCP R0, R18 ;  /* 0x0000001200007308 */ /* 0x0002a60000001000 */
.L_x_6547:
        /* <DEDUP_REMOVED lines=13> */
.L_x_6546:
[----:B------:R-:W-:Y:S05]  /*1d60*/  BSYNC B1 ;  /* 0x0000000000017941 */ /* 0x000fea0003800000 */
.L_x_6545:
[----:B------:R-:W-:-:S04]  /*1d70*/  FMUL.FTZ R15, R14, 1.1920928955078125e-07 ;  /* 0x340000000e0f7820 */ /* 0x000fc80000410000 */
[----:B------:R-:W-:-:S07]  /*1d80*/  FMUL.FTZ R12, R12, R15 ;  /* 0x0000000f0c0c7220 */ /* 0x000fce0000410000 */
.L_x_6540:
[----:B------:R-:W-:Y:S05]  /*1d90*/  BSYNC B0 ;  /* 0x0000000000007941 */ /* 0x000fea0003800000 */
.L_x_6539:
        /* <DEDUP_REMOVED lines=26> */
.L_x_6548:
[----:B------:R-:W-:Y:S05]  /*1f40*/  BSYNC B0 ;  /* 0x0000000000007941 */ /* 0x000fea0003800000 */
.L_x_6538:
        /* <DEDUP_REMOVED lines=31> */
.L_x_6555:
[----:B------:R-:W-:Y:S01]  /*2140*/  FSETP.GEU.FTZ.AND P0, PT, R14, -R15, PT ;  /* 0x8000000f0e00720b */ /* 0x000fe20003f1e000 */
[----:B------:R-:W-:-:S12]  /*2150*/  FADD.FTZ R13, R13, -1 ;  /* 0xbf8000000d0d7421 */ /* 0x000fd80000010000 */
[----:B------:R-:W-:-:S07]  /*2160*/  @!P0 FADD.FTZ R13, R13, -1 ;  /* 0xbf8000000d0d8421 */ /* 0x000fce0000010000 */
.L_x_6554:
[----:B------:R-:W-:Y:S05]  /*2170*/  BSYNC B1 ;  /* 0x0000000000017941 */ /* 0x000fea0003800000 */
.L_x_6553:
[----:B------:R-:W-:Y:S01]  /*2180*/  FFMA.FTZ R0, -R15, R13, R0 ;  /* 0x0000000d0f007223 */ /* 0x000fe20000010100 */
[----:B------:R-:W-:Y:S06]  /*2190*/  BRA `(.L_x_6551) ;  /* 0x00000000007c7947 */ /* 0x000fec0003800000 */
.L_x_6552:
        /* <DEDUP_REMOVED lines=15> */
.L_x_6558:
        /* <DEDUP_REMOVED lines=13> */
.L_x_6557:
[----:B------:R-:W-:Y:S05]  /*2360*/  BSYNC B1 ;  /* 0x0000000000017941 */ /* 0x000fea0003800000 */
.L_x_6556:
[----:B------:R-:W-:-:S04]  /*2370*/  FMUL.FTZ R14, R14, 1.1920928955078125e-07 ;  /* 0x340000000e0e7820 */ /* 0x000fc80000410000 */
[----:B------:R-:W-:-:S07]  /*2380*/  FMUL.FTZ R0, R13, R14 ;  /* 0x0000000e0d007220 */ /* 0x000fce0000410000 */
.L_x_6551:
[----:B------:R-:W-:Y:S05]  /*2390*/  BSYNC B0 ;  /* 0x0000000000007941 */ /* 0x000fea0003800000 */
.L_x_6550:
        /* <DEDUP_REMOVED lines=26> */
.L_x_6559:
[----:B------:R-:W-:Y:S05]  /*2540*/  BSYNC B0 ;  /* 0x0000000000007941 */ /* 0x000fea0003800000 */
.L_x_6549:
        /* <DEDUP_REMOVED lines=31> */
.L_x_6566:
[----:B------:R-:W-:Y:S01]  /*2740*/  FSETP.GEU.FTZ.AND P0, PT, R16, -R17, PT ;  /* 0x800000111000720b */ /* 0x000fe20003f1e000 */
[----:B------:R-:W-:-:S12]  /*2750*/  FADD.FTZ R15, R15, -1 ;  /* 0xbf8000000f0f7421 */ /* 0x000fd80000010000 */
[----:B------:R-:W-:-:S07]  /*2760*/  @!P0 FADD.FTZ R15, R15, -1 ;  /* 0xbf8000000f0f8421 */ /* 0x000fce0000010000 */
.L_x_6565:
[----:B------:R-:W-:Y:S05]  /*2770*/  BSYNC B1 ;  /* 0x0000000000017941 */ /* 0x000fea0003800000 */
.L_x_6564:
[----:B------:R-:W-:Y:S01]  /*2780*/  FFMA.FTZ R14, -R17, R15, R14 ;  /* 0x0000000f110e7223 */ /* 0x000fe2000001010e */
[----:B------:R-:W-:Y:S06]  /*2790*/  BRA `(.L_x_6562) ;  /* 0x00000000007c7947 */ /* 0x000fec0003800000 */
.L_x_6563:
[----:B------:R-:W-:Y:S01]  /*27a0*/  VIADD R0, R17, 0xf4800000 ;  /* 0xf480000011007836 */ /* 0x000fe20000000000 */
[----:B------:R-:W-:Y:S01]  /*27b0*/  FSETP.GT.FTZ.AND P0, PT, |R3|, RZ, PT ;  /* 0x000000ff0300720b */ /* 0x000fe20003f14200 */
[----:B------:R-:W-:Y:S03]  /*27c0*/  BSSY B1, `(.L_x_6567) ;  /* 0x000001a000017945 */ /* 0x000fe60003800000 */
[----:B------:R-:W-:Y:S02]  /*27d0*/  LOP3.LUT R15, R0, 0xff800000, RZ, 0xc0, !PT ;  /* 0xff800000000f7812 */ /* 0x000fe400078ec0ff */
[C---:B------:R-:W-:Y:S02]  /*27e0*/  LOP3.LUT R0, R14.reuse, 0x7fffff, RZ, 0xc0, !PT ;  /* 0x007fffff0e007812 */ /* 0x040fe400078ec0ff */
[----:B------:R-:W-:Y:S02]  /*27f0*/  IADD3 R15, -R15, R14, RZ ;  /* 0x0000000e0f0f7210 */ /* 0x000fe40007ffe1ff */
[----:B------:R-:W-:-:S02]  /*2800*/  ISETP.GT.U32.OR P0, PT, R14, 0x7f7fffff, !P0 ;  /* 0x7f7fffff0e00780c */ /* 0x000fc40004704470 */
[----:B0-----:R-:W-:Y:S02]  /*2810*/  LOP3.LUT P2, R16, R15, 0xff800000, RZ, 0xc0, !PT ;  /* 0xff8000000f107812 */ /* 0x001fe4000784c0ff */
[----:B------:R-:W-:Y:S02]  /*2820*/  LOP3.LUT R14, R17, 0xff800000, RZ, 0xc0, !PT ;  /* 0xff800000110e7812 */ /* 0x000fe400078ec0ff */
[----:B------:R-:W-:Y:S02]  /*2830*/  LOP3.LUT R15, R0, 0x3f800000, RZ, 0xfc, !PT ;  /* 0x3f800000000f7812 */ /* 0x000fe400078efcff */
[----:B------:R-:W-:-:S07]  /*2840*/  FSEL R14, R14, +QNAN , !P0 ;  /* 0x7fffffff0e0e7808 */ /* 0x000fce0004000000 */
[----:B------:R-:W-:Y:S05]  /*2850*/  @!P2 BRA `(.L_x_6568) ;  /* 0x000000000040a947 */ /* 0x000fea0003800000 */
[----:B------:R-:W-:-:S04]  /*2860*/  LOP3.LUT R17, R17, 0x7fffff, RZ, 0xc0, !PT ;  /* 0x007fffff11117812 */ /* 0x000fc800078ec0ff */
[----:B------:R-:W-:-:S04]  /*2870*/  LOP3.LUT R20, R17, 0x3f800000, RZ, 0xfc, !PT ;  /* 0x3f80000011147812 */ /* 0x000fc800078efcff */
[----:B------:R0:W2:Y:S03]  /*2880*/  MUFU.RCP R0, R20 ;  /* 0x0000001400007308 */ /* 0x0000a60000001000 */
.L_x_6569:
        /* <DEDUP_REMOVED lines=13> */
.L_x_6568:
[----:B------:R-:W-:Y:S05]  /*2960*/  BSYNC B1 ;  /* 0x0000000000017941 */ /* 0x000fea0003800000 */
.L_x_6567:
[----:B------:R-:W-:-:S04]  /*2970*/  FMUL.FTZ R15, R15, 1.1920928955078125e-07 ;  /* 0x340000000f0f7820 */ /* 0x000fc80000410000 */
[----:B------:R-:W-:-:S07]  /*2980*/  FMUL.FTZ R14, R14, R15 ;  /* 0x0000000f0e0e7220 */ /* 0x000fce0000410000 */
.L_x_6562:
[----:B------:R-:W-:Y:S05]  /*2990*/  BSYNC B0 ;  /* 0x0000000000007941 */ /* 0x000fea0003800000 */
.L_x_6561:
        /* <DEDUP_REMOVED lines=26> */
.L_x_6570:
[----:B------:R-:W-:Y:S05]  /*2b40*/  BSYNC B0 ;  /* 0x0000000000007941 */ /* 0x000fea0003800000 */
.L_x_6560:
        /* <DEDUP_REMOVED lines=31> */
.L_x_6577:
[----:B------:R-:W-:Y:S01]  /*2d40*/  FSETP.GEU.FTZ.AND P0, PT, R16, -R17, PT ;  /* 0x800000111000720b */ /* 0x000fe20003f1e000 */
[----:B------:R-:W-:-:S12]  /*2d50*/  FADD.FTZ R11, R11, -1 ;  /* 0xbf8000000b0b7421 */ /* 0x000fd80000010000 */
[----:B------:R-:W-:-:S07]  /*2d60*/  @!P0 FADD.FTZ R11, R11, -1 ;  /* 0xbf8000000b0b8421 */ /* 0x000fce0000010000 */
.L_x_6576:
[----:B------:R-:W-:Y:S05]  /*2d70*/  BSYNC B1 ;  /* 0x0000000000017941 */ /* 0x000fea0003800000 */
.L_x_6575:
[----:B------:R-:W-:Y:S01]  /*2d80*/  FFMA.FTZ R0, -R17, R11, R0 ;  /* 0x0000000b11007223 */ /* 0x000fe20000010100 */
[----:B------:R-:W-:Y:S06]  /*2d90*/  BRA `(.L_x_6573) ;  /* 0x00000000007c7947 */ /* 0x000fec0003800000 */
.L_x_6574:
        /* <DEDUP_REMOVED lines=15> */
.L_x_6580:
        /* <DEDUP_REMOVED lines=13> */
.L_x_6579:
[----:B------:R-:W-:Y:S05]  /*2f60*/  BSYNC B1 ;  /* 0x0000000000017941 */ /* 0x000fea0003800000 */
.L_x_6578:
[----:B------:R-:W-:-:S04]  /*2f70*/  FMUL.FTZ R0, R15, 1.1920928955078125e-07 ;  /* 0x340000000f007820 */ /* 0x000fc80000410000 */
[----:B------:R-:W-:-:S07]  /*2f80*/  FMUL.FTZ R0, R11, R0 ;  /* 0x000000000b007220 */ /* 0x000fce0000410000 */
.L_x_6573:
[----:B------:R-:W-:Y:S05]  /*2f90*/  BSYNC B0 ;  /* 0x0000000000007941 */ /* 0x000fea0003800000 */
.L_x_6572:
        /* <DEDUP_REMOVED lines=26> */
.L_x_6581:
[----:B------:R-:W-:Y:S05]  /*3140*/  BSYNC B0 ;  /* 0x0000000000007941 */ /* 0x000fea0003800000 */
.L_x_6571:
        /* <DEDUP_REMOVED lines=12> */
.L_x_6493:
        /* <DEDUP_REMOVED lines=9> */
[----:B------:R-:W1:Y:S01]  /*32a0*/  @!P6 LDC.64 R6, c[0x0][0x220] ;  /* 0x00008800ff06eb82 */ /* 0x000e620000000a00 */
[----:B------:R-:W-:-:S05]  /*32b0*/  @!P6 VIADD R27, R27, 0x80 ;  /* 0x000000801b1be836 */ /* 0x000fca0000000000 */
[----:B------:R-:W-:-:S13]  /*32c0*/  ISETP.GE.AND P5, PT, R27, R3, PT ;  /* 0x000000031b00720c */ /* 0x000fda0003fa6270 */
[----:B------:R-:W-:Y:S01]  /*32d0*/  @!P5 IADD3 R0, R2, R27, RZ ;  /* 0x0000001b0200d210 */ /* 0x000fe20007ffe0ff */
[----:B------:R-:W-:Y:S01]  /*32e0*/  @!P5 VIADD R27, R27, 0x80 ;  /* 0x000000801b1bd836 */ /* 0x000fe20000000000 */
[----:B------:R-:W2:Y:S01]  /*32f0*/  @!P5 LDC.64 R18, c[0x0][0x220] ;  /* 0x00008800ff12db82 */ /* 0x000ea20000000a00 */
[----:B-1----:R-:W-:-:S03]  /*3300*/  @!P6 IMAD.WIDE.U32 R6, R9, 0x2, R6 ;  /* 0x000000020906e825 */ /* 0x002fc600078e0006 */
[CC--:B------:R-:W-:Y:S02]  /*3310*/  ISETP.GE.AND P4, PT, R27.reuse, R3.reuse, PT ;  /* 0x000000031b00720c */ /* 0x0c0fe40003f86270 */
[----:B------:R1:W5:Y:S11]  /*3320*/  @!P6 LDG.E.U16 R5, desc[UR4][R6.64] ;  /* 0x000000040605e981 */ /* 0x000376000c1e1500 */
[----:B------:R-:W-:Y:S01]  /*3330*/  @!P4 IMAD.IADD R29, R2, 0x1, R27 ;  /* 0x00000001021dc824 */ /* 0x000fe200078e021b */
[----:B------:R-:W-:Y:S01]  /*3340*/  @!P4 IADD3 R27, R27, 0x80, RZ ;  /* 0x000000801b1bc810 */ /* 0x000fe20007ffe0ff */
[----:B------:R-:W3:Y:S03]  /*3350*/  @!P4 LDC.64 R14, c[0x0][0x220] ;  /* 0x00008800ff0ecb82 */ /* 0x000ee60000000a00 */
[----:B------:R-:W-:-:S13]  /*3360*/  ISETP.GE.AND P3, PT, R27, R3, PT ;  /* 0x000000031b00720c */ /* 0x000fda0003f66270 */
[----:B------:R-:W-:Y:S01]  /*3370*/  @!P3 IMAD.IADD R25, R2, 0x1, R27 ;  /* 0x000000010219b824 */ /* 0x000fe200078e021b */
[----:B-1----:R-:W1:Y:S01]  /*3380*/  @!P3 LDC.64 R6, c[0x0][0x220] ;  /* 0x00008800ff06bb82 */ /* 0x002e620000000a00 */
[----:B------:R-:W-:-:S05]  /*3390*/  @!P3 VIADD R27, R27, 0x80 ;  /* 0x000000801b1bb836 */ /* 0x000fca0000000000 */
[----:B------:R-:W-:-:S13]  /*33a0*/  ISETP.GE.AND P2, PT, R27, R3, PT ;  /* 0x000000031b00720c */ /* 0x000fda0003f46270 */
[----:B------:R-:W-:Y:S01]  /*33b0*/  @!P2 IADD3 R23, R2, R27, RZ ;  /* 0x0000001b0217a210 */ /* 0x000fe20007ffe0ff */
[----:B------:R-:W-:Y:S01]  /*33c0*/  @!P2 VIADD R27, R27, 0x80 ;  /* 0x000000801b1ba836 */ /* 0x000fe20000000000 */
[----:B------:R-:W4:Y:S04]  /*33d0*/  @!P2 LDC.64 R8, c[0x0][0x220] ;  /* 0x00008800ff08ab82 */ /* 0x000f280000000a00 */
[----:B------:R-:W-:-:S13]  /*33e0*/  ISETP.GE.AND P1, PT, R27, R3, PT ;  /* 0x000000031b00720c */ /* 0x000fda0003f26270 */
[----:B------:R-:W-:Y:S01]  /*33f0*/  @!P1 IMAD.IADD R21, R2, 0x1, R27 ;  /* 0x0000000102159824 */ /* 0x000fe200078e021b */
[----:B------:R-:W-:Y:S01]  /*3400*/  @!P1 IADD3 R27, R27, 0x80, RZ ;  /* 0x000000801b1b9810 */ /* 0x000fe20007ffe0ff */
[----:B------:R-:W2:Y:S03]  /*3410*/  @!P1 LDC.64 R10, c[0x0][0x220] ;  /* 0x00008800ff0a9b82 */ /* 0x000ea60000000a00 */
[----:B------:R-:W-:-:S13]  /*3420*/  ISETP.GE.AND P6, PT, R27, R3, PT ;  /* 0x000000031b00720c */ /* 0x000fda0003fc6270 */
[----:B------:R-:W1:Y:S01]  /*3430*/  @!P6 LDC.64 R12, c[0x0][0x220] ;  /* 0x00008800ff0ceb82 */ /* 0x000e620000000a00 */
[----:B------:R-:W-:Y:S01]  /*3440*/  PRMT R22, RZ, 0x7610, R22 ;  /* 0x00007610ff167816 */ /* 0x000fe20000000016 */
[----:B0-----:R-:W-:Y:S01]  /*3450*/  @!P0 IMAD.WIDE.U32 R16, R20, 0x2, R16 ;  /* 0x0000000214108825 */ /* 0x001fe200078e0010 */
[----:B------:R-:W-:-:S03]  /*3460*/  PRMT R20, RZ, 0x7610, R20 ;  /* 0x00007610ff147816 */ /* 0x000fc60000000014 */
[----:B------:R-:W-:Y:S01]  /*3470*/  @!P6 IMAD.IADD R27, R2, 0x1, R27 ;  /* 0x00000001021be824 */ /* 0x000fe200078e021b */
[----:B------:R0:W5:Y:S01]  /*3480*/  @!P0 LDG.E.U16 R22, desc[UR4][R16.64] ;  /* 0x0000000410168981 */ /* 0x000162000c1e1500 */
[----:B----4-:R-:W-:Y:S01]  /*3490*/  @!P2 IMAD.WIDE.U32 R8, R23, 0x2, R8 ;  /* 0x000000021708a825 */ /* 0x010fe200078e0008 */
[----:B------:R-:W-:Y:S02]  /*34a0*/  PRMT R24, RZ, 0x7610, R24 ;  /* 0x00007610ff187816 */ /* 0x000fe40000000018 */
[----:B------:R-:W-:Y:S01]  /*34b0*/  PRMT R23, RZ, 0x7610, R23 ;  /* 0x00007610ff177816 */ /* 0x000fe20000000017 */
[----:B--2---:R-:W-:Y:S01]  /*34c0*/  @!P1 IMAD.WIDE.U32 R10, R21, 0x2, R10 ;  /* 0x00000002150a9825 */ /* 0x004fe200078e000a */
[----:B------:R-:W-:-:S03]  /*34d0*/  PRMT R21, RZ, 0x7610, R21 ;  /* 0x00007610ff157816 */ /* 0x000fc60000000015 */
[----:B------:R-:W-:Y:S01]  /*34e0*/  @!P5 IMAD.WIDE.U32 R18, R0, 0x2, R18 ;  /* 0x000000020012d825 */ /* 0x000fe200078e0012 */
[----:B0-----:R-:W-:Y:S02]  /*34f0*/  PRMT R17, RZ, 0x7610, R17 ;  /* 0x00007610ff117816 */ /* 0x001fe40000000011 */
[----:B------:R-:W-:Y:S01]  /*3500*/  PRMT R16, RZ, 0x7610, R16 ;  /* 0x00007610ff107816 */ /* 0x000fe20000000010 */
[----:B---3--:R-:W-:Y:S01]  /*3510*/  @!P4 IMAD.WIDE.U32 R14, R29, 0x2, R14 ;  /* 0x000000021d0ec825 */ /* 0x008fe200078e000e */
[----:B------:R0:W5:Y:S03]  /*3520*/  @!P5 LDG.E.U16 R20, desc[UR4][R18.64] ;  /* 0x000000041214d981 */ /* 0x000166000c1e1500 */
[----:B-1----:R-:W-:Y:S01]  /*3530*/  @!P3 IMAD.WIDE.U32 R6, R25, 0x2, R6 ;  /* 0x000000021906b825 */ /* 0x002fe200078e0006 */
        /* <DEDUP_REMOVED lines=43> */
.L_x_6589:
[----:B------:R-:W-:Y:S01]  /*37f0*/  FSETP.GEU.FTZ.AND P0, PT, R6, -R10, PT ;  /* 0x8000000a0600720b */ /* 0x000fe20003f1e000 */
[----:B------:R-:W-:-:S12]  /*3800*/  FADD.FTZ R0, R0, -1 ;  /* 0xbf80000000007421 */ /* 0x000fd80000010000 */
[----:B------:R-:W-:-:S07]  /*3810*/  @!P0 FADD.FTZ R0, R0, -1 ;  /* 0xbf80000000008421 */ /* 0x000fce0000010000 */
.L_x_6588:
[----:B------:R-:W-:Y:S05]  /*3820*/  BSYNC B2 ;  /* 0x0000000000027941 */ /* 0x000fea0003800000 */
.L_x_6587:
[----:B------:R-:W-:Y:S01]  /*3830*/  FFMA.FTZ R9, -R10, R0, R9 ;  /* 0x000000000a097223 */ /* 0x000fe20000010109 */
[----:B------:R-:W-:Y:S06]  /*3840*/  BRA `(.L_x_6585) ;  /* 0x00000000007c7947 */ /* 0x000fec0003800000 */
.L_x_6586:
        /* <DEDUP_REMOVED lines=15> */
.L_x_6592:
        /* <DEDUP_REMOVED lines=13> */
.L_x_6591:
[----:B------:R-:W-:Y:S05]  /*3a10*/  BSYNC B2 ;  /* 0x0000000000027941 */ /* 0x000fea0003800000 */
.L_x_6590:
[----:B------:R-:W-:-:S04]  /*3a20*/  FMUL.FTZ R9, R0, 1.1920928955078125e-07 ;  /* 0x3400000000097820 */ /* 0x000fc80000410000 */
[----:B------:R-:W-:-:S07]  /*3a30*/  FMUL.FTZ R9, R6, R9 ;  /* 0x0000000906097220 */ /* 0x000fce0000410000 */
.L_x_6585:
[----:B------:R-:W-:Y:S05]  /*3a40*/  BSYNC B0 ;  /* 0x0000000000007941 */ /* 0x000fea0003800000 */
.L_x_6584:
        /* <DEDUP_REMOVED lines=27> */
.L_x_6583:
[----:B------:R-:W-:Y:S05]  /*3c00*/  BSYNC B1 ;  /* 0x0000000000017941 */ /* 0x000fea0003800000 */
.L_x_6582:
[----:B0-----:R-:W-:Y:S01]  /*3c10*/  IADD3 R8, R4, 0x80, RZ ;  /* 0x0000008004087810 */ /* 0x001fe20007ffe0ff */
[----:B------:R-:W-:Y:S03]  /*3c20*/  BSSY B1, `(.L_x_6593) ;  /* 0x0000067000017945 */ /* 0x000fe60003800000 */
        /* <DEDUP_REMOVED lines=37> */
.L_x_6600:
[----:B------:R-:W-:Y:S01]  /*3e80*/  FSETP.GEU.FTZ.AND P0, PT, R12, -R13, PT ;  /* 0x8000000d0c00720b */ /* 0x000fe20003f1e000 */
[----:B------:R-:W-:-:S12]  /*3e90*/  FADD.FTZ R0, R0, -1 ;  /* 0xbf80000000007421 */ /* 0x000fd80000010000 */
[----:B------:R-:W-:-:S07]  /*3ea0*/  @!P0 FADD.FTZ R0, R0, -1 ;  /* 0xbf80000000008421 */ /* 0x000fce0000010000 */
.L_x_6599:
[----:B------:R-:W-:Y:S05]  /*3eb0*/  BSYNC B2 ;  /* 0x0000000000027941 */ /* 0x000fea0003800000 */
.L_x_6598:
[----:B------:R-:W-:Y:S01]  /*3ec0*/  FFMA.FTZ R7, -R13, R0, R7 ;  /* 0x000000000d077223 */ /* 0x000fe20000010107 */
[----:B------:R-:W-:Y:S06]  /*3ed0*/  BRA `(.L_x_6596) ;  /* 0x00000000007c7947 */ /* 0x000fec0003800000 */
.L_x_6597:
        /* <DEDUP_REMOVED lines=15> */
.L_x_6603:
        /* <DEDUP_REMOVED lines=13> */
.L_x_6602:
[----:B------:R-:W-:Y:S05]  /*40a0*/  BSYNC B2 ;  /* 0x0000000000027941 */ /* 0x000fea0003800000 */
.L_x_6601:
[----:B------:R-:W-:-:S04]  /*40b0*/  FMUL.FTZ R12, R12, 1.1920928955078125e-07 ;  /* 0x340000000c0c7820 */ /* 0x000fc80000410000 */
[----:B------:R-:W-:-:S07]  /*40c0*/  FMUL.FTZ R7, R7, R12 ;  /* 0x0000000c07077220 */ /* 0x000fce0000410000 */
.L_x_6596:
[----:B------:R-:W-:Y:S05]  /*40d0*/  BSYNC B0 ;  /* 0x0000000000007941 */ /* 0x000fea0003800000 */
.L_x_6595:
[C---:B------:R-:W-:Y:S01]  /*40e0*/  FSETP.GTU.FTZ.AND P0, PT, |R7|.reuse, +INF , PT ;  /* 0x7f8000000700780b */ /* 0x040fe20003f1c200 */
[----:B------:R-:W1:Y:S01]  /*40f0*/  MUFU.RCP R0, R9 ;  /* 0x0000000900007308 */ /* 0x000e620000001000 */
        /* <DEDUP_REMOVED lines=25> */
.L_x_6594:
[----:B------:R-:W-:Y:S05]  /*4290*/  BSYNC B1 ;  /* 0x0000000000017941 */ /* 0x000fea0003800000 */
.L_x_6593:
        /* <DEDUP_REMOVED lines=39> */
.L_x_6611:
[----:B------:R-:W-:Y:S01]  /*4510*/  FSETP.GEU.FTZ.AND P0, PT, R12, -R13, PT ;  /* 0x8000000d0c00720b */ /* 0x000fe20003f1e000 */
[----:B------:R-:W-:-:S12]  /*4520*/  FADD.FTZ R0, R0, -1 ;  /* 0xbf80000000007421 */ /* 0x000fd80000010000 */
[----:B------:R-:W-:-:S07]  /*4530*/  @!P0 FADD.FTZ R0, R0, -1 ;  /* 0xbf80000000008421 */ /* 0x000fce0000010000 */
.L_x_6610:
[----:B------:R-:W-:Y:S05]  /*4540*/  BSYNC B2 ;  /* 0x0000000000027941 */ /* 0x000fea0003800000 */
.L_x_6609:
[----:B------:R-:W-:Y:S01]  /*4550*/  FFMA.FTZ R5, -R13, R0, R5 ;  /* 0x000000000d057223 */ /* 0x000fe20000010105 */
[----:B------:R-:W-:Y:S06]  /*4560*/  BRA `(.L_x_6607) ;  /* 0x00000000007c7947 */ /* 0x000fec0003800000 */
.L_x_6608:
[----:B------:R-:W-:Y:S01]  /*4570*/  IADD3 R0, R14, -0xb800000, RZ ;  /* 0xf48000000e007810 */ /* 0x000fe20007ffe0ff */
[----:B------:R-:W-:Y:S01]  /*4580*/  BSSY B2, `(.L_x_6612) ;  /* 0x000001b000027945 */ /* 0x000fe20003800000 */
[----:B------:R-:W-:Y:S02]  /*4590*/  FSETP.GT.FTZ.AND P0, PT, |R9|, RZ, PT ;  /* 0x000000ff0900720b */ /* 0x000fe40003f14200 */
        /* <DEDUP_REMOVED lines=12> */
.L_x_6614:
        /* <DEDUP_REMOVED lines=13> */
.L_x_6613:
[----:B------:R-:W-:Y:S05]  /*4730*/  BSYNC B2 ;  /* 0x0000000000027941 */ /* 0x000fea0003800000 */
.L_x_6612:
[----:B------:R-:W-:-:S04]  /*4740*/  FMUL.FTZ R12, R12, 1.1920928955078125e-07 ;  /* 0x340000000c0c7820 */ /* 0x000fc80000410000 */
[----:B------:R-:W-:-:S07]  /*4750*/  FMUL.FTZ R5, R5, R12 ;  /* 0x0000000c05057220 */ /* 0x000fce0000410000 */
.L_x_6607:
[----:B------:R-:W-:Y:S05]  /*4760*/  BSYNC B0 ;  /* 0x0000000000007941 */ /* 0x000fea0003800000 */
.L_x_6606:
        /* <DEDUP_REMOVED lines=27> */
.L_x_6605:
[----:B------:R-:W-:Y:S05]  /*4920*/  BSYNC B1 ;  /* 0x0000000000017941 */ /* 0x000fea0003800000 */
.L_x_6604:
[----:B------:R-:W-:Y:S01]  /*4930*/  VIADD R0, R4, 0x180 ;  /* 0x0000018004007836 */ /* 0x000fe20000000000 */
[----:B------:R-:W-:Y:S04]  /*4940*/  BSSY B1, `(.L_x_6615) ;  /* 0x0000067000017945 */ /* 0x000fe80003800000 */
[----:B------:R-:W-:-:S13]  /*4950*/  ISETP.GE.AND P0, PT, R0, R3, PT ;  /* 0x000000030000720c */ /* 0x000fda0003f06270 */
[----:B------:R-:W-:Y:S05]  /*4960*/  @P0 BRA `(.L_x_6616) ;  /* 0x0000000400900947 */ /* 0x000fea0003800000 */
[----:B------:R-:W1:Y:S01]  /*4970*/  LDC.U16 R10, c[0x0][0x216] ;  /* 0x00008580ff0a7b82 */ /* 0x000e620000000400 */
[----:B0----5:R-:W-:Y:S02]  /*4980*/  HADD2.F32 R11, -RZ, R24.H0_H0 ;  /* 0x20000018ff0b7230 */ /* 0x021fe40000004100 */
[----:B-1----:R-:W-:-:S05]  /*4990*/  HADD2.F32 R10, -RZ, R10.H0_H0 ;  /* 0x2000000aff0a7230 */ /* 0x002fca0000004100 */
        /* <DEDUP_REMOVED lines=32> */
.L_x_6622:
[----:B------:R-:W-:Y:S01]  /*4ba0*/  FSETP.GEU.FTZ.AND P0, PT, R13, -R14, PT ;  /* 0x8000000e0d00720b */ /* 0x000fe20003f1e000 */
[----:B------:R-:W-:-:S12]  /*4bb0*/  FADD.FTZ R9, R9, -1 ;  /* 0xbf80000009097421 */ /* 0x000fd80000010000 */
[----:B------:R-:W-:-:S07]  /*4bc0*/  @!P0 FADD.FTZ R9, R9, -1 ;  /* 0xbf80000009098421 */ /* 0x000fce0000010000 */
.L_x_6621:
[----:B------:R-:W-:Y:S05]  /*4bd0*/  BSYNC B2 ;  /* 0x0000000000027941 */ /* 0x000fea0003800000 */
.L_x_6620:
[----:B------:R-:W-:Y:S01]  /*4be0*/  FFMA.FTZ R0, -R14, R9, R0 ;  /* 0x000000090e007223 */ /* 0x000fe20000010100 */
[----:B------:R-:W-:Y:S06]  /*4bf0*/  BRA `(.L_x_6618) ;  /* 0x00000000007c7947 */ /* 0x000fec0003800000 */
.L_x_6619:
[----:B------:R-:W-:Y:S01]  /*4c00*/  VIADD R9, R15, 0xf4800000 ;  /* 0xf48000000f097836 */ /* 0x000fe20000000000 */
[----:B------:R-:W-:Y:S01]  /*4c10*/  FSETP.GT.FTZ.AND P0, PT, |R10|, RZ, PT ;  /* 0x000000ff0a00720b */ /* 0x000fe20003f14200 */
[----:B------:R-:W-:Y:S03]  /*4c20*/  BSSY B2, `(.L_x_6623) ;  /* 0x000001a000027945 */ /* 0x000fe60003800000 */
        /* <DEDUP_REMOVED lines=12> */
.L_x_6625:
        /* <DEDUP_REMOVED lines=13> */
.L_x_6624:
[----:B------:R-:W-:Y:S05]  /*4dc0*/  BSYNC B2 ;  /* 0x0000000000027941 */ /* 0x000fea0003800000 */
.L_x_6623:
[----:B------:R-:W-:-:S04]  /*4dd0*/  FMUL.FTZ R0, R13, 1.1920928955078125e-07 ;  /* 0x340000000d007820 */ /* 0x000fc80000410000 */
[----:B------:R-:W-:-:S07]  /*4de0*/  FMUL.FTZ R0, R9, R0 ;  /* 0x0000000009007220 */ /* 0x000fce0000410000 */
.L_x_6618:
[----:B------:R-:W-:Y:S05]  /*4df0*/  BSYNC B0 ;  /* 0x0000000000007941 */ /* 0x000fea0003800000 */
.L_x_6617:
        /* <DEDUP_REMOVED lines=27> */
.L_x_6616:
[----:B------:R-:W-:Y:S05]  /*4fb0*/  BSYNC B1 ;  /* 0x0000000000017941 */ /* 0x000fea0003800000 */
.L_x_6615:
[----:B------:R-:W-:Y:S01]  /*4fc0*/  IADD3 R0, R4, 0x200, RZ ;  /* 0x0000020004007810 */ /* 0x000fe20007ffe0ff */
[----:B------:R-:W-:Y:S03]  /*4fd0*/  BSSY B1, `(.L_x_6626) ;  /* 0x0000067000017945 */ /* 0x000fe60003800000 */
[----:B------:R-:W-:-:S13]  /*4fe0*/  ISETP.GE.AND P0, PT, R0, R3, PT ;  /* 0x000000030000720c */ /* 0x000fda0003f06270 */
        /* <DEDUP_REMOVED lines=36> */
.L_x_6633:
[----:B------:R-:W-:Y:S01]  /*5230*/  FSETP.GEU.FTZ.AND P0, PT, R10, -R14, PT ;  /* 0x8000000e0a00720b */ /* 0x000fe20003f1e000 */
[----:B------:R-:W-:-:S12]  /*5240*/  FADD.FTZ R0, R0, -1 ;  /* 0xbf80000000007421 */ /* 0x000fd80000010000 */
[----:B------:R-:W-:-:S07]  /*5250*/  @!P0 FADD.FTZ R0, R0, -1 ;  /* 0xbf80000000008421 */ /* 0x000fce0000010000 */
.L_x_6632:
[----:B------:R-:W-:Y:S05]  /*5260*/  BSYNC B2 ;  /* 0x0000000000027941 */ /* 0x000fea0003800000 */
.L_x_6631:
[----:B------:R-:W-:Y:S01]  /*5270*/  FFMA.FTZ R13, -R14, R0, R13 ;  /* 0x000000000e0d7223 */ /* 0x000fe2000001010d */
[----:B------:R-:W-:Y:S06]  /*5280*/  BRA `(.L_x_6629) ;  /* 0x00000000007c7947 */ /* 0x000fec0003800000 */
.L_x_6630:
        /* <DEDUP_REMOVED lines=15> */
.L_x_6636:
        /* <DEDUP_REMOVED lines=13> */
.L_x_6635:
[----:B------:R-:W-:Y:S05]  /*5450*/  BSYNC B2 ;  /* 0x0000000000027941 */ /* 0x000fea0003800000 */
.L_x_6634:
[----:B0-----:R-:W-:-:S04]  /*5460*/  FMUL.FTZ R13, R14, 1.1920928955078125e-07 ;  /* 0x340000000e0d7820 */ /* 0x001fc80000410000 */
[----:B------:R-:W-:-:S07]  /*5470*/  FMUL.FTZ R13, R10, R13 ;  /* 0x0000000d0a0d7220 */ /* 0x000fce0000410000 */
.L_x_6629:
[----:B------:R-:W-:Y:S05]  /*5480*/  BSYNC B0 ;  /* 0x0000000000007941 */ /* 0x000fea0003800000 */
.L_x_6628:
        /* <DEDUP_REMOVED lines=27> */
.L_x_6627:
[----:B------:R-:W-:Y:S05]  /*5640*/  BSYNC B1 ;  /* 0x0000000000017941 */ /* 0x000fea0003800000 */
.L_x_6626:
[----:B------:R-:W-:Y:S01]  /*5650*/  VIADD R0, R4, 0x280 ;  /* 0x0000028004007836 */ /* 0x000fe20000000000 */
[----:B------:R-:W-:Y:S04]  /*5660*/  BSSY B1, `(.L_x_6637) ;  /* 0x0000067000017945 */ /* 0x000fe80003800000 */
        /* <DEDUP_REMOVED lines=37> */
.L_x_6644:
[----:B------:R-:W-:Y:S01]  /*58c0*/  FSETP.GEU.FTZ.AND P0, PT, R15, -R18, PT ;  /* 0x800000120f00720b */ /* 0x000fe20003f1e000 */
[----:B------:R-:W-:-:S12]  /*58d0*/  FADD.FTZ R11, R11, -1 ;  /* 0xbf8000000b0b7421 */ /* 0x000fd80000010000 */
[----:B------:R-:W-:-:S07]  /*58e0*/  @!P0 FADD.FTZ R11, R11, -1 ;  /* 0xbf8000000b0b8421 */ /* 0x000fce0000010000 */
.L_x_6643:
[----:B------:R-:W-:Y:S05]  /*58f0*/  BSYNC B2 ;  /* 0x0000000000027941 */ /* 0x000fea0003800000 */
.L_x_6642:
[----:B------:R-:W-:Y:S01]  /*5900*/  FFMA.FTZ R0, -R18, R11, R0 ;  /* 0x0000000b12007223 */ /* 0x000fe20000010100 */
[----:B------:R-:W-:Y:S06]  /*5910*/  BRA `(.L_x_6640) ;  /* 0x00000000007c7947 */ /* 0x000fec0003800000 */
.L_x_6641:
        /* <DEDUP_REMOVED lines=15> */
.L_x_6647:
        /* <DEDUP_REMOVED lines=13> */
.L_x_6646:
[----:B------:R-:W-:Y:S05]  /*5ae0*/  BSYNC B2 ;  /* 0x0000000000027941 */ /* 0x000fea0003800000 */
.L_x_6645:
[----:B------:R-:W-:-:S04]  /*5af0*/  FMUL.FTZ R0, R15, 1.1920928955078125e-07 ;  /* 0x340000000f007820 */ /* 0x000fc80000410000 */
[----:B------:R-:W-:-:S07]  /*5b00*/  FMUL.FTZ R0, R11, R0 ;  /* 0x000000000b007220 */ /* 0x000fce0000410000 */
.L_x_6640:
[----:B------:R-:W-:Y:S05]  /*5b10*/  BSYNC B0 ;  /* 0x0000000000007941 */ /* 0x000fea0003800000 */
.L_x_6639:
        /* <DEDUP_REMOVED lines=27> */
.L_x_6638:
[----:B------:R-:W-:Y:S05]  /*5cd0*/  BSYNC B1 ;  /* 0x0000000000017941 */ /* 0x000fea0003800000 */
.L_x_6637:
        /* <DEDUP_REMOVED lines=39> */
.L_x_6655:
[----:B------:R-:W-:Y:S01]  /*5f50*/  FSETP.GEU.FTZ.AND P0, PT, R12, -R18, PT ;  /* 0x800000120c00720b */ /* 0x000fe20003f1e000 */
[----:B------:R-:W-:-:S12]  /*5f60*/  FADD.FTZ R0, R0, -1 ;  /* 0xbf80000000007421 */ /* 0x000fd80000010000 */
[----:B------:R-:W-:-:S07]  /*5f70*/  @!P0 FADD.FTZ R0, R0, -1 ;  /* 0xbf80000000008421 */ /* 0x000fce0000010000 */
.L_x_6654:
[----:B------:R-:W-:Y:S05]  /*5f80*/  BSYNC B2 ;  /* 0x0000000000027941 */ /* 0x000fea0003800000 */
.L_x_6653:
[----:B------:R-:W-:Y:S01]  /*5f90*/  FFMA.FTZ R15, -R18, R0, R15 ;  /* 0x00000000120f7223 */ /* 0x000fe2000001010f */
[----:B------:R-:W-:Y:S06]  /*5fa0*/  BRA `(.L_x_6651) ;  /* 0x00000000007c7947 */ /* 0x000fec0003800000 */
.L_x_6652:
        /* <DEDUP_REMOVED lines=15> */
.L_x_6658:
        /* <DEDUP_REMOVED lines=13> */
.L_x_6657:
[----:B------:R-:W-:Y:S05]  /*6170*/  BSYNC B2 ;  /* 0x0000000000027941 */ /* 0x000fea0003800000 */
.L_x_6656:
[----:B0-----:R-:W-:-:S04]  /*6180*/  FMUL.FTZ R15, R18, 1.1920928955078125e-07 ;  /* 0x34000000120f7820 */ /* 0x001fc80000410000 */
[----:B------:R-:W-:-:S07]  /*6190*/  FMUL.FTZ R15, R12, R15 ;  /* 0x0000000f0c0f7220 */ /* 0x000fce0000410000 */
.L_x_6651:
[----:B------:R-:W-:Y:S05]  /*61a0*/  BSYNC B0 ;  /* 0x0000000000007941 */ /* 0x000fea0003800000 */
.L_x_6650:
        /* <DEDUP_REMOVED lines=27> */
.L_x_6649:
[----:B------:R-:W-:Y:S05]  /*6360*/  BSYNC B1 ;  /* 0x0000000000017941 */ /* 0x000fea0003800000 */
.L_x_6648:
[----:B------:R-:W-:Y:S01]  /*6370*/  IADD3 R0, R4, 0x380, RZ ;  /* 0x0000038004007810 */ /* 0x000fe20007ffe0ff */
[----:B------:R-:W-:Y:S03]  /*6380*/  BSSY B1, `(.L_x_6659) ;  /* 0x0000067000017945 */ /* 0x000fe60003800000 */
        /* <DEDUP_REMOVED lines=37> */
.L_x_6666:
[----:B------:R-:W-:Y:S01]  /*65e0*/  FSETP.GEU.FTZ.AND P0, PT, R18, -R19, PT ;  /* 0x800000131200720b */ /* 0x000fe20003f1e000 */
[----:B------:R-:W-:-:S12]  /*65f0*/  FADD.FTZ R0, R0, -1 ;  /* 0xbf80000000007421 */ /* 0x000fd80000010000 */
[----:B------:R-:W-:-:S07]  /*6600*/  @!P0 FADD.FTZ R0, R0, -1 ;  /* 0xbf80000000008421 */ /* 0x000fce0000010000 */
.L_x_6665:
[----:B------:R-:W-:Y:S05]  /*6610*/  BSYNC B2 ;  /* 0x0000000000027941 */ /* 0x000fea0003800000 */
.L_x_6664:
[----:B------:R-:W-:Y:S01]  /*6620*/  FFMA.FTZ R15, -R19, R0, R15 ;  /* 0x00000000130f7223 */ /* 0x000fe2000001010f */
[----:B------:R-:W-:Y:S06]  /*6630*/  BRA `(.L_x_6662) ;  /* 0x00000000007c7947 */ /* 0x000fec0003800000 */
.L_x_6663:
        /* <DEDUP_REMOVED lines=15> */
.L_x_6669:
        /* <DEDUP_REMOVED lines=13> */
.L_x_6668:
[----:B------:R-:W-:Y:S05]  /*6800*/  BSYNC B2 ;  /* 0x0000000000027941 */ /* 0x000fea0003800000 */
.L_x_6667:
[----:B------:R-:W-:-:S04]  /*6810*/  FMUL.FTZ R18, R18, 1.1920928955078125e-07 ;  /* 0x3400000012127820 */ /* 0x000fc80000410000 */
[----:B------:R-:W-:-:S07]  /*6820*/  FMUL.FTZ R15, R15, R18 ;  /* 0x000000120f0f7220 */ /* 0x000fce0000410000 */
.L_x_6662:
[----:B------:R-:W-:Y:S05]  /*6830*/  BSYNC B0 ;  /* 0x0000000000007941 */ /* 0x000fea0003800000 */
.L_x_6661:
        /* <DEDUP_REMOVED lines=27> */
.L_x_6660:
[----:B------:R-:W-:Y:S05]  /*69f0*/  BSYNC B1 ;  /* 0x0000000000017941 */ /* 0x000fea0003800000 */
.L_x_6659:
[----:B------:R-:W-:Y:S01]  /*6a00*/  ISETP.GE.AND P0, PT, R4, R3, PT ;  /* 0x000000030400720c */ /* 0x000fe20003f06270 */
[----:B------:R-:W-:Y:S04]  /*6a10*/  BSSY B0, `(.L_x_6670) ;  /* 0x0000034000007945 */ /* 0x000fe80003800000 */
[----:B------:R-:W-:Y:S08]  /*6a20*/  BSSY B1, `(.L_x_6671) ;  /* 0x000002c000017945 */ /* 0x000ff00003800000 */
[----:B------:R-:W-:Y:S05]  /*6a30*/  @P0 BRA `(.L_x_6672) ;  /* 0x0000000000340947 */ /* 0x000fea0003800000 */
[----:B0-----:R-:W0:Y:S01]  /*6a40*/  LDC.64 R14, c[0x0][0x218] ;  /* 0x00008600ff0e7b82 */ /* 0x001e220000000a00 */
[----:B------:R-:W-:Y:S01]  /*6a50*/  IMAD.IADD R13, R2, 0x1, R4 ;  /* 0x00000001020d7824 */ /* 0x000fe200078e0204 */
[----:B------:R-:W-:-:S04]  /*6a60*/  MOV R4, R8 ;  /* 0x0000000800047202 */ /* 0x000fc80000000f00 */
[----:B------:R-:W-:Y:S01]  /*6a70*/  ISETP.GE.AND P0, PT, R4, R3, PT ;  /* 0x000000030400720c */ /* 0x000fe20003f06270 */
[----:B0-----:R-:W-:-:S05]  /*6a80*/  IMAD.WIDE.U32 R14, R13, 0x2, R14 ;  /* 0x000000020d0e7825 */ /* 0x001fca00078e000e */
[----:B------:R0:W-:Y:S07]  /*6a90*/  STG.E.U16 desc[UR4][R14.64], R6 ;  /* 0x000000060e007986 */ /* 0x0001ee000c101504 */
[----:B------:R-:W-:Y:S05]  /*6aa0*/  @P0 BRA `(.L_x_6673) ;  /* 0x0000000000340947 */ /* 0x000fea0003800000 */
[----:B0-----:R-:W0:Y:S01]  /*6ab0*/  LDC.64 R14, c[0x0][0x218] ;  /* 0x00008600ff0e7b82 */ /* 0x001e220000000a00 */
[----:B------:R-:W-:Y:S01]  /*6ac0*/  IMAD.IADD R13, R2, 0x1, R4 ;  /* 0x00000001020d7824 */ /* 0x000fe200078e0204 */
[----:B------:R-:W-:Y:S01]  /*6ad0*/  PRMT R8, R7, 0x7610, R8 ;  /* 0x0000761007087816 */ /* 0x000fe20000000008 */
[----:B------:R-:W-:Y:S02]  /*6ae0*/  VIADD R4, R4, 0x80 ;  /* 0x0000008004047836 */ /* 0x000fe40000000000 */
[----:B0-----:R-:W-:-:S05]  /*6af0*/  IMAD.WIDE.U32 R6, R13, 0x2, R14 ;  /* 0x000000020d067825 */ /* 0x001fca00078e000e */
[----:B------:R1:W-:Y:S02]  /*6b00*/  STG.E.U16 desc[UR4][R6.64], R8 ;  /* 0x0000000806007986 */ /* 0x0003e4000c101504 */
.L_x_6672:
[----:B------:R-:W-:-:S13]  /*6b10*/  ISETP.GE.AND P0, PT, R4, R3, PT ;  /* 0x000000030400720c */ /* 0x000fda0003f06270 */
[----:B------:R-:W-:Y:S05]  /*6b20*/  @P0 BRA `(.L_x_6674) ;  /* 0x0000000000300947 */ /* 0x000fea0003800000 */
[----:B-1----:R-:W1:Y:S01]  /*6b30*/  LDC.64 R6, c[0x0][0x218] ;  /* 0x00008600ff067b82 */ /* 0x002e620000000a00 */
[----:B------:R-:W-:Y:S01]  /*6b40*/  IADD3 R13, R2, R4, RZ ;  /* 0x00000004020d7210 */ /* 0x000fe20007ffe0ff */
[----:B------:R-:W-:-:S04]  /*6b50*/  VIADD R4, R4, 0x80 ;  /* 0x0000008004047836 */ /* 0x000fc80000000000 */
[----:B-1----:R-:W-:-:S05]  /*6b60*/  IMAD.WIDE.U32 R6, R13, 0x2, R6 ;  /* 0x000000020d067825 */ /* 0x002fca00078e0006 */
[----:B-----5:R1:W-:Y:S02]  /*6b70*/  STG.E.U16 desc[UR4][R6.64], R5 ;  /* 0x0000000506007986 */ /* 0x0203e4000c101504 */
.L_x_6673:
[----:B------:R-:W-:-:S13]  /*6b80*/  ISETP.GE.AND P0, PT, R4, R3, PT ;  /* 0x000000030400720c */ /* 0x000fda0003f06270 */
[----:B------:R-:W-:Y:S05]  /*6b90*/  @P0 BRA `(.L_x_6675) ;  /* 0x0000000000300947 */ /* 0x000fea0003800000 */
[----:B01----:R-:W0:Y:S01]  /*6ba0*/  LDC.64 R6, c[0x0][0x218] ;  /* 0x00008600ff067b82 */ /* 0x003e220000000a00 */
[----:B-----5:R-:W-:Y:S01]  /*6bb0*/  IMAD.IADD R5, R2, 0x1, R4 ;  /* 0x0000000102057824 */ /* 0x020fe200078e0204 */
[----:B------:R-:W-:-:S03]  /*6bc0*/  IADD3 R4, R4, 0x80, RZ ;  /* 0x0000008004047810 */ /* 0x000fc60007ffe0ff */
[----:B0-----:R-:W-:-:S05]  /*6bd0*/  IMAD.WIDE.U32 R6, R5, 0x2, R6 ;  /* 0x0000000205067825 */ /* 0x001fca00078e0006 */
[----:B------:R2:W-:Y:S02]  /*6be0*/  STG.E.U16 desc[UR4][R6.64], R9 ;  /* 0x0000000906007986 */ /* 0x0005e4000c101504 */
.L_x_6674:
[----:B------:R-:W-:-:S13]  /*6bf0*/  ISETP.GE.AND P0, PT, R4, R3, PT ;  /* 0x000000030400720c */ /* 0x000fda0003f06270 */
[----:B------:R-:W-:Y:S05]  /*6c00*/  @P0 BRA `(.L_x_6676) ;  /* 0x0000000000340947 */ /* 0x000fea0003800000 */
[----:B-12---:R-:W1:Y:S01]  /*6c10*/  LDC.64 R6, c[0x0][0x218] ;  /* 0x00008600ff067b82 */ /* 0x006e620000000a00 */
[----:B-----5:R-:W-:Y:S02]  /*6c20*/  IMAD.IADD R5, R2, 0x1, R4 ;  /* 0x0000000102057824 */ /* 0x020fe400078e0204 */
[----:B------:R-:W-:Y:S02]  /*6c30*/  VIADD R4, R4, 0x80 ;  /* 0x0000008004047836 */ /* 0x000fe40000000000 */
[----:B-1----:R-:W-:-:S05]  /*6c40*/  IMAD.WIDE.U32 R6, R5, 0x2, R6 ;  /* 0x0000000205067825 */ /* 0x002fca00078e0006 */
[----:B------:R2:W-:Y:S02]  /*6c50*/  STG.E.U16 desc[UR4][R6.64], R10 ;  /* 0x0000000a06007986 */ /* 0x0005e4000c101504 */
.L_x_6675:
[----:B------:R-:W-:-:S13]  /*6c60*/  ISETP.GE.AND P0, PT, R4, R3, PT ;  /* 0x000000030400720c */ /* 0x000fda0003f06270 */
[----:B------:R-:W-:Y:S05]  /*6c70*/  @P0 BREAK B1 ;  /* 0x0000000000010942 */ /* 0x000fea0003800000 */
[----:B------:R-:W-:Y:S05]  /*6c80*/  @P0 BRA `(.L_x_6677) ;  /* 0x0000000000300947 */ /* 0x000fea0003800000 */
[----:B012---:R-:W0:Y:S01]  /*6c90*/  LDC.64 R6, c[0x0][0x218] ;  /* 0x00008600ff067b82 */ /* 0x007e220000000a00 */
[----:B-----5:R-:W-:Y:S01]  /*6ca0*/  IADD3 R5, R2, R4, RZ ;  /* 0x0000000402057210 */ /* 0x020fe20007ffe0ff */
[----:B------:R-:W-:-:S04]  /*6cb0*/  VIADD R4, R4, 0x80 ;  /* 0x0000008004047836 */ /* 0x000fc80000000000 */
[----:B0-----:R-:W-:-:S05]  /*6cc0*/  IMAD.WIDE.U32 R6, R5, 0x2, R6 ;  /* 0x0000000205067825 */ /* 0x001fca00078e0006 */
[----:B------:R3:W-:Y:S02]  /*6cd0*/  STG.E.U16 desc[UR4][R6.64], R11 ;  /* 0x0000000b06007986 */ /* 0x0007e4000c101504 */
.L_x_6676:
[----:B------:R-:W-:Y:S05]  /*6ce0*/  BSYNC B1 ;  /* 0x0000000000017941 */ /* 0x000fea0003800000 */
.L_x_6671:
[----:B------:R-:W-:-:S13]  /*6cf0*/  ISETP.GE.AND P0, PT, R4, R3, PT ;  /* 0x000000030400720c */ /* 0x000fda0003f06270 */
[----:B-123--:R-:W1:Y:S01]  /*6d00*/  @!P0 LDC.64 R6, c[0x0][0x218] ;  /* 0x00008600ff068b82 */ /* 0x00ee620000000a00 */
[----:B-----5:R-:W-:Y:S01]  /*6d10*/  @!P0 IMAD.IADD R5, R2, 0x1, R4 ;  /* 0x0000000102058824 */ /* 0x020fe200078e0204 */
[----:B------:R-:W-:-:S03]  /*6d20*/  @!P0 IADD3 R4, R4, 0x80, RZ ;  /* 0x0000008004048810 */ /* 0x000fc60007ffe0ff */
[----:B-1----:R-:W-:-:S05]  /*6d30*/  @!P0 IMAD.WIDE.U32 R6, R5, 0x2, R6 ;  /* 0x0000000205068825 */ /* 0x002fca00078e0006 */
[----:B------:R3:W-:Y:S02]  /*6d40*/  @!P0 STG.E.U16 desc[UR4][R6.64], R12 ;  /* 0x0000000c06008986 */ /* 0x0007e4000c101504 */
.L_x_6677:
[----:B------:R-:W-:Y:S05]  /*6d50*/  BSYNC B0 ;  /* 0x0000000000007941 */ /* 0x000fea0003800000 */
.L_x_6670:
        /* <DEDUP_REMOVED lines=8> */
.L_x_6678:
        /* <DEDUP_REMOVED lines=10> */
.L_x_37794:


//--------------------- .text._ZN2at6native29vectorized_elementwise_kernelILi4ENS0_13BUnaryFunctorIN3c104HalfES4_S4_ZZZNS0_15binary_internal21div_floor_kernel_cudaERNS_18TensorIteratorBaseEENKUlvE1_clEvENKUlvE1_clEvEUlS4_S4_E_EESt5arrayIPcLm2EEEEviT0_T1_ --------------------------
	.section	.text._ZN2at6native29vectorized_elementwise_kernelILi4ENS0_13BUnaryFunctorIN3c104HalfES4_S4_ZZZNS0_15binary_internal21div_floor_kernel_cudaERNS_18TensorIteratorBaseEENKUlvE1_clEvENKUlvE1_clEvEUlS4_S4_E_EESt5arrayIPcLm2EEEEviT0_T1_,"ax",@progbits
	.align	128
        .global         _ZN2at6native29vectorized_elementwise_kernelILi4ENS0_13BUnaryFunctorIN3c104HalfES4_S4_ZZZNS0_15binary_internal21div_floor_kernel_cudaERNS_18TensorIteratorBaseEENKUlvE1_clEvENKUlvE1_clEvEUlS4_S4_E_EESt5arrayIPcLm2EEEEviT0_T1_
        .type           _ZN2at6native29vectorized_elementwise_kernelILi4ENS0_13BUnaryFunctorIN3c104HalfES4_S4_ZZZNS0_15binary_internal21div_floor_kernel_cudaERNS_18TensorIteratorBaseEENKUlvE1_clEvENKUlvE1_clEvEUlS4_S4_E_EESt5arrayIPcLm2EEEEviT0_T1_,@function
        .size           _ZN2at6native29vectorized_elementwise_kernelILi4ENS0_13BUnaryFunctorIN3c104HalfES4_S4_ZZZNS0_15binary_internal21div_floor_kernel_cudaERNS_18TensorIteratorBaseEENKUlvE1_clEvENKUlvE1_clEvEUlS4_S4_E_EESt5arrayIPcLm2EEEEviT0_T1_,(.L_x_37795 - _ZN2at6native29vectorized_elementwise_kernelILi4ENS0_13BUnaryFunctorIN3c104HalfES4_S4_ZZZNS0_15binary_internal21div_floor_kernel_cudaERNS_18TensorIteratorBaseEENKUlvE1_clEvENKUlvE1_clEvEUlS4_S4_E_EESt5arrayIPcLm2EEEEviT0_T1_)
        .other          _ZN2at6native29vectorized_elementwise_kernelILi4ENS0_13BUnaryFunctorIN3c104HalfES4_S4_ZZZNS0_15binary_internal21div_floor_kernel_cudaERNS_18TensorIteratorBaseEENKUlvE1_clEvENKUlvE1_clEvEUlS4_S4_E_EESt5arrayIPcLm2EEEEviT0_T1_,@"STO_CUDA_ENTRY STV_DEFAULT"
_ZN2at6native29vectorized_elementwise_kernelILi4ENS0_13BUnaryFunctorIN3c104HalfES4_S4_ZZZNS0_15binary_internal21div_floor_kernel_cudaERNS_18TensorIteratorBaseEENKUlvE1_clEvENKUlvE1_clEvEUlS4_S4_E_EESt5arrayIPcLm2EEEEviT0_T1_:
.text._ZN2at6native29vectorized_elementwise_kernelILi4ENS0_13BUnaryFunctorIN3c104HalfES4_S4_ZZZNS0_15binary_internal21div_floor_kernel_cudaERNS_18TensorIteratorBaseEENKUlvE1_clEvENKUlvE1_clEvEUlS4_S4_E_EESt5arrayIPcLm2EEEEviT0_T1_:
        /* <DEDUP_REMOVED lines=12> */
[----:B------:R-:W2:Y:S04]  /*00c0*/  LDG.E.64 R6, desc[UR4][R12.64] ;  /* 0x000000040c067981 */ /* 0x000ea8000c1e1b00 */
[----:B------:R0:W5:Y:S01]  /*00d0*/  LDG.E.64 R4, desc[UR4][R12.64+0x400] ;  /* 0x000400040c047981 */ /* 0x000162000c1e1b00 */
        /* <DEDUP_REMOVED lines=35> */
.L_x_6686:
[----:B------:R-:W-:Y:S01]  /*0310*/  FSETP.GEU.FTZ.AND P0, PT, R13, -R0, PT ;  /* 0x800000000d00720b */ /* 0x000fe20003f1e000 */
[----:B------:R-:W-:-:S12]  /*0320*/  FADD.FTZ R10, R10, -1 ;  /* 0xbf8000000a0a7421 */ /* 0x000fd80000010000 */
[----:B------:R-:W-:-:S07]  /*0330*/  @!P0 FADD.FTZ R10, R10, -1 ;  /* 0xbf8000000a0a8421 */ /* 0x000fce0000010000 */
.L_x_6685:
[----:B------:R-:W-:Y:S05]  /*0340*/  BSYNC B1 ;  /* 0x0000000000017941 */ /* 0x000fea0003800000 */
.L_x_6684:
[----:B------:R-:W-:Y:S01]  /*0350*/  FFMA.FTZ R9, -R0, R10, R9 ;  /* 0x0000000a00097223 */ /* 0x000fe20000010109 */
[----:B------:R-:W-:Y:S06]  /*0360*/  BRA `(.L_x_6682) ;  /* 0x00000000007c7947 */ /* 0x000fec0003800000 */
.L_x_6683:
        /* <DEDUP_REMOVED lines=15> */
.L_x_6689:
        /* <DEDUP_REMOVED lines=13> */
.L_x_6688:
[----:B------:R-:W-:Y:S05]  /*0530*/  BSYNC B1 ;  /* 0x0000000000017941 */ /* 0x000fea0003800000 */
.L_x_6687:
[----:B0-----:R-:W-:-:S04]  /*0540*/  FMUL.FTZ R9, R10, 1.1920928955078125e-07 ;  /* 0x340000000a097820 */ /* 0x001fc80000410000 */
[----:B------:R-:W-:-:S07]  /*0550*/  FMUL.FTZ R9, R16, R9 ;  /* 0x0000000910097220 */ /* 0x000fce0000410000 */
.L_x_6682:
[----:B------:R-:W-:Y:S05]  /*0560*/  BSYNC B0 ;  /* 0x0000000000007941 */ /* 0x000fea0003800000 */
.L_x_6681:
        /* <DEDUP_REMOVED lines=27> */
.L_x_6690:
[----:B------:R-:W-:Y:S05]  /*0720*/  BSYNC B0 ;  /* 0x0000000000007941 */ /* 0x000fea0003800000 */
.L_x_6680:
        /* <DEDUP_REMOVED lines=31> */
.L_x_6697:
[----:B------:R-:W-:Y:S01]  /*0920*/  FSETP.GEU.FTZ.AND P0, PT, R12, -R15, PT ;  /* 0x8000000f0c00720b */ /* 0x000fe20003f1e000 */
[----:B------:R-:W-:-:S12]  /*0930*/  FADD.FTZ R13, R13, -1 ;  /* 0xbf8000000d0d7421 */ /* 0x000fd80000010000 */
[----:B------:R-:W-:-:S07]  /*0940*/  @!P0 FADD.FTZ R13, R13, -1 ;  /* 0xbf8000000d0d8421 */ /* 0x000fce0000010000 */
.L_x_6696:
[----:B------:R-:W-:Y:S05]  /*0950*/  BSYNC B1 ;  /* 0x0000000000017941 */ /* 0x000fea0003800000 */
.L_x_6695:
[----:B------:R-:W-:Y:S01]  /*0960*/  FFMA.FTZ R0, -R15, R13, R0 ;  /* 0x0000000d0f007223 */ /* 0x000fe20000010100 */
[----:B------:R-:W-:Y:S06]  /*0970*/  BRA `(.L_x_6693) ;  /* 0x00000000007c7947 */ /* 0x000fec0003800000 */
.L_x_6694:
        /* <DEDUP_REMOVED lines=15> */
.L_x_6700:
        /* <DEDUP_REMOVED lines=13> */
.L_x_6699:
[----:B------:R-:W-:Y:S05]  /*0b40*/  BSYNC B1 ;  /* 0x0000000000017941 */ /* 0x000fea0003800000 */
.L_x_6698:
[----:B------:R-:W-:-:S04]  /*0b50*/  FMUL.FTZ R13, R6, 1.1920928955078125e-07 ;  /* 0x34000000060d7820 */ /* 0x000fc80000410000 */
[----:B------:R-:W-:-:S07]  /*0b60*/  FMUL.FTZ R0, R14, R13 ;  /* 0x0000000d0e007220 */ /* 0x000fce0000410000 */
.L_x_6693:
[----:B------:R-:W-:Y:S05]  /*0b70*/  BSYNC B0 ;  /* 0x0000000000007941 */ /* 0x000fea0003800000 */
.L_x_6692:
        /* <DEDUP_REMOVED lines=26> */
.L_x_6701:
[----:B------:R-:W-:Y:S05]  /*0d20*/  BSYNC B0 ;  /* 0x0000000000007941 */ /* 0x000fea0003800000 */
.L_x_6691:
        /* <DEDUP_REMOVED lines=31> */
.L_x_6708:
[----:B------:R-:W-:Y:S01]  /*0f20*/  FSETP.GEU.FTZ.AND P0, PT, R12, -R15, PT ;  /* 0x8000000f0c00720b */ /* 0x000fe20003f1e000 */
[----:B------:R-:W-:-:S12]  /*0f30*/  FADD.FTZ R11, R11, -1 ;  /* 0xbf8000000b0b7421 */ /* 0x000fd80000010000 */
[----:B------:R-:W-:-:S07]  /*0f40*/  @!P0 FADD.FTZ R11, R11, -1 ;  /* 0xbf8000000b0b8421 */ /* 0x000fce0000010000 */
.L_x_6707:
[----:B------:R-:W-:Y:S05]  /*0f50*/  BSYNC B1 ;  /* 0x0000000000017941 */ /* 0x000fea0003800000 */
.L_x_6706:
[----:B------:R-:W-:Y:S01]  /*0f60*/  FFMA.FTZ R0, -R15, R11, R0 ;  /* 0x0000000b0f007223 */ /* 0x000fe20000010100 */
[----:B------:R-:W-:Y:S06]  /*0f70*/  BRA `(.L_x_6704) ;  /* 0x00000000007c7947 */ /* 0x000fec0003800000 */
.L_x_6705:
        /* <DEDUP_REMOVED lines=15> */
.L_x_6711:
        /* <DEDUP_REMOVED lines=13> */
.L_x_6710:
[----:B------:R-:W-:Y:S05]  /*1140*/  BSYNC B1 ;  /* 0x0000000000017941 */ /* 0x000fea0003800000 */
.L_x_6709:
[----:B------:R-:W-:-:S04]  /*1150*/  FMUL.FTZ R0, R11, 1.1920928955078125e-07 ;  /* 0x340000000b007820 */ /* 0x000fc80000410000 */
[----:B------:R-:W-:-:S07]  /*1160*/  FMUL.FTZ R0, R17, R0 ;  /* 0x0000000011007220 */ /* 0x000fce0000410000 */
.L_x_6704:
[----:B------:R-:W-:Y:S05]  /*1170*/  BSYNC B0 ;  /* 0x0000000000007941 */ /* 0x000fea0003800000 */
.L_x_6703:
        /* <DEDUP_REMOVED lines=26> */
.L_x_6712:
[----:B------:R-:W-:Y:S05]  /*1320*/  BSYNC B0 ;  /* 0x0000000000007941 */ /* 0x000fea0003800000 */
.L_x_6702:
        /* <DEDUP_REMOVED lines=31> */
.L_x_6719:
[----:B------:R-:W-:Y:S01]  /*1520*/  FSETP.GEU.FTZ.AND P0, PT, R12, -R15, PT ;  /* 0x8000000f0c00720b */ /* 0x000fe20003f1e000 */
[----:B------:R-:W-:-:S12]  /*1530*/  FADD.FTZ R7, R7, -1 ;  /* 0xbf80000007077421 */ /* 0x000fd80000010000 */
[----:B------:R-:W-:-:S07]  /*1540*/  @!P0 FADD.FTZ R7, R7, -1 ;  /* 0xbf80000007078421 */ /* 0x000fce0000010000 */
.L_x_6718:
[----:B------:R-:W-:Y:S05]  /*1550*/  BSYNC B1 ;  /* 0x0000000000017941 */ /* 0x000fea0003800000 */
.L_x_6717:
[----:B------:R-:W-:Y:S01]  /*1560*/  FFMA.FTZ R0, -R15, R7, R0 ;  /* 0x000000070f007223 */ /* 0x000fe20000010100 */
[----:B------:R-:W-:Y:S06]  /*1570*/  BRA `(.L_x_6715) ;  /* 0x00000000007c7947 */ /* 0x000fec0003800000 */
.L_x_6716:
        /* <DEDUP_REMOVED lines=13> */
[----:B-1----:R-:W-:-:S04]  /*1650*/  LOP3.LUT R18, R15, 0x3f800000, RZ, 0xfc, !PT ;  /* 0x3f8000000f127812 */ /* 0x002fc800078efcff */
[----:B------:R1:W2:Y:S03]  /*1660*/  MUFU.RCP R0, R18 ;  /* 0x0000001200007308 */ /* 0x0002a60000001000 */
.L_x_6722:
        /* <DEDUP_REMOVED lines=13> */
.L_x_6721:
[----:B------:R-:W-:Y:S05]  /*1740*/  BSYNC B1 ;  /* 0x0000000000017941 */ /* 0x000fea0003800000 */
.L_x_6720:
[----:B------:R-:W-:-:S04]  /*1750*/  FMUL.FTZ R0, R7, 1.1920928955078125e-07 ;  /* 0x3400000007007820 */ /* 0x000fc80000410000 */
[----:B------:R-:W-:-:S07]  /*1760*/  FMUL.FTZ R0, R17, R0 ;  /* 0x0000000011007220 */ /* 0x000fce0000410000 */
.L_x_6715:
[----:B------:R-:W-:Y:S05]  /*1770*/  BSYNC B0 ;  /* 0x0000000000007941 */ /* 0x000fea0003800000 */
.L_x_6714:
        /* <DEDUP_REMOVED lines=26> */
.L_x_6723:
[----:B------:R-:W-:Y:S05]  /*1920*/  BSYNC B0 ;  /* 0x0000000000007941 */ /* 0x000fea0003800000 */
.L_x_6713:
        /* <DEDUP_REMOVED lines=31> */
.L_x_6730:
[----:B------:R-:W-:Y:S01]  /*1b20*/  FSETP.GEU.FTZ.AND P0, PT, R14, -R17, PT ;  /* 0x800000110e00720b */ /* 0x000fe20003f1e000 */
[----:B------:R-:W-:-:S12]  /*1b30*/  FADD.FTZ R15, R15, -1 ;  /* 0xbf8000000f0f7421 */ /* 0x000fd80000010000 */
[----:B------:R-:W-:-:S07]  /*1b40*/  @!P0 FADD.FTZ R15, R15, -1 ;  /* 0xbf8000000f0f8421 */ /* 0x000fce0000010000 */
.L_x_6729:
[----:B------:R-:W-:Y:S05]  /*1b50*/  BSYNC B1 ;  /* 0x0000000000017941 */ /* 0x000fea0003800000 */
.L_x_6728:
[----:B------:R-:W-:Y:S01]  /*1b60*/  FFMA.FTZ R12, -R17, R15, R12 ;  /* 0x0000000f110c7223 */ /* 0x000fe2000001010c */
[----:B------:R-:W-:Y:S06]  /*1b70*/  BRA `(.L_x_6726) ;  /* 0x00000000007c7947 */ /* 0x000fec0003800000 */
.L_x_6727:
        /* <DEDUP_REMOVED lines=15> */
.L_x_6733:
        /* <DEDUP_REMOVED lines=13> */
.L_x_6732:
[----:B------:R-:W-:Y:S05]  /*1d40*/  BSYNC B1 ;  /* 0x0000000000017941 */ /* 0x000fea0003800000 */
.L_x_6731:
[----:B------:R-:W-:-:S04]  /*1d50*/  FMUL.FTZ R15, R14, 1.1920928955078125e-07 ;  /* 0x340000000e0f7820 */ /* 0x000fc80000410000 */
[----:B------:R-:W-:-:S07]  /*1d60*/  FMUL.FTZ R12, R12, R15 ;  /* 0x0000000f0c0c7220 */ /* 0x000fce0000410000 */
.L_x_6726:
[----:B------:R-:W-:Y:S05]  /*1d70*/  BSYNC B0 ;  /* 0x0000000000007941 */ /* 0x000fea0003800000 */
.L_x_6725:
        /* <DEDUP_REMOVED lines=26> */
.L_x_6734:
[----:B------:R-:W-:Y:S05]  /*1f20*/  BSYNC B0 ;  /* 0x0000000000007941 */ /* 0x000fea0003800000 */
.L_x_6724:
        /* <DEDUP_REMOVED lines=31> */
.L_x_6741:
[----:B------:R-:W-:Y:S01]  /*2120*/  FSETP.GEU.FTZ.AND P0, PT, R14, -R17, PT ;  /* 0x800000110e00720b */ /* 0x000fe20003f1e000 */
[----:B------:R-:W-:-:S12]  /*2130*/  FADD.FTZ R15, R15, -1 ;  /* 0xbf8000000f0f7421 */ /* 0x000fd80000010000 */
[----:B------:R-:W-:-:S07]  /*2140*/  @!P0 FADD.FTZ R15, R15, -1 ;  /* 0xbf8000000f0f8421 */ /* 0x000fce0000010000 */
.L_x_6740:
[----:B------:R-:W-:Y:S05]  /*2150*/  BSYNC B1 ;  /* 0x0000000000017941 */ /* 0x000fea0003800000 */
.L_x_6739:
[----:B------:R-:W-:Y:S01]  /*2160*/  FFMA.FTZ R4, -R17, R15, R4 ;  /* 0x0000000f11047223 */ /* 0x000fe20000010104 */
[----:B------:R-:W-:Y:S06]  /*2170*/  BRA `(.L_x_6737) ;  /* 0x00000000007c7947 */ /* 0x000fec0003800000 */
.L_x_6738:
        /* <DEDUP_REMOVED lines=15> */
.L_x_6744:
        /* <DEDUP_REMOVED lines=13> */
.L_x_6743:
[----:B------:R-:W-:Y:S05]  /*2340*/  BSYNC B1 ;  /* 0x0000000000017941 */ /* 0x000fea0003800000 */
.L_x_6742:
[----:B------:R-:W-:-:S04]  /*2350*/  FMUL.FTZ R15, R14, 1.1920928955078125e-07 ;  /* 0x340000000e0f7820 */ /* 0x000fc80000410000 */
[----:B------:R-:W-:-:S07]  /*2360*/  FMUL.FTZ R4, R4, R15 ;  /* 0x0000000f04047220 */ /* 0x000fce0000410000 */
.L_x_6737:
[----:B------:R-:W-:Y:S05]  /*2370*/  BSYNC B0 ;  /* 0x0000000000007941 */ /* 0x000fea0003800000 */
.L_x_6736:
        /* <DEDUP_REMOVED lines=26> */
.L_x_6745:
[----:B------:R-:W-:Y:S05]  /*2520*/  BSYNC B0 ;  /* 0x0000000000007941 */ /* 0x000fea0003800000 */
.L_x_6735:
        /* <DEDUP_REMOVED lines=31> */
.L_x_6752:
[----:B------:R-:W-:Y:S01]  /*2720*/  FSETP.GEU.FTZ.AND P0, PT, R16, -R17, PT ;  /* 0x800000111000720b */ /* 0x000fe20003f1e000 */
[----:B------:R-:W-:-:S12]  /*2730*/  FADD.FTZ R15, R15, -1 ;  /* 0xbf8000000f0f7421 */ /* 0x000fd80000010000 */
[----:B------:R-:W-:-:S07]  /*2740*/  @!P0 FADD.FTZ R15, R15, -1 ;  /* 0xbf8000000f0f8421 */ /* 0x000fce0000010000 */
.L_x_6751:
[----:B------:R-:W-:Y:S05]  /*2750*/  BSYNC B1 ;  /* 0x0000000000017941 */ /* 0x000fea0003800000 */
.L_x_6750:
[----:B------:R-:W-:Y:S01]  /*2760*/  FFMA.FTZ R14, -R17, R15, R14 ;  /* 0x0000000f110e7223 */ /* 0x000fe2000001010e */
[----:B------:R-:W-:Y:S06]  /*2770*/  BRA `(.L_x_6748) ;  /* 0x00000000007c7947 */ /* 0x000fec0003800000 */
.L_x_6749:
        /* <DEDUP_REMOVED lines=15> */
.L_x_6755:
        /* <DEDUP_REMOVED lines=13> */
.L_x_6754:
[----:B------:R-:W-:Y:S05]  /*2940*/  BSYNC B1 ;  /* 0x0000000000017941 */ /* 0x000fea0003800000 */
.L_x_6753:
[----:B------:R-:W-:-:S04]  /*2950*/  FMUL.FTZ R15, R15, 1.1920928955078125e-07 ;  /* 0x340000000f0f7820 */ /* 0x000fc80000410000 */
[----:B------:R-:W-:-:S07]  /*2960*/  FMUL.FTZ R14, R14, R15 ;  /* 0x0000000f0e0e7220 */ /* 0x000fce0000410000 */
.L_x_6748:
[----:B------:R-:W-:Y:S05]  /*2970*/  BSYNC B0 ;  /* 0x0000000000007941 */ /* 0x000fea0003800000 */
.L_x_6747:
        /* <DEDUP_REMOVED lines=26> */
.L_x_6756:
[----:B------:R-:W-:Y:S05]  /*2b20*/  BSYNC B0 ;  /* 0x0000000000007941 */ /* 0x000fea0003800000 */
.L_x_6746:
        /* <DEDUP_REMOVED lines=31> */
.L_x_6763:
[----:B------:R-:W-:Y:S01]  /*2d20*/  FSETP.GEU.FTZ.AND P0, PT, R16, -R17, PT ;  /* 0x800000111000720b */ /* 0x000fe20003f1e000 */
[----:B------:R-:W-:-:S12]  /*2d30*/  FADD.FTZ R13, R13, -1 ;  /* 0xbf8000000d0d7421 */ /* 0x000fd80000010000 */
[----:B------:R-:W-:-:S07]  /*2d40*/  @!P0 FADD.FTZ R13, R13, -1 ;  /* 0xbf8000000d0d8421 */ /* 0x000fce0000010000 */
.L_x_6762:
[----:B------:R-:W-:Y:S05]  /*2d50*/  BSYNC B1 ;  /* 0x0000000000017941 */ /* 0x000fea0003800000 */
.L_x_6761:
[----:B------:R-:W-:Y:S01]  /*2d60*/  FFMA.FTZ R0, -R17, R13, R0 ;  /* 0x0000000d11007223 */ /* 0x000fe20000010100 */
[----:B------:R-:W-:Y:S06]  /*2d70*/  BRA `(.L_x_6759) ;  /* 0x00000000007c7947 */ /* 0x000fec0003800000 */
.L_x_6760:
        /* <DEDUP_REMOVED lines=15> */
.L_x_6766:
        /* <DEDUP_REMOVED lines=13> */
.L_x_6765:
[----:B------:R-:W-:Y:S05]  /*2f40*/  BSYNC B1 ;  /* 0x0000000000017941 */ /* 0x000fea0003800000 */
.L_x_6764:
[----:B------:R-:W-:-:S04]  /*2f50*/  FMUL.FTZ R0, R15, 1.1920928955078125e-07 ;  /* 0x340000000f007820 */ /* 0x000fc80000410000 */
[----:B------:R-:W-:-:S07]  /*2f60*/  FMUL.FTZ R0, R13, R0 ;  /* 0x000000000d007220 */ /* 0x000fce0000410000 */
.L_x_6759:
[----:B------:R-:W-:Y:S05]  /*2f70*/  BSYNC B0 ;  /* 0x0000000000007941 */ /* 0x000fea0003800000 */
.L_x_6758:
        /* <DEDUP_REMOVED lines=26> */
.L_x_6767:
[----:B------:R-:W-:Y:S05]  /*3120*/  BSYNC B0 ;  /* 0x0000000000007941 */ /* 0x000fea0003800000 */
.L_x_6757:
[----:B0-----:R-:W0:Y:S01]  /*3130*/  LDC.64 R16, c[0x0][0x218] ;  /* 0x00008600ff107b82 */ /* 0x001e220000000a00 */
[----:B------:R-:W-:Y:S02]  /*3140*/  PRMT R10, R9, 0x5410, R6 ;  /* 0x00005410090a7816 */ /* 0x000fe40000000006 */
[----:B------:R-:W-:Y:S02]  /*3150*/  PRMT R11, R11, 0x5410, R7 ;  /* 0x000054100b0b7816 */ /* 0x000fe40000000007 */
[----:B------:R-:W-:Y:S02]  /*3160*/  PRMT R12, R12, 0x5410, R4 ;  /* 0x000054100c0c7816 */ /* 0x000fe40000000004 */
[----:B------:R-:W-:Y:S01]  /*3170*/  PRMT R13, R14, 0x5410, R13 ;  /* 0x000054100e0d7816 */ /* 0x000fe2000000000d */
[----:B0-----:R-:W-:-:S04]  /*3180*/  IMAD.WIDE.U32 R2, R2, 0x2, R16 ;  /* 0x0000000202027825 */ /* 0x001fc800078e0010 */
[----:B------:R-:W-:-:S05]  /*3190*/  IMAD.WIDE R2, R8, 0x8, R2 ;  /* 0x0000000808027825 */ /* 0x000fca00078e0202 */
[----:B------:R-:W-:Y:S04]  /*31a0*/  STG.E.64 desc[UR4][R2.64], R10 ;  /* 0x0000000a02007986 */ /* 0x000fe8000c101b04 */
[----:B------:R-:W-:Y:S01]  /*31b0*/  STG.E.64 desc[UR4][R2.64+0x400], R12 ;  /* 0x0004000c02007986 */ /* 0x000fe2000c101b04 */
[----:B------:R-:W-:Y:S05]  /*31c0*/  EXIT ;  /* 0x000000000000794d */ /* 0x000fea0003800000 */
.L_x_6679:
        /* <DEDUP_REMOVED lines=94> */
.L_x_6775:
[----:B------:R-:W-:Y:S01]  /*37b0*/  FSETP.GEU.FTZ.AND P0, PT, R6, -R10, PT ;  /* 0x8000000a0600720b */ /* 0x000fe20003f1e000 */
[----:B------:R-:W-:-:S12]  /*37c0*/  FADD.FTZ R0, R0, -1 ;  /* 0xbf80000000007421 */ /* 0x000fd80000010000 */
[----:B------:R-:W-:-:S07]  /*37d0*/  @!P0 FADD.FTZ R0, R0, -1 ;  /* 0xbf80000000008421 */ /* 0x000fce0000010000 */
.L_x_6774:
[----:B------:R-:W-:Y:S05]  /*37e0*/  BSYNC B2 ;  /* 0x0000000000027941 */ /* 0x000fea0003800000 */
.L_x_6773:
[----:B------:R-:W-:Y:S01]  /*37f0*/  FFMA.FTZ R9, -R10, R0, R9 ;  /* 0x000000000a097223 */ /* 0x000fe20000010109 */
[----:B------:R-:W-:Y:S06]  /*3800*/  BRA `(.L_x_6771) ;  /* 0x00000000007c7947 */ /* 0x000fec0003800000 */
.L_x_6772:
        /* <DEDUP_REMOVED lines=15> */
.L_x_6778:
        /* <DEDUP_REMOVED lines=13> */
.L_x_6777:
[----:B------:R-:W-:Y:S05]  /*39d0*/  BSYNC B2 ;  /* 0x0000000000027941 */ /* 0x000fea0003800000 */
.L_x_6776:
[----:B------:R-:W-:-:S04]  /*39e0*/  FMUL.FTZ R9, R0, 1.1920928955078125e-07 ;  /* 0x3400000000097820 */ /* 0x000fc80000410000 */
[----:B------:R-:W-:-:S07]  /*39f0*/  FMUL.FTZ R9, R6, R9 ;  /* 0x0000000906097220 */ /* 0x000fce0000410000 */
.L_x_6771:
[----:B------:R-:W-:Y:S05]  /*3a00*/  BSYNC B0 ;  /* 0x0000000000007941 */ /* 0x000fea0003800000 */
.L_x_6770:
        /* <DEDUP_REMOVED lines=27> */
.L_x_6769:
[----:B------:R-:W-:Y:S05]  /*3bc0*/  BSYNC B1 ;  /* 0x0000000000017941 */ /* 0x000fea0003800000 */
.L_x_6768:
        /* <DEDUP_REMOVED lines=39> */
.L_x_6786:
[----:B------:R-:W-:Y:S01]  /*3e40*/  FSETP.GEU.FTZ.AND P0, PT, R12, -R13, PT ;  /* 0x8000000d0c00720b */ /* 0x000fe20003f1e000 */
[----:B------:R-:W-:-:S12]  /*3e50*/  FADD.FTZ R0, R0, -1 ;  /* 0xbf80000000007421 */ /* 0x000fd80000010000 */
[----:B------:R-:W-:-:S07]  /*3e60*/  @!P0 FADD.FTZ R0, R0, -1 ;  /* 0xbf80000000008421 */ /* 0x000fce0000010000 */
.L_x_6785:
[----:B------:R-:W-:Y:S05]  /*3e70*/  BSYNC B2 ;  /* 0x0000000000027941 */ /* 0x000fea0003800000 */
.L_x_6784:
[----:B------:R-:W-:Y:S01]  /*3e80*/  FFMA.FTZ R7, -R13, R0, R7 ;  /* 0x000000000d077223 */ /* 0x000fe20000010107 */
[----:B------:R-:W-:Y:S06]  /*3e90*/  BRA `(.L_x_6782) ;  /* 0x00000000007c7947 */ /* 0x000fec0003800000 */
.L_x_6783:
        /* <DEDUP_REMOVED lines=15> */
.L_x_6789:
        /* <DEDUP_REMOVED lines=13> */
.L_x_6788:
[----:B------:R-:W-:Y:S05]  /*4060*/  BSYNC B2 ;  /* 0x0000000000027941 */ /* 0x000fea0003800000 */
.L_x_6787:
[----:B------:R-:W-:-:S04]  /*4070*/  FMUL.FTZ R12, R12, 1.1920928955078125e-07 ;  /* 0x340000000c0c7820 */ /* 0x000fc80000410000 */
[----:B------:R-:W-:-:S07]  /*4080*/  FMUL.FTZ R7, R7, R12 ;  /* 0x0000000c07077220 */ /* 0x000fce0000410000 */
.L_x_6782:
[----:B------:R-:W-:Y:S05]  /*4090*/  BSYNC B0 ;  /* 0x0000000000007941 */ /* 0x000fea0003800000 */
.L_x_6781:
        /* <DEDUP_REMOVED lines=27> */
.L_x_6780:
[----:B------:R-:W-:Y:S05]  /*4250*/  BSYNC B1 ;  /* 0x0000000000017941 */ /* 0x000fea0003800000 */
.L_x_6779:
        /* <DEDUP_REMOVED lines=39> */
.L_x_6797:
[----:B------:R-:W-:Y:S01]  /*44d0*/  FSETP.GEU.FTZ.AND P0, PT, R12, -R13, PT ;  /* 0x8000000d0c00720b */ /* 0x000fe20003f1e000 */
[----:B------:R-:W-:-:S12]  /*44e0*/  FADD.FTZ R0, R0, -1 ;  /* 0xbf80000000007421 */ /* 0x000fd80000010000 */
[----:B------:R-:W-:-:S07]  /*44f0*/  @!P0 FADD.FTZ R0, R0, -1 ;  /* 0xbf80000000008421 */ /* 0x000fce0000010000 */
.L_x_6796:
[----:B------:R-:W-:Y:S05]  /*4500*/  BSYNC B2 ;  /* 0x0000000000027941 */ /* 0x000fea0003800000 */
.L_x_6795:
[----:B------:R-:W-:Y:S01]  /*4510*/  FFMA.FTZ R5, -R13, R0, R5 ;  /* 0x000000000d057223 */ /* 0x000fe20000010105 */
[----:B------:R-:W-:Y:S06]  /*4520*/  BRA `(.L_x_6793) ;  /* 0x00000000007c7947 */ /* 0x000fec0003800000 */
.L_x_6794:
        /* <DEDUP_REMOVED lines=15> */
.L_x_6800:
        /* <DEDUP_REMOVED lines=13> */
.L_x_6799:
[----:B------:R-:W-:Y:S05]  /*46f0*/  BSYNC B2 ;  /* 0x0000000000027941 */ /* 0x000fea0003800000 */
.L_x_6798:
[----:B------:R-:W-:-:S04]  /*4700*/  FMUL.FTZ R12, R12, 1.1920928955078125e-07 ;  /* 0x340000000c0c7820 */ /* 0x000fc80000410000 */
[----:B------:R-:W-:-:S07]  /*4710*/  FMUL.FTZ R5, R5, R12 ;  /* 0x0000000c05057220 */ /* 0x000fce0000410000 */
.L_x_6793:
[----:B------:R-:W-:Y:S05]  /*4720*/  BSYNC B0 ;  /* 0x0000000000007941 */ /* 0x000fea0003800000 */
.L_x_6792:
        /* <DEDUP_REMOVED lines=27> */
.L_x_6791:
[----:B------:R-:W-:Y:S05]  /*48e0*/  BSYNC B1 ;  /* 0x0000000000017941 */ /* 0x000fea0003800000 */
.L_x_6790:
        /* <DEDUP_REMOVED lines=39> */
.L_x_6808:
[----:B------:R-:W-:Y:S01]  /*4b60*/  FSETP.GEU.FTZ.AND P0, PT, R13, -R14, PT ;  /* 0x8000000e0d00720b */ /* 0x000fe20003f1e000 */
[----:B------:R-:W-:-:S12]  /*4b70*/  FADD.FTZ R9, R9, -1 ;  /* 0xbf80000009097421 */ /* 0x000fd80000010000 */
[----:B------:R-:W-:-:S07]  /*4b80*/  @!P0 FADD.FTZ R9, R9, -1 ;  /* 0xbf80000009098421 */ /* 0x000fce0000010000 */
.L_x_6807:
[----:B------:R-:W-:Y:S05]  /*4b90*/  BSYNC B2 ;  /* 0x0000000000027941 */ /* 0x000fea0003800000 */
.L_x_6806:
[----:B------:R-:W-:Y:S01]  /*4ba0*/  FFMA.FTZ R0, -R14, R9, R0 ;  /* 0x000000090e007223 */ /* 0x000fe20000010100 */
[----:B------:R-:W-:Y:S06]  /*4bb0*/  BRA `(.L_x_6804) ;  /* 0x00000000007c7947 */ /* 0x000fec0003800000 */
.L_x_6805:
        /* <DEDUP_REMOVED lines=15> */
.L_x_6811:
        /* <DEDUP_REMOVED lines=13> */
.L_x_6810:
[----:B------:R-:W-:Y:S05]  /*4d80*/  BSYNC B2 ;  /* 0x0000000000027941 */ /* 0x000fea0003800000 */
.L_x_6809:
[----:B------:R-:W-:-:S04]  /*4d90*/  FMUL.FTZ R0, R13, 1.1920928955078125e-07 ;  /* 0x340000000d007820 */ /* 0x000fc80000410000 */
[----:B------:R-:W-:-:S07]  /*4da0*/  FMUL.FTZ R0, R9, R0 ;  /* 0x0000000009007220 */ /* 0x000fce0000410000 */
.L_x_6804:
[----:B------:R-:W-:Y:S05]  /*4db0*/  BSYNC B0 ;  /* 0x0000000000007941 */ /* 0x000fea0003800000 */
.L_x_6803:
        /* <DEDUP_REMOVED lines=27> */
.L_x_6802:
[----:B------:R-:W-:Y:S05]  /*4f70*/  BSYNC B1 ;  /* 0x0000000000017941 */ /* 0x000fea0003800000 */
.L_x_6801:
        /* <DEDUP_REMOVED lines=39> */
.L_x_6819:
[----:B------:R-:W-:Y:S01]  /*51f0*/  FSETP.GEU.FTZ.AND P0, PT, R10, -R14, PT ;  /* 0x8000000e0a00720b */ /* 0x000fe20003f1e000 */
[----:B------:R-:W-:-:S12]  /*5200*/  FADD.FTZ R0, R0, -1 ;  /* 0xbf80000000007421 */ /* 0x000fd80000010000 */
[----:B------:R-:W-:-:S07]  /*5210*/  @!P0 FADD.FTZ R0, R0, -1 ;  /* 0xbf80000000008421 */ /* 0x000fce0000010000 */
.L_x_6818:
[----:B------:R-:W-:Y:S05]  /*5220*/  BSYNC B2 ;  /* 0x0000000000027941 */ /* 0x000fea0003800000 */
.L_x_6817:
[----:B------:R-:W-:Y:S01]  /*5230*/  FFMA.FTZ R13, -R14, R0, R13 ;  /* 0x000000000e0d7223 */ /* 0x000fe2000001010d */
[----:B------:R-:W-:Y:S06]  /*5240*/  BRA `(.L_x_6815) ;  /* 0x00000000007c7947 */ /* 0x000fec0003800000 */
.L_x_6816:
        /* <DEDUP_REMOVED lines=15> */
.L_x_6822:
        /* <DEDUP_REMOVED lines=13> */
.L_x_6821:
[----:B------:R-:W-:Y:S05]  /*5410*/  BSYNC B2 ;  /* 0x0000000000027941 */ /* 0x000fea0003800000 */
.L_x_6820:
[----:B0-----:R-:W-:-:S04]  /*5420*/  FMUL.FTZ R13, R14, 1.1920928955078125e-07 ;  /* 0x340000000e0d7820 */ /* 0x001fc80000410000 */
[----:B------:R-:W-:-:S07]  /*5430*/  FMUL.FTZ R13, R10, R13 ;  /* 0x0000000d0a0d7220 */ /* 0x000fce0000410000 */
.L_x_6815:
[----:B------:R-:W-:Y:S05]  /*5440*/  BSYNC B0 ;  /* 0x0000000000007941 */ /* 0x000fea0003800000 */
.L_x_6814:
        /* <DEDUP_REMOVED lines=27> */
.L_x_6813:
[----:B------:R-:W-:Y:S05]  /*5600*/  BSYNC B1 ;  /* 0x0000000000017941 */ /* 0x000fea0003800000 */
.L_x_6812:
        /* <DEDUP_REMOVED lines=39> */
.L_x_6830:
[----:B------:R-:W-:Y:S01]  /*5880*/  FSETP.GEU.FTZ.AND P0, PT, R15, -R18, PT ;  /* 0x800000120f00720b */ /* 0x000fe20003f1e000 */
[----:B------:R-:W-:-:S12]  /*5890*/  FADD.FTZ R11, R11, -1 ;  /* 0xbf8000000b0b7421 */ /* 0x000fd80000010000 */
[----:B------:R-:W-:-:S07]  /*58a0*/  @!P0 FADD.FTZ R11, R11, -1 ;  /* 0xbf8000000b0b8421 */ /* 0x000fce0000010000 */
.L_x_6829:
[----:B------:R-:W-:Y:S05]  /*58b0*/  BSYNC B2 ;  /* 0x0000000000027941 */ /* 0x000fea0003800000 */
.L_x_6828:
[----:B------:R-:W-:Y:S01]  /*58c0*/  FFMA.FTZ R0, -R18, R11, R0 ;  /* 0x0000000b12007223 */ /* 0x000fe20000010100 */
[----:B------:R-:W-:Y:S06]  /*58d0*/  BRA `(.L_x_6826) ;  /* 0x00000000007c7947 */ /* 0x000fec0003800000 */
.L_x_6827:
        /* <DEDUP_REMOVED lines=15> */
.L_x_6833:
        /* <DEDUP_REMOVED lines=13> */
.L_x_6832:
[----:B------:R-:W-:Y:S05]  /*5aa0*/  BSYNC B2 ;  /* 0x0000000000027941 */ /* 0x000fea0003800000 */
.L_x_6831:
[----:B------:R-:W-:-:S04]  /*5ab0*/  FMUL.FTZ R0, R15, 1.1920928955078125e-07 ;  /* 0x340000000f007820 */ /* 0x000fc80000410000 */
[----:B------:R-:W-:-:S07]  /*5ac0*/  FMUL.FTZ R0, R11, R0 ;  /* 0x000000000b007220 */ /* 0x000fce0000410000 */
.L_x_6826:
[----:B------:R-:W-:Y:S05]  /*5ad0*/  BSYNC B0 ;  /* 0x0000000000007941 */ /* 0x000fea0003800000 */
.L_x_6825:
        /* <DEDUP_REMOVED lines=27> */
.L_x_6824:
[----:B------:R-:W-:Y:S05]  /*5c90*/  BSYNC B1 ;  /* 0x0000000000017941 */ /* 0x000fea0003800000 */
.L_x_6823:
        /* <DEDUP_REMOVED lines=39> */
.L_x_6841:
[----:B------:R-:W-:Y:S01]  /*5f10*/  FSETP.GEU.FTZ.AND P0, PT, R12, -R18, PT ;  /* 0x800000120c00720b */ /* 0x000fe20003f1e000 */
[----:B------:R-:W-:-:S12]  /*5f20*/  FADD.FTZ R0, R0, -1 ;  /* 0xbf80000000007421 */ /* 0x000fd80000010000 */
[----:B------:R-:W-:-:S07]  /*5f30*/  @!P0 FADD.FTZ R0, R0, -1 ;  /* 0xbf80000000008421 */ /* 0x000fce0000010000 */
.L_x_6840:
[----:B------:R-:W-:Y:S05]  /*5f40*/  BSYNC B2 ;  /* 0x0000000000027941 */ /* 0x000fea0003800000 */
.L_x_6839:
[----:B------:R-:W-:Y:S01]  /*5f50*/  FFMA.FTZ R15, -R18, R0, R15 ;  /* 0x00000000120f7223 */ /* 0x000fe2000001010f */
[----:B------:R-:W-:Y:S06]  /*5f60*/  BRA `(.L_x_6837) ;  /* 0x00000000007c7947 */ /* 0x000fec0003800000 */
.L_x_6838:
        /* <DEDUP_REMOVED lines=15> */
.L_x_6844:
        /* <DEDUP_REMOVED lines=13> */
.L_x_6843:
[----:B------:R-:W-:Y:S05]  /*6130*/  BSYNC B2 ;  /* 0x0000000000027941 */ /* 0x000fea0003800000 */
.L_x_6842:
[----:B0-----:R-:W-:-:S04]  /*6140*/  FMUL.FTZ R15, R18, 1.1920928955078125e-07 ;  /* 0x34000000120f7820 */ /* 0x001fc80000410000 */
[----:B------:R-:W-:-:S07]  /*6150*/  FMUL.FTZ R15, R12, R15 ;  /* 0x0000000f0c0f7220 */ /* 0x000fce0000410000 */
.L_x_6837:
[----:B------:R-:W-:Y:S05]  /*6160*/  BSYNC B0 ;  /* 0x0000000000007941 */ /* 0x000fea0003800000 */
.L_x_6836:
        /* <DEDUP_REMOVED lines=27> */
.L_x_6835:
[----:B------:R-:W-:Y:S05]  /*6320*/  BSYNC B1 ;  /* 0x0000000000017941 */ /* 0x000fea0003800000 */
.L_x_6834:
        /* <DEDUP_REMOVED lines=39> */
.L_x_6852:
[----:B------:R-:W-:Y:S01]  /*65a0*/  FSETP.GEU.FTZ.AND P0, PT, R18, -R19, PT ;  /* 0x800000131200720b */ /* 0x000fe20003f1e000 */
[----:B------:R-:W-:-:S12]  /*65b0*/  FADD.FTZ R0, R0, -1 ;  /* 0xbf80000000007421 */ /* 0x000fd80000010000 */
[----:B------:R-:W-:-:S07]  /*65c0*/  @!P0 FADD.FTZ R0, R0, -1 ;  /* 0xbf80000000008421 */ /* 0x000fce0000010000 */
.L_x_6851:
[----:B------:R-:W-:Y:S05]  /*65d0*/  BSYNC B2 ;  /* 0x0000000000027941 */ /* 0x000fea0003800000 */
.L_x_6850:
[----:B------:R-:W-:Y:S01]  /*65e0*/  FFMA.FTZ R15, -R19, R0, R15 ;  /* 0x00000000130f7223 */ /* 0x000fe2000001010f */
[----:B------:R-:W-:Y:S06]  /*65f0*/  BRA `(.L_x_6848) ;  /* 0x00000000007c7947 */ /* 0x000fec0003800000 */
.L_x_6849:
        /* <DEDUP_REMOVED lines=15> */
.L_x_6855:
        /* <DEDUP_REMOVED lines=13> */
.L_x_6854:
[----:B------:R-:W-:Y:S05]  /*67c0*/  BSYNC B2 ;  /* 0x0000000000027941 */ /* 0x000fea0003800000 */
.L_x_6853:
[----:B------:R-:W-:-:S04]  /*67d0*/  FMUL.FTZ R18, R18, 1.1920928955078125e-07 ;  /* 0x3400000012127820 */ /* 0x000fc80000410000 */
[----:B------:R-:W-:-:S07]  /*67e0*/  FMUL.FTZ R15, R15, R18 ;  /* 0x000000120f0f7220 */ /* 0x000fce0000410000 */
.L_x_6848:
[----:B------:R-:W-:Y:S05]  /*67f0*/  BSYNC B0 ;  /* 0x0000000000007941 */ /* 0x000fea0003800000 */
.L_x_6847:
        /* <DEDUP_REMOVED lines=27> */
.L_x_6846:
[----:B------:R-:W-:Y:S05]  /*69b0*/  BSYNC B1 ;  /* 0x0000000000017941 */ /* 0x000fea0003800000 */
.L_x_6845:
        /* <DEDUP_REMOVED lines=17> */
.L_x_6858:
[----:B------:R-:W-:-:S13]  /*6ad0*/  ISETP.GE.AND P0, PT, R4, R3, PT ;  /* 0x000000030400720c */ /* 0x000fda0003f06270 */
[----:B------:R-:W-:Y:S05]  /*6ae0*/  @P0 BRA `(.L_x_6860) ;  /* 0x0000000000300947 */ /* 0x000fea0003800000 */
[----:B-1----:R-:W1:Y:S01]  /*6af0*/  LDC.64 R6, c[0x0][0x218] ;  /* 0x00008600ff067b82 */ /* 0x002e620000000a00 */
[----:B------:R-:W-:Y:S01]  /*6b00*/  IADD3 R13, R2, R4, RZ ;  /* 0x00000004020d7210 */ /* 0x000fe20007ffe0ff */
[----:B------:R-:W-:-:S04]  /*6b10*/  VIADD R4, R4, 0x80 ;  /* 0x0000008004047836 */ /* 0x000fc80000000000 */
[----:B-1----:R-:W-:-:S05]  /*6b20*/  IMAD.WIDE.U32 R6, R13, 0x2, R6 ;  /* 0x000000020d067825 */ /* 0x002fca00078e0006 */
[----:B-----5:R1:W-:Y:S02]  /*6b30*/  STG.E.U16 desc[UR4][R6.64], R5 ;  /* 0x0000000506007986 */ /* 0x0203e4000c101504 */
.L_x_6859:
[----:B------:R-:W-:-:S13]  /*6b40*/  ISETP.GE.AND P0, PT, R4, R3, PT ;  /* 0x000000030400720c */ /* 0x000fda0003f06270 */
[----:B------:R-:W-:Y:S05]  /*6b50*/  @P0 BRA `(.L_x_6861) ;  /* 0x0000000000300947 */ /* 0x000fea0003800000 */
[----:B01----:R-:W0:Y:S01]  /*6b60*/  LDC.64 R6, c[0x0][0x218] ;  /* 0x00008600ff067b82 */ /* 0x003e220000000a00 */
[----:B-----5:R-:W-:Y:S01]  /*6b70*/  IMAD.IADD R5, R2, 0x1, R4 ;  /* 0x0000000102057824 */ /* 0x020fe200078e0204 */
[----:B------:R-:W-:-:S03]  /*6b80*/  IADD3 R4, R4, 0x80, RZ ;  /* 0x0000008004047810 */ /* 0x000fc60007ffe0ff */
[----:B0-----:R-:W-:-:S05]  /*6b90*/  IMAD.WIDE.U32 R6, R5, 0x2, R6 ;  /* 0x0000000205067825 */ /* 0x001fca00078e0006 */
[----:B------:R2:W-:Y:S02]  /*6ba0*/  STG.E.U16 desc[UR4][R6.64], R9 ;  /* 0x0000000906007986 */ /* 0x0005e4000c101504 */
.L_x_6860:
[----:B------:R-:W-:-:S13]  /*6bb0*/  ISETP.GE.AND P0, PT, R4, R3, PT ;  /* 0x000000030400720c */ /* 0x000fda0003f06270 */
[----:B------:R-:W-:Y:S05]  /*6bc0*/  @P0 BRA `(.L_x_6862) ;  /* 0x0000000000340947 */ /* 0x000fea0003800000 */
[----:B-12---:R-:W1:Y:S01]  /*6bd0*/  LDC.64 R6, c[0x0][0x218] ;  /* 0x00008600ff067b82 */ /* 0x006e620000000a00 */
[----:B-----5:R-:W-:Y:S02]  /*6be0*/  IMAD.IADD R5, R2, 0x1, R4 ;  /* 0x0000000102057824 */ /* 0x020fe400078e0204 */
[----:B------:R-:W-:Y:S02]  /*6bf0*/  VIADD R4, R4, 0x80 ;  /* 0x0000008004047836 */ /* 0x000fe40000000000 */
[----:B-1----:R-:W-:-:S05]  /*6c00*/  IMAD.WIDE.U32 R6, R5, 0x2, R6 ;  /* 0x0000000205067825 */ /* 0x002fca00078e0006 */
[----:B------:R2:W-:Y:S02]  /*6c10*/  STG.E.U16 desc[UR4][R6.64], R10 ;  /* 0x0000000a06007986 */ /* 0x0005e4000c101504 */
.L_x_6861:
        /* <DEDUP_REMOVED lines=8> */
.L_x_6862:
[----:B------:R-:W-:Y:S05]  /*6ca0*/  BSYNC B1 ;  /* 0x0000000000017941 */ /* 0x000fea0003800000 */
.L_x_6857:
[----:B------:R-:W-:-:S13]  /*6cb0*/  ISETP.GE.AND P0, PT, R4, R3, PT ;  /* 0x000000030400720c */ /* 0x000fda0003f06270 */
[----:B-123--:R-:W1:Y:S01]  /*6cc0*/  @!P0 LDC.64 R6, c[0x0][0x218] ;  /* 0x00008600ff068b82 */ /* 0x00ee620000000a00 */
[----:B-----5:R-:W-:Y:S01]  /*6cd0*/  @!P0 IMAD.IADD R5, R2, 0x1, R4 ;  /* 0x0000000102058824 */ /* 0x020fe200078e0204 */
[----:B------:R-:W-:-:S03]  /*6ce0*/  @!P0 IADD3 R4, R4, 0x80, RZ ;  /* 0x0000008004048810 */ /* 0x000fc60007ffe0ff */
[----:B-1----:R-:W-:-:S05]  /*6cf0*/  @!P0 IMAD.WIDE.U32 R6, R5, 0x2, R6 ;  /* 0x0000000205068825 */ /* 0x002fca00078e0006 */
[----:B------:R3:W-:Y:S02]  /*6d00*/  @!P0 STG.E.U16 desc[UR4][R6.64], R12 ;  /* 0x0000000c06008986 */ /* 0x0007e4000c101504 */
.L_x_6863:
[----:B------:R-:W-:Y:S05]  /*6d10*/  BSYNC B0 ;  /* 0x0000000000007941 */ /* 0x000fea0003800000 */
.L_x_6856:
        /* <DEDUP_REMOVED lines=8> */
.L_x_6864:
        /* <DEDUP_REMOVED lines=14> */
.L_x_37795:


//--------------------- .text._ZN2at6native29vectorized_elementwise_kernelILi8ENS0_13BUnaryFunctorIN3c104HalfES4_S4_ZZZNS0_15binary_internal21div_floor_kernel_cudaERNS_18TensorIteratorBaseEENKUlvE1_clEvENKUlvE1_clEvEUlS4_S4_E_EESt5arrayIPcLm2EEEEviT0_T1_ --------------------------
	.section	.text._ZN2at6native29vectorized_elementwise_kernelILi8ENS0_13BUnaryFunctorIN3c104HalfES4_S4_ZZZNS0_15binary_internal21div_floor_kernel_cudaERNS_18TensorIteratorBaseEENKUlvE1_clEvENKUlvE1_clEvEUlS4_S4_E_EESt5arrayIPcLm2EEEEviT0_T1_,"ax",@progbits
	.align	128
        .global         _ZN2at6native29vectorized_elementwise_kernelILi8ENS0_13BUnaryFunctorIN3c104HalfES4_S4_ZZZNS0_15binary_internal21div_floor_kernel_cudaERNS_18TensorIteratorBaseEENKUlvE1_clEvENKUlvE1_clEvEUlS4_S4_E_EESt5arrayIPcLm2EEEEviT0_T1_
        .type           _ZN2at6native29vectorized_elementwise_kernelILi8ENS0_13BUnaryFunctorIN3c104HalfES4_S4_ZZZNS0_15binary_internal21div_floor_kernel_cudaERNS_18TensorIteratorBaseEENKUlvE1_clEvENKUlvE1_clEvEUlS4_S4_E_EESt5arrayIPcLm2EEEEviT0_T1_,@function
        .size           _ZN2at6native29vectorized_elementwise_kernelILi8ENS0_13BUnaryFunctorIN3c104HalfES4_S4_ZZZNS0_15binary_internal21div_floor_kernel_cudaERNS_18TensorIteratorBaseEENKUlvE1_clEvENKUlvE1_clEvEUlS4_S4_E_EESt5arrayIPcLm2EEEEviT0_T1_,(.L_x_37796 - _ZN2at6native29vectorized_elementwise_kernelILi8ENS0_13BUnaryFunctorIN3c104HalfES4_S4_ZZZNS0_15binary_internal21div_floor_kernel_cudaERNS_18TensorIteratorBaseEENKUlvE1_clEvENKUlvE1_clEvEUlS4_S4_E_EESt5arrayIPcLm2EEEEviT0_T1_)
        .other          _ZN2at6native29vectorized_elementwise_kernelILi8ENS0_13BUnaryFunctorIN3c104HalfES4_S4_ZZZNS0_15binary_internal21div_floor_kernel_cudaERNS_18TensorIteratorBaseEENKUlvE1_clEvENKUlvE1_clEvEUlS4_S4_E_EESt5arrayIPcLm2EEEEviT0_T1_,@"STO_CUDA_ENTRY STV_DEFAULT"
_ZN2at6native29vectorized_elementwise_kernelILi8ENS0_13BUnaryFunctorIN3c104HalfES4_S4_ZZZNS0_15binary_internal21div_floor_kernel_cudaERNS_18TensorIteratorBaseEENKUlvE1_clEvENKUlvE1_clEvEUlS4_S4_E_EESt5arrayIPcLm2EEEEviT0_T1_:
.text._ZN2at6native29vectorized_elementwise_kernelILi8ENS0_13BUnaryFunctorIN3c104HalfES4_S4_ZZZNS0_15binary_internal21div_floor_kernel_cudaERNS_18TensorIteratorBaseEENKUlvE1_clEvENKUlvE1_clEvEUlS4_S4_E_EESt5arrayIPcLm2EEEEviT0_T1_:
        /* <DEDUP_REMOVED lines=11> */
[----:B0-----:R-:W-:-:S06]  /*00b0*/  IMAD.WIDE.U32 R4, R9, 0x10, R4 ;  /* 0x0000001009047825 */ /* 0x001fcc00078e0004 */
[----:B------:R-:W2:Y:S01]  /*00c0*/  LDG.E.128 R4, desc[UR4][R4.64] ;  /* 0x0000000404047981 */ /* 0x000ea2000c1e1d00 */
[----:B------:R-:W0:Y:S02]  /*00d0*/  LDC.U16 R8, c[0x0][0x216] ;  /* 0x00008580ff087b82 */ /* 0x000e240000000400 */
        /* <DEDUP_REMOVED lines=34> */
.L_x_6872:
[----:B------:R-:W-:Y:S01]  /*0300*/  FSETP.GEU.FTZ.AND P0, PT, R13, -R0, PT ;  /* 0x800000000d00720b */ /* 0x000fe20003f1e000 */
[----:B------:R-:W-:-:S12]  /*0310*/  FADD.FTZ R10, R10, -1 ;  /* 0xbf8000000a0a7421 */ /* 0x000fd80000010000 */
[----:B------:R-:W-:-:S07]  /*0320*/  @!P0 FADD.FTZ R10, R10, -1 ;  /* 0xbf8000000a0a8421 */ /* 0x000fce0000010000 */
.L_x_6871:
[----:B------:R-:W-:Y:S05]  /*0330*/  BSYNC B1 ;  /* 0x0000000000017941 */ /* 0x000fea0003800000 */
.L_x_6870:
[----:B------:R-:W-:Y:S01]  /*0340*/  FFMA.FTZ R3, -R0, R10, R3 ;  /* 0x0000000a00037223 */ /* 0x000fe20000010103 */
[----:B------:R-:W-:Y:S06]  /*0350*/  BRA `(.L_x_6868) ;  /* 0x00000000007c7947 */ /* 0x000fec0003800000 */
.L_x_6869:
        /* <DEDUP_REMOVED lines=15> */
.L_x_6875:
        /* <DEDUP_REMOVED lines=13> */
.L_x_6874:
[----:B------:R-:W-:Y:S05]  /*0520*/  BSYNC B1 ;  /* 0x0000000000017941 */ /* 0x000fea0003800000 */
.L_x_6873:
[----:B0-----:R-:W-:-:S04]  /*0530*/  FMUL.FTZ R3, R10, 1.1920928955078125e-07 ;  /* 0x340000000a037820 */ /* 0x001fc80000410000 */
[----:B------:R-:W-:-:S07]  /*0540*/  FMUL.FTZ R3, R16, R3 ;  /* 0x0000000310037220 */ /* 0x000fce0000410000 */
.L_x_6868:
[----:B------:R-:W-:Y:S05]  /*0550*/  BSYNC B0 ;  /* 0x0000000000007941 */ /* 0x000fea0003800000 */
.L_x_6867:
[C---:B------:R-:W-:Y:S01]  /*0560*/  FSETP.GTU.FTZ.AND P0, PT, |R3|.reuse, +INF , PT ;  /* 0x7f8000000300780b */ /* 0x040fe20003f1c200 */
[----:B------:R-:W0:Y:S01]  /*0570*/  MUFU.RCP R10, R8 ;  /* 0x00000008000a7308 */ /* 0x000e220000001000 */
[C---:B------:R-:W-:Y:S01]  /*0580*/  LOP3.LUT R0, R3.reuse, 0x80000000, R11, 0xb8, !PT ;  /* 0x8000000003007812 */ /* 0x040fe200078eb80b */
        /* <DEDUP_REMOVED lines=24> */
.L_x_6876:
[----:B------:R-:W-:Y:S05]  /*0710*/  BSYNC B0 ;  /* 0x0000000000007941 */ /* 0x000fea0003800000 */
.L_x_6866:
        /* <DEDUP_REMOVED lines=31> */
.L_x_6883:
[----:B------:R-:W-:Y:S01]  /*0910*/  FSETP.GEU.FTZ.AND P0, PT, R15, -R12, PT ;  /* 0x8000000c0f00720b */ /* 0x000fe20003f1e000 */
[----:B------:R-:W-:-:S12]  /*0920*/  FADD.FTZ R13, R13, -1 ;  /* 0xbf8000000d0d7421 */ /* 0x000fd80000010000 */
[----:B------:R-:W-:-:S07]  /*0930*/  @!P0 FADD.FTZ R13, R13, -1 ;  /* 0xbf8000000d0d8421 */ /* 0x000fce0000010000 */
.L_x_6882:
[----:B------:R-:W-:Y:S05]  /*0940*/  BSYNC B1 ;  /* 0x0000000000017941 */ /* 0x000fea0003800000 */
.L_x_6881:
[----:B------:R-:W-:Y:S01]  /*0950*/  FFMA.FTZ R0, -R12, R13, R0 ;  /* 0x0000000d0c007223 */ /* 0x000fe20000010100 */
[----:B------:R-:W-:Y:S06]  /*0960*/  BRA `(.L_x_6879) ;  /* 0x00000000007c7947 */ /* 0x000fec0003800000 */
.L_x_6880:
        /* <DEDUP_REMOVED lines=15> */
.L_x_6886:
        /* <DEDUP_REMOVED lines=13> */
.L_x_6885:
[----:B------:R-:W-:Y:S05]  /*0b30*/  BSYNC B1 ;  /* 0x0000000000017941 */ /* 0x000fea0003800000 */
.L_x_6884:
[----:B------:R-:W-:-:S04]  /*0b40*/  FMUL.FTZ R13, R4, 1.1920928955078125e-07 ;  /* 0x34000000040d7820 */ /* 0x000fc80000410000 */
[----:B------:R-:W-:-:S07]  /*0b50*/  FMUL.FTZ R0, R14, R13 ;  /* 0x0000000d0e007220 */ /* 0x000fce0000410000 */
.L_x_6879:
[----:B------:R-:W-:Y:S05]  /*0b60*/  BSYNC B0 ;  /* 0x0000000000007941 */ /* 0x000fea0003800000 */
.L_x_6878:
        /* <DEDUP_REMOVED lines=26> */
.L_x_6887:
[----:B------:R-:W-:Y:S05]  /*0d10*/  BSYNC B0 ;  /* 0x0000000000007941 */ /* 0x000fea0003800000 */
.L_x_6877:
        /* <DEDUP_REMOVED lines=31> */
.L_x_6894:
[----:B------:R-:W-:Y:S01]  /*0f10*/  FSETP.GEU.FTZ.AND P0, PT, R15, -R14, PT ;  /* 0x8000000e0f00720b */ /* 0x000fe20003f1e000 */
[----:B------:R-:W-:-:S12]  /*0f20*/  FADD.FTZ R11, R11, -1 ;  /* 0xbf8000000b0b7421 */ /* 0x000fd80000010000 */
[----:B------:R-:W-:-:S07]  /*0f30*/  @!P0 FADD.FTZ R11, R11, -1 ;  /* 0xbf8000000b0b8421 */ /* 0x000fce0000010000 */
.L_x_6893:
[----:B------:R-:W-:Y:S05]  /*0f40*/  BSYNC B1 ;  /* 0x0000000000017941 */ /* 0x000fea0003800000 */
.L_x_6892:
[----:B------:R-:W-:Y:S01]  /*0f50*/  FFMA.FTZ R0, -R14, R11, R0 ;  /* 0x0000000b0e007223 */ /* 0x000fe20000010100 */
[----:B------:R-:W-:Y:S06]  /*0f60*/  BRA `(.L_x_6890) ;  /* 0x00000000007c7947 */ /* 0x000fec0003800000 */
.L_x_6891:
        /* <DEDUP_REMOVED lines=15> */
.L_x_6897:
        /* <DEDUP_REMOVED lines=13> */
.L_x_6896:
[----:B------:R-:W-:Y:S05]  /*1130*/  BSYNC B1 ;  /* 0x0000000000017941 */ /* 0x000fea0003800000 */
.L_x_6895:
[----:B------:R-:W-:-:S04]  /*1140*/  FMUL.FTZ R0, R11, 1.1920928955078125e-07 ;  /* 0x340000000b007820 */ /* 0x000fc80000410000 */
[----:B------:R-:W-:-:S07]  /*1150*/  FMUL.FTZ R0, R17, R0 ;  /* 0x0000000011007220 */ /* 0x000fce0000410000 */
.L_x_6890:
[----:B------:R-:W-:Y:S05]  /*1160*/  BSYNC B0 ;  /* 0x0000000000007941 */ /* 0x000fea0003800000 */
.L_x_6889:
        /* <DEDUP_REMOVED lines=26> */
.L_x_6898:
[----:B------:R-:W-:Y:S05]  /*1310*/  BSYNC B0 ;  /* 0x0000000000007941 */ /* 0x000fea0003800000 */
.L_x_6888:
        /* <DEDUP_REMOVED lines=31> */
.L_x_6905:
[----:B------:R-:W-:Y:S01]  /*1510*/  FSETP.GEU.FTZ.AND P0, PT, R15, -R14, PT ;  /* 0x8000000e0f00720b */ /* 0x000fe20003f1e000 */
[----:B------:R-:W-:-:S12]  /*1520*/  FADD.FTZ R5, R5, -1 ;  /* 0xbf80000005057421 */ /* 0x000fd80000010000 */
[----:B------:R-:W-:-:S07]  /*1530*/  @!P0 FADD.FTZ R5, R5, -1 ;  /* 0xbf80000005058421 */ /* 0x000fce0000010000 */
.L_x_6904:
[----:B------:R-:W-:Y:S05]  /*1540*/  BSYNC B1 ;  /* 0x0000000000017941 */ /* 0x000fea0003800000 */
.L_x_6903:
[----:B------:R-:W-:Y:S01]  /*1550*/  FFMA.FTZ R0, -R14, R5, R0 ;  /* 0x000000050e007223 */ /* 0x000fe20000010100 */
[----:B------:R-:W-:Y:S06]  /*1560*/  BRA `(.L_x_6901) ;  /* 0x00000000007c7947 */ /* 0x000fec0003800000 */
.L_x_6902:
        /* <DEDUP_REMOVED lines=15> */
.L_x_6908:
        /* <DEDUP_REMOVED lines=13> */
.L_x_6907:
[----:B------:R-:W-:Y:S05]  /*1730*/  BSYNC B1 ;  /* 0x0000000000017941 */ /* 0x000fea0003800000 */
.L_x_6906:
[----:B------:R-:W-:-:S04]  /*1740*/  FMUL.FTZ R0, R5, 1.1920928955078125e-07 ;  /* 0x3400000005007820 */ /* 0x000fc80000410000 */
[----:B------:R-:W-:-:S07]  /*1750*/  FMUL.FTZ R0, R17, R0 ;  /* 0x0000000011007220 */ /* 0x000fce0000410000 */
.L_x_6901:
[----:B------:R-:W-:Y:S05]  /*1760*/  BSYNC B0 ;  /* 0x0000000000007941 */ /* 0x000fea0003800000 */
.L_x_6900:
        /* <DEDUP_REMOVED lines=26> */
.L_x_6909:
[----:B------:R-:W-:Y:S05]  /*1910*/  BSYNC B0 ;  /* 0x0000000000007941 */ /* 0x000fea0003800000 */
.L_x_6899:
        /* <DEDUP_REMOVED lines=31> */
.L_x_6916:
[----:B------:R-:W-:Y:S01]  /*1b10*/  FSETP.GEU.FTZ.AND P0, PT, R17, -R14, PT ;  /* 0x8000000e1100720b */ /* 0x000fe20003f1e000 */
[----:B------:R-:W-:-:S12]  /*1b20*/  FADD.FTZ R15, R15, -1 ;  /* 0xbf8000000f0f7421 */ /* 0x000fd80000010000 */
[----:B------:R-:W-:-:S07]  /*1b30*/  @!P0 FADD.FTZ R15, R15, -1 ;  /* 0xbf8000000f0f8421 */ /* 0x000fce0000010000 */
.L_x_6915:
[----:B------:R-:W-:Y:S05]  /*1b40*/  BSYNC B1 ;  /* 0x0000000000017941 */ /* 0x000fea0003800000 */
.L_x_6914:
[----:B------:R-:W-:Y:S01]  /*1b50*/  FFMA.FTZ R12, -R14, R15, R12 ;  /* 0x0000000f0e0c7223 */ /* 0x000fe2000001010c */
[----:B------:R-:W-:Y:S06]  /*1b60*/  BRA `(.L_x_6912) ;  /* 0x00000000007c7947 */ /* 0x000fec0003800000 */
.L_x_6913:
        /* <DEDUP_REMOVED lines=15> */
.L_x_6919:
        /* <DEDUP_REMOVED lines=13> */
.L_x_6918:
[----:B------:R-:W-:Y:S05]  /*1d30*/  BSYNC B1 ;  /* 0x0000000000017941 */ /* 0x000fea0003800000 */
.L_x_6917:
[----:B------:R-:W-:-:S04]  /*1d40*/  FMUL.FTZ R15, R14, 1.1920928955078125e-07 ;  /* 0x340000000e0f7820 */ /* 0x000fc80000410000 */
[----:B------:R-:W-:-:S07]  /*1d50*/  FMUL.FTZ R12, R12, R15 ;  /* 0x0000000f0c0c7220 */ /* 0x000fce0000410000 */
.L_x_6912:
[----:B------:R-:W-:Y:S05]  /*1d60*/  BSYNC B0 ;  /* 0x0000000000007941 */ /* 0x000fea0003800000 */
.L_x_6911:
        /* <DEDUP_REMOVED lines=26> */
.L_x_6920:
[----:B------:R-:W-:Y:S05]  /*1f10*/  BSYNC B0 ;  /* 0x0000000000007941 */ /* 0x000fea0003800000 */
.L_x_6910:
        /* <DEDUP_REMOVED lines=31> */
.L_x_6927:
[----:B------:R-:W-:Y:S01]  /*2110*/  FSETP.GEU.FTZ.AND P0, PT, R17, -R14, PT ;  /* 0x8000000e1100720b */ /* 0x000fe20003f1e000 */
[----:B------:R-:W-:-:S12]  /*2120*/  FADD.FTZ R15, R15, -1 ;  /* 0xbf8000000f0f7421 */ /* 0x000fd80000010000 */
[----:B------:R-:W-:-:S07]  /*2130*/  @!P0 FADD.FTZ R15, R15, -1 ;  /* 0xbf8000000f0f8421 */ /* 0x000fce0000010000 */
.L_x_6926:
[----:B------:R-:W-:Y:S05]  /*2140*/  BSYNC B1 ;  /* 0x0000000000017941 */ /* 0x000fea0003800000 */
.L_x_6925:
[----:B------:R-:W-:Y:S01]  /*2150*/  FFMA.FTZ R6, -R14, R15, R6 ;  /* 0x0000000f0e067223 */ /* 0x000fe20000010106 */
[----:B------:R-:W-:Y:S06]  /*2160*/  BRA `(.L_x_6923) ;  /* 0x00000000007c7947 */ /* 0x000fec0003800000 */
.L_x_6924:
        /* <DEDUP_REMOVED lines=15> */
.L_x_6930:
        /* <DEDUP_REMOVED lines=13> */
.L_x_6929:
[----:B------:R-:W-:Y:S05]  /*2330*/  BSYNC B1 ;  /* 0x0000000000017941 */ /* 0x000fea0003800000 */
.L_x_6928:
[----:B------:R-:W-:-:S04]  /*2340*/  FMUL.FTZ R15, R14, 1.1920928955078125e-07 ;  /* 0x340000000e0f7820 */ /* 0x000fc80000410000 */
[----:B------:R-:W-:-:S07]  /*2350*/  FMUL.FTZ R6, R6, R15 ;  /* 0x0000000f06067220 */ /* 0x000fce0000410000 */
.L_x_6923:
[----:B------:R-:W-:Y:S05]  /*2360*/  BSYNC B0 ;  /* 0x0000000000007941 */ /* 0x000fea0003800000 */
.L_x_6922:
        /* <DEDUP_REMOVED lines=26> */
.L_x_6931:
[----:B------:R-:W-:Y:S05]  /*2510*/  BSYNC B0 ;  /* 0x0000000000007941 */ /* 0x000fea0003800000 */
.L_x_6921:
        /* <DEDUP_REMOVED lines=31> */
.L_x_6938:
[----:B------:R-:W-:Y:S01]  /*2710*/  FSETP.GEU.FTZ.AND P0, PT, R17, -R16, PT ;  /* 0x800000101100720b */ /* 0x000fe20003f1e000 */
[----:B------:R-:W-:-:S12]  /*2720*/  FADD.FTZ R15, R15, -1 ;  /* 0xbf8000000f0f7421 */ /* 0x000fd80000010000 */
[----:B------:R-:W-:-:S07]  /*2730*/  @!P0 FADD.FTZ R15, R15, -1 ;  /* 0xbf8000000f0f8421 */ /* 0x000fce0000010000 */
.L_x_6937:
[----:B------:R-:W-:Y:S05]  /*2740*/  BSYNC B1 ;  /* 0x0000000000017941 */ /* 0x000fea0003800000 */
.L_x_6936:
[----:B------:R-:W-:Y:S01]  /*2750*/  FFMA.FTZ R14, -R16, R15, R14 ;  /* 0x0000000f100e7223 */ /* 0x000fe2000001010e */
[----:B------:R-:W-:Y:S06]  /*2760*/  BRA `(.L_x_6934) ;  /* 0x00000000007c7947 */ /* 0x000fec0003800000 */
.L_x_6935:
        /* <DEDUP_REMOVED lines=15> */
.L_x_6941:
        /* <DEDUP_REMOVED lines=13> */
.L_x_6940:
[----:B------:R-:W-:Y:S05]  /*2930*/  BSYNC B1 ;  /* 0x0000000000017941 */ /* 0x000fea0003800000 */
.L_x_6939:
[----:B------:R-:W-:-:S04]  /*2940*/  FMUL.FTZ R15, R15, 1.1920928955078125e-07 ;  /* 0x340000000f0f7820 */ /* 0x000fc80000410000 */
[----:B------:R-:W-:-:S07]  /*2950*/  FMUL.FTZ R14, R14, R15 ;  /* 0x0000000f0e0e7220 */ /* 0x000fce0000410000 */
.L_x_6934:
[----:B------:R-:W-:Y:S05]  /*2960*/  BSYNC B0 ;  /* 0x0000000000007941 */ /* 0x000fea0003800000 */
.L_x_6933:
        /* <DEDUP_REMOVED lines=26> */
.L_x_6942:
[----:B------:R-:W-:Y:S05]  /*2b10*/  BSYNC B0 ;  /* 0x0000000000007941 */ /* 0x000fea0003800000 */
.L_x_6932:
        /* <DEDUP_REMOVED lines=22> */
[----:B-1----:R-:W-:Y:S01]  /*2c80*/  FADD.FTZ R18, |R8|, |R8| ;  /* 0x4000000808127221 */ /* 0x002fe20000010200 */
        /* <DEDUP_REMOVED lines=8> */
.L_x_6949:
[----:B------:R-:W-:Y:S01]  /*2d10*/  FSETP.GEU.FTZ.AND P0, PT, R15, -R16, PT ;  /* 0x800000100f00720b */ /* 0x000fe20003f1e000 */
[----:B------:R-:W-:-:S12]  /*2d20*/  FADD.FTZ R13, R13, -1 ;  /* 0xbf8000000d0d7421 */ /* 0x000fd80000010000 */
[----:B------:R-:W-:-:S07]  /*2d30*/  @!P0 FADD.FTZ R13, R13, -1 ;  /* 0xbf8000000d0d8421 */ /* 0x000fce0000010000 */
.L_x_6948:
[----:B------:R-:W-:Y:S05]  /*2d40*/  BSYNC B1 ;  /* 0x0000000000017941 */ /* 0x000fea0003800000 */
.L_x_6947:
[----:B------:R-:W-:Y:S01]  /*2d50*/  FFMA.FTZ R0, -R16, R13, R0 ;  /* 0x0000000d10007223 */ /* 0x000fe20000010100 */
[----:B------:R-:W-:Y:S06]  /*2d60*/  BRA `(.L_x_6945) ;  /* 0x00000000007c7947 */ /* 0x000fec0003800000 */
.L_x_6946:
        /* <DEDUP_REMOVED lines=15> */
.L_x_6952:
        /* <DEDUP_REMOVED lines=13> */
.L_x_6951:
[----:B------:R-:W-:Y:S05]  /*2f30*/  BSYNC B1 ;  /* 0x0000000000017941 */ /* 0x000fea0003800000 */
.L_x_6950:
[----:B------:R-:W-:-:S04]  /*2f40*/  FMUL.FTZ R0, R15, 1.1920928955078125e-07 ;  /* 0x340000000f007820 */ /* 0x000fc80000410000 */
[----:B------:R-:W-:-:S07]  /*2f50*/  FMUL.FTZ R0, R13, R0 ;  /* 0x000000000d007220 */ /* 0x000fce0000410000 */
.L_x_6945:
[----:B------:R-:W-:Y:S05]  /*2f60*/  BSYNC B0 ;  /* 0x0000000000007941 */ /* 0x000fea0003800000 */
.L_x_6944:
        /* <DEDUP_REMOVED lines=26> */
.L_x_6953:
[----:B------:R-:W-:Y:S05]  /*3110*/  BSYNC B0 ;  /* 0x0000000000007941 */ /* 0x000fea0003800000 */
.L_x_6943:
        /* <DEDUP_REMOVED lines=9> */
.L_x_6865:
        /* <DEDUP_REMOVED lines=94> */
.L_x_6961:
[----:B------:R-:W-:Y:S01]  /*3790*/  FSETP.GEU.FTZ.AND P0, PT, R6, -R10, PT ;  /* 0x8000000a0600720b */ /* 0x000fe20003f1e000 */
[----:B------:R-:W-:-:S12]  /*37a0*/  FADD.FTZ R0, R0, -1 ;  /* 0xbf80000000007421 */ /* 0x000fd80000010000 */
[----:B------:R-:W-:-:S07]  /*37b0*/  @!P0 FADD.FTZ R0, R0, -1 ;  /* 0xbf80000000008421 */ /* 0x000fce0000010000 */
.L_x_6960:
[----:B------:R-:W-:Y:S05]  /*37c0*/  BSYNC B2 ;  /* 0x0000000000027941 */ /* 0x000fea0003800000 */
.L_x_6959:
[----:B------:R-:W-:Y:S01]  /*37d0*/  FFMA.FTZ R9, -R10, R0, R9 ;  /* 0x000000000a097223 */ /* 0x000fe20000010109 */
[----:B------:R-:W-:Y:S06]  /*37e0*/  BRA `(.L_x_6957) ;  /* 0x00000000007c7947 */ /* 0x000fec0003800000 */
.L_x_6958:
        /* <DEDUP_REMOVED lines=15> */
.L_x_6964:
        /* <DEDUP_REMOVED lines=13> */
.L_x_6963:
[----:B------:R-:W-:Y:S05]  /*39b0*/  BSYNC B2 ;  /* 0x0000000000027941 */ /* 0x000fea0003800000 */
.L_x_6962:
[----:B------:R-:W-:-:S04]  /*39c0*/  FMUL.FTZ R9, R0, 1.1920928955078125e-07 ;  /* 0x3400000000097820 */ /* 0x000fc80000410000 */
[----:B------:R-:W-:-:S07]  /*39d0*/  FMUL.FTZ R9, R6, R9 ;  /* 0x0000000906097220 */ /* 0x000fce0000410000 */
.L_x_6957:
[----:B------:R-:W-:Y:S05]  /*39e0*/  BSYNC B0 ;  /* 0x0000000000007941 */ /* 0x000fea0003800000 */
.L_x_6956:
        /* <DEDUP_REMOVED lines=27> */
.L_x_6955:
[----:B------:R-:W-:Y:S05]  /*3ba0*/  BSYNC B1 ;  /* 0x0000000000017941 */ /* 0x000fea0003800000 */
.L_x_6954:
        /* <DEDUP_REMOVED lines=39> */
.L_x_6972:
[----:B------:R-:W-:Y:S01]  /*3e20*/  FSETP.GEU.FTZ.AND P0, PT, R12, -R13, PT ;  /* 0x8000000d0c00720b */ /* 0x000fe20003f1e000 */
[----:B------:R-:W-:-:S12]  /*3e30*/  FADD.FTZ R0, R0, -1 ;  /* 0xbf80000000007421 */ /* 0x000fd80000010000 */
[----:B------:R-:W-:-:S07]  /*3e40*/  @!P0 FADD.FTZ R0, R0, -1 ;  /* 0xbf80000000008421 */ /* 0x000fce0000010000 */
.L_x_6971:
[----:B------:R-:W-:Y:S05]  /*3e50*/  BSYNC B2 ;  /* 0x0000000000027941 */ /* 0x000fea0003800000 */
.L_x_6970:
[----:B------:R-:W-:Y:S01]  /*3e60*/  FFMA.FTZ R7, -R13, R0, R7 ;  /* 0x000000000d077223 */ /* 0x000fe20000010107 */
[----:B------:R-:W-:Y:S06]  /*3e70*/  BRA `(.L_x_6968) ;  /* 0x00000000007c7947 */ /* 0x000fec0003800000 */
.L_x_6969:
        /* <DEDUP_REMOVED lines=15> */
.L_x_6975:
        /* <DEDUP_REMOVED lines=13> */
.L_x_6974:
[----:B------:R-:W-:Y:S05]  /*4040*/  BSYNC B2 ;  /* 0x0000000000027941 */ /* 0x000fea0003800000 */
.L_x_6973:
[----:B------:R-:W-:-:S04]  /*4050*/  FMUL.FTZ R12, R12, 1.1920928955078125e-07 ;  /* 0x340000000c0c7820 */ /* 0x000fc80000410000 */
[----:B------:R-:W-:-:S07]  /*4060*/  FMUL.FTZ R7, R7, R12 ;  /* 0x0000000c07077220 */ /* 0x000fce0000410000 */
.L_x_6968:
[----:B------:R-:W-:Y:S05]  /*4070*/  BSYNC B0 ;  /* 0x0000000000007941 */ /* 0x000fea0003800000 */
.L_x_6967:
        /* <DEDUP_REMOVED lines=27> */
.L_x_6966:
[----:B------:R-:W-:Y:S05]  /*4230*/  BSYNC B1 ;  /* 0x0000000000017941 */ /* 0x000fea0003800000 */
.L_x_6965:
        /* <DEDUP_REMOVED lines=39> */
.L_x_6983:
[----:B------:R-:W-:Y:S01]  /*44b0*/  FSETP.GEU.FTZ.AND P0, PT, R12, -R13, PT ;  /* 0x8000000d0c00720b */ /* 0x000fe20003f1e000 */
[----:B------:R-:W-:-:S12]  /*44c0*/  FADD.FTZ R0, R0, -1 ;  /* 0xbf80000000007421 */ /* 0x000fd80000010000 */
[----:B------:R-:W-:-:S07]  /*44d0*/  @!P0 FADD.FTZ R0, R0, -1 ;  /* 0xbf80000000008421 */ /* 0x000fce0000010000 */
.L_x_6982:
[----:B------:R-:W-:Y:S05]  /*44e0*/  BSYNC B2 ;  /* 0x0000000000027941 */ /* 0x000fea0003800000 */
.L_x_6981:
[----:B------:R-:W-:Y:S01]  /*44f0*/  FFMA.FTZ R5, -R13, R0, R5 ;  /* 0x000000000d057223 */ /* 0x000fe20000010105 */
[----:B------:R-:W-:Y:S06]  /*4500*/  BRA `(.L_x_6979) ;  /* 0x00000000007c7947 */ /* 0x000fec0003800000 */
.L_x_6980:
        /* <DEDUP_REMOVED lines=15> */
.L_x_6986:
        /* <DEDUP_REMOVED lines=13> */
.L_x_6985:
[----:B------:R-:W-:Y:S05]  /*46d0*/  BSYNC B2 ;  /* 0x0000000000027941 */ /* 0x000fea0003800000 */
.L_x_6984:
[----:B------:R-:W-:-:S04]  /*46e0*/  FMUL.FTZ R12, R12, 1.1920928955078125e-07 ;  /* 0x340000000c0c7820 */ /* 0x000fc80000410000 */
[----:B------:R-:W-:-:S07]  /*46f0*/  FMUL.FTZ R5, R5, R12 ;  /* 0x0000000c05057220 */ /* 0x000fce0000410000 */
.L_x_6979:
[----:B------:R-:W-:Y:S05]  /*4700*/  BSYNC B0 ;  /* 0x0000000000007941 */ /* 0x000fea0003800000 */
.L_x_6978:
        /* <DEDUP_REMOVED lines=27> */
.L_x_6977:
[----:B------:R-:W-:Y:S05]  /*48c0*/  BSYNC B1 ;  /* 0x0000000000017941 */ /* 0x000fea0003800000 */
.L_x_6976:
        /* <DEDUP_REMOVED lines=39> */
.L_x_6994:
[----:B------:R-:W-:Y:S01]  /*4b40*/  FSETP.GEU.FTZ.AND P0, PT, R13, -R14, PT ;  /* 0x8000000e0d00720b */ /* 0x000fe20003f1e000 */
[----:B------:R-:W-:-:S12]  /*4b50*/  FADD.FTZ R9, R9, -1 ;  /* 0xbf80000009097421 */ /* 0x000fd80000010000 */
[----:B------:R-:W-:-:S07]  /*4b60*/  @!P0 FADD.FTZ R9, R9, -1 ;  /* 0xbf80000009098421 */ /* 0x000fce0000010000 */
.L_x_6993:
[----:B------:R-:W-:Y:S05]  /*4b70*/  BSYNC B2 ;  /* 0x0000000000027941 */ /* 0x000fea0003800000 */
.L_x_6992:
[----:B------:R-:W-:Y:S01]  /*4b80*/  FFMA.FTZ R0, -R14, R9, R0 ;  /* 0x000000090e007223 */ /* 0x000fe20000010100 */
[----:B------:R-:W-:Y:S06]  /*4b90*/  BRA `(.L_x_6990) ;  /* 0x00000000007c7947 */ /* 0x000fec0003800000 */
.L_x_6991:
        /* <DEDUP_REMOVED lines=15> */
.L_x_6997:
        /* <DEDUP_REMOVED lines=13> */
.L_x_6996:
[----:B------:R-:W-:Y:S05]  /*4d60*/  BSYNC B2 ;  /* 0x0000000000027941 */ /* 0x000fea0003800000 */
.L_x_6995:
[----:B------:R-:W-:-:S04]  /*4d70*/  FMUL.FTZ R0, R13, 1.1920928955078125e-07 ;  /* 0x340000000d007820 */ /* 0x000fc80000410000 */
[----:B------:R-:W-:-:S07]  /*4d80*/  FMUL.FTZ R0, R9, R0 ;  /* 0x0000000009007220 */ /* 0x000fce0000410000 */
.L_x_6990:
[----:B------:R-:W-:Y:S05]  /*4d90*/  BSYNC B0 ;  /* 0x0000000000007941 */ /* 0x000fea0003800000 */
.L_x_6989:
        /* <DEDUP_REMOVED lines=27> */
.L_x_6988:
[----:B------:R-:W-:Y:S05]  /*4f50*/  BSYNC B1 ;  /* 0x0000000000017941 */ /* 0x000fea0003800000 */
.L_x_6987:
        /* <DEDUP_REMOVED lines=39> */
.L_x_7005:
[----:B------:R-:W-:Y:S01]  /*51d0*/  FSETP.GEU.FTZ.AND P0, PT, R10, -R14, PT ;  /* 0x8000000e0a00720b */ /* 0x000fe20003f1e000 */
[----:B------:R-:W-:-:S12]  /*51e0*/  FADD.FTZ R0, R0, -1 ;  /* 0xbf80000000007421 */ /* 0x000fd80000010000 */
[----:B------:R-:W-:-:S07]  /*51f0*/  @!P0 FADD.FTZ R0, R0, -1 ;  /* 0xbf80000000008421 */ /* 0x000fce0000010000 */
.L_x_7004:
[----:B------:R-:W-:Y:S05]  /*5200*/  BSYNC B2 ;  /* 0x0000000000027941 */ /* 0x000fea0003800000 */
.L_x_7003:
[----:B------:R-:W-:Y:S01]  /*5210*/  FFMA.FTZ R13, -R14, R0, R13 ;  /* 0x000000000e0d7223 */ /* 0x000fe2000001010d */
[----:B------:R-:W-:Y:S06]  /*5220*/  BRA `(.L_x_7001) ;  /* 0x00000000007c7947 */ /* 0x000fec0003800000 */
.L_x_7002:
        /* <DEDUP_REMOVED lines=15> */
.L_x_7008:
        /* <DEDUP_REMOVED lines=13> */
.L_x_7007:
[----:B------:R-:W-:Y:S05]  /*53f0*/  BSYNC B2 ;  /* 0x0000000000027941 */ /* 0x000fea0003800000 */
.L_x_7006:
[----:B0-----:R-:W-:-:S04]  /*5400*/  FMUL.FTZ R13, R14, 1.1920928955078125e-07 ;  /* 0x340000000e0d7820 */ /* 0x001fc80000410000 */
[----:B------:R-:W-:-:S07]  /*5410*/  FMUL.FTZ R13, R10, R13 ;  /* 0x0000000d0a0d7220 */ /* 0x000fce0000410000 */
.L_x_7001:
[----:B------:R-:W-:Y:S05]  /*5420*/  BSYNC B0 ;  /* 0x0000000000007941 */ /* 0x000fea0003800000 */
.L_x_7000:
        /* <DEDUP_REMOVED lines=27> */
.L_x_6999:
[----:B------:R-:W-:Y:S05]  /*55e0*/  BSYNC B1 ;  /* 0x0000000000017941 */ /* 0x000fea0003800000 */
.L_x_6998:
        /* <DEDUP_REMOVED lines=39> */
.L_x_7016:
[----:B------:R-:W-:Y:S01]  /*5860*/  FSETP.GEU.FTZ.AND P0, PT, R15, -R18, PT ;  /* 0x800000120f00720b */ /* 0x000fe20003f1e000 */
[----:B------:R-:W-:-:S12]  /*5870*/  FADD.FTZ R11, R11, -1 ;  /* 0xbf8000000b0b7421 */ /* 0x000fd80000010000 */
[----:B------:R-:W-:-:S07]  /*5880*/  @!P0 FADD.FTZ R11, R11, -1 ;  /* 0xbf8000000b0b8421 */ /* 0x000fce0000010000 */
.L_x_7015:
[----:B------:R-:W-:Y:S05]  /*5890*/  BSYNC B2 ;  /* 0x0000000000027941 */ /* 0x000fea0003800000 */
.L_x_7014:
[----:B------:R-:W-:Y:S01]  /*58a0*/  FFMA.FTZ R0, -R18, R11, R0 ;  /* 0x0000000b12007223 */ /* 0x000fe20000010100 */
[----:B------:R-:W-:Y:S06]  /*58b0*/  BRA `(.L_x_7012) ;  /* 0x00000000007c7947 */ /* 0x000fec0003800000 */
.L_x_7013:
        /* <DEDUP_REMOVED lines=15> */
.L_x_7019:
        /* <DEDUP_REMOVED lines=13> */
.L_x_7018:
[----:B------:R-:W-:Y:S05]  /*5a80*/  BSYNC B2 ;  /* 0x0000000000027941 */ /* 0x000fea0003800000 */
.L_x_7017:
[----:B------:R-:W-:-:S04]  /*5a90*/  FMUL.FTZ R0, R15, 1.1920928955078125e-07 ;  /* 0x340000000f007820 */ /* 0x000fc80000410000 */
[----:B------:R-:W-:-:S07]  /*5aa0*/  FMUL.FTZ R0, R11, R0 ;  /* 0x000000000b007220 */ /* 0x000fce0000410000 */
.L_x_7012:
[----:B------:R-:W-:Y:S05]  /*5ab0*/  BSYNC B0 ;  /* 0x0000000000007941 */ /* 0x000fea0003800000 */
.L_x_7011:
        /* <DEDUP_REMOVED lines=27> */
.L_x_7010:
[----:B------:R-:W-:Y:S05]  /*5c70*/  BSYNC B1 ;  /* 0x0000000000017941 */ /* 0x000fea0003800000 */
.L_x_7009:
        /* <DEDUP_REMOVED lines=39> */
.L_x_7027:
[----:B------:R-:W-:Y:S01]  /*5ef0*/  FSETP.GEU.FTZ.AND P0, PT, R12, -R18, PT ;  /* 0x800000120c00720b */ /* 0x000fe20003f1e000 */
[----:B------:R-:W-:-:S12]  /*5f00*/  FADD.FTZ R0, R0, -1 ;  /* 0xbf80000000007421 */ /* 0x000fd80000010000 */
[----:B------:R-:W-:-:S07]  /*5f10*/  @!P0 FADD.FTZ R0, R0, -1 ;  /* 0xbf80000000008421 */ /* 0x000fce0000010000 */
.L_x_7026:
[----:B------:R-:W-:Y:S05]  /*5f20*/  BSYNC B2 ;  /* 0x0000000000027941 */ /* 0x000fea0003800000 */
.L_x_7025:
[----:B------:R-:W-:Y:S01]  /*5f30*/  FFMA.FTZ R15, -R18, R0, R15 ;  /* 0x00000000120f7223 */ /* 0x000fe2000001010f */
[----:B------:R-:W-:Y:S06]  /*5f40*/  BRA `(.L_x_7023) ;  /* 0x00000000007c7947 */ /* 0x000fec0003800000 */
.L_x_7024:
        /* <DEDUP_REMOVED lines=15> */
.L_x_7030:
        /* <DEDUP_REMOVED lines=13> */
.L_x_7029:
[----:B------:R-:W-:Y:S05]  /*6110*/  BSYNC B2 ;  /* 0x0000000000027941 */ /* 0x000fea0003800000 */
.L_x_7028:
[----:B0-----:R-:W-:-:S04]  /*6120*/  FMUL.FTZ R15, R18, 1.1920928955078125e-07 ;  /* 0x34000000120f7820 */ /* 0x001fc80000410000 */
[----:B------:R-:W-:-:S07]  /*6130*/  FMUL.FTZ R15, R12, R15 ;  /* 0x0000000f0c0f7220 */ /* 0x000fce0000410000 */
.L_x_7023:
[----:B------:R-:W-:Y:S05]  /*6140*/  BSYNC B0 ;  /* 0x0000000000007941 */ /* 0x000fea0003800000 */
.L_x_7022:
        /* <DEDUP_REMOVED lines=27> */
.L_x_7021:
[----:B------:R-:W-:Y:S05]  /*6300*/  BSYNC B1 ;  /* 0x0000000000017941 */ /* 0x000fea0003800000 */
.L_x_7020:
        /* <DEDUP_REMOVED lines=39> */
.L_x_7038:
[----:B------:R-:W-:Y:S01]  /*6580*/  FSETP.GEU.FTZ.AND P0, PT, R18, -R19, PT ;  /* 0x800000131200720b */ /* 0x000fe20003f1e000 */
[----:B------:R-:W-:-:S12]  /*6590*/  FADD.FTZ R0, R0, -1 ;  /* 0xbf80000000007421 */ /* 0x000fd80000010000 */
[----:B------:R-:W-:-:S07]  /*65a0*/  @!P0 FADD.FTZ R0, R0, -1 ;  /* 0xbf80000000008421 */ /* 0x000fce0000010000 */
.L_x_7037:
[----:B------:R-:W-:Y:S05]  /*65b0*/  BSYNC B2 ;  /* 0x0000000000027941 */ /* 0x000fea0003800000 */
.L_x_7036:
[----:B------:R-:W-:Y:S01]  /*65c0*/  FFMA.FTZ R15, -R19, R0, R15 ;  /* 0x00000000130f7223 */ /* 0x000fe2000001010f */
[----:B------:R-:W-:Y:S06]  /*65d0*/  BRA `(.L_x_7034) ;  /* 0x00000000007c7947 */ /* 0x000fec0003800000 */
.L_x_7035:
        /* <DEDUP_REMOVED lines=15> */
.L_x_7041:
        /* <DEDUP_REMOVED lines=13> */
.L_x_7040:
[----:B------:R-:W-:Y:S05]  /*67a0*/  BSYNC B2 ;  /* 0x0000000000027941 */ /* 0x000fea0003800000 */
.L_x_7039:
[----:B------:R-:W-:-:S04]  /*67b0*/  FMUL.FTZ R18, R18, 1.1920928955078125e-07 ;  /* 0x3400000012127820 */ /* 0x000fc80000410000 */
[----:B------:R-:W-:-:S07]  /*67c0*/  FMUL.FTZ R15, R15, R18 ;  /* 0x000000120f0f7220 */ /* 0x000fce0000410000 */
.L_x_7034:
[----:B------:R-:W-:Y:S05]  /*67d0*/  BSYNC B0 ;  /* 0x0000000000007941 */ /* 0x000fea0003800000 */
.L_x_7033:
        /* <DEDUP_REMOVED lines=27> */
.L_x_7032:
[----:B------:R-:W-:Y:S05]  /*6990*/  BSYNC B1 ;  /* 0x0000000000017941 */ /* 0x000fea0003800000 */
.L_x_7031:
        /* <DEDUP_REMOVED lines=17> */
.L_x_7044:
[----:B------:R-:W-:-:S13]  /*6ab0*/  ISETP.GE.AND P0, PT, R4, R3, PT ;  /* 0x000000030400720c */ /* 0x000fda0003f06270 */
[----:B------:R-:W-:Y:S05]  /*6ac0*/  @P0 BRA `(.L_x_7046) ;  /* 0x0000000000300947 */ /* 0x000fea0003800000 */
[----:B-1----:R-:W1:Y:S01]  /*6ad0*/  LDC.64 R6, c[0x0][0x218] ;  /* 0x00008600ff067b82 */ /* 0x002e620000000a00 */
[----:B------:R-:W-:Y:S01]  /*6ae0*/  IADD3 R13, R2, R4, RZ ;  /* 0x00000004020d7210 */ /* 0x000fe20007ffe0ff */
[----:B------:R-:W-:-:S04]  /*6af0*/  VIADD R4, R4, 0x80 ;  /* 0x0000008004047836 */ /* 0x000fc80000000000 */
[----:B-1----:R-:W-:-:S05]  /*6b00*/  IMAD.WIDE.U32 R6, R13, 0x2, R6 ;  /* 0x000000020d067825 */ /* 0x002fca00078e0006 */
[----:B-----5:R1:W-:Y:S02]  /*6b10*/  STG.E.U16 desc[UR4][R6.64], R5 ;  /* 0x0000000506007986 */ /* 0x0203e4000c101504 */
.L_x_7045:
[----:B------:R-:W-:-:S13]  /*6b20*/  ISETP.GE.AND P0, PT, R4, R3, PT ;  /* 0x000000030400720c */ /* 0x000fda0003f06270 */
[----:B------:R-:W-:Y:S05]  /*6b30*/  @P0 BRA `(.L_x_7047) ;  /* 0x0000000000300947 */ /* 0x000fea0003800000 */
[----:B01----:R-:W0:Y:S01]  /*6b40*/  LDC.64 R6, c[0x0][0x218] ;  /* 0x00008600ff067b82 */ /* 0x003e220000000a00 */
[----:B-----5:R-:W-:Y:S01]  /*6b50*/  IMAD.IADD R5, R2, 0x1, R4 ;  /* 0x0000000102057824 */ /* 0x020fe200078e0204 */
[----:B------:R-:W-:-:S03]  /*6b60*/  IADD3 R4, R4, 0x80, RZ ;  /* 0x0000008004047810 */ /* 0x000fc60007ffe0ff */
[----:B0-----:R-:W-:-:S05]  /*6b70*/  IMAD.WIDE.U32 R6, R5, 0x2, R6 ;  /* 0x0000000205067825 */ /* 0x001fca00078e0006 */
[----:B------:R2:W-:Y:S02]  /*6b80*/  STG.E.U16 desc[UR4][R6.64], R9 ;  /* 0x0000000906007986 */ /* 0x0005e4000c101504 */
.L_x_7046:
[----:B------:R-:W-:-:S13]  /*6b90*/  ISETP.GE.AND P0, PT, R4, R3, PT ;  /* 0x000000030400720c */ /* 0x000fda0003f06270 */
[----:B------:R-:W-:Y:S05]  /*6ba0*/  @P0 BRA `(.L_x_7048) ;  /* 0x0000000000340947 */ /* 0x000fea0003800000 */
[----:B-12---:R-:W1:Y:S01]  /*6bb0*/  LDC.64 R6, c[0x0][0x218] ;  /* 0x00008600ff067b82 */ /* 0x006e620000000a00 */
[----:B-----5:R-:W-:Y:S02]  /*6bc0*/  IMAD.IADD R5, R2, 0x1, R4 ;  /* 0x0000000102057824 */ /* 0x020fe400078e0204 */
[----:B------:R-:W-:Y:S02]  /*6bd0*/  VIADD R4, R4, 0x80 ;  /* 0x0000008004047836 */ /* 0x000fe40000000000 */
[----:B-1----:R-:W-:-:S05]  /*6be0*/  IMAD.WIDE.U32 R6, R5, 0x2, R6 ;  /* 0x0000000205067825 */ /* 0x002fca00078e0006 */
[----:B------:R2:W-:Y:S02]  /*6bf0*/  STG.E.U16 desc[UR4][R6.64], R10 ;  /* 0x0000000a06007986 */ /* 0x0005e4000c101504 */
.L_x_7047:
        /* <DEDUP_REMOVED lines=8> */
.L_x_7048:
[----:B------:R-:W-:Y:S05]  /*6c80*/  BSYNC B1 ;  /* 0x0000000000017941 */ /* 0x000fea0003800000 */
.L_x_7043:
[----:B------:R-:W-:-:S13]  /*6c90*/  ISETP.GE.AND P0, PT, R4, R3, PT ;  /* 0x000000030400720c */ /* 0x000fda0003f06270 */
[----:B-123--:R-:W1:Y:S01]  /*6ca0*/  @!P0 LDC.64 R6, c[0x0][0x218] ;  /* 0x00008600ff068b82 */ /* 0x00ee620000000a00 */
[----:B-----5:R-:W-:Y:S01]  /*6cb0*/  @!P0 IMAD.IADD R5, R2, 0x1, R4 ;  /* 0x0000000102058824 */ /* 0x020fe200078e0204 */
[----:B------:R-:W-:-:S03]  /*6cc0*/  @!P0 IADD3 R4, R4, 0x80, RZ ;  /* 0x0000008004048810 */ /* 0x000fc60007ffe0ff */
[----:B-1----:R-:W-:-:S05]  /*6cd0*/  @!P0 IMAD.WIDE.U32 R6, R5, 0x2, R6 ;  /* 0x0000000205068825 */ /* 0x002fca00078e0006 */
[----:B------:R3:W-:Y:S02]  /*6ce0*/  @!P0 STG.E.U16 desc[UR4][R6.64], R12 ;  /* 0x0000000c06008986 */ /* 0x0007e4000c101504 */
.L_x_7049:
[----:B------:R-:W-:Y:S05]  /*6cf0*/  BSYNC B0 ;  /* 0x0000000000007941 */ /* 0x000fea0003800000 */
.L_x_7042:
        /* <DEDUP_REMOVED lines=8> */
.L_x_7050:
        /* <DEDUP_REMOVED lines=16> */
.L_x_37796:


//--------------------- .text._ZN2at6native18elementwise_kernelILi128ELi4EZNS0_15gpu_kernel_implINS0_13AUnaryFunctorIN3c104HalfES5_S5_ZZZNS0_15binary_internal21div_floor_kernel_cudaERNS_18TensorIteratorBaseEENKUlvE1_clEvENKUlvE1_clEvEUlS5_S5_E_EEEEvS8_RKT_EUliE_EEviT1_ --------------------------
	.section	.text._ZN2at6native18elementwise_kernelILi128ELi4EZNS0_15gpu_kernel_implINS0_13AUnaryFunctorIN3c104HalfES5_S5_ZZZNS0_15binary_internal21div_floor_kernel_cudaERNS_18TensorIteratorBaseEENKUlvE1_clEvENKUlvE1_clEvEUlS5_S5_E_EEEEvS8_RKT_EUliE_EEviT1_,"ax",@progbits
	.align	128
        .global         _ZN2at6native18elementwise_kernelILi128ELi4EZNS0_15gpu_kernel_implINS0_13AUnaryFunctorIN3c104HalfES5_S5_ZZZNS0_15binary_internal21div_floor_kernel_cudaERNS_18TensorIteratorBaseEENKUlvE1_clEvENKUlvE1_clEvEUlS5_S5_E_EEEEvS8_RKT_EUliE_EEviT1_
        .type           _ZN2at6native18elementwise_kernelILi128ELi4EZNS0_15gpu_kernel_implINS0_13AUnaryFunctorIN3c104HalfES5_S5_ZZZNS0_15binary_internal21div_floor_kernel_cudaERNS_18TensorIteratorBaseEENKUlvE1_clEvENKUlvE1_clEvEUlS5_S5_E_EEEEvS8_RKT_EUliE_EEviT1_,@function
        .size           _ZN2at6native18elementwise_kernelILi128ELi4EZNS0_15gpu_kernel_implINS0_13AUnaryFunctorIN3c104HalfES5_S5_ZZZNS0_15binary_internal21div_floor_kernel_cudaERNS_18TensorIteratorBaseEENKUlvE1_clEvENKUlvE1_clEvEUlS5_S5_E_EEEEvS8_RKT_EUliE_EEviT1_,(.L_x_37797 - _ZN2at6native18elementwise_kernelILi128ELi4EZNS0_15gpu_kernel_implINS0_13AUnaryFunctorIN3c104HalfES5_S5_ZZZNS0_15binary_internal21div_floor_kernel_cudaERNS_18TensorIteratorBaseEENKUlvE1_clEvENKUlvE1_clEvEUlS5_S5_E_EEEEvS8_RKT_EUliE_EEviT1_)
        .other          _ZN2at6native18elementwise_kernelILi128ELi4EZNS0_15gpu_kernel_implINS0_13AUnaryFunctorIN3c104HalfES5_S5_ZZZNS0_15binary_internal21div_floor_kernel_cudaERNS_18TensorIteratorBaseEENKUlvE1_clEvENKUlvE1_clEvEUlS5_S5_E_EEEEvS8_RKT_EUliE_EEviT1_,@"STO_CUDA_ENTRY STV_DEFAULT"
_ZN2at6native18elementwise_kernelILi128ELi4EZNS0_15gpu_kernel_implINS0_13AUnaryFunctorIN3c104HalfES5_S5_ZZZNS0_15binary_internal21div_floor_kernel_cudaERNS_18TensorIteratorBaseEENKUlvE1_clEvENKUlvE1_clEvEUlS5_S5_E_EEEEvS8_RKT_EUliE_EEviT1_:
.text._ZN2at6native18elementwise_kernelILi128ELi4EZNS0_15gpu_kernel_implINS0_13AUnaryFunctorIN3c104HalfES5_S5_ZZZNS0_15binary_internal21div_floor_kernel_cudaERNS_18TensorIteratorBaseEENKUlvE1_clEvENKUlvE1_clEvEUlS5_S5_E_EEEEvS8_RKT_EUliE_EEviT1_:
        /* <DEDUP_REMOVED lines=312> */
.L_x_7053:
        /* <DEDUP_REMOVED lines=23> */
.L_x_7057:
[----:B------:R-:W2:Y:S02]  /*14f0*/  LDG.E.U8 R4, desc[UR36][R4.64] ;  /* 0x0000002404047981 */ /* 0x000ea4000c1e1100 */
[----:B--2---:R-:W-:-:S04]  /*1500*/  I2FP.F32.U32 R0, R4 ;  /* 0x0000000400007245 */ /* 0x004fc80000201000 */
[----:B------:R-:W-:-:S04]  /*1510*/  F2FP.F16.F32.PACK_AB R0, RZ, R0 ;  /* 0x00000000ff00723e */ /* 0x000fc800000000ff */
[----:B------:R-:W-:Y:S01]  /*1520*/  PRMT R2, R0, 0x7610, R2 ;  /* 0x0000761000027816 */ /* 0x000fe20000000002 */
[----:B------:R-:W-:Y:S06]  /*1530*/  BRA `(.L_x_7059) ;  /* 0x0000000c00b87947 */ /* 0x000fec0003800000 */
.L_x_7056:
        /* <DEDUP_REMOVED lines=11> */
.L_x_7061:
[----:B------:R-:W2:Y:S02]  /*15f0*/  LDG.E R4, desc[UR36][R4.64] ;  /* 0x0000002404047981 */ /* 0x000ea4000c1e1900 */
[----:B--2---:R-:W-:-:S04]  /*1600*/  I2FP.F32.S32 R0, R4 ;  /* 0x0000000400007245 */ /* 0x004fc80000201400 */
[----:B------:R-:W-:-:S04]  /*1610*/  F2FP.F16.F32.PACK_AB R0, RZ, R0 ;  /* 0x00000000ff00723e */ /* 0x000fc800000000ff */
[----:B------:R-:W-:Y:S01]  /*1620*/  PRMT R2, R0, 0x7610, R2 ;  /* 0x0000761000027816 */ /* 0x000fe20000000002 */
[----:B------:R-:W-:Y:S06]  /*1630*/  BRA `(.L_x_7059) ;  /* 0x0000000c00787947 */ /* 0x000fec0003800000 */
.L_x_7060:
[----:B------:R-:W2:Y:S02]  /*1640*/  LDG.E.U16 R4, desc[UR36][R4.64] ;  /* 0x0000002404047981 */ /* 0x000ea4000c1e1500 */
[----:B--2---:R-:W0:Y:S02]  /*1650*/  I2F.S16 R0, R4 ;  /* 0x0000000400007306 */ /* 0x004e240000101400 */
[----:B0-----:R-:W-:-:S04]  /*1660*/  F2FP.F16.F32.PACK_AB R0, RZ, R0 ;  /* 0x00000000ff00723e */ /* 0x001fc800000000ff */
[----:B------:R-:W-:Y:S01]  /*1670*/  PRMT R2, R0, 0x7610, R2 ;  /* 0x0000761000027816 */ /* 0x000fe20000000002 */
[----:B------:R-:W-:Y:S06]  /*1680*/  BRA `(.L_x_7059) ;  /* 0x0000000c00647947 */ /* 0x000fec0003800000 */
.L_x_7055:
        /* <DEDUP_REMOVED lines=9> */
.L_x_7063:
[----:B------:R0:W5:Y:S01]  /*1720*/  LDG.E.U16 R2, desc[UR36][R4.64] ;  /* 0x0000002404027981 */ /* 0x000162000c1e1500 */
[----:B------:R-:W-:Y:S05]  /*1730*/  BRA `(.L_x_7059) ;  /* 0x0000000c00387947 */ /* 0x000fea0003800000 */
.L_x_7062:
        /* <DEDUP_REMOVED lines=9> */
.L_x_7065:
[----:B------:R1:W5:Y:S01]  /*17d0*/  LDG.E.U16 R2, desc[UR36][R4.64] ;  /* 0x0000002404027981 */ /* 0x000362000c1e1500 */
[----:B------:R-:W-:Y:S05]  /*17e0*/  BRA `(.L_x_7059) ;  /* 0x0000000c000c7947 */ /* 0x000fea0003800000 */
.L_x_7064:
        /* <DEDUP_REMOVED lines=9> */
.L_x_7054:
        /* <DEDUP_REMOVED lines=14> */
.L_x_7068:
        /* <DEDUP_REMOVED lines=9> */
.L_x_7067:
        /* <DEDUP_REMOVED lines=28> */
.L_x_7070:
        /* <DEDUP_REMOVED lines=14> */
.L_x_7069:
[----:B------:R-:W2:Y:S02]  /*1c90*/  LDG.E.U16 R0, desc[UR36][R4.64] ;  /* 0x0000002404007981 */ /* 0x000ea4000c1e1500 */
[----:B--2---:R-:W-:-:S05]  /*1ca0*/  IMAD.U32 R0, R0, 0x10000, RZ ;  /* 0x0001000000007824 */ /* 0x004fca00078e00ff */
[----:B------:R-:W-:-:S04]  /*1cb0*/  F2FP.F16.F32.PACK_AB R0, RZ, R0 ;  /* 0x00000000ff00723e */ /* 0x000fc800000000ff */
[----:B------:R-:W-:Y:S01]  /*1cc0*/  PRMT R2, R0, 0x7610, R2 ;  /* 0x0000761000027816 */ /* 0x000fe20000000002 */
[----:B------:R-:W-:Y:S06]  /*1cd0*/  BRA `(.L_x_7059) ;  /* 0x0000000400d07947 */ /* 0x000fec0003800000 */
.L_x_7066:
        /* <DEDUP_REMOVED lines=13> */
.L_x_7073:
        /* <DEDUP_REMOVED lines=21> */
.L_x_7077:
[----:B------:R-:W-:Y:S05]  /*1f00*/  BSYNC B1 ;  /* 0x0000000000017941 */ /* 0x000fea0003800000 */
.L_x_7076:
[----:B------:R-:W-:Y:S01]  /*1f10*/  LEA R3, R0, 0x3b800000, 0x17 ;  /* 0x3b80000000037811 */ /* 0x000fe200078eb8ff */
[----:B------:R-:W-:-:S05]  /*1f20*/  IMAD.SHL.U32 R0, R2, 0x100000, RZ ;  /* 0x0010000002007824 */ /* 0x000fca00078e00ff */
[----:B------:R-:W-:-:S07]  /*1f30*/  LOP3.LUT R0, R3, R0, R4, 0xfe, !PT ;  /* 0x0000000003007212 */ /* 0x000fce00078efe04 */
.L_x_7075:
[----:B------:R-:W-:Y:S05]  /*1f40*/  BSYNC B0 ;  /* 0x0000000000007941 */ /* 0x000fea0003800000 */
.L_x_7074:
[----:B------:R-:W-:-:S04]  /*1f50*/  F2FP.F16.F32.PACK_AB R0, RZ, R0 ;  /* 0x00000000ff00723e */ /* 0x000fc800000000ff */
[----:B------:R-:W-:Y:S01]  /*1f60*/  PRMT R2, R0, 0x7610, R2 ;  /* 0x0000761000027816 */ /* 0x000fe20000000002 */
[----:B------:R-:W-:Y:S06]  /*1f70*/  BRA `(.L_x_7059) ;  /* 0x0000000400287947 */ /* 0x000fec0003800000 */
.L_x_7072:
        /* <DEDUP_REMOVED lines=21> */
.L_x_7081:
[----:B------:R-:W-:Y:S05]  /*20d0*/  BSYNC B1 ;  /* 0x0000000000017941 */ /* 0x000fea0003800000 */
.L_x_7080:
[----:B------:R-:W-:Y:S01]  /*20e0*/  LEA R3, R0, 0x37800000, 0x17 ;  /* 0x3780000000037811 */ /* 0x000fe200078eb8ff */
[----:B------:R-:W-:-:S05]  /*20f0*/  IMAD.SHL.U32 R0, R2, 0x200000, RZ ;  /* 0x0020000002007824 */ /* 0x000fca00078e00ff */
[----:B------:R-:W-:-:S07]  /*2100*/  LOP3.LUT R0, R3, R0, R4, 0xfe, !PT ;  /* 0x0000000003007212 */ /* 0x000fce00078efe04 */
.L_x_7079:
[----:B------:R-:W-:Y:S05]  /*2110*/  BSYNC B0 ;  /* 0x0000000000007941 */ /* 0x000fea0003800000 */
.L_x_7078:
[----:B------:R-:W-:-:S04]  /*2120*/  F2FP.F16.F32.PACK_AB R0, RZ, R0 ;  /* 0x00000000ff00723e */ /* 0x000fc800000000ff */
[----:B------:R-:W-:Y:S01]  /*2130*/  PRMT R2, R0, 0x7610, R2 ;  /* 0x0000761000027816 */ /* 0x000fe20000000002 */
[----:B------:R-:W-:Y:S06]  /*2140*/  BRA `(.L_x_7059) ;  /* 0x0000000000b47947 */ /* 0x000fec0003800000 */
.L_x_7071:
        /* <DEDUP_REMOVED lines=14> */
.L_x_7085:
[----:B------:R-:W-:Y:S05]  /*2230*/  BSYNC B0 ;  /* 0x0000000000007941 */ /* 0x000fea0003800000 */
.L_x_7084:
[----:B------:R-:W-:-:S04]  /*2240*/  F2FP.F16.F32.PACK_AB R0, RZ, R0 ;  /* 0x00000000ff00723e */ /* 0x000fc800000000ff */
[----:B------:R-:W-:Y:S01]  /*2250*/  PRMT R2, R0, 0x7610, R2 ;  /* 0x0000761000027816 */ /* 0x000fe20000000002 */
[----:B------:R-:W-:Y:S06]  /*2260*/  BRA `(.L_x_7059) ;  /* 0x00000000006c7947 */ /* 0x000fec0003800000 */
.L_x_7058:
        /* <DEDUP_REMOVED lines=16> */
.L_x_7086:
[----:B------:R-:W-:Y:S01]  /*2370*/  PRMT R2, RZ, 0x7610, R2 ;  /* 0x00007610ff027816 */ /* 0x000fe20000000002 */
[----:B------:R-:W-:Y:S06]  /*2380*/  BRA `(.L_x_7059) ;  /* 0x0000000000247947 */ /* 0x000fec0003800000 */
.L_x_7083:
[----:B------:R-:W2:Y:S02]  /*2390*/  LDG.E.64 R4, desc[UR36][R4.64] ;  /* 0x0000002404047981 */ /* 0x000ea4000c1e1b00 */
[----:B--2---:R-:W0:Y:S02]  /*23a0*/  I2F.U64 R0, R4 ;  /* 0x0000000400007312 */ /* 0x004e240000301000 */
[----:B0-----:R-:W-:-:S04]  /*23b0*/  F2FP.F16.F32.PACK_AB R0, RZ, R0 ;  /* 0x00000000ff00723e */ /* 0x001fc800000000ff */
[----:B------:R-:W-:Y:S01]  /*23c0*/  PRMT R2, R0, 0x7610, R2 ;  /* 0x0000761000027816 */ /* 0x000fe20000000002 */
[----:B------:R-:W-:Y:S06]  /*23d0*/  BRA `(.L_x_7059) ;  /* 0x0000000000107947 */ /* 0x000fec0003800000 */
.L_x_7082:
[----:B------:R-:W2:Y:S02]  /*23e0*/  LDG.E R4, desc[UR36][R4.64] ;  /* 0x0000002404047981 */ /* 0x000ea4000c1e1900 */
[----:B--2---:R-:W-:-:S04]  /*23f0*/  I2FP.F32.U32 R0, R4 ;  /* 0x0000000400007245 */ /* 0x004fc80000201000 */
[----:B------:R-:W-:-:S04]  /*2400*/  F2FP.F16.F32.PACK_AB R0, RZ, R0 ;  /* 0x00000000ff00723e */ /* 0x000fc800000000ff */
[----:B------:R-:W-:-:S07]  /*2410*/  PRMT R2, R0, 0x7610, R2 ;  /* 0x0000761000027816 */ /* 0x000fce0000000002 */
.L_x_7059:
[----:B-----5:R-:W-:Y:S01]  /*2420*/  HADD2.F32 R0, -RZ, R2.H0_H0 ;  /* 0x20000002ff007230 */ /* 0x020fe20000004100 */
[----:B------:R-:W2:Y:S01]  /*2430*/  LDC.U16 R3, c[0x0][0x422] ;  /* 0x00010880ff037b82 */ /* 0x000ea20000000400 */
[----:B------:R-:W-:Y:S03]  /*2440*/  BSSY B1, `(.L_x_7087) ;  /* 0x0000063000017945 */ /* 0x000fe60003800000 */
[----:B------:R-:W-:-:S13]  /*2450*/  FSETP.NEU.FTZ.AND P0, PT, R0, RZ, PT ;  /* 0x000000ff0000720b */ /* 0x000fda0003f1d000 */
[----:B01----:R-:W0:Y:S01]  /*2460*/  @!P0 MUFU.RCP R4, R0 ;  /* 0x0000000000048308 */ /* 0x003e220000001000 */
        /* <DEDUP_REMOVED lines=31> */
.L_x_7094:
[----:B------:R-:W-:Y:S01]  /*2660*/  FSETP.GEU.FTZ.AND P0, PT, R7, -R9, PT ;  /* 0x800000090700720b */ /* 0x000fe20003f1e000 */
[----:B------:R-:W-:-:S12]  /*2670*/  FADD.FTZ R5, R5, -1 ;  /* 0xbf80000005057421 */ /* 0x000fd80000010000 */
[----:B------:R-:W-:-:S07]  /*2680*/  @!P0 FADD.FTZ R5, R5, -1 ;  /* 0xbf80000005058421 */ /* 0x000fce0000010000 */
.L_x_7093:
[----:B------:R-:W-:Y:S05]  /*2690*/  BSYNC B2 ;  /* 0x0000000000027941 */ /* 0x000fea0003800000 */
.L_x_7092:
[----:B------:R-:W-:Y:S01]  /*26a0*/  FFMA.FTZ R4, -R9, R5, R4 ;  /* 0x0000000509047223 */ /* 0x000fe20000010104 */
[----:B------:R-:W-:Y:S06]  /*26b0*/  BRA `(.L_x_7090) ;  /* 0x00000000007c7947 */ /* 0x000fec0003800000 */
.L_x_7091:
        /* <DEDUP_REMOVED lines=15> */
.L_x_7097:
        /* <DEDUP_REMOVED lines=13> */
.L_x_7096:
[----:B------:R-:W-:Y:S05]  /*2880*/  BSYNC B2 ;  /* 0x0000000000027941 */ /* 0x000fea0003800000 */
.L_x_7095:
[----:B------:R-:W-:-:S04]  /*2890*/  FMUL.FTZ R5, R4, 1.1920928955078125e-07 ;  /* 0x3400000004057820 */ /* 0x000fc80000410000 */
[----:B------:R-:W-:-:S07]  /*28a0*/  FMUL.FTZ R4, R8, R5 ;  /* 0x0000000508047220 */ /* 0x000fce0000410000 */
.L_x_7090:
[----:B------:R-:W-:Y:S05]  /*28b0*/  BSYNC B0 ;  /* 0x0000000000007941 */ /* 0x000fea0003800000 */
.L_x_7089:
[C---:B------:R-:W-:Y:S01]  /*28c0*/  FSETP.GTU.FTZ.AND P0, PT, |R4|.reuse, +INF , PT ;  /* 0x7f8000000400780b */ /* 0x040fe20003f1c200 */
[----:B------:R-:W-:Y:S01]  /*28d0*/  HADD2.F32 R2, -RZ, R2.H0_H0 ;  /* 0x20000002ff027230 */ /* 0x000fe20000004100 */
        /* <DEDUP_REMOVED lines=25> */
.L_x_7088:
[----:B------:R-:W-:Y:S05]  /*2a70*/  BSYNC B1 ;  /* 0x0000000000017941 */ /* 0x000fea0003800000 */
.L_x_7087:
        /* <DEDUP_REMOVED lines=16> */
.L_x_7101:
[----:B------:R-:W-:-:S06]  /*2b80*/  HADD2.F32 R3, -RZ, R5.H0_H0 ;  /* 0x20000005ff037230 */ /* 0x000fcc0000004100 */
[----:B------:R-:W1:Y:S02]  /*2b90*/  F2I.S64.TRUNC R2, R3 ;  /* 0x0000000300027311 */ /* 0x000e64000020d900 */
[----:B-1----:R1:W-:Y:S01]  /*2ba0*/  STG.E.U8 desc[UR36][R16.64], R2 ;  /* 0x0000000210007986 */ /* 0x0023e2000c101124 */
[----:B------:R-:W-:Y:S05]  /*2bb0*/  BRA `(.L_x_7103) ;  /* 0x0000000c00847947 */ /* 0x000fea0003800000 */
.L_x_7100:
        /* <DEDUP_REMOVED lines=10> */
.L_x_7105:
[----:B------:R-:W-:-:S06]  /*2c60*/  HADD2.F32 R5, -RZ, R5.H0_H0 ;  /* 0x20000005ff057230 */ /* 0x000fcc0000004100 */
[----:B------:R-:W1:Y:S02]  /*2c70*/  F2I.FTZ.TRUNC.NTZ R5, R5 ;  /* 0x0000000500057305 */ /* 0x000e64000021f100 */
[----:B-1----:R1:W-:Y:S01]  /*2c80*/  STG.E desc[UR36][R16.64], R5 ;  /* 0x0000000510007986 */ /* 0x0023e2000c101924 */
[----:B------:R-:W-:Y:S05]  /*2c90*/  BRA `(.L_x_7103) ;  /* 0x0000000c004c7947 */ /* 0x000fea0003800000 */
.L_x_7104:
[----:B------:R-:W-:-:S06]  /*2ca0*/  HADD2.F32 R5, -RZ, R5.H0_H0 ;  /* 0x20000005ff057230 */ /* 0x000fcc0000004100 */
[----:B------:R-:W1:Y:S02]  /*2cb0*/  F2I.FTZ.TRUNC.NTZ R5, R5 ;  /* 0x0000000500057305 */ /* 0x000e64000021f100 */
[----:B-1----:R1:W-:Y:S01]  /*2cc0*/  STG.E.U16 desc[UR36][R16.64], R5 ;  /* 0x0000000510007986 */ /* 0x0023e2000c101524 */
[----:B------:R-:W-:Y:S05]  /*2cd0*/  BRA `(.L_x_7103) ;  /* 0x0000000c003c7947 */ /* 0x000fea0003800000 */
.L_x_7099:
        /* <DEDUP_REMOVED lines=9> */
.L_x_7107:
[----:B------:R1:W-:Y:S01]  /*2d70*/  STG.E.U16 desc[UR36][R16.64], R5 ;  /* 0x0000000510007986 */ /* 0x0003e2000c101524 */
[----:B------:R-:W-:Y:S05]  /*2d80*/  BRA `(.L_x_7103) ;  /* 0x0000000c00107947 */ /* 0x000fea0003800000 */
.L_x_7106:
        /* <DEDUP_REMOVED lines=10> */
.L_x_7109:
[----:B------:R-:W-:-:S05]  /*2e30*/  HADD2.F32 R0, -RZ, R5.H0_H0 ;  /* 0x20000005ff007230 */ /* 0x000fca0000004100 */
[----:B------:R-:W-:-:S04]  /*2e40*/  F2FP.F16.F32.PACK_AB R0, RZ, R0 ;  /* 0x00000000ff00723e */ /* 0x000fc800000000ff */
[----:B------:R-:W-:-:S05]  /*2e50*/  PRMT R0, R0, 0x5410, RZ ;  /* 0x0000541000007816 */ /* 0x000fca00000000ff */
[----:B------:R1:W-:Y:S01]  /*2e60*/  STG.E desc[UR36][R16.64], R0 ;  /* 0x0000000010007986 */ /* 0x0003e2000c101924 */
[----:B------:R-:W-:Y:S05]  /*2e70*/  BRA `(.L_x_7103) ;  /* 0x0000000800d47947 */ /* 0x000fea0003800000 */
.L_x_7108:
[----:B------:R-:W-:-:S05]  /*2e80*/  HADD2.F32 R2, -RZ, R5.H0_H0 ;  /* 0x20000005ff027230 */ /* 0x000fca0000004100 */
[----:B------:R-:W-:-:S06]  /*2e90*/  FMUL.FTZ R2, R2, 1 ;  /* 0x3f80000002027820 */ /* 0x000fcc0000410000 */
[----:B------:R-:W1:Y:S02]  /*2ea0*/  F2F.F64.F32 R2, R2 ;  /* 0x0000000200027310 */ /* 0x000e640000201800 */
[----:B-1----:R1:W-:Y:S01]  /*2eb0*/  STG.E.64 desc[UR36][R16.64], R2 ;  /* 0x0000000210007986 */ /* 0x0023e2000c101b24 */
[----:B------:R-:W-:Y:S05]  /*2ec0*/  BRA `(.L_x_7103) ;  /* 0x0000000800c07947 */ /* 0x000fea0003800000 */
.L_x_7098:
        /* <DEDUP_REMOVED lines=13> */
.L_x_7112:
[----:B------:R-:W-:Y:S01]  /*2fa0*/  HADD2.F32 R5, -RZ, R5.H0_H0 ;  /* 0x20000005ff057230 */ /* 0x000fe20000004100 */
[----:B------:R-:W-:-:S04]  /*2fb0*/  CS2R R6, SRZ ;  /* 0x0000000000067805 */ /* 0x000fc8000001ff00 */
[----:B------:R-:W-:-:S06]  /*2fc0*/  FMUL.FTZ R5, R5, 1 ;  /* 0x3f80000005057820 */ /* 0x000fcc0000410000 */
[----:B------:R-:W1:Y:S02]  /*2fd0*/  F2F.F64.F32 R4, R5 ;  /* 0x0000000500047310 */ /* 0x000e640000201800 */
[----:B-1----:R1:W-:Y:S01]  /*2fe0*/  STG.E.128 desc[UR36][R16.64], R4 ;  /* 0x0000000410007986 */ /* 0x0023e2000c101d24 */
[----:B------:R-:W-:Y:S05]  /*2ff0*/  BRA `(.L_x_7103) ;  /* 0x0000000800747947 */ /* 0x000fea0003800000 */
.L_x_7111:
        /* <DEDUP_REMOVED lines=21> */
.L_x_7116:
[----:B------:R-:W-:Y:S05]  /*3150*/  BSYNC B0 ;  /* 0x0000000000007941 */ /* 0x000fea0003800000 */
.L_x_7115:
[----:B------:R-:W-:-:S05]  /*3160*/  LOP3.LUT R3, R0, R3, RZ, 0xfc, !PT ;  /* 0x0000000300037212 */ /* 0x000fca00078efcff */
[----:B------:R1:W-:Y:S01]  /*3170*/  STG.E.U8 desc[UR36][R16.64], R3 ;  /* 0x0000000310007986 */ /* 0x0003e2000c101124 */
[----:B------:R-:W-:Y:S05]  /*3180*/  BRA `(.L_x_7103) ;  /* 0x0000000800107947 */ /* 0x000fea0003800000 */
.L_x_7114:
        /* <DEDUP_REMOVED lines=13> */
.L_x_7118:
[----:B------:R-:W-:Y:S01]  /*3260*/  IMAD.MOV.U32 R0, RZ, RZ, 0x7f ;  /* 0x0000007fff007424 */ /* 0x000fe200078e00ff */
[----:B------:R-:W-:-:S04]  /*3270*/  ISETP.GT.U32.AND P0, PT, R2, 0x7f800000, PT ;  /* 0x7f8000000200780c */ /* 0x000fc80003f04070 */
[----:B------:R-:W-:-:S09]  /*3280*/  SEL R0, R0, 0x7c, P0 ;  /* 0x0000007c00007807 */ /* 0x000fd20000000000 */
.L_x_7119:
[----:B------:R-:W-:Y:S05]  /*3290*/  BSYNC B0 ;  /* 0x0000000000007941 */ /* 0x000fea0003800000 */
.L_x_7117:
[----:B------:R-:W-:-:S04]  /*32a0*/  LOP3.LUT R2, R5, 0x80000000, RZ, 0xc0, !PT ;  /* 0x8000000005027812 */ /* 0x000fc800078ec0ff */
[----:B------:R-:W-:-:S04]  /*32b0*/  SHF.R.U32.HI R3, RZ, 0x18, R2 ;  /* 0x00000018ff037819 */ /* 0x000fc80000011602 */
[----:B------:R-:W-:-:S05]  /*32c0*/  LOP3.LUT R3, R0, R3, RZ, 0xfc, !PT ;  /* 0x0000000300037212 */ /* 0x000fca00078efcff */
[----:B------:R1:W-:Y:S01]  /*32d0*/  STG.E.U8 desc[UR36][R16.64], R3 ;  /* 0x0000000310007986 */ /* 0x0003e2000c101124 */
[----:B------:R-:W-:Y:S05]  /*32e0*/  BRA `(.L_x_7103) ;  /* 0x0000000400b87947 */ /* 0x000fea0003800000 */
.L_x_7113:
[----:B------:R-:W-:-:S05]  /*32f0*/  HADD2.F32 R0, -RZ, R5.H0_H0 ;  /* 0x20000005ff007230 */ /* 0x000fca0000004100 */
[----:B------:R-:W-:-:S05]  /*3300*/  F2FP.BF16.F32.PACK_AB R0, RZ, R0 ;  /* 0x00000000ff00723e */ /* 0x000fca00000010ff */
[----:B------:R1:W-:Y:S01]  /*3310*/  STG.E.U16 desc[UR36][R16.64], R0 ;  /* 0x0000000010007986 */ /* 0x0003e2000c101524 */
[----:B------:R-:W-:Y:S05]  /*3320*/  BRA `(.L_x_7103) ;  /* 0x0000000400a87947 */ /* 0x000fea0003800000 */
.L_x_7110:
        /* <DEDUP_REMOVED lines=12> */
.L_x_7122:
        /* <DEDUP_REMOVED lines=17> */
.L_x_7125:
[----:B------:R-:W-:-:S04]  /*3500*/  LOP3.LUT R2, R5, 0x80000000, RZ, 0xc0, !PT ;  /* 0x8000000005027812 */ /* 0x000fc800078ec0ff */
[----:B------:R-:W-:-:S04]  /*3510*/  SHF.R.U32.HI R3, RZ, 0x18, R2 ;  /* 0x00000018ff037819 */ /* 0x000fc80000011602 */
[----:B------:R-:W-:-:S04]  /*3520*/  LOP3.LUT R0, R0, R3, RZ, 0xfc, !PT ;  /* 0x0000000300007212 */ /* 0x000fc800078efcff */
[----:B------:R-:W-:-:S07]  /*3530*/  PRMT R8, R0, 0x7610, R8 ;  /* 0x0000761000087816 */ /* 0x000fce0000000008 */
.L_x_7124:
[----:B------:R-:W-:Y:S05]  /*3540*/  BSYNC B0 ;  /* 0x0000000000007941 */ /* 0x000fea0003800000 */
.L_x_7123:
[----:B------:R1:W-:Y:S01]  /*3550*/  STG.E.U8 desc[UR36][R16.64], R8 ;  /* 0x0000000810007986 */ /* 0x0003e2000c101124 */
[----:B------:R-:W-:Y:S05]  /*3560*/  BRA `(.L_x_7103) ;  /* 0x0000000400187947 */ /* 0x000fea0003800000 */
.L_x_7121:
        /* <DEDUP_REMOVED lines=17> */
.L_x_7128:
[----:B------:R-:W-:-:S04]  /*3680*/  LOP3.LUT R2, R5, 0x80000000, RZ, 0xc0, !PT ;  /* 0x8000000005027812 */ /* 0x000fc800078ec0ff */
[----:B------:R-:W-:-:S04]  /*3690*/  SHF.R.U32.HI R3, RZ, 0x18, R2 ;  /* 0x00000018ff037819 */ /* 0x000fc80000011602 */
[----:B------:R-:W-:-:S04]  /*36a0*/  LOP3.LUT R0, R0, R3, RZ, 0xfc, !PT ;  /* 0x0000000300007212 */ /* 0x000fc800078efcff */
[----:B------:R-:W-:-:S07]  /*36b0*/  PRMT R8, R0, 0x7610, R8 ;  /* 0x0000761000087816 */ /* 0x000fce0000000008 */
.L_x_7127:
[----:B------:R-:W-:Y:S05]  /*36c0*/  BSYNC B0 ;  /* 0x0000000000007941 */ /* 0x000fea0003800000 */
.L_x_7126:
[----:B------:R4:W-:Y:S01]  /*36d0*/  STG.E.U8 desc[UR36][R16.64], R8 ;  /* 0x0000000810007986 */ /* 0x0009e2000c101124 */
[----:B------:R-:W-:Y:S05]  /*36e0*/  BRA `(.L_x_7103) ;  /* 0x0000000000b87947 */ /* 0x000fea0003800000 */
.L_x_7120:
        /* <DEDUP_REMOVED lines=22> */
.L_x_7102:
        /* <DEDUP_REMOVED lines=16> */
.L_x_7131:
[----:B------:R-:W-:Y:S05]  /*3950*/  BRA `(.L_x_7103) ;  /* 0x00000000001c7947 */ /* 0x000fea0003800000 */
.L_x_7130:
[----:B------:R-:W-:-:S06]  /*3960*/  HADD2.F32 R2, -RZ, R5.H0_H0 ;  /* 0x20000005ff027230 */ /* 0x000fcc0000004100 */
[----:B------:R-:W1:Y:S02]  /*3970*/  F2I.U64.TRUNC R2, R2 ;  /* 0x0000000200027311 */ /* 0x000e64000020d800 */
[----:B-1----:R3:W-:Y:S01]  /*3980*/  STG.E.64 desc[UR36][R16.64], R2 ;  /* 0x0000000210007986 */ /* 0x0027e2000c101b24 */
[----:B------:R-:W-:Y:S05]  /*3990*/  BRA `(.L_x_7103) ;  /* 0x00000000000c7947 */ /* 0x000fea0003800000 */
.L_x_7129:
[----:B------:R-:W-:-:S06]  /*39a0*/  HADD2.F32 R5, -RZ, R5.H0_H0 ;  /* 0x20000005ff057230 */ /* 0x000fcc0000004100 */
[----:B------:R-:W1:Y:S02]  /*39b0*/  F2I.FTZ.U32.TRUNC.NTZ R5, R5 ;  /* 0x0000000500057305 */ /* 0x000e64000021f000 */
[----:B-1----:R1:W-:Y:S02]  /*39c0*/  STG.E desc[UR36][R16.64], R5 ;  /* 0x0000000510007986 */ /* 0x0023e4000c101924 */
.L_x_7103:
[----:B------:R-:W-:-:S07]  /*39d0*/  VIADD R19, R19, 0x80 ;  /* 0x0000008013137836 */ /* 0x000fce0000000000 */
.L_x_7052:
[----:B------:R-:W-:Y:S05]  /*39e0*/  BSYNC B6 ;  /* 0x0000000000067941 */ /* 0x000fea0003800000 */
.L_x_7051:
        /* <DEDUP_REMOVED lines=307> */
.L_x_7134:
        /* <DEDUP_REMOVED lines=23> */
.L_x_7138:
[----:B------:R-:W2:Y:S02]  /*4e90*/  LDG.E.U8 R4, desc[UR36][R4.64] ;  /* 0x0000002404047981 */ /* 0x000ea4000c1e1100 */
[----:B--2---:R-:W-:-:S04]  /*4ea0*/  I2FP.F32.U32 R0, R4 ;  /* 0x0000000400007245 */ /* 0x004fc80000201000 */
[----:B------:R-:W-:-:S04]  /*4eb0*/  F2FP.F16.F32.PACK_AB R0, RZ, R0 ;  /* 0x00000000ff00723e */ /* 0x000fc800000000ff */
[----:B------:R-:W-:Y:S01]  /*4ec0*/  PRMT R2, R0, 0x7610, R2 ;  /* 0x0000761000027816 */ /* 0x000fe20000000002 */
[----:B------:R-:W-:Y:S06]  /*4ed0*/  BRA `(.L_x_7140) ;  /* 0x0000000c00b87947 */ /* 0x000fec0003800000 */
.L_x_7137:
        /* <DEDUP_REMOVED lines=11> */
.L_x_7142:
[----:B------:R-:W2:Y:S02]  /*4f90*/  LDG.E R4, desc[UR36][R4.64] ;  /* 0x0000002404047981 */ /* 0x000ea4000c1e1900 */
[----:B--2---:R-:W-:-:S04]  /*4fa0*/  I2FP.F32.S32 R0, R4 ;  /* 0x0000000400007245 */ /* 0x004fc80000201400 */
[----:B------:R-:W-:-:S04]  /*4fb0*/  F2FP.F16.F32.PACK_AB R0, RZ, R0 ;  /* 0x00000000ff00723e */ /* 0x000fc800000000ff */
[----:B------:R-:W-:Y:S01]  /*4fc0*/  PRMT R2, R0, 0x7610, R2 ;  /* 0x0000761000027816 */ /* 0x000fe20000000002 */
[----:B------:R-:W-:Y:S06]  /*4fd0*/  BRA `(.L_x_7140) ;  /* 0x0000000c00787947 */ /* 0x000fec0003800000 */
.L_x_7141:
[----:B------:R-:W2:Y:S02]  /*4fe0*/  LDG.E.U16 R4, desc[UR36][R4.64] ;  /* 0x0000002404047981 */ /* 0x000ea4000c1e1500 */
[----:B--2---:R-:W1:Y:S02]  /*4ff0*/  I2F.S16 R0, R4 ;  /* 0x0000000400007306 */ /* 0x004e640000101400 */
[----:B-1----:R-:W-:-:S04]  /*5000*/  F2FP.F16.F32.PACK_AB R0, RZ, R0 ;  /* 0x00000000ff00723e */ /* 0x002fc800000000ff */
[----:B------:R-:W-:Y:S01]  /*5010*/  PRMT R2, R0, 0x7610, R2 ;  /* 0x0000761000027816 */ /* 0x000fe20000000002 */
[----:B------:R-:W-:Y:S06]  /*5020*/  BRA `(.L_x_7140) ;  /* 0x0000000c00647947 */ /* 0x000fec0003800000 */
.L_x_7136:
        /* <DEDUP_REMOVED lines=9> */
.L_x_7144:
[----:B------:R2:W5:Y:S01]  /*50c0*/  LDG.E.U16 R2, desc[UR36][R4.64] ;  /* 0x0000002404027981 */ /* 0x000562000c1e1500 */
[----:B------:R-:W-:Y:S05]  /*50d0*/  BRA `(.L_x_7140) ;  /* 0x0000000c00387947 */ /* 0x000fea0003800000 */
.L_x_7143:
        /* <DEDUP_REMOVED lines=9> */
.L_x_7146:
[----:B------:R1:W5:Y:S01]  /*5170*/  LDG.E.U16 R2, desc[UR36][R4.64] ;  /* 0x0000002404027981 */ /* 0x000362000c1e1500 */
[----:B------:R-:W-:Y:S05]  /*5180*/  BRA `(.L_x_7140) ;  /* 0x0000000c000c7947 */ /* 0x000fea0003800000 */
.L_x_7145:
        /* <DEDUP_REMOVED lines=9> */
.L_x_7135:
        /* <DEDUP_REMOVED lines=14> */
.L_x_7149:
        /* <DEDUP_REMOVED lines=9> */
.L_x_7148:
        /* <DEDUP_REMOVED lines=28> */
.L_x_7151:
        /* <DEDUP_REMOVED lines=14> */
.L_x_7150:
[----:B------:R-:W2:Y:S02]  /*5630*/  LDG.E.U16 R0, desc[UR36][R4.64] ;  /* 0x0000002404007981 */ /* 0x000ea4000c1e1500 */
[----:B--2---:R-:W-:-:S05]  /*5640*/  IMAD.U32 R0, R0, 0x10000, RZ ;  /* 0x0001000000007824 */ /* 0x004fca00078e00ff */
[----:B------:R-:W-:-:S04]  /*5650*/  F2FP.F16.F32.PACK_AB R0, RZ, R0 ;  /* 0x00000000ff00723e */ /* 0x000fc800000000ff */
[----:B------:R-:W-:Y:S01]  /*5660*/  PRMT R2, R0, 0x7610, R2 ;  /* 0x0000761000027816 */ /* 0x000fe20000000002 */
[----:B------:R-:W-:Y:S06]  /*5670*/  BRA `(.L_x_7140) ;  /* 0x0000000400d07947 */ /* 0x000fec0003800000 */
.L_x_7147:
        /* <DEDUP_REMOVED lines=13> */
.L_x_7154:
        /* <DEDUP_REMOVED lines=21> */
.L_x_7158:
[----:B------:R-:W-:Y:S05]  /*58a0*/  BSYNC B1 ;  /* 0x0000000000017941 */ /* 0x000fea0003800000 */
.L_x_7157:
[----:B------:R-:W-:Y:S01]  /*58b0*/  LEA R3, R0, 0x3b800000, 0x17 ;  /* 0x3b80000000037811 */ /* 0x000fe200078eb8ff */
[----:B------:R-:W-:-:S05]  /*58c0*/  IMAD.SHL.U32 R0, R2, 0x100000, RZ ;  /* 0x0010000002007824 */ /* 0x000fca00078e00ff */
[----:B------:R-:W-:-:S07]  /*58d0*/  LOP3.LUT R0, R3, R0, R4, 0xfe, !PT ;  /* 0x0000000003007212 */ /* 0x000fce00078efe04 */
.L_x_7156:
[----:B------:R-:W-:Y:S05]  /*58e0*/  BSYNC B0 ;  /* 0x0000000000007941 */ /* 0x000fea0003800000 */
.L_x_7155:
[----:B------:R-:W-:-:S04]  /*58f0*/  F2FP.F16.F32.PACK_AB R0, RZ, R0 ;  /* 0x00000000ff00723e */ /* 0x000fc800000000ff */
[----:B------:R-:W-:Y:S01]  /*5900*/  PRMT R2, R0, 0x7610, R2 ;  /* 0x0000761000027816 */ /* 0x000fe20000000002 */
[----:B------:R-:W-:Y:S06]  /*5910*/  BRA `(.L_x_7140) ;  /* 0x0000000400287947 */ /* 0x000fec0003800000 */
.L_x_7153:
        /* <DEDUP_REMOVED lines=21> */
.L_x_7162:
[----:B------:R-:W-:Y:S05]  /*5a70*/  BSYNC B1 ;  /* 0x0000000000017941 */ /* 0x000fea0003800000 */
.L_x_7161:
[----:B------:R-:W-:Y:S01]  /*5a80*/  LEA R3, R0, 0x37800000, 0x17 ;  /* 0x3780000000037811 */ /* 0x000fe200078eb8ff */
[----:B------:R-:W-:-:S05]  /*5a90*/  IMAD.SHL.U32 R0, R2, 0x200000, RZ ;  /* 0x0020000002007824 */ /* 0x000fca00078e00ff */
[----:B------:R-:W-:-:S07]  /*5aa0*/  LOP3.LUT R0, R3, R0, R4, 0xfe, !PT ;  /* 0x0000000003007212 */ /* 0x000fce00078efe04 */
.L_x_7160:
[----:B------:R-:W-:Y:S05]  /*5ab0*/  BSYNC B0 ;  /* 0x0000000000007941 */ /* 0x000fea0003800000 */
.L_x_7159:
[----:B------:R-:W-:-:S04]  /*5ac0*/  F2FP.F16.F32.PACK_AB R0, RZ, R0 ;  /* 0x00000000ff00723e */ /* 0x000fc800000000ff */
[----:B------:R-:W-:Y:S01]  /*5ad0*/  PRMT R2, R0, 0x7610, R2 ;  /* 0x0000761000027816 */ /* 0x000fe20000000002 */
[----:B------:R-:W-:Y:S06]  /*5ae0*/  BRA `(.L_x_7140) ;  /* 0x0000000000b47947 */ /* 0x000fec0003800000 */
.L_x_7152:
        /* <DEDUP_REMOVED lines=14> */
.L_x_7166:
[----:B------:R-:W-:Y:S05]  /*5bd0*/  BSYNC B0 ;  /* 0x0000000000007941 */ /* 0x000fea0003800000 */
.L_x_7165:
[----:B------:R-:W-:-:S04]  /*5be0*/  F2FP.F16.F32.PACK_AB R0, RZ, R0 ;  /* 0x00000000ff00723e */ /* 0x000fc800000000ff */
[----:B------:R-:W-:Y:S01]  /*5bf0*/  PRMT R2, R0, 0x7610, R2 ;  /* 0x0000761000027816 */ /* 0x000fe20000000002 */
[----:B------:R-:W-:Y:S06]  /*5c00*/  BRA `(.L_x_7140) ;  /* 0x00000000006c7947 */ /* 0x000fec0003800000 */
.L_x_7139:
        /* <DEDUP_REMOVED lines=16> */
.L_x_7167:
[----:B------:R-:W-:Y:S01]  /*5d10*/  PRMT R2, RZ, 0x7610, R2 ;  /* 0x00007610ff027816 */ /* 0x000fe20000000002 */
[----:B------:R-:W-:Y:S06]  /*5d20*/  BRA `(.L_x_7140) ;  /* 0x0000000000247947 */ /* 0x000fec0003800000 */
.L_x_7164:
[----:B------:R-:W2:Y:S02]  /*5d30*/  LDG.E.64 R4, desc[UR36][R4.64] ;  /* 0x0000002404047981 */ /* 0x000ea4000c1e1b00 */
[----:B--2---:R-:W1:Y:S02]  /*5d40*/  I2F.U64 R0, R4 ;  /* 0x0000000400007312 */ /* 0x004e640000301000 */
[----:B-1----:R-:W-:-:S04]  /*5d50*/  F2FP.F16.F32.PACK_AB R0, RZ, R0 ;  /* 0x00000000ff00723e */ /* 0x002fc800000000ff */
[----:B------:R-:W-:Y:S01]  /*5d60*/  PRMT R2, R0, 0x7610, R2 ;  /* 0x0000761000027816 */ /* 0x000fe20000000002 */
[----:B------:R-:W-:Y:S06]  /*5d70*/  BRA `(.L_x_7140) ;  /* 0x0000000000107947 */ /* 0x000fec0003800000 */
.L_x_7163:
[----:B------:R-:W2:Y:S02]  /*5d80*/  LDG.E R4, desc[UR36][R4.64] ;  /* 0x0000002404047981 */ /* 0x000ea4000c1e1900 */
[----:B--2---:R-:W-:-:S04]  /*5d90*/  I2FP.F32.U32 R0, R4 ;  /* 0x0000000400007245 */ /* 0x004fc80000201000 */
[----:B------:R-:W-:-:S04]  /*5da0*/  F2FP.F16.F32.PACK_AB R0, RZ, R0 ;  /* 0x00000000ff00723e */ /* 0x000fc800000000ff */
[----:B------:R-:W-:-:S07]  /*5db0*/  PRMT R2, R0, 0x7610, R2 ;  /* 0x0000761000027816 */ /* 0x000fce0000000002 */
.L_x_7140:
[----:B-----5:R-:W-:Y:S01]  /*5dc0*/  HADD2.F32 R0, -RZ, R2.H0_H0 ;  /* 0x20000002ff007230 */ /* 0x020fe20000004100 */
[----:B------:R-:W3:Y:S01]  /*5dd0*/  LDC.U16 R3, c[0x0][0x422] ;  /* 0x00010880ff037b82 */ /* 0x000ee20000000400 */
[----:B------:R-:W-:Y:S03]  /*5de0*/  BSSY B1, `(.L_x_7168) ;  /* 0x0000063000017945 */ /* 0x000fe60003800000 */
[----:B------:R-:W-:-:S13]  /*5df0*/  FSETP.NEU.FTZ.AND P0, PT, R0, RZ, PT ;  /* 0x000000ff0000720b */ /* 0x000fda0003f1d000 */
[----:B-12---:R-:W1:Y:S01]  /*5e00*/  @!P0 MUFU.RCP R4, R0 ;  /* 0x0000000000048308 */ /* 0x006e620000001000 */
[----:B---3--:R-:W-:-:S05]  /*5e10*/  HADD2.F32 R3, -RZ, R3.H0_H0 ;  /* 0x20000003ff037230 */ /* 0x008fca0000004100 */
        /* <DEDUP_REMOVED lines=30> */
.L_x_7175:
[----:B------:R-:W-:Y:S01]  /*6000*/  FSETP.GEU.FTZ.AND P0, PT, R7, -R9, PT ;  /* 0x800000090700720b */ /* 0x000fe20003f1e000 */
[----:B------:R-:W-:-:S12]  /*6010*/  FADD.FTZ R5, R5, -1 ;  /* 0xbf80000005057421 */ /* 0x000fd80000010000 */
[----:B------:R-:W-:-:S07]  /*6020*/  @!P0 FADD.FTZ R5, R5, -1 ;  /* 0xbf80000005058421 */ /* 0x000fce0000010000 */
.L_x_7174:
[----:B------:R-:W-:Y:S05]  /*6030*/  BSYNC B2 ;  /* 0x0000000000027941 */ /* 0x000fea0003800000 */
.L_x_7173:
[----:B------:R-:W-:Y:S01]  /*6040*/  FFMA.FTZ R4, -R9, R5, R4 ;  /* 0x0000000509047223 */ /* 0x000fe20000010104 */
[----:B------:R-:W-:Y:S06]  /*6050*/  BRA `(.L_x_7171) ;  /* 0x00000000007c7947 */ /* 0x000fec0003800000 */
.L_x_7172:
        /* <DEDUP_REMOVED lines=15> */
.L_x_7178:
        /* <DEDUP_REMOVED lines=13> */
.L_x_7177:
[----:B------:R-:W-:Y:S05]  /*6220*/  BSYNC B2 ;  /* 0x0000000000027941 */ /* 0x000fea0003800000 */
.L_x_7176:
[----:B------:R-:W-:-:S04]  /*6230*/  FMUL.FTZ R5, R4, 1.1920928955078125e-07 ;  /* 0x3400000004057820 */ /* 0x000fc80000410000 */
[----:B------:R-:W-:-:S07]  /*6240*/  FMUL.FTZ R4, R8, R5 ;  /* 0x0000000508047220 */ /* 0x000fce0000410000 */
.L_x_7171:
[----:B------:R-:W-:Y:S05]  /*6250*/  BSYNC B0 ;  /* 0x0000000000007941 */ /* 0x000fea0003800000 */
.L_x_7170:
        /* <DEDUP_REMOVED lines=27> */
.L_x_7169:
[----:B------:R-:W-:Y:S05]  /*6410*/  BSYNC B1 ;  /* 0x0000000000017941 */ /* 0x000fea0003800000 */
.L_x_7168:
        /* <DEDUP_REMOVED lines=16> */
.L_x_7182:
[----:B------:R-:W-:-:S06]  /*6520*/  HADD2.F32 R3, -RZ, R5.H0_H0 ;  /* 0x20000005ff037230 */ /* 0x000fcc0000004100 */
[----:B------:R-:W1:Y:S02]  /*6530*/  F2I.S64.TRUNC R2, R3 ;  /* 0x0000000300027311 */ /* 0x000e64000020d900 */
[----:B-1----:R1:W-:Y:S01]  /*6540*/  STG.E.U8 desc[UR36][R16.64], R2 ;  /* 0x0000000210007986 */ /* 0x0023e2000c101124 */
[----:B------:R-:W-:Y:S05]  /*6550*/  BRA `(.L_x_7184) ;  /* 0x0000000c00847947 */ /* 0x000fea0003800000 */
.L_x_7181:
        /* <DEDUP_REMOVED lines=10> */
.L_x_7186:
[----:B------:R-:W-:-:S06]  /*6600*/  HADD2.F32 R5, -RZ, R5.H0_H0 ;  /* 0x20000005ff057230 */ /* 0x000fcc0000004100 */
[----:B------:R-:W1:Y:S02]  /*6610*/  F2I.FTZ.TRUNC.NTZ R5, R5 ;  /* 0x0000000500057305 */ /* 0x000e64000021f100 */
[----:B-1----:R3:W-:Y:S01]  /*6620*/  STG.E desc[UR36][R16.64], R5 ;  /* 0x0000000510007986 */ /* 0x0027e2000c101924 */
[----:B------:R-:W-:Y:S05]  /*6630*/  BRA `(.L_x_7184) ;  /* 0x0000000c004c7947 */ /* 0x000fea0003800000 */
.L_x_7185:
[----:B------:R-:W-:-:S06]  /*6640*/  HADD2.F32 R5, -RZ, R5.H0_H0 ;  /* 0x20000005ff057230 */ /* 0x000fcc0000004100 */
[----:B------:R-:W1:Y:S02]  /*6650*/  F2I.FTZ.TRUNC.NTZ R5, R5 ;  /* 0x0000000500057305 */ /* 0x000e64000021f100 */
[----:B-1----:R1:W-:Y:S01]  /*6660*/  STG.E.U16 desc[UR36][R16.64], R5 ;  /* 0x0000000510007986 */ /* 0x0023e2000c101524 */
[----:B------:R-:W-:Y:S05]  /*6670*/  BRA `(.L_x_7184) ;  /* 0x0000000c003c7947 */ /* 0x000fea0003800000 */
.L_x_7180:
        /* <DEDUP_REMOVED lines=9> */
.L_x_7188:
[----:B------:R1:W-:Y:S01]  /*6710*/  STG.E.U16 desc[UR36][R16.64], R5 ;  /* 0x0000000510007986 */ /* 0x0003e2000c101524 */
[----:B------:R-:W-:Y:S05]  /*6720*/  BRA `(.L_x_7184) ;  /* 0x0000000c00107947 */ /* 0x000fea0003800000 */
.L_x_7187:
        /* <DEDUP_REMOVED lines=10> */
.L_x_7190:
[----:B------:R-:W-:-:S05]  /*67d0*/  HADD2.F32 R0, -RZ, R5.H0_H0 ;  /* 0x20000005ff007230 */ /* 0x000fca0000004100 */
[----:B------:R-:W-:-:S04]  /*67e0*/  F2FP.F16.F32.PACK_AB R0, RZ, R0 ;  /* 0x00000000ff00723e */ /* 0x000fc800000000ff */
[----:B------:R-:W-:-:S05]  /*67f0*/  PRMT R0, R0, 0x5410, RZ ;  /* 0x0000541000007816 */ /* 0x000fca00000000ff */
[----:B------:R1:W-:Y:S01]  /*6800*/  STG.E desc[UR36][R16.64], R0 ;  /* 0x0000000010007986 */ /* 0x0003e2000c101924 */
[----:B------:R-:W-:Y:S05]  /*6810*/  BRA `(.L_x_7184) ;  /* 0x0000000800d47947 */ /* 0x000fea0003800000 */
.L_x_7189:
[----:B------:R-:W-:-:S05]  /*6820*/  HADD2.F32 R2, -RZ, R5.H0_H0 ;  /* 0x20000005ff027230 */ /* 0x000fca0000004100 */
[----:B------:R-:W-:-:S06]  /*6830*/  FMUL.FTZ R2, R2, 1 ;  /* 0x3f80000002027820 */ /* 0x000fcc0000410000 */
[----:B------:R-:W1:Y:S02]  /*6840*/  F2F.F64.F32 R2, R2 ;  /* 0x0000000200027310 */ /* 0x000e640000201800 */
[----:B-1----:R1:W-:Y:S01]  /*6850*/  STG.E.64 desc[UR36][R16.64], R2 ;  /* 0x0000000210007986 */ /* 0x0023e2000c101b24 */
[----:B------:R-:W-:Y:S05]  /*6860*/  BRA `(.L_x_7184) ;  /* 0x0000000800c07947 */ /* 0x000fea0003800000 */
.L_x_7179:
        /* <DEDUP_REMOVED lines=13> */
.L_x_7193:
[----:B------:R-:W-:Y:S01]  /*6940*/  HADD2.F32 R5, -RZ, R5.H0_H0 ;  /* 0x20000005ff057230 */ /* 0x000fe20000004100 */
[----:B------:R-:W-:-:S04]  /*6950*/  CS2R R6, SRZ ;  /* 0x0000000000067805 */ /* 0x000fc8000001ff00 */
[----:B------:R-:W-:-:S06]  /*6960*/  FMUL.FTZ R5, R5, 1 ;  /* 0x3f80000005057820 */ /* 0x000fcc0000410000 */
[----:B------:R-:W1:Y:S02]  /*6970*/  F2F.F64.F32 R4, R5 ;  /* 0x0000000500047310 */ /* 0x000e640000201800 */
[----:B-1----:R1:W-:Y:S01]  /*6980*/  STG.E.128 desc[UR36][R16.64], R4 ;  /* 0x0000000410007986 */ /* 0x0023e2000c101d24 */
[----:B------:R-:W-:Y:S05]  /*6990*/  BRA `(.L_x_7184) ;  /* 0x0000000800747947 */ /* 0x000fea0003800000 */
.L_x_7192:
        /* <DEDUP_REMOVED lines=21> */
.L_x_7197:
[----:B------:R-:W-:Y:S05]  /*6af0*/  BSYNC B0 ;  /* 0x0000000000007941 */ /* 0x000fea0003800000 */
.L_x_7196:
[----:B------:R-:W-:-:S05]  /*6b00*/  LOP3.LUT R3, R0, R3, RZ, 0xfc, !PT ;  /* 0x0000000300037212 */ /* 0x000fca00078efcff */
[----:B------:R1:W-:Y:S01]  /*6b10*/  STG.E.U8 desc[UR36][R16.64], R3 ;  /* 0x0000000310007986 */ /* 0x0003e2000c101124 */
[----:B------:R-:W-:Y:S05]  /*6b20*/  BRA `(.L_x_7184) ;  /* 0x0000000800107947 */ /* 0x000fea0003800000 */
.L_x_7195:
        /* <DEDUP_REMOVED lines=13> */
.L_x_7199:
[----:B------:R-:W-:Y:S01]  /*6c00*/  IMAD.MOV.U32 R0, RZ, RZ, 0x7f ;  /* 0x0000007fff007424 */ /* 0x000fe200078e00ff */
[----:B------:R-:W-:-:S04]  /*6c10*/  ISETP.GT.U32.AND P0, PT, R2, 0x7f800000, PT ;  /* 0x7f8000000200780c */ /* 0x000fc80003f04070 */
[----:B------:R-:W-:-:S09]  /*6c20*/  SEL R0, R0, 0x7c, P0 ;  /* 0x0000007c00007807 */ /* 0x000fd20000000000 */
.L_x_7200:
[----:B------:R-:W-:Y:S05]  /*6c30*/  BSYNC B0 ;  /* 0x0000000000007941 */ /* 0x000fea0003800000 */
.L_x_7198:
[----:B------:R-:W-:-:S04]  /*6c40*/  LOP3.LUT R2, R5, 0x80000000, RZ, 0xc0, !PT ;  /* 0x8000000005027812 */ /* 0x000fc800078ec0ff */
[----:B------:R-:W-:-:S04]  /*6c50*/  SHF.R.U32.HI R3, RZ, 0x18, R2 ;  /* 0x00000018ff037819 */ /* 0x000fc80000011602 */
[----:B------:R-:W-:-:S05]  /*6c60*/  LOP3.LUT R3, R0, R3, RZ, 0xfc, !PT ;  /* 0x0000000300037212 */ /* 0x000fca00078efcff */
[----:B------:R1:W-:Y:S01]  /*6c70*/  STG.E.U8 desc[UR36][R16.64], R3 ;  /* 0x0000000310007986 */ /* 0x0003e2000c101124 */
[----:B------:R-:W-:Y:S05]  /*6c80*/  BRA `(.L_x_7184) ;  /* 0x0000000400b87947 */ /* 0x000fea0003800000 */
.L_x_7194:
[----:B------:R-:W-:-:S05]  /*6c90*/  HADD2.F32 R0, -RZ, R5.H0_H0 ;  /* 0x20000005ff007230 */ /* 0x000fca0000004100 */
[----:B------:R-:W-:-:S05]  /*6ca0*/  F2FP.BF16.F32.PACK_AB R0, RZ, R0 ;  /* 0x00000000ff00723e */ /* 0x000fca00000010ff */
[----:B------:R1:W-:Y:S01]  /*6cb0*/  STG.E.U16 desc[UR36][R16.64], R0 ;  /* 0x0000000010007986 */ /* 0x0003e2000c101524 */
[----:B------:R-:W-:Y:S05]  /*6cc0*/  BRA `(.L_x_7184) ;  /* 0x0000000400a87947 */ /* 0x000fea0003800000 */
.L_x_7191:
        /* <DEDUP_REMOVED lines=12> */
.L_x_7203:
        /* <DEDUP_REMOVED lines=17> */
.L_x_7206:
[----:B------:R-:W-:-:S04]  /*6ea0*/  LOP3.LUT R2, R5, 0x80000000, RZ, 0xc0, !PT ;  /* 0x8000000005027812 */ /* 0x000fc800078ec0ff */
[----:B------:R-:W-:-:S04]  /*6eb0*/  SHF.R.U32.HI R3, RZ, 0x18, R2 ;  /* 0x00000018ff037819 */ /* 0x000fc80000011602 */
[----:B------:R-:W-:-:S04]  /*6ec0*/  LOP3.LUT R0, R0, R3, RZ, 0xfc, !PT ;  /* 0x0000000300007212 */ /* 0x000fc800078efcff */
[----:B------:R-:W-:-:S07]  /*6ed0*/  PRMT R8, R0, 0x7610, R8 ;  /* 0x0000761000087816 */ /* 0x000fce0000000008 */
.L_x_7205:
[----:B------:R-:W-:Y:S05]  /*6ee0*/  BSYNC B0 ;  /* 0x0000000000007941 */ /* 0x000fea0003800000 */
.L_x_7204:
[----:B------:R1:W-:Y:S01]  /*6ef0*/  STG.E.U8 desc[UR36][R16.64], R8 ;  /* 0x0000000810007986 */ /* 0x0003e2000c101124 */
[----:B------:R-:W-:Y:S05]  /*6f00*/  BRA `(.L_x_7184) ;  /* 0x0000000400187947 */ /* 0x000fea0003800000 */
.L_x_7202:
        /* <DEDUP_REMOVED lines=17> */
.L_x_7209:
[----:B------:R-:W-:-:S04]  /*7020*/  LOP3.LUT R2, R5, 0x80000000, RZ, 0xc0, !PT ;  /* 0x8000000005027812 */ /* 0x000fc800078ec0ff */
[----:B------:R-:W-:-:S04]  /*7030*/  SHF.R.U32.HI R3, RZ, 0x18, R2 ;  /* 0x00000018ff037819 */ /* 0x000fc80000011602 */
[----:B------:R-:W-:-:S04]  /*7040*/  LOP3.LUT R0, R0, R3, RZ, 0xfc, !PT ;  /* 0x0000000300007212 */ /* 0x000fc800078efcff */
[----:B------:R-:W-:-:S07]  /*7050*/  PRMT R8, R0, 0x7610, R8 ;  /* 0x0000761000087816 */ /* 0x000fce0000000008 */
.L_x_7208:
[----:B------:R-:W-:Y:S05]  /*7060*/  BSYNC B0 ;  /* 0x0000000000007941 */ /* 0x000fea0003800000 */
.L_x_7207:
[----:B------:R1:W-:Y:S01]  /*7070*/  STG.E.U8 desc[UR36][R16.64], R8 ;  /* 0x0000000810007986 */ /* 0x0003e2000c101124 */
[----:B------:R-:W-:Y:S05]  /*7080*/  BRA `(.L_x_7184) ;  /* 0x0000000000b87947 */ /* 0x000fea0003800000 */
.L_x_7201:
        /* <DEDUP_REMOVED lines=22> */
.L_x_7183:
        /* <DEDUP_REMOVED lines=16> */
.L_x_7212:
[----:B------:R-:W-:Y:S05]  /*72f0*/  BRA `(.L_x_7184) ;  /* 0x00000000001c7947 */ /* 0x000fea0003800000 */
.L_x_7211:
[----:B------:R-:W-:-:S06]  /*7300*/  HADD2.F32 R2, -RZ, R5.H0_H0 ;  /* 0x20000005ff027230 */ /* 0x000fcc0000004100 */
[----:B------:R-:W1:Y:S02]  /*7310*/  F2I.U64.TRUNC R2, R2 ;  /* 0x0000000200027311 */ /* 0x000e64000020d800 */
[----:B-1----:R1:W-:Y:S01]  /*7320*/  STG.E.64 desc[UR36][R16.64], R2 ;  /* 0x0000000210007986 */ /* 0x0023e2000c101b24 */
[----:B------:R-:W-:Y:S05]  /*7330*/  BRA `(.L_x_7184) ;  /* 0x00000000000c7947 */ /* 0x000fea0003800000 */
.L_x_7210:
[----:B------:R-:W-:-:S06]  /*7340*/  HADD2.F32 R5, -RZ, R5.H0_H0 ;  /* 0x20000005ff057230 */ /* 0x000fcc0000004100 */
[----:B------:R-:W1:Y:S02]  /*7350*/  F2I.FTZ.U32.TRUNC.NTZ R5, R5 ;  /* 0x0000000500057305 */ /* 0x000e64000021f000 */
[----:B-1----:R1:W-:Y:S02]  /*7360*/  STG.E desc[UR36][R16.64], R5 ;  /* 0x0000000510007986 */ /* 0x0023e4000c101924 */
.L_x_7184:
[----:B------:R-:W-:-:S07]  /*7370*/  VIADD R19, R19, 0x80 ;  /* 0x0000008013137836 */ /* 0x000fce0000000000 */
.L_x_7133:
[----:B------:R-:W-:Y:S05]  /*7380*/  BSYNC B6 ;  /* 0x0000000000067941 */ /* 0x000fea0003800000 */
.L_x_7132:
        /* <DEDUP_REMOVED lines=307> */
.L_x_7215:
        /* <DEDUP_REMOVED lines=23> */
.L_x_7219:
[----:B------:R-:W2:Y:S02]  /*8830*/  LDG.E.U8 R4, desc[UR36][R4.64] ;  /* 0x0000002404047981 */ /* 0x000ea4000c1e1100 */
[----:B--2---:R-:W-:-:S04]  /*8840*/  I2FP.F32.U32 R0, R4 ;  /* 0x0000000400007245 */ /* 0x004fc80000201000 */
[----:B------:R-:W-:-:S04]  /*8850*/  F2FP.F16.F32.PACK_AB R0, RZ, R0 ;  /* 0x00000000ff00723e */ /* 0x000fc800000000ff */
[----:B------:R-:W-:Y:S01]  /*8860*/  PRMT R2, R0, 0x7610, R2 ;  /* 0x0000761000027816 */ /* 0x000fe20000000002 */
[----:B------:R-:W-:Y:S06]  /*8870*/  BRA `(.L_x_7221) ;  /* 0x0000000c00b87947 */ /* 0x000fec0003800000 */
.L_x_7218:
        /* <DEDUP_REMOVED lines=11> */
.L_x_7223:
[----:B------:R-:W2:Y:S02]  /*8930*/  LDG.E R4, desc[UR36][R4.64] ;  /* 0x0000002404047981 */ /* 0x000ea4000c1e1900 */
[----:B--2---:R-:W-:-:S04]  /*8940*/  I2FP.F32.S32 R0, R4 ;  /* 0x0000000400007245 */ /* 0x004fc80000201400 */
[----:B------:R-:W-:-:S04]  /*8950*/  F2FP.F16.F32.PACK_AB R0, RZ, R0 ;  /* 0x00000000ff00723e */ /* 0x000fc800000000ff */
[----:B------:R-:W-:Y:S01]  /*8960*/  PRMT R2, R0, 0x7610, R2 ;  /* 0x0000761000027816 */ /* 0x000fe20000000002 */
[----:B------:R-:W-:Y:S06]  /*8970*/  BRA `(.L_x_7221) ;  /* 0x0000000c00787947 */ /* 0x000fec0003800000 */
.L_x_7222:
[----:B------:R-:W2:Y:S02]  /*8980*/  LDG.E.U16 R4, desc[UR36][R4.64] ;  /* 0x0000002404047981 */ /* 0x000ea4000c1e1500 */
[----:B--2---:R-:W1:Y:S02]  /*8990*/  I2F.S16 R0, R4 ;  /* 0x0000000400007306 */ /* 0x004e640000101400 */
[----:B-1----:R-:W-:-:S04]  /*89a0*/  F2FP.F16.F32.PACK_AB R0, RZ, R0 ;  /* 0x00000000ff00723e */ /* 0x002fc800000000ff */
[----:B------:R-:W-:Y:S01]  /*89b0*/  PRMT R2, R0, 0x7610, R2 ;  /* 0x0000761000027816 */ /* 0x000fe20000000002 */
[----:B------:R-:W-:Y:S06]  /*89c0*/  BRA `(.L_x_7221) ;  /* 0x0000000c00647947 */ /* 0x000fec0003800000 */
.L_x_7217:
        /* <DEDUP_REMOVED lines=9> */
.L_x_7225:
[----:B------:R1:W5:Y:S01]  /*8a60*/  LDG.E.U16 R2, desc[UR36][R4.64] ;  /* 0x0000002404027981 */ /* 0x000362000c1e1500 */
[----:B------:R-:W-:Y:S05]  /*8a70*/  BRA `(.L_x_7221) ;  /* 0x0000000c00387947 */ /* 0x000fea0003800000 */
.L_x_7224:
        /* <DEDUP_REMOVED lines=9> */
.L_x_7227:
[----:B------:R2:W5:Y:S01]  /*8b10*/  LDG.E.U16 R2, desc[UR36][R4.64] ;  /* 0x0000002404027981 */ /* 0x000562000c1e1500 */
[----:B------:R-:W-:Y:S05]  /*8b20*/  BRA `(.L_x_7221) ;  /* 0x0000000c000c7947 */ /* 0x000fea0003800000 */
.L_x_7226:
        /* <DEDUP_REMOVED lines=9> */
.L_x_7216:
        /* <DEDUP_REMOVED lines=14> */
.L_x_7230:
        /* <DEDUP_REMOVED lines=9> */
.L_x_7229:
        /* <DEDUP_REMOVED lines=28> */
.L_x_7232:
        /* <DEDUP_REMOVED lines=14> */
.L_x_7231:
[----:B------:R-:W2:Y:S02]  /*8fd0*/  LDG.E.U16 R0, desc[UR36][R4.64] ;  /* 0x0000002404007981 */ /* 0x000ea4000c1e1500 */
[----:B--2---:R-:W-:-:S05]  /*8fe0*/  IMAD.U32 R0, R0, 0x10000, RZ ;  /* 0x0001000000007824 */ /* 0x004fca00078e00ff */
[----:B------:R-:W-:-:S04]  /*8ff0*/  F2FP.F16.F32.PACK_AB R0, RZ, R0 ;  /* 0x00000000ff00723e */ /* 0x000fc800000000ff */
[----:B------:R-:W-:Y:S01]  /*9000*/  PRMT R2, R0, 0x7610, R2 ;  /* 0x0000761000027816 */ /* 0x000fe20000000002 */
[----:B------:R-:W-:Y:S06]  /*9010*/  BRA `(.L_x_7221) ;  /* 0x0000000400d07947 */ /* 0x000fec0003800000 */
.L_x_7228:
        /* <DEDUP_REMOVED lines=13> */
.L_x_7235:
        /* <DEDUP_REMOVED lines=21> */
.L_x_7239:
[----:B------:R-:W-:Y:S05]  /*9240*/  BSYNC B1 ;  /* 0x0000000000017941 */ /* 0x000fea0003800000 */
.L_x_7238:
[----:B------:R-:W-:Y:S01]  /*9250*/  LEA R3, R0, 0x3b800000, 0x17 ;  /* 0x3b80000000037811 */ /* 0x000fe200078eb8ff */
[----:B------:R-:W-:-:S05]  /*9260*/  IMAD.SHL.U32 R0, R2, 0x100000, RZ ;  /* 0x0010000002007824 */ /* 0x000fca00078e00ff */
[----:B------:R-:W-:-:S07]  /*9270*/  LOP3.LUT R0, R3, R0, R4, 0xfe, !PT ;  /* 0x0000000003007212 */ /* 0x000fce00078efe04 */
.L_x_7237:
[----:B------:R-:W-:Y:S05]  /*9280*/  BSYNC B0 ;  /* 0x0000000000007941 */ /* 0x000fea0003800000 */
.L_x_7236:
[----:B------:R-:W-:-:S04]  /*9290*/  F2FP.F16.F32.PACK_AB R0, RZ, R0 ;  /* 0x00000000ff00723e */ /* 0x000fc800000000ff */
[----:B------:R-:W-:Y:S01]  /*92a0*/  PRMT R2, R0, 0x7610, R2 ;  /* 0x0000761000027816 */ /* 0x000fe20000000002 */
[----:B------:R-:W-:Y:S06]  /*92b0*/  BRA `(.L_x_7221) ;  /* 0x0000000400287947 */ /* 0x000fec0003800000 */
.L_x_7234:
        /* <DEDUP_REMOVED lines=21> */
.L_x_7243:
[----:B------:R-:W-:Y:S05]  /*9410*/  BSYNC B1 ;  /* 0x0000000000017941 */ /* 0x000fea0003800000 */
.L_x_7242:
[----:B------:R-:W-:Y:S01]  /*9420*/  LEA R3, R0, 0x37800000, 0x17 ;  /* 0x3780000000037811 */ /* 0x000fe200078eb8ff */
[----:B------:R-:W-:-:S05]  /*9430*/  IMAD.SHL.U32 R0, R2, 0x200000, RZ ;  /* 0x0020000002007824 */ /* 0x000fca00078e00ff */
[----:B------:R-:W-:-:S07]  /*9440*/  LOP3.LUT R0, R3, R0, R4, 0xfe, !PT ;  /* 0x0000000003007212 */ /* 0x000fce00078efe04 */
.L_x_7241:
[----:B------:R-:W-:Y:S05]  /*9450*/  BSYNC B0 ;  /* 0x0000000000007941 */ /* 0x000fea0003800000 */
.L_x_7240:
[----:B------:R-:W-:-:S04]  /*9460*/  F2FP.F16.F32.PACK_AB R0, RZ, R0 ;  /* 0x00000000ff00723e */ /* 0x000fc800000000ff */
[----:B------:R-:W-:Y:S01]  /*9470*/  PRMT R2, R0, 0x7610, R2 ;  /* 0x0000761000027816 */ /* 0x000fe20000000002 */
[----:B------:R-:W-:Y:S06]  /*9480*/  BRA `(.L_x_7221) ;  /* 0x0000000000b47947 */ /* 0x000fec0003800000 */
.L_x_7233:
        /* <DEDUP_REMOVED lines=14> */
.L_x_7247:
[----:B------:R-:W-:Y:S05]  /*9570*/  BSYNC B0 ;  /* 0x0000000000007941 */ /* 0x000fea0003800000 */
.L_x_7246:
[----:B------:R-:W-:-:S04]  /*9580*/  F2FP.F16.F32.PACK_AB R0, RZ, R0 ;  /* 0x00000000ff00723e */ /* 0x000fc800000000ff */
[----:B------:R-:W-:Y:S01]  /*9590*/  PRMT R2, R0, 0x7610, R2 ;  /* 0x0000761000027816 */ /* 0x000fe20000000002 */
[----:B------:R-:W-:Y:S06]  /*95a0*/  BRA `(.L_x_7221) ;  /* 0x00000000006c7947 */ /* 0x000fec0003800000 */
.L_x_7220:
        /* <DEDUP_REMOVED lines=16> */
.L_x_7248:
[----:B------:R-:W-:Y:S01]  /*96b0*/  PRMT R2, RZ, 0x7610, R2 ;  /* 0x00007610ff027816 */ /* 0x000fe20000000002 */
[----:B------:R-:W-:Y:S06]  /*96c0*/  BRA `(.L_x_7221) ;  /* 0x0000000000247947 */ /* 0x000fec0003800000 */
.L_x_7245:
[----:B------:R-:W2:Y:S02]  /*96d0*/  LDG.E.64 R4, desc[UR36][R4.64] ;  /* 0x0000002404047981 */ /* 0x000ea4000c1e1b00 */
[----:B--2---:R-:W1:Y:S02]  /*96e0*/  I2F.U64 R0, R4 ;  /* 0x0000000400007312 */ /* 0x004e640000301000 */
[----:B-1----:R-:W-:-:S04]  /*96f0*/  F2FP.F16.F32.PACK_AB R0, RZ, R0 ;  /* 0x00000000ff00723e */ /* 0x002fc800000000ff */
[----:B------:R-:W-:Y:S01]  /*9700*/  PRMT R2, R0, 0x7610, R2 ;  /* 0x0000761000027816 */ /* 0x000fe20000000002 */
[----:B------:R-:W-:Y:S06]  /*9710*/  BRA `(.L_x_7221) ;  /* 0x0000000000107947 */ /* 0x000fec0003800000 */
.L_x_7244:
[----:B------:R-:W2:Y:S02]  /*9720*/  LDG.E R4, desc[UR36][R4.64] ;  /* 0x0000002404047981 */ /* 0x000ea4000c1e1900 */
[----:B--2---:R-:W-:-:S04]  /*9730*/  I2FP.F32.U32 R0, R4 ;  /* 0x0000000400007245 */ /* 0x004fc80000201000 */
[----:B------:R-:W-:-:S04]  /*9740*/  F2FP.F16.F32.PACK_AB R0, RZ, R0 ;  /* 0x00000000ff00723e */ /* 0x000fc800000000ff */
[----:B------:R-:W-:-:S07]  /*9750*/  PRMT R2, R0, 0x7610, R2 ;  /* 0x0000761000027816 */ /* 0x000fce0000000002 */
.L_x_7221:
        /* <DEDUP_REMOVED lines=36> */
.L_x_7256:
[----:B------:R-:W-:Y:S01]  /*99a0*/  FSETP.GEU.FTZ.AND P0, PT, R7, -R9, PT ;  /* 0x800000090700720b */ /* 0x000fe20003f1e000 */
[----:B------:R-:W-:-:S12]  /*99b0*/  FADD.FTZ R5, R5, -1 ;  /* 0xbf80000005057421 */ /* 0x000fd80000010000 */
[----:B------:R-:W-:-:S07]  /*99c0*/  @!P0 FADD.FTZ R5, R5, -1 ;  /* 0xbf80000005058421 */ /* 0x000fce0000010000 */
.L_x_7255:
[----:B------:R-:W-:Y:S05]  /*99d0*/  BSYNC B2 ;  /* 0x0000000000027941 */ /* 0x000fea0003800000 */
.L_x_7254:
[----:B------:R-:W-:Y:S01]  /*99e0*/  FFMA.FTZ R4, -R9, R5, R4 ;  /* 0x0000000509047223 */ /* 0x000fe20000010104 */
[----:B------:R-:W-:Y:S06]  /*99f0*/  BRA `(.L_x_7252) ;  /* 0x00000000007c7947 */ /* 0x000fec0003800000 */
.L_x_7253:
        /* <DEDUP_REMOVED lines=15> */
.L_x_7259:
        /* <DEDUP_REMOVED lines=13> */
.L_x_7258:
[----:B------:R-:W-:Y:S05]  /*9bc0*/  BSYNC B2 ;  /* 0x0000000000027941 */ /* 0x000fea0003800000 */
.L_x_7257:
[----:B------:R-:W-:-:S04]  /*9bd0*/  FMUL.FTZ R5, R4, 1.1920928955078125e-07 ;  /* 0x3400000004057820 */ /* 0x000fc80000410000 */
[----:B------:R-:W-:-:S07]  /*9be0*/  FMUL.FTZ R4, R8, R5 ;  /* 0x0000000508047220 */ /* 0x000fce0000410000 */
.L_x_7252:
[----:B------:R-:W-:Y:S05]  /*9bf0*/  BSYNC B0 ;  /* 0x0000000000007941 */ /* 0x000fea0003800000 */
.L_x_7251:
        /* <DEDUP_REMOVED lines=27> */
.L_x_7250:
[----:B------:R-:W-:Y:S05]  /*9db0*/  BSYNC B1 ;  /* 0x0000000000017941 */ /* 0x000fea0003800000 */
.L_x_7249:
        /* <DEDUP_REMOVED lines=16> */
.L_x_7263:
[----:B------:R-:W-:-:S06]  /*9ec0*/  HADD2.F32 R3, -RZ, R5.H0_H0 ;  /* 0x20000005ff037230 */ /* 0x000fcc0000004100 */
[----:B------:R-:W1:Y:S02]  /*9ed0*/  F2I.S64.TRUNC R2, R3 ;  /* 0x0000000300027311 */ /* 0x000e64000020d900 */
[----:B-1----:R1:W-:Y:S01]  /*9ee0*/  STG.E.U8 desc[UR36][R16.64], R2 ;  /* 0x0000000210007986 */ /* 0x0023e2000c101124 */
[----:B------:R-:W-:Y:S05]  /*9ef0*/  BRA `(.L_x_7265) ;  /* 0x0000000c00847947 */ /* 0x000fea0003800000 */
.L_x_7262:
        /* <DEDUP_REMOVED lines=10> */
.L_x_7267:
[----:B------:R-:W-:-:S06]  /*9fa0*/  HADD2.F32 R5, -RZ, R5.H0_H0 ;  /* 0x20000005ff057230 */ /* 0x000fcc0000004100 */
[----:B------:R-:W1:Y:S02]  /*9fb0*/  F2I.FTZ.TRUNC.NTZ R5, R5 ;  /* 0x0000000500057305 */ /* 0x000e64000021f100 */
[----:B-1----:R1:W-:Y:S01]  /*9fc0*/  STG.E desc[UR36][R16.64], R5 ;  /* 0x0000000510007986 */ /* 0x0023e2000c101924 */
[----:B------:R-:W-:Y:S05]  /*9fd0*/  BRA `(.L_x_7265) ;  /* 0x0000000c004c7947 */ /* 0x000fea0003800000 */
.L_x_7266:
[----:B------:R-:W-:-:S06]  /*9fe0*/  HADD2.F32 R5, -RZ, R5.H0_H0 ;  /* 0x20000005ff057230 */ /* 0x000fcc0000004100 */
[----:B------:R-:W1:Y:S02]  /*9ff0*/  F2I.FTZ.TRUNC.NTZ R5, R5 ;  /* 0x0000000500057305 */ /* 0x000e64000021f100 */
[----:B-1----:R1:W-:Y:S01]  /*a000*/  STG.E.U16 desc[UR36][R16.64], R5 ;  /* 0x0000000510007986 */ /* 0x0023e2000c101524 */
[----:B------:R-:W-:Y:S05]  /*a010*/  BRA `(.L_x_7265) ;  /* 0x0000000c003c7947 */ /* 0x000fea0003800000 */
.L_x_7261:
        /* <DEDUP_REMOVED lines=9> */
.L_x_7269:
[----:B------:R1:W-:Y:S01]  /*a0b0*/  STG.E.U16 desc[UR36][R16.64], R5 ;  /* 0x0000000510007986 */ /* 0x0003e2000c101524 */
[----:B------:R-:W-:Y:S05]  /*a0c0*/  BRA `(.L_x_7265) ;  /* 0x0000000c00107947 */ /* 0x000fea0003800000 */
.L_x_7268:
        /* <DEDUP_REMOVED lines=10> */
.L_x_7271:
[----:B------:R-:W-:-:S05]  /*a170*/  HADD2.F32 R0, -RZ, R5.H0_H0 ;  /* 0x20000005ff007230 */ /* 0x000fca0000004100 */
[----:B------:R-:W-:-:S04]  /*a180*/  F2FP.F16.F32.PACK_AB R0, RZ, R0 ;  /* 0x00000000ff00723e */ /* 0x000fc800000000ff */
[----:B------:R-:W-:-:S05]  /*a190*/  PRMT R0, R0, 0x5410, RZ ;  /* 0x0000541000007816 */ /* 0x000fca00000000ff */
[----:B------:R1:W-:Y:S01]  /*a1a0*/  STG.E desc[UR36][R16.64], R0 ;  /* 0x0000000010007986 */ /* 0x0003e2000c101924 */
[----:B------:R-:W-:Y:S05]  /*a1b0*/  BRA `(.L_x_7265) ;  /* 0x0000000800d47947 */ /* 0x000fea0003800000 */
.L_x_7270:
[----:B------:R-:W-:-:S05]  /*a1c0*/  HADD2.F32 R2, -RZ, R5.H0_H0 ;  /* 0x20000005ff027230 */ /* 0x000fca0000004100 */
[----:B------:R-:W-:-:S06]  /*a1d0*/  FMUL.FTZ R2, R2, 1 ;  /* 0x3f80000002027820 */ /* 0x000fcc0000410000 */
[----:B------:R-:W1:Y:S02]  /*a1e0*/  F2F.F64.F32 R2, R2 ;  /* 0x0000000200027310 */ /* 0x000e640000201800 */
[----:B-1----:R1:W-:Y:S01]  /*a1f0*/  STG.E.64 desc[UR36][R16.64], R2 ;  /* 0x0000000210007986 */ /* 0x0023e2000c101b24 */
[----:B------:R-:W-:Y:S05]  /*a200*/  BRA `(.L_x_7265) ;  /* 0x0000000800c07947 */ /* 0x000fea0003800000 */
.L_x_7260:
        /* <DEDUP_REMOVED lines=13> */
.L_x_7274:
[----:B------:R-:W-:Y:S01]  /*a2e0*/  HADD2.F32 R5, -RZ, R5.H0_H0 ;  /* 0x20000005ff057230 */ /* 0x000fe20000004100 */
[----:B------:R-:W-:-:S04]  /*a2f0*/  CS2R R6, SRZ ;  /* 0x0000000000067805 */ /* 0x000fc8000001ff00 */
[----:B------:R-:W-:-:S06]  /*a300*/  FMUL.FTZ R5, R5, 1 ;  /* 0x3f80000005057820 */ /* 0x000fcc0000410000 */
[----:B------:R-:W1:Y:S02]  /*a310*/  F2F.F64.F32 R4, R5 ;  /* 0x0000000500047310 */ /* 0x000e640000201800 */
[----:B-1----:R1:W-:Y:S01]  /*a320*/  STG.E.128 desc[UR36][R16.64], R4 ;  /* 0x0000000410007986 */ /* 0x0023e2000c101d24 */
[----:B------:R-:W-:Y:S05]  /*a330*/  BRA `(.L_x_7265) ;  /* 0x0000000800747947 */ /* 0x000fea0003800000 */
.L_x_7273:
        /* <DEDUP_REMOVED lines=21> */
.L_x_7278:
[----:B------:R-:W-:Y:S05]  /*a490*/  BSYNC B0 ;  /* 0x0000000000007941 */ /* 0x000fea0003800000 */
.L_x_7277:
[----:B------:R-:W-:-:S05]  /*a4a0*/  LOP3.LUT R3, R0, R3, RZ, 0xfc, !PT ;  /* 0x0000000300037212 */ /* 0x000fca00078efcff */
[----:B------:R2:W-:Y:S01]  /*a4b0*/  STG.E.U8 desc[UR36][R16.64], R3 ;  /* 0x0000000310007986 */ /* 0x0005e2000c101124 */
[----:B------:R-:W-:Y:S05]  /*a4c0*/  BRA `(.L_x_7265) ;  /* 0x0000000800107947 */ /* 0x000fea0003800000 */
.L_x_7276:
        /* <DEDUP_REMOVED lines=13> */
.L_x_7280:
[----:B------:R-:W-:Y:S01]  /*a5a0*/  IMAD.MOV.U32 R0, RZ, RZ, 0x7f ;  /* 0x0000007fff007424 */ /* 0x000fe200078e00ff */
[----:B------:R-:W-:-:S04]  /*a5b0*/  ISETP.GT.U32.AND P0, PT, R2, 0x7f800000, PT ;  /* 0x7f8000000200780c */ /* 0x000fc80003f04070 */
[----:B------:R-:W-:-:S09]  /*a5c0*/  SEL R0, R0, 0x7c, P0 ;  /* 0x0000007c00007807 */ /* 0x000fd20000000000 */
.L_x_7281:
[----:B------:R-:W-:Y:S05]  /*a5d0*/  BSYNC B0 ;  /* 0x0000000000007941 */ /* 0x000fea0003800000 */
.L_x_7279:
[----:B------:R-:W-:-:S04]  /*a5e0*/  LOP3.LUT R2, R5, 0x80000000, RZ, 0xc0, !PT ;  /* 0x8000000005027812 */ /* 0x000fc800078ec0ff */
[----:B------:R-:W-:-:S04]  /*a5f0*/  SHF.R.U32.HI R3, RZ, 0x18, R2 ;  /* 0x00000018ff037819 */ /* 0x000fc80000011602 */
[----:B------:R-:W-:-:S05]  /*a600*/  LOP3.LUT R3, R0, R3, RZ, 0xfc, !PT ;  /* 0x0000000300037212 */ /* 0x000fca00078efcff */
[----:B------:R3:W-:Y:S01]  /*a610*/  STG.E.U8 desc[UR36][R16.64], R3 ;  /* 0x0000000310007986 */ /* 0x0007e2000c101124 */
[----:B------:R-:W-:Y:S05]  /*a620*/  BRA `(.L_x_7265) ;  /* 0x0000000400b87947 */ /* 0x000fea0003800000 */
.L_x_7275:
[----:B------:R-:W-:-:S05]  /*a630*/  HADD2.F32 R0, -RZ, R5.H0_H0 ;  /* 0x20000005ff007230 */ /* 0x000fca0000004100 */
[----:B------:R-:W-:-:S05]  /*a640*/  F2FP.BF16.F32.PACK_AB R0, RZ, R0 ;  /* 0x00000000ff00723e */ /* 0x000fca00000010ff */
[----:B------:R1:W-:Y:S01]  /*a650*/  STG.E.U16 desc[UR36][R16.64], R0 ;  /* 0x0000000010007986 */ /* 0x0003e2000c101524 */
[----:B------:R-:W-:Y:S05]  /*a660*/  BRA `(.L_x_7265) ;  /* 0x0000000400a87947 */ /* 0x000fea0003800000 */
.L_x_7272:
        /* <DEDUP_REMOVED lines=12> */
.L_x_7284:
        /* <DEDUP_REMOVED lines=17> */
.L_x_7287:
[----:B------:R-:W-:-:S04]  /*a840*/  LOP3.LUT R2, R5, 0x80000000, RZ, 0xc0, !PT ;  /* 0x8000000005027812 */ /* 0x000fc800078ec0ff */
[----:B------:R-:W-:-:S04]  /*a850*/  SHF.R.U32.HI R3, RZ, 0x18, R2 ;  /* 0x00000018ff037819 */ /* 0x000fc80000011602 */
[----:B------:R-:W-:-:S04]  /*a860*/  LOP3.LUT R0, R0, R3, RZ, 0xfc, !PT ;  /* 0x0000000300007212 */ /* 0x000fc800078efcff */
[----:B------:R-:W-:-:S07]  /*a870*/  PRMT R8, R0, 0x7610, R8 ;  /* 0x0000761000087816 */ /* 0x000fce0000000008 */
.L_x_7286:
[----:B------:R-:W-:Y:S05]  /*a880*/  BSYNC B0 ;  /* 0x0000000000007941 */ /* 0x000fea0003800000 */
.L_x_7285:
[----:B------:R1:W-:Y:S01]  /*a890*/  STG.E.U8 desc[UR36][R16.64], R8 ;  /* 0x0000000810007986 */ /* 0x0003e2000c101124 */
[----:B------:R-:W-:Y:S05]  /*a8a0*/  BRA `(.L_x_7265) ;  /* 0x0000000400187947 */ /* 0x000fea0003800000 */
.L_x_7283:
        /* <DEDUP_REMOVED lines=17> */
.L_x_7290:
[----:B------:R-:W-:-:S04]  /*a9c0*/  LOP3.LUT R2, R5, 0x80000000, RZ, 0xc0, !PT ;  /* 0x8000000005027812 */ /* 0x000fc800078ec0ff */
[----:B------:R-:W-:-:S04]  /*a9d0*/  SHF.R.U32.HI R3, RZ, 0x18, R2 ;  /* 0x00000018ff037819 */ /* 0x000fc80000011602 */
[----:B------:R-:W-:-:S04]  /*a9e0*/  LOP3.LUT R0, R0, R3, RZ, 0xfc, !PT ;  /* 0x0000000300007212 */ /* 0x000fc800078efcff */
[----:B------:R-:W-:-:S07]  /*a9f0*/  PRMT R8, R0, 0x7610, R8 ;  /* 0x0000761000087816 */ /* 0x000fce0000000008 */
.L_x_7289:
[----:B------:R-:W-:Y:S05]  /*aa00*/  BSYNC B0 ;  /* 0x0000000000007941 */ /* 0x000fea0003800000 */
.L_x_7288:
[----:B------:R1:W-:Y:S01]  /*aa10*/  STG.E.U8 desc[UR36][R16.64], R8 ;  /* 0x0000000810007986 */ /* 0x0003e2000c101124 */
[----:B------:R-:W-:Y:S05]  /*aa20*/  BRA `(.L_x_7265) ;  /* 0x0000000000b87947 */ /* 0x000fea0003800000 */
.L_x_7282:
        /* <DEDUP_REMOVED lines=22> */
.L_x_7264:
        /* <DEDUP_REMOVED lines=16> */
.L_x_7293:
[----:B------:R-:W-:Y:S05]  /*ac90*/  BRA `(.L_x_7265) ;  /* 0x00000000001c7947 */ /* 0x000fea0003800000 */
.L_x_7292:
[----:B------:R-:W-:-:S06]  /*aca0*/  HADD2.F32 R2, -RZ, R5.H0_H0 ;  /* 0x20000005ff027230 */ /* 0x000fcc0000004100 */
[----:B------:R-:W1:Y:S02]  /*acb0*/  F2I.U64.TRUNC R2, R2 ;  /* 0x0000000200027311 */ /* 0x000e64000020d800 */
[----:B-1----:R1:W-:Y:S01]  /*acc0*/  STG.E.64 desc[UR36][R16.64], R2 ;  /* 0x0000000210007986 */ /* 0x0023e2000c101b24 */
[----:B------:R-:W-:Y:S05]  /*acd0*/  BRA `(.L_x_7265) ;  /* 0x00000000000c7947 */ /* 0x000fea0003800000 */
.L_x_7291:
[----:B------:R-:W-:-:S06]  /*ace0*/  HADD2.F32 R5, -RZ, R5.H0_H0 ;  /* 0x20000005ff057230 */ /* 0x000fcc0000004100 */
[----:B------:R-:W1:Y:S02]  /*acf0*/  F2I.FTZ.U32.TRUNC.NTZ R5, R5 ;  /* 0x0000000500057305 */ /* 0x000e64000021f000 */
[----:B-1----:R1:W-:Y:S02]  /*ad00*/  STG.E desc[UR36][R16.64], R5 ;  /* 0x0000000510007986 */ /* 0x0023e4000c101924 */
.L_x_7265:
[----:B------:R-:W-:-:S07]  /*ad10*/  VIADD R19, R19, 0x80 ;  /* 0x0000008013137836 */ /* 0x000fce0000000000 */
.L_x_7214:
[----:B------:R-:W-:Y:S05]  /*ad20*/  BSYNC B6 ;  /* 0x0000000000067941 */ /* 0x000fea0003800000 */
.L_x_7213:
        /* <DEDUP_REMOVED lines=306> */
.L_x_7294:
        /* <DEDUP_REMOVED lines=23> */
.L_x_7298:
[----:B------:R-:W2:Y:S02]  /*c1c0*/  LDG.E.U8 R4, desc[UR36][R4.64] ;  /* 0x0000002404047981 */ /* 0x000ea4000c1e1100 */
[----:B--2---:R-:W-:-:S04]  /*c1d0*/  I2FP.F32.U32 R0, R4 ;  /* 0x0000000400007245 */ /* 0x004fc80000201000 */
[----:B------:R-:W-:-:S04]  /*c1e0*/  F2FP.F16.F32.PACK_AB R0, RZ, R0 ;  /* 0x00000000ff00723e */ /* 0x000fc800000000ff */
[----:B------:R-:W-:Y:S01]  /*c1f0*/  PRMT R2, R0, 0x7610, R2 ;  /* 0x0000761000027816 */ /* 0x000fe20000000002 */
[----:B------:R-:W-:Y:S06]  /*c200*/  BRA `(.L_x_7300) ;  /* 0x0000000c00b87947 */ /* 0x000fec0003800000 */
.L_x_7297:
        /* <DEDUP_REMOVED lines=11> */
.L_x_7302:
[----:B------:R-:W2:Y:S02]  /*c2c0*/  LDG.E R4, desc[UR36][R4.64] ;  /* 0x0000002404047981 */ /* 0x000ea4000c1e1900 */
[----:B--2---:R-:W-:-:S04]  /*c2d0*/  I2FP.F32.S32 R0, R4 ;  /* 0x0000000400007245 */ /* 0x004fc80000201400 */
[----:B------:R-:W-:-:S04]  /*c2e0*/  F2FP.F16.F32.PACK_AB R0, RZ, R0 ;  /* 0x00000000ff00723e */ /* 0x000fc800000000ff */
[----:B------:R-:W-:Y:S01]  /*c2f0*/  PRMT R2, R0, 0x7610, R2 ;  /* 0x0000761000027816 */ /* 0x000fe20000000002 */
[----:B------:R-:W-:Y:S06]  /*c300*/  BRA `(.L_x_7300) ;  /* 0x0000000c00787947 */ /* 0x000fec0003800000 */
.L_x_7301:
[----:B------:R-:W2:Y:S02]  /*c310*/  LDG.E.U16 R4, desc[UR36][R4.64] ;  /* 0x0000002404047981 */ /* 0x000ea4000c1e1500 */
[----:B--2---:R-:W1:Y:S02]  /*c320*/  I2F.S16 R0, R4 ;  /* 0x0000000400007306 */ /* 0x004e640000101400 */
[----:B-1----:R-:W-:-:S04]  /*c330*/  F2FP.F16.F32.PACK_AB R0, RZ, R0 ;  /* 0x00000000ff00723e */ /* 0x002fc800000000ff */
[----:B------:R-:W-:Y:S01]  /*c340*/  PRMT R2, R0, 0x7610, R2 ;  /* 0x0000761000027816 */ /* 0x000fe20000000002 */
[----:B------:R-:W-:Y:S06]  /*c350*/  BRA `(.L_x_7300) ;  /* 0x0000000c00647947 */ /* 0x000fec0003800000 */
.L_x_7296:
        /* <DEDUP_REMOVED lines=9> */
.L_x_7304:
[----:B------:R1:W5:Y:S01]  /*c3f0*/  LDG.E.U16 R2, desc[UR36][R4.64] ;  /* 0x0000002404027981 */ /* 0x000362000c1e1500 */
[----:B------:R-:W-:Y:S05]  /*c400*/  BRA `(.L_x_7300) ;  /* 0x0000000c00387947 */ /* 0x000fea0003800000 */
.L_x_7303:
        /* <DEDUP_REMOVED lines=9> */
.L_x_7306:
[----:B------:R2:W5:Y:S01]  /*c4a0*/  LDG.E.U16 R2, desc[UR36][R4.64] ;  /* 0x0000002404027981 */ /* 0x000562000c1e1500 */
[----:B------:R-:W-:Y:S05]  /*c4b0*/  BRA `(.L_x_7300) ;  /* 0x0000000c000c7947 */ /* 0x000fea0003800000 */
.L_x_7305:
        /* <DEDUP_REMOVED lines=9> */
.L_x_7295:
        /* <DEDUP_REMOVED lines=14> */
.L_x_7309:
        /* <DEDUP_REMOVED lines=9> */
.L_x_7308:
        /* <DEDUP_REMOVED lines=28> */
.L_x_7311:
        /* <DEDUP_REMOVED lines=14> */
.L_x_7310:
[----:B------:R-:W2:Y:S02]  /*c960*/  LDG.E.U16 R0, desc[UR36][R4.64] ;  /* 0x0000002404007981 */ /* 0x000ea4000c1e1500 */
[----:B--2---:R-:W-:-:S05]  /*c970*/  IMAD.U32 R0, R0, 0x10000, RZ ;  /* 0x0001000000007824 */ /* 0x004fca00078e00ff */
[----:B------:R-:W-:-:S04]  /*c980*/  F2FP.F16.F32.PACK_AB R0, RZ, R0 ;  /* 0x00000000ff00723e */ /* 0x000fc800000000ff */
[----:B------:R-:W-:Y:S01]  /*c990*/  PRMT R2, R0, 0x7610, R2 ;  /* 0x0000761000027816 */ /* 0x000fe20000000002 */
[----:B------:R-:W-:Y:S06]  /*c9a0*/  BRA `(.L_x_7300) ;  /* 0x0000000400d07947 */ /* 0x000fec0003800000 */
.L_x_7307:
        /* <DEDUP_REMOVED lines=13> */
.L_x_7314:
        /* <DEDUP_REMOVED lines=21> */
.L_x_7318:
[----:B------:R-:W-:Y:S05]  /*cbd0*/  BSYNC B1 ;  /* 0x0000000000017941 */ /* 0x000fea0003800000 */
.L_x_7317:
[----:B------:R-:W-:Y:S01]  /*cbe0*/  LEA R3, R0, 0x3b800000, 0x17 ;  /* 0x3b80000000037811 */ /* 0x000fe200078eb8ff */
[----:B------:R-:W-:-:S05]  /*cbf0*/  IMAD.SHL.U32 R0, R2, 0x100000, RZ ;  /* 0x0010000002007824 */ /* 0x000fca00078e00ff */
[----:B------:R-:W-:-:S07]  /*cc00*/  LOP3.LUT R0, R3, R0, R4, 0xfe, !PT ;  /* 0x0000000003007212 */ /* 0x000fce00078efe04 */
.L_x_7316:
[----:B------:R-:W-:Y:S05]  /*cc10*/  BSYNC B0 ;  /* 0x0000000000007941 */ /* 0x000fea0003800000 */
.L_x_7315:
[----:B------:R-:W-:-:S04]  /*cc20*/  F2FP.F16.F32.PACK_AB R0, RZ, R0 ;  /* 0x00000000ff00723e */ /* 0x000fc800000000ff */
[----:B------:R-:W-:Y:S01]  /*cc30*/  PRMT R2, R0, 0x7610, R2 ;  /* 0x0000761000027816 */ /* 0x000fe20000000002 */
[----:B------:R-:W-:Y:S06]  /*cc40*/  BRA `(.L_x_7300) ;  /* 0x0000000400287947 */ /* 0x000fec0003800000 */
.L_x_7313:
        /* <DEDUP_REMOVED lines=21> */
.L_x_7322:
[----:B------:R-:W-:Y:S05]  /*cda0*/  BSYNC B1 ;  /* 0x0000000000017941 */ /* 0x000fea0003800000 */
.L_x_7321:
[----:B------:R-:W-:Y:S01]  /*cdb0*/  LEA R3, R0, 0x37800000, 0x17 ;  /* 0x3780000000037811 */ /* 0x000fe200078eb8ff */
[----:B------:R-:W-:-:S05]  /*cdc0*/  IMAD.SHL.U32 R0, R2, 0x200000, RZ ;  /* 0x0020000002007824 */ /* 0x000fca00078e00ff */
[----:B------:R-:W-:-:S07]  /*cdd0*/  LOP3.LUT R0, R3, R0, R4, 0xfe, !PT ;  /* 0x0000000003007212 */ /* 0x000fce00078efe04 */
.L_x_7320:
[----:B------:R-:W-:Y:S05]  /*cde0*/  BSYNC B0 ;  /* 0x0000000000007941 */ /* 0x000fea0003800000 */
.L_x_7319:
[----:B------:R-:W-:-:S04]  /*cdf0*/  F2FP.F16.F32.PACK_AB R0, RZ, R0 ;  /* 0x00000000ff00723e */ /* 0x000fc800000000ff */
[----:B------:R-:W-:Y:S01]  /*ce00*/  PRMT R2, R0, 0x7610, R2 ;  /* 0x0000761000027816 */ /* 0x000fe20000000002 */
[----:B------:R-:W-:Y:S06]  /*ce10*/  BRA `(.L_x_7300) ;  /* 0x0000000000b47947 */ /* 0x000fec0003800000 */
.L_x_7312:
        /* <DEDUP_REMOVED lines=14> */
.L_x_7326:
[----:B------:R-:W-:Y:S05]  /*cf00*/  BSYNC B0 ;  /* 0x0000000000007941 */ /* 0x000fea0003800000 */
.L_x_7325:
[----:B------:R-:W-:-:S04]  /*cf10*/  F2FP.F16.F32.PACK_AB R0, RZ, R0 ;  /* 0x00000000ff00723e */ /* 0x000fc800000000ff */
[----:B------:R-:W-:Y:S01]  /*cf20*/  PRMT R2, R0, 0x7610, R2 ;  /* 0x0000761000027816 */ /* 0x000fe20000000002 */
[----:B------:R-:W-:Y:S06]  /*cf30*/  BRA `(.L_x_7300) ;  /* 0x00000000006c7947 */ /* 0x000fec0003800000 */
.L_x_7299:
        /* <DEDUP_REMOVED lines=16> */
.L_x_7327:
[----:B------:R-:W-:Y:S01]  /*d040*/  PRMT R2, RZ, 0x7610, R2 ;  /* 0x00007610ff027816 */ /* 0x000fe20000000002 */
[----:B------:R-:W-:Y:S06]  /*d050*/  BRA `(.L_x_7300) ;  /* 0x0000000000247947 */ /* 0x000fec0003800000 */
.L_x_7324:
[----:B------:R-:W2:Y:S02]  /*d060*/  LDG.E.64 R4, desc[UR36][R4.64] ;  /* 0x0000002404047981 */ /* 0x000ea4000c1e1b00 */
[----:B--2---:R-:W1:Y:S02]  /*d070*/  I2F.U64 R0, R4 ;  /* 0x0000000400007312 */ /* 0x004e640000301000 */
[----:B-1----:R-:W-:-:S04]  /*d080*/  F2FP.F16.F32.PACK_AB R0, RZ, R0 ;  /* 0x00000000ff00723e */ /* 0x002fc800000000ff */
[----:B------:R-:W-:Y:S01]  /*d090*/  PRMT R2, R0, 0x7610, R2 ;  /* 0x0000761000027816 */ /* 0x000fe20000000002 */
[----:B------:R-:W-:Y:S06]  /*d0a0*/  BRA `(.L_x_7300) ;  /* 0x0000000000107947 */ /* 0x000fec0003800000 */
.L_x_7323:
[----:B------:R-:W2:Y:S02]  /*d0b0*/  LDG.E R4, desc[UR36][R4.64] ;  /* 0x0000002404047981 */ /* 0x000ea4000c1e1900 */
[----:B--2---:R-:W-:-:S04]  /*d0c0*/  I2FP.F32.U32 R0, R4 ;  /* 0x0000000400007245 */ /* 0x004fc80000201000 */
[----:B------:R-:W-:-:S04]  /*d0d0*/  F2FP.F16.F32.PACK_AB R0, RZ, R0 ;  /* 0x00000000ff00723e */ /* 0x000fc800000000ff */
[----:B------:R-:W-:-:S07]  /*d0e0*/  PRMT R2, R0, 0x7610, R2 ;  /* 0x0000761000027816 */ /* 0x000fce0000000002 */
.L_x_7300:
        /* <DEDUP_REMOVED lines=36> */
.L_x_7335:
[----:B------:R-:W-:Y:S01]  /*d330*/  FSETP.GEU.FTZ.AND P0, PT, R7, -R9, PT ;  /* 0x800000090700720b */ /* 0x000fe20003f1e000 */
[----:B------:R-:W-:-:S12]  /*d340*/  FADD.FTZ R5, R5, -1 ;  /* 0xbf80000005057421 */ /* 0x000fd80000010000 */
[----:B------:R-:W-:-:S07]  /*d350*/  @!P0 FADD.FTZ R5, R5, -1 ;  /* 0xbf80000005058421 */ /* 0x000fce0000010000 */
.L_x_7334:
[----:B------:R-:W-:Y:S05]  /*d360*/  BSYNC B2 ;  /* 0x0000000000027941 */ /* 0x000fea0003800000 */
.L_x_7333:
[----:B------:R-:W-:Y:S01]  /*d370*/  FFMA.FTZ R4, -R9, R5, R4 ;  /* 0x0000000509047223 */ /* 0x000fe20000010104 */
[----:B------:R-:W-:Y:S06]  /*d380*/  BRA `(.L_x_7331) ;  /* 0x00000000007c7947 */ /* 0x000fec0003800000 */
.L_x_7332:
        /* <DEDUP_REMOVED lines=15> */
.L_x_7338:
        /* <DEDUP_REMOVED lines=13> */
.L_x_7337:
[----:B------:R-:W-:Y:S05]  /*d550*/  BSYNC B2 ;  /* 0x0000000000027941 */ /* 0x000fea0003800000 */
.L_x_7336:
[----:B------:R-:W-:-:S04]  /*d560*/  FMUL.FTZ R5, R4, 1.1920928955078125e-07 ;  /* 0x3400000004057820 */ /* 0x000fc80000410000 */
[----:B------:R-:W-:-:S07]  /*d570*/  FMUL.FTZ R4, R8, R5 ;  /* 0x0000000508047220 */ /* 0x000fce0000410000 */
.L_x_7331:
[----:B------:R-:W-:Y:S05]  /*d580*/  BSYNC B1 ;  /* 0x0000000000017941 */ /* 0x000fea0003800000 */
.L_x_7330:
        /* <DEDUP_REMOVED lines=27> */
.L_x_7329:
[----:B------:R-:W-:Y:S05]  /*d740*/  BSYNC B0 ;  /* 0x0000000000007941 */ /* 0x000fea0003800000 */
.L_x_7328:
        /* <DEDUP_REMOVED lines=14> */
[----:B-1----:R-:W-:Y:S01]  /*d830*/  STG.E.U8 desc[UR36][R16.64], R5 ;  /* 0x0000000510007986 */ /* 0x002fe2000c101124 */
[----:B------:R-:W-:Y:S05]  /*d840*/  EXIT ;  /* 0x000000000000794d */ /* 0x000fea0003800000 */
.L_x_7342:
[----:B------:R-:W-:-:S06]  /*d850*/  HADD2.F32 R3, -RZ, R5.H0_H0 ;  /* 0x20000005ff037230 */ /* 0x000fcc0000004100 */
[----:B------:R-:W1:Y:S02]  /*d860*/  F2I.S64.TRUNC R2, R3 ;  /* 0x0000000300027311 */ /* 0x000e64000020d900 */
[----:B-1----:R-:W-:Y:S01]  /*d870*/  STG.E.U8 desc[UR36][R16.64], R2 ;  /* 0x0000000210007986 */ /* 0x002fe2000c101124 */
[----:B------:R-:W-:Y:S05]  /*d880*/  EXIT ;  /* 0x000000000000794d */ /* 0x000fea0003800000 */
.L_x_7341:
        /* <DEDUP_REMOVED lines=10> */
.L_x_7345:
[----:B------:R-:W-:-:S06]  /*d930*/  HADD2.F32 R5, -RZ, R5.H0_H0 ;  /* 0x20000005ff057230 */ /* 0x000fcc0000004100 */
[----:B------:R-:W1:Y:S02]  /*d940*/  F2I.FTZ.TRUNC.NTZ R5, R5 ;  /* 0x0000000500057305 */ /* 0x000e64000021f100 */
[----:B-1----:R-:W-:Y:S01]  /*d950*/  STG.E desc[UR36][R16.64], R5 ;  /* 0x0000000510007986 */ /* 0x002fe2000c101924 */
[----:B------:R-:W-:Y:S05]  /*d960*/  EXIT ;  /* 0x000000000000794d */ /* 0x000fea0003800000 */
.L_x_7344:
[----:B------:R-:W-:-:S06]  /*d970*/  HADD2.F32 R5, -RZ, R5.H0_H0 ;  /* 0x20000005ff057230 */ /* 0x000fcc0000004100 */
[----:B------:R-:W1:Y:S02]  /*d980*/  F2I.FTZ.TRUNC.NTZ R5, R5 ;  /* 0x0000000500057305 */ /* 0x000e64000021f100 */
[----:B-1----:R-:W-:Y:S01]  /*d990*/  STG.E.U16 desc[UR36][R16.64], R5 ;  /* 0x0000000510007986 */ /* 0x002fe2000c101524 */
[----:B------:R-:W-:Y:S05]  /*d9a0*/  EXIT ;  /* 0x000000000000794d */ /* 0x000fea0003800000 */
.L_x_7340:
        /* <DEDUP_REMOVED lines=9> */
.L_x_7347:
[----:B------:R-:W-:Y:S01]  /*da40*/  STG.E.U16 desc[UR36][R16.64], R5 ;  /* 0x0000000510007986 */ /* 0x000fe2000c101524 */
[----:B------:R-:W-:Y:S05]  /*da50*/  EXIT ;  /* 0x000000000000794d */ /* 0x000fea0003800000 */
.L_x_7346:
        /* <DEDUP_REMOVED lines=10> */
.L_x_7349:
[----:B------:R-:W-:-:S05]  /*db00*/  HADD2.F32 R0, -RZ, R5.H0_H0 ;  /* 0x20000005ff007230 */ /* 0x000fca0000004100 */
[----:B------:R-:W-:-:S04]  /*db10*/  F2FP.F16.F32.PACK_AB R0, RZ, R0 ;  /* 0x00000000ff00723e */ /* 0x000fc800000000ff */
[----:B------:R-:W-:-:S05]  /*db20*/  PRMT R0, R0, 0x5410, RZ ;  /* 0x0000541000007816 */ /* 0x000fca00000000ff */
[----:B------:R-:W-:Y:S01]  /*db30*/  STG.E desc[UR36][R16.64], R0 ;  /* 0x0000000010007986 */ /* 0x000fe2000c101924 */
[----:B------:R-:W-:Y:S05]  /*db40*/  EXIT ;  /* 0x000000000000794d */ /* 0x000fea0003800000 */
.L_x_7348:
[----:B------:R-:W-:-:S05]  /*db50*/  HADD2.F32 R2, -RZ, R5.H0_H0 ;  /* 0x20000005ff027230 */ /* 0x000fca0000004100 */
[----:B------:R-:W-:-:S06]  /*db60*/  FMUL.FTZ R2, R2, 1 ;  /* 0x3f80000002027820 */ /* 0x000fcc0000410000 */
[----:B------:R-:W1:Y:S02]  /*db70*/  F2F.F64.F32 R2, R2 ;  /* 0x0000000200027310 */ /* 0x000e640000201800 */
[----:B-1----:R-:W-:Y:S01]  /*db80*/  STG.E.64 desc[UR36][R16.64], R2 ;  /* 0x0000000210007986 */ /* 0x002fe2000c101b24 */
[----:B------:R-:W-:Y:S05]  /*db90*/  EXIT ;  /* 0x000000000000794d */ /* 0x000fea0003800000 */
.L_x_7339:
        /* <DEDUP_REMOVED lines=13> */
.L_x_7352:
[----:B------:R-:W-:Y:S01]  /*dc70*/  HADD2.F32 R5, -RZ, R5.H0_H0 ;  /* 0x20000005ff057230 */ /* 0x000fe20000004100 */
[----:B------:R-:W-:-:S04]  /*dc80*/  CS2R R6, SRZ ;  /* 0x0000000000067805 */ /* 0x000fc8000001ff00 */
[----:B------:R-:W-:-:S06]  /*dc90*/  FMUL.FTZ R5, R5, 1 ;  /* 0x3f80000005057820 */ /* 0x000fcc0000410000 */
[----:B------:R-:W1:Y:S02]  /*dca0*/  F2F.F64.F32 R4, R5 ;  /* 0x0000000500047310 */ /* 0x000e640000201800 */
[----:B-1----:R-:W-:Y:S01]  /*dcb0*/  STG.E.128 desc[UR36][R16.64], R4 ;  /* 0x0000000410007986 */ /* 0x002fe2000c101d24 */
[----:B------:R-:W-:Y:S05]  /*dcc0*/  EXIT ;  /* 0x000000000000794d */ /* 0x000fea0003800000 */
.L_x_7351:
        /* <DEDUP_REMOVED lines=21> */
.L_x_7356:
[----:B------:R-:W-:Y:S05]  /*de20*/  BSYNC B0 ;  /* 0x0000000000007941 */ /* 0x000fea0003800000 */
.L_x_7355:
[----:B------:R-:W-:-:S05]  /*de30*/  LOP3.LUT R3, R0, R3, RZ, 0xfc, !PT ;  /* 0x0000000300037212 */ /* 0x000fca00078efcff */
[----:B------:R-:W-:Y:S01]  /*de40*/  STG.E.U8 desc[UR36][R16.64], R3 ;  /* 0x0000000310007986 */ /* 0x000fe2000c101124 */
[----:B------:R-:W-:Y:S05]  /*de50*/  EXIT ;  /* 0x000000000000794d */ /* 0x000fea0003800000 */
.L_x_7354:
        /* <DEDUP_REMOVED lines=13> */
.L_x_7358:
[----:B------:R-:W-:Y:S01]  /*df30*/  IMAD.MOV.U32 R0, RZ, RZ, 0x7f ;  /* 0x0000007fff007424 */ /* 0x000fe200078e00ff */
[----:B------:R-:W-:-:S04]  /*df40*/  ISETP.GT.U32.AND P0, PT, R2, 0x7f800000, PT ;  /* 0x7f8000000200780c */ /* 0x000fc80003f04070 */
[----:B------:R-:W-:-:S09]  /*df50*/  SEL R0, R0, 0x7c, P0 ;  /* 0x0000007c00007807 */ /* 0x000fd20000000000 */
.L_x_7359:
[----:B------:R-:W-:Y:S05]  /*df60*/  BSYNC B0 ;  /* 0x0000000000007941 */ /* 0x000fea0003800000 */
.L_x_7357:
[----:B------:R-:W-:-:S04]  /*df70*/  LOP3.LUT R2, R5, 0x80000000, RZ, 0xc0, !PT ;  /* 0x8000000005027812 */ /* 0x000fc800078ec0ff */
[----:B------:R-:W-:-:S04]  /*df80*/  SHF.R.U32.HI R3, RZ, 0x18, R2 ;  /* 0x00000018ff037819 */ /* 0x000fc80000011602 */
[----:B------:R-:W-:-:S05]  /*df90*/  LOP3.LUT R3, R0, R3, RZ, 0xfc, !PT ;  /* 0x0000000300037212 */ /* 0x000fca00078efcff */
[----:B------:R-:W-:Y:S01]  /*dfa0*/  STG.E.U8 desc[UR36][R16.64], R3 ;  /* 0x0000000310007986 */ /* 0x000fe2000c101124 */
[----:B------:R-:W-:Y:S05]  /*dfb0*/  EXIT ;  /* 0x000000000000794d */ /* 0x000fea0003800000 */
.L_x_7353:
[----:B------:R-:W-:-:S05]  /*dfc0*/  HADD2.F32 R0, -RZ, R5.H0_H0 ;  /* 0x20000005ff007230 */ /* 0x000fca0000004100 */
[----:B------:R-:W-:-:S05]  /*dfd0*/  F2FP.BF16.F32.PACK_AB R0, RZ, R0 ;  /* 0x00000000ff00723e */ /* 0x000fca00000010ff */
[----:B------:R-:W-:Y:S01]  /*dfe0*/  STG.E.U16 desc[UR36][R16.64], R0 ;  /* 0x0000000010007986 */ /* 0x000fe2000c101524 */
[----:B------:R-:W-:Y:S05]  /*dff0*/  EXIT ;  /* 0x000000000000794d */ /* 0x000fea0003800000 */
.L_x_7350:
        /* <DEDUP_REMOVED lines=12> */
.L_x_7362:
        /* <DEDUP_REMOVED lines=17> */
.L_x_7365:
[----:B------:R-:W-:-:S04]  /*e1d0*/  LOP3.LUT R2, R5, 0x80000000, RZ, 0xc0, !PT ;  /* 0x8000000005027812 */ /* 0x000fc800078ec0ff */
[----:B------:R-:W-:-:S04]  /*e1e0*/  SHF.R.U32.HI R3, RZ, 0x18, R2 ;  /* 0x00000018ff037819 */ /* 0x000fc80000011602 */
[----:B------:R-:W-:-:S04]  /*e1f0*/  LOP3.LUT R0, R0, R3, RZ, 0xfc, !PT ;  /* 0x0000000300007212 */ /* 0x000fc800078efcff */
[----:B------:R-:W-:-:S07]  /*e200*/  PRMT R8, R0, 0x7610, R8 ;  /* 0x0000761000087816 */ /* 0x000fce0000000008 */
.L_x_7364:
[----:B------:R-:W-:Y:S05]  /*e210*/  BSYNC B0 ;  /* 0x0000000000007941 */ /* 0x000fea0003800000 */
.L_x_7363:
[----:B------:R-:W-:Y:S01]  /*e220*/  STG.E.U8 desc[UR36][R16.64], R8 ;  /* 0x0000000810007986 */ /* 0x000fe2000c101124 */
[----:B------:R-:W-:Y:S05]  /*e230*/  EXIT ;  /* 0x000000000000794d */ /* 0x000fea0003800000 */
.L_x_7361:
        /* <DEDUP_REMOVED lines=17> */
.L_x_7368:
[----:B------:R-:W-:-:S04]  /*e350*/  LOP3.LUT R2, R5, 0x80000000, RZ, 0xc0, !PT ;  /* 0x8000000005027812 */ /* 0x000fc800078ec0ff */
[----:B------:R-:W-:-:S04]  /*e360*/  SHF.R.U32.HI R3, RZ, 0x18, R2 ;  /* 0x00000018ff037819 */ /* 0x000fc80000011602 */
[----:B------:R-:W-:-:S04]  /*e370*/  LOP3.LUT R0, R0, R3, RZ, 0xfc, !PT ;  /* 0x0000000300007212 */ /* 0x000fc800078efcff */
[----:B------:R-:W-:-:S07]  /*e380*/  PRMT R8, R0, 0x7610, R8 ;  /* 0x0000761000087816 */ /* 0x000fce0000000008 */
.L_x_7367:
[----:B------:R-:W-:Y:S05]  /*e390*/  BSYNC B0 ;  /* 0x0000000000007941 */ /* 0x000fea0003800000 */
.L_x_7366:
[----:B------:R-:W-:Y:S01]  /*e3a0*/  STG.E.U8 desc[UR36][R16.64], R8 ;  /* 0x0000000810007986 */ /* 0x000fe2000c101124 */
[----:B------:R-:W-:Y:S05]  /*e3b0*/  EXIT ;  /* 0x000000000000794d */ /* 0x000fea0003800000 */
.L_x_7360:
        /* <DEDUP_REMOVED lines=22> */
.L_x_7343:
        /* <DEDUP_REMOVED lines=16> */
.L_x_7371:
[----:B------:R-:W-:Y:S05]  /*e620*/  EXIT ;  /* 0x000000000000794d */ /* 0x000fea0003800000 */
.L_x_7370:
[----:B------:R-:W-:-:S06]  /*e630*/  HADD2.F32 R2, -RZ, R5.H0_H0 ;  /* 0x20000005ff027230 */ /* 0x000fcc0000004100 */
[----:B------:R-:W1:Y:S02]  /*e640*/  F2I.U64.TRUNC R2, R2 ;  /* 0x0000000200027311 */ /* 0x000e64000020d800 */
[----:B-1----:R-:W-:Y:S01]  /*e650*/  STG.E.64 desc[UR36][R16.64], R2 ;  /* 0x0000000210007986 */ /* 0x002fe2000c101b24 */
[----:B------:R-:W-:Y:S05]  /*e660*/  EXIT ;  /* 0x000000000000794d */ /* 0x000fea0003800000 */
.L_x_7369:
[----:B------:R-:W-:-:S06]  /*e670*/  HADD2.F32 R5, -RZ, R5.H0_H0 ;  /* 0x20000005ff057230 */ /* 0x000fcc0000004100 */
[----:B------:R-:W1:Y:S02]  /*e680*/  F2I.FTZ.U32.TRUNC.NTZ R5, R5 ;  /* 0x0000000500057305 */ /* 0x000e64000021f000 */
[----:B-1----:R-:W-:Y:S01]  /*e690*/  STG.E desc[UR36][R16.64], R5 ;  /* 0x0000000510007986 */ /* 0x002fe2000c101924 */
[----:B------:R-:W-:Y:S05]  /*e6a0*/  EXIT ;  /* 0x000000000000794d */ /* 0x000fea0003800000 */
.L_x_7372:
        /* <DEDUP_REMOVED lines=13> */
.L_x_37797:


//--------------------- .text._ZN2at6native27unrolled_elementwise_kernelINS0_13AUnaryFunctorIN3c104HalfES4_S4_ZZZNS0_15binary_internal21div_floor_kernel_cudaERNS_18TensorIteratorBaseEENKUlvE1_clEvENKUlvE1_clEvEUlS4_S4_E_EESt5arrayIPcLm2EELi4E23TrivialOffsetCalculatorILi1EjESG_NS0_6memory12LoadWithCastILi1EEENSH_13StoreWithCastILi1EEEEEviT_T0_T2_T3_T4_T5_ --------------------------
	.section	.text._ZN2at6native27unrolled_elementwise_kernelINS0_13AUnaryFunctorIN3c104HalfES4_S4_ZZZNS0_15binary_internal21div_floor_kernel_cudaERNS_18TensorIteratorBaseEENKUlvE1_clEvENKUlvE1_clEvEUlS4_S4_E_EESt5arrayIPcLm2EELi4E23TrivialOffsetCalculatorILi1EjESG_NS0_6memory12LoadWithCastILi1EEENSH_13StoreWithCastILi1EEEEEviT_T0_T2_T3_T4_T5_,"ax",@progbits
	.align	128
        .global         _ZN2at6native27unrolled_elementwise_kernelINS0_13AUnaryFunctorIN3c104HalfES4_S4_ZZZNS0_15binary_internal21div_floor_kernel_cudaERNS_18TensorIteratorBaseEENKUlvE1_clEvENKUlvE1_clEvEUlS4_S4_E_EESt5arrayIPcLm2EELi4E23TrivialOffsetCalculatorILi1EjESG_NS0_6memory12LoadWithCastILi1EEENSH_13StoreWithCastILi1EEEEEviT_T0_T2_T3_T4_T5_
        .type           _ZN2at6native27unrolled_elementwise_kernelINS0_13AUnaryFunctorIN3c104HalfES4_S4_ZZZNS0_15binary_internal21div_floor_kernel_cudaERNS_18TensorIteratorBaseEENKUlvE1_clEvENKUlvE1_clEvEUlS4_S4_E_EESt5arrayIPcLm2EELi4E23TrivialOffsetCalculatorILi1EjESG_NS0_6memory12LoadWithCastILi1EEENSH_13StoreWithCastILi1EEEEEviT_T0_T2_T3_T4_T5_,@function
        .size           _ZN2at6native27unrolled_elementwise_kernelINS0_13AUnaryFunctorIN3c104HalfES4_S4_ZZZNS0_15binary_internal21div_floor_kernel_cudaERNS_18TensorIteratorBaseEENKUlvE1_clEvENKUlvE1_clEvEUlS4_S4_E_EESt5arrayIPcLm2EELi4E23TrivialOffsetCalculatorILi1EjESG_NS0_6memory12LoadWithCastILi1EEENSH_13StoreWithCastILi1EEEEEviT_T0_T2_T3_T4_T5_,(.L_x_37798 - _ZN2at6native27unrolled_elementwise_kernelINS0_13AUnaryFunctorIN3c104HalfES4_S4_ZZZNS0_15binary_internal21div_floor_kernel_cudaERNS_18TensorIteratorBaseEENKUlvE1_clEvENKUlvE1_clEvEUlS4_S4_E_EESt5arrayIPcLm2EELi4E23TrivialOffsetCalculatorILi1EjESG_NS0_6memory12LoadWithCastILi1EEENSH_13StoreWithCastILi1EEEEEviT_T0_T2_T3_T4_T5_)
        .other          _ZN2at6native27unrolled_elementwise_kernelINS0_13AUnaryFunctorIN3c104HalfES4_S4_ZZZNS0_15binary_internal21div_floor_kernel_cudaERNS_18TensorIteratorBaseEENKUlvE1_clEvENKUlvE1_clEvEUlS4_S4_E_EESt5arrayIPcLm2EELi4E23TrivialOffsetCalculatorILi1EjESG_NS0_6memory12LoadWithCastILi1EEENSH_13StoreWithCastILi1EEEEEviT_T0_T2_T3_T4_T5_,@"STO_CUDA_ENTRY STV_DEFAULT"
_ZN2at6native27unrolled_elementwise_kernelINS0_13AUnaryFunctorIN3c104HalfES4_S4_ZZZNS0_15binary_internal21div_floor_kernel_cudaERNS_18TensorIteratorBaseEENKUlvE1_clEvENKUlvE1_clEvEUlS4_S4_E_EESt5arrayIPcLm2EELi4E23TrivialOffsetCalculatorILi1EjESG_NS0_6memory12LoadWithCastILi1EEENSH_13StoreWithCastILi1EEEEEviT_T0_T2_T3_T4_T5_:
.text._ZN2at6native27unrolled_elementwise_kernelINS0_13AUnaryFunctorIN3c104HalfES4_S4_ZZZNS0_15binary_internal21div_floor_kernel_cudaERNS_18TensorIteratorBaseEENKUlvE1_clEvENKUlvE1_clEvEUlS4_S4_E_EESt5arrayIPcLm2EELi4E23TrivialOffsetCalculatorILi1EjESG_NS0_6memory12LoadWithCastILi1EEENSH_13StoreWithCastILi1EEEEEviT_T0_T2_T3_T4_T5_:
        /* <DEDUP_REMOVED lines=36> */
.L_x_7378:
[----:B------:R-:W2:Y:S02]  /*0240*/  LDG.E.U8 R2, desc[UR36][R2.64] ;  /* 0x0000002402027981 */ /* 0x000ea4000c1e1100 */
[----:B--2---:R-:W-:-:S04]  /*0250*/  I2FP.F32.U32 R0, R2 ;  /* 0x0000000200007245 */ /* 0x004fc80000201000 */
[----:B------:R-:W-:-:S04]  /*0260*/  F2FP.F16.F32.PACK_AB R0, RZ, R0 ;  /* 0x00000000ff00723e */ /* 0x000fc800000000ff */
[----:B------:R-:W-:Y:S01]  /*0270*/  PRMT R23, R0, 0x7610, R23 ;  /* 0x0000761000177816 */ /* 0x000fe20000000017 */
[----:B------:R-:W-:Y:S06]  /*0280*/  BRA `(.L_x_7380) ;  /* 0x0000000c00bc7947 */ /* 0x000fec0003800000 */
.L_x_7377:
        /* <DEDUP_REMOVED lines=11> */
.L_x_7382:
[----:B------:R-:W2:Y:S02]  /*0340*/  LDG.E R2, desc[UR36][R2.64] ;  /* 0x0000002402027981 */ /* 0x000ea4000c1e1900 */
[----:B--2---:R-:W-:-:S04]  /*0350*/  I2FP.F32.S32 R0, R2 ;  /* 0x0000000200007245 */ /* 0x004fc80000201400 */
[----:B------:R-:W-:-:S04]  /*0360*/  F2FP.F16.F32.PACK_AB R0, RZ, R0 ;  /* 0x00000000ff00723e */ /* 0x000fc800000000ff */
[----:B------:R-:W-:Y:S01]  /*0370*/  PRMT R23, R0, 0x7610, R23 ;  /* 0x0000761000177816 */ /* 0x000fe20000000017 */
[----:B------:R-:W-:Y:S06]  /*0380*/  BRA `(.L_x_7380) ;  /* 0x0000000c007c7947 */ /* 0x000fec0003800000 */
.L_x_7381:
[----:B------:R-:W2:Y:S02]  /*0390*/  LDG.E.U16 R2, desc[UR36][R2.64] ;  /* 0x0000002402027981 */ /* 0x000ea4000c1e1500 */
[----:B--2---:R-:W0:Y:S02]  /*03a0*/  I2F.S16 R0, R2 ;  /* 0x0000000200007306 */ /* 0x004e240000101400 */
[----:B0-----:R-:W-:-:S04]  /*03b0*/  F2FP.F16.F32.PACK_AB R0, RZ, R0 ;  /* 0x00000000ff00723e */ /* 0x001fc800000000ff */
[----:B------:R-:W-:Y:S01]  /*03c0*/  PRMT R23, R0, 0x7610, R23 ;  /* 0x0000761000177816 */ /* 0x000fe20000000017 */
[----:B------:R-:W-:Y:S06]  /*03d0*/  BRA `(.L_x_7380) ;  /* 0x0000000c00687947 */ /* 0x000fec0003800000 */
.L_x_7376:
        /* <DEDUP_REMOVED lines=9> */
.L_x_7384:
[----:B------:R1:W5:Y:S01]  /*0470*/  LDG.E.U16 R23, desc[UR36][R2.64] ;  /* 0x0000002402177981 */ /* 0x000362000c1e1500 */
[----:B------:R-:W-:Y:S05]  /*0480*/  BRA `(.L_x_7380) ;  /* 0x0000000c003c7947 */ /* 0x000fea0003800000 */
.L_x_7383:
        /* <DEDUP_REMOVED lines=9> */
.L_x_7386:
[----:B------:R0:W5:Y:S01]  /*0520*/  LDG.E.U16 R23, desc[UR36][R2.64] ;  /* 0x0000002402177981 */ /* 0x000162000c1e1500 */
[----:B------:R-:W-:Y:S05]  /*0530*/  BRA `(.L_x_7380) ;  /* 0x0000000c00107947 */ /* 0x000fea0003800000 */
.L_x_7385:
        /* <DEDUP_REMOVED lines=9> */
.L_x_7375:
        /* <DEDUP_REMOVED lines=14> */
.L_x_7389:
        /* <DEDUP_REMOVED lines=9> */
.L_x_7388:
        /* <DEDUP_REMOVED lines=28> */
.L_x_7391:
        /* <DEDUP_REMOVED lines=15> */
.L_x_7390:
[----:B------:R-:W2:Y:S02]  /*09f0*/  LDG.E.U16 R0, desc[UR36][R2.64] ;  /* 0x0000002402007981 */ /* 0x000ea4000c1e1500 */
[----:B--2---:R-:W-:-:S05]  /*0a00*/  IMAD.U32 R0, R0, 0x10000, RZ ;  /* 0x0001000000007824 */ /* 0x004fca00078e00ff */
[----:B------:R-:W-:-:S04]  /*0a10*/  F2FP.F16.F32.PACK_AB R0, RZ, R0 ;  /* 0x00000000ff00723e */ /* 0x000fc800000000ff */
[----:B------:R-:W-:Y:S01]  /*0a20*/  PRMT R23, R0, 0x7610, R23 ;  /* 0x0000761000177816 */ /* 0x000fe20000000017 */
[----:B------:R-:W-:Y:S06]  /*0a30*/  BRA `(.L_x_7380) ;  /* 0x0000000400d07947 */ /* 0x000fec0003800000 */
.L_x_7387:
        /* <DEDUP_REMOVED lines=13> */
.L_x_7394:
        /* <DEDUP_REMOVED lines=21> */
.L_x_7398:
[----:B------:R-:W-:Y:S05]  /*0c60*/  BSYNC B1 ;  /* 0x0000000000017941 */ /* 0x000fea0003800000 */
.L_x_7397:
[----:B------:R-:W-:Y:S01]  /*0c70*/  LEA R3, R0, 0x3b800000, 0x17 ;  /* 0x3b80000000037811 */ /* 0x000fe200078eb8ff */
[----:B------:R-:W-:-:S05]  /*0c80*/  IMAD.SHL.U32 R0, R2, 0x100000, RZ ;  /* 0x0010000002007824 */ /* 0x000fca00078e00ff */
[----:B------:R-:W-:-:S07]  /*0c90*/  LOP3.LUT R0, R3, R0, R4, 0xfe, !PT ;  /* 0x0000000003007212 */ /* 0x000fce00078efe04 */
.L_x_7396:
[----:B------:R-:W-:Y:S05]  /*0ca0*/  BSYNC B0 ;  /* 0x0000000000007941 */ /* 0x000fea0003800000 */
.L_x_7395:
[----:B------:R-:W-:-:S04]  /*0cb0*/  F2FP.F16.F32.PACK_AB R0, RZ, R0 ;  /* 0x00000000ff00723e */ /* 0x000fc800000000ff */
[----:B------:R-:W-:Y:S01]  /*0cc0*/  PRMT R23, R0, 0x7610, R23 ;  /* 0x0000761000177816 */ /* 0x000fe20000000017 */
[----:B------:R-:W-:Y:S06]  /*0cd0*/  BRA `(.L_x_7380) ;  /* 0x0000000400287947 */ /* 0x000fec0003800000 */
.L_x_7393:
        /* <DEDUP_REMOVED lines=21> */
.L_x_7402:
[----:B------:R-:W-:Y:S05]  /*0e30*/  BSYNC B1 ;  /* 0x0000000000017941 */ /* 0x000fea0003800000 */
.L_x_7401:
[----:B------:R-:W-:Y:S01]  /*0e40*/  LEA R3, R0, 0x37800000, 0x17 ;  /* 0x3780000000037811 */ /* 0x000fe200078eb8ff */
[----:B------:R-:W-:-:S05]  /*0e50*/  IMAD.SHL.U32 R0, R2, 0x200000, RZ ;  /* 0x0020000002007824 */ /* 0x000fca00078e00ff */
[----:B------:R-:W-:-:S07]  /*0e60*/  LOP3.LUT R0, R3, R0, R4, 0xfe, !PT ;  /* 0x0000000003007212 */ /* 0x000fce00078efe04 */
.L_x_7400:
[----:B------:R-:W-:Y:S05]  /*0e70*/  BSYNC B0 ;  /* 0x0000000000007941 */ /* 0x000fea0003800000 */
.L_x_7399:
[----:B------:R-:W-:-:S04]  /*0e80*/  F2FP.F16.F32.PACK_AB R0, RZ, R0 ;  /* 0x00000000ff00723e */ /* 0x000fc800000000ff */
[----:B------:R-:W-:Y:S01]  /*0e90*/  PRMT R23, R0, 0x7610, R23 ;  /* 0x0000761000177816 */ /* 0x000fe20000000017 */
[----:B------:R-:W-:Y:S06]  /*0ea0*/  BRA `(.L_x_7380) ;  /* 0x0000000000b47947 */ /* 0x000fec0003800000 */
.L_x_7392:
        /* <DEDUP_REMOVED lines=14> */
.L_x_7406:
[----:B------:R-:W-:Y:S05]  /*0f90*/  BSYNC B0 ;  /* 0x0000000000007941 */ /* 0x000fea0003800000 */
.L_x_7405:
[----:B------:R-:W-:-:S04]  /*0fa0*/  F2FP.F16.F32.PACK_AB R0, RZ, R0 ;  /* 0x00000000ff00723e */ /* 0x000fc800000000ff */
[----:B------:R-:W-:Y:S01]  /*0fb0*/  PRMT R23, R0, 0x7610, R23 ;  /* 0x0000761000177816 */ /* 0x000fe20000000017 */
[----:B------:R-:W-:Y:S06]  /*0fc0*/  BRA `(.L_x_7380) ;  /* 0x00000000006c7947 */ /* 0x000fec0003800000 */
.L_x_7379:
        /* <DEDUP_REMOVED lines=16> */
.L_x_7407:
[----:B------:R-:W-:Y:S01]  /*10d0*/  PRMT R23, RZ, 0x7610, R23 ;  /* 0x00007610ff177816 */ /* 0x000fe20000000017 */
[----:B------:R-:W-:Y:S06]  /*10e0*/  BRA `(.L_x_7380) ;  /* 0x0000000000247947 */ /* 0x000fec0003800000 */
.L_x_7404:
[----:B------:R-:W2:Y:S02]  /*10f0*/  LDG.E.64 R2, desc[UR36][R2.64] ;  /* 0x0000002402027981 */ /* 0x000ea4000c1e1b00 */
[----:B--2---:R-:W0:Y:S02]  /*1100*/  I2F.U64 R0, R2 ;  /* 0x0000000200007312 */ /* 0x004e240000301000 */
[----:B0-----:R-:W-:-:S04]  /*1110*/  F2FP.F16.F32.PACK_AB R0, RZ, R0 ;  /* 0x00000000ff00723e */ /* 0x001fc800000000ff */
[----:B------:R-:W-:Y:S01]  /*1120*/  PRMT R23, R0, 0x7610, R23 ;  /* 0x0000761000177816 */ /* 0x000fe20000000017 */
[----:B------:R-:W-:Y:S06]  /*1130*/  BRA `(.L_x_7380) ;  /* 0x0000000000107947 */ /* 0x000fec0003800000 */
.L_x_7403:
[----:B------:R-:W2:Y:S02]  /*1140*/  LDG.E R2, desc[UR36][R2.64] ;  /* 0x0000002402027981 */ /* 0x000ea4000c1e1900 */
[----:B--2---:R-:W-:-:S04]  /*1150*/  I2FP.F32.U32 R0, R2 ;  /* 0x0000000200007245 */ /* 0x004fc80000201000 */
[----:B------:R-:W-:-:S04]  /*1160*/  F2FP.F16.F32.PACK_AB R0, RZ, R0 ;  /* 0x00000000ff00723e */ /* 0x000fc800000000ff */
[----:B------:R-:W-:-:S07]  /*1170*/  PRMT R23, R0, 0x7610, R23 ;  /* 0x0000761000177816 */ /* 0x000fce0000000017 */
.L_x_7380:
[----:B------:R-:W-:-:S07]  /*1180*/  VIADD R17, R17, 0x80 ;  /* 0x0000008011117836 */ /* 0x000fce0000000000 */
.L_x_7374:
[----:B------:R-:W-:Y:S05]  /*1190*/  BSYNC B6 ;  /* 0x0000000000067941 */ /* 0x000fea0003800000 */
.L_x_7373:
        /* <DEDUP_REMOVED lines=26> */
.L_x_7413:
[----:B------:R-:W2:Y:S02]  /*1340*/  LDG.E.U8 R2, desc[UR36][R2.64] ;  /* 0x0000002402027981 */ /* 0x000ea4000c1e1100 */
[----:B--2---:R-:W-:-:S04]  /*1350*/  I2FP.F32.U32 R0, R2 ;  /* 0x0000000200007245 */ /* 0x004fc80000201000 */
[----:B------:R-:W-:-:S04]  /*1360*/  F2FP.F16.F32.PACK_AB R0, RZ, R0 ;  /* 0x00000000ff00723e */ /* 0x000fc800000000ff */
[----:B------:R-:W-:Y:S01]  /*1370*/  PRMT R19, R0, 0x7610, R19 ;  /* 0x0000761000137816 */ /* 0x000fe20000000013 */
[----:B------:R-:W-:Y:S06]  /*1380*/  BRA `(.L_x_7415) ;  /* 0x0000000c00bc7947 */ /* 0x000fec0003800000 */
.L_x_7412:
        /* <DEDUP_REMOVED lines=11> */
.L_x_7417:
[----:B------:R-:W2:Y:S02]  /*1440*/  LDG.E R2, desc[UR36][R2.64] ;  /* 0x0000002402027981 */ /* 0x000ea4000c1e1900 */
[----:B--2---:R-:W-:-:S04]  /*1450*/  I2FP.F32.S32 R0, R2 ;  /* 0x0000000200007245 */ /* 0x004fc80000201400 */
[----:B------:R-:W-:-:S04]  /*1460*/  F2FP.F16.F32.PACK_AB R0, RZ, R0 ;  /* 0x00000000ff00723e */ /* 0x000fc800000000ff */
[----:B------:R-:W-:Y:S01]  /*1470*/  PRMT R19, R0, 0x7610, R19 ;  /* 0x0000761000137816 */ /* 0x000fe20000000013 */
[----:B------:R-:W-:Y:S06]  /*1480*/  BRA `(.L_x_7415) ;  /* 0x0000000c007c7947 */ /* 0x000fec0003800000 */
.L_x_7416:
[----:B------:R-:W2:Y:S02]  /*1490*/  LDG.E.U16 R2, desc[UR36][R2.64] ;  /* 0x0000002402027981 */ /* 0x000ea4000c1e1500 */
[----:B--2---:R-:W0:Y:S02]  /*14a0*/  I2F.S16 R0, R2 ;  /* 0x0000000200007306 */ /* 0x004e240000101400 */
[----:B0-----:R-:W-:-:S04]  /*14b0*/  F2FP.F16.F32.PACK_AB R0, RZ, R0 ;  /* 0x00000000ff00723e */ /* 0x001fc800000000ff */
[----:B------:R-:W-:Y:S01]  /*14c0*/  PRMT R19, R0, 0x7610, R19 ;  /* 0x0000761000137816 */ /* 0x000fe20000000013 */
[----:B------:R-:W-:Y:S06]  /*14d0*/  BRA `(.L_x_7415) ;  /* 0x0000000c00687947 */ /* 0x000fec0003800000 */
.L_x_7411:
        /* <DEDUP_REMOVED lines=9> */
.L_x_7419:
[----:B------:R0:W5:Y:S01]  /*1570*/  LDG.E.U16 R19, desc[UR36][R2.64] ;  /* 0x0000002402137981 */ /* 0x000162000c1e1500 */
[----:B------:R-:W-:Y:S05]  /*1580*/  BRA `(.L_x_7415) ;  /* 0x0000000c003c7947 */ /* 0x000fea0003800000 */
.L_x_7418:
        /* <DEDUP_REMOVED lines=9> */
.L_x_7421:
[----:B------:R1:W5:Y:S01]  /*1620*/  LDG.E.U16 R19, desc[UR36][R2.64] ;  /* 0x0000002402137981 */ /* 0x000362000c1e1500 */
[----:B------:R-:W-:Y:S05]  /*1630*/  BRA `(.L_x_7415) ;  /* 0x0000000c00107947 */ /* 0x000fea0003800000 */
.L_x_7420:
        /* <DEDUP_REMOVED lines=9> */
.L_x_7410:
        /* <DEDUP_REMOVED lines=14> */
.L_x_7424:
        /* <DEDUP_REMOVED lines=9> */
.L_x_7423:
        /* <DEDUP_REMOVED lines=28> */
.L_x_7426:
        /* <DEDUP_REMOVED lines=15> */
.L_x_7425:
[----:B------:R-:W2:Y:S02]  /*1af0*/  LDG.E.U16 R0, desc[UR36][R2.64] ;  /* 0x0000002402007981 */ /* 0x000ea4000c1e1500 */
[----:B--2---:R-:W-:-:S05]  /*1b00*/  IMAD.U32 R0, R0, 0x10000, RZ ;  /* 0x0001000000007824 */ /* 0x004fca00078e00ff */
[----:B------:R-:W-:-:S04]  /*1b10*/  F2FP.F16.F32.PACK_AB R0, RZ, R0 ;  /* 0x00000000ff00723e */ /* 0x000fc800000000ff */
[----:B------:R-:W-:Y:S01]  /*1b20*/  PRMT R19, R0, 0x7610, R19 ;  /* 0x0000761000137816 */ /* 0x000fe20000000013 */
[----:B------:R-:W-:Y:S06]  /*1b30*/  BRA `(.L_x_7415) ;  /* 0x0000000400d07947 */ /* 0x000fec0003800000 */
.L_x_7422:
        /* <DEDUP_REMOVED lines=13> */
.L_x_7429:
        /* <DEDUP_REMOVED lines=21> */
.L_x_7433:
[----:B------:R-:W-:Y:S05]  /*1d60*/  BSYNC B1 ;  /* 0x0000000000017941 */ /* 0x000fea0003800000 */
.L_x_7432:
[----:B------:R-:W-:Y:S01]  /*1d70*/  LEA R3, R0, 0x3b800000, 0x17 ;  /* 0x3b80000000037811 */ /* 0x000fe200078eb8ff */
[----:B------:R-:W-:-:S05]  /*1d80*/  IMAD.SHL.U32 R0, R2, 0x100000, RZ ;  /* 0x0010000002007824 */ /* 0x000fca00078e00ff */
[----:B------:R-:W-:-:S07]  /*1d90*/  LOP3.LUT R0, R3, R0, R4, 0xfe, !PT ;  /* 0x0000000003007212 */ /* 0x000fce00078efe04 */
.L_x_7431:
[----:B------:R-:W-:Y:S05]  /*1da0*/  BSYNC B0 ;  /* 0x0000000000007941 */ /* 0x000fea0003800000 */
.L_x_7430:
[----:B------:R-:W-:-:S04]  /*1db0*/  F2FP.F16.F32.PACK_AB R0, RZ, R0 ;  /* 0x00000000ff00723e */ /* 0x000fc800000000ff */
[----:B------:R-:W-:Y:S01]  /*1dc0*/  PRMT R19, R0, 0x7610, R19 ;  /* 0x0000761000137816 */ /* 0x000fe20000000013 */
[----:B------:R-:W-:Y:S06]  /*1dd0*/  BRA `(.L_x_7415) ;  /* 0x0000000400287947 */ /* 0x000fec0003800000 */
.L_x_7428:
        /* <DEDUP_REMOVED lines=21> */
.L_x_7437:
[----:B------:R-:W-:Y:S05]  /*1f30*/  BSYNC B1 ;  /* 0x0000000000017941 */ /* 0x000fea0003800000 */
.L_x_7436:
[----:B------:R-:W-:Y:S01]  /*1f40*/  LEA R3, R0, 0x37800000, 0x17 ;  /* 0x3780000000037811 */ /* 0x000fe200078eb8ff */
[----:B------:R-:W-:-:S05]  /*1f50*/  IMAD.SHL.U32 R0, R2, 0x200000, RZ ;  /* 0x0020000002007824 */ /* 0x000fca00078e00ff */
[----:B------:R-:W-:-:S07]  /*1f60*/  LOP3.LUT R0, R3, R0, R4, 0xfe, !PT ;  /* 0x0000000003007212 */ /* 0x000fce00078efe04 */
.L_x_7435:
[----:B------:R-:W-:Y:S05]  /*1f70*/  BSYNC B0 ;  /* 0x0000000000007941 */ /* 0x000fea0003800000 */
.L_x_7434:
[----:B------:R-:W-:-:S04]  /*1f80*/  F2FP.F16.F32.PACK_AB R0, RZ, R0 ;  /* 0x00000000ff00723e */ /* 0x000fc800000000ff */
[----:B------:R-:W-:Y:S01]  /*1f90*/  PRMT R19, R0, 0x7610, R19 ;  /* 0x0000761000137816 */ /* 0x000fe20000000013 */
[----:B------:R-:W-:Y:S06]  /*1fa0*/  BRA `(.L_x_7415) ;  /* 0x0000000000b47947 */ /* 0x000fec0003800000 */
.L_x_7427:
        /* <DEDUP_REMOVED lines=14> */
.L_x_7441:
[----:B------:R-:W-:Y:S05]  /*2090*/  BSYNC B0 ;  /* 0x0000000000007941 */ /* 0x000fea0003800000 */
.L_x_7440:
[----:B------:R-:W-:-:S04]  /*20a0*/  F2FP.F16.F32.PACK_AB R0, RZ, R0 ;  /* 0x00000000ff00723e */ /* 0x000fc800000000ff */
[----:B------:R-:W-:Y:S01]  /*20b0*/  PRMT R19, R0, 0x7610, R19 ;  /* 0x0000761000137816 */ /* 0x000fe20000000013 */
[----:B------:R-:W-:Y:S06]  /*20c0*/  BRA `(.L_x_7415) ;  /* 0x00000000006c7947 */ /* 0x000fec0003800000 */
.L_x_7414:
        /* <DEDUP_REMOVED lines=16> */
.L_x_7442:
[----:B------:R-:W-:Y:S01]  /*21d0*/  PRMT R19, RZ, 0x7610, R19 ;  /* 0x00007610ff137816 */ /* 0x000fe20000000013 */
[----:B------:R-:W-:Y:S06]  /*21e0*/  BRA `(.L_x_7415) ;  /* 0x0000000000247947 */ /* 0x000fec0003800000 */
.L_x_7439:
[----:B------:R-:W2:Y:S02]  /*21f0*/  LDG.E.64 R2, desc[UR36][R2.64] ;  /* 0x0000002402027981 */ /* 0x000ea4000c1e1b00 */
[----:B--2---:R-:W0:Y:S02]  /*2200*/  I2F.U64 R0, R2 ;  /* 0x0000000200007312 */ /* 0x004e240000301000 */
[----:B0-----:R-:W-:-:S04]  /*2210*/  F2FP.F16.F32.PACK_AB R0, RZ, R0 ;  /* 0x00000000ff00723e */ /* 0x001fc800000000ff */
[----:B------:R-:W-:Y:S01]  /*2220*/  PRMT R19, R0, 0x7610, R19 ;  /* 0x0000761000137816 */ /* 0x000fe20000000013 */
[----:B------:R-:W-:Y:S06]  /*2230*/  BRA `(.L_x_7415) ;  /* 0x0000000000107947 */ /* 0x000fec0003800000 */
.L_x_7438:
[----:B------:R-:W2:Y:S02]  /*2240*/  LDG.E R2, desc[UR36][R2.64] ;  /* 0x0000002402027981 */ /* 0x000ea4000c1e1900 */
[----:B--2---:R-:W-:-:S04]  /*2250*/  I2FP.F32.U32 R0, R2 ;  /* 0x0000000200007245 */ /* 0x004fc80000201000 */
[----:B------:R-:W-:-:S04]  /*2260*/  F2FP.F16.F32.PACK_AB R0, RZ, R0 ;  /* 0x00000000ff00723e */ /* 0x000fc800000000ff */
[----:B------:R-:W-:-:S07]  /*2270*/  PRMT R19, R0, 0x7610, R19 ;  /* 0x0000761000137816 */ /* 0x000fce0000000013 */
.L_x_7415:
[----:B------:R-:W-:-:S07]  /*2280*/  VIADD R17, R17, 0x80 ;  /* 0x0000008011117836 */ /* 0x000fce0000000000 */
.L_x_7409:
[----:B------:R-:W-:Y:S05]  /*2290*/  BSYNC B6 ;  /* 0x0000000000067941 */ /* 0x000fea0003800000 */
.L_x_7408:
        /* <DEDUP_REMOVED lines=28> */
.L_x_7448:
[----:B------:R-:W2:Y:S02]  /*2460*/  LDG.E.U8 R2, desc[UR36][R2.64] ;  /* 0x0000002402027981 */ /* 0x000ea4000c1e1100 */
[----:B--2---:R-:W-:-:S04]  /*2470*/  I2FP.F32.U32 R0, R2 ;  /* 0x0000000200007245 */ /* 0x004fc80000201000 */
[----:B------:R-:W-:-:S04]  /*2480*/  F2FP.F16.F32.PACK_AB R0, RZ, R0 ;  /* 0x00000000ff00723e */ /* 0x000fc800000000ff */
[----:B------:R-:W-:Y:S01]  /*2490*/  PRMT R26, R0, 0x7610, R26 ;  /* 0x00007610001a7816 */ /* 0x000fe2000000001a */
[----:B------:R-:W-:Y:S06]  /*24a0*/  BRA `(.L_x_7450) ;  /* 0x0000000c00bc7947 */ /* 0x000fec0003800000 */
.L_x_7447:
        /* <DEDUP_REMOVED lines=11> */
.L_x_7452:
[----:B------:R-:W2:Y:S02]  /*2560*/  LDG.E R2, desc[UR36][R2.64] ;  /* 0x0000002402027981 */ /* 0x000ea4000c1e1900 */
[----:B--2---:R-:W-:-:S04]  /*2570*/  I2FP.F32.S32 R0, R2 ;  /* 0x0000000200007245 */ /* 0x004fc80000201400 */
[----:B------:R-:W-:-:S04]  /*2580*/  F2FP.F16.F32.PACK_AB R0, RZ, R0 ;  /* 0x00000000ff00723e */ /* 0x000fc800000000ff */
[----:B------:R-:W-:Y:S01]  /*2590*/  PRMT R26, R0, 0x7610, R26 ;  /* 0x00007610001a7816 */ /* 0x000fe2000000001a */
[----:B------:R-:W-:Y:S06]  /*25a0*/  BRA `(.L_x_7450) ;  /* 0x0000000c007c7947 */ /* 0x000fec0003800000 */
.L_x_7451:
[----:B------:R-:W2:Y:S02]  /*25b0*/  LDG.E.U16 R2, desc[UR36][R2.64] ;  /* 0x0000002402027981 */ /* 0x000ea4000c1e1500 */
[----:B--2---:R-:W0:Y:S02]  /*25c0*/  I2F.S16 R0, R2 ;  /* 0x0000000200007306 */ /* 0x004e240000101400 */
[----:B0-----:R-:W-:-:S04]  /*25d0*/  F2FP.F16.F32.PACK_AB R0, RZ, R0 ;  /* 0x00000000ff00723e */ /* 0x001fc800000000ff */
[----:B------:R-:W-:Y:S01]  /*25e0*/  PRMT R26, R0, 0x7610, R26 ;  /* 0x00007610001a7816 */ /* 0x000fe2000000001a */
[----:B------:R-:W-:Y:S06]  /*25f0*/  BRA `(.L_x_7450) ;  /* 0x0000000c00687947 */ /* 0x000fec0003800000 */
.L_x_7446:
        /* <DEDUP_REMOVED lines=9> */
.L_x_7454:
[----:B------:R0:W5:Y:S01]  /*2690*/  LDG.E.U16 R26, desc[UR36][R2.64] ;  /* 0x00000024021a7981 */ /* 0x000162000c1e1500 */
[----:B------:R-:W-:Y:S05]  /*26a0*/  BRA `(.L_x_7450) ;  /* 0x0000000c003c7947 */ /* 0x000fea0003800000 */
.L_x_7453:
        /* <DEDUP_REMOVED lines=9> */
.L_x_7456:
[----:B------:R1:W5:Y:S01]  /*2740*/  LDG.E.U16 R26, desc[UR36][R2.64] ;  /* 0x00000024021a7981 */ /* 0x000362000c1e1500 */
[----:B------:R-:W-:Y:S05]  /*2750*/  BRA `(.L_x_7450) ;  /* 0x0000000c00107947 */ /* 0x000fea0003800000 */
.L_x_7455:
        /* <DEDUP_REMOVED lines=9> */
.L_x_7445:
        /* <DEDUP_REMOVED lines=14> */
.L_x_7459:
        /* <DEDUP_REMOVED lines=9> */
.L_x_7458:
        /* <DEDUP_REMOVED lines=28> */
.L_x_7461:
        /* <DEDUP_REMOVED lines=15> */
.L_x_7460:
[----:B------:R-:W2:Y:S02]  /*2c10*/  LDG.E.U16 R0, desc[UR36][R2.64] ;  /* 0x0000002402007981 */ /* 0x000ea4000c1e1500 */
[----:B--2---:R-:W-:-:S05]  /*2c20*/  IMAD.U32 R0, R0, 0x10000, RZ ;  /* 0x0001000000007824 */ /* 0x004fca00078e00ff */
[----:B------:R-:W-:-:S04]  /*2c30*/  F2FP.F16.F32.PACK_AB R0, RZ, R0 ;  /* 0x00000000ff00723e */ /* 0x000fc800000000ff */
[----:B------:R-:W-:Y:S01]  /*2c40*/  PRMT R26, R0, 0x7610, R26 ;  /* 0x00007610001a7816 */ /* 0x000fe2000000001a */
[----:B------:R-:W-:Y:S06]  /*2c50*/  BRA `(.L_x_7450) ;  /* 0x0000000400d07947 */ /* 0x000fec0003800000 */
.L_x_7457:
        /* <DEDUP_REMOVED lines=13> */
.L_x_7464:
        /* <DEDUP_REMOVED lines=21> */
.L_x_7468:
[----:B------:R-:W-:Y:S05]  /*2e80*/  BSYNC B1 ;  /* 0x0000000000017941 */ /* 0x000fea0003800000 */
.L_x_7467:
[----:B------:R-:W-:Y:S01]  /*2e90*/  LEA R3, R0, 0x3b800000, 0x17 ;  /* 0x3b80000000037811 */ /* 0x000fe200078eb8ff */
[----:B------:R-:W-:-:S05]  /*2ea0*/  IMAD.SHL.U32 R0, R2, 0x100000, RZ ;  /* 0x0010000002007824 */ /* 0x000fca00078e00ff */
[----:B------:R-:W-:-:S07]  /*2eb0*/  LOP3.LUT R0, R3, R0, R4, 0xfe, !PT ;  /* 0x0000000003007212 */ /* 0x000fce00078efe04 */
.L_x_7466:
[----:B------:R-:W-:Y:S05]  /*2ec0*/  BSYNC B0 ;  /* 0x0000000000007941 */ /* 0x000fea0003800000 */
.L_x_7465:
[----:B------:R-:W-:-:S04]  /*2ed0*/  F2FP.F16.F32.PACK_AB R0, RZ, R0 ;  /* 0x00000000ff00723e */ /* 0x000fc800000000ff */
[----:B------:R-:W-:Y:S01]  /*2ee0*/  PRMT R26, R0, 0x7610, R26 ;  /* 0x00007610001a7816 */ /* 0x000fe2000000001a */
[----:B------:R-:W-:Y:S06]  /*2ef0*/  BRA `(.L_x_7450) ;  /* 0x0000000400287947 */ /* 0x000fec0003800000 */
.L_x_7463:
        /* <DEDUP_REMOVED lines=21> */
.L_x_7472:
[----:B------:R-:W-:Y:S05]  /*3050*/  BSYNC B1 ;  /* 0x0000000000017941 */ /* 0x000fea0003800000 */
.L_x_7471:
[----:B------:R-:W-:Y:S01]  /*3060*/  LEA R3, R0, 0x37800000, 0x17 ;  /* 0x3780000000037811 */ /* 0x000fe200078eb8ff */
[----:B------:R-:W-:-:S05]  /*3070*/  IMAD.SHL.U32 R0, R2, 0x200000, RZ ;  /* 0x0020000002007824 */ /* 0x000fca00078e00ff */
[----:B------:R-:W-:-:S07]  /*3080*/  LOP3.LUT R0, R3, R0, R4, 0xfe, !PT ;  /* 0x0000000003007212 */ /* 0x000fce00078efe04 */
.L_x_7470:
[----:B------:R-:W-:Y:S05]  /*3090*/  BSYNC B0 ;  /* 0x0000000000007941 */ /* 0x000fea0003800000 */
.L_x_7469:
[----:B------:R-:W-:-:S04]  /*30a0*/  F2FP.F16.F32.PACK_AB R0, RZ, R0 ;  /* 0x00000000ff00723e */ /* 0x000fc800000000ff */
[----:B------:R-:W-:Y:S01]  /*30b0*/  PRMT R26, R0, 0x7610, R26 ;  /* 0x00007610001a7816 */ /* 0x000fe2000000001a */
[----:B------:R-:W-:Y:S06]  /*30c0*/  BRA `(.L_x_7450) ;  /* 0x0000000000b47947 */ /* 0x000fec0003800000 */
.L_x_7462:
        /* <DEDUP_REMOVED lines=14> */
.L_x_7476:
[----:B------:R-:W-:Y:S05]  /*31b0*/  BSYNC B0 ;  /* 0x0000000000007941 */ /* 0x000fea0003800000 */
.L_x_7475:
[----:B------:R-:W-:-:S04]  /*31c0*/  F2FP.F16.F32.PACK_AB R0, RZ, R0 ;  /* 0x00000000ff00723e */ /* 0x000fc800000000ff */
[----:B------:R-:W-:Y:S01]  /*31d0*/  PRMT R26, R0, 0x7610, R26 ;  /* 0x00007610001a7816 */ /* 0x000fe2000000001a */
[----:B------:R-:W-:Y:S06]  /*31e0*/  BRA `(.L_x_7450) ;  /* 0x00000000006c7947 */ /* 0x000fec0003800000 */
.L_x_7449:
        /* <DEDUP_REMOVED lines=16> */
.L_x_7477:
[----:B------:R-:W-:Y:S01]  /*32f0*/  PRMT R26, RZ, 0x7610, R26 ;  /* 0x00007610ff1a7816 */ /* 0x000fe2000000001a */
[----:B------:R-:W-:Y:S06]  /*3300*/  BRA `(.L_x_7450) ;  /* 0x0000000000247947 */ /* 0x000fec0003800000 */
.L_x_7474:
[----:B------:R-:W2:Y:S02]  /*3310*/  LDG.E.64 R2, desc[UR36][R2.64] ;  /* 0x0000002402027981 */ /* 0x000ea4000c1e1b00 */
[----:B--2---:R-:W0:Y:S02]  /*3320*/  I2F.U64 R0, R2 ;  /* 0x0000000200007312 */ /* 0x004e240000301000 */
[----:B0-----:R-:W-:-:S04]  /*3330*/  F2FP.F16.F32.PACK_AB R0, RZ, R0 ;  /* 0x00000000ff00723e */ /* 0x001fc800000000ff */
[----:B------:R-:W-:Y:S01]  /*3340*/  PRMT R26, R0, 0x7610, R26 ;  /* 0x00007610001a7816 */ /* 0x000fe2000000001a */
[----:B------:R-:W-:Y:S06]  /*3350*/  BRA `(.L_x_7450) ;  /* 0x0000000000107947 */ /* 0x000fec0003800000 */
.L_x_7473:
[----:B------:R-:W2:Y:S02]  /*3360*/  LDG.E R2, desc[UR36][R2.64] ;  /* 0x0000002402027981 */ /* 0x000ea4000c1e1900 */
[----:B--2---:R-:W-:-:S04]  /*3370*/  I2FP.F32.U32 R0, R2 ;  /* 0x0000000200007245 */ /* 0x004fc80000201000 */
[----:B------:R-:W-:-:S04]  /*3380*/  F2FP.F16.F32.PACK_AB R0, RZ, R0 ;  /* 0x00000000ff00723e */ /* 0x000fc800000000ff */
[----:B------:R-:W-:-:S07]  /*3390*/  PRMT R26, R0, 0x7610, R26 ;  /* 0x00007610001a7816 */ /* 0x000fce000000001a */
.L_x_7450:
[----:B------:R-:W-:-:S07]  /*33a0*/  VIADD R17, R17, 0x80 ;  /* 0x0000008011117836 */ /* 0x000fce0000000000 */
.L_x_7444:
[----:B------:R-:W-:Y:S05]  /*33b0*/  BSYNC B6 ;  /* 0x0000000000067941 */ /* 0x000fea0003800000 */
.L_x_7443:
        /* <DEDUP_REMOVED lines=25> */
.L_x_7483:
[----:B------:R-:W2:Y:S02]  /*3550*/  LDG.E.U8 R2, desc[UR36][R2.64] ;  /* 0x0000002402027981 */ /* 0x000ea4000c1e1100 */
[----:B--2---:R-:W-:-:S04]  /*3560*/  I2FP.F32.U32 R0, R2 ;  /* 0x0000000200007245 */ /* 0x004fc80000201000 */
[----:B------:R-:W-:-:S04]  /*3570*/  F2FP.F16.F32.PACK_AB R0, RZ, R0 ;  /* 0x00000000ff00723e */ /* 0x000fc800000000ff */
[----:B------:R-:W-:Y:S01]  /*3580*/  PRMT R24, R0, 0x7610, R24 ;  /* 0x0000761000187816 */ /* 0x000fe20000000018 */
[----:B------:R-:W-:Y:S06]  /*3590*/  BRA `(.L_x_7479) ;  /* 0x0000000c00bc7947 */ /* 0x000fec0003800000 */
.L_x_7482:
        /* <DEDUP_REMOVED lines=11> */
.L_x_7486:
[----:B------:R-:W2:Y:S02]  /*3650*/  LDG.E R2, desc[UR36][R2.64] ;  /* 0x0000002402027981 */ /* 0x000ea4000c1e1900 */
[----:B--2---:R-:W-:-:S04]  /*3660*/  I2FP.F32.S32 R0, R2 ;  /* 0x0000000200007245 */ /* 0x004fc80000201400 */
[----:B------:R-:W-:-:S04]  /*3670*/  F2FP.F16.F32.PACK_AB R0, RZ, R0 ;  /* 0x00000000ff00723e */ /* 0x000fc800000000ff */
[----:B------:R-:W-:Y:S01]  /*3680*/  PRMT R24, R0, 0x7610, R24 ;  /* 0x0000761000187816 */ /* 0x000fe20000000018 */
[----:B------:R-:W-:Y:S06]  /*3690*/  BRA `(.L_x_7479) ;  /* 0x0000000c007c7947 */ /* 0x000fec0003800000 */
.L_x_7485:
[----:B------:R-:W2:Y:S02]  /*36a0*/  LDG.E.U16 R2, desc[UR36][R2.64] ;  /* 0x0000002402027981 */ /* 0x000ea4000c1e1500 */
[----:B--2---:R-:W0:Y:S02]  /*36b0*/  I2F.S16 R0, R2 ;  /* 0x0000000200007306 */ /* 0x004e240000101400 */
[----:B0-----:R-:W-:-:S04]  /*36c0*/  F2FP.F16.F32.PACK_AB R0, RZ, R0 ;  /* 0x00000000ff00723e */ /* 0x001fc800000000ff */
[----:B------:R-:W-:Y:S01]  /*36d0*/  PRMT R24, R0, 0x7610, R24 ;  /* 0x0000761000187816 */ /* 0x000fe20000000018 */
[----:B------:R-:W-:Y:S06]  /*36e0*/  BRA `(.L_x_7479) ;  /* 0x0000000c00687947 */ /* 0x000fec0003800000 */
.L_x_7481:
        /* <DEDUP_REMOVED lines=9> */
.L_x_7488:
[----:B------:R2:W5:Y:S01]  /*3780*/  LDG.E.U16 R24, desc[UR36][R2.64] ;  /* 0x0000002402187981 */ /* 0x000562000c1e1500 */
[----:B------:R-:W-:Y:S05]  /*3790*/  BRA `(.L_x_7479) ;  /* 0x0000000c003c7947 */ /* 0x000fea0003800000 */
.L_x_7487:
        /* <DEDUP_REMOVED lines=9> */
.L_x_7490:
[----:B------:R3:W5:Y:S01]  /*3830*/  LDG.E.U16 R24, desc[UR36][R2.64] ;  /* 0x0000002402187981 */ /* 0x000762000c1e1500 */
[----:B------:R-:W-:Y:S05]  /*3840*/  BRA `(.L_x_7479) ;  /* 0x0000000c00107947 */ /* 0x000fea0003800000 */
.L_x_7489:
        /* <DEDUP_REMOVED lines=9> */
.L_x_7480:
        /* <DEDUP_REMOVED lines=14> */
.L_x_7493:
        /* <DEDUP_REMOVED lines=9> */
.L_x_7492:
        /* <DEDUP_REMOVED lines=28> */
.L_x_7495:
        /* <DEDUP_REMOVED lines=15> */
.L_x_7494:
[----:B------:R-:W2:Y:S02]  /*3d00*/  LDG.E.U16 R0, desc[UR36][R2.64] ;  /* 0x0000002402007981 */ /* 0x000ea4000c1e1500 */
[----:B--2---:R-:W-:-:S05]  /*3d10*/  IMAD.U32 R0, R0, 0x10000, RZ ;  /* 0x0001000000007824 */ /* 0x004fca00078e00ff */
[----:B------:R-:W-:-:S04]  /*3d20*/  F2FP.F16.F32.PACK_AB R0, RZ, R0 ;  /* 0x00000000ff00723e */ /* 0x000fc800000000ff */
[----:B------:R-:W-:Y:S01]  /*3d30*/  PRMT R24, R0, 0x7610, R24 ;  /* 0x0000761000187816 */ /* 0x000fe20000000018 */
[----:B------:R-:W-:Y:S06]  /*3d40*/  BRA `(.L_x_7479) ;  /* 0x0000000400d07947 */ /* 0x000fec0003800000 */
.L_x_7491:
        /* <DEDUP_REMOVED lines=13> */
.L_x_7498:
        /* <DEDUP_REMOVED lines=21> */
.L_x_7502:
[----:B------:R-:W-:Y:S05]  /*3f70*/  BSYNC B1 ;  /* 0x0000000000017941 */ /* 0x000fea0003800000 */
.L_x_7501:
[----:B------:R-:W-:Y:S01]  /*3f80*/  LEA R3, R0, 0x3b800000, 0x17 ;  /* 0x3b80000000037811 */ /* 0x000fe200078eb8ff */
[----:B------:R-:W-:-:S05]  /*3f90*/  IMAD.SHL.U32 R0, R2, 0x100000, RZ ;  /* 0x0010000002007824 */ /* 0x000fca00078e00ff */
[----:B------:R-:W-:-:S07]  /*3fa0*/  LOP3.LUT R0, R3, R0, R4, 0xfe, !PT ;  /* 0x0000000003007212 */ /* 0x000fce00078efe04 */
.L_x_7500:
[----:B------:R-:W-:Y:S05]  /*3fb0*/  BSYNC B0 ;  /* 0x0000000000007941 */ /* 0x000fea0003800000 */
.L_x_7499:
[----:B------:R-:W-:-:S04]  /*3fc0*/  F2FP.F16.F32.PACK_AB R0, RZ, R0 ;  /* 0x00000000ff00723e */ /* 0x000fc800000000ff */
[----:B------:R-:W-:Y:S01]  /*3fd0*/  PRMT R24, R0, 0x7610, R24 ;  /* 0x0000761000187816 */ /* 0x000fe20000000018 */
[----:B------:R-:W-:Y:S06]  /*3fe0*/  BRA `(.L_x_7479) ;  /* 0x0000000400287947 */ /* 0x000fec0003800000 */
.L_x_7497:
        /* <DEDUP_REMOVED lines=21> */
.L_x_7506:
[----:B------:R-:W-:Y:S05]  /*4140*/  BSYNC B1 ;  /* 0x0000000000017941 */ /* 0x000fea0003800000 */
.L_x_7505:
[----:B------:R-:W-:Y:S01]  /*4150*/  LEA R3, R0, 0x37800000, 0x17 ;  /* 0x3780000000037811 */ /* 0x000fe200078eb8ff */
[----:B------:R-:W-:-:S05]  /*4160*/  IMAD.SHL.U32 R0, R2, 0x200000, RZ ;  /* 0x0020000002007824 */ /* 0x000fca00078e00ff */
[----:B------:R-:W-:-:S07]  /*4170*/  LOP3.LUT R0, R3, R0, R4, 0xfe, !PT ;  /* 0x0000000003007212 */ /* 0x000fce00078efe04 */
.L_x_7504:
[----:B------:R-:W-:Y:S05]  /*4180*/  BSYNC B0 ;  /* 0x0000000000007941 */ /* 0x000fea0003800000 */
.L_x_7503:
[----:B------:R-:W-:-:S04]  /*4190*/  F2FP.F16.F32.PACK_AB R0, RZ, R0 ;  /* 0x00000000ff00723e */ /* 0x000fc800000000ff */
[----:B------:R-:W-:Y:S01]  /*41a0*/  PRMT R24, R0, 0x7610, R24 ;  /* 0x0000761000187816 */ /* 0x000fe20000000018 */
[----:B------:R-:W-:Y:S06]  /*41b0*/  BRA `(.L_x_7479) ;  /* 0x0000000000b47947 */ /* 0x000fec0003800000 */
.L_x_7496:
        /* <DEDUP_REMOVED lines=14> */
.L_x_7510:
[----:B------:R-:W-:Y:S05]  /*42a0*/  BSYNC B0 ;  /* 0x0000000000007941 */ /* 0x000fea0003800000 */
.L_x_7509:
[----:B------:R-:W-:-:S04]  /*42b0*/  F2FP.F16.F32.PACK_AB R0, RZ, R0 ;  /* 0x00000000ff00723e */ /* 0x000fc800000000ff */
[----:B------:R-:W-:Y:S01]  /*42c0*/  PRMT R24, R0, 0x7610, R24 ;  /* 0x0000761000187816 */ /* 0x000fe20000000018 */
[----:B------:R-:W-:Y:S06]  /*42d0*/  BRA `(.L_x_7479) ;  /* 0x00000000006c7947 */ /* 0x000fec0003800000 */
.L_x_7484:
        /* <DEDUP_REMOVED lines=16> */
.L_x_7511:
[----:B------:R-:W-:Y:S01]  /*43e0*/  PRMT R24, RZ, 0x7610, R24 ;  /* 0x00007610ff187816 */ /* 0x000fe20000000018 */
[----:B------:R-:W-:Y:S06]  /*43f0*/  BRA `(.L_x_7479) ;  /* 0x0000000000247947 */ /* 0x000fec0003800000 */
.L_x_7508:
[----:B------:R-:W2:Y:S02]  /*4400*/  LDG.E.64 R2, desc[UR36][R2.64] ;  /* 0x0000002402027981 */ /* 0x000ea4000c1e1b00 */
[----:B--2---:R-:W0:Y:S02]  /*4410*/  I2F.U64 R0, R2 ;  /* 0x0000000200007312 */ /* 0x004e240000301000 */
[----:B0-----:R-:W-:-:S04]  /*4420*/  F2FP.F16.F32.PACK_AB R0, RZ, R0 ;  /* 0x00000000ff00723e */ /* 0x001fc800000000ff */
[----:B------:R-:W-:Y:S01]  /*4430*/  PRMT R24, R0, 0x7610, R24 ;  /* 0x0000761000187816 */ /* 0x000fe20000000018 */
[----:B------:R-:W-:Y:S06]  /*4440*/  BRA `(.L_x_7479) ;  /* 0x0000000000107947 */ /* 0x000fec0003800000 */
.L_x_7507:
[----:B------:R-:W2:Y:S02]  /*4450*/  LDG.E R2, desc[UR36][R2.64] ;  /* 0x0000002402027981 */ /* 0x000ea4000c1e1900 */
[----:B--2---:R-:W-:-:S04]  /*4460*/  I2FP.F32.U32 R0, R2 ;  /* 0x0000000200007245 */ /* 0x004fc80000201000 */
[----:B------:R-:W-:-:S04]  /*4470*/  F2FP.F16.F32.PACK_AB R0, RZ, R0 ;  /* 0x00000000ff00723e */ /* 0x000fc800000000ff */
[----:B------:R-:W-:-:S07]  /*4480*/  PRMT R24, R0, 0x7610, R24 ;  /* 0x0000761000187816 */ /* 0x000fce0000000018 */
.L_x_7479:
[----:B------:R-:W-:Y:S05]  /*4490*/  BSYNC B6 ;  /* 0x0000000000067941 */ /* 0x000fea0003800000 */
.L_x_7478:
[----:B------:R-:W-:Y:S01]  /*44a0*/  ISETP.NE.AND P0, PT, R25, RZ, PT ;  /* 0x000000ff1900720c */ /* 0x000fe20003f05270 */
[----:B------:R-:W-:-:S12]  /*44b0*/  BSSY B1, `(.L_x_7512) ;  /* 0x0000066000017945 */ /* 0x000fd80003800000 */
[----:B------:R-:W-:Y:S05]  /*44c0*/  @P0 BRA `(.L_x_7513) ;  /* 0x0000000400900947 */ /* 0x000fea0003800000 */
[----:B0123-5:R-:W-:Y:S01]  /*44d0*/  HADD2.F32 R3, -RZ, R23.H0_H0 ;  /* 0x20000017ff037230 */ /* 0x02ffe20000004100 */
[----:B------:R-:W0:Y:S04]  /*44e0*/  LDC.U16 R2, c[0x0][0x216] ;  /* 0x00008580ff027b82 */ /* 0x000e280000000400 */
[----:B------:R-:W-:-:S13]  /*44f0*/  FSETP.NEU.FTZ.AND P0, PT, R3, RZ, PT ;  /* 0x000000ff0300720b */ /* 0x000fda0003f1d000 */
[----:B------:R-:W1:Y:S01]  /*4500*/  @!P0 MUFU.RCP R5, R3 ;  /* 0x0000000300058308 */ /* 0x000e620000001000 */
[----:B0-----:R-:W-:-:S05]  /*4510*/  HADD2.F32 R2, -RZ, R2.H0_H0 ;  /* 0x20000002ff027230 */ /* 0x001fca0000004100 */
        /* <DEDUP_REMOVED lines=30> */
.L_x_7519:
[----:B------:R-:W-:Y:S01]  /*4700*/  FSETP.GEU.FTZ.AND P0, PT, R7, -R6, PT ;  /* 0x800000060700720b */ /* 0x000fe20003f1e000 */
[----:B------:R-:W-:-:S12]  /*4710*/  FADD.FTZ R0, R0, -1 ;  /* 0xbf80000000007421 */ /* 0x000fd80000010000 */
[----:B------:R-:W-:-:S07]  /*4720*/  @!P0 FADD.FTZ R0, R0, -1 ;  /* 0xbf80000000008421 */ /* 0x000fce0000010000 */
.L_x_7518:
[----:B------:R-:W-:Y:S05]  /*4730*/  BSYNC B2 ;  /* 0x0000000000027941 */ /* 0x000fea0003800000 */
.L_x_7517:
[----:B------:R-:W-:Y:S01]  /*4740*/  FFMA.FTZ R5, -R6, R0, R5 ;  /* 0x0000000006057223 */ /* 0x000fe20000010105 */
[----:B------:R-:W-:Y:S06]  /*4750*/  BRA `(.L_x_7515) ;  /* 0x00000000007c7947 */ /* 0x000fec0003800000 */
.L_x_7516:
        /* <DEDUP_REMOVED lines=15> */
.L_x_7522:
        /* <DEDUP_REMOVED lines=13> */
.L_x_7521:
[----:B------:R-:W-:Y:S05]  /*4920*/  BSYNC B2 ;  /* 0x0000000000027941 */ /* 0x000fea0003800000 */
.L_x_7520:
[----:B------:R-:W-:-:S04]  /*4930*/  FMUL.FTZ R3, R3, 1.1920928955078125e-07 ;  /* 0x3400000003037820 */ /* 0x000fc80000410000 */
[----:B------:R-:W-:-:S07]  /*4940*/  FMUL.FTZ R5, R8, R3 ;  /* 0x0000000308057220 */ /* 0x000fce0000410000 */
.L_x_7515:
[----:B------:R-:W-:Y:S05]  /*4950*/  BSYNC B0 ;  /* 0x0000000000007941 */ /* 0x000fea0003800000 */
.L_x_7514:
[C---:B------:R-:W-:Y:S01]  /*4960*/  LOP3.LUT R0, R5.reuse, 0x80000000, R2, 0xb8, !PT ;  /* 0x8000000005007812 */ /* 0x040fe200078eb802 */
[----:B------:R-:W-:Y:S01]  /*4970*/  HADD2.F32 R23, -RZ, R23.H0_H0 ;  /* 0x20000017ff177230 */ /* 0x000fe20000004100 */
        /* <DEDUP_REMOVED lines=25> */
.L_x_7513:
[----:B------:R-:W-:Y:S05]  /*4b10*/  BSYNC B1 ;  /* 0x0000000000017941 */ /* 0x000fea0003800000 */
.L_x_7512:
[----:B------:R-:W0:Y:S01]  /*4b20*/  S2R R17, SR_TID.X ;  /* 0x0000000000117919 */ /* 0x000e220000002100 */
[----:B------:R-:W-:Y:S01]  /*4b30*/  BSSY B1, `(.L_x_7523) ;  /* 0x0000068000017945 */ /* 0x000fe20003800000 */
[----:B0123--:R-:W-:-:S05]  /*4b40*/  VIADD R3, R17, 0x80 ;  /* 0x0000008011037836 */ /* 0x00ffca0000000000 */
[----:B------:R-:W-:-:S13]  /*4b50*/  ISETP.GE.AND P0, PT, R3, R22, PT ;  /* 0x000000160300720c */ /* 0x000fda0003f06270 */
[----:B------:R-:W-:Y:S05]  /*4b60*/  @P0 BRA `(.L_x_7524) ;  /* 0x0000000400900947 */ /* 0x000fea0003800000 */
[----:B-----5:R-:W-:Y:S01]  /*4b70*/  HADD2.F32 R5, -RZ, R19.H0_H0 ;  /* 0x20000013ff057230 */ /* 0x020fe20000004100 */
        /* <DEDUP_REMOVED lines=34> */
.L_x_7530:
[----:B------:R-:W-:Y:S01]  /*4da0*/  FSETP.GEU.FTZ.AND P0, PT, R9, -R8, PT ;  /* 0x800000080900720b */ /* 0x000fe20003f1e000 */
[----:B------:R-:W-:-:S12]  /*4db0*/  FADD.FTZ R0, R0, -1 ;  /* 0xbf80000000007421 */ /* 0x000fd80000010000 */
[----:B------:R-:W-:-:S07]  /*4dc0*/  @!P0 FADD.FTZ R0, R0, -1 ;  /* 0xbf80000000008421 */ /* 0x000fce0000010000 */
.L_x_7529:
[----:B------:R-:W-:Y:S05]  /*4dd0*/  BSYNC B2 ;  /* 0x0000000000027941 */ /* 0x000fea0003800000 */
.L_x_7528:
[----:B------:R-:W-:Y:S01]  /*4de0*/  FFMA.FTZ R7, -R8, R0, R7 ;  /* 0x0000000008077223 */ /* 0x000fe20000010107 */
[----:B------:R-:W-:Y:S06]  /*4df0*/  BRA `(.L_x_7526) ;  /* 0x00000000007c7947 */ /* 0x000fec0003800000 */
.L_x_7527:
        /* <DEDUP_REMOVED lines=15> */
.L_x_7533:
        /* <DEDUP_REMOVED lines=13> */
.L_x_7532:
[----:B------:R-:W-:Y:S05]  /*4fc0*/  BSYNC B2 ;  /* 0x0000000000027941 */ /* 0x000fea0003800000 */
.L_x_7531:
[----:B------:R-:W-:-:S04]  /*4fd0*/  FMUL.FTZ R5, R5, 1.1920928955078125e-07 ;  /* 0x3400000005057820 */ /* 0x000fc80000410000 */
[----:B------:R-:W-:-:S07]  /*4fe0*/  FMUL.FTZ R7, R10, R5 ;  /* 0x000000050a077220 */ /* 0x000fce0000410000 */
.L_x_7526:
[----:B------:R-:W-:Y:S05]  /*4ff0*/  BSYNC B0 ;  /* 0x0000000000007941 */ /* 0x000fea0003800000 */
.L_x_7525:
        /* <DEDUP_REMOVED lines=27> */
.L_x_7524:
[----:B------:R-:W-:Y:S05]  /*51b0*/  BSYNC B1 ;  /* 0x0000000000017941 */ /* 0x000fea0003800000 */
.L_x_7523:
[----:B------:R-:W-:Y:S01]  /*51c0*/  VIADD R5, R17, 0x100 ;  /* 0x0000010011057836 */ /* 0x000fe20000000000 */
[----:B------:R-:W-:Y:S04]  /*51d0*/  BSSY B1, `(.L_x_7534) ;  /* 0x0000067000017945 */ /* 0x000fe80003800000 */
[----:B------:R-:W-:-:S13]  /*51e0*/  ISETP.GE.AND P0, PT, R5, R22, PT ;  /* 0x000000160500720c */ /* 0x000fda0003f06270 */
[----:B------:R-:W-:Y:S05]  /*51f0*/  @P0 BRA `(.L_x_7535) ;  /* 0x0000000400900947 */ /* 0x000fea0003800000 */
[----:B-----5:R-:W-:Y:S01]  /*5200*/  HADD2.F32 R5, -RZ, R26.H0_H0 ;  /* 0x2000001aff057230 */ /* 0x020fe20000004100 */
[----:B------:R-:W1:Y:S04]  /*5210*/  LDC.U16 R2, c[0x0][0x216] ;  /* 0x00008580ff027b82 */ /* 0x000e680000000400 */
[----:B------:R-:W-:-:S13]  /*5220*/  FSETP.NEU.FTZ.AND P0, PT, R5, RZ, PT ;  /* 0x000000ff0500720b */ /* 0x000fda0003f1d000 */
[----:B------:R-:W2:Y:S01]  /*5230*/  @!P0 MUFU.RCP R23, R5 ;  /* 0x0000000500178308 */ /* 0x000ea20000001000 */
[----:B-1----:R-:W-:-:S05]  /*5240*/  HADD2.F32 R2, -RZ, R2.H0_H0 ;  /* 0x20000002ff027230 */ /* 0x002fca0000004100 */
        /* <DEDUP_REMOVED lines=30> */
.L_x_7541:
[----:B------:R-:W-:Y:S01]  /*5430*/  FSETP.GEU.FTZ.AND P0, PT, R9, -R8, PT ;  /* 0x800000080900720b */ /* 0x000fe20003f1e000 */
[----:B------:R-:W-:-:S12]  /*5440*/  FADD.FTZ R0, R0, -1 ;  /* 0xbf80000000007421 */ /* 0x000fd80000010000 */
[----:B------:R-:W-:-:S07]  /*5450*/  @!P0 FADD.FTZ R0, R0, -1 ;  /* 0xbf80000000008421 */ /* 0x000fce0000010000 */
.L_x_7540:
[----:B------:R-:W-:Y:S05]  /*5460*/  BSYNC B2 ;  /* 0x0000000000027941 */ /* 0x000fea0003800000 */
.L_x_7539:
[----:B------:R-:W-:Y:S01]  /*5470*/  FFMA.FTZ R7, -R8, R0, R7 ;  /* 0x0000000008077223 */ /* 0x000fe20000010107 */
[----:B------:R-:W-:Y:S06]  /*5480*/  BRA `(.L_x_7537) ;  /* 0x00000000007c7947 */ /* 0x000fec0003800000 */
.L_x_7538:
        /* <DEDUP_REMOVED lines=15> */
.L_x_7544:
        /* <DEDUP_REMOVED lines=13> */
.L_x_7543:
[----:B------:R-:W-:Y:S05]  /*5650*/  BSYNC B2 ;  /* 0x0000000000027941 */ /* 0x000fea0003800000 */
.L_x_7542:
[----:B------:R-:W-:-:S04]  /*5660*/  FMUL.FTZ R5, R5, 1.1920928955078125e-07 ;  /* 0x3400000005057820 */ /* 0x000fc80000410000 */
[----:B------:R-:W-:-:S07]  /*5670*/  FMUL.FTZ R7, R10, R5 ;  /* 0x000000050a077220 */ /* 0x000fce0000410000 */
.L_x_7537:
[----:B------:R-:W-:Y:S05]  /*5680*/  BSYNC B0 ;  /* 0x0000000000007941 */ /* 0x000fea0003800000 */
.L_x_7536:
        /* <DEDUP_REMOVED lines=27> */
.L_x_7535:
[----:B------:R-:W-:Y:S05]  /*5840*/  BSYNC B1 ;  /* 0x0000000000017941 */ /* 0x000fea0003800000 */
.L_x_7534:
        /* <DEDUP_REMOVED lines=39> */
.L_x_7552:
[----:B------:R-:W-:Y:S01]  /*5ac0*/  FSETP.GEU.FTZ.AND P0, PT, R9, -R8, PT ;  /* 0x800000080900720b */ /* 0x000fe20003f1e000 */
[----:B------:R-:W-:-:S12]  /*5ad0*/  FADD.FTZ R0, R0, -1 ;  /* 0xbf80000000007421 */ /* 0x000fd80000010000 */
[----:B------:R-:W-:-:S07]  /*5ae0*/  @!P0 FADD.FTZ R0, R0, -1 ;  /* 0xbf80000000008421 */ /* 0x000fce0000010000 */
.L_x_7551:
[----:B------:R-:W-:Y:S05]  /*5af0*/  BSYNC B2 ;  /* 0x0000000000027941 */ /* 0x000fea0003800000 */
.L_x_7550:
[----:B------:R-:W-:Y:S01]  /*5b00*/  FFMA.FTZ R7, -R8, R0, R7 ;  /* 0x0000000008077223 */ /* 0x000fe20000010107 */
[----:B------:R-:W-:Y:S06]  /*5b10*/  BRA `(.L_x_7548) ;  /* 0x00000000007c7947 */ /* 0x000fec0003800000 */
.L_x_7549:
        /* <DEDUP_REMOVED lines=15> */
.L_x_7555:
        /* <DEDUP_REMOVED lines=13> */
.L_x_7554:
[----:B------:R-:W-:Y:S05]  /*5ce0*/  BSYNC B2 ;  /* 0x0000000000027941 */ /* 0x000fea0003800000 */
.L_x_7553:
[----:B------:R-:W-:-:S04]  /*5cf0*/  FMUL.FTZ R5, R5, 1.1920928955078125e-07 ;  /* 0x3400000005057820 */ /* 0x000fc80000410000 */
[----:B------:R-:W-:-:S07]  /*5d00*/  FMUL.FTZ R7, R10, R5 ;  /* 0x000000050a077220 */ /* 0x000fce0000410000 */
.L_x_7548:
[----:B------:R-:W-:Y:S05]  /*5d10*/  BSYNC B0 ;  /* 0x0000000000007941 */ /* 0x000fea0003800000 */
.L_x_7547:
        /* <DEDUP_REMOVED lines=27> */
.L_x_7546:
[----:B------:R-:W-:Y:S05]  /*5ed0*/  BSYNC B1 ;  /* 0x0000000000017941 */ /* 0x000fea0003800000 */
.L_x_7545:
        /* <DEDUP_REMOVED lines=28> */
.L_x_7562:
[----:B------:R-:W-:Y:S02]  /*60a0*/  HADD2.F32 R5, -RZ, R4.H0_H0 ;  /* 0x20000004ff057230 */ /* 0x000fe40000004100 */
[----:B------:R-:W-:-:S04]  /*60b0*/  IMAD.MOV.U32 R17, RZ, RZ, R3 ;  /* 0x000000ffff117224 */ /* 0x000fc800078e0003 */
[----:B------:R-:W1:Y:S02]  /*60c0*/  F2I.S64.TRUNC R4, R5 ;  /* 0x0000000500047311 */ /* 0x000e64000020d900 */
[----:B-1----:R1:W-:Y:S01]  /*60d0*/  STG.E.U8 desc[UR36][R8.64], R4 ;  /* 0x0000000408007986 */ /* 0x0023e2000c101124 */
[----:B------:R-:W-:Y:S05]  /*60e0*/  BRA `(.L_x_7564) ;  /* 0x0000000c00d47947 */ /* 0x000fea0003800000 */
.L_x_7561:
        /* <DEDUP_REMOVED lines=11> */
.L_x_7566:
[----:B------:R-:W-:Y:S02]  /*61a0*/  HADD2.F32 R4, -RZ, R4.H0_H0 ;  /* 0x20000004ff047230 */ /* 0x000fe40000004100 */
[----:B------:R-:W-:Y:S02]  /*61b0*/  IMAD.MOV.U32 R17, RZ, RZ, R3 ;  /* 0x000000ffff117224 */ /* 0x000fe400078e0003 */
[----:B------:R-:W1:Y:S02]  /*61c0*/  F2I.FTZ.TRUNC.NTZ R5, R4 ;  /* 0x0000000400057305 */ /* 0x000e64000021f100 */
[----:B-1----:R1:W-:Y:S01]  /*61d0*/  STG.E desc[UR36][R8.64], R5 ;  /* 0x0000000508007986 */ /* 0x0023e2000c101924 */
[----:B------:R-:W-:Y:S05]  /*61e0*/  BRA `(.L_x_7564) ;  /* 0x0000000c00947947 */ /* 0x000fea0003800000 */
.L_x_7565:
[----:B------:R-:W-:Y:S02]  /*61f0*/  HADD2.F32 R4, -RZ, R4.H0_H0 ;  /* 0x20000004ff047230 */ /* 0x000fe40000004100 */
[----:B------:R-:W-:Y:S02]  /*6200*/  IMAD.MOV.U32 R17, RZ, RZ, R3 ;  /* 0x000000ffff117224 */ /* 0x000fe400078e0003 */
[----:B------:R-:W1:Y:S02]  /*6210*/  F2I.FTZ.TRUNC.NTZ R5, R4 ;  /* 0x0000000400057305 */ /* 0x000e64000021f100 */
[----:B-1----:R1:W-:Y:S01]  /*6220*/  STG.E.U16 desc[UR36][R8.64], R5 ;  /* 0x0000000508007986 */ /* 0x0023e2000c101524 */
[----:B------:R-:W-:Y:S05]  /*6230*/  BRA `(.L_x_7564) ;  /* 0x0000000c00807947 */ /* 0x000fea0003800000 */
.L_x_7560:
        /* <DEDUP_REMOVED lines=10> */
.L_x_7568:
[----:B------:R1:W-:Y:S01]  /*62e0*/  STG.E.U16 desc[UR36][R8.64], R4 ;  /* 0x0000000408007986 */ /* 0x0003e2000c101524 */
[----:B------:R-:W-:Y:S01]  /*62f0*/  IMAD.MOV.U32 R17, RZ, RZ, R3 ;  /* 0x000000ffff117224 */ /* 0x000fe200078e0003 */
[----:B------:R-:W-:Y:S06]  /*6300*/  BRA `(.L_x_7564) ;  /* 0x0000000c004c7947 */ /* 0x000fec0003800000 */
.L_x_7567:
        /* <DEDUP_REMOVED lines=11> */
.L_x_7570:
[----:B------:R-:W-:Y:S02]  /*63c0*/  HADD2.F32 R0, -RZ, R4.H0_H0 ;  /* 0x20000004ff007230 */ /* 0x000fe40000004100 */
[----:B------:R-:W-:-:S03]  /*63d0*/  IMAD.MOV.U32 R17, RZ, RZ, R3 ;  /* 0x000000ffff117224 */ /* 0x000fc600078e0003 */
[----:B------:R-:W-:-:S04]  /*63e0*/  F2FP.F16.F32.PACK_AB R0, RZ, R0 ;  /* 0x00000000ff00723e */ /* 0x000fc800000000ff */
[----:B------:R-:W-:-:S05]  /*63f0*/  PRMT R0, R0, 0x5410, RZ ;  /* 0x0000541000007816 */ /* 0x000fca00000000ff */
[----:B------:R1:W-:Y:S01]  /*6400*/  STG.E desc[UR36][R8.64], R0 ;  /* 0x0000000008007986 */ /* 0x0003e2000c101924 */
[----:B------:R-:W-:Y:S05]  /*6410*/  BRA `(.L_x_7564) ;  /* 0x0000000c00087947 */ /* 0x000fea0003800000 */
.L_x_7569:
[----:B------:R-:W-:Y:S02]  /*6420*/  HADD2.F32 R4, -RZ, R4.H0_H0 ;  /* 0x20000004ff047230 */ /* 0x000fe40000004100 */
[----:B------:R-:W-:-:S03]  /*6430*/  IMAD.MOV.U32 R17, RZ, RZ, R3 ;  /* 0x000000ffff117224 */ /* 0x000fc600078e0003 */
[----:B------:R-:W-:-:S06]  /*6440*/  FMUL.FTZ R4, R4, 1 ;  /* 0x3f80000004047820 */ /* 0x000fcc0000410000 */
[----:B------:R-:W1:Y:S02]  /*6450*/  F2F.F64.F32 R4, R4 ;  /* 0x0000000400047310 */ /* 0x000e640000201800 */
[----:B-1----:R1:W-:Y:S01]  /*6460*/  STG.E.64 desc[UR36][R8.64], R4 ;  /* 0x0000000408007986 */ /* 0x0023e2000c101b24 */
[----:B------:R-:W-:Y:S05]  /*6470*/  BRA `(.L_x_7564) ;  /* 0x0000000800f07947 */ /* 0x000fea0003800000 */
.L_x_7559:
        /* <DEDUP_REMOVED lines=14> */
.L_x_7573:
[----:B------:R-:W-:Y:S01]  /*6560*/  HADD2.F32 R4, -RZ, R4.H0_H0 ;  /* 0x20000004ff047230 */ /* 0x000fe20000004100 */
[----:B------:R-:W-:Y:S01]  /*6570*/  CS2R R6, SRZ ;  /* 0x0000000000067805 */ /* 0x000fe2000001ff00 */
[----:B------:R-:W-:-:S03]  /*6580*/  IMAD.MOV.U32 R17, RZ, RZ, R3 ;  /* 0x000000ffff117224 */ /* 0x000fc600078e0003 */
[----:B------:R-:W-:-:S06]  /*6590*/  FMUL.FTZ R4, R4, 1 ;  /* 0x3f80000004047820 */ /* 0x000fcc0000410000 */
[----:B------:R-:W1:Y:S02]  /*65a0*/  F2F.F64.F32 R4, R4 ;  /* 0x0000000400047310 */ /* 0x000e640000201800 */
[----:B-1----:R1:W-:Y:S01]  /*65b0*/  STG.E.128 desc[UR36][R8.64], R4 ;  /* 0x0000000408007986 */ /* 0x0023e2000c101d24 */
[----:B------:R-:W-:Y:S05]  /*65c0*/  BRA `(.L_x_7564) ;  /* 0x00000008009c7947 */ /* 0x000fea0003800000 */
.L_x_7572:
        /* <DEDUP_REMOVED lines=21> */
.L_x_7577:
[----:B------:R-:W-:Y:S05]  /*6720*/  BSYNC B0 ;  /* 0x0000000000007941 */ /* 0x000fea0003800000 */
.L_x_7576:
[----:B------:R-:W-:Y:S01]  /*6730*/  LOP3.LUT R5, R0, R5, RZ, 0xfc, !PT ;  /* 0x0000000500057212 */ /* 0x000fe200078efcff */
[----:B------:R-:W-:-:S04]  /*6740*/  IMAD.MOV.U32 R17, RZ, RZ, R3 ;  /* 0x000000ffff117224 */ /* 0x000fc800078e0003 */
[----:B------:R1:W-:Y:S01]  /*6750*/  STG.E.U8 desc[UR36][R8.64], R5 ;  /* 0x0000000508007986 */ /* 0x0003e2000c101124 */
[----:B------:R-:W-:Y:S05]  /*6760*/  BRA `(.L_x_7564) ;  /* 0x0000000800347947 */ /* 0x000fea0003800000 */
.L_x_7575:
        /* <DEDUP_REMOVED lines=13> */
.L_x_7579:
[----:B------:R-:W-:Y:S01]  /*6840*/  IMAD.MOV.U32 R0, RZ, RZ, 0x7f ;  /* 0x0000007fff007424 */ /* 0x000fe200078e00ff */
[----:B------:R-:W-:-:S04]  /*6850*/  ISETP.GT.U32.AND P0, PT, R2, 0x7f800000, PT ;  /* 0x7f8000000200780c */ /* 0x000fc80003f04070 */
[----:B------:R-:W-:-:S09]  /*6860*/  SEL R0, R0, 0x7c, P0 ;  /* 0x0000007c00007807 */ /* 0x000fd20000000000 */
.L_x_7580:
[----:B------:R-:W-:Y:S05]  /*6870*/  BSYNC B0 ;  /* 0x0000000000007941 */ /* 0x000fea0003800000 */
.L_x_7578:
[----:B------:R-:W-:Y:S01]  /*6880*/  LOP3.LUT R2, R5, 0x80000000, RZ, 0xc0, !PT ;  /* 0x8000000005027812 */ /* 0x000fe200078ec0ff */
[----:B------:R-:W-:-:S03]  /*6890*/  IMAD.MOV.U32 R17, RZ, RZ, R3 ;  /* 0x000000ffff117224 */ /* 0x000fc600078e0003 */
[----:B------:R-:W-:-:S04]  /*68a0*/  SHF.R.U32.HI R5, RZ, 0x18, R2 ;  /* 0x00000018ff057819 */ /* 0x000fc80000011602 */
[----:B------:R-:W-:-:S05]  /*68b0*/  LOP3.LUT R5, R0, R5, RZ, 0xfc, !PT ;  /* 0x0000000500057212 */ /* 0x000fca00078efcff */
[----:B------:R1:W-:Y:S01]  /*68c0*/  STG.E.U8 desc[UR36][R8.64], R5 ;  /* 0x0000000508007986 */ /* 0x0003e2000c101124 */
[----:B------:R-:W-:Y:S05]  /*68d0*/  BRA `(.L_x_7564) ;  /* 0x0000000400d87947 */ /* 0x000fea0003800000 */
.L_x_7574:
[----:B------:R-:W-:Y:S02]  /*68e0*/  HADD2.F32 R0, -RZ, R4.H0_H0 ;  /* 0x20000004ff007230 */ /* 0x000fe40000004100 */
[----:B------:R-:W-:-:S03]  /*68f0*/  IMAD.MOV.U32 R17, RZ, RZ, R3 ;  /* 0x000000ffff117224 */ /* 0x000fc600078e0003 */
[----:B------:R-:W-:-:S05]  /*6900*/  F2FP.BF16.F32.PACK_AB R0, RZ, R0 ;  /* 0x00000000ff00723e */ /* 0x000fca00000010ff */
[----:B------:R1:W-:Y:S01]  /*6910*/  STG.E.U16 desc[UR36][R8.64], R0 ;  /* 0x0000000008007986 */ /* 0x0003e2000c101524 */
[----:B------:R-:W-:Y:S05]  /*6920*/  BRA `(.L_x_7564) ;  /* 0x0000000400c47947 */ /* 0x000fea0003800000 */
.L_x_7571:
        /* <DEDUP_REMOVED lines=13> */
.L_x_7583:
        /* <DEDUP_REMOVED lines=17> */
.L_x_7586:
[----:B------:R-:W-:-:S04]  /*6b10*/  LOP3.LUT R2, R5, 0x80000000, RZ, 0xc0, !PT ;  /* 0x8000000005027812 */ /* 0x000fc800078ec0ff */
[----:B------:R-:W-:-:S04]  /*6b20*/  SHF.R.U32.HI R5, RZ, 0x18, R2 ;  /* 0x00000018ff057819 */ /* 0x000fc80000011602 */
[----:B------:R-:W-:-:S04]  /*6b30*/  LOP3.LUT R0, R0, R5, RZ, 0xfc, !PT ;  /* 0x0000000500007212 */ /* 0x000fc800078efcff */
[----:B------:R-:W-:-:S07]  /*6b40*/  PRMT R4, R0, 0x7610, R4 ;  /* 0x0000761000047816 */ /* 0x000fce0000000004 */
.L_x_7585:
[----:B------:R-:W-:Y:S05]  /*6b50*/  BSYNC B0 ;  /* 0x0000000000007941 */ /* 0x000fea0003800000 */
.L_x_7584:
[----:B------:R4:W-:Y:S01]  /*6b60*/  STG.E.U8 desc[UR36][R8.64], R4 ;  /* 0x0000000408007986 */ /* 0x0009e2000c101124 */
[----:B------:R-:W-:Y:S01]  /*6b70*/  IMAD.MOV.U32 R17, RZ, RZ, R3 ;  /* 0x000000ffff117224 */ /* 0x000fe200078e0003 */
[----:B------:R-:W-:Y:S06]  /*6b80*/  BRA `(.L_x_7564) ;  /* 0x00000004002c7947 */ /* 0x000fec0003800000 */
.L_x_7582:
        /* <DEDUP_REMOVED lines=17> */
.L_x_7589:
[----:B------:R-:W-:-:S04]  /*6ca0*/  LOP3.LUT R2, R5, 0x80000000, RZ, 0xc0, !PT ;  /* 0x8000000005027812 */ /* 0x000fc800078ec0ff */
[----:B------:R-:W-:-:S04]  /*6cb0*/  SHF.R.U32.HI R5, RZ, 0x18, R2 ;  /* 0x00000018ff057819 */ /* 0x000fc80000011602 */
[----:B------:R-:W-:-:S04]  /*6cc0*/  LOP3.LUT R0, R0, R5, RZ, 0xfc, !PT ;  /* 0x0000000500007212 */ /* 0x000fc800078efcff */
[----:B------:R-:W-:-:S07]  /*6cd0*/  PRMT R4, R0, 0x7610, R4 ;  /* 0x0000761000047816 */ /* 0x000fce0000000004 */
.L_x_7588:
[----:B------:R-:W-:Y:S05]  /*6ce0*/  BSYNC B0 ;  /* 0x0000000000007941 */ /* 0x000fea0003800000 */
.L_x_7587:
[----:B------:R1:W-:Y:S01]  /*6cf0*/  STG.E.U8 desc[UR36][R8.64], R4 ;  /* 0x0000000408007986 */ /* 0x0003e2000c101124 */
[----:B------:R-:W-:Y:S01]  /*6d00*/  IMAD.MOV.U32 R17, RZ, RZ, R3 ;  /* 0x000000ffff117224 */ /* 0x000fe200078e0003 */
[----:B------:R-:W-:Y:S06]  /*6d10*/  BRA `(.L_x_7564) ;  /* 0x0000000000c87947 */ /* 0x000fec0003800000 */
.L_x_7581:
        /* <DEDUP_REMOVED lines=23> */
.L_x_7563:
        /* <DEDUP_REMOVED lines=16> */
.L_x_7592:
[----:B------:R-:W-:Y:S01]  /*6f90*/  VIADD R17, R17, 0x80 ;  /* 0x0000008011117836 */ /* 0x000fe20000000000 */
[----:B------:R-:W-:Y:S06]  /*6fa0*/  BRA `(.L_x_7564) ;  /* 0x0000000000247947 */ /* 0x000fec0003800000 */
.L_x_7591:
[----:B------:R-:W-:Y:S02]  /*6fb0*/  HADD2.F32 R4, -RZ, R4.H0_H0 ;  /* 0x20000004ff047230 */ /* 0x000fe40000004100 */
[----:B------:R-:W-:-:S04]  /*6fc0*/  IMAD.MOV.U32 R17, RZ, RZ, R3 ;  /* 0x000000ffff117224 */ /* 0x000fc800078e0003 */
[----:B------:R-:W1:Y:S02]  /*6fd0*/  F2I.U64.TRUNC R4, R4 ;  /* 0x0000000400047311 */ /* 0x000e64000020d800 */
[----:B-1----:R3:W-:Y:S01]  /*6fe0*/  STG.E.64 desc[UR36][R8.64], R4 ;  /* 0x0000000408007986 */ /* 0x0027e2000c101b24 */
[----:B------:R-:W-:Y:S05]  /*6ff0*/  BRA `(.L_x_7564) ;  /* 0x0000000000107947 */ /* 0x000fea0003800000 */
.L_x_7590:
[----:B------:R-:W-:Y:S02]  /*7000*/  HADD2.F32 R4, -RZ, R4.H0_H0 ;  /* 0x20000004ff047230 */ /* 0x000fe40000004100 */
[----:B------:R-:W-:Y:S02]  /*7010*/  IMAD.MOV.U32 R17, RZ, RZ, R3 ;  /* 0x000000ffff117224 */ /* 0x000fe400078e0003 */
[----:B------:R-:W1:Y:S02]  /*7020*/  F2I.FTZ.U32.TRUNC.NTZ R5, R4 ;  /* 0x0000000400057305 */ /* 0x000e64000021f000 */
[----:B-1----:R1:W-:Y:S03]  /*7030*/  STG.E desc[UR36][R8.64], R5 ;  /* 0x0000000508007986 */ /* 0x0023e6000c101924 */
.L_x_7564:
[----:B------:R-:W-:-:S13]  /*7040*/  ISETP.GE.AND P0, PT, R17, R22, PT ;  /* 0x000000161100720c */ /* 0x000fda0003f06270 */
[----:B------:R-:W-:Y:S05]  /*7050*/  @P0 BREAK B6 ;  /* 0x0000000000060942 */ /* 0x000fea0003800000 */
[----:B------:R-:W-:Y:S05]  /*7060*/  @P0 BRA `(.L_x_7593) ;  /* 0x0000001c00f00947 */ /* 0x000fea0003800000 */
[----:B------:R-:W0:Y:S01]  /*7070*/  LDC.64 R2, c[0x0][0x218] ;  /* 0x00008600ff027b82 */ /* 0x000e220000000a00 */
[----:B-1----:R-:W-:Y:S01]  /*7080*/  IMAD R0, R16, 0x200, R17 ;  /* 0x0000020010007824 */ /* 0x002fe200078e0211 */
[----:B---34-:R-:W-:Y:S01]  /*7090*/  PRMT R4, R18, 0x9910, RZ ;  /* 0x0000991012047816 */ /* 0x018fe200000000ff */
        /* <DEDUP_REMOVED lines=19> */
.L_x_7597:
[----:B------:R-:W-:-:S06]  /*71d0*/  HADD2.F32 R5, -RZ, R25.H0_H0 ;  /* 0x20000019ff057230 */ /* 0x000fcc0000004100 */
[----:B------:R-:W0:Y:S02]  /*71e0*/  F2I.S64.TRUNC R4, R5 ;  /* 0x0000000500047311 */ /* 0x000e24000020d900 */
[----:B0-----:R3:W-:Y:S01]  /*71f0*/  STG.E.U8 desc[UR36][R2.64], R4 ;  /* 0x0000000402007986 */ /* 0x0017e2000c101124 */
[----:B------:R-:W-:Y:S05]  /*7200*/  BRA `(.L_x_7599) ;  /* 0x0000000c00847947 */ /* 0x000fea0003800000 */
.L_x_7596:
        /* <DEDUP_REMOVED lines=10> */
.L_x_7601:
[----:B------:R-:W-:-:S06]  /*72b0*/  HADD2.F32 R25, -RZ, R25.H0_H0 ;  /* 0x20000019ff197230 */ /* 0x000fcc0000004100 */
[----:B------:R-:W0:Y:S02]  /*72c0*/  F2I.FTZ.TRUNC.NTZ R25, R25 ;  /* 0x0000001900197305 */ /* 0x000e24000021f100 */
[----:B0-----:R2:W-:Y:S01]  /*72d0*/  STG.E desc[UR36][R2.64], R25 ;  /* 0x0000001902007986 */ /* 0x0015e2000c101924 */
[----:B------:R-:W-:Y:S05]  /*72e0*/  BRA `(.L_x_7599) ;  /* 0x0000000c004c7947 */ /* 0x000fea0003800000 */
.L_x_7600:
[----:B------:R-:W-:-:S06]  /*72f0*/  HADD2.F32 R25, -RZ, R25.H0_H0 ;  /* 0x20000019ff197230 */ /* 0x000fcc0000004100 */
[----:B------:R-:W0:Y:S02]  /*7300*/  F2I.FTZ.TRUNC.NTZ R25, R25 ;  /* 0x0000001900197305 */ /* 0x000e24000021f100 */
[----:B0-----:R0:W-:Y:S01]  /*7310*/  STG.E.U16 desc[UR36][R2.64], R25 ;  /* 0x0000001902007986 */ /* 0x0011e2000c101524 */
[----:B------:R-:W-:Y:S05]  /*7320*/  BRA `(.L_x_7599) ;  /* 0x0000000c003c7947 */ /* 0x000fea0003800000 */
.L_x_7595:
        /* <DEDUP_REMOVED lines=9> */
.L_x_7603:
[----:B------:R0:W-:Y:S01]  /*73c0*/  STG.E.U16 desc[UR36][R2.64], R25 ;  /* 0x0000001902007986 */ /* 0x0001e2000c101524 */
[----:B------:R-:W-:Y:S05]  /*73d0*/  BRA `(.L_x_7599) ;  /* 0x0000000c00107947 */ /* 0x000fea0003800000 */
.L_x_7602:
        /* <DEDUP_REMOVED lines=10> */
.L_x_7605:
[----:B------:R-:W-:-:S05]  /*7480*/  HADD2.F32 R0, -RZ, R25.H0_H0 ;  /* 0x20000019ff007230 */ /* 0x000fca0000004100 */
[----:B------:R-:W-:-:S04]  /*7490*/  F2FP.F16.F32.PACK_AB R0, RZ, R0 ;  /* 0x00000000ff00723e */ /* 0x000fc800000000ff */
[----:B------:R-:W-:-:S05]  /*74a0*/  PRMT R0, R0, 0x5410, RZ ;  /* 0x0000541000007816 */ /* 0x000fca00000000ff */
[----:B------:R0:W-:Y:S01]  /*74b0*/  STG.E desc[UR36][R2.64], R0 ;  /* 0x0000000002007986 */ /* 0x0001e2000c101924 */
[----:B------:R-:W-:Y:S05]  /*74c0*/  BRA `(.L_x_7599) ;  /* 0x0000000800d47947 */ /* 0x000fea0003800000 */
.L_x_7604:
[----:B------:R-:W-:-:S05]  /*74d0*/  HADD2.F32 R4, -RZ, R25.H0_H0 ;  /* 0x20000019ff047230 */ /* 0x000fca0000004100 */
[----:B------:R-:W-:-:S06]  /*74e0*/  FMUL.FTZ R4, R4, 1 ;  /* 0x3f80000004047820 */ /* 0x000fcc0000410000 */
[----:B------:R-:W0:Y:S02]  /*74f0*/  F2F.F64.F32 R4, R4 ;  /* 0x0000000400047310 */ /* 0x000e240000201800 */
[----:B0-----:R0:W-:Y:S01]  /*7500*/  STG.E.64 desc[UR36][R2.64], R4 ;  /* 0x0000000402007986 */ /* 0x0011e2000c101b24 */
[----:B------:R-:W-:Y:S05]  /*7510*/  BRA `(.L_x_7599) ;  /* 0x0000000800c07947 */ /* 0x000fea0003800000 */
.L_x_7594:
        /* <DEDUP_REMOVED lines=13> */
.L_x_7608:
[----:B------:R-:W-:Y:S01]  /*75f0*/  HADD2.F32 R25, -RZ, R25.H0_H0 ;  /* 0x20000019ff197230 */ /* 0x000fe20000004100 */
[----:B------:R-:W-:-:S04]  /*7600*/  CS2R R6, SRZ ;  /* 0x0000000000067805 */ /* 0x000fc8000001ff00 */
[----:B------:R-:W-:-:S06]  /*7610*/  FMUL.FTZ R4, R25, 1 ;  /* 0x3f80000019047820 */ /* 0x000fcc0000410000 */
[----:B------:R-:W0:Y:S02]  /*7620*/  F2F.F64.F32 R4, R4 ;  /* 0x0000000400047310 */ /* 0x000e240000201800 */
[----:B0-----:R0:W-:Y:S01]  /*7630*/  STG.E.128 desc[UR36][R2.64], R4 ;  /* 0x0000000402007986 */ /* 0x0011e2000c101d24 */
[----:B------:R-:W-:Y:S05]  /*7640*/  BRA `(.L_x_7599) ;  /* 0x0000000800747947 */ /* 0x000fea0003800000 */
.L_x_7607:
        /* <DEDUP_REMOVED lines=21> */
.L_x_7612:
[----:B------:R-:W-:Y:S05]  /*77a0*/  BSYNC B0 ;  /* 0x0000000000007941 */ /* 0x000fea0003800000 */
.L_x_7611:
[----:B------:R-:W-:-:S05]  /*77b0*/  LOP3.LUT R5, R0, R5, RZ, 0xfc, !PT ;  /* 0x0000000500057212 */ /* 0x000fca00078efcff */
[----:B------:R0:W-:Y:S01]  /*77c0*/  STG.E.U8 desc[UR36][R2.64], R5 ;  /* 0x0000000502007986 */ /* 0x0001e2000c101124 */
[----:B------:R-:W-:Y:S05]  /*77d0*/  BRA `(.L_x_7599) ;  /* 0x0000000800107947 */ /* 0x000fea0003800000 */
.L_x_7610:
        /* <DEDUP_REMOVED lines=13> */
.L_x_7614:
[----:B------:R-:W-:Y:S01]  /*78b0*/  IMAD.MOV.U32 R0, RZ, RZ, 0x7f ;  /* 0x0000007fff007424 */ /* 0x000fe200078e00ff */
[----:B------:R-:W-:-:S04]  /*78c0*/  ISETP.GT.U32.AND P0, PT, R4, 0x7f800000, PT ;  /* 0x7f8000000400780c */ /* 0x000fc80003f04070 */
[----:B------:R-:W-:-:S09]  /*78d0*/  SEL R0, R0, 0x7c, P0 ;  /* 0x0000007c00007807 */ /* 0x000fd20000000000 */
.L_x_7615:
[----:B------:R-:W-:Y:S05]  /*78e0*/  BSYNC B0 ;  /* 0x0000000000007941 */ /* 0x000fea0003800000 */
.L_x_7613:
[----:B------:R-:W-:-:S04]  /*78f0*/  LOP3.LUT R4, R25, 0x80000000, RZ, 0xc0, !PT ;  /* 0x8000000019047812 */ /* 0x000fc800078ec0ff */
[----:B------:R-:W-:-:S04]  /*7900*/  SHF.R.U32.HI R5, RZ, 0x18, R4 ;  /* 0x00000018ff057819 */ /* 0x000fc80000011604 */
[----:B------:R-:W-:-:S05]  /*7910*/  LOP3.LUT R5, R0, R5, RZ, 0xfc, !PT ;  /* 0x0000000500057212 */ /* 0x000fca00078efcff */
[----:B------:R0:W-:Y:S01]  /*7920*/  STG.E.U8 desc[UR36][R2.64], R5 ;  /* 0x0000000502007986 */ /* 0x0001e2000c101124 */
[----:B------:R-:W-:Y:S05]  /*7930*/  BRA `(.L_x_7599) ;  /* 0x0000000400b87947 */ /* 0x000fea0003800000 */
.L_x_7609:
[----:B------:R-:W-:-:S05]  /*7940*/  HADD2.F32 R0, -RZ, R25.H0_H0 ;  /* 0x20000019ff007230 */ /* 0x000fca0000004100 */
[----:B------:R-:W-:-:S05]  /*7950*/  F2FP.BF16.F32.PACK_AB R0, RZ, R0 ;  /* 0x00000000ff00723e */ /* 0x000fca00000010ff */
[----:B------:R0:W-:Y:S01]  /*7960*/  STG.E.U16 desc[UR36][R2.64], R0 ;  /* 0x0000000002007986 */ /* 0x0001e2000c101524 */
[----:B------:R-:W-:Y:S05]  /*7970*/  BRA `(.L_x_7599) ;  /* 0x0000000400a87947 */ /* 0x000fea0003800000 */
.L_x_7606:
        /* <DEDUP_REMOVED lines=12> */
.L_x_7618:
        /* <DEDUP_REMOVED lines=17> */
.L_x_7621:
[----:B------:R-:W-:-:S04]  /*7b50*/  LOP3.LUT R0, R25, 0x80000000, RZ, 0xc0, !PT ;  /* 0x8000000019007812 */ /* 0x000fc800078ec0ff */
[----:B------:R-:W-:-:S04]  /*7b60*/  SHF.R.U32.HI R5, RZ, 0x18, R0 ;  /* 0x00000018ff057819 */ /* 0x000fc80000011600 */
[----:B------:R-:W-:-:S04]  /*7b70*/  LOP3.LUT R4, R4, R5, RZ, 0xfc, !PT ;  /* 0x0000000504047212 */ /* 0x000fc800078efcff */
[----:B------:R-:W-:-:S07]  /*7b80*/  PRMT R0, R4, 0x7610, R0 ;  /* 0x0000761004007816 */ /* 0x000fce0000000000 */
.L_x_7620:
[----:B------:R-:W-:Y:S05]  /*7b90*/  BSYNC B0 ;  /* 0x0000000000007941 */ /* 0x000fea0003800000 */
.L_x_7619:
[----:B------:R0:W-:Y:S01]  /*7ba0*/  STG.E.U8 desc[UR36][R2.64], R0 ;  /* 0x0000000002007986 */ /* 0x0001e2000c101124 */
[----:B------:R-:W-:Y:S05]  /*7bb0*/  BRA `(.L_x_7599) ;  /* 0x0000000400187947 */ /* 0x000fea0003800000 */
.L_x_7617:
        /* <DEDUP_REMOVED lines=17> */
.L_x_7624:
[----:B------:R-:W-:-:S04]  /*7cd0*/  LOP3.LUT R0, R25, 0x80000000, RZ, 0xc0, !PT ;  /* 0x8000000019007812 */ /* 0x000fc800078ec0ff */
[----:B------:R-:W-:-:S04]  /*7ce0*/  SHF.R.U32.HI R5, RZ, 0x18, R0 ;  /* 0x00000018ff057819 */ /* 0x000fc80000011600 */
[----:B------:R-:W-:-:S04]  /*7cf0*/  LOP3.LUT R4, R4, R5, RZ, 0xfc, !PT ;  /* 0x0000000504047212 */ /* 0x000fc800078efcff */
[----:B------:R-:W-:-:S07]  /*7d00*/  PRMT R0, R4, 0x7610, R0 ;  /* 0x0000761004007816 */ /* 0x000fce0000000000 */
.L_x_7623:
[----:B------:R-:W-:Y:S05]  /*7d10*/  BSYNC B0 ;  /* 0x0000000000007941 */ /* 0x000fea0003800000 */
.L_x_7622:
[----:B------:R0:W-:Y:S01]  /*7d20*/  STG.E.U8 desc[UR36][R2.64], R0 ;  /* 0x0000000002007986 */ /* 0x0001e2000c101124 */
[----:B------:R-:W-:Y:S05]  /*7d30*/  BRA `(.L_x_7599) ;  /* 0x0000000000b87947 */ /* 0x000fea0003800000 */
.L_x_7616:
        /* <DEDUP_REMOVED lines=22> */
.L_x_7598:
        /* <DEDUP_REMOVED lines=16> */
.L_x_7627:
[----:B------:R-:W-:Y:S05]  /*7fa0*/  BRA `(.L_x_7599) ;  /* 0x00000000001c7947 */ /* 0x000fea0003800000 */
.L_x_7626:
[----:B------:R-:W-:-:S06]  /*7fb0*/  HADD2.F32 R4, -RZ, R25.H0_H0 ;  /* 0x20000019ff047230 */ /* 0x000fcc0000004100 */
[----:B------:R-:W0:Y:S02]  /*7fc0*/  F2I.U64.TRUNC R4, R4 ;  /* 0x0000000400047311 */ /* 0x000e24000020d800 */
[----:B0-----:R0:W-:Y:S01]  /*7fd0*/  STG.E.64 desc[UR36][R2.64], R4 ;  /* 0x0000000402007986 */ /* 0x0011e2000c101b24 */
[----:B------:R-:W-:Y:S05]  /*7fe0*/  BRA `(.L_x_7599) ;  /* 0x00000000000c7947 */ /* 0x000fea0003800000 */
.L_x_7625:
[----:B------:R-:W-:-:S06]  /*7ff0*/  HADD2.F32 R25, -RZ, R25.H0_H0 ;  /* 0x20000019ff197230 */ /* 0x000fcc0000004100 */
[----:B------:R-:W0:Y:S02]  /*8000*/  F2I.FTZ.U32.TRUNC.NTZ R25, R25 ;  /* 0x0000001900197305 */ /* 0x000e24000021f000 */
[----:B0-----:R0:W-:Y:S02]  /*8010*/  STG.E desc[UR36][R2.64], R25 ;  /* 0x0000001902007986 */ /* 0x0011e4000c101924 */
.L_x_7599:
[----:B------:R-:W-:-:S07]  /*8020*/  VIADD R17, R17, 0x80 ;  /* 0x0000008011117836 */ /* 0x000fce0000000000 */
.L_x_7558:
[----:B------:R-:W-:-:S13]  /*8030*/  ISETP.GE.AND P0, PT, R17, R22, PT ;  /* 0x000000161100720c */ /* 0x000fda0003f06270 */
[----:B------:R-:W-:Y:S05]  /*8040*/  @P0 BREAK B6 ;  /* 0x0000000000060942 */ /* 0x000fea0003800000 */
[----:B------:R-:W-:Y:S05]  /*8050*/  @P0 BRA `(.L_x_7593) ;  /* 0x0000000c00f40947 */ /* 0x000fea0003800000 */
[----:B------:R-:W-:Y:S05]  /*8060*/  BSYNC B6 ;  /* 0x0000000000067941 */ /* 0x000fea0003800000 */
.L_x_7557:
        /* <DEDUP_REMOVED lines=19> */
[----:B------:R-:W0:Y:S02]  /*81a0*/  F2I.FTZ.TRUNC.NTZ R23, R23 ;  /* 0x0000001700177305 */ /* 0x000e24000021f100 */
[----:B0-----:R0:W-:Y:S01]  /*81b0*/  STG.E.U8 desc[UR36][R2.64], R23 ;  /* 0x0000001702007986 */ /* 0x0011e2000c101124 */
[----:B------:R-:W-:Y:S05]  /*81c0*/  BRA `(.L_x_7633) ;  /* 0x0000000c00947947 */ /* 0x000fea0003800000 */
.L_x_7631:
[----:B-----5:R-:W-:-:S06]  /*81d0*/  HADD2.F32 R5, -RZ, R23.H0_H0 ;  /* 0x20000017ff057230 */ /* 0x020fcc0000004100 */
[----:B------:R-:W0:Y:S02]  /*81e0*/  F2I.S64.TRUNC R4, R5 ;  /* 0x0000000500047311 */ /* 0x000e24000020d900 */
[----:B0-----:R0:W-:Y:S01]  /*81f0*/  STG.E.U8 desc[UR36][R2.64], R4 ;  /* 0x0000000402007986 */ /* 0x0011e2000c101124 */
[----:B------:R-:W-:Y:S05]  /*8200*/  BRA `(.L_x_7633) ;  /* 0x0000000c00847947 */ /* 0x000fea0003800000 */
.L_x_7630:
[----:B------:R-:W-:-:S13]  /*8210*/  ISETP.NE.AND P0, PT, R0, 0x2, PT ;  /* 0x000000020000780c */ /* 0x000fda0003f05270 */
[----:B------:R-:W-:Y:S05]  /*8220*/  @!P0 BRA `(.L_x_7634) ;  /* 0x0000000000308947 */ /* 0x000fea0003800000 */
[----:B------:R-:W-:-:S13]  /*8230*/  ISETP.NE.AND P0, PT, R0, 0x3, PT ;  /* 0x000000030000780c */ /* 0x000fda0003f05270 */
[----:B------:R-:W-:Y:S05]  /*8240*/  @!P0 BRA `(.L_x_7635) ;  /* 0x0000000000188947 */ /* 0x000fea0003800000 */
[----:B------:R-:W-:-:S13]  /*8250*/  ISETP.NE.AND P0, PT, R0, 0x4, PT ;  /* 0x000000040000780c */ /* 0x000fda0003f05270 */
[----:B------:R-:W-:Y:S05]  /*8260*/  @P0 BRA `(.L_x_7632) ;  /* 0x0000000c000c0947 */ /* 0x000fea0003800000 */
[----:B-----5:R-:W-:-:S06]  /*8270*/  HADD2.F32 R4, -RZ, R23.H0_H0 ;  /* 0x20000017ff047230 */ /* 0x020fcc0000004100 */
[----:B------:R-:W0:Y:S02]  /*8280*/  F2I.S64.TRUNC R4, R4 ;  /* 0x0000000400047311 */ /* 0x000e24000020d900 */
[----:B0-----:R0:W-:Y:S01]  /*8290*/  STG.E.64 desc[UR36][R2.64], R4 ;  /* 0x0000000402007986 */ /* 0x0011e2000c101b24 */
[----:B------:R-:W-:Y:S05]  /*82a0*/  BRA `(.L_x_7633) ;  /* 0x0000000c005c7947 */ /* 0x000fea0003800000 */
.L_x_7635:
[----:B-----5:R-:W-:-:S06]  /*82b0*/  HADD2.F32 R23, -RZ, R23.H0_H0 ;  /* 0x20000017ff177230 */ /* 0x020fcc0000004100 */
[----:B------:R-:W0:Y:S02]  /*82c0*/  F2I.FTZ.TRUNC.NTZ R23, R23 ;  /* 0x0000001700177305 */ /* 0x000e24000021f100 */
[----:B0-----:R0:W-:Y:S01]  /*82d0*/  STG.E desc[UR36][R2.64], R23 ;  /* 0x0000001702007986 */ /* 0x0011e2000c101924 */
[----:B------:R-:W-:Y:S05]  /*82e0*/  BRA `(.L_x_7633) ;  /* 0x0000000c004c7947 */ /* 0x000fea0003800000 */
.L_x_7634:
[----:B-----5:R-:W-:-:S06]  /*82f0*/  HADD2.F32 R23, -RZ, R23.H0_H0 ;  /* 0x20000017ff177230 */ /* 0x020fcc0000004100 */
[----:B------:R-:W0:Y:S02]  /*8300*/  F2I.FTZ.TRUNC.NTZ R23, R23 ;  /* 0x0000001700177305 */ /* 0x000e24000021f100 */
[----:B0-----:R0:W-:Y:S01]  /*8310*/  STG.E.U16 desc[UR36][R2.64], R23 ;  /* 0x0000001702007986 */ /* 0x0011e2000c101524 */
[----:B------:R-:W-:Y:S05]  /*8320*/  BRA `(.L_x_7633) ;  /* 0x0000000c003c7947 */ /* 0x000fea0003800000 */
.L_x_7629:
        /* <DEDUP_REMOVED lines=9> */
.L_x_7637:
[----:B-----5:R0:W-:Y:S01]  /*83c0*/  STG.E.U16 desc[UR36][R2.64], R23 ;  /* 0x0000001702007986 */ /* 0x0201e2000c101524 */
[----:B------:R-:W-:Y:S05]  /*83d0*/  BRA `(.L_x_7633) ;  /* 0x0000000c00107947 */ /* 0x000fea0003800000 */
.L_x_7636:
        /* <DEDUP_REMOVED lines=10> */
.L_x_7639:
[----:B-----5:R-:W-:-:S05]  /*8480*/  HADD2.F32 R0, -RZ, R23.H0_H0 ;  /* 0x20000017ff007230 */ /* 0x020fca0000004100 */
[----:B------:R-:W-:-:S04]  /*8490*/  F2FP.F16.F32.PACK_AB R0, RZ, R0 ;  /* 0x00000000ff00723e */ /* 0x000fc800000000ff */
[----:B------:R-:W-:-:S05]  /*84a0*/  PRMT R0, R0, 0x5410, RZ ;  /* 0x0000541000007816 */ /* 0x000fca00000000ff */
[----:B------:R3:W-:Y:S01]  /*84b0*/  STG.E desc[UR36][R2.64], R0 ;  /* 0x0000000002007986 */ /* 0x0007e2000c101924 */
[----:B------:R-:W-:Y:S05]  /*84c0*/  BRA `(.L_x_7633) ;  /* 0x0000000800d47947 */ /* 0x000fea0003800000 */
.L_x_7638:
[----:B-----5:R-:W-:-:S05]  /*84d0*/  HADD2.F32 R4, -RZ, R23.H0_H0 ;  /* 0x20000017ff047230 */ /* 0x020fca0000004100 */
[----:B------:R-:W-:-:S06]  /*84e0*/  FMUL.FTZ R4, R4, 1 ;  /* 0x3f80000004047820 */ /* 0x000fcc0000410000 */
[----:B------:R-:W0:Y:S02]  /*84f0*/  F2F.F64.F32 R4, R4 ;  /* 0x0000000400047310 */ /* 0x000e240000201800 */
[----:B0-----:R4:W-:Y:S01]  /*8500*/  STG.E.64 desc[UR36][R2.64], R4 ;  /* 0x0000000402007986 */ /* 0x0019e2000c101b24 */
[----:B------:R-:W-:Y:S05]  /*8510*/  BRA `(.L_x_7633) ;  /* 0x0000000800c07947 */ /* 0x000fea0003800000 */
.L_x_7628:
        /* <DEDUP_REMOVED lines=13> */
.L_x_7642:
[----:B-----5:R-:W-:Y:S01]  /*85f0*/  HADD2.F32 R23, -RZ, R23.H0_H0 ;  /* 0x20000017ff177230 */ /* 0x020fe20000004100 */
[----:B------:R-:W-:-:S04]  /*8600*/  CS2R R6, SRZ ;  /* 0x0000000000067805 */ /* 0x000fc8000001ff00 */
[----:B------:R-:W-:-:S06]  /*8610*/  FMUL.FTZ R4, R23, 1 ;  /* 0x3f80000017047820 */ /* 0x000fcc0000410000 */
[----:B------:R-:W0:Y:S02]  /*8620*/  F2F.F64.F32 R4, R4 ;  /* 0x0000000400047310 */ /* 0x000e240000201800 */
[----:B0-----:R0:W-:Y:S01]  /*8630*/  STG.E.128 desc[UR36][R2.64], R4 ;  /* 0x0000000402007986 */ /* 0x0011e2000c101d24 */
[----:B------:R-:W-:Y:S05]  /*8640*/  BRA `(.L_x_7633) ;  /* 0x0000000800747947 */ /* 0x000fea0003800000 */
.L_x_7641:
        /* <DEDUP_REMOVED lines=21> */
.L_x_7646:
[----:B------:R-:W-:Y:S05]  /*87a0*/  BSYNC B0 ;  /* 0x0000000000007941 */ /* 0x000fea0003800000 */
.L_x_7645:
[----:B------:R-:W-:-:S05]  /*87b0*/  LOP3.LUT R5, R0, R5, RZ, 0xfc, !PT ;  /* 0x0000000500057212 */ /* 0x000fca00078efcff */
[----:B------:R0:W-:Y:S01]  /*87c0*/  STG.E.U8 desc[UR36][R2.64], R5 ;  /* 0x0000000502007986 */ /* 0x0001e2000c101124 */
[----:B------:R-:W-:Y:S05]  /*87d0*/  BRA `(.L_x_7633) ;  /* 0x0000000800107947 */ /* 0x000fea0003800000 */
.L_x_7644:
        /* <DEDUP_REMOVED lines=13> */
.L_x_7648:
[----:B------:R-:W-:Y:S01]  /*88b0*/  IMAD.MOV.U32 R0, RZ, RZ, 0x7f ;  /* 0x0000007fff007424 */ /* 0x000fe200078e00ff */
[----:B------:R-:W-:-:S04]  /*88c0*/  ISETP.GT.U32.AND P0, PT, R4, 0x7f800000, PT ;  /* 0x7f8000000400780c */ /* 0x000fc80003f04070 */
[----:B------:R-:W-:-:S09]  /*88d0*/  SEL R0, R0, 0x7c, P0 ;  /* 0x0000007c00007807 */ /* 0x000fd20000000000 */
.L_x_7649:
[----:B------:R-:W-:Y:S05]  /*88e0*/  BSYNC B0 ;  /* 0x0000000000007941 */ /* 0x000fea0003800000 */
.L_x_7647:
[----:B------:R-:W-:-:S04]  /*88f0*/  LOP3.LUT R4, R23, 0x80000000, RZ, 0xc0, !PT ;  /* 0x8000000017047812 */ /* 0x000fc800078ec0ff */
[----:B------:R-:W-:-:S04]  /*8900*/  SHF.R.U32.HI R5, RZ, 0x18, R4 ;  /* 0x00000018ff057819 */ /* 0x000fc80000011604 */
[----:B------:R-:W-:-:S05]  /*8910*/  LOP3.LUT R5, R0, R5, RZ, 0xfc, !PT ;  /* 0x0000000500057212 */ /* 0x000fca00078efcff */
[----:B------:R0:W-:Y:S01]  /*8920*/  STG.E.U8 desc[UR36][R2.64], R5 ;  /* 0x0000000502007986 */ /* 0x0001e2000c101124 */
[----:B------:R-:W-:Y:S05]  /*8930*/  BRA `(.L_x_7633) ;  /* 0x0000000400b87947 */ /* 0x000fea0003800000 */
.L_x_7643:
[----:B-----5:R-:W-:-:S05]  /*8940*/  HADD2.F32 R0, -RZ, R23.H0_H0 ;  /* 0x20000017ff007230 */ /* 0x020fca0000004100 */
[----:B------:R-:W-:-:S05]  /*8950*/  F2FP.BF16.F32.PACK_AB R0, RZ, R0 ;  /* 0x00000000ff00723e */ /* 0x000fca00000010ff */
[----:B------:R0:W-:Y:S01]  /*8960*/  STG.E.U16 desc[UR36][R2.64], R0 ;  /* 0x0000000002007986 */ /* 0x0001e2000c101524 */
[----:B------:R-:W-:Y:S05]  /*8970*/  BRA `(.L_x_7633) ;  /* 0x0000000400a87947 */ /* 0x000fea0003800000 */
.L_x_7640:
        /* <DEDUP_REMOVED lines=9> */
[----:B------:R-:W0:Y:S02]  /*8a10*/  F2I.FTZ.U32.TRUNC.NTZ R5, R5 ;  /* 0x0000000500057305 */ /* 0x000e24000021f000 */
[----:B0-----:R0:W-:Y:S01]  /*8a20*/  STG.E.U16 desc[UR36][R2.64], R5 ;  /* 0x0000000502007986 */ /* 0x0011e2000c101524 */
[----:B------:R-:W-:Y:S05]  /*8a30*/  BRA `(.L_x_7633) ;  /* 0x0000000400787947 */ /* 0x000fea0003800000 */
.L_x_7652:
        /* <DEDUP_REMOVED lines=17> */
.L_x_7655:
[----:B------:R-:W-:-:S04]  /*8b50*/  LOP3.LUT R0, R23, 0x80000000, RZ, 0xc0, !PT ;  /* 0x8000000017007812 */ /* 0x000fc800078ec0ff */
[----:B------:R-:W-:-:S04]  /*8b60*/  SHF.R.U32.HI R5, RZ, 0x18, R0 ;  /* 0x00000018ff057819 */ /* 0x000fc80000011600 */
[----:B------:R-:W-:-:S04]  /*8b70*/  LOP3.LUT R4, R4, R5, RZ, 0xfc, !PT ;  /* 0x0000000504047212 */ /* 0x000fc800078efcff */
[----:B------:R-:W-:-:S07]  /*8b80*/  PRMT R0, R4, 0x7610, R0 ;  /* 0x0000761004007816 */ /* 0x000fce0000000000 */
.L_x_7654:
[----:B------:R-:W-:Y:S05]  /*8b90*/  BSYNC B0 ;  /* 0x0000000000007941 */ /* 0x000fea0003800000 */
.L_x_7653:
[----:B------:R0:W-:Y:S01]  /*8ba0*/  STG.E.U8 desc[UR36][R2.64], R0 ;  /* 0x0000000002007986 */ /* 0x0001e2000c101124 */
[----:B------:R-:W-:Y:S05]  /*8bb0*/  BRA `(.L_x_7633) ;  /* 0x0000000400187947 */ /* 0x000fea0003800000 */
.L_x_7651:
        /* <DEDUP_REMOVED lines=17> */
.L_x_7658:
[----:B------:R-:W-:-:S04]  /*8cd0*/  LOP3.LUT R0, R23, 0x80000000, RZ, 0xc0, !PT ;  /* 0x8000000017007812 */ /* 0x000fc800078ec0ff */
[----:B------:R-:W-:-:S04]  /*8ce0*/  SHF.R.U32.HI R5, RZ, 0x18, R0 ;  /* 0x00000018ff057819 */ /* 0x000fc80000011600 */
[----:B------:R-:W-:-:S04]  /*8cf0*/  LOP3.LUT R4, R4, R5, RZ, 0xfc, !PT ;  /* 0x0000000504047212 */ /* 0x000fc800078efcff */
[----:B------:R-:W-:-:S07]  /*8d00*/  PRMT R0, R4, 0x7610, R0 ;  /* 0x0000761004007816 */ /* 0x000fce0000000000 */
.L_x_7657:
[----:B------:R-:W-:Y:S05]  /*8d10*/  BSYNC B0 ;  /* 0x0000000000007941 */ /* 0x000fea0003800000 */
.L_x_7656:
[----:B------:R0:W-:Y:S01]  /*8d20*/  STG.E.U8 desc[UR36][R2.64], R0 ;  /* 0x0000000002007986 */ /* 0x0001e2000c101124 */
[----:B------:R-:W-:Y:S05]  /*8d30*/  BRA `(.L_x_7633) ;  /* 0x0000000000b87947 */ /* 0x000fea0003800000 */
.L_x_7650:
        /* <DEDUP_REMOVED lines=22> */
.L_x_7632:
        /* <DEDUP_REMOVED lines=16> */
.L_x_7661:
[----:B------:R-:W-:Y:S05]  /*8fa0*/  BRA `(.L_x_7633) ;  /* 0x00000000001c7947 */ /* 0x000fea0003800000 */
.L_x_7660:
[----:B-----5:R-:W-:-:S06]  /*8fb0*/  HADD2.F32 R4, -RZ, R23.H0_H0 ;  /* 0x20000017ff047230 */ /* 0x020fcc0000004100 */
[----:B------:R-:W0:Y:S02]  /*8fc0*/  F2I.U64.TRUNC R4, R4 ;  /* 0x0000000400047311 */ /* 0x000e24000020d800 */
[----:B0-----:R0:W-:Y:S01]  /*8fd0*/  STG.E.64 desc[UR36][R2.64], R4 ;  /* 0x0000000402007986 */ /* 0x0011e2000c101b24 */
[----:B------:R-:W-:Y:S05]  /*8fe0*/  BRA `(.L_x_7633) ;  /* 0x00000000000c7947 */ /* 0x000fea0003800000 */
.L_x_7659:
[----:B-----5:R-:W-:-:S06]  /*8ff0*/  HADD2.F32 R23, -RZ, R23.H0_H0 ;  /* 0x20000017ff177230 */ /* 0x020fcc0000004100 */
[----:B------:R-:W0:Y:S02]  /*9000*/  F2I.FTZ.U32.TRUNC.NTZ R23, R23 ;  /* 0x0000001700177305 */ /* 0x000e24000021f000 */
[----:B0-----:R0:W-:Y:S02]  /*9010*/  STG.E desc[UR36][R2.64], R23 ;  /* 0x0000001702007986 */ /* 0x0011e4000c101924 */
.L_x_7633:
[----:B------:R-:W-:-:S07]  /*9020*/  VIADD R17, R17, 0x80 ;  /* 0x0000008011117836 */ /* 0x000fce0000000000 */
.L_x_7593:
[----:B------:R-:W-:Y:S05]  /*9030*/  BSYNC B7 ;  /* 0x0000000000077941 */ /* 0x000fea0003800000 */
.L_x_7556:
        /* <DEDUP_REMOVED lines=21> */
[----:B0-----:R-:W-:Y:S01]  /*9190*/  STG.E.U8 desc[UR36][R2.64], R19 ;  /* 0x0000001302007986 */ /* 0x001fe2000c101124 */
[----:B------:R-:W-:Y:S05]  /*91a0*/  EXIT ;  /* 0x000000000000794d */ /* 0x000fea0003800000 */
.L_x_7665:
[----:B-----5:R-:W-:-:S06]  /*91b0*/  HADD2.F32 R5, -RZ, R19.H0_H0 ;  /* 0x20000013ff057230 */ /* 0x020fcc0000004100 */
[----:B------:R-:W0:Y:S02]  /*91c0*/  F2I.S64.TRUNC R4, R5 ;  /* 0x0000000500047311 */ /* 0x000e24000020d900 */
[----:B0-----:R-:W-:Y:S01]  /*91d0*/  STG.E.U8 desc[UR36][R2.64], R4 ;  /* 0x0000000402007986 */ /* 0x001fe2000c101124 */
[----:B------:R-:W-:Y:S05]  /*91e0*/  EXIT ;  /* 0x000000000000794d */ /* 0x000fea0003800000 */
.L_x_7664:
        /* <DEDUP_REMOVED lines=8> */
[----:B0-----:R-:W-:Y:S01]  /*9270*/  STG.E.64 desc[UR36][R2.64], R4 ;  /* 0x0000000402007986 */ /* 0x001fe2000c101b24 */
[----:B------:R-:W-:Y:S05]  /*9280*/  EXIT ;  /* 0x000000000000794d */ /* 0x000fea0003800000 */
.L_x_7668:
[----:B-----5:R-:W-:-:S06]  /*9290*/  HADD2.F32 R19, -RZ, R19.H0_H0 ;  /* 0x20000013ff137230 */ /* 0x020fcc0000004100 */
[----:B------:R-:W0:Y:S02]  /*92a0*/  F2I.FTZ.TRUNC.NTZ R19, R19 ;  /* 0x0000001300137305 */ /* 0x000e24000021f100 */
[----:B0-----:R-:W-:Y:S01]  /*92b0*/  STG.E desc[UR36][R2.64], R19 ;  /* 0x0000001302007986 */ /* 0x001fe2000c101924 */
[----:B------:R-:W-:Y:S05]  /*92c0*/  EXIT ;  /* 0x000000000000794d */ /* 0x000fea0003800000 */
.L_x_7667:
[----:B-----5:R-:W-:-:S06]  /*92d0*/  HADD2.F32 R19, -RZ, R19.H0_H0 ;  /* 0x20000013ff137230 */ /* 0x020fcc0000004100 */
[----:B------:R-:W0:Y:S02]  /*92e0*/  F2I.FTZ.TRUNC.NTZ R19, R19 ;  /* 0x0000001300137305 */ /* 0x000e24000021f100 */
[----:B0-----:R-:W-:Y:S01]  /*92f0*/  STG.E.U16 desc[UR36][R2.64], R19 ;  /* 0x0000001302007986 */ /* 0x001fe2000c101524 */
[----:B------:R-:W-:Y:S05]  /*9300*/  EXIT ;  /* 0x000000000000794d */ /* 0x000fea0003800000 */
.L_x_7663:
        /* <DEDUP_REMOVED lines=9> */
.L_x_7670:
[----:B-----5:R-:W-:Y:S01]  /*93a0*/  STG.E.U16 desc[UR36][R2.64], R19 ;  /* 0x0000001302007986 */ /* 0x020fe2000c101524 */
[----:B------:R-:W-:Y:S05]  /*93b0*/  EXIT ;  /* 0x000000000000794d */ /* 0x000fea0003800000 */
.L_x_7669:
        /* <DEDUP_REMOVED lines=10> */
.L_x_7672:
[----:B-----5:R-:W-:-:S05]  /*9460*/  HADD2.F32 R0, -RZ, R19.H0_H0 ;  /* 0x20000013ff007230 */ /* 0x020fca0000004100 */
[----:B------:R-:W-:-:S04]  /*9470*/  F2FP.F16.F32.PACK_AB R0, RZ, R0 ;  /* 0x00000000ff00723e */ /* 0x000fc800000000ff */
[----:B------:R-:W-:-:S05]  /*9480*/  PRMT R0, R0, 0x5410, RZ ;  /* 0x0000541000007816 */ /* 0x000fca00000000ff */
[----:B------:R-:W-:Y:S01]  /*9490*/  STG.E desc[UR36][R2.64], R0 ;  /* 0x0000000002007986 */ /* 0x000fe2000c101924 */
[----:B------:R-:W-:Y:S05]  /*94a0*/  EXIT ;  /* 0x000000000000794d */ /* 0x000fea0003800000 */
.L_x_7671:
[----:B-----5:R-:W-:-:S05]  /*94b0*/  HADD2.F32 R4, -RZ, R19.H0_H0 ;  /* 0x20000013ff047230 */ /* 0x020fca0000004100 */
[----:B------:R-:W-:-:S06]  /*94c0*/  FMUL.FTZ R4, R4, 1 ;  /* 0x3f80000004047820 */ /* 0x000fcc0000410000 */
[----:B------:R-:W0:Y:S02]  /*94d0*/  F2F.F64.F32 R4, R4 ;  /* 0x0000000400047310 */ /* 0x000e240000201800 */
[----:B0-----:R-:W-:Y:S01]  /*94e0*/  STG.E.64 desc[UR36][R2.64], R4 ;  /* 0x0000000402007986 */ /* 0x001fe2000c101b24 */
[----:B------:R-:W-:Y:S05]  /*94f0*/  EXIT ;  /* 0x000000000000794d */ /* 0x000fea0003800000 */
.L_x_7662:
        /* <DEDUP_REMOVED lines=13> */
.L_x_7675:
[----:B-----5:R-:W-:Y:S01]  /*95d0*/  HADD2.F32 R19, -RZ, R19.H0_H0 ;  /* 0x20000013ff137230 */ /* 0x020fe20000004100 */
[----:B------:R-:W-:-:S04]  /*95e0*/  CS2R R6, SRZ ;  /* 0x0000000000067805 */ /* 0x000fc8000001ff00 */
[----:B------:R-:W-:-:S06]  /*95f0*/  FMUL.FTZ R4, R19, 1 ;  /* 0x3f80000013047820 */ /* 0x000fcc0000410000 */
[----:B------:R-:W0:Y:S02]  /*9600*/  F2F.F64.F32 R4, R4 ;  /* 0x0000000400047310 */ /* 0x000e240000201800 */
[----:B0-----:R-:W-:Y:S01]  /*9610*/  STG.E.128 desc[UR36][R2.64], R4 ;  /* 0x0000000402007986 */ /* 0x001fe2000c101d24 */
[----:B------:R-:W-:Y:S05]  /*9620*/  EXIT ;  /* 0x000000000000794d */ /* 0x000fea0003800000 */
.L_x_7674:
        /* <DEDUP_REMOVED lines=21> */
.L_x_7679:
[----:B------:R-:W-:Y:S05]  /*9780*/  BSYNC B0 ;  /* 0x0000000000007941 */ /* 0x000fea0003800000 */
.L_x_7678:
[----:B------:R-:W-:-:S05]  /*9790*/  LOP3.LUT R5, R0, R5, RZ, 0xfc, !PT ;  /* 0x0000000500057212 */ /* 0x000fca00078efcff */
[----:B------:R-:W-:Y:S01]  /*97a0*/  STG.E.U8 desc[UR36][R2.64], R5 ;  /* 0x0000000502007986 */ /* 0x000fe2000c101124 */
[----:B------:R-:W-:Y:S05]  /*97b0*/  EXIT ;  /* 0x000000000000794d */ /* 0x000fea0003800000 */
.L_x_7677:
        /* <DEDUP_REMOVED lines=13> */
.L_x_7681:
[----:B------:R-:W-:Y:S01]  /*9890*/  IMAD.MOV.U32 R0, RZ, RZ, 0x7f ;  /* 0x0000007fff007424 */ /* 0x000fe200078e00ff */
[----:B------:R-:W-:-:S04]  /*98a0*/  ISETP.GT.U32.AND P0, PT, R4, 0x7f800000, PT ;  /* 0x7f8000000400780c */ /* 0x000fc80003f04070 */
[----:B------:R-:W-:-:S09]  /*98b0*/  SEL R0, R0, 0x7c, P0 ;  /* 0x0000007c00007807 */ /* 0x000fd20000000000 */
.L_x_7682:
[----:B------:R-:W-:Y:S05]  /*98c0*/  BSYNC B0 ;  /* 0x0000000000007941 */ /* 0x000fea0003800000 */
.L_x_7680:
[----:B------:R-:W-:-:S04]  /*98d0*/  LOP3.LUT R4, R19, 0x80000000, RZ, 0xc0, !PT ;  /* 0x8000000013047812 */ /* 0x000fc800078ec0ff */
[----:B------:R-:W-:-:S04]  /*98e0*/  SHF.R.U32.HI R5, RZ, 0x18, R4 ;  /* 0x00000018ff057819 */ /* 0x000fc80000011604 */
[----:B------:R-:W-:-:S05]  /*98f0*/  LOP3.LUT R5, R0, R5, RZ, 0xfc, !PT ;  /* 0x0000000500057212 */ /* 0x000fca00078efcff */
[----:B------:R-:W-:Y:S01]  /*9900*/  STG.E.U8 desc[UR36][R2.64], R5 ;  /* 0x0000000502007986 */ /* 0x000fe2000c101124 */
[----:B------:R-:W-:Y:S05]  /*9910*/  EXIT ;  /* 0x000000000000794d */ /* 0x000fea0003800000 */
.L_x_7676:
[----:B-----5:R-:W-:-:S05]  /*9920*/  HADD2.F32 R0, -RZ, R19.H0_H0 ;  /* 0x20000013ff007230 */ /* 0x020fca0000004100 */
[----:B------:R-:W-:-:S05]  /*9930*/  F2FP.BF16.F32.PACK_AB R0, RZ, R0 ;  /* 0x00000000ff00723e */ /* 0x000fca00000010ff */
[----:B------:R-:W-:Y:S01]  /*9940*/  STG.E.U16 desc[UR36][R2.64], R0 ;  /* 0x0000000002007986 */ /* 0x000fe2000c101524 */
[----:B------:R-:W-:Y:S05]  /*9950*/  EXIT ;  /* 0x000000000000794d */ /* 0x000fea0003800000 */
.L_x_7673:
        /* <DEDUP_REMOVED lines=10> */
[----:B0-----:R-:W-:Y:S01]  /*9a00*/  STG.E.U16 desc[UR36][R2.64], R5 ;  /* 0x0000000502007986 */ /* 0x001fe2000c101524 */
[----:B------:R-:W-:Y:S05]  /*9a10*/  EXIT ;  /* 0x000000000000794d */ /* 0x000fea0003800000 */
.L_x_7685:
        /* <DEDUP_REMOVED lines=17> */
.L_x_7688:
[----:B------:R-:W-:-:S04]  /*9b30*/  LOP3.LUT R0, R19, 0x80000000, RZ, 0xc0, !PT ;  /* 0x8000000013007812 */ /* 0x000fc800078ec0ff */
[----:B------:R-:W-:-:S04]  /*9b40*/  SHF.R.U32.HI R5, RZ, 0x18, R0 ;  /* 0x00000018ff057819 */ /* 0x000fc80000011600 */
[----:B------:R-:W-:-:S04]  /*9b50*/  LOP3.LUT R4, R4, R5, RZ, 0xfc, !PT ;  /* 0x0000000504047212 */ /* 0x000fc800078efcff */
[----:B------:R-:W-:-:S07]  /*9b60*/  PRMT R0, R4, 0x7610, R0 ;  /* 0x0000761004007816 */ /* 0x000fce0000000000 */
.L_x_7687:
[----:B------:R-:W-:Y:S05]  /*9b70*/  BSYNC B0 ;  /* 0x0000000000007941 */ /* 0x000fea0003800000 */
.L_x_7686:
[----:B------:R-:W-:Y:S01]  /*9b80*/  STG.E.U8 desc[UR36][R2.64], R0 ;  /* 0x0000000002007986 */ /* 0x000fe2000c101124 */
[----:B------:R-:W-:Y:S05]  /*9b90*/  EXIT ;  /* 0x000000000000794d */ /* 0x000fea0003800000 */
.L_x_7684:
        /* <DEDUP_REMOVED lines=17> */
.L_x_7691:
[----:B------:R-:W-:-:S04]  /*9cb0*/  LOP3.LUT R0, R19, 0x80000000, RZ, 0xc0, !PT ;  /* 0x8000000013007812 */ /* 0x000fc800078ec0ff */
[----:B------:R-:W-:-:S04]  /*9cc0*/  SHF.R.U32.HI R5, RZ, 0x18, R0 ;  /* 0x00000018ff057819 */ /* 0x000fc80000011600 */
[----:B------:R-:W-:-:S04]  /*9cd0*/  LOP3.LUT R4, R4, R5, RZ, 0xfc, !PT ;  /* 0x0000000504047212 */ /* 0x000fc800078efcff */
[----:B------:R-:W-:-:S07]  /*9ce0*/  PRMT R0, R4, 0x7610, R0 ;  /* 0x0000761004007816 */ /* 0x000fce0000000000 */
.L_x_7690:
[----:B------:R-:W-:Y:S05]  /*9cf0*/  BSYNC B0 ;  /* 0x0000000000007941 */ /* 0x000fea0003800000 */
.L_x_7689:
[----:B------:R-:W-:Y:S01]  /*9d00*/  STG.E.U8 desc[UR36][R2.64], R0 ;  /* 0x0000000002007986 */ /* 0x000fe2000c101124 */
[----:B------:R-:W-:Y:S05]  /*9d10*/  EXIT ;  /* 0x000000000000794d */ /* 0x000fea0003800000 */
.L_x_7683:
        /* <DEDUP_REMOVED lines=22> */
.L_x_7666:
        /* <DEDUP_REMOVED lines=15> */
[----:B-1---5:R-:W-:Y:S05]  /*9f70*/  CALL.ABS.NOINC R2 ;  /* 0x0000000002007343 */ /* 0x022fea0003c00000 */
.L_x_7694:
[----:B------:R-:W-:Y:S05]  /*9f80*/  EXIT ;  /* 0x000000000000794d */ /* 0x000fea0003800000 */
.L_x_7693:
[----:B-----5:R-:W-:-:S06]  /*9f90*/  HADD2.F32 R4, -RZ, R19.H0_H0 ;  /* 0x20000013ff047230 */ /* 0x020fcc0000004100 */
[----:B------:R-:W0:Y:S02]  /*9fa0*/  F2I.U64.TRUNC R4, R4 ;  /* 0x0000000400047311 */ /* 0x000e24000020d800 */
[----:B0-----:R-:W-:Y:S01]  /*9fb0*/  STG.E.64 desc[UR36][R2.64], R4 ;  /* 0x0000000402007986 */ /* 0x001fe2000c101b24 */
[----:B------:R-:W-:Y:S05]  /*9fc0*/  EXIT ;  /* 0x000000000000794d */ /* 0x000fea0003800000 */
.L_x_7692:
[----:B-----5:R-:W-:-:S06]  /*9fd0*/  HADD2.F32 R19, -RZ, R19.H0_H0 ;  /* 0x20000013ff137230 */ /* 0x020fcc0000004100 */
[----:B------:R-:W0:Y:S02]  /*9fe0*/  F2I.FTZ.U32.TRUNC.NTZ R19, R19 ;  /* 0x0000001300137305 */ /* 0x000e24000021f000 */
[----:B0-----:R-:W-:Y:S01]  /*9ff0*/  STG.E desc[UR36][R2.64], R19 ;  /* 0x0000001302007986 */ /* 0x001fe2000c101924 */
[----:B------:R-:W-:Y:S05]  /*a000*/  EXIT ;  /* 0x000000000000794d */ /* 0x000fea0003800000 */
.L_x_7695:
        /* <DEDUP_REMOVED lines=15> */
.L_x_37798:


//--------------------- .text._ZN2at6native18elementwise_kernelILi128ELi4EZNS0_22gpu_kernel_impl_nocastINS0_13AUnaryFunctorIN3c104HalfES5_S5_ZZZNS0_15binary_internal21div_floor_kernel_cudaERNS_18TensorIteratorBaseEENKUlvE1_clEvENKUlvE1_clEvEUlS5_S5_E_EEEEvS8_RKT_EUliE_EEviT1_ --------------------------
	.section	.text._ZN2at6native18elementwise_kernelILi128ELi4EZNS0_22gpu_kernel_impl_nocastINS0_13AUnaryFunctorIN3c104HalfES5_S5_ZZZNS0_15binary_internal21div_floor_kernel_cudaERNS_18TensorIteratorBaseEENKUlvE1_clEvENKUlvE1_clEvEUlS5_S5_E_EEEEvS8_RKT_EUliE_EEviT1_,"ax",@progbits
	.align	128
        .global         _ZN2at6native18elementwise_kernelILi128ELi4EZNS0_22gpu_kernel_impl_nocastINS0_13AUnaryFunctorIN3c104HalfES5_S5_ZZZNS0_15binary_internal21div_floor_kernel_cudaERNS_18TensorIteratorBaseEENKUlvE1_clEvENKUlvE1_clEvEUlS5_S5_E_EEEEvS8_RKT_EUliE_EEviT1_
        .type           _ZN2at6native18elementwise_kernelILi128ELi4EZNS0_22gpu_kernel_impl_nocastINS0_13AUnaryFunctorIN3c104HalfES5_S5_ZZZNS0_15binary_internal21div_floor_kernel_cudaERNS_18TensorIteratorBaseEENKUlvE1_clEvENKUlvE1_clEvEUlS5_S5_E_EEEEvS8_RKT_EUliE_EEviT1_,@function
        .size           _ZN2at6native18elementwise_kernelILi128ELi4EZNS0_22gpu_kernel_impl_nocastINS0_13AUnaryFunctorIN3c104HalfES5_S5_ZZZNS0_15binary_internal21div_floor_kernel_cudaERNS_18TensorIteratorBaseEENKUlvE1_clEvENKUlvE1_clEvEUlS5_S5_E_EEEEvS8_RKT_EUliE_EEviT1_,(.L_x_37799 - _ZN2at6native18elementwise_kernelILi128ELi4EZNS0_22gpu_kernel_impl_nocastINS0_13AUnaryFunctorIN3c104HalfES5_S5_ZZZNS0_15binary_internal21div_floor_kernel_cudaERNS_18TensorIteratorBaseEENKUlvE1_clEvENKUlvE1_clEvEUlS5_S5_E_EEEEvS8_RKT_EUliE_EEviT1_)
        .other          _ZN2at6native18elementwise_kernelILi128ELi4EZNS0_22gpu_kernel_impl_nocastINS0_13AUnaryFunctorIN3c104HalfES5_S5_ZZZNS0_15binary_internal21div_floor_kernel_cudaERNS_18TensorIteratorBaseEENKUlvE1_clEvENKUlvE1_clEvEUlS5_S5_E_EEEEvS8_RKT_EUliE_EEviT1_,@"STO_CUDA_ENTRY STV_DEFAULT"
_ZN2at6native18elementwise_kernelILi128ELi4EZNS0_22gpu_kernel_impl_nocastINS0_13AUnaryFunctorIN3c104HalfES5_S5_ZZZNS0_15binary_internal21div_floor_kernel_cudaERNS_18TensorIteratorBaseEENKUlvE1_clEvENKUlvE1_clEvEUlS5_S5_E_EEEEvS8_RKT_EUliE_EEviT1_:
.text._ZN2at6native18elementwise_kernelILi128ELi4EZNS0_22gpu_kernel_impl_nocastINS0_13AUnaryFunctorIN3c104HalfES5_S5_ZZZNS0_15binary_internal21div_floor_kernel_cudaERNS_18TensorIteratorBaseEENKUlvE1_clEvENKUlvE1_clEvEUlS5_S5_E_EEEEvS8_RKT_EUliE_EEviT1_:
        /* <DEDUP_REMOVED lines=311> */
.L_x_7698:
        /* <DEDUP_REMOVED lines=9> */
[----:B0-----:R-:W-:Y:S02]  /*1400*/  HADD2.F32 R6, -RZ, R6.H0_H0 ;  /* 0x20000006ff067230 */ /* 0x001fe40000004100 */
        /* <DEDUP_REMOVED lines=33> */
.L_x_7706:
[----:B------:R-:W-:Y:S01]  /*1620*/  FSETP.GEU.FTZ.AND P0, PT, R11, -R10, PT ;  /* 0x8000000a0b00720b */ /* 0x000fe20003f1e000 */
[----:B------:R-:W-:-:S12]  /*1630*/  FADD.FTZ R0, R0, -1 ;  /* 0xbf80000000007421 */ /* 0x000fd80000010000 */
[----:B------:R-:W-:-:S07]  /*1640*/  @!P0 FADD.FTZ R0, R0, -1 ;  /* 0xbf80000000008421 */ /* 0x000fce0000010000 */
.L_x_7705:
[----:B------:R-:W-:Y:S05]  /*1650*/  BSYNC B3 ;  /* 0x0000000000037941 */ /* 0x000fea0003800000 */
.L_x_7704:
[----:B------:R-:W-:Y:S01]  /*1660*/  FFMA.FTZ R9, -R10, R0, R9 ;  /* 0x000000000a097223 */ /* 0x000fe20000010109 */
[----:B------:R-:W-:Y:S06]  /*1670*/  BRA `(.L_x_7702) ;  /* 0x00000000007c7947 */ /* 0x000fec0003800000 */
.L_x_7703:
        /* <DEDUP_REMOVED lines=15> */
.L_x_7709:
        /* <DEDUP_REMOVED lines=13> */
.L_x_7708:
[----:B------:R-:W-:Y:S05]  /*1840*/  BSYNC B3 ;  /* 0x0000000000037941 */ /* 0x000fea0003800000 */
.L_x_7707:
[----:B------:R-:W-:-:S04]  /*1850*/  FMUL.FTZ R7, R7, 1.1920928955078125e-07 ;  /* 0x3400000007077820 */ /* 0x000fc80000410000 */
[----:B------:R-:W-:-:S07]  /*1860*/  FMUL.FTZ R9, R12, R7 ;  /* 0x000000070c097220 */ /* 0x000fce0000410000 */
.L_x_7702:
[----:B------:R-:W-:Y:S05]  /*1870*/  BSYNC B0 ;  /* 0x0000000000007941 */ /* 0x000fea0003800000 */
.L_x_7701:
        /* <DEDUP_REMOVED lines=27> */
.L_x_7700:
[----:B------:R-:W-:Y:S05]  /*1a30*/  BSYNC B1 ;  /* 0x0000000000017941 */ /* 0x000fea0003800000 */
.L_x_7699:
[----:B------:R1:W-:Y:S01]  /*1a40*/  STG.E.U16 desc[UR4][R4.64], R10 ;  /* 0x0000000a04007986 */ /* 0x0003e2000c101504 */
[----:B------:R-:W-:-:S07]  /*1a50*/  IADD3 R3, R3, 0x80, RZ ;  /* 0x0000008003037810 */ /* 0x000fce0007ffe0ff */
.L_x_7697:
[----:B------:R-:W-:Y:S05]  /*1a60*/  BSYNC B2 ;  /* 0x0000000000027941 */ /* 0x000fea0003800000 */
.L_x_7696:
        /* <DEDUP_REMOVED lines=290> */
[----:B------:R-:W-:Y:S02]  /*2c90*/  SHF.R.U32.HI R11, RZ, UR7, R10 ;  /* 0x00000007ff0b7c19 */ /* 0x000fe4000801160a */
[----:B------:R-:W-:-:S03]  /*2ca0*/  @P0 MOV R10, RZ ;  /* 0x000000ff000a0202 */ /* 0x000fc60000000f00 */
[----:B------:R-:W2:Y:S01]  /*2cb0*/  @P0 LDC R15, c[0x0][0x33c] ;  /* 0x0000cf00ff0f0b82 */ /* 0x000ea20000000800 */
[----:B------:R-:W-:-:S04]  /*2cc0*/  IMAD.MOV R6, RZ, RZ, -R11 ;  /* 0x000000ffff067224 */ /* 0x000fc800078e0a0b */
[----:B------:R-:W-:Y:S01]  /*2cd0*/  IMAD R6, R6, UR8, R7 ;  /* 0x0000000806067c24 */ /* 0x000fe2000f8e0207 */
[----:B------:R-:W-:Y:S02]  /*2ce0*/  ULDC.64 UR8, c[0x0][0x400] ;  /* 0x0001000000087ab9 */ /* 0x000fe40000000a00 */
        /* <DEDUP_REMOVED lines=9> */
.L_x_7712:
        /* <DEDUP_REMOVED lines=9> */
[----:B-1----:R-:W-:Y:S02]  /*2e10*/  HADD2.F32 R6, -RZ, R6.H0_H0 ;  /* 0x20000006ff067230 */ /* 0x002fe40000004100 */
[----:B--2---:R-:W-:-:S05]  /*2e20*/  HADD2.F32 R7, -RZ, R2.H0_H0 ;  /* 0x20000002ff077230 */ /* 0x004fca0000004100 */
        /* <DEDUP_REMOVED lines=32> */
.L_x_7720:
[----:B------:R-:W-:Y:S01]  /*3030*/  FSETP.GEU.FTZ.AND P0, PT, R11, -R10, PT ;  /* 0x8000000a0b00720b */ /* 0x000fe20003f1e000 */
[----:B------:R-:W-:-:S12]  /*3040*/  FADD.FTZ R0, R0, -1 ;  /* 0xbf80000000007421 */ /* 0x000fd80000010000 */
[----:B------:R-:W-:-:S07]  /*3050*/  @!P0 FADD.FTZ R0, R0, -1 ;  /* 0xbf80000000008421 */ /* 0x000fce0000010000 */
.L_x_7719:
[----:B------:R-:W-:Y:S05]  /*3060*/  BSYNC B3 ;  /* 0x0000000000037941 */ /* 0x000fea0003800000 */
.L_x_7718:
[----:B------:R-:W-:Y:S01]  /*3070*/  FFMA.FTZ R9, -R10, R0, R9 ;  /* 0x000000000a097223 */ /* 0x000fe20000010109 */
[----:B------:R-:W-:Y:S06]  /*3080*/  BRA `(.L_x_7716) ;  /* 0x00000000007c7947 */ /* 0x000fec0003800000 */
.L_x_7717:
        /* <DEDUP_REMOVED lines=15> */
.L_x_7723:
        /* <DEDUP_REMOVED lines=13> */
.L_x_7722:
[----:B------:R-:W-:Y:S05]  /*3250*/  BSYNC B3 ;  /* 0x0000000000037941 */ /* 0x000fea0003800000 */
.L_x_7721:
[----:B------:R-:W-:-:S04]  /*3260*/  FMUL.FTZ R7, R7, 1.1920928955078125e-07 ;  /* 0x3400000007077820 */ /* 0x000fc80000410000 */
[----:B------:R-:W-:-:S07]  /*3270*/  FMUL.FTZ R9, R12, R7 ;  /* 0x000000070c097220 */ /* 0x000fce0000410000 */
.L_x_7716:
[----:B------:R-:W-:Y:S05]  /*3280*/  BSYNC B1 ;  /* 0x0000000000017941 */ /* 0x000fea0003800000 */
.L_x_7715:
        /* <DEDUP_REMOVED lines=27> */
.L_x_7714:
[----:B------:R-:W-:Y:S05]  /*3440*/  BSYNC B2 ;  /* 0x0000000000027941 */ /* 0x000fea0003800000 */
.L_x_7713:
[----:B------:R2:W-:Y:S01]  /*3450*/  STG.E.U16 desc[UR4][R4.64], R10 ;  /* 0x0000000a04007986 */ /* 0x0005e2000c101504 */
[----:B------:R-:W-:-:S04]  /*3460*/  IADD3 R3, R3, 0x80, RZ ;  /* 0x0000008003037810 */ /* 0x000fc80007ffe0ff */
[----:B------:R-:W-:-:S13]  /*3470*/  ISETP.GE.AND P0, PT, R3, UR6, PT ;  /* 0x0000000603007c0c */ /* 0x000fda000bf06270 */
[----:B--2---:R-:W-:Y:S05]  /*3480*/  @P0 BRA `(.L_x_7711) ;  /* 0x0000001800740947 */ /* 0x004fea0003800000 */
        /* <DEDUP_REMOVED lines=302> */
.L_x_7724:
        /* <DEDUP_REMOVED lines=43> */
.L_x_7732:
[----:B------:R-:W-:Y:S01]  /*4a20*/  FSETP.GEU.FTZ.AND P0, PT, R11, -R10, PT ;  /* 0x8000000a0b00720b */ /* 0x000fe20003f1e000 */
[----:B------:R-:W-:-:S12]  /*4a30*/  FADD.FTZ R0, R0, -1 ;  /* 0xbf80000000007421 */ /* 0x000fd80000010000 */
[----:B------:R-:W-:-:S07]  /*4a40*/  @!P0 FADD.FTZ R0, R0, -1 ;  /* 0xbf80000000008421 */ /* 0x000fce0000010000 */
.L_x_7731:
[----:B------:R-:W-:Y:S05]  /*4a50*/  BSYNC B3 ;  /* 0x0000000000037941 */ /* 0x000fea0003800000 */
.L_x_7730:
[----:B------:R-:W-:Y:S01]  /*4a60*/  FFMA.FTZ R9, -R10, R0, R9 ;  /* 0x000000000a097223 */ /* 0x000fe20000010109 */
[----:B------:R-:W-:Y:S06]  /*4a70*/  BRA `(.L_x_7728) ;  /* 0x00000000007c7947 */ /* 0x000fec0003800000 */
.L_x_7729:
        /* <DEDUP_REMOVED lines=15> */
.L_x_7735:
        /* <DEDUP_REMOVED lines=13> */
.L_x_7734:
[----:B------:R-:W-:Y:S05]  /*4c40*/  BSYNC B3 ;  /* 0x0000000000037941 */ /* 0x000fea0003800000 */
.L_x_7733:
[----:B------:R-:W-:-:S04]  /*4c50*/  FMUL.FTZ R7, R7, 1.1920928955078125e-07 ;  /* 0x3400000007077820 */ /* 0x000fc80000410000 */
[----:B------:R-:W-:-:S07]  /*4c60*/  FMUL.FTZ R9, R12, R7 ;  /* 0x000000070c097220 */ /* 0x000fce0000410000 */
.L_x_7728:
[----:B------:R-:W-:Y:S05]  /*4c70*/  BSYNC B1 ;  /* 0x0000000000017941 */ /* 0x000fea0003800000 */
.L_x_7727:
        /* <DEDUP_REMOVED lines=27> */
.L_x_7726:
[----:B------:R-:W-:Y:S05]  /*4e30*/  BSYNC B2 ;  /* 0x0000000000027941 */ /* 0x000fea0003800000 */
.L_x_7725:
[----:B------:R2:W-:Y:S01]  /*4e40*/  STG.E.U16 desc[UR4][R4.64], R10 ;  /* 0x0000000a04007986 */ /* 0x0005e2000c101504 */
[----:B------:R-:W-:-:S07]  /*4e50*/  IADD3 R3, R3, 0x80, RZ ;  /* 0x0000008003037810 */ /* 0x000fce0007ffe0ff */
.L_x_7711:
[----:B------:R-:W-:Y:S05]  /*4e60*/  BSYNC B0 ;  /* 0x0000000000007941 */ /* 0x000fea0003800000 */
.L_x_7710:
        /* <DEDUP_REMOVED lines=290> */
[----:B------:R-:W-:Y:S01]  /*6090*/  @P0 IMAD.MOV.U32 R6, RZ, RZ, RZ ;  /* 0x000000ffff060224 */ /* 0x000fe200078e00ff */
[----:B------:R-:W-:Y:S01]  /*60a0*/  ULDC.64 UR6, c[0x0][0x400] ;  /* 0x0001000000067ab9 */ /* 0x000fe20000000a00 */
[----:B------:R-:W-:-:S05]  /*60b0*/  IADD3 R9, -R7, RZ, RZ ;  /* 0x000000ff07097210 */ /* 0x000fca0007ffe1ff */
        /* <DEDUP_REMOVED lines=11> */
.L_x_7736:
        /* <DEDUP_REMOVED lines=8> */
[----:B-1----:R-:W-:Y:S02]  /*61f0*/  HADD2.F32 R6, -RZ, R6.H0_H0 ;  /* 0x20000006ff067230 */ /* 0x002fe40000004100 */
[----:B--2---:R-:W-:-:S05]  /*6200*/  HADD2.F32 R7, -RZ, R4.H0_H0 ;  /* 0x20000004ff077230 */ /* 0x004fca0000004100 */
[----:B------:R-:W-:-:S13]  /*6210*/  FSETP.NEU.FTZ.AND P0, PT, R7, RZ, PT ;  /* 0x000000ff0700720b */ /* 0x000fda0003f1d000 */
[----:B------:R-:W1:Y:S02]  /*6220*/  @!P0 MUFU.RCP R3, R7 ;  /* 0x0000000700038308 */ /* 0x000e640000001000 */
[----:B-1----:R-:W-:Y:S01]  /*6230*/  @!P0 FMUL.FTZ R0, R6, R3 ;  /* 0x0000000306008220 */ /* 0x002fe20000410000 */
[----:B------:R-:W-:-:S04]  /*6240*/  IADD3.X R3, RZ, UR7, RZ, P1, !PT ;  /* 0x00000007ff037c10 */ /* 0x000fc80008ffe4ff */
        /* <DEDUP_REMOVED lines=29> */
.L_x_7744:
[----:B------:R-:W-:Y:S01]  /*6420*/  FSETP.GEU.FTZ.AND P0, PT, R9, -R10, PT ;  /* 0x8000000a0900720b */ /* 0x000fe20003f1e000 */
[----:B------:R-:W-:-:S12]  /*6430*/  FADD.FTZ R0, R0, -1 ;  /* 0xbf80000000007421 */ /* 0x000fd80000010000 */
[----:B------:R-:W-:-:S07]  /*6440*/  @!P0 FADD.FTZ R0, R0, -1 ;  /* 0xbf80000000008421 */ /* 0x000fce0000010000 */
.L_x_7743:
[----:B------:R-:W-:Y:S05]  /*6450*/  BSYNC B2 ;  /* 0x0000000000027941 */ /* 0x000fea0003800000 */
.L_x_7742:
[----:B------:R-:W-:Y:S01]  /*6460*/  FFMA.FTZ R5, -R10, R0, R5 ;  /* 0x000000000a057223 */ /* 0x000fe20000010105 */
[----:B------:R-:W-:Y:S06]  /*6470*/  BRA `(.L_x_7740) ;  /* 0x00000000007c7947 */ /* 0x000fec0003800000 */
.L_x_7741:
        /* <DEDUP_REMOVED lines=15> */
.L_x_7747:
[----:B------:R-:W-:-:S04]  /*6570*/  VIMNMX.U32 R7, R8, 0xb800000, PT ;  /* 0x0b80000008077848 */ /* 0x000fc80003fe0000 */
[C---:B------:R-:W-:Y:S02]  /*6580*/  IADD3 R5, R7.reuse, R5, RZ ;  /* 0x0000000507057210 */ /* 0x040fe40007ffe0ff */
[----:B------:R-:W-:-:S03]  /*6590*/  IADD3 R8, -R7, R8, RZ ;  /* 0x0000000807087210 */ /* 0x000fc60007ffe1ff */
        /* <DEDUP_REMOVED lines=10> */
.L_x_7746:
[----:B------:R-:W-:Y:S05]  /*6640*/  BSYNC B2 ;  /* 0x0000000000027941 */ /* 0x000fea0003800000 */
.L_x_7745:
[----:B------:R-:W-:-:S04]  /*6650*/  FMUL.FTZ R0, R5, 1.1920928955078125e-07 ;  /* 0x3400000005007820 */ /* 0x000fc80000410000 */
[----:B------:R-:W-:-:S07]  /*6660*/  FMUL.FTZ R5, R11, R0 ;  /* 0x000000000b057220 */ /* 0x000fce0000410000 */
.L_x_7740:
[----:B------:R-:W-:Y:S05]  /*6670*/  BSYNC B1 ;  /* 0x0000000000017941 */ /* 0x000fea0003800000 */
.L_x_7739:
[C---:B------:R-:W-:Y:S01]  /*6680*/  LOP3.LUT R0, R5.reuse, 0x80000000, R6, 0xb8, !PT ;  /* 0x8000000005007812 */ /* 0x040fe200078eb806 */
[----:B------:R-:W-:Y:S01]  /*6690*/  HADD2.F32 R4, -RZ, R4.H0_H0 ;  /* 0x20000004ff047230 */ /* 0x000fe20000004100 */
[----:B------:R-:W-:-:S04]  /*66a0*/  FSETP.GTU.FTZ.AND P0, PT, |R5|, +INF , PT ;  /* 0x7f8000000500780b */ /* 0x000fc80003f1c200 */
[----:B------:R-:W-:Y:S02]  /*66b0*/  FSEL R5, R5, R0, P0 ;  /* 0x0000000005057208 */ /* 0x000fe40000000000 */
[----:B------:R-:W2:Y:S01]  /*66c0*/  MUFU.RCP R0, R4 ;  /* 0x0000000400007308 */ /* 0x000ea20000001000 */
        /* <DEDUP_REMOVED lines=22> */
.L_x_7738:
[----:B------:R-:W-:Y:S05]  /*6830*/  BSYNC B0 ;  /* 0x0000000000007941 */ /* 0x000fea0003800000 */
.L_x_7737:
[----:B------:R-:W-:Y:S01]  /*6840*/  STG.E.U16 desc[UR4][R2.64], R9 ;  /* 0x0000000902007986 */ /* 0x000fe2000c101504 */
[----:B------:R-:W-:Y:S05]  /*6850*/  EXIT ;  /* 0x000000000000794d */ /* 0x000fea0003800000 */
.L_x_7748:
        /* <DEDUP_REMOVED lines=10> */
.L_x_37799:


//--------------------- .text._ZN2at6native27unrolled_elementwise_kernelINS0_13AUnaryFunctorIN3c104HalfES4_S4_ZZZNS0_15binary_internal21div_floor_kernel_cudaERNS_18TensorIteratorBaseEENKUlvE1_clEvENKUlvE1_clEvEUlS4_S4_E_EESt5arrayIPcLm2EELi4E23TrivialOffsetCalculatorILi1EjESG_NS0_6memory15LoadWithoutCastENSH_16StoreWithoutCastEEEviT_T0_T2_T3_T4_T5_ --------------------------
	.section	.text._ZN2at6native27unrolled_elementwise_kernelINS0_13AUnaryFunctorIN3c104HalfES4_S4_ZZZNS0_15binary_internal21div_floor_kernel_cudaERNS_18TensorIteratorBaseEENKUlvE1_clEvENKUlvE1_clEvEUlS4_S4_E_EESt5arrayIPcLm2EELi4E23TrivialOffsetCalculatorILi1EjESG_NS0_6memory15LoadWithoutCastENSH_16StoreWithoutCastEEEviT_T0_T2_T3_T4_T5_,"ax",@progbits
	.align	128
        .global         _ZN2at6native27unrolled_elementwise_kernelINS0_13AUnaryFunctorIN3c104HalfES4_S4_ZZZNS0_15binary_internal21div_floor_kernel_cudaERNS_18TensorIteratorBaseEENKUlvE1_clEvENKUlvE1_clEvEUlS4_S4_E_EESt5arrayIPcLm2EELi4E23TrivialOffsetCalculatorILi1EjESG_NS0_6memory15LoadWithoutCastENSH_16StoreWithoutCastEEEviT_T0_T2_T3_T4_T5_
        .type           _ZN2at6native27unrolled_elementwise_kernelINS0_13AUnaryFunctorIN3c104HalfES4_S4_ZZZNS0_15binary_internal21div_floor_kernel_cudaERNS_18TensorIteratorBaseEENKUlvE1_clEvENKUlvE1_clEvEUlS4_S4_E_EESt5arrayIPcLm2EELi4E23TrivialOffsetCalculatorILi1EjESG_NS0_6memory15LoadWithoutCastENSH_16StoreWithoutCastEEEviT_T0_T2_T3_T4_T5_,@function
        .size           _ZN2at6native27unrolled_elementwise_kernelINS0_13AUnaryFunctorIN3c104HalfES4_S4_ZZZNS0_15binary_internal21div_floor_kernel_cudaERNS_18TensorIteratorBaseEENKUlvE1_clEvENKUlvE1_clEvEUlS4_S4_E_EESt5arrayIPcLm2EELi4E23TrivialOffsetCalculatorILi1EjESG_NS0_6memory15LoadWithoutCastENSH_16StoreWithoutCastEEEviT_T0_T2_T3_T4_T5_,(.L_x_37800 - _ZN2at6native27unrolled_elementwise_kernelINS0_13AUnaryFunctorIN3c104HalfES4_S4_ZZZNS0_15binary_internal21div_floor_kernel_cudaERNS_18TensorIteratorBaseEENKUlvE1_clEvENKUlvE1_clEvEUlS4_S4_E_EESt5arrayIPcLm2EELi4E23TrivialOffsetCalculatorILi1EjESG_NS0_6memory15LoadWithoutCastENSH_16StoreWithoutCastEEEviT_T0_T2_T3_T4_T5_)
        .other          _ZN2at6native27unrolled_elementwise_kernelINS0_13AUnaryFunctorIN3c104HalfES4_S4_ZZZNS0_15binary_internal21div_floor_kernel_cudaERNS_18TensorIteratorBaseEENKUlvE1_clEvENKUlvE1_clEvEUlS4_S4_E_EESt5arrayIPcLm2EELi4E23TrivialOffsetCalculatorILi1EjESG_NS0_6memory15LoadWithoutCastENSH_16StoreWithoutCastEEEviT_T0_T2_T3_T4_T5_,@"STO_CUDA_ENTRY STV_DEFAULT"
_ZN2at6native27unrolled_elementwise_kernelINS0_13AUnaryFunctorIN3c104HalfES4_S4_ZZZNS0_15binary_internal21div_floor_kernel_cudaERNS_18TensorIteratorBaseEENKUlvE1_clEvENKUlvE1_clEvEUlS4_S4_E_EESt5arrayIPcLm2EELi4E23TrivialOffsetCalculatorILi1EjESG_NS0_6memory15LoadWithoutCastENSH_16StoreWithoutCastEEEviT_T0_T2_T3_T4_T5_:
.text._ZN2at6native27unrolled_elementwise_kernelINS0_13AUnaryFunctorIN3c104HalfES4_S4_ZZZNS0_15binary_internal21div_floor_kernel_cudaERNS_18TensorIteratorBaseEENKUlvE1_clEvENKUlvE1_clEvEUlS4_S4_E_EESt5arrayIPcLm2EELi4E23TrivialOffsetCalculatorILi1EjESG_NS0_6memory15LoadWithoutCastENSH_16StoreWithoutCastEEEviT_T0_T2_T3_T4_T5_:
        /* <DEDUP_REMOVED lines=36> */
[----:B-----5:R-:W-:Y:S01]  /*0240*/  HADD2.F32 R11, -RZ, R10.H0_H0 ;  /* 0x2000000aff0b7230 */ /* 0x020fe20000004100 */
[----:B0-----:R-:W0:Y:S04]  /*0250*/  LDC.U16 R6, c[0x0][0x216] ;  /* 0x00008580ff067b82 */ /* 0x001e280000000400 */
        /* <DEDUP_REMOVED lines=33> */
.L_x_7756:
[----:B------:R-:W-:Y:S01]  /*0470*/  FSETP.GEU.FTZ.AND P0, PT, R13, -R14, PT ;  /* 0x8000000e0d00720b */ /* 0x000fe20003f1e000 */
[----:B------:R-:W-:-:S12]  /*0480*/  FADD.FTZ R0, R0, -1 ;  /* 0xbf80000000007421 */ /* 0x000fd80000010000 */
[----:B------:R-:W-:-:S07]  /*0490*/  @!P0 FADD.FTZ R0, R0, -1 ;  /* 0xbf80000000008421 */ /* 0x000fce0000010000 */
.L_x_7755:
[----:B------:R-:W-:Y:S05]  /*04a0*/  BSYNC B2 ;  /* 0x0000000000027941 */ /* 0x000fea0003800000 */
.L_x_7754:
[----:B------:R-:W-:Y:S01]  /*04b0*/  FFMA.FTZ R7, -R14, R0, R7 ;  /* 0x000000000e077223 */ /* 0x000fe20000010107 */
[----:B------:R-:W-:Y:S06]  /*04c0*/  BRA `(.L_x_7752) ;  /* 0x00000000007c7947 */ /* 0x000fec0003800000 */
.L_x_7753:
        /* <DEDUP_REMOVED lines=13> */
[----:B------:R-:W-:-:S04]  /*05a0*/  LOP3.LUT R16, R0, 0x3f800000, RZ, 0xfc, !PT ;  /* 0x3f80000000107812 */ /* 0x000fc800078efcff */
[----:B------:R0:W1:Y:S03]  /*05b0*/  MUFU.RCP R0, R16 ;  /* 0x0000001000007308 */ /* 0x0000660000001000 */
.L_x_7759:
        /* <DEDUP_REMOVED lines=13> */
.L_x_7758:
[----:B------:R-:W-:Y:S05]  /*0690*/  BSYNC B2 ;  /* 0x0000000000027941 */ /* 0x000fea0003800000 */
.L_x_7757:
[----:B------:R-:W-:-:S04]  /*06a0*/  FMUL.FTZ R0, R7, 1.1920928955078125e-07 ;  /* 0x3400000007007820 */ /* 0x000fc80000410000 */
[----:B------:R-:W-:-:S07]  /*06b0*/  FMUL.FTZ R7, R15, R0 ;  /* 0x000000000f077220 */ /* 0x000fce0000410000 */
.L_x_7752:
[----:B------:R-:W-:Y:S05]  /*06c0*/  BSYNC B0 ;  /* 0x0000000000007941 */ /* 0x000fea0003800000 */
.L_x_7751:
        /* <DEDUP_REMOVED lines=27> */
.L_x_7750:
[----:B------:R-:W-:Y:S05]  /*0880*/  BSYNC B1 ;  /* 0x0000000000017941 */ /* 0x000fea0003800000 */
.L_x_7749:
[----:B0-----:R-:W-:Y:S01]  /*0890*/  VIADD R6, R4, 0x80 ;  /* 0x0000008004067836 */ /* 0x001fe20000000000 */
[----:B------:R-:W-:Y:S04]  /*08a0*/  BSSY B1, `(.L_x_7760) ;  /* 0x0000067000017945 */ /* 0x000fe80003800000 */
        /* <DEDUP_REMOVED lines=37> */
.L_x_7767:
[----:B------:R-:W-:Y:S01]  /*0b00*/  FSETP.GEU.FTZ.AND P0, PT, R15, -R14, PT ;  /* 0x8000000e0f00720b */ /* 0x000fe20003f1e000 */
[----:B------:R-:W-:-:S12]  /*0b10*/  FADD.FTZ R0, R0, -1 ;  /* 0xbf80000000007421 */ /* 0x000fd80000010000 */
[----:B------:R-:W-:-:S07]  /*0b20*/  @!P0 FADD.FTZ R0, R0, -1 ;  /* 0xbf80000000008421 */ /* 0x000fce0000010000 */
.L_x_7766:
[----:B------:R-:W-:Y:S05]  /*0b30*/  BSYNC B2 ;  /* 0x0000000000027941 */ /* 0x000fea0003800000 */
.L_x_7765:
[----:B------:R-:W-:Y:S01]  /*0b40*/  FFMA.FTZ R11, -R14, R0, R11 ;  /* 0x000000000e0b7223 */ /* 0x000fe2000001010b */
[----:B------:R-:W-:Y:S06]  /*0b50*/  BRA `(.L_x_7763) ;  /* 0x00000000007c7947 */ /* 0x000fec0003800000 */
.L_x_7764:
        /* <DEDUP_REMOVED lines=15> */
.L_x_7770:
        /* <DEDUP_REMOVED lines=13> */
.L_x_7769:
[----:B------:R-:W-:Y:S05]  /*0d20*/  BSYNC B2 ;  /* 0x0000000000027941 */ /* 0x000fea0003800000 */
.L_x_7768:
[----:B------:R-:W-:-:S04]  /*0d30*/  FMUL.FTZ R11, R11, 1.1920928955078125e-07 ;  /* 0x340000000b0b7820 */ /* 0x000fc80000410000 */
[----:B------:R-:W-:-:S07]  /*0d40*/  FMUL.FTZ R11, R16, R11 ;  /* 0x0000000b100b7220 */ /* 0x000fce0000410000 */
.L_x_7763:
[----:B------:R-:W-:Y:S05]  /*0d50*/  BSYNC B0 ;  /* 0x0000000000007941 */ /* 0x000fea0003800000 */
.L_x_7762:
        /* <DEDUP_REMOVED lines=27> */
.L_x_7761:
[----:B------:R-:W-:Y:S05]  /*0f10*/  BSYNC B1 ;  /* 0x0000000000017941 */ /* 0x000fea0003800000 */
.L_x_7760:
[----:B------:R-:W-:Y:S01]  /*0f20*/  IADD3 R0, R4, 0x100, RZ ;  /* 0x0000010004007810 */ /* 0x000fe20007ffe0ff */
[----:B------:R-:W-:Y:S03]  /*0f30*/  BSSY B1, `(.L_x_7771) ;  /* 0x0000067000017945 */ /* 0x000fe60003800000 */
        /* <DEDUP_REMOVED lines=37> */
.L_x_7778:
[----:B------:R-:W-:Y:S01]  /*1190*/  FSETP.GEU.FTZ.AND P0, PT, R13, -R17, PT ;  /* 0x800000110d00720b */ /* 0x000fe20003f1e000 */
[----:B------:R-:W-:-:S12]  /*11a0*/  FADD.FTZ R15, R15, -1 ;  /* 0xbf8000000f0f7421 */ /* 0x000fd80000010000 */
[----:B------:R-:W-:-:S07]  /*11b0*/  @!P0 FADD.FTZ R15, R15, -1 ;  /* 0xbf8000000f0f8421 */ /* 0x000fce0000010000 */
.L_x_7777:
[----:B------:R-:W-:Y:S05]  /*11c0*/  BSYNC B2 ;  /* 0x0000000000027941 */ /* 0x000fea0003800000 */
.L_x_7776:
[----:B------:R-:W-:Y:S01]  /*11d0*/  FFMA.FTZ R10, -R17, R15, R10 ;  /* 0x0000000f110a7223 */ /* 0x000fe2000001010a */
[----:B------:R-:W-:Y:S06]  /*11e0*/  BRA `(.L_x_7774) ;  /* 0x00000000007c7947 */ /* 0x000fec0003800000 */
.L_x_7775:
[C---:B------:R-:W-:Y:S01]  /*11f0*/  VIADD R12, R15.reuse, 0xf4800000 ;  /* 0xf48000000f0c7836 */ /* 0x040fe20000000000 */
        /* <DEDUP_REMOVED lines=14> */
.L_x_7781:
        /* <DEDUP_REMOVED lines=13> */
.L_x_7780:
[----:B------:R-:W-:Y:S05]  /*13b0*/  BSYNC B2 ;  /* 0x0000000000027941 */ /* 0x000fea0003800000 */
.L_x_7779:
[----:B------:R-:W-:-:S04]  /*13c0*/  FMUL.FTZ R13, R10, 1.1920928955078125e-07 ;  /* 0x340000000a0d7820 */ /* 0x000fc80000410000 */
[----:B------:R-:W-:-:S07]  /*13d0*/  FMUL.FTZ R10, R14, R13 ;  /* 0x0000000d0e0a7220 */ /* 0x000fce0000410000 */
.L_x_7774:
[----:B------:R-:W-:Y:S05]  /*13e0*/  BSYNC B0 ;  /* 0x0000000000007941 */ /* 0x000fea0003800000 */
.L_x_7773:
[C---:B------:R-:W-:Y:S01]  /*13f0*/  FSETP.GTU.FTZ.AND P0, PT, |R10|.reuse, +INF , PT ;  /* 0x7f8000000a00780b */ /* 0x040fe20003f1c200 */
[----:B------:R-:W-:Y:S01]  /*1400*/  HADD2.F32 R12, -RZ, R8.H0_H0 ;  /* 0x20000008ff0c7230 */ /* 0x000fe20000004100 */
        /* <DEDUP_REMOVED lines=25> */
.L_x_7772:
[----:B------:R-:W-:Y:S05]  /*15a0*/  BSYNC B1 ;  /* 0x0000000000017941 */ /* 0x000fea0003800000 */
.L_x_7771:
[----:B------:R-:W-:Y:S01]  /*15b0*/  VIADD R0, R4, 0x180 ;  /* 0x0000018004007836 */ /* 0x000fe20000000000 */
[----:B------:R-:W-:Y:S04]  /*15c0*/  BSSY B1, `(.L_x_7782) ;  /* 0x0000067000017945 */ /* 0x000fe80003800000 */
[----:B------:R-:W-:-:S13]  /*15d0*/  ISETP.GE.AND P0, PT, R0, R3, PT ;  /* 0x000000030000720c */ /* 0x000fda0003f06270 */
[----:B------:R-:W-:Y:S05]  /*15e0*/  @P0 BRA `(.L_x_7783) ;  /* 0x0000000400900947 */ /* 0x000fea0003800000 */
[----:B-----5:R-:W-:Y:S01]  /*15f0*/  HADD2.F32 R9, -RZ, R5.H0_H0 ;  /* 0x20000005ff097230 */ /* 0x020fe20000004100 */
[----:B------:R-:W2:Y:S04]  /*1600*/  LDC.U16 R8, c[0x0][0x216] ;  /* 0x00008580ff087b82 */ /* 0x000ea80000000400 */
[----:B------:R-:W-:-:S13]  /*1610*/  FSETP.NEU.FTZ.AND P0, PT, R9, RZ, PT ;  /* 0x000000ff0900720b */ /* 0x000fda0003f1d000 */
[----:B------:R-:W3:Y:S01]  /*1620*/  @!P0 MUFU.RCP R13, R9 ;  /* 0x00000009000d8308 */ /* 0x000ee20000001000 */
[----:B--2---:R-:W-:-:S05]  /*1630*/  HADD2.F32 R8, -RZ, R8.H0_H0 ;  /* 0x20000008ff087230 */ /* 0x004fca0000004100 */
[----:B---3--:R-:W-:-:S05]  /*1640*/  @!P0 FMUL.FTZ R0, R8, R13 ;  /* 0x0000000d08008220 */ /* 0x008fca0000410000 */
        /* <DEDUP_REMOVED lines=29> */
.L_x_7789:
[----:B------:R-:W-:Y:S01]  /*1820*/  FSETP.GEU.FTZ.AND P0, PT, R15, -R14, PT ;  /* 0x8000000e0f00720b */ /* 0x000fe20003f1e000 */
[----:B------:R-:W-:-:S12]  /*1830*/  FADD.FTZ R0, R0, -1 ;  /* 0xbf80000000007421 */ /* 0x000fd80000010000 */
[----:B------:R-:W-:-:S07]  /*1840*/  @!P0 FADD.FTZ R0, R0, -1 ;  /* 0xbf80000000008421 */ /* 0x000fce0000010000 */
.L_x_7788:
[----:B------:R-:W-:Y:S05]  /*1850*/  BSYNC B2 ;  /* 0x0000000000027941 */ /* 0x000fea0003800000 */
.L_x_7787:
[----:B------:R-:W-:Y:S01]  /*1860*/  FFMA.FTZ R13, -R14, R0, R13 ;  /* 0x000000000e0d7223 */ /* 0x000fe2000001010d */
[----:B------:R-:W-:Y:S06]  /*1870*/  BRA `(.L_x_7785) ;  /* 0x00000000007c7947 */ /* 0x000fec0003800000 */
.L_x_7786:
        /* <DEDUP_REMOVED lines=10> */
[----:B-1----:R-:W-:-:S09]  /*1920*/  FSEL R16, R13, +QNAN , !P0 ;  /* 0x7fffffff0d107808 */ /* 0x002fd20004000000 */
[----:B------:R-:W-:Y:S05]  /*1930*/  @!P1 BRA `(.L_x_7791) ;  /* 0x0000000000409947 */ /* 0x000fea0003800000 */
[----:B------:R-:W-:-:S04]  /*1940*/  LOP3.LUT R0, R14, 0x7fffff, RZ, 0xc0, !PT ;  /* 0x007fffff0e007812 */ /* 0x000fc800078ec0ff */
[----:B0-----:R-:W-:-:S04]  /*1950*/  LOP3.LUT R18, R0, 0x3f800000, RZ, 0xfc, !PT ;  /* 0x3f80000000127812 */ /* 0x001fc800078efcff */
[----:B------:R0:W1:Y:S03]  /*1960*/  MUFU.RCP R0, R18 ;  /* 0x0000001200007308 */ /* 0x0000660000001000 */
.L_x_7792:
        /* <DEDUP_REMOVED lines=13> */
.L_x_7791:
[----:B------:R-:W-:Y:S05]  /*1a40*/  BSYNC B2 ;  /* 0x0000000000027941 */ /* 0x000fea0003800000 */
.L_x_7790:
[----:B------:R-:W-:-:S04]  /*1a50*/  FMUL.FTZ R9, R9, 1.1920928955078125e-07 ;  /* 0x3400000009097820 */ /* 0x000fc80000410000 */
[----:B------:R-:W-:-:S07]  /*1a60*/  FMUL.FTZ R13, R16, R9 ;  /* 0x00000009100d7220 */ /* 0x000fce0000410000 */
.L_x_7785:
[----:B------:R-:W-:Y:S05]  /*1a70*/  BSYNC B0 ;  /* 0x0000000000007941 */ /* 0x000fea0003800000 */
.L_x_7784:
        /* <DEDUP_REMOVED lines=27> */
.L_x_7783:
[----:B------:R-:W-:Y:S05]  /*1c30*/  BSYNC B1 ;  /* 0x0000000000017941 */ /* 0x000fea0003800000 */
.L_x_7782:
[----:B------:R-:W-:Y:S01]  /*1c40*/  ISETP.GE.AND P0, PT, R4, R3, PT ;  /* 0x000000030400720c */ /* 0x000fe20003f06270 */
[----:B------:R-:W-:Y:S04]  /*1c50*/  BSSY B0, `(.L_x_7793) ;  /* 0x0000017000007945 */ /* 0x000fe80003800000 */
[----:B------:R-:W-:Y:S08]  /*1c60*/  BSSY B1, `(.L_x_7794) ;  /* 0x000000f000017945 */ /* 0x000ff00003800000 */
[----:B------:R-:W-:Y:S05]  /*1c70*/  @P0 BRA `(.L_x_7795) ;  /* 0x0000000000340947 */ /* 0x000fea0003800000 */
[----:B-----5:R-:W2:Y:S01]  /*1c80*/  LDC.64 R8, c[0x0][0x218] ;  /* 0x00008600ff087b82 */ /* 0x020ea20000000a00 */
[----:B------:R-:W-:Y:S01]  /*1c90*/  LEA R5, R2, R4, 0x9 ;  /* 0x0000000402057211 */ /* 0x000fe200078e48ff */
[----:B------:R-:W-:-:S05]  /*1ca0*/  IMAD.MOV.U32 R4, RZ, RZ, R6 ;  /* 0x000000ffff047224 */ /* 0x000fca00078e0006 */
[----:B------:R-:W-:-:S13]  /*1cb0*/  ISETP.GE.AND P0, PT, R4, R3, PT ;  /* 0x000000030400720c */ /* 0x000fda0003f06270 */
[----:B------:R-:W-:Y:S05]  /*1cc0*/  @P0 BREAK B1 ;  /* 0x0000000000010942 */ /* 0x000fea0003800000 */
[----:B--2---:R-:W-:-:S05]  /*1cd0*/  IMAD.WIDE.U32 R8, R5, 0x2, R8 ;  /* 0x0000000205087825 */ /* 0x004fca00078e0008 */
[----:B------:R2:W-:Y:S01]  /*1ce0*/  STG.E.U16 desc[UR4][R8.64], R7 ;  /* 0x0000000708007986 */ /* 0x0005e2000c101504 */
[----:B------:R-:W-:Y:S05]  /*1cf0*/  @P0 BRA `(.L_x_7796) ;  /* 0x0000000000300947 */ /* 0x000fea0003800000 */
[----:B--2---:R-:W2:Y:S01]  /*1d00*/  LDC.64 R6, c[0x0][0x218] ;  /* 0x00008600ff067b82 */ /* 0x004ea20000000a00 */
[----:B------:R-:W-:Y:S01]  /*1d10*/  LEA R5, R2, R4, 0x9 ;  /* 0x0000000402057211 */ /* 0x000fe200078e48ff */
[----:B------:R-:W-:-:S04]  /*1d20*/  VIADD R4, R4, 0x80 ;  /* 0x0000008004047836 */ /* 0x000fc80000000000 */
[----:B--2---:R-:W-:-:S05]  /*1d30*/  IMAD.WIDE.U32 R6, R5, 0x2, R6 ;  /* 0x0000000205067825 */ /* 0x004fca00078e0006 */
[----:B------:R2:W-:Y:S02]  /*1d40*/  STG.E.U16 desc[UR4][R6.64], R11 ;  /* 0x0000000b06007986 */ /* 0x0005e4000c101504 */
.L_x_7795:
[----:B------:R-:W-:Y:S05]  /*1d50*/  BSYNC B1 ;  /* 0x0000000000017941 */ /* 0x000fea0003800000 */
.L_x_7794:
[----:B------:R-:W-:-:S13]  /*1d60*/  ISETP.GE.AND P0, PT, R4, R3, PT ;  /* 0x000000030400720c */ /* 0x000fda0003f06270 */
[----:B--2---:R-:W2:Y:S01]  /*1d70*/  @!P0 LDC.64 R6, c[0x0][0x218] ;  /* 0x00008600ff068b82 */ /* 0x004ea20000000a00 */
[----:B-----5:R-:W-:Y:S01]  /*1d80*/  @!P0 LEA R5, R2, R4, 0x9 ;  /* 0x0000000402058211 */ /* 0x020fe200078e48ff */
[----:B------:R-:W-:-:S04]  /*1d90*/  @!P0 VIADD R4, R4, 0x80 ;  /* 0x0000008004048836 */ /* 0x000fc80000000000 */
[----:B--2---:R-:W-:-:S05]  /*1da0*/  @!P0 IMAD.WIDE.U32 R6, R5, 0x2, R6 ;  /* 0x0000000205068825 */ /* 0x004fca00078e0006 */
[----:B------:R3:W-:Y:S02]  /*1db0*/  @!P0 STG.E.U16 desc[UR4][R6.64], R10 ;  /* 0x0000000a06008986 */ /* 0x0007e4000c101504 */
.L_x_7796:
[----:B------:R-:W-:Y:S05]  /*1dc0*/  BSYNC B0 ;  /* 0x0000000000007941 */ /* 0x000fea0003800000 */
.L_x_7793:
[----:B------:R-:W-:Y:S05]  /*1dd0*/  WARPSYNC.ALL ;  /* 0x0000000000007948 */ /* 0x000fea0003800000 */
[----:B------:R-:W-:-:S13]  /*1de0*/  ISETP.GE.AND P0, PT, R4, R3, PT ;  /* 0x000000030400720c */ /* 0x000fda0003f06270 */
[----:B------:R-:W-:Y:S05]  /*1df0*/  @P0 EXIT ;  /* 0x000000000000094d */ /* 0x000fea0003800000 */
[----:B--23--:R-:W2:Y:S01]  /*1e00*/  LDC.64 R6, c[0x0][0x218] ;  /* 0x00008600ff067b82 */ /* 0x00cea20000000a00 */
[----:B------:R-:W-:-:S05]  /*1e10*/  LEA R3, R2, R4, 0x9 ;  /* 0x0000000402037211 */ /* 0x000fca00078e48ff */
[----:B--2---:R-:W-:-:S05]  /*1e20*/  IMAD.WIDE.U32 R2, R3, 0x2, R6 ;  /* 0x0000000203027825 */ /* 0x004fca00078e0006 */
[----:B------:R-:W-:Y:S01]  /*1e30*/  STG.E.U16 desc[UR4][R2.64], R0 ;  /* 0x0000000002007986 */ /* 0x000fe2000c101504 */
[----:B------:R-:W-:Y:S05]  /*1e40*/  EXIT ;  /* 0x000000000000794d */ /* 0x000fea0003800000 */
.L_x_7797:
        /* <DEDUP_REMOVED lines=11> */
.L_x_37800:


//--------------------- .text._ZN2at6native29vectorized_elementwise_kernelILi2ENS0_13AUnaryFunctorIN3c104HalfES4_S4_ZZZNS0_15binary_internal21div_floor_kernel_cudaERNS_18TensorIteratorBaseEENKUlvE1_clEvENKUlvE1_clEvEUlS4_S4_E_EESt5arrayIPcLm2EEEEviT0_T1_ --------------------------
	.section	.text._ZN2at6native29vectorized_elementwise_kernelILi2ENS0_13AUnaryFunctorIN3c104HalfES4_S4_ZZZNS0_15binary_internal21div_floor_kernel_cudaERNS_18TensorIteratorBaseEENKUlvE1_clEvENKUlvE1_clEvEUlS4_S4_E_EESt5arrayIPcLm2EEEEviT0_T1_,"ax",@progbits
	.align	128
        .global         _ZN2at6native29vectorized_elementwise_kernelILi2ENS0_13AUnaryFunctorIN3c104HalfES4_S4_ZZZNS0_15binary_internal21div_floor_kernel_cudaERNS_18TensorIteratorBaseEENKUlvE1_clEvENKUlvE1_clEvEUlS4_S4_E_EESt5arrayIPcLm2EEEEviT0_T1_
        .type           _ZN2at6native29vectorized_elementwise_kernelILi2ENS0_13AUnaryFunctorIN3c104HalfES4_S4_ZZZNS0_15binary_internal21div_floor_kernel_cudaERNS_18TensorIteratorBaseEENKUlvE1_clEvENKUlvE1_clEvEUlS4_S4_E_EESt5arrayIPcLm2EEEEviT0_T1_,@function
        .size           _ZN2at6native29vectorized_elementwise_kernelILi2ENS0_13AUnaryFunctorIN3c104HalfES4_S4_ZZZNS0_15binary_internal21div_floor_kernel_cudaERNS_18TensorIteratorBaseEENKUlvE1_clEvENKUlvE1_clEvEUlS4_S4_E_EESt5arrayIPcLm2EEEEviT0_T1_,(.L_x_37801 - _ZN2at6native29vectorized_elementwise_kernelILi2ENS0_13AUnaryFunctorIN3c104HalfES4_S4_ZZZNS0_15binary_internal21div_floor_kernel_cudaERNS_18TensorIteratorBaseEENKUlvE1_clEvENKUlvE1_clEvEUlS4_S4_E_EESt5arrayIPcLm2EEEEviT0_T1_)
        .other          _ZN2at6native29vectorized_elementwise_kernelILi2ENS0_13AUnaryFunctorIN3c104HalfES4_S4_ZZZNS0_15binary_internal21div_floor_kernel_cudaERNS_18TensorIteratorBaseEENKUlvE1_clEvENKUlvE1_clEvEUlS4_S4_E_EESt5arrayIPcLm2EEEEviT0_T1_,@"STO_CUDA_ENTRY STV_DEFAULT"
_ZN2at6native29vectorized_elementwise_kernelILi2ENS0_13AUnaryFunctorIN3c104HalfES4_S4_ZZZNS0_15binary_internal21div_floor_kernel_cudaERNS_18TensorIteratorBaseEENKUlvE1_clEvENKUlvE1_clEvEUlS4_S4_E_EESt5arrayIPcLm2EEEEviT0_T1_:
.text._ZN2at6native29vectorized_elementwise_kernelILi2ENS0_13AUnaryFunctorIN3c104HalfES4_S4_ZZZNS0_15binary_internal21div_floor_kernel_cudaERNS_18TensorIteratorBaseEENKUlvE1_clEvENKUlvE1_clEvEUlS4_S4_E_EESt5arrayIPcLm2EEEEviT0_T1_:
        /* <DEDUP_REMOVED lines=16> */
[----:B------:R-:W1:Y:S01]  /*0100*/  LDC.U16 R3, c[0x0][0x216] ;  /* 0x00008580ff037b82 */ /* 0x000e620000000400 */
[----:B------:R-:W-:Y:S01]  /*0110*/  BSSY B1, `(.L_x_7799) ;  /* 0x0000063000017945 */ /* 0x000fe20003800000 */
[----:B-1----:R-:W-:-:S02]  /*0120*/  HADD2.F32 R3, -RZ, R3.H0_H0 ;  /* 0x20000003ff037230 */ /* 0x002fc40000004100 */
[----:B--2---:R-:W-:-:S05]  /*0130*/  HADD2.F32 R12, -RZ, R6.H0_H0 ;  /* 0x20000006ff0c7230 */ /* 0x004fca0000004100 */
[----:B------:R-:W-:-:S13]  /*0140*/  FSETP.NEU.FTZ.AND P0, PT, R12, RZ, PT ;  /* 0x000000ff0c00720b */ /* 0x000fda0003f1d000 */
[----:B------:R-:W1:Y:S02]  /*0150*/  @!P0 MUFU.RCP R0, R12 ;  /* 0x0000000c00008308 */ /* 0x000e640000001000 */
        /* <DEDUP_REMOVED lines=30> */
.L_x_7806:
[----:B------:R-:W-:Y:S01]  /*0340*/  FSETP.GEU.FTZ.AND P0, PT, R11, -R0, PT ;  /* 0x800000000b00720b */ /* 0x000fe20003f1e000 */
[----:B------:R-:W-:-:S12]  /*0350*/  FADD.FTZ R16, R16, -1 ;  /* 0xbf80000010107421 */ /* 0x000fd80000010000 */
[----:B------:R-:W-:-:S07]  /*0360*/  @!P0 FADD.FTZ R16, R16, -1 ;  /* 0xbf80000010108421 */ /* 0x000fce0000010000 */
.L_x_7805:
[----:B------:R-:W-:Y:S05]  /*0370*/  BSYNC B2 ;  /* 0x0000000000027941 */ /* 0x000fea0003800000 */
.L_x_7804:
[----:B------:R-:W-:Y:S01]  /*0380*/  FFMA.FTZ R5, -R0, R16, R5 ;  /* 0x0000001000057223 */ /* 0x000fe20000010105 */
[----:B------:R-:W-:Y:S06]  /*0390*/  BRA `(.L_x_7802) ;  /* 0x00000000007c7947 */ /* 0x000fec0003800000 */
.L_x_7803:
        /* <DEDUP_REMOVED lines=15> */
.L_x_7809:
        /* <DEDUP_REMOVED lines=13> */
.L_x_7808:
[----:B------:R-:W-:Y:S05]  /*0560*/  BSYNC B2 ;  /* 0x0000000000027941 */ /* 0x000fea0003800000 */
.L_x_7807:
[----:B------:R-:W-:-:S04]  /*0570*/  FMUL.FTZ R0, R7, 1.1920928955078125e-07 ;  /* 0x3400000007007820 */ /* 0x000fc80000410000 */
[----:B0-----:R-:W-:-:S07]  /*0580*/  FMUL.FTZ R5, R13, R0 ;  /* 0x000000000d057220 */ /* 0x001fce0000410000 */
.L_x_7802:
[----:B------:R-:W-:Y:S05]  /*0590*/  BSYNC B0 ;  /* 0x0000000000007941 */ /* 0x000fea0003800000 */
.L_x_7801:
        /* <DEDUP_REMOVED lines=26> */
.L_x_7800:
[----:B------:R-:W-:Y:S05]  /*0740*/  BSYNC B1 ;  /* 0x0000000000017941 */ /* 0x000fea0003800000 */
.L_x_7799:
[----:B------:R-:W-:Y:S01]  /*0750*/  HADD2.F32 R12, -RZ, R6.H1_H1 ;  /* 0x30000006ff0c7230 */ /* 0x000fe20000004100 */
[----:B------:R-:W-:Y:S04]  /*0760*/  BSSY B1, `(.L_x_7810) ;  /* 0x0000061000017945 */ /* 0x000fe80003800000 */
        /* <DEDUP_REMOVED lines=32> */
.L_x_7817:
[----:B------:R-:W-:Y:S01]  /*0970*/  FSETP.GEU.FTZ.AND P0, PT, R13, -R0, PT ;  /* 0x800000000d00720b */ /* 0x000fe20003f1e000 */
[----:B------:R-:W-:-:S12]  /*0980*/  FADD.FTZ R6, R6, -1 ;  /* 0xbf80000006067421 */ /* 0x000fd80000010000 */
[----:B------:R-:W-:-:S07]  /*0990*/  @!P0 FADD.FTZ R6, R6, -1 ;  /* 0xbf80000006068421 */ /* 0x000fce0000010000 */
.L_x_7816:
[----:B------:R-:W-:Y:S05]  /*09a0*/  BSYNC B2 ;  /* 0x0000000000027941 */ /* 0x000fea0003800000 */
.L_x_7815:
[----:B------:R-:W-:Y:S01]  /*09b0*/  FFMA.FTZ R7, -R0, R6, R7 ;  /* 0x0000000600077223 */ /* 0x000fe20000010107 */
[----:B------:R-:W-:Y:S06]  /*09c0*/  BRA `(.L_x_7813) ;  /* 0x00000000007c7947 */ /* 0x000fec0003800000 */
.L_x_7814:
        /* <DEDUP_REMOVED lines=15> */
.L_x_7820:
        /* <DEDUP_REMOVED lines=13> */
.L_x_7819:
[----:B------:R-:W-:Y:S05]  /*0b90*/  BSYNC B2 ;  /* 0x0000000000027941 */ /* 0x000fea0003800000 */
.L_x_7818:
[----:B0-----:R-:W-:-:S04]  /*0ba0*/  FMUL.FTZ R7, R6, 1.1920928955078125e-07 ;  /* 0x3400000006077820 */ /* 0x001fc80000410000 */
[----:B------:R-:W-:-:S07]  /*0bb0*/  FMUL.FTZ R7, R16, R7 ;  /* 0x0000000710077220 */ /* 0x000fce0000410000 */
.L_x_7813:
[----:B------:R-:W-:Y:S05]  /*0bc0*/  BSYNC B0 ;  /* 0x0000000000007941 */ /* 0x000fea0003800000 */
.L_x_7812:
        /* <DEDUP_REMOVED lines=26> */
.L_x_7811:
[----:B------:R-:W-:Y:S05]  /*0d70*/  BSYNC B1 ;  /* 0x0000000000017941 */ /* 0x000fea0003800000 */
.L_x_7810:
[----:B-----5:R-:W-:Y:S01]  /*0d80*/  HADD2.F32 R12, -RZ, R10.H0_H0 ;  /* 0x2000000aff0c7230 */ /* 0x020fe20000004100 */
        /* <DEDUP_REMOVED lines=33> */
.L_x_7828:
[----:B------:R-:W-:Y:S01]  /*0fa0*/  FSETP.GEU.FTZ.AND P0, PT, R13, -R0, PT ;  /* 0x800000000d00720b */ /* 0x000fe20003f1e000 */
[----:B------:R-:W-:-:S12]  /*0fb0*/  FADD.FTZ R16, R16, -1 ;  /* 0xbf80000010107421 */ /* 0x000fd80000010000 */
[----:B------:R-:W-:-:S07]  /*0fc0*/  @!P0 FADD.FTZ R16, R16, -1 ;  /* 0xbf80000010108421 */ /* 0x000fce0000010000 */
.L_x_7827:
[----:B------:R-:W-:Y:S05]  /*0fd0*/  BSYNC B2 ;  /* 0x0000000000027941 */ /* 0x000fea0003800000 */
.L_x_7826:
[----:B------:R-:W-:Y:S01]  /*0fe0*/  FFMA.FTZ R7, -R0, R16, R7 ;  /* 0x0000001000077223 */ /* 0x000fe20000010107 */
[----:B------:R-:W-:Y:S06]  /*0ff0*/  BRA `(.L_x_7824) ;  /* 0x00000000007c7947 */ /* 0x000fec0003800000 */
.L_x_7825:
        /* <DEDUP_REMOVED lines=15> */
.L_x_7831:
        /* <DEDUP_REMOVED lines=13> */
.L_x_7830:
[----:B------:R-:W-:Y:S05]  /*11c0*/  BSYNC B2 ;  /* 0x0000000000027941 */ /* 0x000fea0003800000 */
.L_x_7829:
[----:B------:R-:W-:-:S04]  /*11d0*/  FMUL.FTZ R0, R11, 1.1920928955078125e-07 ;  /* 0x340000000b007820 */ /* 0x000fc80000410000 */
[----:B0-----:R-:W-:-:S07]  /*11e0*/  FMUL.FTZ R7, R15, R0 ;  /* 0x000000000f077220 */ /* 0x001fce0000410000 */
.L_x_7824:
[----:B------:R-:W-:Y:S05]  /*11f0*/  BSYNC B0 ;  /* 0x0000000000007941 */ /* 0x000fea0003800000 */
.L_x_7823:
        /* <DEDUP_REMOVED lines=26> */
.L_x_7822:
[----:B------:R-:W-:Y:S05]  /*13a0*/  BSYNC B1 ;  /* 0x0000000000017941 */ /* 0x000fea0003800000 */
.L_x_7821:
        /* <DEDUP_REMOVED lines=34> */
.L_x_7839:
[----:B------:R-:W-:Y:S01]  /*15d0*/  FSETP.GEU.FTZ.AND P0, PT, R15, -R0, PT ;  /* 0x800000000f00720b */ /* 0x000fe20003f1e000 */
[----:B------:R-:W-:-:S12]  /*15e0*/  FADD.FTZ R12, R12, -1 ;  /* 0xbf8000000c0c7421 */ /* 0x000fd80000010000 */
[----:B------:R-:W-:-:S07]  /*15f0*/  @!P0 FADD.FTZ R12, R12, -1 ;  /* 0xbf8000000c0c8421 */ /* 0x000fce0000010000 */
.L_x_7838:
[----:B------:R-:W-:Y:S05]  /*1600*/  BSYNC B2 ;  /* 0x0000000000027941 */ /* 0x000fea0003800000 */
.L_x_7837:
[----:B------:R-:W-:Y:S01]  /*1610*/  FFMA.FTZ R11, -R0, R12, R11 ;  /* 0x0000000c000b7223 */ /* 0x000fe2000001010b */
[----:B------:R-:W-:Y:S06]  /*1620*/  BRA `(.L_x_7835) ;  /* 0x00000000007c7947 */ /* 0x000fec0003800000 */
.L_x_7836:
        /* <DEDUP_REMOVED lines=15> */
.L_x_7842:
        /* <DEDUP_REMOVED lines=13> */
.L_x_7841:
[----:B------:R-:W-:Y:S05]  /*17f0*/  BSYNC B2 ;  /* 0x0000000000027941 */ /* 0x000fea0003800000 */
.L_x_7840:
[----:B------:R-:W-:-:S04]  /*1800*/  FMUL.FTZ R12, R12, 1.1920928955078125e-07 ;  /* 0x340000000c0c7820 */ /* 0x000fc80000410000 */
[----:B0-----:R-:W-:-:S07]  /*1810*/  FMUL.FTZ R11, R17, R12 ;  /* 0x0000000c110b7220 */ /* 0x001fce0000410000 */
.L_x_7835:
[----:B------:R-:W-:Y:S05]  /*1820*/  BSYNC B0 ;  /* 0x0000000000007941 */ /* 0x000fea0003800000 */
.L_x_7834:
        /* <DEDUP_REMOVED lines=26> */
.L_x_7833:
[----:B------:R-:W-:Y:S05]  /*19d0*/  BSYNC B1 ;  /* 0x0000000000017941 */ /* 0x000fea0003800000 */
.L_x_7832:
[----:B------:R-:W-:Y:S01]  /*19e0*/  HADD2.F32 R10, -RZ, R9.H0_H0 ;  /* 0x20000009ff0a7230 */ /* 0x000fe20000004100 */
        /* <DEDUP_REMOVED lines=33> */
.L_x_7850:
[----:B------:R-:W-:Y:S01]  /*1c00*/  FSETP.GEU.FTZ.AND P0, PT, R15, -R0, PT ;  /* 0x800000000f00720b */ /* 0x000fe20003f1e000 */
[----:B------:R-:W-:-:S12]  /*1c10*/  FADD.FTZ R12, R12, -1 ;  /* 0xbf8000000c0c7421 */ /* 0x000fd80000010000 */
[----:B------:R-:W-:-:S07]  /*1c20*/  @!P0 FADD.FTZ R12, R12, -1 ;  /* 0xbf8000000c0c8421 */ /* 0x000fce0000010000 */
.L_x_7849:
[----:B------:R-:W-:Y:S05]  /*1c30*/  BSYNC B2 ;  /* 0x0000000000027941 */ /* 0x000fea0003800000 */
.L_x_7848:
[----:B------:R-:W-:Y:S01]  /*1c40*/  FFMA.FTZ R13, -R0, R12, R13 ;  /* 0x0000000c000d7223 */ /* 0x000fe2000001010d */
[----:B------:R-:W-:Y:S06]  /*1c50*/  BRA `(.L_x_7846) ;  /* 0x00000000007c7947 */ /* 0x000fec0003800000 */
.L_x_7847:
        /* <DEDUP_REMOVED lines=15> */
.L_x_7853:
        /* <DEDUP_REMOVED lines=13> */
.L_x_7852:
[----:B------:R-:W-:Y:S05]  /*1e20*/  BSYNC B2 ;  /* 0x0000000000027941 */ /* 0x000fea0003800000 */
.L_x_7851:
[----:B0-----:R-:W-:-:S04]  /*1e30*/  FMUL.FTZ R13, R12, 1.1920928955078125e-07 ;  /* 0x340000000c0d7820 */ /* 0x001fc80000410000 */
[----:B------:R-:W-:-:S07]  /*1e40*/  FMUL.FTZ R13, R18, R13 ;  /* 0x0000000d120d7220 */ /* 0x000fce0000410000 */
.L_x_7846:
[----:B------:R-:W-:Y:S05]  /*1e50*/  BSYNC B0 ;  /* 0x0000000000007941 */ /* 0x000fea0003800000 */
.L_x_7845:
        /* <DEDUP_REMOVED lines=26> */
.L_x_7844:
[----:B------:R-:W-:Y:S05]  /*2000*/  BSYNC B1 ;  /* 0x0000000000017941 */ /* 0x000fea0003800000 */
.L_x_7843:
        /* <DEDUP_REMOVED lines=34> */
.L_x_7861:
[----:B------:R-:W-:Y:S01]  /*2230*/  FSETP.GEU.FTZ.AND P0, PT, R15, -R0, PT ;  /* 0x800000000f00720b */ /* 0x000fe20003f1e000 */
[----:B------:R-:W-:-:S12]  /*2240*/  FADD.FTZ R16, R16, -1 ;  /* 0xbf80000010107421 */ /* 0x000fd80000010000 */
[----:B------:R-:W-:-:S07]  /*2250*/  @!P0 FADD.FTZ R16, R16, -1 ;  /* 0xbf80000010108421 */ /* 0x000fce0000010000 */
.L_x_7860:
[----:B------:R-:W-:Y:S05]  /*2260*/  BSYNC B2 ;  /* 0x0000000000027941 */ /* 0x000fea0003800000 */
.L_x_7859:
[----:B------:R-:W-:Y:S01]  /*2270*/  FFMA.FTZ R9, -R0, R16, R9 ;  /* 0x0000001000097223 */ /* 0x000fe20000010109 */
[----:B------:R-:W-:Y:S06]  /*2280*/  BRA `(.L_x_7857) ;  /* 0x00000000007c7947 */ /* 0x000fec0003800000 */
.L_x_7858:
        /* <DEDUP_REMOVED lines=15> */
.L_x_7864:
        /* <DEDUP_REMOVED lines=13> */
.L_x_7863:
[----:B------:R-:W-:Y:S05]  /*2450*/  BSYNC B2 ;  /* 0x0000000000027941 */ /* 0x000fea0003800000 */
.L_x_7862:
[----:B------:R-:W-:-:S04]  /*2460*/  FMUL.FTZ R0, R13, 1.1920928955078125e-07 ;  /* 0x340000000d007820 */ /* 0x000fc80000410000 */
[----:B0-----:R-:W-:-:S07]  /*2470*/  FMUL.FTZ R9, R17, R0 ;  /* 0x0000000011097220 */ /* 0x001fce0000410000 */
.L_x_7857:
[----:B------:R-:W-:Y:S05]  /*2480*/  BSYNC B0 ;  /* 0x0000000000007941 */ /* 0x000fea0003800000 */
.L_x_7856:
        /* <DEDUP_REMOVED lines=26> */
.L_x_7855:
[----:B------:R-:W-:Y:S05]  /*2630*/  BSYNC B1 ;  /* 0x0000000000017941 */ /* 0x000fea0003800000 */
.L_x_7854:
        /* <DEDUP_REMOVED lines=34> */
.L_x_7872:
[----:B------:R-:W-:Y:S01]  /*2860*/  FSETP.GEU.FTZ.AND P0, PT, R17, -R0, PT ;  /* 0x800000001100720b */ /* 0x000fe20003f1e000 */
[----:B------:R-:W-:-:S12]  /*2870*/  FADD.FTZ R14, R14, -1 ;  /* 0xbf8000000e0e7421 */ /* 0x000fd80000010000 */
[----:B------:R-:W-:-:S07]  /*2880*/  @!P0 FADD.FTZ R14, R14, -1 ;  /* 0xbf8000000e0e8421 */ /* 0x000fce0000010000 */
.L_x_7871:
[----:B------:R-:W-:Y:S05]  /*2890*/  BSYNC B2 ;  /* 0x0000000000027941 */ /* 0x000fea0003800000 */
.L_x_7870:
[----:B------:R-:W-:Y:S01]  /*28a0*/  FFMA.FTZ R13, -R0, R14, R13 ;  /* 0x0000000e000d7223 */ /* 0x000fe2000001010d */
[----:B------:R-:W-:Y:S06]  /*28b0*/  BRA `(.L_x_7868) ;  /* 0x00000000007c7947 */ /* 0x000fec0003800000 */
.L_x_7869:
        /* <DEDUP_REMOVED lines=15> */
.L_x_7875:
        /* <DEDUP_REMOVED lines=13> */
.L_x_7874:
[----:B------:R-:W-:Y:S05]  /*2a80*/  BSYNC B2 ;  /* 0x0000000000027941 */ /* 0x000fea0003800000 */
.L_x_7873:
[----:B------:R-:W-:-:S04]  /*2a90*/  FMUL.FTZ R14, R14, 1.1920928955078125e-07 ;  /* 0x340000000e0e7820 */ /* 0x000fc80000410000 */
[----:B------:R-:W-:-:S07]  /*2aa0*/  FMUL.FTZ R13, R13, R14 ;  /* 0x0000000e0d0d7220 */ /* 0x000fce0000410000 */
.L_x_7868:
[----:B------:R-:W-:Y:S05]  /*2ab0*/  BSYNC B0 ;  /* 0x0000000000007941 */ /* 0x000fea0003800000 */
.L_x_7867:
        /* <DEDUP_REMOVED lines=26> */
.L_x_7866:
[----:B------:R-:W-:Y:S05]  /*2c60*/  BSYNC B1 ;  /* 0x0000000000017941 */ /* 0x000fea0003800000 */
.L_x_7865:
[----:B------:R-:W-:Y:S01]  /*2c70*/  HADD2.F32 R8, -RZ, R8.H1_H1 ;  /* 0x30000008ff087230 */ /* 0x000fe20000004100 */
[----:B------:R-:W-:Y:S04]  /*2c80*/  BSSY B1, `(.L_x_7876) ;  /* 0x0000061000017945 */ /* 0x000fe80003800000 */
        /* <DEDUP_REMOVED lines=32> */
.L_x_7883:
[----:B------:R-:W-:Y:S01]  /*2e90*/  FSETP.GEU.FTZ.AND P0, PT, R17, -R0, PT ;  /* 0x800000001100720b */ /* 0x000fe20003f1e000 */
[----:B------:R-:W-:-:S12]  /*2ea0*/  FADD.FTZ R10, R10, -1 ;  /* 0xbf8000000a0a7421 */ /* 0x000fd80000010000 */
[----:B------:R-:W-:-:S07]  /*2eb0*/  @!P0 FADD.FTZ R10, R10, -1 ;  /* 0xbf8000000a0a8421 */ /* 0x000fce0000010000 */
.L_x_7882:
[----:B------:R-:W-:Y:S05]  /*2ec0*/  BSYNC B2 ;  /* 0x0000000000027941 */ /* 0x000fea0003800000 */
.L_x_7881:
[----:B------:R-:W-:Y:S01]  /*2ed0*/  FFMA.FTZ R15, -R0, R10, R15 ;  /* 0x0000000a000f7223 */ /* 0x000fe2000001010f */
[----:B------:R-:W-:Y:S06]  /*2ee0*/  BRA `(.L_x_7879) ;  /* 0x00000000007c7947 */ /* 0x000fec0003800000 */
.L_x_7880:
        /* <DEDUP_REMOVED lines=15> */
.L_x_7886:
        /* <DEDUP_REMOVED lines=13> */
.L_x_7885:
[----:B------:R-:W-:Y:S05]  /*30b0*/  BSYNC B2 ;  /* 0x0000000000027941 */ /* 0x000fea0003800000 */
.L_x_7884:
[----:B0-----:R-:W-:-:S04]  /*30c0*/  FMUL.FTZ R15, R14, 1.1920928955078125e-07 ;  /* 0x340000000e0f7820 */ /* 0x001fc80000410000 */
[----:B------:R-:W-:-:S07]  /*30d0*/  FMUL.FTZ R15, R10, R15 ;  /* 0x0000000f0a0f7220 */ /* 0x000fce0000410000 */
.L_x_7879:
[----:B------:R-:W-:Y:S05]  /*30e0*/  BSYNC B0 ;  /* 0x0000000000007941 */ /* 0x000fea0003800000 */
.L_x_7878:
        /* <DEDUP_REMOVED lines=26> */
.L_x_7877:
[----:B------:R-:W-:Y:S05]  /*3290*/  BSYNC B1 ;  /* 0x0000000000017941 */ /* 0x000fea0003800000 */
.L_x_7876:
        /* <DEDUP_REMOVED lines=12> */
.L_x_7798:
        /* <DEDUP_REMOVED lines=15> */
[----:B------:R-:W-:Y:S01]  /*3450*/  ISETP.GE.AND P4, PT, R27, R3, PT ;  /* 0x000000031b00720c */ /* 0x000fe20003f86270 */
[----:B-1----:R-:W-:-:S05]  /*3460*/  @!P6 IMAD.WIDE.U32 R6, R9, 0x2, R6 ;  /* 0x000000020906e825 */ /* 0x002fca00078e0006 */
[----:B------:R1:W5:Y:S07]  /*3470*/  @!P6 LDG.E.U16 R5, desc[UR4][R6.64] ;  /* 0x000000040605e981 */ /* 0x00036e000c1e1500 */
[----:B------:R-:W-:Y:S01]  /*3480*/  @!P4 IMAD.IADD R29, R2, 0x1, R27 ;  /* 0x00000001021dc824 */ /* 0x000fe200078e021b */
[----:B------:R-:W3:Y:S01]  /*3490*/  @!P4 LDC.64 R14, c[0x0][0x220] ;  /* 0x00008800ff0ecb82 */ /* 0x000ee20000000a00 */
[----:B------:R-:W-:-:S05]  /*34a0*/  @!P4 VIADD R27, R27, 0x80 ;  /* 0x000000801b1bc836 */ /* 0x000fca0000000000 */
[----:B------:R-:W-:-:S13]  /*34b0*/  ISETP.GE.AND P3, PT, R27, R3, PT ;  /* 0x000000031b00720c */ /* 0x000fda0003f66270 */
[----:B------:R-:W-:Y:S01]  /*34c0*/  @!P3 IMAD.IADD R25, R2, 0x1, R27 ;  /* 0x000000010219b824 */ /* 0x000fe200078e021b */
[----:B------:R-:W-:Y:S01]  /*34d0*/  @!P3 IADD3 R27, R27, 0x80, RZ ;  /* 0x000000801b1bb810 */ /* 0x000fe20007ffe0ff */
[----:B-1----:R-:W1:Y:S03]  /*34e0*/  @!P3 LDC.64 R6, c[0x0][0x220] ;  /* 0x00008800ff06bb82 */ /* 0x002e660000000a00 */
[----:B------:R-:W-:-:S13]  /*34f0*/  ISETP.GE.AND P2, PT, R27, R3, PT ;  /* 0x000000031b00720c */ /* 0x000fda0003f46270 */
[----:B------:R-:W-:Y:S01]  /*3500*/  @!P2 IMAD.IADD R23, R2, 0x1, R27 ;  /* 0x000000010217a824 */ /* 0x000fe200078e021b */
[----:B------:R-:W4:Y:S01]  /*3510*/  @!P2 LDC.64 R8, c[0x0][0x220] ;  /* 0x00008800ff08ab82 */ /* 0x000f220000000a00 */
[----:B------:R-:W-:-:S05]  /*3520*/  @!P2 VIADD R27, R27, 0x80 ;  /* 0x000000801b1ba836 */ /* 0x000fca0000000000 */
        /* <DEDUP_REMOVED lines=65> */
.L_x_7894:
[----:B------:R-:W-:Y:S01]  /*3940*/  FSETP.GEU.FTZ.AND P0, PT, R9, -R13, PT ;  /* 0x8000000d0900720b */ /* 0x000fe20003f1e000 */
[----:B------:R-:W-:-:S12]  /*3950*/  FADD.FTZ R11, R11, -1 ;  /* 0xbf8000000b0b7421 */ /* 0x000fd80000010000 */
[----:B------:R-:W-:-:S07]  /*3960*/  @!P0 FADD.FTZ R11, R11, -1 ;  /* 0xbf8000000b0b8421 */ /* 0x000fce0000010000 */
.L_x_7893:
[----:B------:R-:W-:Y:S05]  /*3970*/  BSYNC B2 ;  /* 0x0000000000027941 */ /* 0x000fea0003800000 */
.L_x_7892:
[----:B------:R-:W-:Y:S01]  /*3980*/  FFMA.FTZ R6, -R13, R11, R6 ;  /* 0x0000000b0d067223 */ /* 0x000fe20000010106 */
[----:B------:R-:W-:Y:S06]  /*3990*/  BRA `(.L_x_7890) ;  /* 0x00000000007c7947 */ /* 0x000fec0003800000 */
.L_x_7891:
        /* <DEDUP_REMOVED lines=15> */
.L_x_7897:
        /* <DEDUP_REMOVED lines=13> */
.L_x_7896:
[----:B------:R-:W-:Y:S05]  /*3b60*/  BSYNC B2 ;  /* 0x0000000000027941 */ /* 0x000fea0003800000 */
.L_x_7895:
[----:B------:R-:W-:-:S04]  /*3b70*/  FMUL.FTZ R9, R8, 1.1920928955078125e-07 ;  /* 0x3400000008097820 */ /* 0x000fc80000410000 */
[----:B------:R-:W-:-:S07]  /*3b80*/  FMUL.FTZ R6, R6, R9 ;  /* 0x0000000906067220 */ /* 0x000fce0000410000 */
.L_x_7890:
[----:B------:R-:W-:Y:S05]  /*3b90*/  BSYNC B0 ;  /* 0x0000000000007941 */ /* 0x000fea0003800000 */
.L_x_7889:
        /* <DEDUP_REMOVED lines=27> */
.L_x_7888:
[----:B------:R-:W-:Y:S05]  /*3d50*/  BSYNC B1 ;  /* 0x0000000000017941 */ /* 0x000fea0003800000 */
.L_x_7887:
        /* <DEDUP_REMOVED lines=39> */
.L_x_7905:
[----:B------:R-:W-:Y:S01]  /*3fd0*/  FSETP.GEU.FTZ.AND P0, PT, R12, -R13, PT ;  /* 0x8000000d0c00720b */ /* 0x000fe20003f1e000 */
[----:B------:R-:W-:-:S12]  /*3fe0*/  FADD.FTZ R7, R7, -1 ;  /* 0xbf80000007077421 */ /* 0x000fd80000010000 */
[----:B------:R-:W-:-:S07]  /*3ff0*/  @!P0 FADD.FTZ R7, R7, -1 ;  /* 0xbf80000007078421 */ /* 0x000fce0000010000 */
.L_x_7904:
[----:B------:R-:W-:Y:S05]  /*4000*/  BSYNC B2 ;  /* 0x0000000000027941 */ /* 0x000fea0003800000 */
.L_x_7903:
[----:B------:R-:W-:Y:S01]  /*4010*/  FFMA.FTZ R0, -R13, R7, R0 ;  /* 0x000000070d007223 */ /* 0x000fe20000010100 */
[----:B------:R-:W-:Y:S06]  /*4020*/  BRA `(.L_x_7901) ;  /* 0x00000000007c7947 */ /* 0x000fec0003800000 */
.L_x_7902:
        /* <DEDUP_REMOVED lines=15> */
.L_x_7908:
        /* <DEDUP_REMOVED lines=13> */
.L_x_7907:
[----:B------:R-:W-:Y:S05]  /*41f0*/  BSYNC B2 ;  /* 0x0000000000027941 */ /* 0x000fea0003800000 */
.L_x_7906:
[----:B------:R-:W-:-:S04]  /*4200*/  FMUL.FTZ R0, R11, 1.1920928955078125e-07 ;  /* 0x340000000b007820 */ /* 0x000fc80000410000 */
[----:B------:R-:W-:-:S07]  /*4210*/  FMUL.FTZ R0, R7, R0 ;  /* 0x0000000007007220 */ /* 0x000fce0000410000 */
.L_x_7901:
[----:B------:R-:W-:Y:S05]  /*4220*/  BSYNC B0 ;  /* 0x0000000000007941 */ /* 0x000fea0003800000 */
.L_x_7900:
[C---:B------:R-:W-:Y:S01]  /*4230*/  FSETP.GTU.FTZ.AND P0, PT, |R0|.reuse, +INF , PT ;  /* 0x7f8000000000780b */ /* 0x040fe20003f1c200 */
[----:B0-----:R-:W-:Y:S01]  /*4240*/  HADD2.F32 R10, -RZ, R5.H0_H0 ;  /* 0x20000005ff0a7230 */ /* 0x001fe20000004100 */
[----:B------:R-:W-:-:S03]  /*4250*/  LOP3.LUT R7, R0, 0x80000000, R9, 0xb8, !PT ;  /* 0x8000000000077812 */ /* 0x000fc600078eb809 */
[----:B------:R-:W0:Y:S01]  /*4260*/  MUFU.RCP R5, R10 ;  /* 0x0000000a00057308 */ /* 0x000e220000001000 */
        /* <DEDUP_REMOVED lines=23> */
.L_x_7899:
[----:B------:R-:W-:Y:S05]  /*43e0*/  BSYNC B1 ;  /* 0x0000000000017941 */ /* 0x000fea0003800000 */
.L_x_7898:
[----:B------:R-:W-:Y:S01]  /*43f0*/  VIADD R0, R4, 0x100 ;  /* 0x0000010004007836 */ /* 0x000fe20000000000 */
        /* <DEDUP_REMOVED lines=38> */
.L_x_7916:
[----:B------:R-:W-:Y:S01]  /*4660*/  FSETP.GEU.FTZ.AND P0, PT, R12, -R13, PT ;  /* 0x8000000d0c00720b */ /* 0x000fe20003f1e000 */
[----:B------:R-:W-:-:S12]  /*4670*/  FADD.FTZ R5, R5, -1 ;  /* 0xbf80000005057421 */ /* 0x000fd80000010000 */
[----:B------:R-:W-:-:S07]  /*4680*/  @!P0 FADD.FTZ R5, R5, -1 ;  /* 0xbf80000005058421 */ /* 0x000fce0000010000 */
.L_x_7915:
[----:B------:R-:W-:Y:S05]  /*4690*/  BSYNC B2 ;  /* 0x0000000000027941 */ /* 0x000fea0003800000 */
.L_x_7914:
[----:B------:R-:W-:Y:S01]  /*46a0*/  FFMA.FTZ R0, -R13, R5, R0 ;  /* 0x000000050d007223 */ /* 0x000fe20000010100 */
[----:B------:R-:W-:Y:S06]  /*46b0*/  BRA `(.L_x_7912) ;  /* 0x00000000007c7947 */ /* 0x000fec0003800000 */
.L_x_7913:
        /* <DEDUP_REMOVED lines=15> */
.L_x_7919:
        /* <DEDUP_REMOVED lines=13> */
.L_x_7918:
[----:B------:R-:W-:Y:S05]  /*4880*/  BSYNC B2 ;  /* 0x0000000000027941 */ /* 0x000fea0003800000 */
.L_x_7917:
[----:B------:R-:W-:-:S04]  /*4890*/  FMUL.FTZ R0, R11, 1.1920928955078125e-07 ;  /* 0x340000000b007820 */ /* 0x000fc80000410000 */
[----:B------:R-:W-:-:S07]  /*48a0*/  FMUL.FTZ R0, R5, R0 ;  /* 0x0000000005007220 */ /* 0x000fce0000410000 */
.L_x_7912:
[----:B------:R-:W-:Y:S05]  /*48b0*/  BSYNC B0 ;  /* 0x0000000000007941 */ /* 0x000fea0003800000 */
.L_x_7911:
        /* <DEDUP_REMOVED lines=27> */
.L_x_7910:
[----:B------:R-:W-:Y:S05]  /*4a70*/  BSYNC B1 ;  /* 0x0000000000017941 */ /* 0x000fea0003800000 */
.L_x_7909:
[----:B------:R-:W-:Y:S01]  /*4a80*/  IADD3 R0, R4, 0x180, RZ ;  /* 0x0000018004007810 */ /* 0x000fe20007ffe0ff */
[----:B------:R-:W-:Y:S03]  /*4a90*/  BSSY B1, `(.L_x_7920) ;  /* 0x0000067000017945 */ /* 0x000fe60003800000 */
[----:B------:R-:W-:-:S13]  /*4aa0*/  ISETP.GE.AND P0, PT, R0, R3, PT ;  /* 0x000000030000720c */ /* 0x000fda0003f06270 */
        /* <DEDUP_REMOVED lines=36> */
.L_x_7927:
[----:B------:R-:W-:Y:S01]  /*4cf0*/  FSETP.GEU.FTZ.AND P0, PT, R13, -R14, PT ;  /* 0x8000000e0d00720b */ /* 0x000fe20003f1e000 */
[----:B------:R-:W-:-:S12]  /*4d00*/  FADD.FTZ R0, R0, -1 ;  /* 0xbf80000000007421 */ /* 0x000fd80000010000 */
[----:B------:R-:W-:-:S07]  /*4d10*/  @!P0 FADD.FTZ R0, R0, -1 ;  /* 0xbf80000000008421 */ /* 0x000fce0000010000 */
.L_x_7926:
[----:B------:R-:W-:Y:S05]  /*4d20*/  BSYNC B2 ;  /* 0x0000000000027941 */ /* 0x000fea0003800000 */
.L_x_7925:
[----:B------:R-:W-:Y:S01]  /*4d30*/  FFMA.FTZ R9, -R14, R0, R9 ;  /* 0x000000000e097223 */ /* 0x000fe20000010109 */
[----:B------:R-:W-:Y:S06]  /*4d40*/  BRA `(.L_x_7923) ;  /* 0x00000000007c7947 */ /* 0x000fec0003800000 */
.L_x_7924:
        /* <DEDUP_REMOVED lines=15> */
.L_x_7930:
        /* <DEDUP_REMOVED lines=13> */
.L_x_7929:
[----:B------:R-:W-:Y:S05]  /*4f10*/  BSYNC B2 ;  /* 0x0000000000027941 */ /* 0x000fea0003800000 */
.L_x_7928:
[----:B------:R-:W-:-:S04]  /*4f20*/  FMUL.FTZ R12, R12, 1.1920928955078125e-07 ;  /* 0x340000000c0c7820 */ /* 0x000fc80000410000 */
[----:B------:R-:W-:-:S07]  /*4f30*/  FMUL.FTZ R9, R9, R12 ;  /* 0x0000000c09097220 */ /* 0x000fce0000410000 */
.L_x_7923:
[----:B------:R-:W-:Y:S05]  /*4f40*/  BSYNC B0 ;  /* 0x0000000000007941 */ /* 0x000fea0003800000 */
.L_x_7922:
[C---:B------:R-:W-:Y:S01]  /*4f50*/  FSETP.GTU.FTZ.AND P0, PT, |R9|.reuse, +INF , PT ;  /* 0x7f8000000900780b */ /* 0x040fe20003f1c200 */
[----:B------:R-:W-:Y:S01]  /*4f60*/  HADD2.F32 R24, -RZ, R24.H0_H0 ;  /* 0x20000018ff187230 */ /* 0x000fe20000004100 */
        /* <DEDUP_REMOVED lines=25> */
.L_x_7921:
[----:B------:R-:W-:Y:S05]  /*5100*/  BSYNC B1 ;  /* 0x0000000000017941 */ /* 0x000fea0003800000 */
.L_x_7920:
[----:B------:R-:W-:Y:S01]  /*5110*/  VIADD R0, R4, 0x200 ;  /* 0x0000020004007836 */ /* 0x000fe20000000000 */
[----:B------:R-:W-:Y:S04]  /*5120*/  BSSY B1, `(.L_x_7931) ;  /* 0x0000067000017945 */ /* 0x000fe80003800000 */
[----:B------:R-:W-:-:S13]  /*5130*/  ISETP.GE.AND P0, PT, R0, R3, PT ;  /* 0x000000030000720c */ /* 0x000fda0003f06270 */
[----:B------:R-:W-:Y:S05]  /*5140*/  @P0 BRA `(.L_x_7932) ;  /* 0x0000000400900947 */ /* 0x000fea0003800000 */
[----:B-----5:R-:W-:Y:S01]  /*5150*/  HADD2.F32 R0, -RZ, R23.H0_H0 ;  /* 0x20000017ff007230 */ /* 0x020fe20000004100 */
[----:B------:R-:W1:Y:S04]  /*5160*/  LDC.U16 R11, c[0x0][0x216] ;  /* 0x00008580ff0b7b82 */ /* 0x000e680000000400 */
[----:B------:R-:W-:-:S13]  /*5170*/  FSETP.NEU.FTZ.AND P0, PT, R0, RZ, PT ;  /* 0x000000ff0000720b */ /* 0x000fda0003f1d000 */
[----:B0-----:R-:W0:Y:S01]  /*5180*/  @!P0 MUFU.RCP R10, R0 ;  /* 0x00000000000a8308 */ /* 0x001e220000001000 */
[----:B-1----:R-:W-:-:S05]  /*5190*/  HADD2.F32 R11, -RZ, R11.H0_H0 ;  /* 0x2000000bff0b7230 */ /* 0x002fca0000004100 */
        /* <DEDUP_REMOVED lines=30> */
.L_x_7938:
[----:B------:R-:W-:Y:S01]  /*5380*/  FSETP.GEU.FTZ.AND P0, PT, R13, -R19, PT ;  /* 0x800000130d00720b */ /* 0x000fe20003f1e000 */
[----:B------:R-:W-:-:S12]  /*5390*/  FADD.FTZ R15, R15, -1 ;  /* 0xbf8000000f0f7421 */ /* 0x000fd80000010000 */
[----:B------:R-:W-:-:S07]  /*53a0*/  @!P0 FADD.FTZ R15, R15, -1 ;  /* 0xbf8000000f0f8421 */ /* 0x000fce0000010000 */
.L_x_7937:
[----:B------:R-:W-:Y:S05]  /*53b0*/  BSYNC B2 ;  /* 0x0000000000027941 */ /* 0x000fea0003800000 */
.L_x_7936:
[----:B------:R-:W-:Y:S01]  /*53c0*/  FFMA.FTZ R10, -R19, R15, R10 ;  /* 0x0000000f130a7223 */ /* 0x000fe2000001010a */
[----:B------:R-:W-:Y:S06]  /*53d0*/  BRA `(.L_x_7934) ;  /* 0x00000000007c7947 */ /* 0x000fec0003800000 */
.L_x_7935:
        /* <DEDUP_REMOVED lines=15> */
.L_x_7941:
        /* <DEDUP_REMOVED lines=13> */
.L_x_7940:
[----:B------:R-:W-:Y:S05]  /*55a0*/  BSYNC B2 ;  /* 0x0000000000027941 */ /* 0x000fea0003800000 */
.L_x_7939:
[----:B------:R-:W-:-:S04]  /*55b0*/  FMUL.FTZ R13, R13, 1.1920928955078125e-07 ;  /* 0x340000000d0d7820 */ /* 0x000fc80000410000 */
[----:B------:R-:W-:-:S07]  /*55c0*/  FMUL.FTZ R10, R10, R13 ;  /* 0x0000000d0a0a7220 */ /* 0x000fce0000410000 */
.L_x_7934:
[----:B------:R-:W-:Y:S05]  /*55d0*/  BSYNC B0 ;  /* 0x0000000000007941 */ /* 0x000fea0003800000 */
.L_x_7933:
        /* <DEDUP_REMOVED lines=27> */
.L_x_7932:
[----:B------:R-:W-:Y:S05]  /*5790*/  BSYNC B1 ;  /* 0x0000000000017941 */ /* 0x000fea0003800000 */
.L_x_7931:
        /* <DEDUP_REMOVED lines=39> */
.L_x_7949:
[----:B------:R-:W-:Y:S01]  /*5a10*/  FSETP.GEU.FTZ.AND P0, PT, R15, -R18, PT ;  /* 0x800000120f00720b */ /* 0x000fe20003f1e000 */
[----:B------:R-:W-:-:S12]  /*5a20*/  FADD.FTZ R0, R0, -1 ;  /* 0xbf80000000007421 */ /* 0x000fd80000010000 */
[----:B------:R-:W-:-:S07]  /*5a30*/  @!P0 FADD.FTZ R0, R0, -1 ;  /* 0xbf80000000008421 */ /* 0x000fce0000010000 */
.L_x_7948:
[----:B------:R-:W-:Y:S05]  /*5a40*/  BSYNC B2 ;  /* 0x0000000000027941 */ /* 0x000fea0003800000 */
.L_x_7947:
[----:B------:R-:W-:Y:S01]  /*5a50*/  FFMA.FTZ R11, -R18, R0, R11 ;  /* 0x00000000120b7223 */ /* 0x000fe2000001010b */
[----:B------:R-:W-:Y:S06]  /*5a60*/  BRA `(.L_x_7945) ;  /* 0x00000000007c7947 */ /* 0x000fec0003800000 */
.L_x_7946:
        /* <DEDUP_REMOVED lines=15> */
.L_x_7952:
        /* <DEDUP_REMOVED lines=13> */
.L_x_7951:
[----:B------:R-:W-:Y:S05]  /*5c30*/  BSYNC B2 ;  /* 0x0000000000027941 */ /* 0x000fea0003800000 */
.L_x_7950:
[----:B------:R-:W-:-:S04]  /*5c40*/  FMUL.FTZ R14, R14, 1.1920928955078125e-07 ;  /* 0x340000000e0e7820 */ /* 0x000fc80000410000 */
[----:B------:R-:W-:-:S07]  /*5c50*/  FMUL.FTZ R11, R11, R14 ;  /* 0x0000000e0b0b7220 */ /* 0x000fce0000410000 */
.L_x_7945:
[----:B------:R-:W-:Y:S05]  /*5c60*/  BSYNC B0 ;  /* 0x0000000000007941 */ /* 0x000fea0003800000 */
.L_x_7944:
[C---:B------:R-:W-:Y:S01]  /*5c70*/  FSETP.GTU.FTZ.AND P0, PT, |R11|.reuse, +INF , PT ;  /* 0x7f8000000b00780b */ /* 0x040fe20003f1c200 */
[----:B------:R-:W-:Y:S01]  /*5c80*/  HADD2.F32 R21, -RZ, R21.H0_H0 ;  /* 0x20000015ff157230 */ /* 0x000fe20000004100 */
        /* <DEDUP_REMOVED lines=25> */
.L_x_7943:
[----:B------:R-:W-:Y:S05]  /*5e20*/  BSYNC B1 ;  /* 0x0000000000017941 */ /* 0x000fea0003800000 */
.L_x_7942:
        /* <DEDUP_REMOVED lines=39> */
.L_x_7960:
[----:B------:R-:W-:Y:S01]  /*60a0*/  FSETP.GEU.FTZ.AND P0, PT, R15, -R21, PT ;  /* 0x800000150f00720b */ /* 0x000fe20003f1e000 */
[----:B------:R-:W-:-:S12]  /*60b0*/  FADD.FTZ R19, R19, -1 ;  /* 0xbf80000013137421 */ /* 0x000fd80000010000 */
[----:B------:R-:W-:-:S07]  /*60c0*/  @!P0 FADD.FTZ R19, R19, -1 ;  /* 0xbf80000013138421 */ /* 0x000fce0000010000 */
.L_x_7959:
[----:B------:R-:W-:Y:S05]  /*60d0*/  BSYNC B2 ;  /* 0x0000000000027941 */ /* 0x000fea0003800000 */
.L_x_7958:
[----:B------:R-:W-:Y:S01]  /*60e0*/  FFMA.FTZ R12, -R21, R19, R12 ;  /* 0x00000013150c7223 */ /* 0x000fe2000001010c */
[----:B------:R-:W-:Y:S06]  /*60f0*/  BRA `(.L_x_7956) ;  /* 0x00000000007c7947 */ /* 0x000fec0003800000 */
.L_x_7957:
        /* <DEDUP_REMOVED lines=15> */
.L_x_7963:
        /* <DEDUP_REMOVED lines=13> */
.L_x_7962:
[----:B------:R-:W-:Y:S05]  /*62c0*/  BSYNC B2 ;  /* 0x0000000000027941 */ /* 0x000fea0003800000 */
.L_x_7961:
[----:B------:R-:W-:-:S04]  /*62d0*/  FMUL.FTZ R15, R15, 1.1920928955078125e-07 ;  /* 0x340000000f0f7820 */ /* 0x000fc80000410000 */
[----:B------:R-:W-:-:S07]  /*62e0*/  FMUL.FTZ R12, R12, R15 ;  /* 0x0000000f0c0c7220 */ /* 0x000fce0000410000 */
.L_x_7956:
[----:B------:R-:W-:Y:S05]  /*62f0*/  BSYNC B0 ;  /* 0x0000000000007941 */ /* 0x000fea0003800000 */
.L_x_7955:
        /* <DEDUP_REMOVED lines=27> */
.L_x_7954:
[----:B------:R-:W-:Y:S05]  /*64b0*/  BSYNC B1 ;  /* 0x0000000000017941 */ /* 0x000fea0003800000 */
.L_x_7953:
        /* <DEDUP_REMOVED lines=39> */
.L_x_7971:
[----:B------:R-:W-:Y:S01]  /*6730*/  FSETP.GEU.FTZ.AND P0, PT, R15, -R19, PT ;  /* 0x800000130f00720b */ /* 0x000fe20003f1e000 */
[----:B------:R-:W-:-:S12]  /*6740*/  FADD.FTZ R17, R17, -1 ;  /* 0xbf80000011117421 */ /* 0x000fd80000010000 */
[----:B------:R-:W-:-:S07]  /*6750*/  @!P0 FADD.FTZ R17, R17, -1 ;  /* 0xbf80000011118421 */ /* 0x000fce0000010000 */
.L_x_7970:
[----:B------:R-:W-:Y:S05]  /*6760*/  BSYNC B2 ;  /* 0x0000000000027941 */ /* 0x000fea0003800000 */
.L_x_7969:
[----:B------:R-:W-:Y:S01]  /*6770*/  FFMA.FTZ R14, -R19, R17, R14 ;  /* 0x00000011130e7223 */ /* 0x000fe2000001010e */
[----:B------:R-:W-:Y:S06]  /*6780*/  BRA `(.L_x_7967) ;  /* 0x00000000007c7947 */ /* 0x000fec0003800000 */
.L_x_7968:
        /* <DEDUP_REMOVED lines=15> */
.L_x_7974:
        /* <DEDUP_REMOVED lines=13> */
.L_x_7973:
[----:B------:R-:W-:Y:S05]  /*6950*/  BSYNC B2 ;  /* 0x0000000000027941 */ /* 0x000fea0003800000 */
.L_x_7972:
[----:B------:R-:W-:-:S04]  /*6960*/  FMUL.FTZ R17, R17, 1.1920928955078125e-07 ;  /* 0x3400000011117820 */ /* 0x000fc80000410000 */
[----:B------:R-:W-:-:S07]  /*6970*/  FMUL.FTZ R14, R14, R17 ;  /* 0x000000110e0e7220 */ /* 0x000fce0000410000 */
.L_x_7967:
[----:B------:R-:W-:Y:S05]  /*6980*/  BSYNC B0 ;  /* 0x0000000000007941 */ /* 0x000fea0003800000 */
.L_x_7966:
[C---:B------:R-:W-:Y:S01]  /*6990*/  FSETP.GTU.FTZ.AND P0, PT, |R14|.reuse, +INF , PT ;  /* 0x7f8000000e00780b */ /* 0x040fe20003f1c200 */
[----:B------:R-:W-:Y:S01]  /*69a0*/  HADD2.F32 R16, -RZ, R16.H0_H0 ;  /* 0x20000010ff107230 */ /* 0x000fe20000004100 */
        /* <DEDUP_REMOVED lines=25> */
.L_x_7965:
[----:B------:R-:W-:Y:S05]  /*6b40*/  BSYNC B1 ;  /* 0x0000000000017941 */ /* 0x000fea0003800000 */
.L_x_7964:
[----:B------:R-:W-:Y:S01]  /*6b50*/  ISETP.GE.AND P0, PT, R4, R3, PT ;  /* 0x000000030400720c */ /* 0x000fe20003f06270 */
[----:B------:R-:W-:Y:S04]  /*6b60*/  BSSY B0, `(.L_x_7975) ;  /* 0x0000034000007945 */ /* 0x000fe80003800000 */
[----:B------:R-:W-:Y:S08]  /*6b70*/  BSSY B1, `(.L_x_7976) ;  /* 0x000002c000017945 */ /* 0x000ff00003800000 */
[----:B------:R-:W-:Y:S05]  /*6b80*/  @P0 BRA `(.L_x_7977) ;  /* 0x0000000000340947 */ /* 0x000fea0003800000 */
[----:B------:R-:W1:Y:S01]  /*6b90*/  LDC.64 R14, c[0x0][0x218] ;  /* 0x00008600ff0e7b82 */ /* 0x000e620000000a00 */
[----:B------:R-:W-:Y:S01]  /*6ba0*/  IMAD.IADD R13, R2, 0x1, R4 ;  /* 0x00000001020d7824 */ /* 0x000fe200078e0204 */
[----:B------:R-:W-:-:S04]  /*6bb0*/  MOV R4, R8 ;  /* 0x0000000800047202 */ /* 0x000fc80000000f00 */
[----:B------:R-:W-:Y:S01]  /*6bc0*/  ISETP.GE.AND P0, PT, R4, R3, PT ;  /* 0x000000030400720c */ /* 0x000fe20003f06270 */
[----:B-1----:R-:W-:-:S05]  /*6bd0*/  IMAD.WIDE.U32 R14, R13, 0x2, R14 ;  /* 0x000000020d0e7825 */ /* 0x002fca00078e000e */
[----:B------:R1:W-:Y:S07]  /*6be0*/  STG.E.U16 desc[UR4][R14.64], R6 ;  /* 0x000000060e007986 */ /* 0x0003ee000c101504 */
[----:B------:R-:W-:Y:S05]  /*6bf0*/  @P0 BRA `(.L_x_7978) ;  /* 0x0000000000340947 */ /* 0x000fea0003800000 */
[----:B-1----:R-:W1:Y:S01]  /*6c00*/  LDC.64 R14, c[0x0][0x218] ;  /* 0x00008600ff0e7b82 */ /* 0x002e620000000a00 */
[----:B------:R-:W-:Y:S01]  /*6c10*/  IMAD.IADD R13, R2, 0x1, R4 ;  /* 0x00000001020d7824 */ /* 0x000fe200078e0204 */
[----:B------:R-:W-:Y:S01]  /*6c20*/  PRMT R8, R7, 0x7610, R8 ;  /* 0x0000761007087816 */ /* 0x000fe20000000008 */
[----:B------:R-:W-:Y:S02]  /*6c30*/  VIADD R4, R4, 0x80 ;  /* 0x0000008004047836 */ /* 0x000fe40000000000 */
[----:B-1----:R-:W-:-:S05]  /*6c40*/  IMAD.WIDE.U32 R6, R13, 0x2, R14 ;  /* 0x000000020d067825 */ /* 0x002fca00078e000e */
[----:B------:R1:W-:Y:S02]  /*6c50*/  STG.E.U16 desc[UR4][R6.64], R8 ;  /* 0x0000000806007986 */ /* 0x0003e4000c101504 */
.L_x_7977:
[----:B------:R-:W-:-:S13]  /*6c60*/  ISETP.GE.AND P0, PT, R4, R3, PT ;  /* 0x000000030400720c */ /* 0x000fda0003f06270 */
[----:B------:R-:W-:Y:S05]  /*6c70*/  @P0 BRA `(.L_x_7979) ;  /* 0x0000000000300947 */ /* 0x000fea0003800000 */
[----:B-1----:R-:W1:Y:S01]  /*6c80*/  LDC.64 R6, c[0x0][0x218] ;  /* 0x00008600ff067b82 */ /* 0x002e620000000a00 */
[----:B------:R-:W-:Y:S01]  /*6c90*/  IADD3 R13, R2, R4, RZ ;  /* 0x00000004020d7210 */ /* 0x000fe20007ffe0ff */
[----:B------:R-:W-:-:S04]  /*6ca0*/  VIADD R4, R4, 0x80 ;  /* 0x0000008004047836 */ /* 0x000fc80000000000 */
[----:B-1----:R-:W-:-:S05]  /*6cb0*/  IMAD.WIDE.U32 R6, R13, 0x2, R6 ;  /* 0x000000020d067825 */ /* 0x002fca00078e0006 */
[----:B-----5:R2:W-:Y:S02]  /*6cc0*/  STG.E.U16 desc[UR4][R6.64], R5 ;  /* 0x0000000506007986 */ /* 0x0205e4000c101504 */
.L_x_7978:
[----:B------:R-:W-:-:S13]  /*6cd0*/  ISETP.GE.AND P0, PT, R4, R3, PT ;  /* 0x000000030400720c */ /* 0x000fda0003f06270 */
[----:B------:R-:W-:Y:S05]  /*6ce0*/  @P0 BRA `(.L_x_7980) ;  /* 0x0000000000300947 */ /* 0x000fea0003800000 */
[----:B-12---:R-:W1:Y:S01]  /*6cf0*/  LDC.64 R6, c[0x0][0x218] ;  /* 0x00008600ff067b82 */ /* 0x006e620000000a00 */
[----:B-----5:R-:W-:Y:S01]  /*6d00*/  IMAD.IADD R5, R2, 0x1, R4 ;  /* 0x0000000102057824 */ /* 0x020fe200078e0204 */
[----:B------:R-:W-:-:S03]  /*6d10*/  IADD3 R4, R4, 0x80, RZ ;  /* 0x0000008004047810 */ /* 0x000fc60007ffe0ff */
[----:B-1----:R-:W-:-:S05]  /*6d20*/  IMAD.WIDE.U32 R6, R5, 0x2, R6 ;  /* 0x0000000205067825 */ /* 0x002fca00078e0006 */
[----:B------:R2:W-:Y:S02]  /*6d30*/  STG.E.U16 desc[UR4][R6.64], R9 ;  /* 0x0000000906007986 */ /* 0x0005e4000c101504 */
.L_x_7979:
[----:B------:R-:W-:-:S13]  /*6d40*/  ISETP.GE.AND P0, PT, R4, R3, PT ;  /* 0x000000030400720c */ /* 0x000fda0003f06270 */
[----:B------:R-:W-:Y:S05]  /*6d50*/  @P0 BRA `(.L_x_7981) ;  /* 0x0000000000340947 */ /* 0x000fea0003800000 */
[----:B-12---:R-:W1:Y:S01]  /*6d60*/  LDC.64 R6, c[0x0][0x218] ;  /* 0x00008600ff067b82 */ /* 0x006e620000000a00 */
[----:B-----5:R-:W-:Y:S02]  /*6d70*/  IMAD.IADD R5, R2, 0x1, R4 ;  /* 0x0000000102057824 */ /* 0x020fe400078e0204 */
[----:B------:R-:W-:Y:S02]  /*6d80*/  VIADD R4, R4, 0x80 ;  /* 0x0000008004047836 */ /* 0x000fe40000000000 */
[----:B-1----:R-:W-:-:S05]  /*6d90*/  IMAD.WIDE.U32 R6, R5, 0x2, R6 ;  /* 0x0000000205067825 */ /* 0x002fca00078e0006 */
[----:B------:R3:W-:Y:S02]  /*6da0*/  STG.E.U16 desc[UR4][R6.64], R10 ;  /* 0x0000000a06007986 */ /* 0x0007e4000c101504 */
.L_x_7980:
[----:B------:R-:W-:-:S13]  /*6db0*/  ISETP.GE.AND P0, PT, R4, R3, PT ;  /* 0x000000030400720c */ /* 0x000fda0003f06270 */
[----:B------:R-:W-:Y:S05]  /*6dc0*/  @P0 BREAK B1 ;  /* 0x0000000000010942 */ /* 0x000fea0003800000 */
[----:B------:R-:W-:Y:S05]  /*6dd0*/  @P0 BRA `(.L_x_7982) ;  /* 0x0000000000300947 */ /* 0x000fea0003800000 */
[----:B-123--:R-:W1:Y:S01]  /*6de0*/  LDC.64 R6, c[0x0][0x218] ;  /* 0x00008600ff067b82 */ /* 0x00ee620000000a00 */
[----:B-----5:R-:W-:Y:S01]  /*6df0*/  IADD3 R5, R2, R4, RZ ;  /* 0x0000000402057210 */ /* 0x020fe20007ffe0ff */
[----:B------:R-:W-:-:S04]  /*6e00*/  VIADD R4, R4, 0x80 ;  /* 0x0000008004047836 */ /* 0x000fc80000000000 */
[----:B-1----:R-:W-:-:S05]  /*6e10*/  IMAD.WIDE.U32 R6, R5, 0x2, R6 ;  /* 0x0000000205067825 */ /* 0x002fca00078e0006 */
[----:B------:R3:W-:Y:S02]  /*6e20*/  STG.E.U16 desc[UR4][R6.64], R11 ;  /* 0x0000000b06007986 */ /* 0x0007e4000c101504 */
.L_x_7981:
[----:B------:R-:W-:Y:S05]  /*6e30*/  BSYNC B1 ;  /* 0x0000000000017941 */ /* 0x000fea0003800000 */
.L_x_7976:
[----:B------:R-:W-:-:S13]  /*6e40*/  ISETP.GE.AND P0, PT, R4, R3, PT ;  /* 0x000000030400720c */ /* 0x000fda0003f06270 */
[----:B-123--:R-:W1:Y:S01]  /*6e50*/  @!P0 LDC.64 R6, c[0x0][0x218] ;  /* 0x00008600ff068b82 */ /* 0x00ee620000000a00 */
[----:B-----5:R-:W-:Y:S01]  /*6e60*/  @!P0 IMAD.IADD R5, R2, 0x1, R4 ;  /* 0x0000000102058824 */ /* 0x020fe200078e0204 */
[----:B------:R-:W-:-:S03]  /*6e70*/  @!P0 IADD3 R4, R4, 0x80, RZ ;  /* 0x0000008004048810 */ /* 0x000fc60007ffe0ff */
[----:B-1----:R-:W-:-:S05]  /*6e80*/  @!P0 IMAD.WIDE.U32 R6, R5, 0x2, R6 ;  /* 0x0000000205068825 */ /* 0x002fca00078e0006 */
[----:B------:R4:W-:Y:S02]  /*6e90*/  @!P0 STG.E.U16 desc[UR4][R6.64], R12 ;  /* 0x0000000c06008986 */ /* 0x0009e4000c101504 */
.L_x_7982:
[----:B------:R-:W-:Y:S05]  /*6ea0*/  BSYNC B0 ;  /* 0x0000000000007941 */ /* 0x000fea0003800000 */
.L_x_7975:
        /* <DEDUP_REMOVED lines=8> */
.L_x_7983:
        /* <DEDUP_REMOVED lines=13> */
.L_x_37801:


//--------------------- .text._ZN2at6native29vectorized_elementwise_kernelILi4ENS0_13AUnaryFunctorIN3c104HalfES4_S4_ZZZNS0_15binary_internal21div_floor_kernel_cudaERNS_18TensorIteratorBaseEENKUlvE1_clEvENKUlvE1_clEvEUlS4_S4_E_EESt5arrayIPcLm2EEEEviT0_T1_ --------------------------
	.section	.text._ZN2at6native29vectorized_elementwise_kernelILi4ENS0_13AUnaryFunctorIN3c104HalfES4_S4_ZZZNS0_15binary_internal21div_floor_kernel_cudaERNS_18TensorIteratorBaseEENKUlvE1_clEvENKUlvE1_clEvEUlS4_S4_E_EESt5arrayIPcLm2EEEEviT0_T1_,"ax",@progbits
	.align	128
        .global         _ZN2at6native29vectorized_elementwise_kernelILi4ENS0_13AUnaryFunctorIN3c104HalfES4_S4_ZZZNS0_15binary_internal21div_floor_kernel_cudaERNS_18TensorIteratorBaseEENKUlvE1_clEvENKUlvE1_clEvEUlS4_S4_E_EESt5arrayIPcLm2EEEEviT0_T1_
        .type           _ZN2at6native29vectorized_elementwise_kernelILi4ENS0_13AUnaryFunctorIN3c104HalfES4_S4_ZZZNS0_15binary_internal21div_floor_kernel_cudaERNS_18TensorIteratorBaseEENKUlvE1_clEvENKUlvE1_clEvEUlS4_S4_E_EESt5arrayIPcLm2EEEEviT0_T1_,@function
        .size           _ZN2at6native29vectorized_elementwise_kernelILi4ENS0_13AUnaryFunctorIN3c104HalfES4_S4_ZZZNS0_15binary_internal21div_floor_kernel_cudaERNS_18TensorIteratorBaseEENKUlvE1_clEvENKUlvE1_clEvEUlS4_S4_E_EESt5arrayIPcLm2EEEEviT0_T1_,(.L_x_37802 - _ZN2at6native29vectorized_elementwise_kernelILi4ENS0_13AUnaryFunctorIN3c104HalfES4_S4_ZZZNS0_15binary_internal21div_floor_kernel_cudaERNS_18TensorIteratorBaseEENKUlvE1_clEvENKUlvE1_clEvEUlS4_S4_E_EESt5arrayIPcLm2EEEEviT0_T1_)
        .other          _ZN2at6native29vectorized_elementwise_kernelILi4ENS0_13AUnaryFunctorIN3c104HalfES4_S4_ZZZNS0_15binary_internal21div_floor_kernel_cudaERNS_18TensorIteratorBaseEENKUlvE1_clEvENKUlvE1_clEvEUlS4_S4_E_EESt5arrayIPcLm2EEEEviT0_T1_,@"STO_CUDA_ENTRY STV_DEFAULT"
_ZN2at6native29vectorized_elementwise_kernelILi4ENS0_13AUnaryFunctorIN3c104HalfES4_S4_ZZZNS0_15binary_internal21div_floor_kernel_cudaERNS_18TensorIteratorBaseEENKUlvE1_clEvENKUlvE1_clEvEUlS4_S4_E_EESt5arrayIPcLm2EEEEviT0_T1_:
.text._ZN2at6native29vectorized_elementwise_kernelILi4ENS0_13AUnaryFunctorIN3c104HalfES4_S4_ZZZNS0_15binary_internal21div_floor_kernel_cudaERNS_18TensorIteratorBaseEENKUlvE1_clEvENKUlvE1_clEvEUlS4_S4_E_EESt5arrayIPcLm2EEEEviT0_T1_:
        /* <DEDUP_REMOVED lines=14> */
[----:B------:R-:W1:Y:S01]  /*00e0*/  LDC.U16 R3, c[0x0][0x216] ;  /* 0x00008580ff037b82 */ /* 0x000e620000000400 */
[----:B------:R-:W-:Y:S01]  /*00f0*/  BSSY B1, `(.L_x_7985) ;  /* 0x0000063000017945 */ /* 0x000fe20003800000 */
[----:B-1----:R-:W-:Y:S02]  /*0100*/  HADD2.F32 R3, -RZ, R3.H0_H0 ;  /* 0x20000003ff037230 */ /* 0x002fe40000004100 */
        /* <DEDUP_REMOVED lines=33> */
.L_x_7992:
[----:B------:R-:W-:Y:S01]  /*0320*/  FSETP.GEU.FTZ.AND P0, PT, R13, -R0, PT ;  /* 0x800000000d00720b */ /* 0x000fe20003f1e000 */
[----:B------:R-:W-:-:S12]  /*0330*/  FADD.FTZ R14, R14, -1 ;  /* 0xbf8000000e0e7421 */ /* 0x000fd80000010000 */
[----:B------:R-:W-:-:S07]  /*0340*/  @!P0 FADD.FTZ R14, R14, -1 ;  /* 0xbf8000000e0e8421 */ /* 0x000fce0000010000 */
.L_x_7991:
[----:B------:R-:W-:Y:S05]  /*0350*/  BSYNC B2 ;  /* 0x0000000000027941 */ /* 0x000fea0003800000 */
.L_x_7990:
[----:B------:R-:W-:Y:S01]  /*0360*/  FFMA.FTZ R7, -R0, R14, R7 ;  /* 0x0000000e00077223 */ /* 0x000fe20000010107 */
[----:B------:R-:W-:Y:S06]  /*0370*/  BRA `(.L_x_7988) ;  /* 0x00000000007c7947 */ /* 0x000fec0003800000 */
.L_x_7989:
        /* <DEDUP_REMOVED lines=15> */
.L_x_7995:
        /* <DEDUP_REMOVED lines=13> */
.L_x_7994:
[----:B------:R-:W-:Y:S05]  /*0540*/  BSYNC B2 ;  /* 0x0000000000027941 */ /* 0x000fea0003800000 */
.L_x_7993:
[----:B------:R-:W-:-:S04]  /*0550*/  FMUL.FTZ R0, R11, 1.1920928955078125e-07 ;  /* 0x340000000b007820 */ /* 0x000fc80000410000 */
[----:B0-----:R-:W-:-:S07]  /*0560*/  FMUL.FTZ R7, R15, R0 ;  /* 0x000000000f077220 */ /* 0x001fce0000410000 */
.L_x_7988:
[----:B------:R-:W-:Y:S05]  /*0570*/  BSYNC B0 ;  /* 0x0000000000007941 */ /* 0x000fea0003800000 */
.L_x_7987:
        /* <DEDUP_REMOVED lines=26> */
.L_x_7986:
[----:B------:R-:W-:Y:S05]  /*0720*/  BSYNC B1 ;  /* 0x0000000000017941 */ /* 0x000fea0003800000 */
.L_x_7985:
        /* <DEDUP_REMOVED lines=34> */
.L_x_8003:
[----:B------:R-:W-:Y:S01]  /*0950*/  FSETP.GEU.FTZ.AND P0, PT, R13, -R0, PT ;  /* 0x800000000d00720b */ /* 0x000fe20003f1e000 */
[----:B------:R-:W-:-:S12]  /*0960*/  FADD.FTZ R8, R8, -1 ;  /* 0xbf80000008087421 */ /* 0x000fd80000010000 */
[----:B------:R-:W-:-:S07]  /*0970*/  @!P0 FADD.FTZ R8, R8, -1 ;  /* 0xbf80000008088421 */ /* 0x000fce0000010000 */
.L_x_8002:
[----:B------:R-:W-:Y:S05]  /*0980*/  BSYNC B2 ;  /* 0x0000000000027941 */ /* 0x000fea0003800000 */
.L_x_8001:
[----:B------:R-:W-:Y:S01]  /*0990*/  FFMA.FTZ R11, -R0, R8, R11 ;  /* 0x00000008000b7223 */ /* 0x000fe2000001010b */
[----:B------:R-:W-:Y:S06]  /*09a0*/  BRA `(.L_x_7999) ;  /* 0x00000000007c7947 */ /* 0x000fec0003800000 */
.L_x_8000:
        /* <DEDUP_REMOVED lines=15> */
.L_x_8006:
        /* <DEDUP_REMOVED lines=13> */
.L_x_8005:
[----:B------:R-:W-:Y:S05]  /*0b70*/  BSYNC B2 ;  /* 0x0000000000027941 */ /* 0x000fea0003800000 */
.L_x_8004:
[----:B0-----:R-:W-:-:S04]  /*0b80*/  FMUL.FTZ R11, R8, 1.1920928955078125e-07 ;  /* 0x34000000080b7820 */ /* 0x001fc80000410000 */
[----:B------:R-:W-:-:S07]  /*0b90*/  FMUL.FTZ R11, R16, R11 ;  /* 0x0000000b100b7220 */ /* 0x000fce0000410000 */
.L_x_7999:
[----:B------:R-:W-:Y:S05]  /*0ba0*/  BSYNC B0 ;  /* 0x0000000000007941 */ /* 0x000fea0003800000 */
.L_x_7998:
        /* <DEDUP_REMOVED lines=26> */
.L_x_7997:
[----:B------:R-:W-:Y:S05]  /*0d50*/  BSYNC B1 ;  /* 0x0000000000017941 */ /* 0x000fea0003800000 */
.L_x_7996:
        /* <DEDUP_REMOVED lines=34> */
.L_x_8014:
[----:B------:R-:W-:Y:S01]  /*0f80*/  FSETP.GEU.FTZ.AND P0, PT, R15, -R0, PT ;  /* 0x800000000f00720b */ /* 0x000fe20003f1e000 */
[----:B------:R-:W-:-:S12]  /*0f90*/  FADD.FTZ R10, R10, -1 ;  /* 0xbf8000000a0a7421 */ /* 0x000fd80000010000 */
[----:B------:R-:W-:-:S07]  /*0fa0*/  @!P0 FADD.FTZ R10, R10, -1 ;  /* 0xbf8000000a0a8421 */ /* 0x000fce0000010000 */
.L_x_8013:
[----:B------:R-:W-:Y:S05]  /*0fb0*/  BSYNC B2 ;  /* 0x0000000000027941 */ /* 0x000fea0003800000 */
.L_x_8012:
[----:B------:R-:W-:Y:S01]  /*0fc0*/  FFMA.FTZ R11, -R0, R10, R11 ;  /* 0x0000000a000b7223 */ /* 0x000fe2000001010b */
[----:B------:R-:W-:Y:S06]  /*0fd0*/  BRA `(.L_x_8010) ;  /* 0x00000000007c7947 */ /* 0x000fec0003800000 */
.L_x_8011:
        /* <DEDUP_REMOVED lines=15> */
.L_x_8017:
        /* <DEDUP_REMOVED lines=13> */
.L_x_8016:
[----:B------:R-:W-:Y:S05]  /*11a0*/  BSYNC B2 ;  /* 0x0000000000027941 */ /* 0x000fea0003800000 */
.L_x_8015:
[----:B------:R-:W-:-:S04]  /*11b0*/  FMUL.FTZ R10, R10, 1.1920928955078125e-07 ;  /* 0x340000000a0a7820 */ /* 0x000fc80000410000 */
[----:B0-----:R-:W-:-:S07]  /*11c0*/  FMUL.FTZ R11, R17, R10 ;  /* 0x0000000a110b7220 */ /* 0x001fce0000410000 */
.L_x_8010:
[----:B------:R-:W-:Y:S05]  /*11d0*/  BSYNC B0 ;  /* 0x0000000000007941 */ /* 0x000fea0003800000 */
.L_x_8009:
        /* <DEDUP_REMOVED lines=26> */
.L_x_8008:
[----:B------:R-:W-:Y:S05]  /*1380*/  BSYNC B1 ;  /* 0x0000000000017941 */ /* 0x000fea0003800000 */
.L_x_8007:
        /* <DEDUP_REMOVED lines=34> */
.L_x_8025:
[----:B------:R-:W-:Y:S01]  /*15b0*/  FSETP.GEU.FTZ.AND P0, PT, R13, -R0, PT ;  /* 0x800000000d00720b */ /* 0x000fe20003f1e000 */
[----:B------:R-:W-:-:S12]  /*15c0*/  FADD.FTZ R16, R16, -1 ;  /* 0xbf80000010107421 */ /* 0x000fd80000010000 */
[----:B------:R-:W-:-:S07]  /*15d0*/  @!P0 FADD.FTZ R16, R16, -1 ;  /* 0xbf80000010108421 */ /* 0x000fce0000010000 */
.L_x_8024:
[----:B------:R-:W-:Y:S05]  /*15e0*/  BSYNC B2 ;  /* 0x0000000000027941 */ /* 0x000fea0003800000 */
.L_x_8023:
[----:B------:R-:W-:Y:S01]  /*15f0*/  FFMA.FTZ R9, -R0, R16, R9 ;  /* 0x0000001000097223 */ /* 0x000fe20000010109 */
[----:B------:R-:W-:Y:S06]  /*1600*/  BRA `(.L_x_8021) ;  /* 0x00000000007c7947 */ /* 0x000fec0003800000 */
.L_x_8022:
        /* <DEDUP_REMOVED lines=15> */
.L_x_8028:
        /* <DEDUP_REMOVED lines=13> */
.L_x_8027:
[----:B------:R-:W-:Y:S05]  /*17d0*/  BSYNC B2 ;  /* 0x0000000000027941 */ /* 0x000fea0003800000 */
.L_x_8026:
[----:B------:R-:W-:-:S04]  /*17e0*/  FMUL.FTZ R0, R11, 1.1920928955078125e-07 ;  /* 0x340000000b007820 */ /* 0x000fc80000410000 */
[----:B0-----:R-:W-:-:S07]  /*17f0*/  FMUL.FTZ R9, R15, R0 ;  /* 0x000000000f097220 */ /* 0x001fce0000410000 */
.L_x_8021:
[----:B------:R-:W-:Y:S05]  /*1800*/  BSYNC B0 ;  /* 0x0000000000007941 */ /* 0x000fea0003800000 */
.L_x_8020:
        /* <DEDUP_REMOVED lines=26> */
.L_x_8019:
[----:B------:R-:W-:Y:S05]  /*19b0*/  BSYNC B1 ;  /* 0x0000000000017941 */ /* 0x000fea0003800000 */
.L_x_8018:
        /* <DEDUP_REMOVED lines=34> */
.L_x_8036:
[----:B------:R-:W-:Y:S01]  /*1be0*/  FSETP.GEU.FTZ.AND P0, PT, R15, -R0, PT ;  /* 0x800000000f00720b */ /* 0x000fe20003f1e000 */
[----:B------:R-:W-:-:S12]  /*1bf0*/  FADD.FTZ R16, R16, -1 ;  /* 0xbf80000010107421 */ /* 0x000fd80000010000 */
[----:B------:R-:W-:-:S07]  /*1c00*/  @!P0 FADD.FTZ R16, R16, -1 ;  /* 0xbf80000010108421 */ /* 0x000fce0000010000 */
.L_x_8035:
[----:B------:R-:W-:Y:S05]  /*1c10*/  BSYNC B2 ;  /* 0x0000000000027941 */ /* 0x000fea0003800000 */
.L_x_8034:
[----:B------:R-:W-:Y:S01]  /*1c20*/  FFMA.FTZ R11, -R0, R16, R11 ;  /* 0x00000010000b7223 */ /* 0x000fe2000001010b */
[----:B------:R-:W-:Y:S06]  /*1c30*/  BRA `(.L_x_8032) ;  /* 0x00000000007c7947 */ /* 0x000fec0003800000 */
.L_x_8033:
        /* <DEDUP_REMOVED lines=15> */
.L_x_8039:
        /* <DEDUP_REMOVED lines=13> */
.L_x_8038:
[----:B------:R-:W-:Y:S05]  /*1e00*/  BSYNC B2 ;  /* 0x0000000000027941 */ /* 0x000fea0003800000 */
.L_x_8037:
[----:B------:R-:W-:-:S04]  /*1e10*/  FMUL.FTZ R0, R13, 1.1920928955078125e-07 ;  /* 0x340000000d007820 */ /* 0x000fc80000410000 */
[----:B0-----:R-:W-:-:S07]  /*1e20*/  FMUL.FTZ R11, R17, R0 ;  /* 0x00000000110b7220 */ /* 0x001fce0000410000 */
.L_x_8032:
[----:B------:R-:W-:Y:S05]  /*1e30*/  BSYNC B0 ;  /* 0x0000000000007941 */ /* 0x000fea0003800000 */
.L_x_8031:
        /* <DEDUP_REMOVED lines=26> */
.L_x_8030:
[----:B------:R-:W-:Y:S05]  /*1fe0*/  BSYNC B1 ;  /* 0x0000000000017941 */ /* 0x000fea0003800000 */
.L_x_8029:
        /* <DEDUP_REMOVED lines=34> */
.L_x_8047:
[----:B------:R-:W-:Y:S01]  /*2210*/  FSETP.GEU.FTZ.AND P0, PT, R15, -R0, PT ;  /* 0x800000000f00720b */ /* 0x000fe20003f1e000 */
[----:B------:R-:W-:-:S12]  /*2220*/  FADD.FTZ R12, R12, -1 ;  /* 0xbf8000000c0c7421 */ /* 0x000fd80000010000 */
[----:B------:R-:W-:-:S07]  /*2230*/  @!P0 FADD.FTZ R12, R12, -1 ;  /* 0xbf8000000c0c8421 */ /* 0x000fce0000010000 */
.L_x_8046:
[----:B------:R-:W-:Y:S05]  /*2240*/  BSYNC B2 ;  /* 0x0000000000027941 */ /* 0x000fea0003800000 */
.L_x_8045:
[----:B------:R-:W-:Y:S01]  /*2250*/  FFMA.FTZ R13, -R0, R12, R13 ;  /* 0x0000000c000d7223 */ /* 0x000fe2000001010d */
[----:B------:R-:W-:Y:S06]  /*2260*/  BRA `(.L_x_8043) ;  /* 0x00000000007c7947 */ /* 0x000fec0003800000 */
.L_x_8044:
        /* <DEDUP_REMOVED lines=15> */
.L_x_8050:
        /* <DEDUP_REMOVED lines=13> */
.L_x_8049:
[----:B------:R-:W-:Y:S05]  /*2430*/  BSYNC B2 ;  /* 0x0000000000027941 */ /* 0x000fea0003800000 */
.L_x_8048:
[----:B0-----:R-:W-:-:S04]  /*2440*/  FMUL.FTZ R13, R12, 1.1920928955078125e-07 ;  /* 0x340000000c0d7820 */ /* 0x001fc80000410000 */
[----:B------:R-:W-:-:S07]  /*2450*/  FMUL.FTZ R13, R18, R13 ;  /* 0x0000000d120d7220 */ /* 0x000fce0000410000 */
.L_x_8043:
[----:B------:R-:W-:Y:S05]  /*2460*/  BSYNC B0 ;  /* 0x0000000000007941 */ /* 0x000fea0003800000 */
.L_x_8042:
        /* <DEDUP_REMOVED lines=26> */
.L_x_8041:
[----:B------:R-:W-:Y:S05]  /*2610*/  BSYNC B1 ;  /* 0x0000000000017941 */ /* 0x000fea0003800000 */
.L_x_8040:
        /* <DEDUP_REMOVED lines=34> */
.L_x_8058:
[----:B------:R-:W-:Y:S01]  /*2840*/  FSETP.GEU.FTZ.AND P0, PT, R17, -R0, PT ;  /* 0x800000001100720b */ /* 0x000fe20003f1e000 */
[----:B------:R-:W-:-:S12]  /*2850*/  FADD.FTZ R14, R14, -1 ;  /* 0xbf8000000e0e7421 */ /* 0x000fd80000010000 */
[----:B------:R-:W-:-:S07]  /*2860*/  @!P0 FADD.FTZ R14, R14, -1 ;  /* 0xbf8000000e0e8421 */ /* 0x000fce0000010000 */
.L_x_8057:
[----:B------:R-:W-:Y:S05]  /*2870*/  BSYNC B2 ;  /* 0x0000000000027941 */ /* 0x000fea0003800000 */
.L_x_8056:
[----:B------:R-:W-:Y:S01]  /*2880*/  FFMA.FTZ R13, -R0, R14, R13 ;  /* 0x0000000e000d7223 */ /* 0x000fe2000001010d */
[----:B------:R-:W-:Y:S06]  /*2890*/  BRA `(.L_x_8054) ;  /* 0x00000000007c7947 */ /* 0x000fec0003800000 */
.L_x_8055:
        /* <DEDUP_REMOVED lines=15> */
.L_x_8061:
        /* <DEDUP_REMOVED lines=13> */
.L_x_8060:
[----:B------:R-:W-:Y:S05]  /*2a60*/  BSYNC B2 ;  /* 0x0000000000027941 */ /* 0x000fea0003800000 */
.L_x_8059:
[----:B------:R-:W-:-:S04]  /*2a70*/  FMUL.FTZ R14, R14, 1.1920928955078125e-07 ;  /* 0x340000000e0e7820 */ /* 0x000fc80000410000 */
[----:B------:R-:W-:-:S07]  /*2a80*/  FMUL.FTZ R13, R13, R14 ;  /* 0x0000000e0d0d7220 */ /* 0x000fce0000410000 */
.L_x_8054:
[----:B------:R-:W-:Y:S05]  /*2a90*/  BSYNC B0 ;  /* 0x0000000000007941 */ /* 0x000fea0003800000 */
.L_x_8053:
        /* <DEDUP_REMOVED lines=26> */
.L_x_8052:
[----:B------:R-:W-:Y:S05]  /*2c40*/  BSYNC B1 ;  /* 0x0000000000017941 */ /* 0x000fea0003800000 */
.L_x_8051:
        /* <DEDUP_REMOVED lines=34> */
.L_x_8069:
[----:B------:R-:W-:Y:S01]  /*2e70*/  FSETP.GEU.FTZ.AND P0, PT, R17, -R0, PT ;  /* 0x800000001100720b */ /* 0x000fe20003f1e000 */
[----:B------:R-:W-:-:S12]  /*2e80*/  FADD.FTZ R14, R14, -1 ;  /* 0xbf8000000e0e7421 */ /* 0x000fd80000010000 */
[----:B------:R-:W-:-:S07]  /*2e90*/  @!P0 FADD.FTZ R14, R14, -1 ;  /* 0xbf8000000e0e8421 */ /* 0x000fce0000010000 */
.L_x_8068:
[----:B------:R-:W-:Y:S05]  /*2ea0*/  BSYNC B2 ;  /* 0x0000000000027941 */ /* 0x000fea0003800000 */
.L_x_8067:
[----:B------:R-:W-:Y:S01]  /*2eb0*/  FFMA.FTZ R5, -R0, R14, R5 ;  /* 0x0000000e00057223 */ /* 0x000fe20000010105 */
[----:B------:R-:W-:Y:S06]  /*2ec0*/  BRA `(.L_x_8065) ;  /* 0x00000000007c7947 */ /* 0x000fec0003800000 */
.L_x_8066:
        /* <DEDUP_REMOVED lines=15> */
.L_x_8072:
        /* <DEDUP_REMOVED lines=13> */
.L_x_8071:
[----:B------:R-:W-:Y:S05]  /*3090*/  BSYNC B2 ;  /* 0x0000000000027941 */ /* 0x000fea0003800000 */
.L_x_8070:
[----:B------:R-:W-:-:S04]  /*30a0*/  FMUL.FTZ R14, R14, 1.1920928955078125e-07 ;  /* 0x340000000e0e7820 */ /* 0x000fc80000410000 */
[----:B------:R-:W-:-:S07]  /*30b0*/  FMUL.FTZ R5, R5, R14 ;  /* 0x0000000e05057220 */ /* 0x000fce0000410000 */
.L_x_8065:
[----:B------:R-:W-:Y:S05]  /*30c0*/  BSYNC B0 ;  /* 0x0000000000007941 */ /* 0x000fea0003800000 */
.L_x_8064:
        /* <DEDUP_REMOVED lines=26> */
.L_x_8063:
[----:B------:R-:W-:Y:S05]  /*3270*/  BSYNC B1 ;  /* 0x0000000000017941 */ /* 0x000fea0003800000 */
.L_x_8062:
        /* <DEDUP_REMOVED lines=10> */
.L_x_7984:
        /* <DEDUP_REMOVED lines=94> */
.L_x_8080:
[----:B------:R-:W-:Y:S01]  /*3900*/  FSETP.GEU.FTZ.AND P0, PT, R9, -R13, PT ;  /* 0x8000000d0900720b */ /* 0x000fe20003f1e000 */
[----:B------:R-:W-:-:S12]  /*3910*/  FADD.FTZ R11, R11, -1 ;  /* 0xbf8000000b0b7421 */ /* 0x000fd80000010000 */
[----:B------:R-:W-:-:S07]  /*3920*/  @!P0 FADD.FTZ R11, R11, -1 ;  /* 0xbf8000000b0b8421 */ /* 0x000fce0000010000 */
.L_x_8079:
[----:B------:R-:W-:Y:S05]  /*3930*/  BSYNC B2 ;  /* 0x0000000000027941 */ /* 0x000fea0003800000 */
.L_x_8078:
[----:B------:R-:W-:Y:S01]  /*3940*/  FFMA.FTZ R6, -R13, R11, R6 ;  /* 0x0000000b0d067223 */ /* 0x000fe20000010106 */
[----:B------:R-:W-:Y:S06]  /*3950*/  BRA `(.L_x_8076) ;  /* 0x00000000007c7947 */ /* 0x000fec0003800000 */
.L_x_8077:
        /* <DEDUP_REMOVED lines=15> */
.L_x_8083:
        /* <DEDUP_REMOVED lines=13> */
.L_x_8082:
[----:B------:R-:W-:Y:S05]  /*3b20*/  BSYNC B2 ;  /* 0x0000000000027941 */ /* 0x000fea0003800000 */
.L_x_8081:
[----:B------:R-:W-:-:S04]  /*3b30*/  FMUL.FTZ R9, R8, 1.1920928955078125e-07 ;  /* 0x3400000008097820 */ /* 0x000fc80000410000 */
[----:B------:R-:W-:-:S07]  /*3b40*/  FMUL.FTZ R6, R6, R9 ;  /* 0x0000000906067220 */ /* 0x000fce0000410000 */
.L_x_8076:
[----:B------:R-:W-:Y:S05]  /*3b50*/  BSYNC B0 ;  /* 0x0000000000007941 */ /* 0x000fea0003800000 */
.L_x_8075:
        /* <DEDUP_REMOVED lines=27> */
.L_x_8074:
[----:B------:R-:W-:Y:S05]  /*3d10*/  BSYNC B1 ;  /* 0x0000000000017941 */ /* 0x000fea0003800000 */
.L_x_8073:
        /* <DEDUP_REMOVED lines=39> */
.L_x_8091:
[----:B------:R-:W-:Y:S01]  /*3f90*/  FSETP.GEU.FTZ.AND P0, PT, R12, -R13, PT ;  /* 0x8000000d0c00720b */ /* 0x000fe20003f1e000 */
[----:B------:R-:W-:-:S12]  /*3fa0*/  FADD.FTZ R7, R7, -1 ;  /* 0xbf80000007077421 */ /* 0x000fd80000010000 */
[----:B------:R-:W-:-:S07]  /*3fb0*/  @!P0 FADD.FTZ R7, R7, -1 ;  /* 0xbf80000007078421 */ /* 0x000fce0000010000 */
.L_x_8090:
[----:B------:R-:W-:Y:S05]  /*3fc0*/  BSYNC B2 ;  /* 0x0000000000027941 */ /* 0x000fea0003800000 */
.L_x_8089:
[----:B------:R-:W-:Y:S01]  /*3fd0*/  FFMA.FTZ R0, -R13, R7, R0 ;  /* 0x000000070d007223 */ /* 0x000fe20000010100 */
[----:B------:R-:W-:Y:S06]  /*3fe0*/  BRA `(.L_x_8087) ;  /* 0x00000000007c7947 */ /* 0x000fec0003800000 */
.L_x_8088:
        /* <DEDUP_REMOVED lines=15> */
.L_x_8094:
        /* <DEDUP_REMOVED lines=13> */
.L_x_8093:
[----:B------:R-:W-:Y:S05]  /*41b0*/  BSYNC B2 ;  /* 0x0000000000027941 */ /* 0x000fea0003800000 */
.L_x_8092:
[----:B------:R-:W-:-:S04]  /*41c0*/  FMUL.FTZ R0, R11, 1.1920928955078125e-07 ;  /* 0x340000000b007820 */ /* 0x000fc80000410000 */
[----:B------:R-:W-:-:S07]  /*41d0*/  FMUL.FTZ R0, R7, R0 ;  /* 0x0000000007007220 */ /* 0x000fce0000410000 */
.L_x_8087:
[----:B------:R-:W-:Y:S05]  /*41e0*/  BSYNC B0 ;  /* 0x0000000000007941 */ /* 0x000fea0003800000 */
.L_x_8086:
        /* <DEDUP_REMOVED lines=27> */
.L_x_8085:
[----:B------:R-:W-:Y:S05]  /*43a0*/  BSYNC B1 ;  /* 0x0000000000017941 */ /* 0x000fea0003800000 */
.L_x_8084:
        /* <DEDUP_REMOVED lines=39> */
.L_x_8102:
[----:B------:R-:W-:Y:S01]  /*4620*/  FSETP.GEU.FTZ.AND P0, PT, R12, -R13, PT ;  /* 0x8000000d0c00720b */ /* 0x000fe20003f1e000 */
[----:B------:R-:W-:-:S12]  /*4630*/  FADD.FTZ R5, R5, -1 ;  /* 0xbf80000005057421 */ /* 0x000fd80000010000 */
[----:B------:R-:W-:-:S07]  /*4640*/  @!P0 FADD.FTZ R5, R5, -1 ;  /* 0xbf80000005058421 */ /* 0x000fce0000010000 */
.L_x_8101:
[----:B------:R-:W-:Y:S05]  /*4650*/  BSYNC B2 ;  /* 0x0000000000027941 */ /* 0x000fea0003800000 */
.L_x_8100:
[----:B------:R-:W-:Y:S01]  /*4660*/  FFMA.FTZ R0, -R13, R5, R0 ;  /* 0x000000050d007223 */ /* 0x000fe20000010100 */
[----:B------:R-:W-:Y:S06]  /*4670*/  BRA `(.L_x_8098) ;  /* 0x00000000007c7947 */ /* 0x000fec0003800000 */
.L_x_8099:
        /* <DEDUP_REMOVED lines=15> */
.L_x_8105:
        /* <DEDUP_REMOVED lines=13> */
.L_x_8104:
[----:B------:R-:W-:Y:S05]  /*4840*/  BSYNC B2 ;  /* 0x0000000000027941 */ /* 0x000fea0003800000 */
.L_x_8103:
[----:B------:R-:W-:-:S04]  /*4850*/  FMUL.FTZ R0, R11, 1.1920928955078125e-07 ;  /* 0x340000000b007820 */ /* 0x000fc80000410000 */
[----:B------:R-:W-:-:S07]  /*4860*/  FMUL.FTZ R0, R5, R0 ;  /* 0x0000000005007220 */ /* 0x000fce0000410000 */
.L_x_8098:
[----:B------:R-:W-:Y:S05]  /*4870*/  BSYNC B0 ;  /* 0x0000000000007941 */ /* 0x000fea0003800000 */
.L_x_8097:
        /* <DEDUP_REMOVED lines=27> */
.L_x_8096:
[----:B------:R-:W-:Y:S05]  /*4a30*/  BSYNC B1 ;  /* 0x0000000000017941 */ /* 0x000fea0003800000 */
.L_x_8095:
        /* <DEDUP_REMOVED lines=39> */
.L_x_8113:
[----:B------:R-:W-:Y:S01]  /*4cb0*/  FSETP.GEU.FTZ.AND P0, PT, R13, -R14, PT ;  /* 0x8000000e0d00720b */ /* 0x000fe20003f1e000 */
[----:B------:R-:W-:-:S12]  /*4cc0*/  FADD.FTZ R0, R0, -1 ;  /* 0xbf80000000007421 */ /* 0x000fd80000010000 */
[----:B------:R-:W-:-:S07]  /*4cd0*/  @!P0 FADD.FTZ R0, R0, -1 ;  /* 0xbf80000000008421 */ /* 0x000fce0000010000 */
.L_x_8112:
[----:B------:R-:W-:Y:S05]  /*4ce0*/  BSYNC B2 ;  /* 0x0000000000027941 */ /* 0x000fea0003800000 */
.L_x_8111:
[----:B------:R-:W-:Y:S01]  /*4cf0*/  FFMA.FTZ R9, -R14, R0, R9 ;  /* 0x000000000e097223 */ /* 0x000fe20000010109 */
[----:B------:R-:W-:Y:S06]  /*4d00*/  BRA `(.L_x_8109) ;  /* 0x00000000007c7947 */ /* 0x000fec0003800000 */
.L_x_8110:
        /* <DEDUP_REMOVED lines=15> */
.L_x_8116:
        /* <DEDUP_REMOVED lines=13> */
.L_x_8115:
[----:B------:R-:W-:Y:S05]  /*4ed0*/  BSYNC B2 ;  /* 0x0000000000027941 */ /* 0x000fea0003800000 */
.L_x_8114:
[----:B------:R-:W-:-:S04]  /*4ee0*/  FMUL.FTZ R12, R12, 1.1920928955078125e-07 ;  /* 0x340000000c0c7820 */ /* 0x000fc80000410000 */
[----:B------:R-:W-:-:S07]  /*4ef0*/  FMUL.FTZ R9, R9, R12 ;  /* 0x0000000c09097220 */ /* 0x000fce0000410000 */
.L_x_8109:
[----:B------:R-:W-:Y:S05]  /*4f00*/  BSYNC B0 ;  /* 0x0000000000007941 */ /* 0x000fea0003800000 */
.L_x_8108:
        /* <DEDUP_REMOVED lines=27> */
.L_x_8107:
[----:B------:R-:W-:Y:S05]  /*50c0*/  BSYNC B1 ;  /* 0x0000000000017941 */ /* 0x000fea0003800000 */
.L_x_8106:
        /* <DEDUP_REMOVED lines=39> */
.L_x_8124:
[----:B------:R-:W-:Y:S01]  /*5340*/  FSETP.GEU.FTZ.AND P0, PT, R13, -R19, PT ;  /* 0x800000130d00720b */ /* 0x000fe20003f1e000 */
[----:B------:R-:W-:-:S12]  /*5350*/  FADD.FTZ R15, R15, -1 ;  /* 0xbf8000000f0f7421 */ /* 0x000fd80000010000 */
[----:B------:R-:W-:-:S07]  /*5360*/  @!P0 FADD.FTZ R15, R15, -1 ;  /* 0xbf8000000f0f8421 */ /* 0x000fce0000010000 */
.L_x_8123:
[----:B------:R-:W-:Y:S05]  /*5370*/  BSYNC B2 ;  /* 0x0000000000027941 */ /* 0x000fea0003800000 */
.L_x_8122:
[----:B------:R-:W-:Y:S01]  /*5380*/  FFMA.FTZ R10, -R19, R15, R10 ;  /* 0x0000000f130a7223 */ /* 0x000fe2000001010a */
[----:B------:R-:W-:Y:S06]  /*5390*/  BRA `(.L_x_8120) ;  /* 0x00000000007c7947 */ /* 0x000fec0003800000 */
.L_x_8121:
        /* <DEDUP_REMOVED lines=15> */
.L_x_8127:
        /* <DEDUP_REMOVED lines=13> */
.L_x_8126:
[----:B------:R-:W-:Y:S05]  /*5560*/  BSYNC B2 ;  /* 0x0000000000027941 */ /* 0x000fea0003800000 */
.L_x_8125:
[----:B------:R-:W-:-:S04]  /*5570*/  FMUL.FTZ R13, R13, 1.1920928955078125e-07 ;  /* 0x340000000d0d7820 */ /* 0x000fc80000410000 */
[----:B------:R-:W-:-:S07]  /*5580*/  FMUL.FTZ R10, R10, R13 ;  /* 0x0000000d0a0a7220 */ /* 0x000fce0000410000 */
.L_x_8120:
[----:B------:R-:W-:Y:S05]  /*5590*/  BSYNC B0 ;  /* 0x0000000000007941 */ /* 0x000fea0003800000 */
.L_x_8119:
        /* <DEDUP_REMOVED lines=27> */
.L_x_8118:
[----:B------:R-:W-:Y:S05]  /*5750*/  BSYNC B1 ;  /* 0x0000000000017941 */ /* 0x000fea0003800000 */
.L_x_8117:
        /* <DEDUP_REMOVED lines=39> */
.L_x_8135:
[----:B------:R-:W-:Y:S01]  /*59d0*/  FSETP.GEU.FTZ.AND P0, PT, R15, -R18, PT ;  /* 0x800000120f00720b */ /* 0x000fe20003f1e000 */
[----:B------:R-:W-:-:S12]  /*59e0*/  FADD.FTZ R0, R0, -1 ;  /* 0xbf80000000007421 */ /* 0x000fd80000010000 */
[----:B------:R-:W-:-:S07]  /*59f0*/  @!P0 FADD.FTZ R0, R0, -1 ;  /* 0xbf80000000008421 */ /* 0x000fce0000010000 */
.L_x_8134:
[----:B------:R-:W-:Y:S05]  /*5a00*/  BSYNC B2 ;  /* 0x0000000000027941 */ /* 0x000fea0003800000 */
.L_x_8133:
[----:B------:R-:W-:Y:S01]  /*5a10*/  FFMA.FTZ R11, -R18, R0, R11 ;  /* 0x00000000120b7223 */ /* 0x000fe2000001010b */
[----:B------:R-:W-:Y:S06]  /*5a20*/  BRA `(.L_x_8131) ;  /* 0x00000000007c7947 */ /* 0x000fec0003800000 */
.L_x_8132:
        /* <DEDUP_REMOVED lines=15> */
.L_x_8138:
        /* <DEDUP_REMOVED lines=13> */
.L_x_8137:
[----:B------:R-:W-:Y:S05]  /*5bf0*/  BSYNC B2 ;  /* 0x0000000000027941 */ /* 0x000fea0003800000 */
.L_x_8136:
[----:B------:R-:W-:-:S04]  /*5c00*/  FMUL.FTZ R14, R14, 1.1920928955078125e-07 ;  /* 0x340000000e0e7820 */ /* 0x000fc80000410000 */
[----:B------:R-:W-:-:S07]  /*5c10*/  FMUL.FTZ R11, R11, R14 ;  /* 0x0000000e0b0b7220 */ /* 0x000fce0000410000 */
.L_x_8131:
[----:B------:R-:W-:Y:S05]  /*5c20*/  BSYNC B0 ;  /* 0x0000000000007941 */ /* 0x000fea0003800000 */
.L_x_8130:
        /* <DEDUP_REMOVED lines=27> */
.L_x_8129:
[----:B------:R-:W-:Y:S05]  /*5de0*/  BSYNC B1 ;  /* 0x0000000000017941 */ /* 0x000fea0003800000 */
.L_x_8128:
        /* <DEDUP_REMOVED lines=39> */
.L_x_8146:
[----:B------:R-:W-:Y:S01]  /*6060*/  FSETP.GEU.FTZ.AND P0, PT, R15, -R21, PT ;  /* 0x800000150f00720b */ /* 0x000fe20003f1e000 */
[----:B------:R-:W-:-:S12]  /*6070*/  FADD.FTZ R19, R19, -1 ;  /* 0xbf80000013137421 */ /* 0x000fd80000010000 */
[----:B------:R-:W-:-:S07]  /*6080*/  @!P0 FADD.FTZ R19, R19, -1 ;  /* 0xbf80000013138421 */ /* 0x000fce0000010000 */
.L_x_8145:
[----:B------:R-:W-:Y:S05]  /*6090*/  BSYNC B2 ;  /* 0x0000000000027941 */ /* 0x000fea0003800000 */
.L_x_8144:
[----:B------:R-:W-:Y:S01]  /*60a0*/  FFMA.FTZ R12, -R21, R19, R12 ;  /* 0x00000013150c7223 */ /* 0x000fe2000001010c */
[----:B------:R-:W-:Y:S06]  /*60b0*/  BRA `(.L_x_8142) ;  /* 0x00000000007c7947 */ /* 0x000fec0003800000 */
.L_x_8143:
        /* <DEDUP_REMOVED lines=15> */
.L_x_8149:
        /* <DEDUP_REMOVED lines=13> */
.L_x_8148:
[----:B------:R-:W-:Y:S05]  /*6280*/  BSYNC B2 ;  /* 0x0000000000027941 */ /* 0x000fea0003800000 */
.L_x_8147:
[----:B------:R-:W-:-:S04]  /*6290*/  FMUL.FTZ R15, R15, 1.1920928955078125e-07 ;  /* 0x340000000f0f7820 */ /* 0x000fc80000410000 */
[----:B------:R-:W-:-:S07]  /*62a0*/  FMUL.FTZ R12, R12, R15 ;  /* 0x0000000f0c0c7220 */ /* 0x000fce0000410000 */
.L_x_8142:
[----:B------:R-:W-:Y:S05]  /*62b0*/  BSYNC B0 ;  /* 0x0000000000007941 */ /* 0x000fea0003800000 */
.L_x_8141:
        /* <DEDUP_REMOVED lines=27> */
.L_x_8140:
[----:B------:R-:W-:Y:S05]  /*6470*/  BSYNC B1 ;  /* 0x0000000000017941 */ /* 0x000fea0003800000 */
.L_x_8139:
        /* <DEDUP_REMOVED lines=39> */
.L_x_8157:
[----:B------:R-:W-:Y:S01]  /*66f0*/  FSETP.GEU.FTZ.AND P0, PT, R15, -R19, PT ;  /* 0x800000130f00720b */ /* 0x000fe20003f1e000 */
[----:B------:R-:W-:-:S12]  /*6700*/  FADD.FTZ R17, R17, -1 ;  /* 0xbf80000011117421 */ /* 0x000fd80000010000 */
[----:B------:R-:W-:-:S07]  /*6710*/  @!P0 FADD.FTZ R17, R17, -1 ;  /* 0xbf80000011118421 */ /* 0x000fce0000010000 */
.L_x_8156:
[----:B------:R-:W-:Y:S05]  /*6720*/  BSYNC B2 ;  /* 0x0000000000027941 */ /* 0x000fea0003800000 */
.L_x_8155:
[----:B------:R-:W-:Y:S01]  /*6730*/  FFMA.FTZ R14, -R19, R17, R14 ;  /* 0x00000011130e7223 */ /* 0x000fe2000001010e */
[----:B------:R-:W-:Y:S06]  /*6740*/  BRA `(.L_x_8153) ;  /* 0x00000000007c7947 */ /* 0x000fec0003800000 */
.L_x_8154:
        /* <DEDUP_REMOVED lines=15> */
.L_x_8160:
        /* <DEDUP_REMOVED lines=13> */
.L_x_8159:
[----:B------:R-:W-:Y:S05]  /*6910*/  BSYNC B2 ;  /* 0x0000000000027941 */ /* 0x000fea0003800000 */
.L_x_8158:
[----:B------:R-:W-:-:S04]  /*6920*/  FMUL.FTZ R17, R17, 1.1920928955078125e-07 ;  /* 0x3400000011117820 */ /* 0x000fc80000410000 */
[----:B------:R-:W-:-:S07]  /*6930*/  FMUL.FTZ R14, R14, R17 ;  /* 0x000000110e0e7220 */ /* 0x000fce0000410000 */
.L_x_8153:
[----:B------:R-:W-:Y:S05]  /*6940*/  BSYNC B0 ;  /* 0x0000000000007941 */ /* 0x000fea0003800000 */
.L_x_8152:
        /* <DEDUP_REMOVED lines=27> */
.L_x_8151:
[----:B------:R-:W-:Y:S05]  /*6b00*/  BSYNC B1 ;  /* 0x0000000000017941 */ /* 0x000fea0003800000 */
.L_x_8150:
        /* <DEDUP_REMOVED lines=17> */
.L_x_8163:
[----:B------:R-:W-:-:S13]  /*6c20*/  ISETP.GE.AND P0, PT, R4, R3, PT ;  /* 0x000000030400720c */ /* 0x000fda0003f06270 */
[----:B------:R-:W-:Y:S05]  /*6c30*/  @P0 BRA `(.L_x_8165) ;  /* 0x0000000000300947 */ /* 0x000fea0003800000 */
[----:B-1----:R-:W1:Y:S01]  /*6c40*/  LDC.64 R6, c[0x0][0x218] ;  /* 0x00008600ff067b82 */ /* 0x002e620000000a00 */
[----:B------:R-:W-:Y:S01]  /*6c50*/  IADD3 R13, R2, R4, RZ ;  /* 0x00000004020d7210 */ /* 0x000fe20007ffe0ff */
[----:B------:R-:W-:-:S04]  /*6c60*/  VIADD R4, R4, 0x80 ;  /* 0x0000008004047836 */ /* 0x000fc80000000000 */
[----:B-1----:R-:W-:-:S05]  /*6c70*/  IMAD.WIDE.U32 R6, R13, 0x2, R6 ;  /* 0x000000020d067825 */ /* 0x002fca00078e0006 */
[----:B-----5:R2:W-:Y:S02]  /*6c80*/  STG.E.U16 desc[UR4][R6.64], R5 ;  /* 0x0000000506007986 */ /* 0x0205e4000c101504 */
.L_x_8164:
[----:B------:R-:W-:-:S13]  /*6c90*/  ISETP.GE.AND P0, PT, R4, R3, PT ;  /* 0x000000030400720c */ /* 0x000fda0003f06270 */
[----:B------:R-:W-:Y:S05]  /*6ca0*/  @P0 BRA `(.L_x_8166) ;  /* 0x0000000000300947 */ /* 0x000fea0003800000 */
[----:B-12---:R-:W1:Y:S01]  /*6cb0*/  LDC.64 R6, c[0x0][0x218] ;  /* 0x00008600ff067b82 */ /* 0x006e620000000a00 */
[----:B-----5:R-:W-:Y:S01]  /*6cc0*/  IMAD.IADD R5, R2, 0x1, R4 ;  /* 0x0000000102057824 */ /* 0x020fe200078e0204 */
[----:B------:R-:W-:-:S03]  /*6cd0*/  IADD3 R4, R4, 0x80, RZ ;  /* 0x0000008004047810 */ /* 0x000fc60007ffe0ff */
[----:B-1----:R-:W-:-:S05]  /*6ce0*/  IMAD.WIDE.U32 R6, R5, 0x2, R6 ;  /* 0x0000000205067825 */ /* 0x002fca00078e0006 */
[----:B------:R2:W-:Y:S02]  /*6cf0*/  STG.E.U16 desc[UR4][R6.64], R9 ;  /* 0x0000000906007986 */ /* 0x0005e4000c101504 */
.L_x_8165:
[----:B------:R-:W-:-:S13]  /*6d00*/  ISETP.GE.AND P0, PT, R4, R3, PT ;  /* 0x000000030400720c */ /* 0x000fda0003f06270 */
[----:B------:R-:W-:Y:S05]  /*6d10*/  @P0 BRA `(.L_x_8167) ;  /* 0x0000000000340947 */ /* 0x000fea0003800000 */
[----:B-12---:R-:W1:Y:S01]  /*6d20*/  LDC.64 R6, c[0x0][0x218] ;  /* 0x00008600ff067b82 */ /* 0x006e620000000a00 */
[----:B-----5:R-:W-:Y:S02]  /*6d30*/  IMAD.IADD R5, R2, 0x1, R4 ;  /* 0x0000000102057824 */ /* 0x020fe400078e0204 */
[----:B------:R-:W-:Y:S02]  /*6d40*/  VIADD R4, R4, 0x80 ;  /* 0x0000008004047836 */ /* 0x000fe40000000000 */
[----:B-1----:R-:W-:-:S05]  /*6d50*/  IMAD.WIDE.U32 R6, R5, 0x2, R6 ;  /* 0x0000000205067825 */ /* 0x002fca00078e0006 */
[----:B------:R3:W-:Y:S02]  /*6d60*/  STG.E.U16 desc[UR4][R6.64], R10 ;  /* 0x0000000a06007986 */ /* 0x0007e4000c101504 */
.L_x_8166:
        /* <DEDUP_REMOVED lines=8> */
.L_x_8167:
[----:B------:R-:W-:Y:S05]  /*6df0*/  BSYNC B1 ;  /* 0x0000000000017941 */ /* 0x000fea0003800000 */
.L_x_8162:
[----:B------:R-:W-:-:S13]  /*6e00*/  ISETP.GE.AND P0, PT, R4, R3, PT ;  /* 0x000000030400720c */ /* 0x000fda0003f06270 */
[----:B-123--:R-:W1:Y:S01]  /*6e10*/  @!P0 LDC.64 R6, c[0x0][0x218] ;  /* 0x00008600ff068b82 */ /* 0x00ee620000000a00 */
[----:B-----5:R-:W-:Y:S01]  /*6e20*/  @!P0 IMAD.IADD R5, R2, 0x1, R4 ;  /* 0x0000000102058824 */ /* 0x020fe200078e0204 */
[----:B------:R-:W-:-:S03]  /*6e30*/  @!P0 IADD3 R4, R4, 0x80, RZ ;  /* 0x0000008004048810 */ /* 0x000fc60007ffe0ff */
[----:B-1----:R-:W-:-:S05]  /*6e40*/  @!P0 IMAD.WIDE.U32 R6, R5, 0x2, R6 ;  /* 0x0000000205068825 */ /* 0x002fca00078e0006 */
[----:B------:R4:W-:Y:S02]  /*6e50*/  @!P0 STG.E.U16 desc[UR4][R6.64], R12 ;  /* 0x0000000c06008986 */ /* 0x0009e4000c101504 */
.L_x_8168:
[----:B------:R-:W-:Y:S05]  /*6e60*/  BSYNC B0 ;  /* 0x0000000000007941 */ /* 0x000fea0003800000 */
.L_x_8161:
        /* <DEDUP_REMOVED lines=8> */
.L_x_8169:
        /* <DEDUP_REMOVED lines=9> */
.L_x_37802:


//--------------------- .text._ZN2at6native29vectorized_elementwise_kernelILi8ENS0_13AUnaryFunctorIN3c104HalfES4_S4_ZZZNS0_15binary_internal21div_floor_kernel_cudaERNS_18TensorIteratorBaseEENKUlvE1_clEvENKUlvE1_clEvEUlS4_S4_E_EESt5arrayIPcLm2EEEEviT0_T1_ --------------------------
	.section	.text._ZN2at6native29vectorized_elementwise_kernelILi8ENS0_13AUnaryFunctorIN3c104HalfES4_S4_ZZZNS0_15binary_internal21div_floor_kernel_cudaERNS_18TensorIteratorBaseEENKUlvE1_clEvENKUlvE1_clEvEUlS4_S4_E_EESt5arrayIPcLm2EEEEviT0_T1_,"ax",@progbits
	.align	128
        .global         _ZN2at6native29vectorized_elementwise_kernelILi8ENS0_13AUnaryFunctorIN3c104HalfES4_S4_ZZZNS0_15binary_internal21div_floor_kernel_cudaERNS_18TensorIteratorBaseEENKUlvE1_clEvENKUlvE1_clEvEUlS4_S4_E_EESt5arrayIPcLm2EEEEviT0_T1_
        .type           _ZN2at6native29vectorized_elementwise_kernelILi8ENS0_13AUnaryFunctorIN3c104HalfES4_S4_ZZZNS0_15binary_internal21div_floor_kernel_cudaERNS_18TensorIteratorBaseEENKUlvE1_clEvENKUlvE1_clEvEUlS4_S4_E_EESt5arrayIPcLm2EEEEviT0_T1_,@function
        .size           _ZN2at6native29vectorized_elementwise_kernelILi8ENS0_13AUnaryFunctorIN3c104HalfES4_S4_ZZZNS0_15binary_internal21div_floor_kernel_cudaERNS_18TensorIteratorBaseEENKUlvE1_clEvENKUlvE1_clEvEUlS4_S4_E_EESt5arrayIPcLm2EEEEviT0_T1_,(.L_x_37803 - _ZN2at6native29vectorized_elementwise_kernelILi8ENS0_13AUnaryFunctorIN3c104HalfES4_S4_ZZZNS0_15binary_internal21div_floor_kernel_cudaERNS_18TensorIteratorBaseEENKUlvE1_clEvENKUlvE1_clEvEUlS4_S4_E_EESt5arrayIPcLm2EEEEviT0_T1_)
        .other          _ZN2at6native29vectorized_elementwise_kernelILi8ENS0_13AUnaryFunctorIN3c104HalfES4_S4_ZZZNS0_15binary_internal21div_floor_kernel_cudaERNS_18TensorIteratorBaseEENKUlvE1_clEvENKUlvE1_clEvEUlS4_S4_E_EESt5arrayIPcLm2EEEEviT0_T1_,@"STO_CUDA_ENTRY STV_DEFAULT"
_ZN2at6native29vectorized_elementwise_kernelILi8ENS0_13AUnaryFunctorIN3c104HalfES4_S4_ZZZNS0_15binary_internal21div_floor_kernel_cudaERNS_18TensorIteratorBaseEENKUlvE1_clEvENKUlvE1_clEvEUlS4_S4_E_EESt5arrayIPcLm2EEEEviT0_T1_:
.text._ZN2at6native29vectorized_elementwise_kernelILi8ENS0_13AUnaryFunctorIN3c104HalfES4_S4_ZZZNS0_15binary_internal21div_floor_kernel_cudaERNS_18TensorIteratorBaseEENKUlvE1_clEvENKUlvE1_clEvEUlS4_S4_E_EESt5arrayIPcLm2EEEEviT0_T1_:
        /* <DEDUP_REMOVED lines=13> */
[----:B------:R-:W0:Y:S01]  /*00d0*/  LDC.U16 R8, c[0x0][0x216] ;  /* 0x00008580ff087b82 */ /* 0x000e220000000400 */
[----:B------:R-:W-:Y:S01]  /*00e0*/  BSSY B1, `(.L_x_8171) ;  /* 0x0000063000017945 */ /* 0x000fe20003800000 */
        /* <DEDUP_REMOVED lines=34> */
.L_x_8178:
[----:B------:R-:W-:Y:S01]  /*0310*/  FSETP.GEU.FTZ.AND P0, PT, R13, -R0, PT ;  /* 0x800000000d00720b */ /* 0x000fe20003f1e000 */
[----:B------:R-:W-:-:S12]  /*0320*/  FADD.FTZ R10, R10, -1 ;  /* 0xbf8000000a0a7421 */ /* 0x000fd80000010000 */
[----:B------:R-:W-:-:S07]  /*0330*/  @!P0 FADD.FTZ R10, R10, -1 ;  /* 0xbf8000000a0a8421 */ /* 0x000fce0000010000 */
.L_x_8177:
[----:B------:R-:W-:Y:S05]  /*0340*/  BSYNC B2 ;  /* 0x0000000000027941 */ /* 0x000fea0003800000 */
.L_x_8176:
[----:B------:R-:W-:Y:S01]  /*0350*/  FFMA.FTZ R3, -R0, R10, R3 ;  /* 0x0000000a00037223 */ /* 0x000fe20000010103 */
[----:B------:R-:W-:Y:S06]  /*0360*/  BRA `(.L_x_8174) ;  /* 0x00000000007c7947 */ /* 0x000fec0003800000 */
.L_x_8175:
        /* <DEDUP_REMOVED lines=15> */
.L_x_8181:
        /* <DEDUP_REMOVED lines=13> */
.L_x_8180:
[----:B------:R-:W-:Y:S05]  /*0530*/  BSYNC B2 ;  /* 0x0000000000027941 */ /* 0x000fea0003800000 */
.L_x_8179:
[----:B0-----:R-:W-:-:S04]  /*0540*/  FMUL.FTZ R3, R10, 1.1920928955078125e-07 ;  /* 0x340000000a037820 */ /* 0x001fc80000410000 */
[----:B------:R-:W-:-:S07]  /*0550*/  FMUL.FTZ R3, R16, R3 ;  /* 0x0000000310037220 */ /* 0x000fce0000410000 */
.L_x_8174:
[----:B------:R-:W-:Y:S05]  /*0560*/  BSYNC B0 ;  /* 0x0000000000007941 */ /* 0x000fea0003800000 */
.L_x_8173:
[C---:B------:R-:W-:Y:S01]  /*0570*/  FSETP.GTU.FTZ.AND P0, PT, |R3|.reuse, +INF , PT ;  /* 0x7f8000000300780b */ /* 0x040fe20003f1c200 */
[----:B------:R-:W0:Y:S01]  /*0580*/  MUFU.RCP R10, R11 ;  /* 0x0000000b000a7308 */ /* 0x000e220000001000 */
[----:B------:R-:W-:Y:S02]  /*0590*/  LOP3.LUT R0, R3, 0x80000000, R8, 0xb8, !PT ;  /* 0x8000000003007812 */ /* 0x000fe400078eb808 */
        /* <DEDUP_REMOVED lines=23> */
.L_x_8172:
[----:B------:R-:W-:Y:S05]  /*0710*/  BSYNC B1 ;  /* 0x0000000000017941 */ /* 0x000fea0003800000 */
.L_x_8171:
        /* <DEDUP_REMOVED lines=34> */
.L_x_8189:
[----:B------:R-:W-:Y:S01]  /*0940*/  FSETP.GEU.FTZ.AND P0, PT, R12, -R0, PT ;  /* 0x800000000c00720b */ /* 0x000fe20003f1e000 */
[----:B------:R-:W-:-:S12]  /*0950*/  FADD.FTZ R4, R4, -1 ;  /* 0xbf80000004047421 */ /* 0x000fd80000010000 */
[----:B------:R-:W-:-:S07]  /*0960*/  @!P0 FADD.FTZ R4, R4, -1 ;  /* 0xbf80000004048421 */ /* 0x000fce0000010000 */
.L_x_8188:
[----:B------:R-:W-:Y:S05]  /*0970*/  BSYNC B2 ;  /* 0x0000000000027941 */ /* 0x000fea0003800000 */
.L_x_8187:
[----:B------:R-:W-:Y:S01]  /*0980*/  FFMA.FTZ R13, -R0, R4, R13 ;  /* 0x00000004000d7223 */ /* 0x000fe2000001010d */
[----:B------:R-:W-:Y:S06]  /*0990*/  BRA `(.L_x_8185) ;  /* 0x00000000007c7947 */ /* 0x000fec0003800000 */
.L_x_8186:
        /* <DEDUP_REMOVED lines=15> */
.L_x_8192:
        /* <DEDUP_REMOVED lines=13> */
.L_x_8191:
[----:B------:R-:W-:Y:S05]  /*0b60*/  BSYNC B2 ;  /* 0x0000000000027941 */ /* 0x000fea0003800000 */
.L_x_8190:
[----:B------:R-:W-:-:S04]  /*0b70*/  FMUL.FTZ R13, R4, 1.1920928955078125e-07 ;  /* 0x34000000040d7820 */ /* 0x000fc80000410000 */
[----:B------:R-:W-:-:S07]  /*0b80*/  FMUL.FTZ R13, R14, R13 ;  /* 0x0000000d0e0d7220 */ /* 0x000fce0000410000 */
.L_x_8185:
[----:B------:R-:W-:Y:S05]  /*0b90*/  BSYNC B0 ;  /* 0x0000000000007941 */ /* 0x000fea0003800000 */
.L_x_8184:
        /* <DEDUP_REMOVED lines=26> */
.L_x_8183:
[----:B------:R-:W-:Y:S05]  /*0d40*/  BSYNC B1 ;  /* 0x0000000000017941 */ /* 0x000fea0003800000 */
.L_x_8182:
[----:B------:R-:W-:Y:S01]  /*0d50*/  HADD2.F32 R11, -RZ, R5.H0_H0 ;  /* 0x20000005ff0b7230 */ /* 0x000fe20000004100 */
        /* <DEDUP_REMOVED lines=33> */
.L_x_8200:
[----:B------:R-:W-:Y:S01]  /*0f70*/  FSETP.GEU.FTZ.AND P0, PT, R14, -R0, PT ;  /* 0x800000000e00720b */ /* 0x000fe20003f1e000 */
[----:B------:R-:W-:-:S12]  /*0f80*/  FADD.FTZ R10, R10, -1 ;  /* 0xbf8000000a0a7421 */ /* 0x000fd80000010000 */
[----:B------:R-:W-:-:S07]  /*0f90*/  @!P0 FADD.FTZ R10, R10, -1 ;  /* 0xbf8000000a0a8421 */ /* 0x000fce0000010000 */
.L_x_8199:
[----:B------:R-:W-:Y:S05]  /*0fa0*/  BSYNC B2 ;  /* 0x0000000000027941 */ /* 0x000fea0003800000 */
.L_x_8198:
[----:B------:R-:W-:Y:S01]  /*0fb0*/  FFMA.FTZ R13, -R0, R10, R13 ;  /* 0x0000000a000d7223 */ /* 0x000fe2000001010d */
[----:B------:R-:W-:Y:S06]  /*0fc0*/  BRA `(.L_x_8196) ;  /* 0x00000000007c7947 */ /* 0x000fec0003800000 */
.L_x_8197:
        /* <DEDUP_REMOVED lines=15> */
.L_x_8203:
        /* <DEDUP_REMOVED lines=13> */
.L_x_8202:
[----:B------:R-:W-:Y:S05]  /*1190*/  BSYNC B2 ;  /* 0x0000000000027941 */ /* 0x000fea0003800000 */
.L_x_8201:
[----:B0-----:R-:W-:-:S04]  /*11a0*/  FMUL.FTZ R13, R10, 1.1920928955078125e-07 ;  /* 0x340000000a0d7820 */ /* 0x001fc80000410000 */
[----:B------:R-:W-:-:S07]  /*11b0*/  FMUL.FTZ R13, R16, R13 ;  /* 0x0000000d100d7220 */ /* 0x000fce0000410000 */
.L_x_8196:
[----:B------:R-:W-:Y:S05]  /*11c0*/  BSYNC B0 ;  /* 0x0000000000007941 */ /* 0x000fea0003800000 */
.L_x_8195:
        /* <DEDUP_REMOVED lines=26> */
.L_x_8194:
[----:B------:R-:W-:Y:S05]  /*1370*/  BSYNC B1 ;  /* 0x0000000000017941 */ /* 0x000fea0003800000 */
.L_x_8193:
        /* <DEDUP_REMOVED lines=16> */
[----:B0-----:R-:W0:Y:S01]  /*1480*/  MUFU.RCP R12, R0 ;  /* 0x00000000000c7308 */ /* 0x001e220000001000 */
        /* <DEDUP_REMOVED lines=17> */
.L_x_8211:
[----:B------:R-:W-:Y:S01]  /*15a0*/  FSETP.GEU.FTZ.AND P0, PT, R14, -R0, PT ;  /* 0x800000000e00720b */ /* 0x000fe20003f1e000 */
[----:B------:R-:W-:-:S12]  /*15b0*/  FADD.FTZ R12, R12, -1 ;  /* 0xbf8000000c0c7421 */ /* 0x000fd80000010000 */
[----:B------:R-:W-:-:S07]  /*15c0*/  @!P0 FADD.FTZ R12, R12, -1 ;  /* 0xbf8000000c0c8421 */ /* 0x000fce0000010000 */
.L_x_8210:
[----:B------:R-:W-:Y:S05]  /*15d0*/  BSYNC B2 ;  /* 0x0000000000027941 */ /* 0x000fea0003800000 */
.L_x_8209:
[----:B------:R-:W-:Y:S01]  /*15e0*/  FFMA.FTZ R5, -R0, R12, R5 ;  /* 0x0000000c00057223 */ /* 0x000fe20000010105 */
[----:B------:R-:W-:Y:S06]  /*15f0*/  BRA `(.L_x_8207) ;  /* 0x00000000007c7947 */ /* 0x000fec0003800000 */
.L_x_8208:
[----:B0-----:R-:W-:Y:S01]  /*1600*/  VIADD R12, R0, 0xf4800000 ;  /* 0xf4800000000c7836 */ /* 0x001fe20000000000 */
        /* <DEDUP_REMOVED lines=14> */
.L_x_8214:
        /* <DEDUP_REMOVED lines=13> */
.L_x_8213:
[----:B------:R-:W-:Y:S05]  /*17c0*/  BSYNC B2 ;  /* 0x0000000000027941 */ /* 0x000fea0003800000 */
.L_x_8212:
[----:B------:R-:W-:-:S04]  /*17d0*/  FMUL.FTZ R12, R12, 1.1920928955078125e-07 ;  /* 0x340000000c0c7820 */ /* 0x000fc80000410000 */
[----:B0-----:R-:W-:-:S07]  /*17e0*/  FMUL.FTZ R5, R17, R12 ;  /* 0x0000000c11057220 */ /* 0x001fce0000410000 */
.L_x_8207:
[----:B------:R-:W-:Y:S05]  /*17f0*/  BSYNC B0 ;  /* 0x0000000000007941 */ /* 0x000fea0003800000 */
.L_x_8206:
[C---:B------:R-:W-:Y:S01]  /*1800*/  FSETP.GTU.FTZ.AND P0, PT, |R5|.reuse, +INF , PT ;  /* 0x7f8000000500780b */ /* 0x040fe20003f1c200 */
[----:B0-----:R-:W0:Y:S01]  /*1810*/  MUFU.RCP R12, R11 ;  /* 0x0000000b000c7308 */ /* 0x001e220000001000 */
        /* <DEDUP_REMOVED lines=24> */
.L_x_8205:
[----:B------:R-:W-:Y:S05]  /*19a0*/  BSYNC B1 ;  /* 0x0000000000017941 */ /* 0x000fea0003800000 */
.L_x_8204:
        /* <DEDUP_REMOVED lines=34> */
.L_x_8222:
[----:B------:R-:W-:Y:S01]  /*1bd0*/  FSETP.GEU.FTZ.AND P0, PT, R15, -R0, PT ;  /* 0x800000000f00720b */ /* 0x000fe20003f1e000 */
[----:B------:R-:W-:-:S12]  /*1be0*/  FADD.FTZ R12, R12, -1 ;  /* 0xbf8000000c0c7421 */ /* 0x000fd80000010000 */
[----:B------:R-:W-:-:S07]  /*1bf0*/  @!P0 FADD.FTZ R12, R12, -1 ;  /* 0xbf8000000c0c8421 */ /* 0x000fce0000010000 */
.L_x_8221:
[----:B------:R-:W-:Y:S05]  /*1c00*/  BSYNC B2 ;  /* 0x0000000000027941 */ /* 0x000fea0003800000 */
.L_x_8220:
[----:B------:R-:W-:Y:S01]  /*1c10*/  FFMA.FTZ R13, -R0, R12, R13 ;  /* 0x0000000c000d7223 */ /* 0x000fe2000001010d */
[----:B------:R-:W-:Y:S06]  /*1c20*/  BRA `(.L_x_8218) ;  /* 0x00000000007c7947 */ /* 0x000fec0003800000 */
.L_x_8219:
        /* <DEDUP_REMOVED lines=15> */
.L_x_8225:
        /* <DEDUP_REMOVED lines=13> */
.L_x_8224:
[----:B------:R-:W-:Y:S05]  /*1df0*/  BSYNC B2 ;  /* 0x0000000000027941 */ /* 0x000fea0003800000 */
.L_x_8223:
[----:B0-----:R-:W-:-:S04]  /*1e00*/  FMUL.FTZ R13, R12, 1.1920928955078125e-07 ;  /* 0x340000000c0d7820 */ /* 0x001fc80000410000 */
[----:B------:R-:W-:-:S07]  /*1e10*/  FMUL.FTZ R13, R18, R13 ;  /* 0x0000000d120d7220 */ /* 0x000fce0000410000 */
.L_x_8218:
[----:B------:R-:W-:Y:S05]  /*1e20*/  BSYNC B0 ;  /* 0x0000000000007941 */ /* 0x000fea0003800000 */
.L_x_8217:
        /* <DEDUP_REMOVED lines=26> */
.L_x_8216:
[----:B------:R-:W-:Y:S05]  /*1fd0*/  BSYNC B1 ;  /* 0x0000000000017941 */ /* 0x000fea0003800000 */
.L_x_8215:
        /* <DEDUP_REMOVED lines=34> */
.L_x_8233:
[----:B------:R-:W-:Y:S01]  /*2200*/  FSETP.GEU.FTZ.AND P0, PT, R15, -R0, PT ;  /* 0x800000000f00720b */ /* 0x000fe20003f1e000 */
[----:B------:R-:W-:-:S12]  /*2210*/  FADD.FTZ R6, R6, -1 ;  /* 0xbf80000006067421 */ /* 0x000fd80000010000 */
[----:B------:R-:W-:-:S07]  /*2220*/  @!P0 FADD.FTZ R6, R6, -1 ;  /* 0xbf80000006068421 */ /* 0x000fce0000010000 */
.L_x_8232:
[----:B------:R-:W-:Y:S05]  /*2230*/  BSYNC B2 ;  /* 0x0000000000027941 */ /* 0x000fea0003800000 */
.L_x_8231:
[----:B------:R-:W-:Y:S01]  /*2240*/  FFMA.FTZ R13, -R0, R6, R13 ;  /* 0x00000006000d7223 */ /* 0x000fe2000001010d */
[----:B------:R-:W-:Y:S06]  /*2250*/  BRA `(.L_x_8229) ;  /* 0x00000000007c7947 */ /* 0x000fec0003800000 */
.L_x_8230:
        /* <DEDUP_REMOVED lines=15> */
.L_x_8236:
        /* <DEDUP_REMOVED lines=13> */
.L_x_8235:
[----:B------:R-:W-:Y:S05]  /*2420*/  BSYNC B2 ;  /* 0x0000000000027941 */ /* 0x000fea0003800000 */
.L_x_8234:
[----:B0-----:R-:W-:-:S04]  /*2430*/  FMUL.FTZ R13, R6, 1.1920928955078125e-07 ;  /* 0x34000000060d7820 */ /* 0x001fc80000410000 */
[----:B------:R-:W-:-:S07]  /*2440*/  FMUL.FTZ R13, R18, R13 ;  /* 0x0000000d120d7220 */ /* 0x000fce0000410000 */
.L_x_8229:
[----:B------:R-:W-:Y:S05]  /*2450*/  BSYNC B0 ;  /* 0x0000000000007941 */ /* 0x000fea0003800000 */
.L_x_8228:
        /* <DEDUP_REMOVED lines=26> */
.L_x_8227:
[----:B------:R-:W-:Y:S05]  /*2600*/  BSYNC B1 ;  /* 0x0000000000017941 */ /* 0x000fea0003800000 */
.L_x_8226:
        /* <DEDUP_REMOVED lines=34> */
.L_x_8244:
[----:B------:R-:W-:Y:S01]  /*2830*/  FSETP.GEU.FTZ.AND P0, PT, R16, -R0, PT ;  /* 0x800000001000720b */ /* 0x000fe20003f1e000 */
[----:B------:R-:W-:-:S12]  /*2840*/  FADD.FTZ R14, R14, -1 ;  /* 0xbf8000000e0e7421 */ /* 0x000fd80000010000 */
[----:B------:R-:W-:-:S07]  /*2850*/  @!P0 FADD.FTZ R14, R14, -1 ;  /* 0xbf8000000e0e8421 */ /* 0x000fce0000010000 */
.L_x_8243:
[----:B------:R-:W-:Y:S05]  /*2860*/  BSYNC B2 ;  /* 0x0000000000027941 */ /* 0x000fea0003800000 */
.L_x_8242:
[----:B------:R-:W-:Y:S01]  /*2870*/  FFMA.FTZ R13, -R0, R14, R13 ;  /* 0x0000000e000d7223 */ /* 0x000fe2000001010d */
[----:B------:R-:W-:Y:S06]  /*2880*/  BRA `(.L_x_8240) ;  /* 0x00000000007c7947 */ /* 0x000fec0003800000 */
.L_x_8241:
        /* <DEDUP_REMOVED lines=15> */
.L_x_8247:
        /* <DEDUP_REMOVED lines=13> */
.L_x_8246:
[----:B------:R-:W-:Y:S05]  /*2a50*/  BSYNC B2 ;  /* 0x0000000000027941 */ /* 0x000fea0003800000 */
.L_x_8245:
[----:B------:R-:W-:-:S04]  /*2a60*/  FMUL.FTZ R14, R14, 1.1920928955078125e-07 ;  /* 0x340000000e0e7820 */ /* 0x000fc80000410000 */
[----:B------:R-:W-:-:S07]  /*2a70*/  FMUL.FTZ R13, R13, R14 ;  /* 0x0000000e0d0d7220 */ /* 0x000fce0000410000 */
.L_x_8240:
[----:B------:R-:W-:Y:S05]  /*2a80*/  BSYNC B0 ;  /* 0x0000000000007941 */ /* 0x000fea0003800000 */
.L_x_8239:
        /* <DEDUP_REMOVED lines=26> */
.L_x_8238:
[----:B------:R-:W-:Y:S05]  /*2c30*/  BSYNC B1 ;  /* 0x0000000000017941 */ /* 0x000fea0003800000 */
.L_x_8237:
        /* <DEDUP_REMOVED lines=34> */
.L_x_8255:
[----:B------:R-:W-:Y:S01]  /*2e60*/  FSETP.GEU.FTZ.AND P0, PT, R16, -R0, PT ;  /* 0x800000001000720b */ /* 0x000fe20003f1e000 */
[----:B------:R-:W-:-:S12]  /*2e70*/  FADD.FTZ R14, R14, -1 ;  /* 0xbf8000000e0e7421 */ /* 0x000fd80000010000 */
[----:B------:R-:W-:-:S07]  /*2e80*/  @!P0 FADD.FTZ R14, R14, -1 ;  /* 0xbf8000000e0e8421 */ /* 0x000fce0000010000 */
.L_x_8254:
[----:B------:R-:W-:Y:S05]  /*2e90*/  BSYNC B2 ;  /* 0x0000000000027941 */ /* 0x000fea0003800000 */
.L_x_8253:
[----:B------:R-:W-:Y:S01]  /*2ea0*/  FFMA.FTZ R11, -R0, R14, R11 ;  /* 0x0000000e000b7223 */ /* 0x000fe2000001010b */
[----:B------:R-:W-:Y:S06]  /*2eb0*/  BRA `(.L_x_8251) ;  /* 0x00000000007c7947 */ /* 0x000fec0003800000 */
.L_x_8252:
        /* <DEDUP_REMOVED lines=15> */
.L_x_8258:
        /* <DEDUP_REMOVED lines=13> */
.L_x_8257:
[----:B------:R-:W-:Y:S05]  /*3080*/  BSYNC B2 ;  /* 0x0000000000027941 */ /* 0x000fea0003800000 */
.L_x_8256:
[----:B------:R-:W-:-:S04]  /*3090*/  FMUL.FTZ R14, R14, 1.1920928955078125e-07 ;  /* 0x340000000e0e7820 */ /* 0x000fc80000410000 */
[----:B------:R-:W-:-:S07]  /*30a0*/  FMUL.FTZ R11, R11, R14 ;  /* 0x0000000e0b0b7220 */ /* 0x000fce0000410000 */
.L_x_8251:
[----:B------:R-:W-:Y:S05]  /*30b0*/  BSYNC B0 ;  /* 0x0000000000007941 */ /* 0x000fea0003800000 */
.L_x_8250:
        /* <DEDUP_REMOVED lines=16> */
[----:B0-----:R-:W-:Y:S01]  /*31c0*/  @!P0 F2FP.F16.F32.PACK_AB R16, RZ, R0 ;  /* 0x00000000ff10823e */ /* 0x001fe200000000ff */
        /* <DEDUP_REMOVED lines=9> */
.L_x_8249:
[----:B------:R-:W-:Y:S05]  /*3260*/  BSYNC B1 ;  /* 0x0000000000017941 */ /* 0x000fea0003800000 */
.L_x_8248:
[----:B------:R-:W0:Y:S01]  /*3270*/  LDC.64 R14, c[0x0][0x218] ;  /* 0x00008600ff0e7b82 */ /* 0x000e220000000a00 */
        /* <DEDUP_REMOVED lines=8> */
.L_x_8170:
        /* <DEDUP_REMOVED lines=94> */
.L_x_8266:
[----:B------:R-:W-:Y:S01]  /*38e0*/  FSETP.GEU.FTZ.AND P0, PT, R9, -R13, PT ;  /* 0x8000000d0900720b */ /* 0x000fe20003f1e000 */
[----:B------:R-:W-:-:S12]  /*38f0*/  FADD.FTZ R11, R11, -1 ;  /* 0xbf8000000b0b7421 */ /* 0x000fd80000010000 */
[----:B------:R-:W-:-:S07]  /*3900*/  @!P0 FADD.FTZ R11, R11, -1 ;  /* 0xbf8000000b0b8421 */ /* 0x000fce0000010000 */
.L_x_8265:
[----:B------:R-:W-:Y:S05]  /*3910*/  BSYNC B2 ;  /* 0x0000000000027941 */ /* 0x000fea0003800000 */
.L_x_8264:
[----:B------:R-:W-:Y:S01]  /*3920*/  FFMA.FTZ R6, -R13, R11, R6 ;  /* 0x0000000b0d067223 */ /* 0x000fe20000010106 */
[----:B------:R-:W-:Y:S06]  /*3930*/  BRA `(.L_x_8262) ;  /* 0x00000000007c7947 */ /* 0x000fec0003800000 */
.L_x_8263:
        /* <DEDUP_REMOVED lines=15> */
.L_x_8269:
        /* <DEDUP_REMOVED lines=13> */
.L_x_8268:
[----:B------:R-:W-:Y:S05]  /*3b00*/  BSYNC B2 ;  /* 0x0000000000027941 */ /* 0x000fea0003800000 */
.L_x_8267:
[----:B------:R-:W-:-:S04]  /*3b10*/  FMUL.FTZ R9, R8, 1.1920928955078125e-07 ;  /* 0x3400000008097820 */ /* 0x000fc80000410000 */
[----:B------:R-:W-:-:S07]  /*3b20*/  FMUL.FTZ R6, R6, R9 ;  /* 0x0000000906067220 */ /* 0x000fce0000410000 */
.L_x_8262:
[----:B------:R-:W-:Y:S05]  /*3b30*/  BSYNC B0 ;  /* 0x0000000000007941 */ /* 0x000fea0003800000 */
.L_x_8261:
        /* <DEDUP_REMOVED lines=27> */
.L_x_8260:
[----:B------:R-:W-:Y:S05]  /*3cf0*/  BSYNC B1 ;  /* 0x0000000000017941 */ /* 0x000fea0003800000 */
.L_x_8259:
        /* <DEDUP_REMOVED lines=39> */
.L_x_8277:
[----:B------:R-:W-:Y:S01]  /*3f70*/  FSETP.GEU.FTZ.AND P0, PT, R12, -R13, PT ;  /* 0x8000000d0c00720b */ /* 0x000fe20003f1e000 */
[----:B------:R-:W-:-:S12]  /*3f80*/  FADD.FTZ R7, R7, -1 ;  /* 0xbf80000007077421 */ /* 0x000fd80000010000 */
[----:B------:R-:W-:-:S07]  /*3f90*/  @!P0 FADD.FTZ R7, R7, -1 ;  /* 0xbf80000007078421 */ /* 0x000fce0000010000 */
.L_x_8276:
[----:B------:R-:W-:Y:S05]  /*3fa0*/  BSYNC B2 ;  /* 0x0000000000027941 */ /* 0x000fea0003800000 */
.L_x_8275:
[----:B------:R-:W-:Y:S01]  /*3fb0*/  FFMA.FTZ R0, -R13, R7, R0 ;  /* 0x000000070d007223 */ /* 0x000fe20000010100 */
[----:B------:R-:W-:Y:S06]  /*3fc0*/  BRA `(.L_x_8273) ;  /* 0x00000000007c7947 */ /* 0x000fec0003800000 */
.L_x_8274:
        /* <DEDUP_REMOVED lines=15> */
.L_x_8280:
        /* <DEDUP_REMOVED lines=13> */
.L_x_8279:
[----:B------:R-:W-:Y:S05]  /*4190*/  BSYNC B2 ;  /* 0x0000000000027941 */ /* 0x000fea0003800000 */
.L_x_8278:
[----:B------:R-:W-:-:S04]  /*41a0*/  FMUL.FTZ R0, R11, 1.1920928955078125e-07 ;  /* 0x340000000b007820 */ /* 0x000fc80000410000 */
[----:B------:R-:W-:-:S07]  /*41b0*/  FMUL.FTZ R0, R7, R0 ;  /* 0x0000000007007220 */ /* 0x000fce0000410000 */
.L_x_8273:
[----:B------:R-:W-:Y:S05]  /*41c0*/  BSYNC B0 ;  /* 0x0000000000007941 */ /* 0x000fea0003800000 */
.L_x_8272:
        /* <DEDUP_REMOVED lines=27> */
.L_x_8271:
[----:B------:R-:W-:Y:S05]  /*4380*/  BSYNC B1 ;  /* 0x0000000000017941 */ /* 0x000fea0003800000 */
.L_x_8270:
        /* <DEDUP_REMOVED lines=39> */
.L_x_8288:
[----:B------:R-:W-:Y:S01]  /*4600*/  FSETP.GEU.FTZ.AND P0, PT, R12, -R13, PT ;  /* 0x8000000d0c00720b */ /* 0x000fe20003f1e000 */
[----:B------:R-:W-:-:S12]  /*4610*/  FADD.FTZ R5, R5, -1 ;  /* 0xbf80000005057421 */ /* 0x000fd80000010000 */
[----:B------:R-:W-:-:S07]  /*4620*/  @!P0 FADD.FTZ R5, R5, -1 ;  /* 0xbf80000005058421 */ /* 0x000fce0000010000 */
.L_x_8287:
[----:B------:R-:W-:Y:S05]  /*4630*/  BSYNC B2 ;  /* 0x0000000000027941 */ /* 0x000fea0003800000 */
.L_x_8286:
[----:B------:R-:W-:Y:S01]  /*4640*/  FFMA.FTZ R0, -R13, R5, R0 ;  /* 0x000000050d007223 */ /* 0x000fe20000010100 */
[----:B------:R-:W-:Y:S06]  /*4650*/  BRA `(.L_x_8284) ;  /* 0x00000000007c7947 */ /* 0x000fec0003800000 */
.L_x_8285:
        /* <DEDUP_REMOVED lines=15> */
.L_x_8291:
        /* <DEDUP_REMOVED lines=13> */
.L_x_8290:
[----:B------:R-:W-:Y:S05]  /*4820*/  BSYNC B2 ;  /* 0x0000000000027941 */ /* 0x000fea0003800000 */
.L_x_8289:
[----:B------:R-:W-:-:S04]  /*4830*/  FMUL.FTZ R0, R11, 1.1920928955078125e-07 ;  /* 0x340000000b007820 */ /* 0x000fc80000410000 */
[----:B------:R-:W-:-:S07]  /*4840*/  FMUL.FTZ R0, R5, R0 ;  /* 0x0000000005007220 */ /* 0x000fce0000410000 */
.L_x_8284:
[----:B------:R-:W-:Y:S05]  /*4850*/  BSYNC B0 ;  /* 0x0000000000007941 */ /* 0x000fea0003800000 */
.L_x_8283:
        /* <DEDUP_REMOVED lines=27> */
.L_x_8282:
[----:B------:R-:W-:Y:S05]  /*4a10*/  BSYNC B1 ;  /* 0x0000000000017941 */ /* 0x000fea0003800000 */
.L_x_8281:
        /* <DEDUP_REMOVED lines=39> */
.L_x_8299:
[----:B------:R-:W-:Y:S01]  /*4c90*/  FSETP.GEU.FTZ.AND P0, PT, R13, -R14, PT ;  /* 0x8000000e0d00720b */ /* 0x000fe20003f1e000 */
[----:B------:R-:W-:-:S12]  /*4ca0*/  FADD.FTZ R0, R0, -1 ;  /* 0xbf80000000007421 */ /* 0x000fd80000010000 */
[----:B------:R-:W-:-:S07]  /*4cb0*/  @!P0 FADD.FTZ R0, R0, -1 ;  /* 0xbf80000000008421 */ /* 0x000fce0000010000 */
.L_x_8298:
[----:B------:R-:W-:Y:S05]  /*4cc0*/  BSYNC B2 ;  /* 0x0000000000027941 */ /* 0x000fea0003800000 */
.L_x_8297:
[----:B------:R-:W-:Y:S01]  /*4cd0*/  FFMA.FTZ R9, -R14, R0, R9 ;  /* 0x000000000e097223 */ /* 0x000fe20000010109 */
[----:B------:R-:W-:Y:S06]  /*4ce0*/  BRA `(.L_x_8295) ;  /* 0x00000000007c7947 */ /* 0x000fec0003800000 */
.L_x_8296:
        /* <DEDUP_REMOVED lines=15> */
.L_x_8302:
        /* <DEDUP_REMOVED lines=13> */
.L_x_8301:
[----:B------:R-:W-:Y:S05]  /*4eb0*/  BSYNC B2 ;  /* 0x0000000000027941 */ /* 0x000fea0003800000 */
.L_x_8300:
[----:B------:R-:W-:-:S04]  /*4ec0*/  FMUL.FTZ R12, R12, 1.1920928955078125e-07 ;  /* 0x340000000c0c7820 */ /* 0x000fc80000410000 */
[----:B------:R-:W-:-:S07]  /*4ed0*/  FMUL.FTZ R9, R9, R12 ;  /* 0x0000000c09097220 */ /* 0x000fce0000410000 */
.L_x_8295:
[----:B------:R-:W-:Y:S05]  /*4ee0*/  BSYNC B0 ;  /* 0x0000000000007941 */ /* 0x000fea0003800000 */
.L_x_8294:
        /* <DEDUP_REMOVED lines=27> */
.L_x_8293:
[----:B------:R-:W-:Y:S05]  /*50a0*/  BSYNC B1 ;  /* 0x0000000000017941 */ /* 0x000fea0003800000 */
.L_x_8292:
        /* <DEDUP_REMOVED lines=39> */
.L_x_8310:
[----:B------:R-:W-:Y:S01]  /*5320*/  FSETP.GEU.FTZ.AND P0, PT, R13, -R19, PT ;  /* 0x800000130d00720b */ /* 0x000fe20003f1e000 */
[----:B------:R-:W-:-:S12]  /*5330*/  FADD.FTZ R15, R15, -1 ;  /* 0xbf8000000f0f7421 */ /* 0x000fd80000010000 */
[----:B------:R-:W-:-:S07]  /*5340*/  @!P0 FADD.FTZ R15, R15, -1 ;  /* 0xbf8000000f0f8421 */ /* 0x000fce0000010000 */
.L_x_8309:
[----:B------:R-:W-:Y:S05]  /*5350*/  BSYNC B2 ;  /* 0x0000000000027941 */ /* 0x000fea0003800000 */
.L_x_8308:
[----:B------:R-:W-:Y:S01]  /*5360*/  FFMA.FTZ R10, -R19, R15, R10 ;  /* 0x0000000f130a7223 */ /* 0x000fe2000001010a */
[----:B------:R-:W-:Y:S06]  /*5370*/  BRA `(.L_x_8306) ;  /* 0x00000000007c7947 */ /* 0x000fec0003800000 */
.L_x_8307:
        /* <DEDUP_REMOVED lines=15> */
.L_x_8313:
        /* <DEDUP_REMOVED lines=13> */
.L_x_8312:
[----:B------:R-:W-:Y:S05]  /*5540*/  BSYNC B2 ;  /* 0x0000000000027941 */ /* 0x000fea0003800000 */
.L_x_8311:
[----:B------:R-:W-:-:S04]  /*5550*/  FMUL.FTZ R13, R13, 1.1920928955078125e-07 ;  /* 0x340000000d0d7820 */ /* 0x000fc80000410000 */
[----:B------:R-:W-:-:S07]  /*5560*/  FMUL.FTZ R10, R10, R13 ;  /* 0x0000000d0a0a7220 */ /* 0x000fce0000410000 */
.L_x_8306:
[----:B------:R-:W-:Y:S05]  /*5570*/  BSYNC B0 ;  /* 0x0000000000007941 */ /* 0x000fea0003800000 */
.L_x_8305:
        /* <DEDUP_REMOVED lines=27> */
.L_x_8304:
[----:B------:R-:W-:Y:S05]  /*5730*/  BSYNC B1 ;  /* 0x0000000000017941 */ /* 0x000fea0003800000 */
.L_x_8303:
        /* <DEDUP_REMOVED lines=39> */
.L_x_8321:
[----:B------:R-:W-:Y:S01]  /*59b0*/  FSETP.GEU.FTZ.AND P0, PT, R15, -R18, PT ;  /* 0x800000120f00720b */ /* 0x000fe20003f1e000 */
[----:B------:R-:W-:-:S12]  /*59c0*/  FADD.FTZ R0, R0, -1 ;  /* 0xbf80000000007421 */ /* 0x000fd80000010000 */
[----:B------:R-:W-:-:S07]  /*59d0*/  @!P0 FADD.FTZ R0, R0, -1 ;  /* 0xbf80000000008421 */ /* 0x000fce0000010000 */
.L_x_8320:
[----:B------:R-:W-:Y:S05]  /*59e0*/  BSYNC B2 ;  /* 0x0000000000027941 */ /* 0x000fea0003800000 */
.L_x_8319:
[----:B------:R-:W-:Y:S01]  /*59f0*/  FFMA.FTZ R11, -R18, R0, R11 ;  /* 0x00000000120b7223 */ /* 0x000fe2000001010b */
[----:B------:R-:W-:Y:S06]  /*5a00*/  BRA `(.L_x_8317) ;  /* 0x00000000007c7947 */ /* 0x000fec0003800000 */
.L_x_8318:
        /* <DEDUP_REMOVED lines=15> */
.L_x_8324:
        /* <DEDUP_REMOVED lines=13> */
.L_x_8323:
[----:B------:R-:W-:Y:S05]  /*5bd0*/  BSYNC B2 ;  /* 0x0000000000027941 */ /* 0x000fea0003800000 */
.L_x_8322:
[----:B------:R-:W-:-:S04]  /*5be0*/  FMUL.FTZ R14, R14, 1.1920928955078125e-07 ;  /* 0x340000000e0e7820 */ /* 0x000fc80000410000 */
[----:B------:R-:W-:-:S07]  /*5bf0*/  FMUL.FTZ R11, R11, R14 ;  /* 0x0000000e0b0b7220 */ /* 0x000fce0000410000 */
.L_x_8317:
[----:B------:R-:W-:Y:S05]  /*5c00*/  BSYNC B0 ;  /* 0x0000000000007941 */ /* 0x000fea0003800000 */
.L_x_8316:
        /* <DEDUP_REMOVED lines=27> */
.L_x_8315:
[----:B------:R-:W-:Y:S05]  /*5dc0*/  BSYNC B1 ;  /* 0x0000000000017941 */ /* 0x000fea0003800000 */
.L_x_8314:
        /* <DEDUP_REMOVED lines=39> */
.L_x_8332:
[----:B------:R-:W-:Y:S01]  /*6040*/  FSETP.GEU.FTZ.AND P0, PT, R15, -R21, PT ;  /* 0x800000150f00720b */ /* 0x000fe20003f1e000 */
[----:B------:R-:W-:-:S12]  /*6050*/  FADD.FTZ R19, R19, -1 ;  /* 0xbf80000013137421 */ /* 0x000fd80000010000 */
[----:B------:R-:W-:-:S07]  /*6060*/  @!P0 FADD.FTZ R19, R19, -1 ;  /* 0xbf80000013138421 */ /* 0x000fce0000010000 */
.L_x_8331:
[----:B------:R-:W-:Y:S05]  /*6070*/  BSYNC B2 ;  /* 0x0000000000027941 */ /* 0x000fea0003800000 */
.L_x_8330:
[----:B------:R-:W-:Y:S01]  /*6080*/  FFMA.FTZ R12, -R21, R19, R12 ;  /* 0x00000013150c7223 */ /* 0x000fe2000001010c */
[----:B------:R-:W-:Y:S06]  /*6090*/  BRA `(.L_x_8328) ;  /* 0x00000000007c7947 */ /* 0x000fec0003800000 */
.L_x_8329:
        /* <DEDUP_REMOVED lines=15> */
.L_x_8335:
        /* <DEDUP_REMOVED lines=13> */
.L_x_8334:
[----:B------:R-:W-:Y:S05]  /*6260*/  BSYNC B2 ;  /* 0x0000000000027941 */ /* 0x000fea0003800000 */
.L_x_8333:
[----:B------:R-:W-:-:S04]  /*6270*/  FMUL.FTZ R15, R15, 1.1920928955078125e-07 ;  /* 0x340000000f0f7820 */ /* 0x000fc80000410000 */
[----:B------:R-:W-:-:S07]  /*6280*/  FMUL.FTZ R12, R12, R15 ;  /* 0x0000000f0c0c7220 */ /* 0x000fce0000410000 */
.L_x_8328:
[----:B------:R-:W-:Y:S05]  /*6290*/  BSYNC B0 ;  /* 0x0000000000007941 */ /* 0x000fea0003800000 */
.L_x_8327:
        /* <DEDUP_REMOVED lines=27> */
.L_x_8326:
[----:B------:R-:W-:Y:S05]  /*6450*/  BSYNC B1 ;  /* 0x0000000000017941 */ /* 0x000fea0003800000 */
.L_x_8325:
        /* <DEDUP_REMOVED lines=39> */
.L_x_8343:
[----:B------:R-:W-:Y:S01]  /*66d0*/  FSETP.GEU.FTZ.AND P0, PT, R15, -R19, PT ;  /* 0x800000130f00720b */ /* 0x000fe20003f1e000 */
[----:B------:R-:W-:-:S12]  /*66e0*/  FADD.FTZ R17, R17, -1 ;  /* 0xbf80000011117421 */ /* 0x000fd80000010000 */
[----:B------:R-:W-:-:S07]  /*66f0*/  @!P0 FADD.FTZ R17, R17, -1 ;  /* 0xbf80000011118421 */ /* 0x000fce0000010000 */
.L_x_8342:
[----:B------:R-:W-:Y:S05]  /*6700*/  BSYNC B2 ;  /* 0x0000000000027941 */ /* 0x000fea0003800000 */
.L_x_8341:
[----:B------:R-:W-:Y:S01]  /*6710*/  FFMA.FTZ R14, -R19, R17, R14 ;  /* 0x00000011130e7223 */ /* 0x000fe2000001010e */
[----:B------:R-:W-:Y:S06]  /*6720*/  BRA `(.L_x_8339) ;  /* 0x00000000007c7947 */ /* 0x000fec0003800000 */
.L_x_8340:
        /* <DEDUP_REMOVED lines=15> */
.L_x_8346:
        /* <DEDUP_REMOVED lines=13> */
.L_x_8345:
[----:B------:R-:W-:Y:S05]  /*68f0*/  BSYNC B2 ;  /* 0x0000000000027941 */ /* 0x000fea0003800000 */
.L_x_8344:
[----:B------:R-:W-:-:S04]  /*6900*/  FMUL.FTZ R17, R17, 1.1920928955078125e-07 ;  /* 0x3400000011117820 */ /* 0x000fc80000410000 */
[----:B------:R-:W-:-:S07]  /*6910*/  FMUL.FTZ R14, R14, R17 ;  /* 0x000000110e0e7220 */ /* 0x000fce0000410000 */
.L_x_8339:
[----:B------:R-:W-:Y:S05]  /*6920*/  BSYNC B0 ;  /* 0x0000000000007941 */ /* 0x000fea0003800000 */
.L_x_8338:
        /* <DEDUP_REMOVED lines=27> */
.L_x_8337:
[----:B------:R-:W-:Y:S05]  /*6ae0*/  BSYNC B1 ;  /* 0x0000000000017941 */ /* 0x000fea0003800000 */
.L_x_8336:
        /* <DEDUP_REMOVED lines=17> */
.L_x_8349:
[----:B------:R-:W-:-:S13]  /*6c00*/  ISETP.GE.AND P0, PT, R4, R3, PT ;  /* 0x000000030400720c */ /* 0x000fda0003f06270 */
[----:B------:R-:W-:Y:S05]  /*6c10*/  @P0 BRA `(.L_x_8351) ;  /* 0x0000000000300947 */ /* 0x000fea0003800000 */
[----:B-1----:R-:W1:Y:S01]  /*6c20*/  LDC.64 R6, c[0x0][0x218] ;  /* 0x00008600ff067b82 */ /* 0x002e620000000a00 */
[----:B------:R-:W-:Y:S01]  /*6c30*/  IADD3 R13, R2, R4, RZ ;  /* 0x00000004020d7210 */ /* 0x000fe20007ffe0ff */
[----:B------:R-:W-:-:S04]  /*6c40*/  VIADD R4, R4, 0x80 ;  /* 0x0000008004047836 */ /* 0x000fc80000000000 */
[----:B-1----:R-:W-:-:S05]  /*6c50*/  IMAD.WIDE.U32 R6, R13, 0x2, R6 ;  /* 0x000000020d067825 */ /* 0x002fca00078e0006 */
[----:B-----5:R2:W-:Y:S02]  /*6c60*/  STG.E.U16 desc[UR4][R6.64], R5 ;  /* 0x0000000506007986 */ /* 0x0205e4000c101504 */
.L_x_8350:
[----:B------:R-:W-:-:S13]  /*6c70*/  ISETP.GE.AND P0, PT, R4, R3, PT ;  /* 0x000000030400720c */ /* 0x000fda0003f06270 */
[----:B------:R-:W-:Y:S05]  /*6c80*/  @P0 BRA `(.L_x_8352) ;  /* 0x0000000000300947 */ /* 0x000fea0003800000 */
[----:B-12---:R-:W1:Y:S01]  /*6c90*/  LDC.64 R6, c[0x0][0x218] ;  /* 0x00008600ff067b82 */ /* 0x006e620000000a00 */
[----:B-----5:R-:W-:Y:S01]  /*6ca0*/  IMAD.IADD R5, R2, 0x1, R4 ;  /* 0x0000000102057824 */ /* 0x020fe200078e0204 */
[----:B------:R-:W-:-:S03]  /*6cb0*/  IADD3 R4, R4, 0x80, RZ ;  /* 0x0000008004047810 */ /* 0x000fc60007ffe0ff */
[----:B-1----:R-:W-:-:S05]  /*6cc0*/  IMAD.WIDE.U32 R6, R5, 0x2, R6 ;  /* 0x0000000205067825 */ /* 0x002fca00078e0006 */
[----:B------:R2:W-:Y:S02]  /*6cd0*/  STG.E.U16 desc[UR4][R6.64], R9 ;  /* 0x0000000906007986 */ /* 0x0005e4000c101504 */
.L_x_8351:
[----:B------:R-:W-:-:S13]  /*6ce0*/  ISETP.GE.AND P0, PT, R4, R3, PT ;  /* 0x000000030400720c */ /* 0x000fda0003f06270 */
[----:B------:R-:W-:Y:S05]  /*6cf0*/  @P0 BRA `(.L_x_8353) ;  /* 0x0000000000340947 */ /* 0x000fea0003800000 */
[----:B-12---:R-:W1:Y:S01]  /*6d00*/  LDC.64 R6, c[0x0][0x218] ;  /* 0x00008600ff067b82 */ /* 0x006e620000000a00 */
[----:B-----5:R-:W-:Y:S02]  /*6d10*/  IMAD.IADD R5, R2, 0x1, R4 ;  /* 0x0000000102057824 */ /* 0x020fe400078e0204 */
[----:B------:R-:W-:Y:S02]  /*6d20*/  VIADD R4, R4, 0x80 ;  /* 0x0000008004047836 */ /* 0x000fe40000000000 */
[----:B-1----:R-:W-:-:S05]  /*6d30*/  IMAD.WIDE.U32 R6, R5, 0x2, R6 ;  /* 0x0000000205067825 */ /* 0x002fca00078e0006 */
[----:B------:R3:W-:Y:S02]  /*6d40*/  STG.E.U16 desc[UR4][R6.64], R10 ;  /* 0x0000000a06007986 */ /* 0x0007e4000c101504 */
.L_x_8352:
        /* <DEDUP_REMOVED lines=8> */
.L_x_8353:
[----:B------:R-:W-:Y:S05]  /*6dd0*/  BSYNC B1 ;  /* 0x0000000000017941 */ /* 0x000fea0003800000 */
.L_x_8348:
[----:B------:R-:W-:-:S13]  /*6de0*/  ISETP.GE.AND P0, PT, R4, R3, PT ;  /* 0x000000030400720c */ /* 0x000fda0003f06270 */
[----:B-123--:R-:W1:Y:S01]  /*6df0*/  @!P0 LDC.64 R6, c[0x0][0x218] ;  /* 0x00008600ff068b82 */ /* 0x00ee620000000a00 */
[----:B-----5:R-:W-:Y:S01]  /*6e00*/  @!P0 IMAD.IADD R5, R2, 0x1, R4 ;  /* 0x0000000102058824 */ /* 0x020fe200078e0204 */
[----:B------:R-:W-:-:S03]  /*6e10*/  @!P0 IADD3 R4, R4, 0x80, RZ ;  /* 0x0000008004048810 */ /* 0x000fc60007ffe0ff */
[----:B-1----:R-:W-:-:S05]  /*6e20*/  @!P0 IMAD.WIDE.U32 R6, R5, 0x2, R6 ;  /* 0x0000000205068825 */ /* 0x002fca00078e0006 */
[----:B------:R4:W-:Y:S02]  /*6e30*/  @!P0 STG.E.U16 desc[UR4][R6.64], R12 ;  /* 0x0000000c06008986 */ /* 0x0009e4000c101504 */
.L_x_8354:
[----:B------:R-:W-:Y:S05]  /*6e40*/  BSYNC B0 ;  /* 0x0000000000007941 */ /* 0x000fea0003800000 */
.L_x_8347:
        /* <DEDUP_REMOVED lines=8> */
.L_x_8355:
        /* <DEDUP_REMOVED lines=11> */
.L_x_37803:


//--------------------- .text._ZN2at6native18elementwise_kernelILi128ELi4EZNS0_15gpu_kernel_implINS0_13BinaryFunctorIfffZZZNS0_15binary_internal21div_floor_kernel_cudaERNS_18TensorIteratorBaseEENKUlvE1_clEvENKUlvE0_clEvEUlffE_EEEEvS6_RKT_EUliE_EEviT1_ --------------------------
	.section	.text._ZN2at6native18elementwise_kernelILi128ELi4EZNS0_15gpu_kernel_implINS0_13BinaryFunctorIfffZZZNS0_15binary_internal21div_floor_kernel_cudaERNS_18TensorIteratorBaseEENKUlvE1_clEvENKUlvE0_clEvEUlffE_EEEEvS6_RKT_EUliE_EEviT1_,"ax",@progbits
	.align	128
        .global         _ZN2at6native18elementwise_kernelILi128ELi4EZNS0_15gpu_kernel_implINS0_13BinaryFunctorIfffZZZNS0_15binary_internal21div_floor_kernel_cudaERNS_18TensorIteratorBaseEENKUlvE1_clEvENKUlvE0_clEvEUlffE_EEEEvS6_RKT_EUliE_EEviT1_
        .type           _ZN2at6native18elementwise_kernelILi128ELi4EZNS0_15gpu_kernel_implINS0_13BinaryFunctorIfffZZZNS0_15binary_internal21div_floor_kernel_cudaERNS_18TensorIteratorBaseEENKUlvE1_clEvENKUlvE0_clEvEUlffE_EEEEvS6_RKT_EUliE_EEviT1_,@function
        .size           _ZN2at6native18elementwise_kernelILi128ELi4EZNS0_15gpu_kernel_implINS0_13BinaryFunctorIfffZZZNS0_15binary_internal21div_floor_kernel_cudaERNS_18TensorIteratorBaseEENKUlvE1_clEvENKUlvE0_clEvEUlffE_EEEEvS6_RKT_EUliE_EEviT1_,(.L_x_37804 - _ZN2at6native18elementwise_kernelILi128ELi4EZNS0_15gpu_kernel_implINS0_13BinaryFunctorIfffZZZNS0_15binary_internal21div_floor_kernel_cudaERNS_18TensorIteratorBaseEENKUlvE1_clEvENKUlvE0_clEvEUlffE_EEEEvS6_RKT_EUliE_EEviT1_)
        .other          _ZN2at6native18elementwise_kernelILi128ELi4EZNS0_15gpu_kernel_implINS0_13BinaryFunctorIfffZZZNS0_15binary_internal21div_floor_kernel_cudaERNS_18TensorIteratorBaseEENKUlvE1_clEvENKUlvE0_clEvEUlffE_EEEEvS6_RKT_EUliE_EEviT1_,@"STO_CUDA_ENTRY STV_DEFAULT"
_ZN2at6native18elementwise_kernelILi128ELi4EZNS0_15gpu_kernel_implINS0_13BinaryFunctorIfffZZZNS0_15binary_internal21div_floor_kernel_cudaERNS_18TensorIteratorBaseEENKUlvE1_clEvENKUlvE0_clEvEUlffE_EEEEvS6_RKT_EUliE_EEviT1_:
.text._ZN2at6native18elementwise_kernelILi128ELi4EZNS0_15gpu_kernel_implINS0_13BinaryFunctorIfffZZZNS0_15binary_internal21div_floor_kernel_cudaERNS_18TensorIteratorBaseEENKUlvE1_clEvENKUlvE0_clEvEUlffE_EEEEvS6_RKT_EUliE_EEviT1_:
        /* <DEDUP_REMOVED lines=363> */
.L_x_8358:
[----:B------:R-:W0:Y:S01]  /*16b0*/  LDC.U8 R5, c[0x0][0x492] ;  /* 0x00012480ff057b82 */ /* 0x000e220000000000 */
[----:B------:R-:W-:Y:S01]  /*16c0*/  ULDC.64 UR4, c[0x0][0x478] ;  /* 0x00011e0000047ab9 */ /* 0x000fe20000000a00 */
[----:B------:R-:W-:Y:S01]  /*16d0*/  ULDC.64 UR6, c[0x0][0x480] ;  /* 0x0001200000067ab9 */ /* 0x000fe20000000a00 */
[----:B------:R-:W-:Y:S01]  /*16e0*/  IADD3 R16, P1, R16, UR4, RZ ;  /* 0x0000000410107c10 */ /* 0x000fe2000ff3e0ff */
[----:B------:R-:W-:Y:S01]  /*16f0*/  BSSY B6, `(.L_x_8359) ;  /* 0x00000e0000067945 */ /* 0x000fe20003800000 */
        /* <DEDUP_REMOVED lines=15> */
[----:B--2---:R0:W1:Y:S01]  /*17f0*/  I2F.S16 R22, R2 ;  /* 0x0000000200167306 */ /* 0x0040620000101400 */
[----:B------:R-:W-:Y:S05]  /*1800*/  BRA `(.L_x_8365) ;  /* 0x0000000c00387947 */ /* 0x000fea0003800000 */
.L_x_8363:
[----:B------:R-:W2:Y:S02]  /*1810*/  LDG.E.U8 R2, desc[UR36][R2.64] ;  /* 0x0000002402027981 */ /* 0x000ea4000c1e1100 */
[----:B--2---:R-:W-:Y:S01]  /*1820*/  I2FP.F32.U32 R22, R2 ;  /* 0x0000000200167245 */ /* 0x004fe20000201000 */
[----:B------:R-:W-:Y:S06]  /*1830*/  BRA `(.L_x_8365) ;  /* 0x0000000c002c7947 */ /* 0x000fec0003800000 */
.L_x_8362:
[----:B------:R-:W-:-:S13]  /*1840*/  ISETP.NE.AND P0, PT, R4, 0x2, PT ;  /* 0x000000020400780c */ /* 0x000fda0003f05270 */
[----:B------:R-:W-:Y:S05]  /*1850*/  @!P0 BRA `(.L_x_8366) ;  /* 0x0000000000288947 */ /* 0x000fea0003800000 */
[----:B------:R-:W-:-:S13]  /*1860*/  ISETP.NE.AND P0, PT, R4, 0x3, PT ;  /* 0x000000030400780c */ /* 0x000fda0003f05270 */
[----:B------:R-:W-:Y:S05]  /*1870*/  @!P0 BRA `(.L_x_8367) ;  /* 0x0000000000148947 */ /* 0x000fea0003800000 */
[----:B------:R-:W-:-:S13]  /*1880*/  ISETP.NE.AND P0, PT, R4, 0x4, PT ;  /* 0x000000040400780c */ /* 0x000fda0003f05270 */
[----:B------:R-:W-:Y:S05]  /*1890*/  @P0 BRA `(.L_x_8364) ;  /* 0x0000000800b80947 */ /* 0x000fea0003800000 */
[----:B------:R-:W2:Y:S02]  /*18a0*/  LDG.E.64 R22, desc[UR36][R2.64] ;  /* 0x0000002402167981 */ /* 0x000ea4000c1e1b00 */
[----:B--2---:R4:W0:Y:S01]  /*18b0*/  I2F.S64 R22, R22 ;  /* 0x0000001600167312 */ /* 0x0048220000301400 */
[----:B------:R-:W-:Y:S05]  /*18c0*/  BRA `(.L_x_8365) ;  /* 0x0000000c00087947 */ /* 0x000fea0003800000 */
.L_x_8367:
[----:B------:R-:W2:Y:S02]  /*18d0*/  LDG.E R2, desc[UR36][R2.64] ;  /* 0x0000002402027981 */ /* 0x000ea4000c1e1900 */
[----:B--2---:R-:W-:Y:S01]  /*18e0*/  I2FP.F32.S32 R22, R2 ;  /* 0x0000000200167245 */ /* 0x004fe20000201400 */
[----:B------:R-:W-:Y:S06]  /*18f0*/  BRA `(.L_x_8365) ;  /* 0x0000000800fc7947 */ /* 0x000fec0003800000 */
.L_x_8366:
[----:B------:R-:W2:Y:S02]  /*1900*/  LDG.E.U16 R2, desc[UR36][R2.64] ;  /* 0x0000002402027981 */ /* 0x000ea4000c1e1500 */
[----:B--2---:R0:W1:Y:S01]  /*1910*/  I2F.S16 R22, R2 ;  /* 0x0000000200167306 */ /* 0x0040620000101400 */
[----:B------:R-:W-:Y:S05]  /*1920*/  BRA `(.L_x_8365) ;  /* 0x0000000800f07947 */ /* 0x000fea0003800000 */
.L_x_8361:
[----:B------:R-:W-:-:S13]  /*1930*/  ISETP.GT.AND P0, PT, R4, 0x6, PT ;  /* 0x000000060400780c */ /* 0x000fda0003f04270 */
[----:B------:R-:W-:Y:S05]  /*1940*/  @P0 BRA `(.L_x_8368) ;  /* 0x0000000000240947 */ /* 0x000fea0003800000 */
[----:B------:R-:W-:-:S13]  /*1950*/  ISETP.NE.AND P0, PT, R4, 0x5, PT ;  /* 0x000000050400780c */ /* 0x000fda0003f05270 */
[----:B------:R-:W-:Y:S05]  /*1960*/  @!P0 BRA `(.L_x_8369) ;  /* 0x0000000000108947 */ /* 0x000fea0003800000 */
[----:B------:R-:W-:-:S13]  /*1970*/  ISETP.NE.AND P0, PT, R4, 0x6, PT ;  /* 0x000000060400780c */ /* 0x000fda0003f05270 */
[----:B------:R-:W-:Y:S05]  /*1980*/  @P0 BRA `(.L_x_8364) ;  /* 0x00000008007c0947 */ /* 0x000fea0003800000 */
[----:B------:R2:W5:Y:S01]  /*1990*/  LDG.E R22, desc[UR36][R2.64] ;  /* 0x0000002402167981 */ /* 0x000562000c1e1900 */
[----:B------:R-:W-:Y:S05]  /*19a0*/  BRA `(.L_x_8365) ;  /* 0x0000000800d07947 */ /* 0x000fea0003800000 */
.L_x_8369:
[----:B------:R-:W2:Y:S02]  /*19b0*/  LDG.E.U16 R2, desc[UR36][R2.64] ;  /* 0x0000002402027981 */ /* 0x000ea4000c1e1500 */
[----:B--2---:R-:W-:Y:S01]  /*19c0*/  HADD2.F32 R22, -RZ, R2.H0_H0 ;  /* 0x20000002ff167230 */ /* 0x004fe20000004100 */
[----:B------:R-:W-:Y:S06]  /*19d0*/  BRA `(.L_x_8365) ;  /* 0x0000000800c47947 */ /* 0x000fec0003800000 */
.L_x_8368:
[----:B------:R-:W-:-:S13]  /*19e0*/  ISETP.NE.AND P0, PT, R4, 0x7, PT ;  /* 0x000000070400780c */ /* 0x000fda0003f05270 */
[----:B------:R-:W-:Y:S05]  /*19f0*/  @!P0 BRA `(.L_x_8370) ;  /* 0x0000000000248947 */ /* 0x000fea0003800000 */
[----:B------:R-:W-:-:S13]  /*1a00*/  ISETP.NE.AND P0, PT, R4, 0x8, PT ;  /* 0x000000080400780c */ /* 0x000fda0003f05270 */
[----:B------:R-:W-:Y:S05]  /*1a10*/  @!P0 BRA `(.L_x_8371) ;  /* 0x0000000000108947 */ /* 0x000fea0003800000 */
[----:B------:R-:W-:-:S13]  /*1a20*/  ISETP.NE.AND P0, PT, R4, 0x9, PT ;  /* 0x000000090400780c */ /* 0x000fda0003f05270 */
[----:B------:R-:W-:Y:S05]  /*1a30*/  @P0 BRA `(.L_x_8364) ;  /* 0x0000000800500947 */ /* 0x000fea0003800000 */
[----:B------:R3:W5:Y:S01]  /*1a40*/  LDG.E R22, desc[UR36][R2.64] ;  /* 0x0000002402167981 */ /* 0x000762000c1e1900 */
[----:B------:R-:W-:Y:S05]  /*1a50*/  BRA `(.L_x_8365) ;  /* 0x0000000800a47947 */ /* 0x000fea0003800000 */
.L_x_8371:
[----:B------:R-:W2:Y:S02]  /*1a60*/  LDG.E.U16 R2, desc[UR36][R2.64] ;  /* 0x0000002402027981 */ /* 0x000ea4000c1e1500 */
[----:B--2---:R-:W-:Y:S01]  /*1a70*/  HADD2.F32 R22, -RZ, R2.H0_H0 ;  /* 0x20000002ff167230 */ /* 0x004fe20000004100 */
[----:B------:R-:W-:Y:S06]  /*1a80*/  BRA `(.L_x_8365) ;  /* 0x0000000800987947 */ /* 0x000fec0003800000 */
.L_x_8370:
[----:B------:R-:W2:Y:S01]  /*1a90*/  LDG.E.64 R2, desc[UR36][R2.64] ;  /* 0x0000002402027981 */ /* 0x000ea2000c1e1b00 */
[----:B------:R-:W-:Y:S01]  /*1aa0*/  UMOV UR4, 0xf0000000 ;  /* 0xf000000000047882 */ /* 0x000fe20000000000 */
[----:B------:R-:W-:Y:S01]  /*1ab0*/  UMOV UR5, 0x380fffff ;  /* 0x380fffff00057882 */ /* 0x000fe20000000000 */
[----:B--2---:R-:W0:Y:S01]  /*1ac0*/  F2F.F32.F64 R22, R2 ;  /* 0x0000000200167310 */ /* 0x004e220000301000 */
[----:B------:R-:W-:-:S14]  /*1ad0*/  DSETP.GEU.AND P0, PT, |R2|, UR4, PT ;  /* 0x0000000402007e2a */ /* 0x000fdc000bf0e200 */
[----:B0-----:R-:W-:Y:S01]  /*1ae0*/  @!P0 FMUL R22, R22, 1.175494350822287508e-38 ;  /* 0x0080000016168820 */ /* 0x001fe20000400000 */
[----:B------:R-:W-:Y:S06]  /*1af0*/  BRA `(.L_x_8365) ;  /* 0x00000008007c7947 */ /* 0x000fec0003800000 */
.L_x_8360:
        /* <DEDUP_REMOVED lines=10> */
[----:B------:R-:W-:Y:S01]  /*1ba0*/  FSEL R22, RZ, 1, !P0 ;  /* 0x3f800000ff167808 */ /* 0x000fe20004000000 */
[----:B------:R-:W-:Y:S08]  /*1bb0*/  BRA `(.L_x_8365) ;  /* 0x00000008004c7947 */ /* 0x000ff00003800000 */
.L_x_8374:
[----:B------:R-:W2:Y:S01]  /*1bc0*/  LDG.E.64 R2, desc[UR36][R2.64] ;  /* 0x0000002402027981 */ /* 0x000ea2000c1e1b00 */
[----:B------:R-:W-:Y:S01]  /*1bd0*/  UMOV UR4, 0xf0000000 ;  /* 0xf000000000047882 */ /* 0x000fe20000000000 */
[----:B------:R-:W-:Y:S01]  /*1be0*/  UMOV UR5, 0x380fffff ;  /* 0x380fffff00057882 */ /* 0x000fe20000000000 */
[----:B--2---:R-:W0:Y:S01]  /*1bf0*/  F2F.F32.F64 R22, R2 ;  /* 0x0000000200167310 */ /* 0x004e220000301000 */
[----:B------:R-:W-:-:S14]  /*1c00*/  DSETP.GEU.AND P0, PT, |R2|, UR4, PT ;  /* 0x0000000402007e2a */ /* 0x000fdc000bf0e200 */
[----:B0-----:R-:W-:Y:S01]  /*1c10*/  @!P0 FMUL R22, R22, 1.175494350822287508e-38 ;  /* 0x0080000016168820 */ /* 0x001fe20000400000 */
[----:B------:R-:W-:Y:S06]  /*1c20*/  BRA `(.L_x_8365) ;  /* 0x0000000800307947 */ /* 0x000fec0003800000 */
.L_x_8373:
        /* <DEDUP_REMOVED lines=16> */
[----:B------:R-:W-:Y:S01]  /*1d30*/  SEL R5, R4, RZ, P0 ;  /* 0x000000ff04057207 */ /* 0x000fe20000000000 */
[----:B------:R-:W-:-:S04]  /*1d40*/  VIADD R4, R0, 0x1000000 ;  /* 0x0100000000047836 */ /* 0x000fc80000000000 */
[----:B------:R-:W-:Y:S01]  /*1d50*/  IMAD R6, R5, R6, 0x3c000000 ;  /* 0x3c00000005067424 */ /* 0x000fe200078e0206 */
[----:B------:R-:W-:Y:S02]  /*1d60*/  SHF.L.U32 R5, R0, R5, RZ ;  /* 0x0000000500057219 */ /* 0x000fe400000006ff */
[----:B------:R-:W-:Y:S02]  /*1d70*/  SHF.R.S32.HI R4, RZ, 0x8, R4 ;  /* 0x00000008ff047819 */ /* 0x000fe40000011404 */
[----:B------:R-:W-:-:S04]  /*1d80*/  LEA.HI R5, R5, R6, RZ, 0x1c ;  /* 0x0000000605057211 */ /* 0x000fc800078fe0ff */
[----:B------:R-:W-:-:S04]  /*1d90*/  LOP3.LUT R5, R5, 0x7f800000, R4, 0xf8, !PT ;  /* 0x7f80000005057812 */ /* 0x000fc800078ef804 */
[----:B------:R-:W-:-:S04]  /*1da0*/  LOP3.LUT R5, R5, R2, RZ, 0x30, !PT ;  /* 0x0000000205057212 */ /* 0x000fc800078e30ff */
[----:B------:R-:W-:Y:S01]  /*1db0*/  LOP3.LUT R22, R5, 0x80000000, R22, 0xf8, !PT ;  /* 0x8000000005167812 */ /* 0x000fe200078ef816 */
[----:B------:R-:W-:Y:S06]  /*1dc0*/  BRA `(.L_x_8365) ;  /* 0x0000000400c87947 */ /* 0x000fec0003800000 */
.L_x_8376:
        /* <DEDUP_REMOVED lines=11> */
[----:B------:R-:W-:Y:S01]  /*1e80*/  LOP3.LUT R22, R22, 0x80000000, R5, 0xf8, !PT ;  /* 0x8000000016167812 */ /* 0x000fe200078ef805 */
[----:B------:R-:W-:Y:S06]  /*1e90*/  BRA `(.L_x_8365) ;  /* 0x0000000400947947 */ /* 0x000fec0003800000 */
.L_x_8375:
[----:B------:R-:W2:Y:S02]  /*1ea0*/  LDG.E.U16 R2, desc[UR36][R2.64] ;  /* 0x0000002402027981 */ /* 0x000ea4000c1e1500 */
[----:B--2---:R-:W-:Y:S01]  /*1eb0*/  IMAD.U32 R22, R2, 0x10000, RZ ;  /* 0x0001000002167824 */ /* 0x004fe200078e00ff */
[----:B------:R-:W-:Y:S06]  /*1ec0*/  BRA `(.L_x_8365) ;  /* 0x0000000400887947 */ /* 0x000fec0003800000 */
.L_x_8372:
        /* <DEDUP_REMOVED lines=9> */
[----:B--2---:R-:W-:Y:S01]  /*1f60*/  I2FP.F32.U32 R22, R2 ;  /* 0x0000000200167245 */ /* 0x004fe20000201000 */
[----:B------:R-:W-:Y:S06]  /*1f70*/  BRA `(.L_x_8365) ;  /* 0x00000004005c7947 */ /* 0x000fec0003800000 */
.L_x_8379:
[----:B------:R-:W2:Y:S01]  /*1f80*/  LDG.E.U8 R2, desc[UR36][R2.64] ;  /* 0x0000002402027981 */ /* 0x000ea2000c1e1100 */
        /* <DEDUP_REMOVED lines=19> */
.L_x_8381:
[----:B------:R-:W-:Y:S05]  /*20c0*/  BSYNC B0 ;  /* 0x0000000000007941 */ /* 0x000fea0003800000 */
.L_x_8380:
[----:B------:R-:W-:Y:S01]  /*20d0*/  IMAD.SHL.U32 R2, R2, 0x100000, RZ ;  /* 0x0010000002027824 */ /* 0x000fe200078e00ff */
[----:B------:R-:W-:-:S04]  /*20e0*/  LEA R3, R0, 0x3b800000, 0x17 ;  /* 0x3b80000000037811 */ /* 0x000fc800078eb8ff */
[----:B------:R-:W-:Y:S01]  /*20f0*/  LOP3.LUT R22, R3, R2, R22, 0xfe, !PT ;  /* 0x0000000203167212 */ /* 0x000fe200078efe16 */
[----:B------:R-:W-:Y:S06]  /*2100*/  BRA `(.L_x_8365) ;  /* 0x0000000000f87947 */ /* 0x000fec0003800000 */
.L_x_8378:
        /* <DEDUP_REMOVED lines=20> */
.L_x_8383:
[----:B------:R-:W-:Y:S05]  /*2250*/  BSYNC B0 ;  /* 0x0000000000007941 */ /* 0x000fea0003800000 */
.L_x_8382:
[----:B------:R-:W-:Y:S01]  /*2260*/  IMAD.SHL.U32 R2, R2, 0x200000, RZ ;  /* 0x0020000002027824 */ /* 0x000fe200078e00ff */
[----:B------:R-:W-:-:S04]  /*2270*/  LEA R3, R0, 0x37800000, 0x17 ;  /* 0x3780000000037811 */ /* 0x000fc800078eb8ff */
[----:B------:R-:W-:Y:S01]  /*2280*/  LOP3.LUT R22, R3, R2, R22, 0xfe, !PT ;  /* 0x0000000203167212 */ /* 0x000fe200078efe16 */
[----:B------:R-:W-:Y:S06]  /*2290*/  BRA `(.L_x_8365) ;  /* 0x0000000000947947 */ /* 0x000fec0003800000 */
.L_x_8377:
[----:B------:R-:W-:-:S13]  /*22a0*/  ISETP.NE.AND P0, PT, R4, 0x1c, PT ;  /* 0x0000001c0400780c */ /* 0x000fda0003f05270 */
[----:B------:R-:W-:Y:S05]  /*22b0*/  @!P0 BRA `(.L_x_8384) ;  /* 0x0000000000848947 */ /* 0x000fea0003800000 */
[----:B------:R-:W-:-:S13]  /*22c0*/  ISETP.NE.AND P0, PT, R4, 0x1d, PT ;  /* 0x0000001d0400780c */ /* 0x000fda0003f05270 */
[----:B------:R-:W-:Y:S05]  /*22d0*/  @!P0 BRA `(.L_x_8385) ;  /* 0x0000000000708947 */ /* 0x000fea0003800000 */
[----:B------:R-:W-:-:S13]  /*22e0*/  ISETP.NE.AND P0, PT, R4, 0x2c, PT ;  /* 0x0000002c0400780c */ /* 0x000fda0003f05270 */
[----:B------:R-:W-:Y:S05]  /*22f0*/  @P0 BRA `(.L_x_8364) ;  /* 0x0000000000200947 */ /* 0x000fea0003800000 */
[----:B------:R-:W2:Y:S01]  /*2300*/  LDG.E.U8 R2, desc[UR36][R2.64] ;  /* 0x0000002402027981 */ /* 0x000ea2000c1e1100 */
[----:B------:R-:W-:Y:S01]  /*2310*/  IMAD.MOV.U32 R22, RZ, RZ, 0x400000 ;  /* 0x00400000ff167424 */ /* 0x000fe200078e00ff */
[----:B--2---:R-:W-:-:S13]  /*2320*/  ISETP.NE.AND P0, PT, R2, RZ, PT ;  /* 0x000000ff0200720c */ /* 0x004fda0003f05270 */
[----:B------:R-:W-:Y:S05]  /*2330*/  @!P0 BRA `(.L_x_8365) ;  /* 0x00000000006c8947 */ /* 0x000fea0003800000 */
[----:B------:R-:W-:-:S13]  /*2340*/  ISETP.NE.AND P0, PT, R2, 0xff, PT ;  /* 0x000000ff0200780c */ /* 0x000fda0003f05270 */
[----:B------:R-:W-:Y:S02]  /*2350*/  @!P0 IMAD.MOV.U32 R22, RZ, RZ, 0x7f800001 ;  /* 0x7f800001ff168424 */ /* 0x000fe400078e00ff */
[----:B------:R-:W-:Y:S01]  /*2360*/  @P0 IMAD.SHL.U32 R22, R2, 0x800000, RZ ;  /* 0x0080000002160824 */ /* 0x000fe200078e00ff */
[----:B------:R-:W-:Y:S06]  /*2370*/  BRA `(.L_x_8365) ;  /* 0x00000000005c7947 */ /* 0x000fec0003800000 */
.L_x_8364:
        /* <DEDUP_REMOVED lines=16> */
.L_x_8386:
[----:B------:R-:W-:Y:S01]  /*2480*/  IMAD.MOV.U32 R22, RZ, RZ, RZ ;  /* 0x000000ffff167224 */ /* 0x000fe200078e00ff */
[----:B------:R-:W-:Y:S06]  /*2490*/  BRA `(.L_x_8365) ;  /* 0x0000000000147947 */ /* 0x000fec0003800000 */
.L_x_8385:
[----:B------:R-:W2:Y:S02]  /*24a0*/  LDG.E.64 R22, desc[UR36][R2.64] ;  /* 0x0000002402167981 */ /* 0x000ea4000c1e1b00 */
[----:B--2---:R0:W1:Y:S01]  /*24b0*/  I2F.U64 R22, R22 ;  /* 0x0000001600167312 */ /* 0x0040620000301000 */
[----:B------:R-:W-:Y:S05]  /*24c0*/  BRA `(.L_x_8365) ;  /* 0x0000000000087947 */ /* 0x000fea0003800000 */
.L_x_8384:
[----:B------:R-:W2:Y:S02]  /*24d0*/  LDG.E R2, desc[UR36][R2.64] ;  /* 0x0000002402027981 */ /* 0x000ea4000c1e1900 */
[----:B--2---:R-:W-:-:S07]  /*24e0*/  I2FP.F32.U32 R22, R2 ;  /* 0x0000000200167245 */ /* 0x004fce0000201000 */
.L_x_8365:
[----:B------:R-:W-:Y:S05]  /*24f0*/  BSYNC B6 ;  /* 0x0000000000067941 */ /* 0x000fea0003800000 */
.L_x_8359:
[----:B0-23--:R-:W0:Y:S01]  /*2500*/  LDC.U8 R2, c[0x0][0x493] ;  /* 0x000124c0ff027b82 */ /* 0x00de220000000000 */
[----:B------:R-:W-:Y:S01]  /*2510*/  ULDC.64 UR4, c[0x0][0x488] ;  /* 0x0001220000047ab9 */ /* 0x000fe20000000a00 */
[----:B------:R-:W-:Y:S01]  /*2520*/  BSSY B6, `(.L_x_8387) ;  /* 0x00000df000067945 */ /* 0x000fe20003800000 */
        /* <DEDUP_REMOVED lines=14> */
[----:B--2---:R-:W0:Y:S01]  /*2610*/  I2F.S16 R3, R3 ;  /* 0x0000000300037306 */ /* 0x004e220000101400 */
[----:B------:R-:W-:Y:S05]  /*2620*/  BRA `(.L_x_8393) ;  /* 0x0000000c00387947 */ /* 0x000fea0003800000 */
.L_x_8391:
[----:B------:R-:W2:Y:S02]  /*2630*/  LDG.E.U8 R3, desc[UR36][R4.64] ;  /* 0x0000002404037981 */ /* 0x000ea4000c1e1100 */
[----:B--2---:R-:W-:Y:S01]  /*2640*/  I2FP.F32.U32 R3, R3 ;  /* 0x0000000300037245 */ /* 0x004fe20000201000 */
[----:B------:R-:W-:Y:S06]  /*2650*/  BRA `(.L_x_8393) ;  /* 0x0000000c002c7947 */ /* 0x000fec0003800000 */
.L_x_8390:
[----:B------:R-:W-:-:S13]  /*2660*/  ISETP.NE.AND P0, PT, R0, 0x2, PT ;  /* 0x000000020000780c */ /* 0x000fda0003f05270 */
[----:B------:R-:W-:Y:S05]  /*2670*/  @!P0 BRA `(.L_x_8394) ;  /* 0x0000000000288947 */ /* 0x000fea0003800000 */
[----:B------:R-:W-:-:S13]  /*2680*/  ISETP.NE.AND P0, PT, R0, 0x3, PT ;  /* 0x000000030000780c */ /* 0x000fda0003f05270 */
[----:B------:R-:W-:Y:S05]  /*2690*/  @!P0 BRA `(.L_x_8395) ;  /* 0x0000000000148947 */ /* 0x000fea0003800000 */
[----:B------:R-:W-:-:S13]  /*26a0*/  ISETP.NE.AND P0, PT, R0, 0x4, PT ;  /* 0x000000040000780c */ /* 0x000fda0003f05270 */
[----:B------:R-:W-:Y:S05]  /*26b0*/  @P0 BRA `(.L_x_8392) ;  /* 0x0000000800b80947 */ /* 0x000fea0003800000 */
[----:B------:R-:W2:Y:S02]  /*26c0*/  LDG.E.64 R2, desc[UR36][R4.64] ;  /* 0x0000002404027981 */ /* 0x000ea4000c1e1b00 */
[----:B--2---:R0:W2:Y:S01]  /*26d0*/  I2F.S64 R3, R2 ;  /* 0x0000000200037312 */ /* 0x0040a20000301400 */
[----:B------:R-:W-:Y:S05]  /*26e0*/  BRA `(.L_x_8393) ;  /* 0x0000000c00087947 */ /* 0x000fea0003800000 */
.L_x_8395:
[----:B------:R-:W2:Y:S02]  /*26f0*/  LDG.E R3, desc[UR36][R4.64] ;  /* 0x0000002404037981 */ /* 0x000ea4000c1e1900 */
[----:B--2---:R-:W-:Y:S01]  /*2700*/  I2FP.F32.S32 R3, R3 ;  /* 0x0000000300037245 */ /* 0x004fe20000201400 */
[----:B------:R-:W-:Y:S06]  /*2710*/  BRA `(.L_x_8393) ;  /* 0x0000000800fc7947 */ /* 0x000fec0003800000 */
.L_x_8394:
[----:B------:R-:W2:Y:S02]  /*2720*/  LDG.E.U16 R3, desc[UR36][R4.64] ;  /* 0x0000002404037981 */ /* 0x000ea4000c1e1500 */
[----:B--2---:R-:W0:Y:S01]  /*2730*/  I2F.S16 R3, R3 ;  /* 0x0000000300037306 */ /* 0x004e220000101400 */
[----:B------:R-:W-:Y:S05]  /*2740*/  BRA `(.L_x_8393) ;  /* 0x0000000800f07947 */ /* 0x000fea0003800000 */
.L_x_8389:
        /* <DEDUP_REMOVED lines=8> */
.L_x_8397:
[----:B------:R-:W2:Y:S02]  /*27d0*/  LDG.E.U16 R3, desc[UR36][R4.64] ;  /* 0x0000002404037981 */ /* 0x000ea4000c1e1500 */
[----:B--2---:R-:W-:Y:S01]  /*27e0*/  HADD2.F32 R3, -RZ, R3.H0_H0 ;  /* 0x20000003ff037230 */ /* 0x004fe20000004100 */
[----:B------:R-:W-:Y:S06]  /*27f0*/  BRA `(.L_x_8393) ;  /* 0x0000000800c47947 */ /* 0x000fec0003800000 */
.L_x_8396:
        /* <DEDUP_REMOVED lines=8> */
.L_x_8399:
[----:B------:R-:W2:Y:S02]  /*2880*/  LDG.E.U16 R3, desc[UR36][R4.64] ;  /* 0x0000002404037981 */ /* 0x000ea4000c1e1500 */
[----:B--2---:R-:W-:Y:S01]  /*2890*/  HADD2.F32 R3, -RZ, R3.H0_H0 ;  /* 0x20000003ff037230 */ /* 0x004fe20000004100 */
[----:B------:R-:W-:Y:S06]  /*28a0*/  BRA `(.L_x_8393) ;  /* 0x0000000800987947 */ /* 0x000fec0003800000 */
.L_x_8398:
[----:B------:R-:W2:Y:S01]  /*28b0*/  LDG.E.64 R4, desc[UR36][R4.64] ;  /* 0x0000002404047981 */ /* 0x000ea2000c1e1b00 */
[----:B------:R-:W-:Y:S01]  /*28c0*/  UMOV UR4, 0xf0000000 ;  /* 0xf000000000047882 */ /* 0x000fe20000000000 */
[----:B------:R-:W-:Y:S01]  /*28d0*/  UMOV UR5, 0x380fffff ;  /* 0x380fffff00057882 */ /* 0x000fe20000000000 */
[----:B--2---:R-:W0:Y:S01]  /*28e0*/  F2F.F32.F64 R3, R4 ;  /* 0x0000000400037310 */ /* 0x004e220000301000 */
[----:B------:R-:W-:-:S14]  /*28f0*/  DSETP.GEU.AND P0, PT, |R4|, UR4, PT ;  /* 0x0000000404007e2a */ /* 0x000fdc000bf0e200 */
[----:B0-----:R-:W-:Y:S01]  /*2900*/  @!P0 FMUL R3, R3, 1.175494350822287508e-38 ;  /* 0x0080000003038820 */ /* 0x001fe20000400000 */
[----:B------:R-:W-:Y:S06]  /*2910*/  BRA `(.L_x_8393) ;  /* 0x00000008007c7947 */ /* 0x000fec0003800000 */
.L_x_8388:
        /* <DEDUP_REMOVED lines=12> */
.L_x_8402:
[----:B------:R-:W2:Y:S01]  /*29e0*/  LDG.E.64 R4, desc[UR36][R4.64] ;  /* 0x0000002404047981 */ /* 0x000ea2000c1e1b00 */
[----:B------:R-:W-:Y:S01]  /*29f0*/  UMOV UR4, 0xf0000000 ;  /* 0xf000000000047882 */ /* 0x000fe20000000000 */
[----:B------:R-:W-:Y:S01]  /*2a00*/  UMOV UR5, 0x380fffff ;  /* 0x380fffff00057882 */ /* 0x000fe20000000000 */
[----:B--2---:R-:W0:Y:S01]  /*2a10*/  F2F.F32.F64 R3, R4 ;  /* 0x0000000400037310 */ /* 0x004e220000301000 */
[----:B------:R-:W-:-:S14]  /*2a20*/  DSETP.GEU.AND P0, PT, |R4|, UR4, PT ;  /* 0x0000000404007e2a */ /* 0x000fdc000bf0e200 */
[----:B0-----:R-:W-:Y:S01]  /*2a30*/  @!P0 FMUL R3, R3, 1.175494350822287508e-38 ;  /* 0x0080000003038820 */ /* 0x001fe20000400000 */
[----:B------:R-:W-:Y:S06]  /*2a40*/  BRA `(.L_x_8393) ;  /* 0x0000000800307947 */ /* 0x000fec0003800000 */
.L_x_8401:
        /* <DEDUP_REMOVED lines=26> */
.L_x_8404:
        /* <DEDUP_REMOVED lines=11> */
[----:B------:R-:W-:Y:S01]  /*2ca0*/  LOP3.LUT R3, R3, 0x80000000, R0, 0xf8, !PT ;  /* 0x8000000003037812 */ /* 0x000fe200078ef800 */
[----:B------:R-:W-:Y:S06]  /*2cb0*/  BRA `(.L_x_8393) ;  /* 0x0000000400947947 */ /* 0x000fec0003800000 */
.L_x_8403:
[----:B------:R-:W2:Y:S02]  /*2cc0*/  LDG.E.U16 R3, desc[UR36][R4.64] ;  /* 0x0000002404037981 */ /* 0x000ea4000c1e1500 */
[----:B--2---:R-:W-:Y:S01]  /*2cd0*/  IMAD.U32 R3, R3, 0x10000, RZ ;  /* 0x0001000003037824 */ /* 0x004fe200078e00ff */
[----:B------:R-:W-:Y:S06]  /*2ce0*/  BRA `(.L_x_8393) ;  /* 0x0000000400887947 */ /* 0x000fec0003800000 */
.L_x_8400:
        /* <DEDUP_REMOVED lines=11> */
.L_x_8407:
        /* <DEDUP_REMOVED lines=20> */
.L_x_8409:
[----:B------:R-:W-:Y:S05]  /*2ee0*/  BSYNC B0 ;  /* 0x0000000000007941 */ /* 0x000fea0003800000 */
.L_x_8408:
[----:B------:R-:W-:Y:S01]  /*2ef0*/  IMAD.SHL.U32 R2, R2, 0x100000, RZ ;  /* 0x0010000002027824 */ /* 0x000fe200078e00ff */
[----:B------:R-:W-:-:S04]  /*2f00*/  LEA R3, R0, 0x3b800000, 0x17 ;  /* 0x3b80000000037811 */ /* 0x000fc800078eb8ff */
[----:B------:R-:W-:Y:S01]  /*2f10*/  LOP3.LUT R3, R3, R2, R4, 0xfe, !PT ;  /* 0x0000000203037212 */ /* 0x000fe200078efe04 */
[----:B------:R-:W-:Y:S06]  /*2f20*/  BRA `(.L_x_8393) ;  /* 0x0000000000f87947 */ /* 0x000fec0003800000 */
.L_x_8406:
        /* <DEDUP_REMOVED lines=20> */
.L_x_8411:
[----:B------:R-:W-:Y:S05]  /*3070*/  BSYNC B0 ;  /* 0x0000000000007941 */ /* 0x000fea0003800000 */
.L_x_8410:
[----:B------:R-:W-:Y:S01]  /*3080*/  IMAD.SHL.U32 R2, R2, 0x200000, RZ ;  /* 0x0020000002027824 */ /* 0x000fe200078e00ff */
[----:B------:R-:W-:-:S04]  /*3090*/  LEA R3, R0, 0x37800000, 0x17 ;  /* 0x3780000000037811 */ /* 0x000fc800078eb8ff */
[----:B------:R-:W-:Y:S01]  /*30a0*/  LOP3.LUT R3, R3, R2, R4, 0xfe, !PT ;  /* 0x0000000203037212 */ /* 0x000fe200078efe04 */
[----:B------:R-:W-:Y:S06]  /*30b0*/  BRA `(.L_x_8393) ;  /* 0x0000000000947947 */ /* 0x000fec0003800000 */
.L_x_8405:
        /* <DEDUP_REMOVED lines=14> */
.L_x_8392:
        /* <DEDUP_REMOVED lines=15> */
[----:B01--45:R-:W-:Y:S05]  /*3290*/  CALL.ABS.NOINC R2 ;  /* 0x0000000002007343 */ /* 0x033fea0003c00000 */
.L_x_8414:
[----:B------:R-:W-:Y:S01]  /*32a0*/  IMAD.MOV.U32 R3, RZ, RZ, RZ ;  /* 0x000000ffff037224 */ /* 0x000fe200078e00ff */
[----:B------:R-:W-:Y:S06]  /*32b0*/  BRA `(.L_x_8393) ;  /* 0x0000000000147947 */ /* 0x000fec0003800000 */
.L_x_8413:
[----:B------:R-:W2:Y:S02]  /*32c0*/  LDG.E.64 R2, desc[UR36][R4.64] ;  /* 0x0000002404027981 */ /* 0x000ea4000c1e1b00 */
[----:B--2---:R0:W2:Y:S01]  /*32d0*/  I2F.U64 R3, R2 ;  /* 0x0000000200037312 */ /* 0x0040a20000301000 */
[----:B------:R-:W-:Y:S05]  /*32e0*/  BRA `(.L_x_8393) ;  /* 0x0000000000087947 */ /* 0x000fea0003800000 */
.L_x_8412:
[----:B------:R-:W2:Y:S02]  /*32f0*/  LDG.E R3, desc[UR36][R4.64] ;  /* 0x0000002404037981 */ /* 0x000ea4000c1e1900 */
[----:B--2---:R-:W-:-:S07]  /*3300*/  I2FP.F32.U32 R3, R3 ;  /* 0x0000000300037245 */ /* 0x004fce0000201000 */
.L_x_8393:
[----:B------:R-:W-:Y:S05]  /*3310*/  BSYNC B6 ;  /* 0x0000000000067941 */ /* 0x000fea0003800000 */
.L_x_8387:
[----:B0-2--5:R-:W-:Y:S01]  /*3320*/  FSETP.NEU.FTZ.AND P0, PT, R3, RZ, PT ;  /* 0x000000ff0300720b */ /* 0x025fe20003f1d000 */
[----:B------:R-:W-:-:S12]  /*3330*/  BSSY B1, `(.L_x_8415) ;  /* 0x0000058000017945 */ /* 0x000fd80003800000 */
[----:B---3--:R-:W1:Y:S02]  /*3340*/  @!P0 MUFU.RCP R5, R3 ;  /* 0x0000000300058308 */ /* 0x008e640000001000 */
[----:B-1----:R-:W-:Y:S01]  /*3350*/  @!P0 FMUL.FTZ R2, R5, R22 ;  /* 0x0000001605028220 */ /* 0x002fe20000410000 */
        /* <DEDUP_REMOVED lines=28> */
.L_x_8422:
[----:B------:R-:W-:Y:S01]  /*3520*/  FSETP.GEU.FTZ.AND P0, PT, R6, -R4, PT ;  /* 0x800000040600720b */ /* 0x000fe20003f1e000 */
[----:B------:R-:W-:-:S12]  /*3530*/  FADD.FTZ R0, R0, -1 ;  /* 0xbf80000000007421 */ /* 0x000fd80000010000 */
[----:B------:R-:W-:-:S07]  /*3540*/  @!P0 FADD.FTZ R0, R0, -1 ;  /* 0xbf80000000008421 */ /* 0x000fce0000010000 */
.L_x_8421:
[----:B------:R-:W-:Y:S05]  /*3550*/  BSYNC B2 ;  /* 0x0000000000027941 */ /* 0x000fea0003800000 */
.L_x_8420:
[----:B------:R-:W-:Y:S01]  /*3560*/  FFMA.FTZ R5, -R4, R0, R5 ;  /* 0x0000000004057223 */ /* 0x000fe20000010105 */
[----:B------:R-:W-:Y:S06]  /*3570*/  BRA `(.L_x_8418) ;  /* 0x00000000007c7947 */ /* 0x000fec0003800000 */
.L_x_8419:
        /* <DEDUP_REMOVED lines=15> */
.L_x_8425:
        /* <DEDUP_REMOVED lines=13> */
.L_x_8424:
[----:B------:R-:W-:Y:S05]  /*3740*/  BSYNC B2 ;  /* 0x0000000000027941 */ /* 0x000fea0003800000 */
.L_x_8423:
[----:B------:R-:W-:-:S04]  /*3750*/  FMUL.FTZ R5, R2, 1.1920928955078125e-07 ;  /* 0x3400000002057820 */ /* 0x000fc80000410000 */
[----:B------:R-:W-:-:S07]  /*3760*/  FMUL.FTZ R5, R6, R5 ;  /* 0x0000000506057220 */ /* 0x000fce0000410000 */
.L_x_8418:
[----:B------:R-:W-:Y:S05]  /*3770*/  BSYNC B0 ;  /* 0x0000000000007941 */ /* 0x000fea0003800000 */
.L_x_8417:
[C---:B------:R-:W-:Y:S01]  /*3780*/  FSETP.GTU.FTZ.AND P0, PT, |R5|.reuse, +INF , PT ;  /* 0x7f8000000500780b */ /* 0x040fe20003f1c200 */
[----:B------:R-:W1:Y:S01]  /*3790*/  MUFU.RCP R4, R3 ;  /* 0x0000000300047308 */ /* 0x000e620000001000 */
[----:B------:R-:W-:Y:S02]  /*37a0*/  LOP3.LUT R0, R5, 0x80000000, R22, 0xb8, !PT ;  /* 0x8000000005007812 */ /* 0x000fe400078eb816 */
[----:B------:R-:W-:Y:S02]  /*37b0*/  FSETP.GEU.FTZ.AND P2, PT, R3, RZ, PT ;  /* 0x000000ff0300720b */ /* 0x000fe40003f5e000 */
[----:B------:R-:W-:-:S04]  /*37c0*/  FSEL R5, R5, R0, P0 ;  /* 0x0000000005057208 */ /* 0x000fc80000000000 */
[C---:B------:R-:W-:Y:S02]  /*37d0*/  FSETP.NEU.FTZ.AND P0, PT, R5.reuse, RZ, PT ;  /* 0x000000ff0500720b */ /* 0x040fe40003f1d000 */
[C---:B------:R-:W-:Y:S01]  /*37e0*/  FSETP.GEU.FTZ.AND P1, PT, R5.reuse, RZ, PT ;  /* 0x000000ff0500720b */ /* 0x040fe20003f3e000 */
[----:B------:R-:W-:-:S03]  /*37f0*/  FADD.FTZ R5, -R5, R22 ;  /* 0x0000001605057221 */ /* 0x000fc60000010100 */
[----:B------:R-:W-:Y:S01]  /*3800*/  PLOP3.LUT P0, PT, P0, P2, P1, 0x60, 0x0 ;  /* 0x000000000000781c */ /* 0x000fe20000704c10 */
[----:B-1----:R-:W-:-:S12]  /*3810*/  FMUL.FTZ R5, R5, R4 ;  /* 0x0000000405057220 */ /* 0x002fd80000410000 */
[----:B------:R-:W-:-:S05]  /*3820*/  @P0 FADD.FTZ R5, R5, -1 ;  /* 0xbf80000005050421 */ /* 0x000fca0000010000 */
[----:B------:R-:W-:-:S13]  /*3830*/  FSETP.NEU.FTZ.AND P0, PT, R5, RZ, PT ;  /* 0x000000ff0500720b */ /* 0x000fda0003f1d000 */
[----:B------:R-:W1:Y:S02]  /*3840*/  @P0 FRND.FTZ.FLOOR R0, R5 ;  /* 0x0000000500000307 */ /* 0x000e640000215000 */
[----:B-1----:R-:W-:-:S05]  /*3850*/  @P0 FADD.FTZ R2, R5, -R0 ;  /* 0x8000000005020221 */ /* 0x002fca0000010000 */
[----:B------:R-:W-:Y:S01]  /*3860*/  FSETP.GT.AND P1, PT, R2, 0.5, P0 ;  /* 0x3f0000000200780b */ /* 0x000fe20000724000 */
[----:B------:R-:W-:-:S05]  /*3870*/  @!P0 FMUL.FTZ R2, R4, R22 ;  /* 0x0000001604028220 */ /* 0x000fca0000410000 */
[----:B------:R-:W-:-:S07]  /*3880*/  @!P0 LOP3.LUT R2, RZ, 0x80000000, R2, 0xb8, !PT ;  /* 0x80000000ff028812 */ /* 0x000fce00078eb802 */
[----:B------:R-:W-:-:S04]  /*3890*/  @P1 FADD.FTZ R0, R0, 1 ;  /* 0x3f80000000001421 */ /* 0x000fc80000010000 */
[----:B------:R-:W-:-:S07]  /*38a0*/  @P0 IMAD.MOV.U32 R2, RZ, RZ, R0 ;  /* 0x000000ffff020224 */ /* 0x000fce00078e0000 */
.L_x_8416:
[----:B------:R-:W-:Y:S05]  /*38b0*/  BSYNC B1 ;  /* 0x0000000000017941 */ /* 0x000fea0003800000 */
.L_x_8415:
        /* <DEDUP_REMOVED lines=12> */
[----:B------:R-:W1:Y:S02]  /*3980*/  F2I.FTZ.TRUNC.NTZ R3, R2 ;  /* 0x0000000200037305 */ /* 0x000e64000021f100 */
[----:B-1----:R1:W-:Y:S01]  /*3990*/  STG.E.U8 desc[UR36][R16.64], R3 ;  /* 0x0000000310007986 */ /* 0x0023e2000c101124 */
[----:B------:R-:W-:Y:S05]  /*39a0*/  BRA `(.L_x_8431) ;  /* 0x0000000c00507947 */ /* 0x000fea0003800000 */
.L_x_8429:
[----:B------:R-:W1:Y:S02]  /*39b0*/  F2I.S64.TRUNC R2, R2 ;  /* 0x0000000200027311 */ /* 0x000e64000020d900 */
[----:B-1----:R-:W-:-:S05]  /*39c0*/  IMAD.MOV.U32 R5, RZ, RZ, R2 ;  /* 0x000000ffff057224 */ /* 0x002fca00078e0002 */
[----:B------:R2:W-:Y:S01]  /*39d0*/  STG.E.U8 desc[UR36][R16.64], R5 ;  /* 0x0000000510007986 */ /* 0x0005e2000c101124 */
[----:B------:R-:W-:Y:S05]  /*39e0*/  BRA `(.L_x_8431) ;  /* 0x0000000c00407947 */ /* 0x000fea0003800000 */
.L_x_8428:
[----:B------:R-:W-:-:S13]  /*39f0*/  ISETP.NE.AND P0, PT, R0, 0x2, PT ;  /* 0x000000020000780c */ /* 0x000fda0003f05270 */
[----:B------:R-:W-:Y:S05]  /*3a00*/  @!P0 BRA `(.L_x_8432) ;  /* 0x0000000000288947 */ /* 0x000fea0003800000 */
[----:B------:R-:W-:-:S13]  /*3a10*/  ISETP.NE.AND P0, PT, R0, 0x3, PT ;  /* 0x000000030000780c */ /* 0x000fda0003f05270 */
[----:B------:R-:W-:Y:S05]  /*3a20*/  @!P0 BRA `(.L_x_8433) ;  /* 0x0000000000148947 */ /* 0x000fea0003800000 */
[----:B------:R-:W-:-:S13]  /*3a30*/  ISETP.NE.AND P0, PT, R0, 0x4, PT ;  /* 0x000000040000780c */ /* 0x000fda0003f05270 */
[----:B------:R-:W-:Y:S05]  /*3a40*/  @P0 BRA `(.L_x_8430) ;  /* 0x0000000800d00947 */ /* 0x000fea0003800000 */
[----:B------:R-:W1:Y:S02]  /*3a50*/  F2I.S64.TRUNC R2, R2 ;  /* 0x0000000200027311 */ /* 0x000e64000020d900 */
[----:B-1----:R1:W-:Y:S01]  /*3a60*/  STG.E.64 desc[UR36][R16.64], R2 ;  /* 0x0000000210007986 */ /* 0x0023e2000c101b24 */
[----:B------:R-:W-:Y:S05]  /*3a70*/  BRA `(.L_x_8431) ;  /* 0x0000000c001c7947 */ /* 0x000fea0003800000 */
.L_x_8433:
[----:B------:R-:W1:Y:S02]  /*3a80*/  F2I.FTZ.TRUNC.NTZ R3, R2 ;  /* 0x0000000200037305 */ /* 0x000e64000021f100 */
[----:B-1----:R1:W-:Y:S01]  /*3a90*/  STG.E desc[UR36][R16.64], R3 ;  /* 0x0000000310007986 */ /* 0x0023e2000c101924 */
[----:B------:R-:W-:Y:S05]  /*3aa0*/  BRA `(.L_x_8431) ;  /* 0x0000000c00107947 */ /* 0x000fea0003800000 */
.L_x_8432:
[----:B------:R-:W1:Y:S02]  /*3ab0*/  F2I.FTZ.TRUNC.NTZ R3, R2 ;  /* 0x0000000200037305 */ /* 0x000e64000021f100 */
[----:B-1----:R3:W-:Y:S01]  /*3ac0*/  STG.E.U16 desc[UR36][R16.64], R3 ;  /* 0x0000000310007986 */ /* 0x0027e2000c101524 */
[----:B------:R-:W-:Y:S05]  /*3ad0*/  BRA `(.L_x_8431) ;  /* 0x0000000c00047947 */ /* 0x000fea0003800000 */
.L_x_8427:
[----:B------:R-:W-:-:S13]  /*3ae0*/  ISETP.GT.AND P0, PT, R0, 0x6, PT ;  /* 0x000000060000780c */ /* 0x000fda0003f04270 */
[----:B------:R-:W-:Y:S05]  /*3af0*/  @P0 BRA `(.L_x_8434) ;  /* 0x0000000000240947 */ /* 0x000fea0003800000 */
[----:B------:R-:W-:-:S13]  /*3b00*/  ISETP.NE.AND P0, PT, R0, 0x5, PT ;  /* 0x000000050000780c */ /* 0x000fda0003f05270 */
[----:B------:R-:W-:Y:S05]  /*3b10*/  @!P0 BRA `(.L_x_8435) ;  /* 0x0000000000108947 */ /* 0x000fea0003800000 */
[----:B------:R-:W-:-:S13]  /*3b20*/  ISETP.NE.AND P0, PT, R0, 0x6, PT ;  /* 0x000000060000780c */ /* 0x000fda0003f05270 */
[----:B------:R-:W-:Y:S05]  /*3b30*/  @P0 BRA `(.L_x_8430) ;  /* 0x0000000800940947 */ /* 0x000fea0003800000 */
[----:B------:R1:W-:Y:S01]  /*3b40*/  STG.E desc[UR36][R16.64], R2 ;  /* 0x0000000210007986 */ /* 0x0003e2000c101924 */
[----:B------:R-:W-:Y:S05]  /*3b50*/  BRA `(.L_x_8431) ;  /* 0x0000000800e47947 */ /* 0x000fea0003800000 */
.L_x_8435:
[----:B------:R-:W-:-:S05]  /*3b60*/  F2FP.F16.F32.PACK_AB R2, RZ, R2 ;  /* 0x00000002ff02723e */ /* 0x000fca00000000ff */
[----:B------:R1:W-:Y:S01]  /*3b70*/  STG.E.U16 desc[UR36][R16.64], R2 ;  /* 0x0000000210007986 */ /* 0x0003e2000c101524 */
[----:B------:R-:W-:Y:S05]  /*3b80*/  BRA `(.L_x_8431) ;  /* 0x0000000800d87947 */ /* 0x000fea0003800000 */
.L_x_8434:
[----:B------:R-:W-:-:S13]  /*3b90*/  ISETP.NE.AND P0, PT, R0, 0x7, PT ;  /* 0x000000070000780c */ /* 0x000fda0003f05270 */
[----:B------:R-:W-:Y:S05]  /*3ba0*/  @!P0 BRA `(.L_x_8436) ;  /* 0x00000000002c8947 */ /* 0x000fea0003800000 */
[----:B------:R-:W-:-:S13]  /*3bb0*/  ISETP.NE.AND P0, PT, R0, 0x8, PT ;  /* 0x000000080000780c */ /* 0x000fda0003f05270 */
[----:B------:R-:W-:Y:S05]  /*3bc0*/  @!P0 BRA `(.L_x_8437) ;  /* 0x0000000000148947 */ /* 0x000fea0003800000 */
[----:B------:R-:W-:-:S13]  /*3bd0*/  ISETP.NE.AND P0, PT, R0, 0x9, PT ;  /* 0x000000090000780c */ /* 0x000fda0003f05270 */
[----:B------:R-:W-:Y:S05]  /*3be0*/  @P0 BRA `(.L_x_8430) ;  /* 0x0000000800680947 */ /* 0x000fea0003800000 */
[----:B------:R-:W-:-:S05]  /*3bf0*/  IMAD.MOV.U32 R3, RZ, RZ, RZ ;  /* 0x000000ffff037224 */ /* 0x000fca00078e00ff */
[----:B------:R1:W-:Y:S01]  /*3c00*/  STG.E.64 desc[UR36][R16.64], R2 ;  /* 0x0000000210007986 */ /* 0x0003e2000c101b24 */
[----:B------:R-:W-:Y:S05]  /*3c10*/  BRA `(.L_x_8431) ;  /* 0x0000000800b47947 */ /* 0x000fea0003800000 */
.L_x_8437:
[----:B------:R-:W-:-:S04]  /*3c20*/  F2FP.F16.F32.PACK_AB R3, RZ, R2 ;  /* 0x00000002ff03723e */ /* 0x000fc800000000ff */
[----:B------:R-:W-:-:S05]  /*3c30*/  PRMT R3, R3, 0x5410, RZ ;  /* 0x0000541003037816 */ /* 0x000fca00000000ff */
[----:B------:R1:W-:Y:S01]  /*3c40*/  STG.E desc[UR36][R16.64], R3 ;  /* 0x0000000310007986 */ /* 0x0003e2000c101924 */
[----:B------:R-:W-:Y:S05]  /*3c50*/  BRA `(.L_x_8431) ;  /* 0x0000000800a47947 */ /* 0x000fea0003800000 */
.L_x_8436:
[----:B------:R-:W-:-:S06]  /*3c60*/  FMUL.FTZ R2, R2, 1 ;  /* 0x3f80000002027820 */ /* 0x000fcc0000410000 */
[----:B------:R-:W1:Y:S02]  /*3c70*/  F2F.F64.F32 R2, R2 ;  /* 0x0000000200027310 */ /* 0x000e640000201800 */
[----:B-1----:R1:W-:Y:S01]  /*3c80*/  STG.E.64 desc[UR36][R16.64], R2 ;  /* 0x0000000210007986 */ /* 0x0023e2000c101b24 */
[----:B------:R-:W-:Y:S05]  /*3c90*/  BRA `(.L_x_8431) ;  /* 0x0000000800947947 */ /* 0x000fea0003800000 */
.L_x_8426:
        /* <DEDUP_REMOVED lines=8> */
[----:B------:R-:W-:-:S04]  /*3d20*/  FSETP.NEU.FTZ.AND P0, PT, R2, RZ, PT ;  /* 0x000000ff0200720b */ /* 0x000fc80003f1d000 */
[----:B------:R-:W-:-:S05]  /*3d30*/  SEL R3, RZ, 0x1, !P0 ;  /* 0x00000001ff037807 */ /* 0x000fca0004000000 */
[----:B------:R1:W-:Y:S01]  /*3d40*/  STG.E.U8 desc[UR36][R16.64], R3 ;  /* 0x0000000310007986 */ /* 0x0003e2000c101124 */
[----:B------:R-:W-:Y:S05]  /*3d50*/  BRA `(.L_x_8431) ;  /* 0x0000000800647947 */ /* 0x000fea0003800000 */
.L_x_8440:
[----:B------:R-:W-:Y:S01]  /*3d60*/  FMUL.FTZ R4, R2, 1 ;  /* 0x3f80000002047820 */ /* 0x000fe20000410000 */
[----:B------:R-:W-:-:S05]  /*3d70*/  CS2R R6, SRZ ;  /* 0x0000000000067805 */ /* 0x000fca000001ff00 */
[----:B------:R-:W1:Y:S02]  /*3d80*/  F2F.F64.F32 R4, R4 ;  /* 0x0000000400047310 */ /* 0x000e640000201800 */
[----:B-1----:R1:W-:Y:S01]  /*3d90*/  STG.E.128 desc[UR36][R16.64], R4 ;  /* 0x0000000410007986 */ /* 0x0023e2000c101d24 */
[----:B------:R-:W-:Y:S05]  /*3da0*/  BRA `(.L_x_8431) ;  /* 0x0000000800507947 */ /* 0x000fea0003800000 */
.L_x_8439:
[----:B------:R-:W-:-:S13]  /*3db0*/  ISETP.NE.AND P0, PT, R0, 0xf, PT ;  /* 0x0000000f0000780c */ /* 0x000fda0003f05270 */
[----:B------:R-:W-:Y:S05]  /*3dc0*/  @!P0 BRA `(.L_x_8441) ;  /* 0x0000000000ac8947 */ /* 0x000fea0003800000 */
[----:B------:R-:W-:-:S13]  /*3dd0*/  ISETP.NE.AND P0, PT, R0, 0x17, PT ;  /* 0x000000170000780c */ /* 0x000fda0003f05270 */
[----:B------:R-:W-:Y:S05]  /*3de0*/  @!P0 BRA `(.L_x_8442) ;  /* 0x0000000000508947 */ /* 0x000fea0003800000 */
[----:B------:R-:W-:-:S13]  /*3df0*/  ISETP.NE.AND P0, PT, R0, 0x18, PT ;  /* 0x000000180000780c */ /* 0x000fda0003f05270 */
[----:B------:R-:W-:Y:S05]  /*3e00*/  @P0 BRA `(.L_x_8430) ;  /* 0x0000000400e00947 */ /* 0x000fea0003800000 */
[C---:B------:R-:W-:Y:S01]  /*3e10*/  LOP3.LUT R4, R2.reuse, 0x7fffffff, RZ, 0xc0, !PT ;  /* 0x7fffffff02047812 */ /* 0x040fe200078ec0ff */
[----:B------:R-:W-:Y:S01]  /*3e20*/  BSSY B0, `(.L_x_8443) ;  /* 0x000000d000007945 */ /* 0x000fe20003800000 */
[----:B------:R-:W-:Y:S02]  /*3e30*/  LOP3.LUT R0, R2, 0x80000000, RZ, 0xc0, !PT ;  /* 0x8000000002007812 */ /* 0x000fe400078ec0ff */
[----:B------:R-:W-:Y:S02]  /*3e40*/  ISETP.GT.U32.AND P0, PT, R4, 0x43efffff, PT ;  /* 0x43efffff0400780c */ /* 0x000fe40003f04070 */
[----:B------:R-:W-:Y:S01]  /*3e50*/  SHF.R.U32.HI R5, RZ, 0x18, R0 ;  /* 0x00000018ff057819 */ /* 0x000fe20000011600 */
[----:B------:R-:W-:-:S10]  /*3e60*/  IMAD.MOV.U32 R0, RZ, RZ, 0x7f ;  /* 0x0000007fff007424 */ /* 0x000fd400078e00ff */
[----:B------:R-:W-:Y:S05]  /*3e70*/  @P0 BRA `(.L_x_8444) ;  /* 0x00000000001c0947 */ /* 0x000fea0003800000 */
[----:B------:R-:W-:-:S13]  /*3e80*/  ISETP.GE.U32.AND P0, PT, R4, 0x3c800000, PT ;  /* 0x3c8000000400780c */ /* 0x000fda0003f06070 */
[----:B------:R-:W-:-:S04]  /*3e90*/  @P0 SHF.R.U32.HI R0, RZ, 0x14, R2 ;  /* 0x00000014ff000819 */ /* 0x000fc80000011602 */
[----:B------:R-:W-:-:S04]  /*3ea0*/  @P0 LOP3.LUT R3, R0, 0x1, RZ, 0xc0, !PT ;  /* 0x0000000100030812 */ /* 0x000fc800078ec0ff */
[----:B------:R-:W-:Y:S01]  /*3eb0*/  @P0 IADD3 R3, R2, 0x407ffff, R3 ;  /* 0x0407ffff02030810 */ /* 0x000fe20007ffe003 */
[----:B------:R-:W-:-:S03]  /*3ec0*/  @!P0 FADD.FTZ R2, R4, 16384 ;  /* 0x4680000004028421 */ /* 0x000fc60000010000 */
[----:B------:R-:W-:Y:S01]  /*3ed0*/  @P0 SHF.R.U32.HI R0, RZ, 0x14, R3 ;  /* 0x00000014ff000819 */ /* 0x000fe20000011603 */
[----:B------:R-:W-:-:S07]  /*3ee0*/  @!P0 VIADD R0, R2, 0xb9800000 ;  /* 0xb980000002008836 */ /* 0x000fce0000000000 */
.L_x_8444:
[----:B------:R-:W-:Y:S05]  /*3ef0*/  BSYNC B0 ;  /* 0x0000000000007941 */ /* 0x000fea0003800000 */
.L_x_8443:
[----:B------:R-:W-:-:S05]  /*3f00*/  LOP3.LUT R5, R0, R5, RZ, 0xfc, !PT ;  /* 0x0000000500057212 */ /* 0x000fca00078efcff */
[----:B------:R1:W-:Y:S01]  /*3f10*/  STG.E.U8 desc[UR36][R16.64], R5 ;  /* 0x0000000510007986 */ /* 0x0003e2000c101124 */
[----:B------:R-:W-:Y:S05]  /*3f20*/  BRA `(.L_x_8431) ;  /* 0x0000000400f07947 */ /* 0x000fea0003800000 */
.L_x_8442:
[----:B------:R-:W-:Y:S01]  /*3f30*/  LOP3.LUT R4, R2, 0x7fffffff, RZ, 0xc0, !PT ;  /* 0x7fffffff02047812 */ /* 0x000fe200078ec0ff */
[----:B------:R-:W-:Y:S03]  /*3f40*/  BSSY B0, `(.L_x_8445) ;  /* 0x000000e000007945 */ /* 0x000fe60003800000 */
[----:B------:R-:W-:-:S13]  /*3f50*/  ISETP.GT.U32.AND P0, PT, R4, 0x477fffff, PT ;  /* 0x477fffff0400780c */ /* 0x000fda0003f04070 */
[----:B------:R-:W-:Y:S05]  /*3f60*/  @P0 BRA `(.L_x_8446) ;  /* 0x0000000000200947 */ /* 0x000fea0003800000 */
[----:B------:R-:W-:-:S13]  /*3f70*/  ISETP.GE.U32.AND P0, PT, R4, 0x38800000, PT ;  /* 0x388000000400780c */ /* 0x000fda0003f06070 */
[----:B------:R-:W-:-:S04]  /*3f80*/  @P0 SHF.R.U32.HI R0, RZ, 0x15, R2 ;  /* 0x00000015ff000819 */ /* 0x000fc80000011602 */
[----:B------:R-:W-:-:S04]  /*3f90*/  @P0 LOP3.LUT R3, R0, 0x1, RZ, 0xc0, !PT ;  /* 0x0000000100030812 */ /* 0x000fc800078ec0ff */
[----:B------:R-:W-:Y:S01]  /*3fa0*/  @P0 IADD3 R0, R2, 0x80fffff, R3 ;  /* 0x080fffff02000810 */ /* 0x000fe20007ffe003 */
[----:B------:R-:W-:-:S03]  /*3fb0*/  @!P0 FADD.FTZ R3, R4, 128 ;  /* 0x4300000004038421 */ /* 0x000fc60000010000 */
[----:B------:R-:W-:Y:S01]  /*3fc0*/  @P0 SHF.R.U32.HI R0, RZ, 0x15, R0 ;  /* 0x00000015ff000819 */ /* 0x000fe20000011600 */
[----:B------:R-:W-:Y:S01]  /*3fd0*/  @!P0 VIADD R0, R3, 0xbd000000 ;  /* 0xbd00000003008836 */ /* 0x000fe20000000000 */
[----:B------:R-:W-:Y:S06]  /*3fe0*/  BRA `(.L_x_8447) ;  /* 0x00000000000c7947 */ /* 0x000fec0003800000 */
.L_x_8446:
[----:B------:R-:W-:Y:S01]  /*3ff0*/  IMAD.MOV.U32 R0, RZ, RZ, 0x7f ;  /* 0x0000007fff007424 */ /* 0x000fe200078e00ff */
[----:B------:R-:W-:-:S04]  /*4000*/  ISETP.GT.U32.AND P0, PT, R4, 0x7f800000, PT ;  /* 0x7f8000000400780c */ /* 0x000fc80003f04070 */
[----:B------:R-:W-:-:S09]  /*4010*/  SEL R0, R0, 0x7c, P0 ;  /* 0x0000007c00007807 */ /* 0x000fd20000000000 */
.L_x_8447:
[----:B------:R-:W-:Y:S05]  /*4020*/  BSYNC B0 ;  /* 0x0000000000007941 */ /* 0x000fea0003800000 */
.L_x_8445:
[----:B------:R-:W-:-:S04]  /*4030*/  LOP3.LUT R2, R2, 0x80000000, RZ, 0xc0, !PT ;  /* 0x8000000002027812 */ /* 0x000fc800078ec0ff */
[----:B------:R-:W-:-:S04]  /*4040*/  SHF.R.U32.HI R3, RZ, 0x18, R2 ;  /* 0x00000018ff037819 */ /* 0x000fc80000011602 */
[----:B------:R-:W-:-:S05]  /*4050*/  LOP3.LUT R3, R0, R3, RZ, 0xfc, !PT ;  /* 0x0000000300037212 */ /* 0x000fca00078efcff */
[----:B------:R1:W-:Y:S01]  /*4060*/  STG.E.U8 desc[UR36][R16.64], R3 ;  /* 0x0000000310007986 */ /* 0x0003e2000c101124 */
[----:B------:R-:W-:Y:S05]  /*4070*/  BRA `(.L_x_8431) ;  /* 0x00000004009c7947 */ /* 0x000fea0003800000 */
.L_x_8441:
[----:B------:R-:W-:-:S05]  /*4080*/  F2FP.BF16.F32.PACK_AB R2, RZ, R2 ;  /* 0x00000002ff02723e */ /* 0x000fca00000010ff */
[----:B------:R1:W-:Y:S01]  /*4090*/  STG.E.U16 desc[UR36][R16.64], R2 ;  /* 0x0000000210007986 */ /* 0x0003e2000c101524 */
[----:B------:R-:W-:Y:S05]  /*40a0*/  BRA `(.L_x_8431) ;  /* 0x0000000400907947 */ /* 0x000fea0003800000 */
.L_x_8438:
        /* <DEDUP_REMOVED lines=8> */
[----:B------:R-:W1:Y:S02]  /*4130*/  F2I.FTZ.U32.TRUNC.NTZ R3, R2 ;  /* 0x0000000200037305 */ /* 0x000e64000021f000 */
[----:B-1----:R1:W-:Y:S01]  /*4140*/  STG.E.U16 desc[UR36][R16.64], R3 ;  /* 0x0000000310007986 */ /* 0x0023e2000c101524 */
[----:B------:R-:W-:Y:S05]  /*4150*/  BRA `(.L_x_8431) ;  /* 0x0000000400647947 */ /* 0x000fea0003800000 */
.L_x_8450:
[----:B------:R-:W-:Y:S01]  /*4160*/  LOP3.LUT R3, R2, 0x7fffffff, RZ, 0xc0, !PT ;  /* 0x7fffffff02037812 */ /* 0x000fe200078ec0ff */
[----:B------:R-:W-:Y:S01]  /*4170*/  BSSY B0, `(.L_x_8451) ;  /* 0x0000013000007945 */ /* 0x000fe20003800000 */
[----:B0-----:R-:W-:Y:S02]  /*4180*/  IMAD.MOV.U32 R8, RZ, RZ, 0x80 ;  /* 0x00000080ff087424 */ /* 0x001fe400078e00ff */
        /* <DEDUP_REMOVED lines=13> */
.L_x_8453:
[----:B------:R-:W-:-:S04]  /*4260*/  LOP3.LUT R2, R2, 0x80000000, RZ, 0xc0, !PT ;  /* 0x8000000002027812 */ /* 0x000fc800078ec0ff */
[----:B------:R-:W-:-:S04]  /*4270*/  SHF.R.U32.HI R3, RZ, 0x18, R2 ;  /* 0x00000018ff037819 */ /* 0x000fc80000011602 */
[----:B------:R-:W-:-:S04]  /*4280*/  LOP3.LUT R0, R0, R3, RZ, 0xfc, !PT ;  /* 0x0000000300007212 */ /* 0x000fc800078efcff */
[----:B------:R-:W-:-:S07]  /*4290*/  PRMT R8, R0, 0x7610, R8 ;  /* 0x0000761000087816 */ /* 0x000fce0000000008 */
.L_x_8452:
[----:B------:R-:W-:Y:S05]  /*42a0*/  BSYNC B0 ;  /* 0x0000000000007941 */ /* 0x000fea0003800000 */
.L_x_8451:
[----:B------:R0:W-:Y:S01]  /*42b0*/  STG.E.U8 desc[UR36][R16.64], R8 ;  /* 0x0000000810007986 */ /* 0x0001e2000c101124 */
[----:B------:R-:W-:Y:S05]  /*42c0*/  BRA `(.L_x_8431) ;  /* 0x0000000400087947 */ /* 0x000fea0003800000 */
.L_x_8449:
        /* <DEDUP_REMOVED lines=16> */
.L_x_8456:
[----:B------:R-:W-:-:S04]  /*43d0*/  LOP3.LUT R2, R2, 0x80000000, RZ, 0xc0, !PT ;  /* 0x8000000002027812 */ /* 0x000fc800078ec0ff */
[----:B------:R-:W-:-:S04]  /*43e0*/  SHF.R.U32.HI R3, RZ, 0x18, R2 ;  /* 0x00000018ff037819 */ /* 0x000fc80000011602 */
[----:B------:R-:W-:-:S04]  /*43f0*/  LOP3.LUT R0, R0, R3, RZ, 0xfc, !PT ;  /* 0x0000000300007212 */ /* 0x000fc800078efcff */
[----:B------:R-:W-:-:S07]  /*4400*/  PRMT R8, R0, 0x7610, R8 ;  /* 0x0000761000087816 */ /* 0x000fce0000000008 */
.L_x_8455:
[----:B------:R-:W-:Y:S05]  /*4410*/  BSYNC B0 ;  /* 0x0000000000007941 */ /* 0x000fea0003800000 */
.L_x_8454:
[----:B------:R0:W-:Y:S01]  /*4420*/  STG.E.U8 desc[UR36][R16.64], R8 ;  /* 0x0000000810007986 */ /* 0x0001e2000c101124 */
[----:B------:R-:W-:Y:S05]  /*4430*/  BRA `(.L_x_8431) ;  /* 0x0000000000ac7947 */ /* 0x000fea0003800000 */
.L_x_8448:
[----:B------:R-:W-:-:S13]  /*4440*/  ISETP.NE.AND P0, PT, R0, 0x1c, PT ;  /* 0x0000001c0000780c */ /* 0x000fda0003f05270 */
[----:B------:R-:W-:Y:S05]  /*4450*/  @!P0 BRA `(.L_x_8457) ;  /* 0x00000000009c8947 */ /* 0x000fea0003800000 */
[----:B------:R-:W-:-:S13]  /*4460*/  ISETP.NE.AND P0, PT, R0, 0x1d, PT ;  /* 0x0000001d0000780c */ /* 0x000fda0003f05270 */
[----:B------:R-:W-:Y:S05]  /*4470*/  @!P0 BRA `(.L_x_8458) ;  /* 0x0000000000888947 */ /* 0x000fea0003800000 */
[----:B------:R-:W-:-:S13]  /*4480*/  ISETP.NE.AND P0, PT, R0, 0x2c, PT ;  /* 0x0000002c0000780c */ /* 0x000fda0003f05270 */
[----:B------:R-:W-:Y:S05]  /*4490*/  @P0 BRA `(.L_x_8430) ;  /* 0x00000000003c0947 */ /* 0x000fea0003800000 */
        /* <DEDUP_REMOVED lines=15> */
.L_x_8430:
        /* <DEDUP_REMOVED lines=11> */
[----:B0-----:R-:W-:Y:S02]  /*4640*/  IMAD.MOV.U32 R8, RZ, RZ, 0x65 ;  /* 0x00000065ff087424 */ /* 0x001fe400078e00ff */
[----:B------:R-:W-:Y:S02]  /*4650*/  IMAD.MOV.U32 R12, RZ, RZ, 0x1 ;  /* 0x00000001ff0c7424 */ /* 0x000fe400078e00ff */
[----:B-1----:R-:W-:-:S07]  /*4660*/  IMAD.MOV.U32 R13, RZ, RZ, RZ ;  /* 0x000000ffff0d7224 */ /* 0x002fce00078e00ff */
[----:B------:R-:W-:-:S07]  /*4670*/  LEPC R20, `(.L_x_8459) ;  /* 0x000000001014794e */ /* 0x000fce0000000000 */
[----:B--2-4-:R-:W-:Y:S05]  /*4680*/  CALL.ABS.NOINC R2 ;  /* 0x0000000002007343 */ /* 0x014fea0003c00000 */
.L_x_8459:
[----:B------:R-:W-:Y:S05]  /*4690*/  BRA `(.L_x_8431) ;  /* 0x0000000000147947 */ /* 0x000fea0003800000 */
.L_x_8458:
[----:B------:R-:W1:Y:S02]  /*46a0*/  F2I.U64.TRUNC R2, R2 ;  /* 0x0000000200027311 */ /* 0x000e64000020d800 */
[----:B-1----:R1:W-:Y:S01]  /*46b0*/  STG.E.64 desc[UR36][R16.64], R2 ;  /* 0x0000000210007986 */ /* 0x0023e2000c101b24 */
[----:B------:R-:W-:Y:S05]  /*46c0*/  BRA `(.L_x_8431) ;  /* 0x0000000000087947 */ /* 0x000fea0003800000 */
.L_x_8457:
[----:B------:R-:W1:Y:S02]  /*46d0*/  F2I.FTZ.U32.TRUNC.NTZ R3, R2 ;  /* 0x0000000200037305 */ /* 0x000e64000021f000 */
[----:B-1----:R1:W-:Y:S02]  /*46e0*/  STG.E desc[UR36][R16.64], R3 ;  /* 0x0000000310007986 */ /* 0x0023e4000c101924 */
.L_x_8431:
[----:B------:R-:W-:-:S07]  /*46f0*/  VIADD R19, R19, 0x80 ;  /* 0x0000008013137836 */ /* 0x000fce0000000000 */
.L_x_8357:
[----:B------:R-:W-:Y:S05]  /*4700*/  BSYNC B7 ;  /* 0x0000000000077941 */ /* 0x000fea0003800000 */
.L_x_8356:
[----:B------:R-:W-:Y:S01]  /*4710*/  ULDC UR4, c[0x0][0x210] ;  /* 0x0000840000047ab9 */ /* 0x000fe20000000800 */
[----:B------:R-:W-:Y:S01]  /*4720*/  BSSY B7, `(.L_x_8460) ;  /* 0x000046a000077945 */ /* 0x000fe20003800000 */
[----:B------:R-:W-:-:S13]  /*4730*/  ISETP.GE.AND P0, PT, R19, UR4, PT ;  /* 0x0000000413007c0c */ /* 0x000fda000bf06270 */
[----:B------:R-:W-:Y:S05]  /*4740*/  @P0 BRA `(.L_x_8461) ;  /* 0x00000044009c0947 */ /* 0x000fea0003800000 */
[----:B-1----:R-:W1:Y:S01]  /*4750*/  LDC R6, c[0x0][0x218] ;  /* 0x00008600ff067b82 */ /* 0x002e620000000800 */
[----:B------:R-:W-:Y:S02]  /*4760*/  IMAD.MOV.U32 R18, RZ, RZ, RZ ;  /* 0x000000ffff127224 */ /* 0x000fe400078e00ff */
[----:B------:R-:W-:Y:S02]  /*4770*/  IMAD.MOV.U32 R0, RZ, RZ, RZ ;  /* 0x000000ffff007224 */ /* 0x000fe400078e00ff */
[----:B0-23--:R-:W-:Y:S01]  /*4780*/  IMAD.MOV.U32 R16, RZ, RZ, RZ ;  /* 0x000000ffff107224 */ /* 0x00dfe200078e00ff */
        /* <DEDUP_REMOVED lines=350> */
.L_x_8462:
        /* <DEDUP_REMOVED lines=22> */
.L_x_8467:
[----:B------:R-:W2:Y:S02]  /*5ed0*/  LDG.E.U8 R2, desc[UR36][R2.64] ;  /* 0x0000002402027981 */ /* 0x000ea4000c1e1100 */
[----:B--2---:R-:W-:Y:S01]  /*5ee0*/  I2FP.F32.U32 R22, R2 ;  /* 0x0000000200167245 */ /* 0x004fe20000201000 */
[----:B------:R-:W-:Y:S06]  /*5ef0*/  BRA `(.L_x_8469) ;  /* 0x0000000c002c7947 */ /* 0x000fec0003800000 */
.L_x_8466:
[----:B------:R-:W-:-:S13]  /*5f00*/  ISETP.NE.AND P0, PT, R4, 0x2, PT ;  /* 0x000000020400780c */ /* 0x000fda0003f05270 */
[----:B------:R-:W-:Y:S05]  /*5f10*/  @!P0 BRA `(.L_x_8470) ;  /* 0x0000000000288947 */ /* 0x000fea0003800000 */
[----:B------:R-:W-:-:S13]  /*5f20*/  ISETP.NE.AND P0, PT, R4, 0x3, PT ;  /* 0x000000030400780c */ /* 0x000fda0003f05270 */
[----:B------:R-:W-:Y:S05]  /*5f30*/  @!P0 BRA `(.L_x_8471) ;  /* 0x0000000000148947 */ /* 0x000fea0003800000 */
[----:B------:R-:W-:-:S13]  /*5f40*/  ISETP.NE.AND P0, PT, R4, 0x4, PT ;  /* 0x000000040400780c */ /* 0x000fda0003f05270 */
[----:B------:R-:W-:Y:S05]  /*5f50*/  @P0 BRA `(.L_x_8468) ;  /* 0x0000000800b80947 */ /* 0x000fea0003800000 */
[----:B----4-:R-:W2:Y:S02]  /*5f60*/  LDG.E.64 R22, desc[UR36][R2.64] ;  /* 0x0000002402167981 */ /* 0x010ea4000c1e1b00 */
[----:B--2---:R2:W3:Y:S01]  /*5f70*/  I2F.S64 R22, R22 ;  /* 0x0000001600167312 */ /* 0x0044e20000301400 */
[----:B------:R-:W-:Y:S05]  /*5f80*/  BRA `(.L_x_8469) ;  /* 0x0000000c00087947 */ /* 0x000fea0003800000 */
.L_x_8471:
[----:B------:R-:W2:Y:S02]  /*5f90*/  LDG.E R2, desc[UR36][R2.64] ;  /* 0x0000002402027981 */ /* 0x000ea4000c1e1900 */
[----:B--2---:R-:W-:Y:S01]  /*5fa0*/  I2FP.F32.S32 R22, R2 ;  /* 0x0000000200167245 */ /* 0x004fe20000201400 */
[----:B------:R-:W-:Y:S06]  /*5fb0*/  BRA `(.L_x_8469) ;  /* 0x0000000800fc7947 */ /* 0x000fec0003800000 */
.L_x_8470:
[----:B------:R-:W2:Y:S02]  /*5fc0*/  LDG.E.U16 R2, desc[UR36][R2.64] ;  /* 0x0000002402027981 */ /* 0x000ea4000c1e1500 */
[----:B--2---:R0:W1:Y:S01]  /*5fd0*/  I2F.S16 R22, R2 ;  /* 0x0000000200167306 */ /* 0x0040620000101400 */
[----:B------:R-:W-:Y:S05]  /*5fe0*/  BRA `(.L_x_8469) ;  /* 0x0000000800f07947 */ /* 0x000fea0003800000 */
.L_x_8465:
        /* <DEDUP_REMOVED lines=8> */
.L_x_8473:
[----:B------:R-:W2:Y:S02]  /*6070*/  LDG.E.U16 R2, desc[UR36][R2.64] ;  /* 0x0000002402027981 */ /* 0x000ea4000c1e1500 */
[----:B--2---:R-:W-:Y:S01]  /*6080*/  HADD2.F32 R22, -RZ, R2.H0_H0 ;  /* 0x20000002ff167230 */ /* 0x004fe20000004100 */
[----:B------:R-:W-:Y:S06]  /*6090*/  BRA `(.L_x_8469) ;  /* 0x0000000800c47947 */ /* 0x000fec0003800000 */
.L_x_8472:
        /* <DEDUP_REMOVED lines=8> */
.L_x_8475:
[----:B------:R-:W2:Y:S02]  /*6120*/  LDG.E.U16 R2, desc[UR36][R2.64] ;  /* 0x0000002402027981 */ /* 0x000ea4000c1e1500 */
[----:B--2---:R-:W-:Y:S01]  /*6130*/  HADD2.F32 R22, -RZ, R2.H0_H0 ;  /* 0x20000002ff167230 */ /* 0x004fe20000004100 */
[----:B------:R-:W-:Y:S06]  /*6140*/  BRA `(.L_x_8469) ;  /* 0x0000000800987947 */ /* 0x000fec0003800000 */
.L_x_8474:
[----:B------:R-:W2:Y:S01]  /*6150*/  LDG.E.64 R2, desc[UR36][R2.64] ;  /* 0x0000002402027981 */ /* 0x000ea2000c1e1b00 */
[----:B------:R-:W-:Y:S01]  /*6160*/  UMOV UR4, 0xf0000000 ;  /* 0xf000000000047882 */ /* 0x000fe20000000000 */
[----:B------:R-:W-:Y:S01]  /*6170*/  UMOV UR5, 0x380fffff ;  /* 0x380fffff00057882 */ /* 0x000fe20000000000 */
[----:B--2---:R-:W0:Y:S01]  /*6180*/  F2F.F32.F64 R22, R2 ;  /* 0x0000000200167310 */ /* 0x004e220000301000 */
[----:B------:R-:W-:-:S14]  /*6190*/  DSETP.GEU.AND P0, PT, |R2|, UR4, PT ;  /* 0x0000000402007e2a */ /* 0x000fdc000bf0e200 */
[----:B0-----:R-:W-:Y:S01]  /*61a0*/  @!P0 FMUL R22, R22, 1.175494350822287508e-38 ;  /* 0x0080000016168820 */ /* 0x001fe20000400000 */
[----:B------:R-:W-:Y:S06]  /*61b0*/  BRA `(.L_x_8469) ;  /* 0x00000008007c7947 */ /* 0x000fec0003800000 */
.L_x_8464:
        /* <DEDUP_REMOVED lines=12> */
.L_x_8478:
[----:B------:R-:W2:Y:S01]  /*6280*/  LDG.E.64 R2, desc[UR36][R2.64] ;  /* 0x0000002402027981 */ /* 0x000ea2000c1e1b00 */
[----:B------:R-:W-:Y:S01]  /*6290*/  UMOV UR4, 0xf0000000 ;  /* 0xf000000000047882 */ /* 0x000fe20000000000 */
[----:B------:R-:W-:Y:S01]  /*62a0*/  UMOV UR5, 0x380fffff ;  /* 0x380fffff00057882 */ /* 0x000fe20000000000 */
[----:B--2---:R-:W0:Y:S01]  /*62b0*/  F2F.F32.F64 R22, R2 ;  /* 0x0000000200167310 */ /* 0x004e220000301000 */
[----:B------:R-:W-:-:S14]  /*62c0*/  DSETP.GEU.AND P0, PT, |R2|, UR4, PT ;  /* 0x0000000402007e2a */ /* 0x000fdc000bf0e200 */
[----:B0-----:R-:W-:Y:S01]  /*62d0*/  @!P0 FMUL R22, R22, 1.175494350822287508e-38 ;  /* 0x0080000016168820 */ /* 0x001fe20000400000 */
[----:B------:R-:W-:Y:S06]  /*62e0*/  BRA `(.L_x_8469) ;  /* 0x0000000800307947 */ /* 0x000fec0003800000 */
.L_x_8477:
        /* <DEDUP_REMOVED lines=26> */
.L_x_8480:
        /* <DEDUP_REMOVED lines=13> */
.L_x_8479:
[----:B------:R-:W2:Y:S02]  /*6560*/  LDG.E.U16 R2, desc[UR36][R2.64] ;  /* 0x0000002402027981 */ /* 0x000ea4000c1e1500 */
[----:B--2---:R-:W-:Y:S01]  /*6570*/  IMAD.U32 R22, R2, 0x10000, RZ ;  /* 0x0001000002167824 */ /* 0x004fe200078e00ff */
[----:B------:R-:W-:Y:S06]  /*6580*/  BRA `(.L_x_8469) ;  /* 0x0000000400887947 */ /* 0x000fec0003800000 */
.L_x_8476:
        /* <DEDUP_REMOVED lines=11> */
.L_x_8483:
        /* <DEDUP_REMOVED lines=20> */
.L_x_8485:
[----:B------:R-:W-:Y:S05]  /*6780*/  BSYNC B0 ;  /* 0x0000000000007941 */ /* 0x000fea0003800000 */
.L_x_8484:
[----:B------:R-:W-:Y:S01]  /*6790*/  IMAD.SHL.U32 R2, R2, 0x100000, RZ ;  /* 0x0010000002027824 */ /* 0x000fe200078e00ff */
[----:B------:R-:W-:-:S04]  /*67a0*/  LEA R3, R0, 0x3b800000, 0x17 ;  /* 0x3b80000000037811 */ /* 0x000fc800078eb8ff */
[----:B------:R-:W-:Y:S01]  /*67b0*/  LOP3.LUT R22, R3, R2, R22, 0xfe, !PT ;  /* 0x0000000203167212 */ /* 0x000fe200078efe16 */
[----:B------:R-:W-:Y:S06]  /*67c0*/  BRA `(.L_x_8469) ;  /* 0x0000000000f87947 */ /* 0x000fec0003800000 */
.L_x_8482:
        /* <DEDUP_REMOVED lines=20> */
.L_x_8487:
[----:B------:R-:W-:Y:S05]  /*6910*/  BSYNC B0 ;  /* 0x0000000000007941 */ /* 0x000fea0003800000 */
.L_x_8486:
[----:B------:R-:W-:Y:S01]  /*6920*/  IMAD.SHL.U32 R2, R2, 0x200000, RZ ;  /* 0x0020000002027824 */ /* 0x000fe200078e00ff */
[----:B------:R-:W-:-:S04]  /*6930*/  LEA R3, R0, 0x37800000, 0x17 ;  /* 0x3780000000037811 */ /* 0x000fc800078eb8ff */
[----:B------:R-:W-:Y:S01]  /*6940*/  LOP3.LUT R22, R3, R2, R22, 0xfe, !PT ;  /* 0x0000000203167212 */ /* 0x000fe200078efe16 */
[----:B------:R-:W-:Y:S06]  /*6950*/  BRA `(.L_x_8469) ;  /* 0x0000000000947947 */ /* 0x000fec0003800000 */
.L_x_8481:
        /* <DEDUP_REMOVED lines=14> */
.L_x_8468:
        /* <DEDUP_REMOVED lines=15> */
[----:B0---4-:R-:W-:Y:S05]  /*6b30*/  CALL.ABS.NOINC R2 ;  /* 0x0000000002007343 */ /* 0x011fea0003c00000 */
.L_x_8490:
[----:B------:R-:W-:Y:S01]  /*6b40*/  IMAD.MOV.U32 R22, RZ, RZ, RZ ;  /* 0x000000ffff167224 */ /* 0x000fe200078e00ff */
[----:B------:R-:W-:Y:S06]  /*6b50*/  BRA `(.L_x_8469) ;  /* 0x0000000000147947 */ /* 0x000fec0003800000 */
.L_x_8489:
[----:B----4-:R-:W2:Y:S02]  /*6b60*/  LDG.E.64 R22, desc[UR36][R2.64] ;  /* 0x0000002402167981 */ /* 0x010ea4000c1e1b00 */
[----:B--2---:R0:W1:Y:S01]  /*6b70*/  I2F.U64 R22, R22 ;  /* 0x0000001600167312 */ /* 0x0040620000301000 */
[----:B------:R-:W-:Y:S05]  /*6b80*/  BRA `(.L_x_8469) ;  /* 0x0000000000087947 */ /* 0x000fea0003800000 */
.L_x_8488:
[----:B------:R-:W2:Y:S02]  /*6b90*/  LDG.E R2, desc[UR36][R2.64] ;  /* 0x0000002402027981 */ /* 0x000ea4000c1e1900 */
[----:B--2---:R-:W-:-:S07]  /*6ba0*/  I2FP.F32.U32 R22, R2 ;  /* 0x0000000200167245 */ /* 0x004fce0000201000 */
.L_x_8469:
[----:B------:R-:W-:Y:S05]  /*6bb0*/  BSYNC B6 ;  /* 0x0000000000067941 */ /* 0x000fea0003800000 */
.L_x_8463:
[----:B0-----:R-:W0:Y:S01]  /*6bc0*/  LDC.U8 R2, c[0x0][0x493] ;  /* 0x000124c0ff027b82 */ /* 0x001e220000000000 */
        /* <DEDUP_REMOVED lines=18> */
.L_x_8495:
[----:B------:R-:W2:Y:S02]  /*6cf0*/  LDG.E.U8 R3, desc[UR36][R4.64] ;  /* 0x0000002404037981 */ /* 0x000ea4000c1e1100 */
[----:B--2---:R-:W-:Y:S01]  /*6d00*/  I2FP.F32.U32 R3, R3 ;  /* 0x0000000300037245 */ /* 0x004fe20000201000 */
[----:B------:R-:W-:Y:S06]  /*6d10*/  BRA `(.L_x_8497) ;  /* 0x0000000c002c7947 */ /* 0x000fec0003800000 */
.L_x_8494:
        /* <DEDUP_REMOVED lines=9> */
.L_x_8499:
[----:B------:R-:W2:Y:S02]  /*6db0*/  LDG.E R3, desc[UR36][R4.64] ;  /* 0x0000002404037981 */ /* 0x000ea4000c1e1900 */
[----:B--2---:R-:W-:Y:S01]  /*6dc0*/  I2FP.F32.S32 R3, R3 ;  /* 0x0000000300037245 */ /* 0x004fe20000201400 */
[----:B------:R-:W-:Y:S06]  /*6dd0*/  BRA `(.L_x_8497) ;  /* 0x0000000800fc7947 */ /* 0x000fec0003800000 */
.L_x_8498:
[----:B------:R-:W2:Y:S02]  /*6de0*/  LDG.E.U16 R3, desc[UR36][R4.64] ;  /* 0x0000002404037981 */ /* 0x000ea4000c1e1500 */
[----:B--2---:R-:W0:Y:S01]  /*6df0*/  I2F.S16 R3, R3 ;  /* 0x0000000300037306 */ /* 0x004e220000101400 */
[----:B------:R-:W-:Y:S05]  /*6e00*/  BRA `(.L_x_8497) ;  /* 0x0000000800f07947 */ /* 0x000fea0003800000 */
.L_x_8493:
        /* <DEDUP_REMOVED lines=8> */
.L_x_8501:
[----:B------:R-:W2:Y:S02]  /*6e90*/  LDG.E.U16 R3, desc[UR36][R4.64] ;  /* 0x0000002404037981 */ /* 0x000ea4000c1e1500 */
[----:B--2---:R-:W-:Y:S01]  /*6ea0*/  HADD2.F32 R3, -RZ, R3.H0_H0 ;  /* 0x20000003ff037230 */ /* 0x004fe20000004100 */
[----:B------:R-:W-:Y:S06]  /*6eb0*/  BRA `(.L_x_8497) ;  /* 0x0000000800c47947 */ /* 0x000fec0003800000 */
.L_x_8500:
        /* <DEDUP_REMOVED lines=8> */
.L_x_8503:
[----:B------:R-:W2:Y:S02]  /*6f40*/  LDG.E.U16 R3, desc[UR36][R4.64] ;  /* 0x0000002404037981 */ /* 0x000ea4000c1e1500 */
[----:B--2---:R-:W-:Y:S01]  /*6f50*/  HADD2.F32 R3, -RZ, R3.H0_H0 ;  /* 0x20000003ff037230 */ /* 0x004fe20000004100 */
[----:B------:R-:W-:Y:S06]  /*6f60*/  BRA `(.L_x_8497) ;  /* 0x0000000800987947 */ /* 0x000fec0003800000 */
.L_x_8502:
[----:B------:R-:W2:Y:S01]  /*6f70*/  LDG.E.64 R4, desc[UR36][R4.64] ;  /* 0x0000002404047981 */ /* 0x000ea2000c1e1b00 */
[----:B------:R-:W-:Y:S01]  /*6f80*/  UMOV UR4, 0xf0000000 ;  /* 0xf000000000047882 */ /* 0x000fe20000000000 */
[----:B------:R-:W-:Y:S01]  /*6f90*/  UMOV UR5, 0x380fffff ;  /* 0x380fffff00057882 */ /* 0x000fe20000000000 */
[----:B--2---:R-:W0:Y:S01]  /*6fa0*/  F2F.F32.F64 R3, R4 ;  /* 0x0000000400037310 */ /* 0x004e220000301000 */
[----:B------:R-:W-:-:S14]  /*6fb0*/  DSETP.GEU.AND P0, PT, |R4|, UR4, PT ;  /* 0x0000000404007e2a */ /* 0x000fdc000bf0e200 */
[----:B0-----:R-:W-:Y:S01]  /*6fc0*/  @!P0 FMUL R3, R3, 1.175494350822287508e-38 ;  /* 0x0080000003038820 */ /* 0x001fe20000400000 */
[----:B------:R-:W-:Y:S06]  /*6fd0*/  BRA `(.L_x_8497) ;  /* 0x00000008007c7947 */ /* 0x000fec0003800000 */
.L_x_8492:
        /* <DEDUP_REMOVED lines=12> */
.L_x_8506:
[----:B------:R-:W2:Y:S01]  /*70a0*/  LDG.E.64 R4, desc[UR36][R4.64] ;  /* 0x0000002404047981 */ /* 0x000ea2000c1e1b00 */
[----:B------:R-:W-:Y:S01]  /*70b0*/  UMOV UR4, 0xf0000000 ;  /* 0xf000000000047882 */ /* 0x000fe20000000000 */
[----:B------:R-:W-:Y:S01]  /*70c0*/  UMOV UR5, 0x380fffff ;  /* 0x380fffff00057882 */ /* 0x000fe20000000000 */
[----:B--2---:R-:W0:Y:S01]  /*70d0*/  F2F.F32.F64 R3, R4 ;  /* 0x0000000400037310 */ /* 0x004e220000301000 */
[----:B------:R-:W-:-:S14]  /*70e0*/  DSETP.GEU.AND P0, PT, |R4|, UR4, PT ;  /* 0x0000000404007e2a */ /* 0x000fdc000bf0e200 */
[----:B0-----:R-:W-:Y:S01]  /*70f0*/  @!P0 FMUL R3, R3, 1.175494350822287508e-38 ;  /* 0x0080000003038820 */ /* 0x001fe20000400000 */
[----:B------:R-:W-:Y:S06]  /*7100*/  BRA `(.L_x_8497) ;  /* 0x0000000800307947 */ /* 0x000fec0003800000 */
.L_x_8505:
        /* <DEDUP_REMOVED lines=26> */
.L_x_8508:
        /* <DEDUP_REMOVED lines=13> */
.L_x_8507:
[----:B------:R-:W2:Y:S02]  /*7380*/  LDG.E.U16 R3, desc[UR36][R4.64] ;  /* 0x0000002404037981 */ /* 0x000ea4000c1e1500 */
[----:B--2---:R-:W-:Y:S01]  /*7390*/  IMAD.U32 R3, R3, 0x10000, RZ ;  /* 0x0001000003037824 */ /* 0x004fe200078e00ff */
[----:B------:R-:W-:Y:S06]  /*73a0*/  BRA `(.L_x_8497) ;  /* 0x0000000400887947 */ /* 0x000fec0003800000 */
.L_x_8504:
        /* <DEDUP_REMOVED lines=11> */
.L_x_8511:
        /* <DEDUP_REMOVED lines=20> */
.L_x_8513:
[----:B------:R-:W-:Y:S05]  /*75a0*/  BSYNC B0 ;  /* 0x0000000000007941 */ /* 0x000fea0003800000 */
.L_x_8512:
[----:B------:R-:W-:Y:S01]  /*75b0*/  IMAD.SHL.U32 R2, R2, 0x100000, RZ ;  /* 0x0010000002027824 */ /* 0x000fe200078e00ff */
[----:B------:R-:W-:-:S04]  /*75c0*/  LEA R3, R0, 0x3b800000, 0x17 ;  /* 0x3b80000000037811 */ /* 0x000fc800078eb8ff */
[----:B------:R-:W-:Y:S01]  /*75d0*/  LOP3.LUT R3, R3, R2, R4, 0xfe, !PT ;  /* 0x0000000203037212 */ /* 0x000fe200078efe04 */
[----:B------:R-:W-:Y:S06]  /*75e0*/  BRA `(.L_x_8497) ;  /* 0x0000000000f87947 */ /* 0x000fec0003800000 */
.L_x_8510:
        /* <DEDUP_REMOVED lines=20> */
.L_x_8515:
[----:B------:R-:W-:Y:S05]  /*7730*/  BSYNC B0 ;  /* 0x0000000000007941 */ /* 0x000fea0003800000 */
.L_x_8514:
[----:B------:R-:W-:Y:S01]  /*7740*/  IMAD.SHL.U32 R2, R2, 0x200000, RZ ;  /* 0x0020000002027824 */ /* 0x000fe200078e00ff */
[----:B------:R-:W-:-:S04]  /*7750*/  LEA R3, R0, 0x37800000, 0x17 ;  /* 0x3780000000037811 */ /* 0x000fc800078eb8ff */
[----:B------:R-:W-:Y:S01]  /*7760*/  LOP3.LUT R3, R3, R2, R4, 0xfe, !PT ;  /* 0x0000000203037212 */ /* 0x000fe200078efe04 */
[----:B------:R-:W-:Y:S06]  /*7770*/  BRA `(.L_x_8497) ;  /* 0x0000000000947947 */ /* 0x000fec0003800000 */
.L_x_8509:
        /* <DEDUP_REMOVED lines=14> */
.L_x_8496:
        /* <DEDUP_REMOVED lines=15> */
[----:B012345:R-:W-:Y:S05]  /*7950*/  CALL.ABS.NOINC R2 ;  /* 0x0000000002007343 */ /* 0x03ffea0003c00000 */
.L_x_8518:
[----:B------:R-:W-:Y:S01]  /*7960*/  IMAD.MOV.U32 R3, RZ, RZ, RZ ;  /* 0x000000ffff037224 */ /* 0x000fe200078e00ff */
[----:B------:R-:W-:Y:S06]  /*7970*/  BRA `(.L_x_8497) ;  /* 0x0000000000147947 */ /* 0x000fec0003800000 */
.L_x_8517:
[----:B------:R-:W2:Y:S02]  /*7980*/  LDG.E.64 R2, desc[UR36][R4.64] ;  /* 0x0000002404027981 */ /* 0x000ea4000c1e1b00 */
[----:B--2---:R0:W2:Y:S01]  /*7990*/  I2F.U64 R3, R2 ;  /* 0x0000000200037312 */ /* 0x0040a20000301000 */
[----:B------:R-:W-:Y:S05]  /*79a0*/  BRA `(.L_x_8497) ;  /* 0x0000000000087947 */ /* 0x000fea0003800000 */
.L_x_8516:
[----:B------:R-:W2:Y:S02]  /*79b0*/  LDG.E R3, desc[UR36][R4.64] ;  /* 0x0000002404037981 */ /* 0x000ea4000c1e1900 */
[----:B--2---:R-:W-:-:S07]  /*79c0*/  I2FP.F32.U32 R3, R3 ;  /* 0x0000000300037245 */ /* 0x004fce0000201000 */
.L_x_8497:
[----:B------:R-:W-:Y:S05]  /*79d0*/  BSYNC B6 ;  /* 0x0000000000067941 */ /* 0x000fea0003800000 */
.L_x_8491:
[----:B0-2--5:R-:W-:Y:S01]  /*79e0*/  FSETP.NEU.FTZ.AND P0, PT, R3, RZ, PT ;  /* 0x000000ff0300720b */ /* 0x025fe20003f1d000 */
[----:B------:R-:W-:-:S12]  /*79f0*/  BSSY B1, `(.L_x_8519) ;  /* 0x0000058000017945 */ /* 0x000fd80003800000 */
[----:B------:R-:W1:Y:S02]  /*7a00*/  @!P0 MUFU.RCP R5, R3 ;  /* 0x0000000300058308 */ /* 0x000e640000001000 */
[----:B-1-3--:R-:W-:Y:S01]  /*7a10*/  @!P0 FMUL.FTZ R2, R5, R22 ;  /* 0x0000001605028220 */ /* 0x00afe20000410000 */
        /* <DEDUP_REMOVED lines=28> */
.L_x_8526:
[----:B------:R-:W-:Y:S01]  /*7be0*/  FSETP.GEU.FTZ.AND P0, PT, R6, -R4, PT ;  /* 0x800000040600720b */ /* 0x000fe20003f1e000 */
[----:B------:R-:W-:-:S12]  /*7bf0*/  FADD.FTZ R0, R0, -1 ;  /* 0xbf80000000007421 */ /* 0x000fd80000010000 */
[----:B------:R-:W-:-:S07]  /*7c00*/  @!P0 FADD.FTZ R0, R0, -1 ;  /* 0xbf80000000008421 */ /* 0x000fce0000010000 */
.L_x_8525:
[----:B------:R-:W-:Y:S05]  /*7c10*/  BSYNC B2 ;  /* 0x0000000000027941 */ /* 0x000fea0003800000 */
.L_x_8524:
[----:B------:R-:W-:Y:S01]  /*7c20*/  FFMA.FTZ R5, -R4, R0, R5 ;  /* 0x0000000004057223 */ /* 0x000fe20000010105 */
[----:B------:R-:W-:Y:S06]  /*7c30*/  BRA `(.L_x_8522) ;  /* 0x00000000007c7947 */ /* 0x000fec0003800000 */
.L_x_8523:
        /* <DEDUP_REMOVED lines=15> */
.L_x_8529:
        /* <DEDUP_REMOVED lines=13> */
.L_x_8528:
[----:B------:R-:W-:Y:S05]  /*7e00*/  BSYNC B2 ;  /* 0x0000000000027941 */ /* 0x000fea0003800000 */
.L_x_8527:
[----:B------:R-:W-:-:S04]  /*7e10*/  FMUL.FTZ R5, R2, 1.1920928955078125e-07 ;  /* 0x3400000002057820 */ /* 0x000fc80000410000 */
[----:B------:R-:W-:-:S07]  /*7e20*/  FMUL.FTZ R5, R6, R5 ;  /* 0x0000000506057220 */ /* 0x000fce0000410000 */
.L_x_8522:
[----:B------:R-:W-:Y:S05]  /*7e30*/  BSYNC B0 ;  /* 0x0000000000007941 */ /* 0x000fea0003800000 */
.L_x_8521:
        /* <DEDUP_REMOVED lines=19> */
.L_x_8520:
[----:B------:R-:W-:Y:S05]  /*7f70*/  BSYNC B1 ;  /* 0x0000000000017941 */ /* 0x000fea0003800000 */
.L_x_8519:
        /* <DEDUP_REMOVED lines=15> */
.L_x_8533:
[----:B------:R-:W1:Y:S02]  /*8070*/  F2I.S64.TRUNC R2, R2 ;  /* 0x0000000200027311 */ /* 0x000e64000020d900 */
[----:B-1----:R-:W-:-:S05]  /*8080*/  IMAD.MOV.U32 R5, RZ, RZ, R2 ;  /* 0x000000ffff057224 */ /* 0x002fca00078e0002 */
[----:B------:R1:W-:Y:S01]  /*8090*/  STG.E.U8 desc[UR36][R16.64], R5 ;  /* 0x0000000510007986 */ /* 0x0003e2000c101124 */
[----:B------:R-:W-:Y:S05]  /*80a0*/  BRA `(.L_x_8535) ;  /* 0x0000000c00407947 */ /* 0x000fea0003800000 */
.L_x_8532:
        /* <DEDUP_REMOVED lines=9> */
.L_x_8537:
[----:B------:R-:W1:Y:S02]  /*8140*/  F2I.FTZ.TRUNC.NTZ R3, R2 ;  /* 0x0000000200037305 */ /* 0x000e64000021f100 */
[----:B-1----:R1:W-:Y:S01]  /*8150*/  STG.E desc[UR36][R16.64], R3 ;  /* 0x0000000310007986 */ /* 0x0023e2000c101924 */
[----:B------:R-:W-:Y:S05]  /*8160*/  BRA `(.L_x_8535) ;  /* 0x0000000c00107947 */ /* 0x000fea0003800000 */
.L_x_8536:
[----:B------:R-:W1:Y:S02]  /*8170*/  F2I.FTZ.TRUNC.NTZ R3, R2 ;  /* 0x0000000200037305 */ /* 0x000e64000021f100 */
[----:B-1----:R3:W-:Y:S01]  /*8180*/  STG.E.U16 desc[UR36][R16.64], R3 ;  /* 0x0000000310007986 */ /* 0x0027e2000c101524 */
[----:B------:R-:W-:Y:S05]  /*8190*/  BRA `(.L_x_8535) ;  /* 0x0000000c00047947 */ /* 0x000fea0003800000 */
.L_x_8531:
        /* <DEDUP_REMOVED lines=8> */
.L_x_8539:
[----:B------:R-:W-:-:S05]  /*8220*/  F2FP.F16.F32.PACK_AB R2, RZ, R2 ;  /* 0x00000002ff02723e */ /* 0x000fca00000000ff */
[----:B------:R1:W-:Y:S01]  /*8230*/  STG.E.U16 desc[UR36][R16.64], R2 ;  /* 0x0000000210007986 */ /* 0x0003e2000c101524 */
[----:B------:R-:W-:Y:S05]  /*8240*/  BRA `(.L_x_8535) ;  /* 0x0000000800d87947 */ /* 0x000fea0003800000 */
.L_x_8538:
        /* <DEDUP_REMOVED lines=9> */
.L_x_8541:
[----:B------:R-:W-:-:S04]  /*82e0*/  F2FP.F16.F32.PACK_AB R3, RZ, R2 ;  /* 0x00000002ff03723e */ /* 0x000fc800000000ff */
[----:B------:R-:W-:-:S05]  /*82f0*/  PRMT R3, R3, 0x5410, RZ ;  /* 0x0000541003037816 */ /* 0x000fca00000000ff */
[----:B------:R1:W-:Y:S01]  /*8300*/  STG.E desc[UR36][R16.64], R3 ;  /* 0x0000000310007986 */ /* 0x0003e2000c101924 */
[----:B------:R-:W-:Y:S05]  /*8310*/  BRA `(.L_x_8535) ;  /* 0x0000000800a47947 */ /* 0x000fea0003800000 */
.L_x_8540:
[----:B------:R-:W-:-:S06]  /*8320*/  FMUL.FTZ R2, R2, 1 ;  /* 0x3f80000002027820 */ /* 0x000fcc0000410000 */
[----:B------:R-:W1:Y:S02]  /*8330*/  F2F.F64.F32 R2, R2 ;  /* 0x0000000200027310 */ /* 0x000e640000201800 */
[----:B-1----:R1:W-:Y:S01]  /*8340*/  STG.E.64 desc[UR36][R16.64], R2 ;  /* 0x0000000210007986 */ /* 0x0023e2000c101b24 */
[----:B------:R-:W-:Y:S05]  /*8350*/  BRA `(.L_x_8535) ;  /* 0x0000000800947947 */ /* 0x000fea0003800000 */
.L_x_8530:
        /* <DEDUP_REMOVED lines=12> */
.L_x_8544:
[----:B------:R-:W-:Y:S01]  /*8420*/  FMUL.FTZ R4, R2, 1 ;  /* 0x3f80000002047820 */ /* 0x000fe20000410000 */
[----:B------:R-:W-:-:S05]  /*8430*/  CS2R R6, SRZ ;  /* 0x0000000000067805 */ /* 0x000fca000001ff00 */
[----:B------:R-:W1:Y:S02]  /*8440*/  F2F.F64.F32 R4, R4 ;  /* 0x0000000400047310 */ /* 0x000e640000201800 */
[----:B-1----:R1:W-:Y:S01]  /*8450*/  STG.E.128 desc[UR36][R16.64], R4 ;  /* 0x0000000410007986 */ /* 0x0023e2000c101d24 */
[----:B------:R-:W-:Y:S05]  /*8460*/  BRA `(.L_x_8535) ;  /* 0x0000000800507947 */ /* 0x000fea0003800000 */
.L_x_8543:
        /* <DEDUP_REMOVED lines=20> */
.L_x_8548:
[----:B------:R-:W-:Y:S05]  /*85b0*/  BSYNC B0 ;  /* 0x0000000000007941 */ /* 0x000fea0003800000 */
.L_x_8547:
[----:B------:R-:W-:-:S05]  /*85c0*/  LOP3.LUT R5, R0, R5, RZ, 0xfc, !PT ;  /* 0x0000000500057212 */ /* 0x000fca00078efcff */
[----:B------:R1:W-:Y:S01]  /*85d0*/  STG.E.U8 desc[UR36][R16.64], R5 ;  /* 0x0000000510007986 */ /* 0x0003e2000c101124 */
[----:B------:R-:W-:Y:S05]  /*85e0*/  BRA `(.L_x_8535) ;  /* 0x0000000400f07947 */ /* 0x000fea0003800000 */
.L_x_8546:
        /* <DEDUP_REMOVED lines=12> */
.L_x_8550:
[----:B------:R-:W-:Y:S01]  /*86b0*/  IMAD.MOV.U32 R0, RZ, RZ, 0x7f ;  /* 0x0000007fff007424 */ /* 0x000fe200078e00ff */
[----:B------:R-:W-:-:S04]  /*86c0*/  ISETP.GT.U32.AND P0, PT, R4, 0x7f800000, PT ;  /* 0x7f8000000400780c */ /* 0x000fc80003f04070 */
[----:B------:R-:W-:-:S09]  /*86d0*/  SEL R0, R0, 0x7c, P0 ;  /* 0x0000007c00007807 */ /* 0x000fd20000000000 */
.L_x_8551:
[----:B------:R-:W-:Y:S05]  /*86e0*/  BSYNC B0 ;  /* 0x0000000000007941 */ /* 0x000fea0003800000 */
.L_x_8549:
[----:B------:R-:W-:-:S04]  /*86f0*/  LOP3.LUT R2, R2, 0x80000000, RZ, 0xc0, !PT ;  /* 0x8000000002027812 */ /* 0x000fc800078ec0ff */
[----:B------:R-:W-:-:S04]  /*8700*/  SHF.R.U32.HI R3, RZ, 0x18, R2 ;  /* 0x00000018ff037819 */ /* 0x000fc80000011602 */
[----:B------:R-:W-:-:S05]  /*8710*/  LOP3.LUT R3, R0, R3, RZ, 0xfc, !PT ;  /* 0x0000000300037212 */ /* 0x000fca00078efcff */
[----:B------:R1:W-:Y:S01]  /*8720*/  STG.E.U8 desc[UR36][R16.64], R3 ;  /* 0x0000000310007986 */ /* 0x0003e2000c101124 */
[----:B------:R-:W-:Y:S05]  /*8730*/  BRA `(.L_x_8535) ;  /* 0x00000004009c7947 */ /* 0x000fea0003800000 */
.L_x_8545:
[----:B------:R-:W-:-:S05]  /*8740*/  F2FP.BF16.F32.PACK_AB R2, RZ, R2 ;  /* 0x00000002ff02723e */ /* 0x000fca00000010ff */
[----:B------:R1:W-:Y:S01]  /*8750*/  STG.E.U16 desc[UR36][R16.64], R2 ;  /* 0x0000000210007986 */ /* 0x0003e2000c101524 */
[----:B------:R-:W-:Y:S05]  /*8760*/  BRA `(.L_x_8535) ;  /* 0x0000000400907947 */ /* 0x000fea0003800000 */
.L_x_8542:
        /* <DEDUP_REMOVED lines=11> */
.L_x_8554:
        /* <DEDUP_REMOVED lines=16> */
.L_x_8557:
[----:B------:R-:W-:-:S04]  /*8920*/  LOP3.LUT R2, R2, 0x80000000, RZ, 0xc0, !PT ;  /* 0x8000000002027812 */ /* 0x000fc800078ec0ff */
[----:B------:R-:W-:-:S04]  /*8930*/  SHF.R.U32.HI R3, RZ, 0x18, R2 ;  /* 0x00000018ff037819 */ /* 0x000fc80000011602 */
[----:B------:R-:W-:-:S04]  /*8940*/  LOP3.LUT R0, R0, R3, RZ, 0xfc, !PT ;  /* 0x0000000300007212 */ /* 0x000fc800078efcff */
[----:B------:R-:W-:-:S07]  /*8950*/  PRMT R8, R0, 0x7610, R8 ;  /* 0x0000761000087816 */ /* 0x000fce0000000008 */
.L_x_8556:
[----:B------:R-:W-:Y:S05]  /*8960*/  BSYNC B0 ;  /* 0x0000000000007941 */ /* 0x000fea0003800000 */
.L_x_8555:
[----:B------:R0:W-:Y:S01]  /*8970*/  STG.E.U8 desc[UR36][R16.64], R8 ;  /* 0x0000000810007986 */ /* 0x0001e2000c101124 */
[----:B------:R-:W-:Y:S05]  /*8980*/  BRA `(.L_x_8535) ;  /* 0x0000000400087947 */ /* 0x000fea0003800000 */
.L_x_8553:
        /* <DEDUP_REMOVED lines=16> */
.L_x_8560:
[----:B------:R-:W-:-:S04]  /*8a90*/  LOP3.LUT R2, R2, 0x80000000, RZ, 0xc0, !PT ;  /* 0x8000000002027812 */ /* 0x000fc800078ec0ff */
[----:B------:R-:W-:-:S04]  /*8aa0*/  SHF.R.U32.HI R3, RZ, 0x18, R2 ;  /* 0x00000018ff037819 */ /* 0x000fc80000011602 */
[----:B------:R-:W-:-:S04]  /*8ab0*/  LOP3.LUT R0, R0, R3, RZ, 0xfc, !PT ;  /* 0x0000000300007212 */ /* 0x000fc800078efcff */
[----:B------:R-:W-:-:S07]  /*8ac0*/  PRMT R8, R0, 0x7610, R8 ;  /* 0x0000761000087816 */ /* 0x000fce0000000008 */
.L_x_8559:
[----:B------:R-:W-:Y:S05]  /*8ad0*/  BSYNC B0 ;  /* 0x0000000000007941 */ /* 0x000fea0003800000 */
.L_x_8558:
[----:B------:R0:W-:Y:S01]  /*8ae0*/  STG.E.U8 desc[UR36][R16.64], R8 ;  /* 0x0000000810007986 */ /* 0x0001e2000c101124 */
[----:B------:R-:W-:Y:S05]  /*8af0*/  BRA `(.L_x_8535) ;  /* 0x0000000000ac7947 */ /* 0x000fea0003800000 */
.L_x_8552:
        /* <DEDUP_REMOVED lines=21> */
.L_x_8534:
        /* <DEDUP_REMOVED lines=16> */
.L_x_8563:
[----:B------:R-:W-:Y:S05]  /*8d50*/  BRA `(.L_x_8535) ;  /* 0x0000000000147947 */ /* 0x000fea0003800000 */
.L_x_8562:
[----:B------:R-:W1:Y:S02]  /*8d60*/  F2I.U64.TRUNC R2, R2 ;  /* 0x0000000200027311 */ /* 0x000e64000020d800 */
[----:B-1----:R1:W-:Y:S01]  /*8d70*/  STG.E.64 desc[UR36][R16.64], R2 ;  /* 0x0000000210007986 */ /* 0x0023e2000c101b24 */
[----:B------:R-:W-:Y:S05]  /*8d80*/  BRA `(.L_x_8535) ;  /* 0x0000000000087947 */ /* 0x000fea0003800000 */
.L_x_8561:
[----:B------:R-:W1:Y:S02]  /*8d90*/  F2I.FTZ.U32.TRUNC.NTZ R3, R2 ;  /* 0x0000000200037305 */ /* 0x000e64000021f000 */
[----:B-1----:R1:W-:Y:S02]  /*8da0*/  STG.E desc[UR36][R16.64], R3 ;  /* 0x0000000310007986 */ /* 0x0023e4000c101924 */
.L_x_8535:
[----:B------:R-:W-:-:S07]  /*8db0*/  VIADD R19, R19, 0x80 ;  /* 0x0000008013137836 */ /* 0x000fce0000000000 */
.L_x_8461:
[----:B------:R-:W-:Y:S05]  /*8dc0*/  BSYNC B7 ;  /* 0x0000000000077941 */ /* 0x000fea0003800000 */
.L_x_8460:
        /* <DEDUP_REMOVED lines=358> */
.L_x_8566:
        /* <DEDUP_REMOVED lines=22> */
.L_x_8571:
[----:B------:R-:W2:Y:S02]  /*a590*/  LDG.E.U8 R2, desc[UR36][R2.64] ;  /* 0x0000002402027981 */ /* 0x000ea4000c1e1100 */
[----:B--2---:R-:W-:Y:S01]  /*a5a0*/  I2FP.F32.U32 R22, R2 ;  /* 0x0000000200167245 */ /* 0x004fe20000201000 */
[----:B------:R-:W-:Y:S06]  /*a5b0*/  BRA `(.L_x_8573) ;  /* 0x0000000c002c7947 */ /* 0x000fec0003800000 */
.L_x_8570:
[----:B------:R-:W-:-:S13]  /*a5c0*/  ISETP.NE.AND P0, PT, R4, 0x2, PT ;  /* 0x000000020400780c */ /* 0x000fda0003f05270 */
[----:B------:R-:W-:Y:S05]  /*a5d0*/  @!P0 BRA `(.L_x_8574) ;  /* 0x0000000000288947 */ /* 0x000fea0003800000 */
[----:B------:R-:W-:-:S13]  /*a5e0*/  ISETP.NE.AND P0, PT, R4, 0x3, PT ;  /* 0x000000030400780c */ /* 0x000fda0003f05270 */
[----:B------:R-:W-:Y:S05]  /*a5f0*/  @!P0 BRA `(.L_x_8575) ;  /* 0x0000000000148947 */ /* 0x000fea0003800000 */
[----:B------:R-:W-:-:S13]  /*a600*/  ISETP.NE.AND P0, PT, R4, 0x4, PT ;  /* 0x000000040400780c */ /* 0x000fda0003f05270 */
[----:B------:R-:W-:Y:S05]  /*a610*/  @P0 BRA `(.L_x_8572) ;  /* 0x0000000800b80947 */ /* 0x000fea0003800000 */
[----:B----4-:R-:W2:Y:S02]  /*a620*/  LDG.E.64 R22, desc[UR36][R2.64] ;  /* 0x0000002402167981 */ /* 0x010ea4000c1e1b00 */
[----:B--2---:R0:W1:Y:S01]  /*a630*/  I2F.S64 R22, R22 ;  /* 0x0000001600167312 */ /* 0x0040620000301400 */
[----:B------:R-:W-:Y:S05]  /*a640*/  BRA `(.L_x_8573) ;  /* 0x0000000c00087947 */ /* 0x000fea0003800000 */
.L_x_8575:
[----:B------:R-:W2:Y:S02]  /*a650*/  LDG.E R2, desc[UR36][R2.64] ;  /* 0x0000002402027981 */ /* 0x000ea4000c1e1900 */
[----:B--2---:R-:W-:Y:S01]  /*a660*/  I2FP.F32.S32 R22, R2 ;  /* 0x0000000200167245 */ /* 0x004fe20000201400 */
[----:B------:R-:W-:Y:S06]  /*a670*/  BRA `(.L_x_8573) ;  /* 0x0000000800fc7947 */ /* 0x000fec0003800000 */
.L_x_8574:
[----:B------:R-:W2:Y:S02]  /*a680*/  LDG.E.U16 R2, desc[UR36][R2.64] ;  /* 0x0000002402027981 */ /* 0x000ea4000c1e1500 */
[----:B--2---:R2:W3:Y:S01]  /*a690*/  I2F.S16 R22, R2 ;  /* 0x0000000200167306 */ /* 0x0044e20000101400 */
[----:B------:R-:W-:Y:S05]  /*a6a0*/  BRA `(.L_x_8573) ;  /* 0x0000000800f07947 */ /* 0x000fea0003800000 */
.L_x_8569:
        /* <DEDUP_REMOVED lines=8> */
.L_x_8577:
[----:B------:R-:W2:Y:S02]  /*a730*/  LDG.E.U16 R2, desc[UR36][R2.64] ;  /* 0x0000002402027981 */ /* 0x000ea4000c1e1500 */
[----:B--2---:R-:W-:Y:S01]  /*a740*/  HADD2.F32 R22, -RZ, R2.H0_H0 ;  /* 0x20000002ff167230 */ /* 0x004fe20000004100 */
[----:B------:R-:W-:Y:S06]  /*a750*/  BRA `(.L_x_8573) ;  /* 0x0000000800c47947 */ /* 0x000fec0003800000 */
.L_x_8576:
        /* <DEDUP_REMOVED lines=8> */
.L_x_8579:
[----:B------:R-:W2:Y:S02]  /*a7e0*/  LDG.E.U16 R2, desc[UR36][R2.64] ;  /* 0x0000002402027981 */ /* 0x000ea4000c1e1500 */
[----:B--2---:R-:W-:Y:S01]  /*a7f0*/  HADD2.F32 R22, -RZ, R2.H0_H0 ;  /* 0x20000002ff167230 */ /* 0x004fe20000004100 */
[----:B------:R-:W-:Y:S06]  /*a800*/  BRA `(.L_x_8573) ;  /* 0x0000000800987947 */ /* 0x000fec0003800000 */
.L_x_8578:
[----:B------:R-:W2:Y:S01]  /*a810*/  LDG.E.64 R2, desc[UR36][R2.64] ;  /* 0x0000002402027981 */ /* 0x000ea2000c1e1b00 */
[----:B------:R-:W-:Y:S01]  /*a820*/  UMOV UR4, 0xf0000000 ;  /* 0xf000000000047882 */ /* 0x000fe20000000000 */
[----:B------:R-:W-:Y:S01]  /*a830*/  UMOV UR5, 0x380fffff ;  /* 0x380fffff00057882 */ /* 0x000fe20000000000 */
[----:B--2---:R-:W0:Y:S01]  /*a840*/  F2F.F32.F64 R22, R2 ;  /* 0x0000000200167310 */ /* 0x004e220000301000 */
[----:B------:R-:W-:-:S14]  /*a850*/  DSETP.GEU.AND P0, PT, |R2|, UR4, PT ;  /* 0x0000000402007e2a */ /* 0x000fdc000bf0e200 */
[----:B0-----:R-:W-:Y:S01]  /*a860*/  @!P0 FMUL R22, R22, 1.175494350822287508e-38 ;  /* 0x0080000016168820 */ /* 0x001fe20000400000 */
[----:B------:R-:W-:Y:S06]  /*a870*/  BRA `(.L_x_8573) ;  /* 0x00000008007c7947 */ /* 0x000fec0003800000 */
.L_x_8568:
        /* <DEDUP_REMOVED lines=12> */
.L_x_8582:
[----:B------:R-:W2:Y:S01]  /*a940*/  LDG.E.64 R2, desc[UR36][R2.64] ;  /* 0x0000002402027981 */ /* 0x000ea2000c1e1b00 */
[----:B------:R-:W-:Y:S01]  /*a950*/  UMOV UR4, 0xf0000000 ;  /* 0xf000000000047882 */ /* 0x000fe20000000000 */
[----:B------:R-:W-:Y:S01]  /*a960*/  UMOV UR5, 0x380fffff ;  /* 0x380fffff00057882 */ /* 0x000fe20000000000 */
[----:B--2---:R-:W0:Y:S01]  /*a970*/  F2F.F32.F64 R22, R2 ;  /* 0x0000000200167310 */ /* 0x004e220000301000 */
[----:B------:R-:W-:-:S14]  /*a980*/  DSETP.GEU.AND P0, PT, |R2|, UR4, PT ;  /* 0x0000000402007e2a */ /* 0x000fdc000bf0e200 */
[----:B0-----:R-:W-:Y:S01]  /*a990*/  @!P0 FMUL R22, R22, 1.175494350822287508e-38 ;  /* 0x0080000016168820 */ /* 0x001fe20000400000 */
[----:B------:R-:W-:Y:S06]  /*a9a0*/  BRA `(.L_x_8573) ;  /* 0x0000000800307947 */ /* 0x000fec0003800000 */
.L_x_8581:
        /* <DEDUP_REMOVED lines=26> */
.L_x_8584:
        /* <DEDUP_REMOVED lines=13> */
.L_x_8583:
[----:B------:R-:W2:Y:S02]  /*ac20*/  LDG.E.U16 R2, desc[UR36][R2.64] ;  /* 0x0000002402027981 */ /* 0x000ea4000c1e1500 */
[----:B--2---:R-:W-:Y:S01]  /*ac30*/  IMAD.U32 R22, R2, 0x10000, RZ ;  /* 0x0001000002167824 */ /* 0x004fe200078e00ff */
[----:B------:R-:W-:Y:S06]  /*ac40*/  BRA `(.L_x_8573) ;  /* 0x0000000400887947 */ /* 0x000fec0003800000 */
.L_x_8580:
        /* <DEDUP_REMOVED lines=11> */
.L_x_8587:
        /* <DEDUP_REMOVED lines=20> */
.L_x_8589:
[----:B------:R-:W-:Y:S05]  /*ae40*/  BSYNC B0 ;  /* 0x0000000000007941 */ /* 0x000fea0003800000 */
.L_x_8588:
[----:B------:R-:W-:Y:S01]  /*ae50*/  IMAD.SHL.U32 R2, R2, 0x100000, RZ ;  /* 0x0010000002027824 */ /* 0x000fe200078e00ff */
[----:B------:R-:W-:-:S04]  /*ae60*/  LEA R3, R0, 0x3b800000, 0x17 ;  /* 0x3b80000000037811 */ /* 0x000fc800078eb8ff */
[----:B------:R-:W-:Y:S01]  /*ae70*/  LOP3.LUT R22, R3, R2, R22, 0xfe, !PT ;  /* 0x0000000203167212 */ /* 0x000fe200078efe16 */
[----:B------:R-:W-:Y:S06]  /*ae80*/  BRA `(.L_x_8573) ;  /* 0x0000000000f87947 */ /* 0x000fec0003800000 */
.L_x_8586:
        /* <DEDUP_REMOVED lines=20> */
.L_x_8591:
[----:B------:R-:W-:Y:S05]  /*afd0*/  BSYNC B0 ;  /* 0x0000000000007941 */ /* 0x000fea0003800000 */
.L_x_8590:
[----:B------:R-:W-:Y:S01]  /*afe0*/  IMAD.SHL.U32 R2, R2, 0x200000, RZ ;  /* 0x0020000002027824 */ /* 0x000fe200078e00ff */
[----:B------:R-:W-:-:S04]  /*aff0*/  LEA R3, R0, 0x37800000, 0x17 ;  /* 0x3780000000037811 */ /* 0x000fc800078eb8ff */
[----:B------:R-:W-:Y:S01]  /*b000*/  LOP3.LUT R22, R3, R2, R22, 0xfe, !PT ;  /* 0x0000000203167212 */ /* 0x000fe200078efe16 */
[----:B------:R-:W-:Y:S06]  /*b010*/  BRA `(.L_x_8573) ;  /* 0x0000000000947947 */ /* 0x000fec0003800000 */
.L_x_8585:
        /* <DEDUP_REMOVED lines=14> */
.L_x_8572:
        /* <DEDUP_REMOVED lines=16> */
.L_x_8594:
[----:B------:R-:W-:Y:S01]  /*b200*/  IMAD.MOV.U32 R22, RZ, RZ, RZ ;  /* 0x000000ffff167224 */ /* 0x000fe200078e00ff */
[----:B------:R-:W-:Y:S06]  /*b210*/  BRA `(.L_x_8573) ;  /* 0x0000000000147947 */ /* 0x000fec0003800000 */
.L_x_8593:
[----:B----4-:R-:W2:Y:S02]  /*b220*/  LDG.E.64 R22, desc[UR36][R2.64] ;  /* 0x0000002402167981 */ /* 0x010ea4000c1e1b00 */
[----:B--2---:R0:W1:Y:S01]  /*b230*/  I2F.U64 R22, R22 ;  /* 0x0000001600167312 */ /* 0x0040620000301000 */
[----:B------:R-:W-:Y:S05]  /*b240*/  BRA `(.L_x_8573) ;  /* 0x0000000000087947 */ /* 0x000fea0003800000 */
.L_x_8592:
[----:B------:R-:W2:Y:S02]  /*b250*/  LDG.E R2, desc[UR36][R2.64] ;  /* 0x0000002402027981 */ /* 0x000ea4000c1e1900 */
[----:B--2---:R-:W-:-:S07]  /*b260*/  I2FP.F32.U32 R22, R2 ;  /* 0x0000000200167245 */ /* 0x004fce0000201000 */
.L_x_8573:
[----:B------:R-:W-:Y:S05]  /*b270*/  BSYNC B6 ;  /* 0x0000000000067941 */ /* 0x000fea0003800000 */
.L_x_8567:
[----:B012---:R-:W0:Y:S01]  /*b280*/  LDC.U8 R2, c[0x0][0x493] ;  /* 0x000124c0ff027b82 */ /* 0x007e220000000000 */
        /* <DEDUP_REMOVED lines=18> */
.L_x_8599:
[----:B------:R-:W2:Y:S02]  /*b3b0*/  LDG.E.U8 R3, desc[UR36][R4.64] ;  /* 0x0000002404037981 */ /* 0x000ea4000c1e1100 */
[----:B--2---:R-:W-:Y:S01]  /*b3c0*/  I2FP.F32.U32 R3, R3 ;  /* 0x0000000300037245 */ /* 0x004fe20000201000 */
[----:B------:R-:W-:Y:S06]  /*b3d0*/  BRA `(.L_x_8601) ;  /* 0x0000000c002c7947 */ /* 0x000fec0003800000 */
.L_x_8598:
[----:B------:R-:W-:-:S13]  /*b3e0*/  ISETP.NE.AND P0, PT, R0, 0x2, PT ;  /* 0x000000020000780c */ /* 0x000fda0003f05270 */
[----:B------:R-:W-:Y:S05]  /*b3f0*/  @!P0 BRA `(.L_x_8602) ;  /* 0x0000000000288947 */ /* 0x000fea0003800000 */
[----:B------:R-:W-:-:S13]  /*b400*/  ISETP.NE.AND P0, PT, R0, 0x3, PT ;  /* 0x000000030000780c */ /* 0x000fda0003f05270 */
[----:B------:R-:W-:Y:S05]  /*b410*/  @!P0 BRA `(.L_x_8603) ;  /* 0x0000000000148947 */ /* 0x000fea0003800000 */
[----:B------:R-:W-:-:S13]  /*b420*/  ISETP.NE.AND P0, PT, R0, 0x4, PT ;  /* 0x000000040000780c */ /* 0x000fda0003f05270 */
[----:B------:R-:W-:Y:S05]  /*b430*/  @P0 BRA `(.L_x_8600) ;  /* 0x0000000800b80947 */ /* 0x000fea0003800000 */
[----:B------:R-:W2:Y:S02]  /*b440*/  LDG.E.64 R2, desc[UR36][R4.64] ;  /* 0x0000002404027981 */ /* 0x000ea4000c1e1b00 */
[----:B--2---:R0:W1:Y:S01]  /*b450*/  I2F.S64 R3, R2 ;  /* 0x0000000200037312 */ /* 0x0040620000301400 */
[----:B------:R-:W-:Y:S05]  /*b460*/  BRA `(.L_x_8601) ;  /* 0x0000000c00087947 */ /* 0x000fea0003800000 */
.L_x_8603:
[----:B------:R-:W2:Y:S02]  /*b470*/  LDG.E R3, desc[UR36][R4.64] ;  /* 0x0000002404037981 */ /* 0x000ea4000c1e1900 */
[----:B--2---:R-:W-:Y:S01]  /*b480*/  I2FP.F32.S32 R3, R3 ;  /* 0x0000000300037245 */ /* 0x004fe20000201400 */
[----:B------:R-:W-:Y:S06]  /*b490*/  BRA `(.L_x_8601) ;  /* 0x0000000800fc7947 */ /* 0x000fec0003800000 */
.L_x_8602:
[----:B------:R-:W2:Y:S02]  /*b4a0*/  LDG.E.U16 R3, desc[UR36][R4.64] ;  /* 0x0000002404037981 */ /* 0x000ea4000c1e1500 */
[----:B--2---:R-:W0:Y:S01]  /*b4b0*/  I2F.S16 R3, R3 ;  /* 0x0000000300037306 */ /* 0x004e220000101400 */
[----:B------:R-:W-:Y:S05]  /*b4c0*/  BRA `(.L_x_8601) ;  /* 0x0000000800f07947 */ /* 0x000fea0003800000 */
.L_x_8597:
        /* <DEDUP_REMOVED lines=8> */
.L_x_8605:
[----:B------:R-:W2:Y:S02]  /*b550*/  LDG.E.U16 R3, desc[UR36][R4.64] ;  /* 0x0000002404037981 */ /* 0x000ea4000c1e1500 */
[----:B--2---:R-:W-:Y:S01]  /*b560*/  HADD2.F32 R3, -RZ, R3.H0_H0 ;  /* 0x20000003ff037230 */ /* 0x004fe20000004100 */
[----:B------:R-:W-:Y:S06]  /*b570*/  BRA `(.L_x_8601) ;  /* 0x0000000800c47947 */ /* 0x000fec0003800000 */
.L_x_8604:
        /* <DEDUP_REMOVED lines=8> */
.L_x_8607:
[----:B------:R-:W2:Y:S02]  /*b600*/  LDG.E.U16 R3, desc[UR36][R4.64] ;  /* 0x0000002404037981 */ /* 0x000ea4000c1e1500 */
[----:B--2---:R-:W-:Y:S01]  /*b610*/  HADD2.F32 R3, -RZ, R3.H0_H0 ;  /* 0x20000003ff037230 */ /* 0x004fe20000004100 */
[----:B------:R-:W-:Y:S06]  /*b620*/  BRA `(.L_x_8601) ;  /* 0x0000000800987947 */ /* 0x000fec0003800000 */
.L_x_8606:
[----:B------:R-:W2:Y:S01]  /*b630*/  LDG.E.64 R4, desc[UR36][R4.64] ;  /* 0x0000002404047981 */ /* 0x000ea2000c1e1b00 */
[----:B------:R-:W-:Y:S01]  /*b640*/  UMOV UR4, 0xf0000000 ;  /* 0xf000000000047882 */ /* 0x000fe20000000000 */
[----:B------:R-:W-:Y:S01]  /*b650*/  UMOV UR5, 0x380fffff ;  /* 0x380fffff00057882 */ /* 0x000fe20000000000 */
[----:B--2---:R-:W0:Y:S01]  /*b660*/  F2F.F32.F64 R3, R4 ;  /* 0x0000000400037310 */ /* 0x004e220000301000 */
[----:B------:R-:W-:-:S14]  /*b670*/  DSETP.GEU.AND P0, PT, |R4|, UR4, PT ;  /* 0x0000000404007e2a */ /* 0x000fdc000bf0e200 */
[----:B0-----:R-:W-:Y:S01]  /*b680*/  @!P0 FMUL R3, R3, 1.175494350822287508e-38 ;  /* 0x0080000003038820 */ /* 0x001fe20000400000 */
[----:B------:R-:W-:Y:S06]  /*b690*/  BRA `(.L_x_8601) ;  /* 0x00000008007c7947 */ /* 0x000fec0003800000 */
.L_x_8596:
        /* <DEDUP_REMOVED lines=12> */
.L_x_8610:
[----:B------:R-:W2:Y:S01]  /*b760*/  LDG.E.64 R4, desc[UR36][R4.64] ;  /* 0x0000002404047981 */ /* 0x000ea2000c1e1b00 */
[----:B------:R-:W-:Y:S01]  /*b770*/  UMOV UR4, 0xf0000000 ;  /* 0xf000000000047882 */ /* 0x000fe20000000000 */
[----:B------:R-:W-:Y:S01]  /*b780*/  UMOV UR5, 0x380fffff ;  /* 0x380fffff00057882 */ /* 0x000fe20000000000 */
[----:B--2---:R-:W0:Y:S01]  /*b790*/  F2F.F32.F64 R3, R4 ;  /* 0x0000000400037310 */ /* 0x004e220000301000 */
[----:B------:R-:W-:-:S14]  /*b7a0*/  DSETP.GEU.AND P0, PT, |R4|, UR4, PT ;  /* 0x0000000404007e2a */ /* 0x000fdc000bf0e200 */
[----:B0-----:R-:W-:Y:S01]  /*b7b0*/  @!P0 FMUL R3, R3, 1.175494350822287508e-38 ;  /* 0x0080000003038820 */ /* 0x001fe20000400000 */
[----:B------:R-:W-:Y:S06]  /*b7c0*/  BRA `(.L_x_8601) ;  /* 0x0000000800307947 */ /* 0x000fec0003800000 */
.L_x_8609:
        /* <DEDUP_REMOVED lines=26> */
.L_x_8612:
        /* <DEDUP_REMOVED lines=13> */
.L_x_8611:
[----:B------:R-:W2:Y:S02]  /*ba40*/  LDG.E.U16 R3, desc[UR36][R4.64] ;  /* 0x0000002404037981 */ /* 0x000ea4000c1e1500 */
[----:B--2---:R-:W-:Y:S01]  /*ba50*/  IMAD.U32 R3, R3, 0x10000, RZ ;  /* 0x0001000003037824 */ /* 0x004fe200078e00ff */
[----:B------:R-:W-:Y:S06]  /*ba60*/  BRA `(.L_x_8601) ;  /* 0x0000000400887947 */ /* 0x000fec0003800000 */
.L_x_8608:
        /* <DEDUP_REMOVED lines=11> */
.L_x_8615:
        /* <DEDUP_REMOVED lines=20> */
.L_x_8617:
[----:B------:R-:W-:Y:S05]  /*bc60*/  BSYNC B0 ;  /* 0x0000000000007941 */ /* 0x000fea0003800000 */
.L_x_8616:
[----:B------:R-:W-:Y:S01]  /*bc70*/  IMAD.SHL.U32 R2, R2, 0x100000, RZ ;  /* 0x0010000002027824 */ /* 0x000fe200078e00ff */
[----:B------:R-:W-:-:S04]  /*bc80*/  LEA R3, R0, 0x3b800000, 0x17 ;  /* 0x3b80000000037811 */ /* 0x000fc800078eb8ff */
[----:B------:R-:W-:Y:S01]  /*bc90*/  LOP3.LUT R3, R3, R2, R4, 0xfe, !PT ;  /* 0x0000000203037212 */ /* 0x000fe200078efe04 */
[----:B------:R-:W-:Y:S06]  /*bca0*/  BRA `(.L_x_8601) ;  /* 0x0000000000f87947 */ /* 0x000fec0003800000 */
.L_x_8614:
        /* <DEDUP_REMOVED lines=20> */
.L_x_8619:
[----:B------:R-:W-:Y:S05]  /*bdf0*/  BSYNC B0 ;  /* 0x0000000000007941 */ /* 0x000fea0003800000 */
.L_x_8618:
[----:B------:R-:W-:Y:S01]  /*be00*/  IMAD.SHL.U32 R2, R2, 0x200000, RZ ;  /* 0x0020000002027824 */ /* 0x000fe200078e00ff */
[----:B------:R-:W-:-:S04]  /*be10*/  LEA R3, R0, 0x37800000, 0x17 ;  /* 0x3780000000037811 */ /* 0x000fc800078eb8ff */
[----:B------:R-:W-:Y:S01]  /*be20*/  LOP3.LUT R3, R3, R2, R4, 0xfe, !PT ;  /* 0x0000000203037212 */ /* 0x000fe200078efe04 */
[----:B------:R-:W-:Y:S06]  /*be30*/  BRA `(.L_x_8601) ;  /* 0x0000000000947947 */ /* 0x000fec0003800000 */
.L_x_8613:
        /* <DEDUP_REMOVED lines=14> */
.L_x_8600:
        /* <DEDUP_REMOVED lines=16> */
.L_x_8622:
[----:B------:R-:W-:Y:S01]  /*c020*/  IMAD.MOV.U32 R3, RZ, RZ, RZ ;  /* 0x000000ffff037224 */ /* 0x000fe200078e00ff */
[----:B------:R-:W-:Y:S06]  /*c030*/  BRA `(.L_x_8601) ;  /* 0x0000000000147947 */ /* 0x000fec0003800000 */
.L_x_8621:
[----:B------:R-:W2:Y:S02]  /*c040*/  LDG.E.64 R2, desc[UR36][R4.64] ;  /* 0x0000002404027981 */ /* 0x000ea4000c1e1b00 */
[----:B--2---:R0:W1:Y:S01]  /*c050*/  I2F.U64 R3, R2 ;  /* 0x0000000200037312 */ /* 0x0040620000301000 */
[----:B------:R-:W-:Y:S05]  /*c060*/  BRA `(.L_x_8601) ;  /* 0x0000000000087947 */ /* 0x000fea0003800000 */
.L_x_8620:
[----:B------:R-:W2:Y:S02]  /*c070*/  LDG.E R3, desc[UR36][R4.64] ;  /* 0x0000002404037981 */ /* 0x000ea4000c1e1900 */
[----:B--2---:R-:W-:-:S07]  /*c080*/  I2FP.F32.U32 R3, R3 ;  /* 0x0000000300037245 */ /* 0x004fce0000201000 */
.L_x_8601:
[----:B------:R-:W-:Y:S05]  /*c090*/  BSYNC B6 ;  /* 0x0000000000067941 */ /* 0x000fea0003800000 */
.L_x_8595:
[----:B01---5:R-:W-:Y:S01]  /*c0a0*/  FSETP.NEU.FTZ.AND P0, PT, R3, RZ, PT ;  /* 0x000000ff0300720b */ /* 0x023fe20003f1d000 */
[----:B------:R-:W-:-:S12]  /*c0b0*/  BSSY B1, `(.L_x_8623) ;  /* 0x0000058000017945 */ /* 0x000fd80003800000 */
[----:B--2---:R-:W3:Y:S02]  /*c0c0*/  @!P0 MUFU.RCP R5, R3 ;  /* 0x0000000300058308 */ /* 0x004ee40000001000 */
[----:B---3--:R-:W-:Y:S01]  /*c0d0*/  @!P0 FMUL.FTZ R2, R5, R22 ;  /* 0x0000001605028220 */ /* 0x008fe20000410000 */
        /* <DEDUP_REMOVED lines=28> */
.L_x_8630:
[----:B------:R-:W-:Y:S01]  /*c2a0*/  FSETP.GEU.FTZ.AND P0, PT, R6, -R4, PT ;  /* 0x800000040600720b */ /* 0x000fe20003f1e000 */
[----:B------:R-:W-:-:S12]  /*c2b0*/  FADD.FTZ R0, R0, -1 ;  /* 0xbf80000000007421 */ /* 0x000fd80000010000 */
[----:B------:R-:W-:-:S07]  /*c2c0*/  @!P0 FADD.FTZ R0, R0, -1 ;  /* 0xbf80000000008421 */ /* 0x000fce0000010000 */
.L_x_8629:
[----:B------:R-:W-:Y:S05]  /*c2d0*/  BSYNC B2 ;  /* 0x0000000000027941 */ /* 0x000fea0003800000 */
.L_x_8628:
[----:B------:R-:W-:Y:S01]  /*c2e0*/  FFMA.FTZ R5, -R4, R0, R5 ;  /* 0x0000000004057223 */ /* 0x000fe20000010105 */
[----:B------:R-:W-:Y:S06]  /*c2f0*/  BRA `(.L_x_8626) ;  /* 0x00000000007c7947 */ /* 0x000fec0003800000 */
.L_x_8627:
        /* <DEDUP_REMOVED lines=15> */
.L_x_8633:
        /* <DEDUP_REMOVED lines=13> */
.L_x_8632:
[----:B------:R-:W-:Y:S05]  /*c4c0*/  BSYNC B2 ;  /* 0x0000000000027941 */ /* 0x000fea0003800000 */
.L_x_8631:
[----:B------:R-:W-:-:S04]  /*c4d0*/  FMUL.FTZ R5, R2, 1.1920928955078125e-07 ;  /* 0x3400000002057820 */ /* 0x000fc80000410000 */
[----:B------:R-:W-:-:S07]  /*c4e0*/  FMUL.FTZ R5, R6, R5 ;  /* 0x0000000506057220 */ /* 0x000fce0000410000 */
.L_x_8626:
[----:B------:R-:W-:Y:S05]  /*c4f0*/  BSYNC B0 ;  /* 0x0000000000007941 */ /* 0x000fea0003800000 */
.L_x_8625:
        /* <DEDUP_REMOVED lines=19> */
.L_x_8624:
[----:B------:R-:W-:Y:S05]  /*c630*/  BSYNC B1 ;  /* 0x0000000000017941 */ /* 0x000fea0003800000 */
.L_x_8623:
        /* <DEDUP_REMOVED lines=15> */
.L_x_8637:
[----:B------:R-:W1:Y:S02]  /*c730*/  F2I.S64.TRUNC R2, R2 ;  /* 0x0000000200027311 */ /* 0x000e64000020d900 */
[----:B-1----:R-:W-:-:S05]  /*c740*/  IMAD.MOV.U32 R5, RZ, RZ, R2 ;  /* 0x000000ffff057224 */ /* 0x002fca00078e0002 */
[----:B------:R1:W-:Y:S01]  /*c750*/  STG.E.U8 desc[UR36][R16.64], R5 ;  /* 0x0000000510007986 */ /* 0x0003e2000c101124 */
[----:B------:R-:W-:Y:S05]  /*c760*/  BRA `(.L_x_8639) ;  /* 0x0000000c00407947 */ /* 0x000fea0003800000 */
.L_x_8636:
        /* <DEDUP_REMOVED lines=9> */
.L_x_8641:
[----:B------:R-:W1:Y:S02]  /*c800*/  F2I.FTZ.TRUNC.NTZ R3, R2 ;  /* 0x0000000200037305 */ /* 0x000e64000021f100 */
[----:B-1----:R1:W-:Y:S01]  /*c810*/  STG.E desc[UR36][R16.64], R3 ;  /* 0x0000000310007986 */ /* 0x0023e2000c101924 */
[----:B------:R-:W-:Y:S05]  /*c820*/  BRA `(.L_x_8639) ;  /* 0x0000000c00107947 */ /* 0x000fea0003800000 */
.L_x_8640:
[----:B------:R-:W1:Y:S02]  /*c830*/  F2I.FTZ.TRUNC.NTZ R3, R2 ;  /* 0x0000000200037305 */ /* 0x000e64000021f100 */
[----:B-1----:R1:W-:Y:S01]  /*c840*/  STG.E.U16 desc[UR36][R16.64], R3 ;  /* 0x0000000310007986 */ /* 0x0023e2000c101524 */
[----:B------:R-:W-:Y:S05]  /*c850*/  BRA `(.L_x_8639) ;  /* 0x0000000c00047947 */ /* 0x000fea0003800000 */
.L_x_8635:
        /* <DEDUP_REMOVED lines=8> */
.L_x_8643:
[----:B------:R-:W-:-:S05]  /*c8e0*/  F2FP.F16.F32.PACK_AB R2, RZ, R2 ;  /* 0x00000002ff02723e */ /* 0x000fca00000000ff */
[----:B------:R1:W-:Y:S01]  /*c8f0*/  STG.E.U16 desc[UR36][R16.64], R2 ;  /* 0x0000000210007986 */ /* 0x0003e2000c101524 */
[----:B------:R-:W-:Y:S05]  /*c900*/  BRA `(.L_x_8639) ;  /* 0x0000000800d87947 */ /* 0x000fea0003800000 */
.L_x_8642:
        /* <DEDUP_REMOVED lines=9> */
.L_x_8645:
[----:B------:R-:W-:-:S04]  /*c9a0*/  F2FP.F16.F32.PACK_AB R3, RZ, R2 ;  /* 0x00000002ff03723e */ /* 0x000fc800000000ff */
[----:B------:R-:W-:-:S05]  /*c9b0*/  PRMT R3, R3, 0x5410, RZ ;  /* 0x0000541003037816 */ /* 0x000fca00000000ff */
[----:B------:R1:W-:Y:S01]  /*c9c0*/  STG.E desc[UR36][R16.64], R3 ;  /* 0x0000000310007986 */ /* 0x0003e2000c101924 */
[----:B------:R-:W-:Y:S05]  /*c9d0*/  BRA `(.L_x_8639) ;  /* 0x0000000800a47947 */ /* 0x000fea0003800000 */
.L_x_8644:
[----:B------:R-:W-:-:S06]  /*c9e0*/  FMUL.FTZ R2, R2, 1 ;  /* 0x3f80000002027820 */ /* 0x000fcc0000410000 */
[----:B------:R-:W1:Y:S02]  /*c9f0*/  F2F.F64.F32 R2, R2 ;  /* 0x0000000200027310 */ /* 0x000e640000201800 */
[----:B-1----:R1:W-:Y:S01]  /*ca00*/  STG.E.64 desc[UR36][R16.64], R2 ;  /* 0x0000000210007986 */ /* 0x0023e2000c101b24 */
[----:B------:R-:W-:Y:S05]  /*ca10*/  BRA `(.L_x_8639) ;  /* 0x0000000800947947 */ /* 0x000fea0003800000 */
.L_x_8634:
        /* <DEDUP_REMOVED lines=12> */
.L_x_8648:
[----:B------:R-:W-:Y:S01]  /*cae0*/  FMUL.FTZ R4, R2, 1 ;  /* 0x3f80000002047820 */ /* 0x000fe20000410000 */
[----:B------:R-:W-:-:S05]  /*caf0*/  CS2R R6, SRZ ;  /* 0x0000000000067805 */ /* 0x000fca000001ff00 */
[----:B------:R-:W1:Y:S02]  /*cb00*/  F2F.F64.F32 R4, R4 ;  /* 0x0000000400047310 */ /* 0x000e640000201800 */
[----:B-1----:R1:W-:Y:S01]  /*cb10*/  STG.E.128 desc[UR36][R16.64], R4 ;  /* 0x0000000410007986 */ /* 0x0023e2000c101d24 */
[----:B------:R-:W-:Y:S05]  /*cb20*/  BRA `(.L_x_8639) ;  /* 0x0000000800507947 */ /* 0x000fea0003800000 */
.L_x_8647:
        /* <DEDUP_REMOVED lines=20> */
.L_x_8652:
[----:B------:R-:W-:Y:S05]  /*cc70*/  BSYNC B0 ;  /* 0x0000000000007941 */ /* 0x000fea0003800000 */
.L_x_8651:
[----:B------:R-:W-:-:S05]  /*cc80*/  LOP3.LUT R5, R0, R5, RZ, 0xfc, !PT ;  /* 0x0000000500057212 */ /* 0x000fca00078efcff */
[----:B------:R1:W-:Y:S01]  /*cc90*/  STG.E.U8 desc[UR36][R16.64], R5 ;  /* 0x0000000510007986 */ /* 0x0003e2000c101124 */
[----:B------:R-:W-:Y:S05]  /*cca0*/  BRA `(.L_x_8639) ;  /* 0x0000000400f07947 */ /* 0x000fea0003800000 */
.L_x_8650:
        /* <DEDUP_REMOVED lines=12> */
.L_x_8654:
[----:B------:R-:W-:Y:S01]  /*cd70*/  IMAD.MOV.U32 R0, RZ, RZ, 0x7f ;  /* 0x0000007fff007424 */ /* 0x000fe200078e00ff */
[----:B------:R-:W-:-:S04]  /*cd80*/  ISETP.GT.U32.AND P0, PT, R4, 0x7f800000, PT ;  /* 0x7f8000000400780c */ /* 0x000fc80003f04070 */
[----:B------:R-:W-:-:S09]  /*cd90*/  SEL R0, R0, 0x7c, P0 ;  /* 0x0000007c00007807 */ /* 0x000fd20000000000 */
.L_x_8655:
[----:B------:R-:W-:Y:S05]  /*cda0*/  BSYNC B0 ;  /* 0x0000000000007941 */ /* 0x000fea0003800000 */
.L_x_8653:
[----:B------:R-:W-:-:S04]  /*cdb0*/  LOP3.LUT R2, R2, 0x80000000, RZ, 0xc0, !PT ;  /* 0x8000000002027812 */ /* 0x000fc800078ec0ff */
[----:B------:R-:W-:-:S04]  /*cdc0*/  SHF.R.U32.HI R3, RZ, 0x18, R2 ;  /* 0x00000018ff037819 */ /* 0x000fc80000011602 */
[----:B------:R-:W-:-:S05]  /*cdd0*/  LOP3.LUT R3, R0, R3, RZ, 0xfc, !PT ;  /* 0x0000000300037212 */ /* 0x000fca00078efcff */
[----:B------:R1:W-:Y:S01]  /*cde0*/  STG.E.U8 desc[UR36][R16.64], R3 ;  /* 0x0000000310007986 */ /* 0x0003e2000c101124 */
[----:B------:R-:W-:Y:S05]  /*cdf0*/  BRA `(.L_x_8639) ;  /* 0x00000004009c7947 */ /* 0x000fea0003800000 */
.L_x_8649:
[----:B------:R-:W-:-:S05]  /*ce00*/  F2FP.BF16.F32.PACK_AB R2, RZ, R2 ;  /* 0x00000002ff02723e */ /* 0x000fca00000010ff */
[----:B------:R1:W-:Y:S01]  /*ce10*/  STG.E.U16 desc[UR36][R16.64], R2 ;  /* 0x0000000210007986 */ /* 0x0003e2000c101524 */
[----:B------:R-:W-:Y:S05]  /*ce20*/  BRA `(.L_x_8639) ;  /* 0x0000000400907947 */ /* 0x000fea0003800000 */
.L_x_8646:
        /* <DEDUP_REMOVED lines=11> */
.L_x_8658:
        /* <DEDUP_REMOVED lines=16> */
.L_x_8661:
[----:B------:R-:W-:-:S04]  /*cfe0*/  LOP3.LUT R2, R2, 0x80000000, RZ, 0xc0, !PT ;  /* 0x8000000002027812 */ /* 0x000fc800078ec0ff */
[----:B------:R-:W-:-:S04]  /*cff0*/  SHF.R.U32.HI R3, RZ, 0x18, R2 ;  /* 0x00000018ff037819 */ /* 0x000fc80000011602 */
[----:B------:R-:W-:-:S04]  /*d000*/  LOP3.LUT R0, R0, R3, RZ, 0xfc, !PT ;  /* 0x0000000300007212 */ /* 0x000fc800078efcff */
[----:B------:R-:W-:-:S07]  /*d010*/  PRMT R8, R0, 0x7610, R8 ;  /* 0x0000761000087816 */ /* 0x000fce0000000008 */
.L_x_8660:
[----:B------:R-:W-:Y:S05]  /*d020*/  BSYNC B0 ;  /* 0x0000000000007941 */ /* 0x000fea0003800000 */
.L_x_8659:
[----:B------:R0:W-:Y:S01]  /*d030*/  STG.E.U8 desc[UR36][R16.64], R8 ;  /* 0x0000000810007986 */ /* 0x0001e2000c101124 */
[----:B------:R-:W-:Y:S05]  /*d040*/  BRA `(.L_x_8639) ;  /* 0x0000000400087947 */ /* 0x000fea0003800000 */
.L_x_8657:
        /* <DEDUP_REMOVED lines=16> */
.L_x_8664:
[----:B------:R-:W-:-:S04]  /*d150*/  LOP3.LUT R2, R2, 0x80000000, RZ, 0xc0, !PT ;  /* 0x8000000002027812 */ /* 0x000fc800078ec0ff */
[----:B------:R-:W-:-:S04]  /*d160*/  SHF.R.U32.HI R3, RZ, 0x18, R2 ;  /* 0x00000018ff037819 */ /* 0x000fc80000011602 */
[----:B------:R-:W-:-:S04]  /*d170*/  LOP3.LUT R0, R0, R3, RZ, 0xfc, !PT ;  /* 0x0000000300007212 */ /* 0x000fc800078efcff */
[----:B------:R-:W-:-:S07]  /*d180*/  PRMT R8, R0, 0x7610, R8 ;  /* 0x0000761000087816 */ /* 0x000fce0000000008 */
.L_x_8663:
[----:B------:R-:W-:Y:S05]  /*d190*/  BSYNC B0 ;  /* 0x0000000000007941 */ /* 0x000fea0003800000 */
.L_x_8662:
[----:B------:R0:W-:Y:S01]  /*d1a0*/  STG.E.U8 desc[UR36][R16.64], R8 ;  /* 0x0000000810007986 */ /* 0x0001e2000c101124 */
[----:B------:R-:W-:Y:S05]  /*d1b0*/  BRA `(.L_x_8639) ;  /* 0x0000000000ac7947 */ /* 0x000fea0003800000 */
.L_x_8656:
        /* <DEDUP_REMOVED lines=21> */
.L_x_8638:
        /* <DEDUP_REMOVED lines=16> */
.L_x_8667:
[----:B------:R-:W-:Y:S05]  /*d410*/  BRA `(.L_x_8639) ;  /* 0x0000000000147947 */ /* 0x000fea0003800000 */
.L_x_8666:
[----:B------:R-:W1:Y:S02]  /*d420*/  F2I.U64.TRUNC R2, R2 ;  /* 0x0000000200027311 */ /* 0x000e64000020d800 */
[----:B-1----:R2:W-:Y:S01]  /*d430*/  STG.E.64 desc[UR36][R16.64], R2 ;  /* 0x0000000210007986 */ /* 0x0025e2000c101b24 */
[----:B------:R-:W-:Y:S05]  /*d440*/  BRA `(.L_x_8639) ;  /* 0x0000000000087947 */ /* 0x000fea0003800000 */
.L_x_8665:
[----:B------:R-:W1:Y:S02]  /*d450*/  F2I.FTZ.U32.TRUNC.NTZ R3, R2 ;  /* 0x0000000200037305 */ /* 0x000e64000021f000 */
[----:B-1----:R1:W-:Y:S02]  /*d460*/  STG.E desc[UR36][R16.64], R3 ;  /* 0x0000000310007986 */ /* 0x0023e4000c101924 */
.L_x_8639:
[----:B------:R-:W-:-:S07]  /*d470*/  VIADD R19, R19, 0x80 ;  /* 0x0000008013137836 */ /* 0x000fce0000000000 */
.L_x_8565:
[----:B------:R-:W-:Y:S05]  /*d480*/  BSYNC B7 ;  /* 0x0000000000077941 */ /* 0x000fea0003800000 */
.L_x_8564:
[----:B------:R-:W-:Y:S02]  /*d490*/  ULDC UR4, c[0x0][0x210] ;  /* 0x0000840000047ab9 */ /* 0x000fe40000000800 */
[----:B------:R-:W-:-:S13]  /*d4a0*/  ISETP.GE.AND P0, PT, R19, UR4, PT ;  /* 0x0000000413007c0c */ /* 0x000fda000bf06270 */
[----:B------:R-:W-:Y:S05]  /*d4b0*/  @P0 EXIT ;  /* 0x000000000000094d */ /* 0x000fea0003800000 */
        /* <DEDUP_REMOVED lines=354> */
.L_x_8668:
        /* <DEDUP_REMOVED lines=22> */
.L_x_8673:
[----:B------:R-:W2:Y:S02]  /*ec40*/  LDG.E.U8 R2, desc[UR36][R2.64] ;  /* 0x0000002402027981 */ /* 0x000ea4000c1e1100 */
[----:B--2---:R-:W-:Y:S01]  /*ec50*/  I2FP.F32.U32 R19, R2 ;  /* 0x0000000200137245 */ /* 0x004fe20000201000 */
[----:B------:R-:W-:Y:S06]  /*ec60*/  BRA `(.L_x_8675) ;  /* 0x0000000c002c7947 */ /* 0x000fec0003800000 */
.L_x_8672:
        /* <DEDUP_REMOVED lines=9> */
.L_x_8677:
[----:B------:R-:W2:Y:S02]  /*ed00*/  LDG.E R2, desc[UR36][R2.64] ;  /* 0x0000002402027981 */ /* 0x000ea4000c1e1900 */
[----:B--2---:R-:W-:Y:S01]  /*ed10*/  I2FP.F32.S32 R19, R2 ;  /* 0x0000000200137245 */ /* 0x004fe20000201400 */
[----:B------:R-:W-:Y:S06]  /*ed20*/  BRA `(.L_x_8675) ;  /* 0x0000000800fc7947 */ /* 0x000fec0003800000 */
.L_x_8676:
[----:B------:R-:W2:Y:S02]  /*ed30*/  LDG.E.U16 R2, desc[UR36][R2.64] ;  /* 0x0000002402027981 */ /* 0x000ea4000c1e1500 */
[----:B--2---:R2:W3:Y:S01]  /*ed40*/  I2F.S16 R19, R2 ;  /* 0x0000000200137306 */ /* 0x0044e20000101400 */
[----:B------:R-:W-:Y:S05]  /*ed50*/  BRA `(.L_x_8675) ;  /* 0x0000000800f07947 */ /* 0x000fea0003800000 */
.L_x_8671:
        /* <DEDUP_REMOVED lines=8> */
.L_x_8679:
[----:B------:R-:W2:Y:S02]  /*ede0*/  LDG.E.U16 R2, desc[UR36][R2.64] ;  /* 0x0000002402027981 */ /* 0x000ea4000c1e1500 */
[----:B--2---:R-:W-:Y:S01]  /*edf0*/  HADD2.F32 R19, -RZ, R2.H0_H0 ;  /* 0x20000002ff137230 */ /* 0x004fe20000004100 */
[----:B------:R-:W-:Y:S06]  /*ee00*/  BRA `(.L_x_8675) ;  /* 0x0000000800c47947 */ /* 0x000fec0003800000 */
.L_x_8678:
        /* <DEDUP_REMOVED lines=8> */
.L_x_8681:
[----:B------:R-:W2:Y:S02]  /*ee90*/  LDG.E.U16 R2, desc[UR36][R2.64] ;  /* 0x0000002402027981 */ /* 0x000ea4000c1e1500 */
[----:B--2---:R-:W-:Y:S01]  /*eea0*/  HADD2.F32 R19, -RZ, R2.H0_H0 ;  /* 0x20000002ff137230 */ /* 0x004fe20000004100 */
[----:B------:R-:W-:Y:S06]  /*eeb0*/  BRA `(.L_x_8675) ;  /* 0x0000000800987947 */ /* 0x000fec0003800000 */
.L_x_8680:
[----:B------:R-:W2:Y:S01]  /*eec0*/  LDG.E.64 R2, desc[UR36][R2.64] ;  /* 0x0000002402027981 */ /* 0x000ea2000c1e1b00 */
[----:B------:R-:W-:Y:S01]  /*eed0*/  UMOV UR4, 0xf0000000 ;  /* 0xf000000000047882 */ /* 0x000fe20000000000 */
[----:B------:R-:W-:Y:S01]  /*eee0*/  UMOV UR5, 0x380fffff ;  /* 0x380fffff00057882 */ /* 0x000fe20000000000 */
[----:B--2---:R-:W0:Y:S01]  /*eef0*/  F2F.F32.F64 R19, R2 ;  /* 0x0000000200137310 */ /* 0x004e220000301000 */
[----:B------:R-:W-:-:S14]  /*ef00*/  DSETP.GEU.AND P0, PT, |R2|, UR4, PT ;  /* 0x0000000402007e2a */ /* 0x000fdc000bf0e200 */
[----:B0-----:R-:W-:Y:S01]  /*ef10*/  @!P0 FMUL R19, R19, 1.175494350822287508e-38 ;  /* 0x0080000013138820 */ /* 0x001fe20000400000 */
[----:B------:R-:W-:Y:S06]  /*ef20*/  BRA `(.L_x_8675) ;  /* 0x00000008007c7947 */ /* 0x000fec0003800000 */
.L_x_8670:
        /* <DEDUP_REMOVED lines=12> */
.L_x_8684:
[----:B------:R-:W2:Y:S01]  /*eff0*/  LDG.E.64 R2, desc[UR36][R2.64] ;  /* 0x0000002402027981 */ /* 0x000ea2000c1e1b00 */
[----:B------:R-:W-:Y:S01]  /*f000*/  UMOV UR4, 0xf0000000 ;  /* 0xf000000000047882 */ /* 0x000fe20000000000 */
[----:B------:R-:W-:Y:S01]  /*f010*/  UMOV UR5, 0x380fffff ;  /* 0x380fffff00057882 */ /* 0x000fe20000000000 */
[----:B--2---:R-:W0:Y:S01]  /*f020*/  F2F.F32.F64 R19, R2 ;  /* 0x0000000200137310 */ /* 0x004e220000301000 */
[----:B------:R-:W-:-:S14]  /*f030*/  DSETP.GEU.AND P0, PT, |R2|, UR4, PT ;  /* 0x0000000402007e2a */ /* 0x000fdc000bf0e200 */
[----:B0-----:R-:W-:Y:S01]  /*f040*/  @!P0 FMUL R19, R19, 1.175494350822287508e-38 ;  /* 0x0080000013138820 */ /* 0x001fe20000400000 */
[----:B------:R-:W-:Y:S06]  /*f050*/  BRA `(.L_x_8675) ;  /* 0x0000000800307947 */ /* 0x000fec0003800000 */
.L_x_8683:
        /* <DEDUP_REMOVED lines=26> */
.L_x_8686:
        /* <DEDUP_REMOVED lines=13> */
.L_x_8685:
[----:B------:R-:W2:Y:S02]  /*f2d0*/  LDG.E.U16 R2, desc[UR36][R2.64] ;  /* 0x0000002402027981 */ /* 0x000ea4000c1e1500 */
[----:B--2---:R-:W-:Y:S01]  /*f2e0*/  IMAD.U32 R19, R2, 0x10000, RZ ;  /* 0x0001000002137824 */ /* 0x004fe200078e00ff */
[----:B------:R-:W-:Y:S06]  /*f2f0*/  BRA `(.L_x_8675) ;  /* 0x0000000400887947 */ /* 0x000fec0003800000 */
.L_x_8682:
        /* <DEDUP_REMOVED lines=11> */
.L_x_8689:
        /* <DEDUP_REMOVED lines=20> */
.L_x_8691:
[----:B------:R-:W-:Y:S05]  /*f4f0*/  BSYNC B0 ;  /* 0x0000000000007941 */ /* 0x000fea0003800000 */
.L_x_8690:
[----:B------:R-:W-:Y:S01]  /*f500*/  IMAD.SHL.U32 R2, R2, 0x100000, RZ ;  /* 0x0010000002027824 */ /* 0x000fe200078e00ff */
[----:B------:R-:W-:-:S04]  /*f510*/  LEA R0, R0, 0x3b800000, 0x17 ;  /* 0x3b80000000007811 */ /* 0x000fc800078eb8ff */
[----:B------:R-:W-:Y:S01]  /*f520*/  LOP3.LUT R19, R0, R2, R19, 0xfe, !PT ;  /* 0x0000000200137212 */ /* 0x000fe200078efe13 */
[----:B------:R-:W-:Y:S06]  /*f530*/  BRA `(.L_x_8675) ;  /* 0x0000000000f87947 */ /* 0x000fec0003800000 */
.L_x_8688:
        /* <DEDUP_REMOVED lines=20> */
.L_x_8693:
[----:B------:R-:W-:Y:S05]  /*f680*/  BSYNC B0 ;  /* 0x0000000000007941 */ /* 0x000fea0003800000 */
.L_x_8692:
[----:B------:R-:W-:Y:S01]  /*f690*/  IMAD.SHL.U32 R2, R2, 0x200000, RZ ;  /* 0x0020000002027824 */ /* 0x000fe200078e00ff */
[----:B------:R-:W-:-:S04]  /*f6a0*/  LEA R0, R0, 0x37800000, 0x17 ;  /* 0x3780000000007811 */ /* 0x000fc800078eb8ff */
[----:B------:R-:W-:Y:S01]  /*f6b0*/  LOP3.LUT R19, R0, R2, R19, 0xfe, !PT ;  /* 0x0000000200137212 */ /* 0x000fe200078efe13 */
[----:B------:R-:W-:Y:S06]  /*f6c0*/  BRA `(.L_x_8675) ;  /* 0x0000000000947947 */ /* 0x000fec0003800000 */
.L_x_8687:
        /* <DEDUP_REMOVED lines=14> */
.L_x_8674:
        /* <DEDUP_REMOVED lines=16> */
.L_x_8696:
[----:B------:R-:W-:Y:S01]  /*f8b0*/  IMAD.MOV.U32 R19, RZ, RZ, RZ ;  /* 0x000000ffff137224 */ /* 0x000fe200078e00ff */
[----:B------:R-:W-:Y:S06]  /*f8c0*/  BRA `(.L_x_8675) ;  /* 0x0000000000147947 */ /* 0x000fec0003800000 */
.L_x_8695:
[----:B------:R-:W2:Y:S02]  /*f8d0*/  LDG.E.64 R2, desc[UR36][R2.64] ;  /* 0x0000002402027981 */ /* 0x000ea4000c1e1b00 */
[----:B--2---:R0:W1:Y:S01]  /*f8e0*/  I2F.U64 R19, R2 ;  /* 0x0000000200137312 */ /* 0x0040620000301000 */
[----:B------:R-:W-:Y:S05]  /*f8f0*/  BRA `(.L_x_8675) ;  /* 0x0000000000087947 */ /* 0x000fea0003800000 */
.L_x_8694:
[----:B------:R-:W2:Y:S02]  /*f900*/  LDG.E R2, desc[UR36][R2.64] ;  /* 0x0000002402027981 */ /* 0x000ea4000c1e1900 */
[----:B--2---:R-:W-:-:S07]  /*f910*/  I2FP.F32.U32 R19, R2 ;  /* 0x0000000200137245 */ /* 0x004fce0000201000 */
.L_x_8675:
[----:B------:R-:W-:Y:S05]  /*f920*/  BSYNC B6 ;  /* 0x0000000000067941 */ /* 0x000fea0003800000 */
.L_x_8669:
[----:B0-2---:R-:W0:Y:S01]  /*f930*/  LDC.U8 R2, c[0x0][0x493] ;  /* 0x000124c0ff027b82 */ /* 0x005e220000000000 */
        /* <DEDUP_REMOVED lines=18> */
.L_x_8701:
[----:B------:R-:W2:Y:S02]  /*fa60*/  LDG.E.U8 R2, desc[UR36][R4.64] ;  /* 0x0000002404027981 */ /* 0x000ea4000c1e1100 */
[----:B--2---:R-:W-:Y:S01]  /*fa70*/  I2FP.F32.U32 R2, R2 ;  /* 0x0000000200027245 */ /* 0x004fe20000201000 */
[----:B------:R-:W-:Y:S06]  /*fa80*/  BRA `(.L_x_8703) ;  /* 0x0000000c002c7947 */ /* 0x000fec0003800000 */
.L_x_8700:
        /* <DEDUP_REMOVED lines=9> */
.L_x_8705:
[----:B------:R-:W2:Y:S02]  /*fb20*/  LDG.E R2, desc[UR36][R4.64] ;  /* 0x0000002404027981 */ /* 0x000ea4000c1e1900 */
[----:B--2---:R-:W-:Y:S01]  /*fb30*/  I2FP.F32.S32 R2, R2 ;  /* 0x0000000200027245 */ /* 0x004fe20000201400 */
[----:B------:R-:W-:Y:S06]  /*fb40*/  BRA `(.L_x_8703) ;  /* 0x0000000800fc7947 */ /* 0x000fec0003800000 */
.L_x_8704:
[----:B------:R-:W2:Y:S02]  /*fb50*/  LDG.E.U16 R2, desc[UR36][R4.64] ;  /* 0x0000002404027981 */ /* 0x000ea4000c1e1500 */
[----:B--2---:R-:W0:Y:S01]  /*fb60*/  I2F.S16 R2, R2 ;  /* 0x0000000200027306 */ /* 0x004e220000101400 */
[----:B------:R-:W-:Y:S05]  /*fb70*/  BRA `(.L_x_8703) ;  /* 0x0000000800f07947 */ /* 0x000fea0003800000 */
.L_x_8699:
        /* <DEDUP_REMOVED lines=8> */
.L_x_8707:
[----:B------:R-:W2:Y:S02]  /*fc00*/  LDG.E.U16 R2, desc[UR36][R4.64] ;  /* 0x0000002404027981 */ /* 0x000ea4000c1e1500 */
[----:B--2---:R-:W-:Y:S01]  /*fc10*/  HADD2.F32 R2, -RZ, R2.H0_H0 ;  /* 0x20000002ff027230 */ /* 0x004fe20000004100 */
[----:B------:R-:W-:Y:S06]  /*fc20*/  BRA `(.L_x_8703) ;  /* 0x0000000800c47947 */ /* 0x000fec0003800000 */
.L_x_8706:
        /* <DEDUP_REMOVED lines=8> */
.L_x_8709:
[----:B------:R-:W2:Y:S02]  /*fcb0*/  LDG.E.U16 R2, desc[UR36][R4.64] ;  /* 0x0000002404027981 */ /* 0x000ea4000c1e1500 */
[----:B--2---:R-:W-:Y:S01]  /*fcc0*/  HADD2.F32 R2, -RZ, R2.H0_H0 ;  /* 0x20000002ff027230 */ /* 0x004fe20000004100 */
[----:B------:R-:W-:Y:S06]  /*fcd0*/  BRA `(.L_x_8703) ;  /* 0x0000000800987947 */ /* 0x000fec0003800000 */
.L_x_8708:
[----:B------:R-:W2:Y:S01]  /*fce0*/  LDG.E.64 R4, desc[UR36][R4.64] ;  /* 0x0000002404047981 */ /* 0x000ea2000c1e1b00 */
[----:B------:R-:W-:Y:S01]  /*fcf0*/  UMOV UR4, 0xf0000000 ;  /* 0xf000000000047882 */ /* 0x000fe20000000000 */
[----:B------:R-:W-:Y:S01]  /*fd00*/  UMOV UR5, 0x380fffff ;  /* 0x380fffff00057882 */ /* 0x000fe20000000000 */
[----:B--2---:R-:W0:Y:S01]  /*fd10*/  F2F.F32.F64 R2, R4 ;  /* 0x0000000400027310 */ /* 0x004e220000301000 */
[----:B------:R-:W-:-:S14]  /*fd20*/  DSETP.GEU.AND P0, PT, |R4|, UR4, PT ;  /* 0x0000000404007e2a */ /* 0x000fdc000bf0e200 */
[----:B0-----:R-:W-:Y:S01]  /*fd30*/  @!P0 FMUL R2, R2, 1.175494350822287508e-38 ;  /* 0x0080000002028820 */ /* 0x001fe20000400000 */
[----:B------:R-:W-:Y:S06]  /*fd40*/  BRA `(.L_x_8703) ;  /* 0x00000008007c7947 */ /* 0x000fec0003800000 */
.L_x_8698:
        /* <DEDUP_REMOVED lines=12> */
.L_x_8712:
[----:B------:R-:W2:Y:S01]  /*fe10*/  LDG.E.64 R4, desc[UR36][R4.64] ;  /* 0x0000002404047981 */ /* 0x000ea2000c1e1b00 */
[----:B------:R-:W-:Y:S01]  /*fe20*/  UMOV UR4, 0xf0000000 ;  /* 0xf000000000047882 */ /* 0x000fe20000000000 */
[----:B------:R-:W-:Y:S01]  /*fe30*/  UMOV UR5, 0x380fffff ;  /* 0x380fffff00057882 */ /* 0x000fe20000000000 */
[----:B--2---:R-:W0:Y:S01]  /*fe40*/  F2F.F32.F64 R2, R4 ;  /* 0x0000000400027310 */ /* 0x004e220000301000 */
[----:B------:R-:W-:-:S14]  /*fe50*/  DSETP.GEU.AND P0, PT, |R4|, UR4, PT ;  /* 0x0000000404007e2a */ /* 0x000fdc000bf0e200 */
[----:B0-----:R-:W-:Y:S01]  /*fe60*/  @!P0 FMUL R2, R2, 1.175494350822287508e-38 ;  /* 0x0080000002028820 */ /* 0x001fe20000400000 */
[----:B------:R-:W-:Y:S06]  /*fe70*/  BRA `(.L_x_8703) ;  /* 0x0000000800307947 */ /* 0x000fec0003800000 */
.L_x_8711:
        /* <DEDUP_REMOVED lines=24> */
[----:B------:R-:W-:Y:S01]  /*10000*/  LOP3.LUT R2, R3, 0x80000000, R2, 0xf8, !PT ;  /* 0x8000000003027812 */ /* 0x000fe200078ef802 */
[----:B------:R-:W-:Y:S06]  /*10010*/  BRA `(.L_x_8703) ;  /* 0x0000000400c87947 */ /* 0x000fec0003800000 */
.L_x_8714:
        /* <DEDUP_REMOVED lines=11> */
[----:B------:R-:W-:Y:S01]  /*100d0*/  LOP3.LUT R2, R2, 0x80000000, R3, 0xf8, !PT ;  /* 0x8000000002027812 */ /* 0x000fe200078ef803 */
[----:B------:R-:W-:Y:S06]  /*100e0*/  BRA `(.L_x_8703) ;  /* 0x0000000400947947 */ /* 0x000fec0003800000 */
.L_x_8713:
[----:B------:R-:W2:Y:S02]  /*100f0*/  LDG.E.U16 R2, desc[UR36][R4.64] ;  /* 0x0000002404027981 */ /* 0x000ea4000c1e1500 */
[----:B--2---:R-:W-:Y:S01]  /*10100*/  IMAD.U32 R2, R2, 0x10000, RZ ;  /* 0x0001000002027824 */ /* 0x004fe200078e00ff */
[----:B------:R-:W-:Y:S06]  /*10110*/  BRA `(.L_x_8703) ;  /* 0x0000000400887947 */ /* 0x000fec0003800000 */
.L_x_8710:
        /* <DEDUP_REMOVED lines=11> */
.L_x_8717:
        /* <DEDUP_REMOVED lines=20> */
.L_x_8719:
[----:B------:R-:W-:Y:S05]  /*10310*/  BSYNC B0 ;  /* 0x0000000000007941 */ /* 0x000fea0003800000 */
.L_x_8718:
[----:B------:R-:W-:Y:S01]  /*10320*/  IMAD.SHL.U32 R2, R2, 0x100000, RZ ;  /* 0x0010000002027824 */ /* 0x000fe200078e00ff */
[----:B------:R-:W-:-:S04]  /*10330*/  LEA R3, R0, 0x3b800000, 0x17 ;  /* 0x3b80000000037811 */ /* 0x000fc800078eb8ff */
[----:B------:R-:W-:Y:S01]  /*10340*/  LOP3.LUT R2, R3, R2, R4, 0xfe, !PT ;  /* 0x0000000203027212 */ /* 0x000fe200078efe04 */
[----:B------:R-:W-:Y:S06]  /*10350*/  BRA `(.L_x_8703) ;  /* 0x0000000000f87947 */ /* 0x000fec0003800000 */
.L_x_8716:
        /* <DEDUP_REMOVED lines=20> */
.L_x_8721:
[----:B------:R-:W-:Y:S05]  /*104a0*/  BSYNC B0 ;  /* 0x0000000000007941 */ /* 0x000fea0003800000 */
.L_x_8720:
[----:B------:R-:W-:Y:S01]  /*104b0*/  IMAD.SHL.U32 R2, R2, 0x200000, RZ ;  /* 0x0020000002027824 */ /* 0x000fe200078e00ff */
[----:B------:R-:W-:-:S04]  /*104c0*/  LEA R3, R0, 0x37800000, 0x17 ;  /* 0x3780000000037811 */ /* 0x000fc800078eb8ff */
[----:B------:R-:W-:Y:S01]  /*104d0*/  LOP3.LUT R2, R3, R2, R4, 0xfe, !PT ;  /* 0x0000000203027212 */ /* 0x000fe200078efe04 */
[----:B------:R-:W-:Y:S06]  /*104e0*/  BRA `(.L_x_8703) ;  /* 0x0000000000947947 */ /* 0x000fec0003800000 */
.L_x_8715:
        /* <DEDUP_REMOVED lines=14> */
.L_x_8702:
        /* <DEDUP_REMOVED lines=15> */
[----:B01-345:R-:W-:Y:S05]  /*106c0*/  CALL.ABS.NOINC R2 ;  /* 0x0000000002007343 */ /* 0x03bfea0003c00000 */
.L_x_8724:
[----:B------:R-:W-:Y:S01]  /*106d0*/  IMAD.MOV.U32 R2, RZ, RZ, RZ ;  /* 0x000000ffff027224 */ /* 0x000fe200078e00ff */
[----:B------:R-:W-:Y:S06]  /*106e0*/  BRA `(.L_x_8703) ;  /* 0x0000000000147947 */ /* 0x000fec0003800000 */
.L_x_8723:
[----:B------:R-:W2:Y:S02]  /*106f0*/  LDG.E.64 R2, desc[UR36][R4.64] ;  /* 0x0000002404027981 */ /* 0x000ea4000c1e1b00 */
[----:B--2---:R0:W2:Y:S01]  /*10700*/  I2F.U64 R2, R2 ;  /* 0x0000000200027312 */ /* 0x0040a20000301000 */
[----:B------:R-:W-:Y:S05]  /*10710*/  BRA `(.L_x_8703) ;  /* 0x0000000000087947 */ /* 0x000fea0003800000 */
.L_x_8722:
[----:B------:R-:W2:Y:S02]  /*10720*/  LDG.E R2, desc[UR36][R4.64] ;  /* 0x0000002404027981 */ /* 0x000ea4000c1e1900 */
[----:B--2---:R-:W-:-:S07]  /*10730*/  I2FP.F32.U32 R2, R2 ;  /* 0x0000000200027245 */ /* 0x004fce0000201000 */
.L_x_8703:
[----:B------:R-:W-:Y:S05]  /*10740*/  BSYNC B6 ;  /* 0x0000000000067941 */ /* 0x000fea0003800000 */
.L_x_8697:
        /* <DEDUP_REMOVED lines=32> */
.L_x_8732:
[----:B------:R-:W-:Y:S01]  /*10950*/  FSETP.GEU.FTZ.AND P0, PT, R5, -R7, PT ;  /* 0x800000070500720b */ /* 0x000fe20003f1e000 */
[----:B------:R-:W-:-:S12]  /*10960*/  FADD.FTZ R3, R3, -1 ;  /* 0xbf80000003037421 */ /* 0x000fd80000010000 */
[----:B------:R-:W-:-:S07]  /*10970*/  @!P0 FADD.FTZ R3, R3, -1 ;  /* 0xbf80000003038421 */ /* 0x000fce0000010000 */
.L_x_8731:
[----:B------:R-:W-:Y:S05]  /*10980*/  BSYNC B2 ;  /* 0x0000000000027941 */ /* 0x000fea0003800000 */
.L_x_8730:
[----:B------:R-:W-:Y:S01]  /*10990*/  FFMA.FTZ R0, -R7, R3, R0 ;  /* 0x0000000307007223 */ /* 0x000fe20000010100 */
[----:B------:R-:W-:Y:S06]  /*109a0*/  BRA `(.L_x_8728) ;  /* 0x00000000007c7947 */ /* 0x000fec0003800000 */
.L_x_8729:
        /* <DEDUP_REMOVED lines=15> */
.L_x_8735:
        /* <DEDUP_REMOVED lines=13> */
.L_x_8734:
[----:B------:R-:W-:Y:S05]  /*10b70*/  BSYNC B2 ;  /* 0x0000000000027941 */ /* 0x000fea0003800000 */
.L_x_8733:
[----:B------:R-:W-:-:S04]  /*10b80*/  FMUL.FTZ R3, R3, 1.1920928955078125e-07 ;  /* 0x3400000003037820 */ /* 0x000fc80000410000 */
[----:B------:R-:W-:-:S07]  /*10b90*/  FMUL.FTZ R0, R8, R3 ;  /* 0x0000000308007220 */ /* 0x000fce0000410000 */
.L_x_8728:
[----:B------:R-:W-:Y:S05]  /*10ba0*/  BSYNC B1 ;  /* 0x0000000000017941 */ /* 0x000fea0003800000 */
.L_x_8727:
        /* <DEDUP_REMOVED lines=19> */
.L_x_8726:
[----:B------:R-:W-:Y:S05]  /*10ce0*/  BSYNC B0 ;  /* 0x0000000000007941 */ /* 0x000fea0003800000 */
.L_x_8725:
        /* <DEDUP_REMOVED lines=13> */
[----:B-1----:R-:W-:Y:S01]  /*10dc0*/  STG.E.U8 desc[UR36][R16.64], R3 ;  /* 0x0000000310007986 */ /* 0x002fe2000c101124 */
[----:B------:R-:W-:Y:S05]  /*10dd0*/  EXIT ;  /* 0x000000000000794d */ /* 0x000fea0003800000 */
.L_x_8739:
[----:B------:R-:W1:Y:S02]  /*10de0*/  F2I.S64.TRUNC R4, R4 ;  /* 0x0000000400047311 */ /* 0x000e64000020d900 */
[----:B-1----:R-:W-:-:S05]  /*10df0*/  IMAD.MOV.U32 R3, RZ, RZ, R4 ;  /* 0x000000ffff037224 */ /* 0x002fca00078e0004 */
[----:B------:R-:W-:Y:S01]  /*10e00*/  STG.E.U8 desc[UR36][R16.64], R3 ;  /* 0x0000000310007986 */ /* 0x000fe2000c101124 */
[----:B------:R-:W-:Y:S05]  /*10e10*/  EXIT ;  /* 0x000000000000794d */ /* 0x000fea0003800000 */
.L_x_8738:
[----:B------:R-:W-:-:S13]  /*10e20*/  ISETP.NE.AND P0, PT, R0, 0x2, PT ;  /* 0x000000020000780c */ /* 0x000fda0003f05270 */
[----:B------:R-:W-:Y:S05]  /*10e30*/  @!P0 BRA `(.L_x_8741) ;  /* 0x0000000000288947 */ /* 0x000fea0003800000 */
[----:B------:R-:W-:-:S13]  /*10e40*/  ISETP.NE.AND P0, PT, R0, 0x3, PT ;  /* 0x000000030000780c */ /* 0x000fda0003f05270 */
[----:B------:R-:W-:Y:S05]  /*10e50*/  @!P0 BRA `(.L_x_8742) ;  /* 0x0000000000148947 */ /* 0x000fea0003800000 */
[----:B------:R-:W-:-:S13]  /*10e60*/  ISETP.NE.AND P0, PT, R0, 0x4, PT ;  /* 0x000000040000780c */ /* 0x000fda0003f05270 */
[----:B------:R-:W-:Y:S05]  /*10e70*/  @P0 BRA `(.L_x_8740) ;  /* 0x0000000800d00947 */ /* 0x000fea0003800000 */
[----:B------:R-:W1:Y:S02]  /*10e80*/  F2I.S64.TRUNC R4, R4 ;  /* 0x0000000400047311 */ /* 0x000e64000020d900 */
[----:B-1----:R-:W-:Y:S01]  /*10e90*/  STG.E.64 desc[UR36][R16.64], R4 ;  /* 0x0000000410007986 */ /* 0x002fe2000c101b24 */
[----:B------:R-:W-:Y:S05]  /*10ea0*/  EXIT ;  /* 0x000000000000794d */ /* 0x000fea0003800000 */
.L_x_8742:
[----:B------:R-:W1:Y:S02]  /*10eb0*/  F2I.FTZ.TRUNC.NTZ R3, R4 ;  /* 0x0000000400037305 */ /* 0x000e64000021f100 */
[----:B-1----:R-:W-:Y:S01]  /*10ec0*/  STG.E desc[UR36][R16.64], R3 ;  /* 0x0000000310007986 */ /* 0x002fe2000c101924 */
[----:B------:R-:W-:Y:S05]  /*10ed0*/  EXIT ;  /* 0x000000000000794d */ /* 0x000fea0003800000 */
.L_x_8741:
[----:B------:R-:W1:Y:S02]  /*10ee0*/  F2I.FTZ.TRUNC.NTZ R3, R4 ;  /* 0x0000000400037305 */ /* 0x000e64000021f100 */
[----:B-1----:R-:W-:Y:S01]  /*10ef0*/  STG.E.U16 desc[UR36][R16.64], R3 ;  /* 0x0000000310007986 */ /* 0x002fe2000c101524 */
[----:B------:R-:W-:Y:S05]  /*10f00*/  EXIT ;  /* 0x000000000000794d */ /* 0x000fea0003800000 */
.L_x_8737:
[----:B------:R-:W-:-:S13]  /*10f10*/  ISETP.GT.AND P0, PT, R0, 0x6, PT ;  /* 0x000000060000780c */ /* 0x000fda0003f04270 */
[----:B------:R-:W-:Y:S05]  /*10f20*/  @P0 BRA `(.L_x_8743) ;  /* 0x0000000000240947 */ /* 0x000fea0003800000 */
[----:B------:R-:W-:-:S13]  /*10f30*/  ISETP.NE.AND P0, PT, R0, 0x5, PT ;  /* 0x000000050000780c */ /* 0x000fda0003f05270 */
[----:B------:R-:W-:Y:S05]  /*10f40*/  @!P0 BRA `(.L_x_8744) ;  /* 0x0000000000108947 */ /* 0x000fea0003800000 */
[----:B------:R-:W-:-:S13]  /*10f50*/  ISETP.NE.AND P0, PT, R0, 0x6, PT ;  /* 0x000000060000780c */ /* 0x000fda0003f05270 */
[----:B------:R-:W-:Y:S05]  /*10f60*/  @P0 BRA `(.L_x_8740) ;  /* 0x0000000800940947 */ /* 0x000fea0003800000 */
[----:B------:R-:W-:Y:S01]  /*10f70*/  STG.E desc[UR36][R16.64], R4 ;  /* 0x0000000410007986 */ /* 0x000fe2000c101924 */
[----:B------:R-:W-:Y:S05]  /*10f80*/  EXIT ;  /* 0x000000000000794d */ /* 0x000fea0003800000 */
.L_x_8744:
[----:B------:R-:W-:-:S05]  /*10f90*/  F2FP.F16.F32.PACK_AB R4, RZ, R4 ;  /* 0x00000004ff04723e */ /* 0x000fca00000000ff */
[----:B------:R-:W-:Y:S01]  /*10fa0*/  STG.E.U16 desc[UR36][R16.64], R4 ;  /* 0x0000000410007986 */ /* 0x000fe2000c101524 */
[----:B------:R-:W-:Y:S05]  /*10fb0*/  EXIT ;  /* 0x000000000000794d */ /* 0x000fea0003800000 */
.L_x_8743:
[----:B------:R-:W-:-:S13]  /*10fc0*/  ISETP.NE.AND P0, PT, R0, 0x7, PT ;  /* 0x000000070000780c */ /* 0x000fda0003f05270 */
[----:B------:R-:W-:Y:S05]  /*10fd0*/  @!P0 BRA `(.L_x_8745) ;  /* 0x00000000002c8947 */ /* 0x000fea0003800000 */
[----:B------:R-:W-:-:S13]  /*10fe0*/  ISETP.NE.AND P0, PT, R0, 0x8, PT ;  /* 0x000000080000780c */ /* 0x000fda0003f05270 */
[----:B------:R-:W-:Y:S05]  /*10ff0*/  @!P0 BRA `(.L_x_8746) ;  /* 0x0000000000148947 */ /* 0x000fea0003800000 */
[----:B------:R-:W-:-:S13]  /*11000*/  ISETP.NE.AND P0, PT, R0, 0x9, PT ;  /* 0x000000090000780c */ /* 0x000fda0003f05270 */
[----:B------:R-:W-:Y:S05]  /*11010*/  @P0 BRA `(.L_x_8740) ;  /* 0x0000000800680947 */ /* 0x000fea0003800000 */
[----:B------:R-:W-:-:S05]  /*11020*/  IMAD.MOV.U32 R5, RZ, RZ, RZ ;  /* 0x000000ffff057224 */ /* 0x000fca00078e00ff */
[----:B------:R-:W-:Y:S01]  /*11030*/  STG.E.64 desc[UR36][R16.64], R4 ;  /* 0x0000000410007986 */ /* 0x000fe2000c101b24 */
[----:B------:R-:W-:Y:S05]  /*11040*/  EXIT ;  /* 0x000000000000794d */ /* 0x000fea0003800000 */
.L_x_8746:
[----:B------:R-:W-:-:S04]  /*11050*/  F2FP.F16.F32.PACK_AB R3, RZ, R4 ;  /* 0x00000004ff03723e */ /* 0x000fc800000000ff */
[----:B------:R-:W-:-:S05]  /*11060*/  PRMT R3, R3, 0x5410, RZ ;  /* 0x0000541003037816 */ /* 0x000fca00000000ff */
[----:B------:R-:W-:Y:S01]  /*11070*/  STG.E desc[UR36][R16.64], R3 ;  /* 0x0000000310007986 */ /* 0x000fe2000c101924 */
[----:B------:R-:W-:Y:S05]  /*11080*/  EXIT ;  /* 0x000000000000794d */ /* 0x000fea0003800000 */
.L_x_8745:
[----:B------:R-:W-:-:S06]  /*11090*/  FMUL.FTZ R2, R4, 1 ;  /* 0x3f80000004027820 */ /* 0x000fcc0000410000 */
[----:B------:R-:W1:Y:S02]  /*110a0*/  F2F.F64.F32 R2, R2 ;  /* 0x0000000200027310 */ /* 0x000e640000201800 */
[----:B-1----:R-:W-:Y:S01]  /*110b0*/  STG.E.64 desc[UR36][R16.64], R2 ;  /* 0x0000000210007986 */ /* 0x002fe2000c101b24 */
[----:B------:R-:W-:Y:S05]  /*110c0*/  EXIT ;  /* 0x000000000000794d */ /* 0x000fea0003800000 */
.L_x_8736:
        /* <DEDUP_REMOVED lines=10> */
[----:B------:R-:W-:Y:S01]  /*11170*/  STG.E.U8 desc[UR36][R16.64], R3 ;  /* 0x0000000310007986 */ /* 0x000fe2000c101124 */
[----:B------:R-:W-:Y:S05]  /*11180*/  EXIT ;  /* 0x000000000000794d */ /* 0x000fea0003800000 */
.L_x_8749:
[----:B------:R-:W-:Y:S01]  /*11190*/  FMUL.FTZ R4, R4, 1 ;  /* 0x3f80000004047820 */ /* 0x000fe20000410000 */
[----:B------:R-:W-:-:S05]  /*111a0*/  CS2R R6, SRZ ;  /* 0x0000000000067805 */ /* 0x000fca000001ff00 */
[----:B------:R-:W1:Y:S02]  /*111b0*/  F2F.F64.F32 R4, R4 ;  /* 0x0000000400047310 */ /* 0x000e640000201800 */
[----:B-1----:R-:W-:Y:S01]  /*111c0*/  STG.E.128 desc[UR36][R16.64], R4 ;  /* 0x0000000410007986 */ /* 0x002fe2000c101d24 */
[----:B------:R-:W-:Y:S05]  /*111d0*/  EXIT ;  /* 0x000000000000794d */ /* 0x000fea0003800000 */
.L_x_8748:
        /* <DEDUP_REMOVED lines=20> */
.L_x_8753:
[----:B------:R-:W-:Y:S05]  /*11320*/  BSYNC B0 ;  /* 0x0000000000007941 */ /* 0x000fea0003800000 */
.L_x_8752:
[----:B------:R-:W-:-:S05]  /*11330*/  LOP3.LUT R5, R0, R5, RZ, 0xfc, !PT ;  /* 0x0000000500057212 */ /* 0x000fca00078efcff */
[----:B------:R-:W-:Y:S01]  /*11340*/  STG.E.U8 desc[UR36][R16.64], R5 ;  /* 0x0000000510007986 */ /* 0x000fe2000c101124 */
[----:B------:R-:W-:Y:S05]  /*11350*/  EXIT ;  /* 0x000000000000794d */ /* 0x000fea0003800000 */
.L_x_8751:
[----:B------:R-:W-:Y:S01]  /*11360*/  LOP3.LUT R2, R4, 0x7fffffff, RZ, 0xc0, !PT ;  /* 0x7fffffff04027812 */ /* 0x000fe200078ec0ff */
[----:B------:R-:W-:Y:S03]  /*11370*/  BSSY B0, `(.L_x_8754) ;  /* 0x000000e000007945 */ /* 0x000fe60003800000 */
        /* <DEDUP_REMOVED lines=10> */
.L_x_8755:
[----:B------:R-:W-:Y:S01]  /*11420*/  IMAD.MOV.U32 R0, RZ, RZ, 0x7f ;  /* 0x0000007fff007424 */ /* 0x000fe200078e00ff */
[----:B------:R-:W-:-:S04]  /*11430*/  ISETP.GT.U32.AND P0, PT, R2, 0x7f800000, PT ;  /* 0x7f8000000200780c */ /* 0x000fc80003f04070 */
[----:B------:R-:W-:-:S09]  /*11440*/  SEL R0, R0, 0x7c, P0 ;  /* 0x0000007c00007807 */ /* 0x000fd20000000000 */
.L_x_8756:
[----:B------:R-:W-:Y:S05]  /*11450*/  BSYNC B0 ;  /* 0x0000000000007941 */ /* 0x000fea0003800000 */
.L_x_8754:
[----:B------:R-:W-:-:S04]  /*11460*/  LOP3.LUT R4, R4, 0x80000000, RZ, 0xc0, !PT ;  /* 0x8000000004047812 */ /* 0x000fc800078ec0ff */
[----:B------:R-:W-:-:S04]  /*11470*/  SHF.R.U32.HI R3, RZ, 0x18, R4 ;  /* 0x00000018ff037819 */ /* 0x000fc80000011604 */
[----:B------:R-:W-:-:S05]  /*11480*/  LOP3.LUT R3, R0, R3, RZ, 0xfc, !PT ;  /* 0x0000000300037212 */ /* 0x000fca00078efcff */
[----:B------:R-:W-:Y:S01]  /*11490*/  STG.E.U8 desc[UR36][R16.64], R3 ;  /* 0x0000000310007986 */ /* 0x000fe2000c101124 */
[----:B------:R-:W-:Y:S05]  /*114a0*/  EXIT ;  /* 0x000000000000794d */ /* 0x000fea0003800000 */
.L_x_8750:
[----:B------:R-:W-:-:S05]  /*114b0*/  F2FP.BF16.F32.PACK_AB R4, RZ, R4 ;  /* 0x00000004ff04723e */ /* 0x000fca00000010ff */
[----:B------:R-:W-:Y:S01]  /*114c0*/  STG.E.U16 desc[UR36][R16.64], R4 ;  /* 0x0000000410007986 */ /* 0x000fe2000c101524 */
[----:B------:R-:W-:Y:S05]  /*114d0*/  EXIT ;  /* 0x000000000000794d */ /* 0x000fea0003800000 */
.L_x_8747:
        /* <DEDUP_REMOVED lines=9> */
[----:B-1----:R-:W-:Y:S01]  /*11570*/  STG.E.U16 desc[UR36][R16.64], R3 ;  /* 0x0000000310007986 */ /* 0x002fe2000c101524 */
[----:B------:R-:W-:Y:S05]  /*11580*/  EXIT ;  /* 0x000000000000794d */ /* 0x000fea0003800000 */
.L_x_8759:
[----:B------:R-:W-:Y:S01]  /*11590*/  LOP3.LUT R2, R4, 0x7fffffff, RZ, 0xc0, !PT ;  /* 0x7fffffff04027812 */ /* 0x000fe200078ec0ff */
[----:B------:R-:W-:Y:S01]  /*115a0*/  BSSY B0, `(.L_x_8760) ;  /* 0x0000013000007945 */ /* 0x000fe20003800000 */
[----:B------:R-:W-:Y:S02]  /*115b0*/  IMAD.MOV.U32 R8, RZ, RZ, 0x80 ;  /* 0x00000080ff087424 */ /* 0x000fe400078e00ff */
        /* <DEDUP_REMOVED lines=13> */
.L_x_8762:
[----:B------:R-:W-:-:S04]  /*11690*/  LOP3.LUT R4, R4, 0x80000000, RZ, 0xc0, !PT ;  /* 0x8000000004047812 */ /* 0x000fc800078ec0ff */
[----:B------:R-:W-:-:S04]  /*116a0*/  SHF.R.U32.HI R3, RZ, 0x18, R4 ;  /* 0x00000018ff037819 */ /* 0x000fc80000011604 */
[----:B------:R-:W-:-:S04]  /*116b0*/  LOP3.LUT R0, R0, R3, RZ, 0xfc, !PT ;  /* 0x0000000300007212 */ /* 0x000fc800078efcff */
[----:B------:R-:W-:-:S07]  /*116c0*/  PRMT R8, R0, 0x7610, R8 ;  /* 0x0000761000087816 */ /* 0x000fce0000000008 */
.L_x_8761:
[----:B------:R-:W-:Y:S05]  /*116d0*/  BSYNC B0 ;  /* 0x0000000000007941 */ /* 0x000fea0003800000 */
.L_x_8760:
[----:B------:R-:W-:Y:S01]  /*116e0*/  STG.E.U8 desc[UR36][R16.64], R8 ;  /* 0x0000000810007986 */ /* 0x000fe2000c101124 */
[----:B------:R-:W-:Y:S05]  /*116f0*/  EXIT ;  /* 0x000000000000794d */ /* 0x000fea0003800000 */
.L_x_8758:
        /* <DEDUP_REMOVED lines=16> */
.L_x_8765:
[----:B------:R-:W-:-:S04]  /*11800*/  LOP3.LUT R4, R4, 0x80000000, RZ, 0xc0, !PT ;  /* 0x8000000004047812 */ /* 0x000fc800078ec0ff */
[----:B------:R-:W-:-:S04]  /*11810*/  SHF.R.U32.HI R3, RZ, 0x18, R4 ;  /* 0x00000018ff037819 */ /* 0x000fc80000011604 */
[----:B------:R-:W-:-:S04]  /*11820*/  LOP3.LUT R0, R0, R3, RZ, 0xfc, !PT ;  /* 0x0000000300007212 */ /* 0x000fc800078efcff */
[----:B------:R-:W-:-:S07]  /*11830*/  PRMT R8, R0, 0x7610, R8 ;  /* 0x0000761000087816 */ /* 0x000fce0000000008 */
.L_x_8764:
[----:B------:R-:W-:Y:S05]  /*11840*/  BSYNC B0 ;  /* 0x0000000000007941 */ /* 0x000fea0003800000 */
.L_x_8763:
[----:B------:R-:W-:Y:S01]  /*11850*/  STG.E.U8 desc[UR36][R16.64], R8 ;  /* 0x0000000810007986 */ /* 0x000fe2000c101124 */
[----:B------:R-:W-:Y:S05]  /*11860*/  EXIT ;  /* 0x000000000000794d */ /* 0x000fea0003800000 */
.L_x_8757:
        /* <DEDUP_REMOVED lines=21> */
.L_x_8740:
        /* <DEDUP_REMOVED lines=15> */
[----:B--2-4-:R-:W-:Y:S05]  /*11ab0*/  CALL.ABS.NOINC R2 ;  /* 0x0000000002007343 */ /* 0x014fea0003c00000 */
.L_x_8768:
[----:B------:R-:W-:Y:S05]  /*11ac0*/  EXIT ;  /* 0x000000000000794d */ /* 0x000fea0003800000 */
.L_x_8767:
[----:B------:R-:W1:Y:S02]  /*11ad0*/  F2I.U64.TRUNC R4, R4 ;  /* 0x0000000400047311 */ /* 0x000e64000020d800 */
[----:B-1----:R-:W-:Y:S01]  /*11ae0*/  STG.E.64 desc[UR36][R16.64], R4 ;  /* 0x0000000410007986 */ /* 0x002fe2000c101b24 */
[----:B------:R-:W-:Y:S05]  /*11af0*/  EXIT ;  /* 0x000000000000794d */ /* 0x000fea0003800000 */
.L_x_8766:
[----:B------:R-:W1:Y:S02]  /*11b00*/  F2I.FTZ.U32.TRUNC.NTZ R3, R4 ;  /* 0x0000000400037305 */ /* 0x000e64000021f000 */
[----:B-1----:R-:W-:Y:S01]  /*11b10*/  STG.E desc[UR36][R16.64], R3 ;  /* 0x0000000310007986 */ /* 0x002fe2000c101924 */
[----:B------:R-:W-:Y:S05]  /*11b20*/  EXIT ;  /* 0x000000000000794d */ /* 0x000fea0003800000 */
.L_x_8769:
        /* <DEDUP_REMOVED lines=13> */
.L_x_37804:


//--------------------- .text._ZN2at6native27unrolled_elementwise_kernelINS0_13BinaryFunctorIfffZZZNS0_15binary_internal21div_floor_kernel_cudaERNS_18TensorIteratorBaseEENKUlvE1_clEvENKUlvE0_clEvEUlffE_EESt5arrayIPcLm3EELi4E23TrivialOffsetCalculatorILi2EjESD_ILi1EjENS0_6memory12LoadWithCastILi2EEENSG_13StoreWithCastILi1EEEEEviT_T0_T2_T3_T4_T5_ --------------------------
	.section	.text._ZN2at6native27unrolled_elementwise_kernelINS0_13BinaryFunctorIfffZZZNS0_15binary_internal21div_floor_kernel_cudaERNS_18TensorIteratorBaseEENKUlvE1_clEvENKUlvE0_clEvEUlffE_EESt5arrayIPcLm3EELi4E23TrivialOffsetCalculatorILi2EjESD_ILi1EjENS0_6memory12LoadWithCastILi2EEENSG_13StoreWithCastILi1EEEEEviT_T0_T2_T3_T4_T5_,"ax",@progbits
	.align	128
        .global         _ZN2at6native27unrolled_elementwise_kernelINS0_13BinaryFunctorIfffZZZNS0_15binary_internal21div_floor_kernel_cudaERNS_18TensorIteratorBaseEENKUlvE1_clEvENKUlvE0_clEvEUlffE_EESt5arrayIPcLm3EELi4E23TrivialOffsetCalculatorILi2EjESD_ILi1EjENS0_6memory12LoadWithCastILi2EEENSG_13StoreWithCastILi1EEEEEviT_T0_T2_T3_T4_T5_
        .type           _ZN2at6native27unrolled_elementwise_kernelINS0_13BinaryFunctorIfffZZZNS0_15binary_internal21div_floor_kernel_cudaERNS_18TensorIteratorBaseEENKUlvE1_clEvENKUlvE0_clEvEUlffE_EESt5arrayIPcLm3EELi4E23TrivialOffsetCalculatorILi2EjESD_ILi1EjENS0_6memory12LoadWithCastILi2EEENSG_13StoreWithCastILi1EEEEEviT_T0_T2_T3_T4_T5_,@function
        .size           _ZN2at6native27unrolled_elementwise_kernelINS0_13BinaryFunctorIfffZZZNS0_15binary_internal21div_floor_kernel_cudaERNS_18TensorIteratorBaseEENKUlvE1_clEvENKUlvE0_clEvEUlffE_EESt5arrayIPcLm3EELi4E23TrivialOffsetCalculatorILi2EjESD_ILi1EjENS0_6memory12LoadWithCastILi2EEENSG_13StoreWithCastILi1EEEEEviT_T0_T2_T3_T4_T5_,(.L_x_37805 - _ZN2at6native27unrolled_elementwise_kernelINS0_13BinaryFunctorIfffZZZNS0_15binary_internal21div_floor_kernel_cudaERNS_18TensorIteratorBaseEENKUlvE1_clEvENKUlvE0_clEvEUlffE_EESt5arrayIPcLm3EELi4E23TrivialOffsetCalculatorILi2EjESD_ILi1EjENS0_6memory12LoadWithCastILi2EEENSG_13StoreWithCastILi1EEEEEviT_T0_T2_T3_T4_T5_)
        .other          _ZN2at6native27unrolled_elementwise_kernelINS0_13BinaryFunctorIfffZZZNS0_15binary_internal21div_floor_kernel_cudaERNS_18TensorIteratorBaseEENKUlvE1_clEvENKUlvE0_clEvEUlffE_EESt5arrayIPcLm3EELi4E23TrivialOffsetCalculatorILi2EjESD_ILi1EjENS0_6memory12LoadWithCastILi2EEENSG_13StoreWithCastILi1EEEEEviT_T0_T2_T3_T4_T5_,@"STO_CUDA_ENTRY STV_DEFAULT"
_ZN2at6native27unrolled_elementwise_kernelINS0_13BinaryFunctorIfffZZZNS0_15binary_internal21div_floor_kernel_cudaERNS_18TensorIteratorBaseEENKUlvE1_clEvENKUlvE0_clEvEUlffE_EESt5arrayIPcLm3EELi4E23TrivialOffsetCalculatorILi2EjESD_ILi1EjENS0_6memory12LoadWithCastILi2EEENSG_13StoreWithCastILi1EEEEEviT_T0_T2_T3_T4_T5_:
.text._ZN2at6native27unrolled_elementwise_kernelINS0_13BinaryFunctorIfffZZZNS0_15binary_internal21div_floor_kernel_cudaERNS_18TensorIteratorBaseEENKUlvE1_clEvENKUlvE0_clEvEUlffE_EESt5arrayIPcLm3EELi4E23TrivialOffsetCalculatorILi2EjESD_ILi1EjENS0_6memory12LoadWithCastILi2EEENSG_13StoreWithCastILi1EEEEEviT_T0_T2_T3_T4_T5_:
[----:B------:R-:W0:Y:S01]  /*0000*/  LDC R1, c[0x0][0x28] ;  /* 0x00000a00ff017b82 */ /* 0x000e220000000800 */
[----:B------:R-:W1:Y:S07]  /*0010*/  S2R R2, SR_CTAID.X ;  /* 0x0000000000027919 */ /* 0x000e6e0000002500 */
[----:B------:R-:W1:Y:S01]  /*0020*/  LDC R17, c[0x0][0x210] ;  /* 0x00008400ff117b82 */ /* 0x000e620000000800 */
[----:B------:R-:W-:Y:S01]  /*0030*/  ULDC.64 UR36, c[0x0][0x208] ;  /* 0x0000820000247ab9 */ /* 0x000fe20000000a00 */
[----:B------:R-:W-:Y:S01]  /*0040*/  BSSY B7, `(.L_x_8770) ;  /* 0x00001d4000077945 */ /* 0x000fe20003800000 */
[----:B------:R-:W2:Y:S01]  /*0050*/  S2R R25, SR_TID.X ;  /* 0x0000000000197919 */ /* 0x000ea20000002100 */
[----:B------:R-:W-:-:S02]  /*0060*/  IMAD.MOV.U32 R27, RZ, RZ, RZ ;  /* 0x000000ffff1b7224 */ /* 0x000fc400078e00ff */
[----:B------:R-:W-:Y:S02]  /*0070*/  IMAD.MOV.U32 R29, RZ, RZ, RZ ;  /* 0x000000ffff1d7224 */ /* 0x000fe400078e00ff */
[----:B------:R-:W3:Y:S01]  /*0080*/  LDC.U8 R26, c[0x0][0x234] ;  /* 0x00008d00ff1a7b82 */ /* 0x000ee20000000000 */
[----:B------:R-:W-:-:S07]  /*0090*/  IMAD.MOV.U32 R18, RZ, RZ, RZ ;  /* 0x000000ffff127224 */ /* 0x000fce00078e00ff */
[----:B------:R-:W4:Y:S01]  /*00a0*/  LDC.U8 R16, c[0x0][0x235] ;  /* 0x00008d40ff107b82 */ /* 0x000f220000000000 */
[----:B-1----:R-:W-:-:S05]  /*00b0*/  IMAD R17, R2, -0x200, R17 ;  /* 0xfffffe0002117824 */ /* 0x002fca00078e0211 */
[----:B--2---:R-:W-:-:S13]  /*00c0*/  ISETP.GE.AND P0, PT, R25, R17, PT ;  /* 0x000000111900720c */ /* 0x004fda0003f06270 */
[----:B0--34-:R-:W-:Y:S05]  /*00d0*/  @P0 BRA `(.L_x_8771) ;  /* 0x0000001c00280947 */ /* 0x019fea0003800000 */
[----:B------:R-:W0:Y:S01]  /*00e0*/  LDC.64 R4, c[0x0][0x220] ;  /* 0x00008800ff047b82 */ /* 0x000e220000000a00 */
[----:B------:R-:W-:Y:S01]  /*00f0*/  PRMT R0, R26, 0x9910, RZ ;  /* 0x000099101a007816 */ /* 0x000fe200000000ff */
[----:B------:R-:W-:Y:S01]  /*0100*/  IMAD R25, R2, 0x200, R25 ;  /* 0x0000020002197824 */ /* 0x000fe200078e0219 */
[----:B------:R-:W-:Y:S01]  /*0110*/  ULDC UR4, c[0x0][0x238] ;  /* 0x00008e0000047ab9 */ /* 0x000fe20000000800 */
[----:B------:R-:W-:Y:S01]  /*0120*/  BSSY B6, `(.L_x_8772) ;  /* 0x00000e0000067945 */ /* 0x000fe20003800000 */
        /* <DEDUP_REMOVED lines=14> */
[----:B--2---:R4:W0:Y:S01]  /*0210*/  I2F.S16 R29, R4 ;  /* 0x00000004001d7306 */ /* 0x0048220000101400 */
[----:B------:R-:W-:Y:S05]  /*0220*/  BRA `(.L_x_8778) ;  /* 0x0000000c003c7947 */ /* 0x000fea0003800000 */
.L_x_8776:
[----:B------:R-:W2:Y:S02]  /*0230*/  LDG.E.U8 R4, desc[UR36][R4.64] ;  /* 0x0000002404047981 */ /* 0x000ea4000c1e1100 */
[----:B--2---:R-:W-:Y:S01]  /*0240*/  I2FP.F32.U32 R29, R4 ;  /* 0x00000004001d7245 */ /* 0x004fe20000201000 */
[----:B------:R-:W-:Y:S06]  /*0250*/  BRA `(.L_x_8778) ;  /* 0x0000000c00307947 */ /* 0x000fec0003800000 */
.L_x_8775:
        /* <DEDUP_REMOVED lines=9> */
.L_x_8780:
[----:B------:R-:W2:Y:S02]  /*02f0*/  LDG.E R4, desc[UR36][R4.64] ;  /* 0x0000002404047981 */ /* 0x000ea4000c1e1900 */
[----:B--2---:R-:W-:Y:S01]  /*0300*/  I2FP.F32.S32 R29, R4 ;  /* 0x00000004001d7245 */ /* 0x004fe20000201400 */
[----:B------:R-:W-:Y:S06]  /*0310*/  BRA `(.L_x_8778) ;  /* 0x0000000c00007947 */ /* 0x000fec0003800000 */
.L_x_8779:
[----:B------:R-:W2:Y:S02]  /*0320*/  LDG.E.U16 R4, desc[UR36][R4.64] ;  /* 0x0000002404047981 */ /* 0x000ea4000c1e1500 */
[----:B--2---:R2:W3:Y:S01]  /*0330*/  I2F.S16 R29, R4 ;  /* 0x00000004001d7306 */ /* 0x0044e20000101400 */
[----:B------:R-:W-:Y:S05]  /*0340*/  BRA `(.L_x_8778) ;  /* 0x0000000800f47947 */ /* 0x000fea0003800000 */
.L_x_8774:
        /* <DEDUP_REMOVED lines=8> */
.L_x_8782:
[----:B------:R-:W2:Y:S02]  /*03d0*/  LDG.E.U16 R4, desc[UR36][R4.64] ;  /* 0x0000002404047981 */ /* 0x000ea4000c1e1500 */
[----:B--2---:R-:W-:Y:S01]  /*03e0*/  HADD2.F32 R29, -RZ, R4.H0_H0 ;  /* 0x20000004ff1d7230 */ /* 0x004fe20000004100 */
[----:B------:R-:W-:Y:S06]  /*03f0*/  BRA `(.L_x_8778) ;  /* 0x0000000800c87947 */ /* 0x000fec0003800000 */
.L_x_8781:
        /* <DEDUP_REMOVED lines=8> */
.L_x_8784:
[----:B------:R-:W2:Y:S02]  /*0480*/  LDG.E.U16 R4, desc[UR36][R4.64] ;  /* 0x0000002404047981 */ /* 0x000ea4000c1e1500 */
[----:B--2---:R-:W-:Y:S01]  /*0490*/  HADD2.F32 R29, -RZ, R4.H0_H0 ;  /* 0x20000004ff1d7230 */ /* 0x004fe20000004100 */
[----:B------:R-:W-:Y:S06]  /*04a0*/  BRA `(.L_x_8778) ;  /* 0x00000008009c7947 */ /* 0x000fec0003800000 */
.L_x_8783:
[----:B------:R-:W2:Y:S01]  /*04b0*/  LDG.E.64 R4, desc[UR36][R4.64] ;  /* 0x0000002404047981 */ /* 0x000ea2000c1e1b00 */
[----:B------:R-:W-:Y:S01]  /*04c0*/  UMOV UR4, 0xf0000000 ;  /* 0xf000000000047882 */ /* 0x000fe20000000000 */
[----:B------:R-:W-:Y:S01]  /*04d0*/  UMOV UR5, 0x380fffff ;  /* 0x380fffff00057882 */ /* 0x000fe20000000000 */
[----:B--2---:R-:W0:Y:S01]  /*04e0*/  F2F.F32.F64 R29, R4 ;  /* 0x00000004001d7310 */ /* 0x004e220000301000 */
[----:B------:R-:W-:-:S14]  /*04f0*/  DSETP.GEU.AND P0, PT, |R4|, UR4, PT ;  /* 0x0000000404007e2a */ /* 0x000fdc000bf0e200 */
[----:B0-----:R-:W-:Y:S01]  /*0500*/  @!P0 FMUL R29, R29, 1.175494350822287508e-38 ;  /* 0x008000001d1d8820 */ /* 0x001fe20000400000 */
[----:B------:R-:W-:Y:S06]  /*0510*/  BRA `(.L_x_8778) ;  /* 0x0000000800807947 */ /* 0x000fec0003800000 */
.L_x_8773:
        /* <DEDUP_REMOVED lines=12> */
.L_x_8787:
[----:B------:R-:W2:Y:S01]  /*05e0*/  LDG.E.64 R4, desc[UR36][R4.64] ;  /* 0x0000002404047981 */ /* 0x000ea2000c1e1b00 */
[----:B------:R-:W-:Y:S01]  /*05f0*/  UMOV UR4, 0xf0000000 ;  /* 0xf000000000047882 */ /* 0x000fe20000000000 */
[----:B------:R-:W-:Y:S01]  /*0600*/  UMOV UR5, 0x380fffff ;  /* 0x380fffff00057882 */ /* 0x000fe20000000000 */
[----:B--2---:R-:W0:Y:S01]  /*0610*/  F2F.F32.F64 R29, R4 ;  /* 0x00000004001d7310 */ /* 0x004e220000301000 */
[----:B------:R-:W-:-:S14]  /*0620*/  DSETP.GEU.AND P0, PT, |R4|, UR4, PT ;  /* 0x0000000404007e2a */ /* 0x000fdc000bf0e200 */
[----:B0-----:R-:W-:Y:S01]  /*0630*/  @!P0 FMUL R29, R29, 1.175494350822287508e-38 ;  /* 0x008000001d1d8820 */ /* 0x001fe20000400000 */
[----:B------:R-:W-:Y:S06]  /*0640*/  BRA `(.L_x_8778) ;  /* 0x0000000800347947 */ /* 0x000fec0003800000 */
.L_x_8786:
        /* <DEDUP_REMOVED lines=26> */
.L_x_8789:
[----:B------:R-:W2:Y:S02]  /*07f0*/  LDG.E.U8 R4, desc[UR36][R4.64] ;  /* 0x0000002404047981 */ /* 0x000ea4000c1e1100 */
[----:B--2---:R-:W-:-:S05]  /*0800*/  IMAD.SHL.U32 R0, R4, 0x2000000, RZ ;  /* 0x0200000004007824 */ /* 0x004fca00078e00ff */
[----:B------:R-:W-:-:S13]  /*0810*/  ISETP.GE.U32.AND P0, PT, R0, 0x8000000, PT ;  /* 0x080000000000780c */ /* 0x000fda0003f06070 */
[C---:B------:R-:W-:Y:S02]  /*0820*/  @P0 IMAD.SHL.U32 R3, R4.reuse, 0x200000, RZ ;  /* 0x0020000004030824 */ /* 0x040fe400078e00ff */
[----:B------:R-:W-:-:S03]  /*0830*/  @!P0 IMAD.SHL.U32 R0, R4, 0x100, RZ ;  /* 0x0000010004008824 */ /* 0x000fc600078e00ff */
[----:B------:R-:W-:Y:S02]  /*0840*/  @P0 LOP3.LUT R3, R3, 0xfe00000, RZ, 0xc0, !PT ;  /* 0x0fe0000003030812 */ /* 0x000fe400078ec0ff */
        /* <DEDUP_REMOVED lines=8> */
.L_x_8788:
[----:B------:R-:W2:Y:S02]  /*08d0*/  LDG.E.U16 R4, desc[UR36][R4.64] ;  /* 0x0000002404047981 */ /* 0x000ea4000c1e1500 */
[----:B--2---:R-:W-:Y:S01]  /*08e0*/  IMAD.U32 R29, R4, 0x10000, RZ ;  /* 0x00010000041d7824 */ /* 0x004fe200078e00ff */
[----:B------:R-:W-:Y:S06]  /*08f0*/  BRA `(.L_x_8778) ;  /* 0x0000000400887947 */ /* 0x000fec0003800000 */
.L_x_8785:
        /* <DEDUP_REMOVED lines=11> */
.L_x_8792:
        /* <DEDUP_REMOVED lines=20> */
.L_x_8794:
[----:B------:R-:W-:Y:S05]  /*0af0*/  BSYNC B0 ;  /* 0x0000000000007941 */ /* 0x000fea0003800000 */
.L_x_8793:
[----:B------:R-:W-:Y:S01]  /*0b00*/  IMAD.SHL.U32 R3, R3, 0x100000, RZ ;  /* 0x0010000003037824 */ /* 0x000fe200078e00ff */
[----:B------:R-:W-:-:S04]  /*0b10*/  LEA R0, R0, 0x3b800000, 0x17 ;  /* 0x3b80000000007811 */ /* 0x000fc800078eb8ff */
[----:B------:R-:W-:Y:S01]  /*0b20*/  LOP3.LUT R29, R0, R3, R29, 0xfe, !PT ;  /* 0x00000003001d7212 */ /* 0x000fe200078efe1d */
[----:B------:R-:W-:Y:S06]  /*0b30*/  BRA `(.L_x_8778) ;  /* 0x0000000000f87947 */ /* 0x000fec0003800000 */
.L_x_8791:
        /* <DEDUP_REMOVED lines=20> */
.L_x_8796:
[----:B------:R-:W-:Y:S05]  /*0c80*/  BSYNC B0 ;  /* 0x0000000000007941 */ /* 0x000fea0003800000 */
.L_x_8795:
[----:B------:R-:W-:Y:S01]  /*0c90*/  IMAD.SHL.U32 R3, R3, 0x200000, RZ ;  /* 0x0020000003037824 */ /* 0x000fe200078e00ff */
[----:B------:R-:W-:-:S04]  /*0ca0*/  LEA R0, R0, 0x37800000, 0x17 ;  /* 0x3780000000007811 */ /* 0x000fc800078eb8ff */
[----:B------:R-:W-:Y:S01]  /*0cb0*/  LOP3.LUT R29, R0, R3, R29, 0xfe, !PT ;  /* 0x00000003001d7212 */ /* 0x000fe200078efe1d */
[----:B------:R-:W-:Y:S06]  /*0cc0*/  BRA `(.L_x_8778) ;  /* 0x0000000000947947 */ /* 0x000fec0003800000 */
.L_x_8790:
        /* <DEDUP_REMOVED lines=14> */
.L_x_8777:
        /* <DEDUP_REMOVED lines=16> */
.L_x_8799:
[----:B------:R-:W-:Y:S01]  /*0eb0*/  IMAD.MOV.U32 R29, RZ, RZ, RZ ;  /* 0x000000ffff1d7224 */ /* 0x000fe200078e00ff */
[----:B------:R-:W-:Y:S06]  /*0ec0*/  BRA `(.L_x_8778) ;  /* 0x0000000000147947 */ /* 0x000fec0003800000 */
.L_x_8798:
[----:B------:R-:W2:Y:S02]  /*0ed0*/  LDG.E.64 R4, desc[UR36][R4.64] ;  /* 0x0000002404047981 */ /* 0x000ea4000c1e1b00 */
[----:B--2---:R0:W1:Y:S01]  /*0ee0*/  I2F.U64 R29, R4 ;  /* 0x00000004001d7312 */ /* 0x0040620000301000 */
[----:B------:R-:W-:Y:S05]  /*0ef0*/  BRA `(.L_x_8778) ;  /* 0x0000000000087947 */ /* 0x000fea0003800000 */
.L_x_8797:
[----:B------:R-:W2:Y:S02]  /*0f00*/  LDG.E R4, desc[UR36][R4.64] ;  /* 0x0000002404047981 */ /* 0x000ea4000c1e1900 */
[----:B--2---:R-:W-:-:S07]  /*0f10*/  I2FP.F32.U32 R29, R4 ;  /* 0x00000004001d7245 */ /* 0x004fce0000201000 */
.L_x_8778:
[----:B------:R-:W-:Y:S05]  /*0f20*/  BSYNC B6 ;  /* 0x0000000000067941 */ /* 0x000fea0003800000 */
.L_x_8772:
[----:B0-2-4-:R-:W0:Y:S01]  /*0f30*/  LDC.64 R4, c[0x0][0x228] ;  /* 0x00008a00ff047b82 */ /* 0x015e220000000a00 */
[----:B------:R-:W-:Y:S01]  /*0f40*/  PRMT R0, R16, 0x9910, RZ ;  /* 0x0000991010007816 */ /* 0x000fe200000000ff */
[----:B------:R-:W-:Y:S01]  /*0f50*/  ULDC UR4, c[0x0][0x23c] ;  /* 0x00008f0000047ab9 */ /* 0x000fe20000000800 */
[----:B------:R-:W-:Y:S01]  /*0f60*/  BSSY B6, `(.L_x_8800) ;  /* 0x00000df000067945 */ /* 0x000fe20003800000 */
        /* <DEDUP_REMOVED lines=14> */
[----:B--2---:R0:W2:Y:S01]  /*1050*/  I2F.S16 R18, R4 ;  /* 0x0000000400127306 */ /* 0x0040a20000101400 */
[----:B------:R-:W-:Y:S05]  /*1060*/  BRA `(.L_x_8806) ;  /* 0x0000000c00387947 */ /* 0x000fea0003800000 */
.L_x_8804:
[----:B------:R-:W2:Y:S02]  /*1070*/  LDG.E.U8 R4, desc[UR36][R4.64] ;  /* 0x0000002404047981 */ /* 0x000ea4000c1e1100 */
[----:B--2---:R-:W-:Y:S01]  /*1080*/  I2FP.F32.U32 R18, R4 ;  /* 0x0000000400127245 */ /* 0x004fe20000201000 */
[----:B------:R-:W-:Y:S06]  /*1090*/  BRA `(.L_x_8806) ;  /* 0x0000000c002c7947 */ /* 0x000fec0003800000 */
.L_x_8803:
        /* <DEDUP_REMOVED lines=9> */
.L_x_8808:
[----:B------:R-:W2:Y:S02]  /*1130*/  LDG.E R4, desc[UR36][R4.64] ;  /* 0x0000002404047981 */ /* 0x000ea4000c1e1900 */
[----:B--2---:R-:W-:Y:S01]  /*1140*/  I2FP.F32.S32 R18, R4 ;  /* 0x0000000400127245 */ /* 0x004fe20000201400 */
[----:B------:R-:W-:Y:S06]  /*1150*/  BRA `(.L_x_8806) ;  /* 0x0000000800fc7947 */ /* 0x000fec0003800000 */
.L_x_8807:
[----:B------:R-:W2:Y:S02]  /*1160*/  LDG.E.U16 R4, desc[UR36][R4.64] ;  /* 0x0000002404047981 */ /* 0x000ea4000c1e1500 */
[----:B--2---:R0:W2:Y:S01]  /*1170*/  I2F.S16 R18, R4 ;  /* 0x0000000400127306 */ /* 0x0040a20000101400 */
[----:B------:R-:W-:Y:S05]  /*1180*/  BRA `(.L_x_8806) ;  /* 0x0000000800f07947 */ /* 0x000fea0003800000 */
.L_x_8802:
        /* <DEDUP_REMOVED lines=8> */
.L_x_8810:
[----:B------:R-:W2:Y:S02]  /*1210*/  LDG.E.U16 R4, desc[UR36][R4.64] ;  /* 0x0000002404047981 */ /* 0x000ea4000c1e1500 */
[----:B--2---:R-:W-:Y:S01]  /*1220*/  HADD2.F32 R18, -RZ, R4.H0_H0 ;  /* 0x20000004ff127230 */ /* 0x004fe20000004100 */
[----:B------:R-:W-:Y:S06]  /*1230*/  BRA `(.L_x_8806) ;  /* 0x0000000800c47947 */ /* 0x000fec0003800000 */
.L_x_8809:
        /* <DEDUP_REMOVED lines=8> */
.L_x_8812:
[----:B------:R-:W2:Y:S02]  /*12c0*/  LDG.E.U16 R4, desc[UR36][R4.64] ;  /* 0x0000002404047981 */ /* 0x000ea4000c1e1500 */
[----:B--2---:R-:W-:Y:S01]  /*12d0*/  HADD2.F32 R18, -RZ, R4.H0_H0 ;  /* 0x20000004ff127230 */ /* 0x004fe20000004100 */
[----:B------:R-:W-:Y:S06]  /*12e0*/  BRA `(.L_x_8806) ;  /* 0x0000000800987947 */ /* 0x000fec0003800000 */
.L_x_8811:
[----:B------:R-:W2:Y:S01]  /*12f0*/  LDG.E.64 R4, desc[UR36][R4.64] ;  /* 0x0000002404047981 */ /* 0x000ea2000c1e1b00 */
[----:B------:R-:W-:Y:S01]  /*1300*/  UMOV UR4, 0xf0000000 ;  /* 0xf000000000047882 */ /* 0x000fe20000000000 */
[----:B------:R-:W-:Y:S01]  /*1310*/  UMOV UR5, 0x380fffff ;  /* 0x380fffff00057882 */ /* 0x000fe20000000000 */
[----:B--2---:R-:W0:Y:S01]  /*1320*/  F2F.F32.F64 R18, R4 ;  /* 0x0000000400127310 */ /* 0x004e220000301000 */
[----:B------:R-:W-:-:S14]  /*1330*/  DSETP.GEU.AND P0, PT, |R4|, UR4, PT ;  /* 0x0000000404007e2a */ /* 0x000fdc000bf0e200 */
[----:B0-----:R-:W-:Y:S01]  /*1340*/  @!P0 FMUL R18, R18, 1.175494350822287508e-38 ;  /* 0x0080000012128820 */ /* 0x001fe20000400000 */
[----:B------:R-:W-:Y:S06]  /*1350*/  BRA `(.L_x_8806) ;  /* 0x00000008007c7947 */ /* 0x000fec0003800000 */
.L_x_8801:
        /* <DEDUP_REMOVED lines=12> */
.L_x_8815:
[----:B------:R-:W2:Y:S01]  /*1420*/  LDG.E.64 R4, desc[UR36][R4.64] ;  /* 0x0000002404047981 */ /* 0x000ea2000c1e1b00 */
[----:B------:R-:W-:Y:S01]  /*1430*/  UMOV UR4, 0xf0000000 ;  /* 0xf000000000047882 */ /* 0x000fe20000000000 */
[----:B------:R-:W-:Y:S01]  /*1440*/  UMOV UR5, 0x380fffff ;  /* 0x380fffff00057882 */ /* 0x000fe20000000000 */
[----:B--2---:R-:W0:Y:S01]  /*1450*/  F2F.F32.F64 R18, R4 ;  /* 0x0000000400127310 */ /* 0x004e220000301000 */
[----:B------:R-:W-:-:S14]  /*1460*/  DSETP.GEU.AND P0, PT, |R4|, UR4, PT ;  /* 0x0000000404007e2a */ /* 0x000fdc000bf0e200 */
[----:B0-----:R-:W-:Y:S01]  /*1470*/  @!P0 FMUL R18, R18, 1.175494350822287508e-38 ;  /* 0x0080000012128820 */ /* 0x001fe20000400000 */
[----:B------:R-:W-:Y:S06]  /*1480*/  BRA `(.L_x_8806) ;  /* 0x0000000800307947 */ /* 0x000fec0003800000 */
.L_x_8814:
        /* <DEDUP_REMOVED lines=26> */
.L_x_8817:
        /* <DEDUP_REMOVED lines=8> */
[----:B------:R-:W-:Y:S01]  /*16b0*/  @P0 FMUL.FTZ R18, R3, 1.9259299443872358531e-34 ;  /* 0x0780000003120820 */ /* 0x000fe20000410000 */
[----:B------:R-:W-:Y:S02]  /*16c0*/  IMAD.SHL.U32 R3, R4, 0x1000000, RZ ;  /* 0x0100000004037824 */ /* 0x000fe400078e00ff */
[----:B------:R-:W-:-:S05]  /*16d0*/  @!P0 FADD.FTZ R18, R0, -0.5 ;  /* 0xbf00000000128421 */ /* 0x000fca0000010000 */
[----:B------:R-:W-:Y:S01]  /*16e0*/  LOP3.LUT R18, R18, 0x80000000, R3, 0xf8, !PT ;  /* 0x8000000012127812 */ /* 0x000fe200078ef803 */
[----:B------:R-:W-:Y:S06]  /*16f0*/  BRA `(.L_x_8806) ;  /* 0x0000000400947947 */ /* 0x000fec0003800000 */
.L_x_8816:
[----:B------:R-:W2:Y:S02]  /*1700*/  LDG.E.U16 R4, desc[UR36][R4.64] ;  /* 0x0000002404047981 */ /* 0x000ea4000c1e1500 */
[----:B--2---:R-:W-:Y:S01]  /*1710*/  IMAD.U32 R18, R4, 0x10000, RZ ;  /* 0x0001000004127824 */ /* 0x004fe200078e00ff */
[----:B------:R-:W-:Y:S06]  /*1720*/  BRA `(.L_x_8806) ;  /* 0x0000000400887947 */ /* 0x000fec0003800000 */
.L_x_8813:
        /* <DEDUP_REMOVED lines=11> */
.L_x_8820:
        /* <DEDUP_REMOVED lines=20> */
.L_x_8822:
[----:B------:R-:W-:Y:S05]  /*1920*/  BSYNC B0 ;  /* 0x0000000000007941 */ /* 0x000fea0003800000 */
.L_x_8821:
[----:B------:R-:W-:Y:S01]  /*1930*/  IMAD.SHL.U32 R3, R3, 0x100000, RZ ;  /* 0x0010000003037824 */ /* 0x000fe200078e00ff */
[----:B------:R-:W-:-:S04]  /*1940*/  LEA R5, R0, 0x3b800000, 0x17 ;  /* 0x3b80000000057811 */ /* 0x000fc800078eb8ff */
[----:B------:R-:W-:Y:S01]  /*1950*/  LOP3.LUT R18, R5, R3, R18, 0xfe, !PT ;  /* 0x0000000305127212 */ /* 0x000fe200078efe12 */
[----:B------:R-:W-:Y:S06]  /*1960*/  BRA `(.L_x_8806) ;  /* 0x0000000000f87947 */ /* 0x000fec0003800000 */
.L_x_8819:
        /* <DEDUP_REMOVED lines=20> */
.L_x_8824:
[----:B------:R-:W-:Y:S05]  /*1ab0*/  BSYNC B0 ;  /* 0x0000000000007941 */ /* 0x000fea0003800000 */
.L_x_8823:
[----:B------:R-:W-:Y:S01]  /*1ac0*/  IMAD.SHL.U32 R3, R3, 0x200000, RZ ;  /* 0x0020000003037824 */ /* 0x000fe200078e00ff */
[----:B------:R-:W-:-:S04]  /*1ad0*/  LEA R5, R0, 0x37800000, 0x17 ;  /* 0x3780000000057811 */ /* 0x000fc800078eb8ff */
[----:B------:R-:W-:Y:S01]  /*1ae0*/  LOP3.LUT R18, R5, R3, R18, 0xfe, !PT ;  /* 0x0000000305127212 */ /* 0x000fe200078efe12 */
[----:B------:R-:W-:Y:S06]  /*1af0*/  BRA `(.L_x_8806) ;  /* 0x0000000000947947 */ /* 0x000fec0003800000 */
.L_x_8818:
        /* <DEDUP_REMOVED lines=14> */
.L_x_8805:
        /* <DEDUP_REMOVED lines=15> */
[----:B01-3-5:R-:W-:Y:S05]  /*1cd0*/  CALL.ABS.NOINC R14 ;  /* 0x000000000e007343 */ /* 0x02bfea0003c00000 */
.L_x_8827:
[----:B------:R-:W-:Y:S01]  /*1ce0*/  IMAD.MOV.U32 R18, RZ, RZ, RZ ;  /* 0x000000ffff127224 */ /* 0x000fe200078e00ff */
[----:B------:R-:W-:Y:S06]  /*1cf0*/  BRA `(.L_x_8806) ;  /* 0x0000000000147947 */ /* 0x000fec0003800000 */
.L_x_8826:
[----:B------:R-:W2:Y:S02]  /*1d00*/  LDG.E.64 R18, desc[UR36][R4.64] ;  /* 0x0000002404127981 */ /* 0x000ea4000c1e1b00 */
[----:B--2---:R0:W2:Y:S01]  /*1d10*/  I2F.U64 R18, R18 ;  /* 0x0000001200127312 */ /* 0x0040a20000301000 */
[----:B------:R-:W-:Y:S05]  /*1d20*/  BRA `(.L_x_8806) ;  /* 0x0000000000087947 */ /* 0x000fea0003800000 */
.L_x_8825:
[----:B------:R-:W2:Y:S02]  /*1d30*/  LDG.E R4, desc[UR36][R4.64] ;  /* 0x0000002404047981 */ /* 0x000ea4000c1e1900 */
[----:B--2---:R-:W-:-:S07]  /*1d40*/  I2FP.F32.U32 R18, R4 ;  /* 0x0000000400127245 */ /* 0x004fce0000201000 */
.L_x_8806:
[----:B------:R-:W-:Y:S05]  /*1d50*/  BSYNC B6 ;  /* 0x0000000000067941 */ /* 0x000fea0003800000 */
.L_x_8800:
[----:B------:R-:W0:Y:S02]  /*1d60*/  S2R R25, SR_TID.X ;  /* 0x0000000000197919 */ /* 0x000e240000002100 */
[----:B0-----:R-:W-:-:S07]  /*1d70*/  VIADD R25, R25, 0x80 ;  /* 0x0000008019197836 */ /* 0x001fce0000000000 */
.L_x_8771:
[----:B------:R-:W-:Y:S05]  /*1d80*/  BSYNC B7 ;  /* 0x0000000000077941 */ /* 0x000fea0003800000 */
.L_x_8770:
[----:B------:R-:W-:Y:S01]  /*1d90*/  ISETP.GE.AND P0, PT, R25, R17, PT ;  /* 0x000000111900720c */ /* 0x000fe20003f06270 */
[----:B------:R-:W-:Y:S01]  /*1da0*/  BSSY B7, `(.L_x_8828) ;  /* 0x00001cb000077945 */ /* 0x000fe20003800000 */
[----:B------:R-:W-:-:S11]  /*1db0*/  IMAD.MOV.U32 R22, RZ, RZ, RZ ;  /* 0x000000ffff167224 */ /* 0x000fd600078e00ff */
[----:B------:R-:W-:Y:S05]  /*1dc0*/  @P0 BRA `(.L_x_8829) ;  /* 0x0000001c00200947 */ /* 0x000fea0003800000 */
[----:B----4-:R-:W0:Y:S01]  /*1dd0*/  LDC.64 R4, c[0x0][0x220] ;  /* 0x00008800ff047b82 */ /* 0x010e220000000a00 */
        /* <DEDUP_REMOVED lines=17> */
[----:B------:R-:W4:Y:S02]  /*1ef0*/  LDG.E.S8 R4, desc[UR36][R4.64] ;  /* 0x0000002404047981 */ /* 0x000f24000c1e1300 */
[----:B----4-:R0:W4:Y:S01]  /*1f00*/  I2F.S16 R27, R4 ;  /* 0x00000004001b7306 */ /* 0x0101220000101400 */
[----:B------:R-:W-:Y:S05]  /*1f10*/  BRA `(.L_x_8836) ;  /* 0x0000000c00387947 */ /* 0x000fea0003800000 */
.L_x_8834:
[----:B------:R-:W4:Y:S02]  /*1f20*/  LDG.E.U8 R4, desc[UR36][R4.64] ;  /* 0x0000002404047981 */ /* 0x000f24000c1e1100 */
[----:B----4-:R-:W-:Y:S01]  /*1f30*/  I2FP.F32.U32 R27, R4 ;  /* 0x00000004001b7245 */ /* 0x010fe20000201000 */
[----:B------:R-:W-:Y:S06]  /*1f40*/  BRA `(.L_x_8836) ;  /* 0x0000000c002c7947 */ /* 0x000fec0003800000 */
.L_x_8833:
[----:B------:R-:W-:-:S13]  /*1f50*/  ISETP.NE.AND P0, PT, R0, 0x2, PT ;  /* 0x000000020000780c */ /* 0x000fda0003f05270 */
[----:B------:R-:W-:Y:S05]  /*1f60*/  @!P0 BRA `(.L_x_8837) ;  /* 0x0000000000288947 */ /* 0x000fea0003800000 */
[----:B------:R-:W-:-:S13]  /*1f70*/  ISETP.NE.AND P0, PT, R0, 0x3, PT ;  /* 0x000000030000780c */ /* 0x000fda0003f05270 */
[----:B------:R-:W-:Y:S05]  /*1f80*/  @!P0 BRA `(.L_x_8838) ;  /* 0x0000000000148947 */ /* 0x000fea0003800000 */
[----:B------:R-:W-:-:S13]  /*1f90*/  ISETP.NE.AND P0, PT, R0, 0x4, PT ;  /* 0x000000040000780c */ /* 0x000fda0003f05270 */
[----:B------:R-:W-:Y:S05]  /*1fa0*/  @P0 BRA `(.L_x_8835) ;  /* 0x0000000800b80947 */ /* 0x000fea0003800000 */
[----:B------:R-:W4:Y:S02]  /*1fb0*/  LDG.E.64 R4, desc[UR36][R4.64] ;  /* 0x0000002404047981 */ /* 0x000f24000c1e1b00 */
[----:B----4-:R0:W4:Y:S01]  /*1fc0*/  I2F.S64 R27, R4 ;  /* 0x00000004001b7312 */ /* 0x0101220000301400 */
[----:B------:R-:W-:Y:S05]  /*1fd0*/  BRA `(.L_x_8836) ;  /* 0x0000000c00087947 */ /* 0x000fea0003800000 */
.L_x_8838:
[----:B------:R-:W4:Y:S02]  /*1fe0*/  LDG.E R4, desc[UR36][R4.64] ;  /* 0x0000002404047981 */ /* 0x000f24000c1e1900 */
[----:B----4-:R-:W-:Y:S01]  /*1ff0*/  I2FP.F32.S32 R27, R4 ;  /* 0x00000004001b7245 */ /* 0x010fe20000201400 */
[----:B------:R-:W-:Y:S06]  /*2000*/  BRA `(.L_x_8836) ;  /* 0x0000000800fc7947 */ /* 0x000fec0003800000 */
.L_x_8837:
[----:B------:R-:W4:Y:S02]  /*2010*/  LDG.E.U16 R4, desc[UR36][R4.64] ;  /* 0x0000002404047981 */ /* 0x000f24000c1e1500 */
[----:B----4-:R0:W4:Y:S01]  /*2020*/  I2F.S16 R27, R4 ;  /* 0x00000004001b7306 */ /* 0x0101220000101400 */
[----:B------:R-:W-:Y:S05]  /*2030*/  BRA `(.L_x_8836) ;  /* 0x0000000800f07947 */ /* 0x000fea0003800000 */
.L_x_8832:
        /* <DEDUP_REMOVED lines=8> */
.L_x_8840:
[----:B------:R-:W4:Y:S02]  /*20c0*/  LDG.E.U16 R4, desc[UR36][R4.64] ;  /* 0x0000002404047981 */ /* 0x000f24000c1e1500 */
[----:B----4-:R-:W-:Y:S01]  /*20d0*/  HADD2.F32 R27, -RZ, R4.H0_H0 ;  /* 0x20000004ff1b7230 */ /* 0x010fe20000004100 */
[----:B------:R-:W-:Y:S06]  /*20e0*/  BRA `(.L_x_8836) ;  /* 0x0000000800c47947 */ /* 0x000fec0003800000 */
.L_x_8839:
        /* <DEDUP_REMOVED lines=8> */
.L_x_8842:
[----:B------:R-:W4:Y:S02]  /*2170*/  LDG.E.U16 R4, desc[UR36][R4.64] ;  /* 0x0000002404047981 */ /* 0x000f24000c1e1500 */
[----:B----4-:R-:W-:Y:S01]  /*2180*/  HADD2.F32 R27, -RZ, R4.H0_H0 ;  /* 0x20000004ff1b7230 */ /* 0x010fe20000004100 */
[----:B------:R-:W-:Y:S06]  /*2190*/  BRA `(.L_x_8836) ;  /* 0x0000000800987947 */ /* 0x000fec0003800000 */
.L_x_8841:
[----:B------:R-:W4:Y:S01]  /*21a0*/  LDG.E.64 R4, desc[UR36][R4.64] ;  /* 0x0000002404047981 */ /* 0x000f22000c1e1b00 */
[----:B------:R-:W-:Y:S01]  /*21b0*/  UMOV UR4, 0xf0000000 ;  /* 0xf000000000047882 */ /* 0x000fe20000000000 */
[----:B------:R-:W-:Y:S01]  /*21c0*/  UMOV UR5, 0x380fffff ;  /* 0x380fffff00057882 */ /* 0x000fe20000000000 */
[----:B----4-:R-:W0:Y:S01]  /*21d0*/  F2F.F32.F64 R27, R4 ;  /* 0x00000004001b7310 */ /* 0x010e220000301000 */
[----:B------:R-:W-:-:S14]  /*21e0*/  DSETP.GEU.AND P0, PT, |R4|, UR4, PT ;  /* 0x0000000404007e2a */ /* 0x000fdc000bf0e200 */
[----:B0-----:R-:W-:Y:S01]  /*21f0*/  @!P0 FMUL R27, R27, 1.175494350822287508e-38 ;  /* 0x008000001b1b8820 */ /* 0x001fe20000400000 */
[----:B------:R-:W-:Y:S06]  /*2200*/  BRA `(.L_x_8836) ;  /* 0x00000008007c7947 */ /* 0x000fec0003800000 */
.L_x_8831:
        /* <DEDUP_REMOVED lines=8> */
[----:B------:R-:W4:Y:S02]  /*2290*/  LDG.E.U8 R4, desc[UR36][R4.64] ;  /* 0x0000002404047981 */ /* 0x000f24000c1e1100 */
[----:B----4-:R-:W-:-:S04]  /*22a0*/  ISETP.NE.AND P0, PT, R4, RZ, PT ;  /* 0x000000ff0400720c */ /* 0x010fc80003f05270 */
[----:B------:R-:W-:Y:S01]  /*22b0*/  FSEL R27, RZ, 1, !P0 ;  /* 0x3f800000ff1b7808 */ /* 0x000fe20004000000 */
[----:B------:R-:W-:Y:S08]  /*22c0*/  BRA `(.L_x_8836) ;  /* 0x00000008004c7947 */ /* 0x000ff00003800000 */
.L_x_8845:
[----:B------:R-:W4:Y:S01]  /*22d0*/  LDG.E.64 R4, desc[UR36][R4.64] ;  /* 0x0000002404047981 */ /* 0x000f22000c1e1b00 */
[----:B------:R-:W-:Y:S01]  /*22e0*/  UMOV UR4, 0xf0000000 ;  /* 0xf000000000047882 */ /* 0x000fe20000000000 */
[----:B------:R-:W-:Y:S01]  /*22f0*/  UMOV UR5, 0x380fffff ;  /* 0x380fffff00057882 */ /* 0x000fe20000000000 */
[----:B----4-:R-:W0:Y:S01]  /*2300*/  F2F.F32.F64 R27, R4 ;  /* 0x00000004001b7310 */ /* 0x010e220000301000 */
[----:B------:R-:W-:-:S14]  /*2310*/  DSETP.GEU.AND P0, PT, |R4|, UR4, PT ;  /* 0x0000000404007e2a */ /* 0x000fdc000bf0e200 */
[----:B0-----:R-:W-:Y:S01]  /*2320*/  @!P0 FMUL R27, R27, 1.175494350822287508e-38 ;  /* 0x008000001b1b8820 */ /* 0x001fe20000400000 */
[----:B------:R-:W-:Y:S06]  /*2330*/  BRA `(.L_x_8836) ;  /* 0x0000000800307947 */ /* 0x000fec0003800000 */
.L_x_8844:
[----:B------:R-:W-:-:S13]  /*2340*/  ISETP.NE.AND P0, PT, R0, 0xf, PT ;  /* 0x0000000f0000780c */ /* 0x000fda0003f05270 */
[----:B------:R-:W-:Y:S05]  /*2350*/  @!P0 BRA `(.L_x_8846) ;  /* 0x0000000000948947 */ /* 0x000fea0003800000 */
[----:B------:R-:W-:-:S13]  /*2360*/  ISETP.NE.AND P0, PT, R0, 0x17, PT ;  /* 0x000000170000780c */ /* 0x000fda0003f05270 */
[----:B------:R-:W-:Y:S05]  /*2370*/  @!P0 BRA `(.L_x_8847) ;  /* 0x0000000000588947 */ /* 0x000fea0003800000 */
[----:B------:R-:W-:-:S13]  /*2380*/  ISETP.NE.AND P0, PT, R0, 0x18, PT ;  /* 0x000000180000780c */ /* 0x000fda0003f05270 */
[----:B------:R-:W-:Y:S05]  /*2390*/  @P0 BRA `(.L_x_8835) ;  /* 0x0000000400bc0947 */ /* 0x000fea0003800000 */
[----:B------:R-:W4:Y:S01]  /*23a0*/  LDG.E.U8 R27, desc[UR36][R4.64] ;  /* 0x00000024041b7981 */ /* 0x000f22000c1e1100 */
[----:B------:R-:W-:Y:S02]  /*23b0*/  IMAD.MOV.U32 R8, RZ, RZ, -0x800000 ;  /* 0xff800000ff087424 */ /* 0x000fe400078e00ff */
[----:B----4-:R-:W-:-:S05]  /*23c0*/  IMAD.SHL.U32 R27, R27, 0x1000000, RZ ;  /* 0x010000001b1b7824 */ /* 0x010fca00078e00ff */
        /* <DEDUP_REMOVED lines=17> */
.L_x_8847:
[----:B------:R-:W4:Y:S02]  /*24e0*/  LDG.E.U8 R4, desc[UR36][R4.64] ;  /* 0x0000002404047981 */ /* 0x000f24000c1e1100 */
[----:B----4-:R-:W-:-:S05]  /*24f0*/  IMAD.SHL.U32 R0, R4, 0x2000000, RZ ;  /* 0x0200000004007824 */ /* 0x010fca00078e00ff */
        /* <DEDUP_REMOVED lines=11> */
.L_x_8846:
[----:B------:R-:W4:Y:S02]  /*25b0*/  LDG.E.U16 R4, desc[UR36][R4.64] ;  /* 0x0000002404047981 */ /* 0x000f24000c1e1500 */
[----:B----4-:R-:W-:Y:S01]  /*25c0*/  IMAD.U32 R27, R4, 0x10000, RZ ;  /* 0x00010000041b7824 */ /* 0x010fe200078e00ff */
[----:B------:R-:W-:Y:S06]  /*25d0*/  BRA `(.L_x_8836) ;  /* 0x0000000400887947 */ /* 0x000fec0003800000 */
.L_x_8843:
        /* <DEDUP_REMOVED lines=8> */
[----:B------:R-:W4:Y:S02]  /*2660*/  LDG.E.U16 R4, desc[UR36][R4.64] ;  /* 0x0000002404047981 */ /* 0x000f24000c1e1500 */
[----:B----4-:R-:W-:Y:S01]  /*2670*/  I2FP.F32.U32 R27, R4 ;  /* 0x00000004001b7245 */ /* 0x010fe20000201000 */
[----:B------:R-:W-:Y:S06]  /*2680*/  BRA `(.L_x_8836) ;  /* 0x00000004005c7947 */ /* 0x000fec0003800000 */
.L_x_8850:
[----:B------:R-:W4:Y:S01]  /*2690*/  LDG.E.U8 R3, desc[UR36][R4.64] ;  /* 0x0000002404037981 */ /* 0x000f22000c1e1100 */
[----:B------:R-:W-:Y:S01]  /*26a0*/  IMAD.MOV.U32 R27, RZ, RZ, RZ ;  /* 0x000000ffff1b7224 */ /* 0x000fe200078e00ff */
[----:B----4-:R-:W-:-:S13]  /*26b0*/  ISETP.NE.AND P0, PT, R3, RZ, PT ;  /* 0x000000ff0300720c */ /* 0x010fda0003f05270 */
        /* <DEDUP_REMOVED lines=17> */
.L_x_8852:
[----:B------:R-:W-:Y:S05]  /*27d0*/  BSYNC B0 ;  /* 0x0000000000007941 */ /* 0x000fea0003800000 */
.L_x_8851:
[----:B------:R-:W-:Y:S01]  /*27e0*/  IMAD.SHL.U32 R3, R3, 0x100000, RZ ;  /* 0x0010000003037824 */ /* 0x000fe200078e00ff */
[----:B------:R-:W-:-:S04]  /*27f0*/  LEA R0, R0, 0x3b800000, 0x17 ;  /* 0x3b80000000007811 */ /* 0x000fc800078eb8ff */
[----:B------:R-:W-:Y:S01]  /*2800*/  LOP3.LUT R27, R0, R3, R27, 0xfe, !PT ;  /* 0x00000003001b7212 */ /* 0x000fe200078efe1b */
[----:B------:R-:W-:Y:S06]  /*2810*/  BRA `(.L_x_8836) ;  /* 0x0000000000f87947 */ /* 0x000fec0003800000 */
.L_x_8849:
        /* <DEDUP_REMOVED lines=20> */
.L_x_8854:
[----:B------:R-:W-:Y:S05]  /*2960*/  BSYNC B0 ;  /* 0x0000000000007941 */ /* 0x000fea0003800000 */
.L_x_8853:
[----:B------:R-:W-:Y:S01]  /*2970*/  IMAD.SHL.U32 R3, R3, 0x200000, RZ ;  /* 0x0020000003037824 */ /* 0x000fe200078e00ff */
[----:B------:R-:W-:-:S04]  /*2980*/  LEA R0, R0, 0x37800000, 0x17 ;  /* 0x3780000000007811 */ /* 0x000fc800078eb8ff */
[----:B------:R-:W-:Y:S01]  /*2990*/  LOP3.LUT R27, R0, R3, R27, 0xfe, !PT ;  /* 0x00000003001b7212 */ /* 0x000fe200078efe1b */
[----:B------:R-:W-:Y:S06]  /*29a0*/  BRA `(.L_x_8836) ;  /* 0x0000000000947947 */ /* 0x000fec0003800000 */
.L_x_8848:
[----:B------:R-:W-:-:S13]  /*29b0*/  ISETP.NE.AND P0, PT, R0, 0x1c, PT ;  /* 0x0000001c0000780c */ /* 0x000fda0003f05270 */
[----:B------:R-:W-:Y:S05]  /*29c0*/  @!P0 BRA `(.L_x_8855) ;  /* 0x0000000000848947 */ /* 0x000fea0003800000 */
[----:B------:R-:W-:-:S13]  /*29d0*/  ISETP.NE.AND P0, PT, R0, 0x1d, PT ;  /* 0x0000001d0000780c */ /* 0x000fda0003f05270 */
[----:B------:R-:W-:Y:S05]  /*29e0*/  @!P0 BRA `(.L_x_8856) ;  /* 0x0000000000708947 */ /* 0x000fea0003800000 */
[----:B------:R-:W-:-:S13]  /*29f0*/  ISETP.NE.AND P0, PT, R0, 0x2c, PT ;  /* 0x0000002c0000780c */ /* 0x000fda0003f05270 */
[----:B------:R-:W-:Y:S05]  /*2a00*/  @P0 BRA `(.L_x_8835) ;  /* 0x0000000000200947 */ /* 0x000fea0003800000 */
[----:B------:R-:W4:Y:S01]  /*2a10*/  LDG.E.U8 R4, desc[UR36][R4.64] ;  /* 0x0000002404047981 */ /* 0x000f22000c1e1100 */
[----:B------:R-:W-:Y:S01]  /*2a20*/  IMAD.MOV.U32 R27, RZ, RZ, 0x400000 ;  /* 0x00400000ff1b7424 */ /* 0x000fe200078e00ff */
[----:B----4-:R-:W-:-:S13]  /*2a30*/  ISETP.NE.AND P0, PT, R4, RZ, PT ;  /* 0x000000ff0400720c */ /* 0x010fda0003f05270 */
[----:B------:R-:W-:Y:S05]  /*2a40*/  @!P0 BRA `(.L_x_8836) ;  /* 0x00000000006c8947 */ /* 0x000fea0003800000 */
[----:B------:R-:W-:-:S13]  /*2a50*/  ISETP.NE.AND P0, PT, R4, 0xff, PT ;  /* 0x000000ff0400780c */ /* 0x000fda0003f05270 */
[----:B------:R-:W-:Y:S02]  /*2a60*/  @!P0 IMAD.MOV.U32 R27, RZ, RZ, 0x7f800001 ;  /* 0x7f800001ff1b8424 */ /* 0x000fe400078e00ff */
[----:B------:R-:W-:Y:S01]  /*2a70*/  @P0 IMAD.SHL.U32 R27, R4, 0x800000, RZ ;  /* 0x00800000041b0824 */ /* 0x000fe200078e00ff */
[----:B------:R-:W-:Y:S06]  /*2a80*/  BRA `(.L_x_8836) ;  /* 0x00000000005c7947 */ /* 0x000fec0003800000 */
.L_x_8835:
        /* <DEDUP_REMOVED lines=16> */
.L_x_8857:
[----:B------:R-:W-:Y:S01]  /*2b90*/  IMAD.MOV.U32 R27, RZ, RZ, RZ ;  /* 0x000000ffff1b7224 */ /* 0x000fe200078e00ff */
[----:B------:R-:W-:Y:S06]  /*2ba0*/  BRA `(.L_x_8836) ;  /* 0x0000000000147947 */ /* 0x000fec0003800000 */
.L_x_8856:
[----:B------:R-:W4:Y:S02]  /*2bb0*/  LDG.E.64 R4, desc[UR36][R4.64] ;  /* 0x0000002404047981 */ /* 0x000f24000c1e1b00 */
[----:B----4-:R0:W4:Y:S01]  /*2bc0*/  I2F.U64 R27, R4 ;  /* 0x00000004001b7312 */ /* 0x0101220000301000 */
[----:B------:R-:W-:Y:S05]  /*2bd0*/  BRA `(.L_x_8836) ;  /* 0x0000000000087947 */ /* 0x000fea0003800000 */
.L_x_8855:
[----:B------:R-:W4:Y:S02]  /*2be0*/  LDG.E R4, desc[UR36][R4.64] ;  /* 0x0000002404047981 */ /* 0x000f24000c1e1900 */
[----:B----4-:R-:W-:-:S07]  /*2bf0*/  I2FP.F32.U32 R27, R4 ;  /* 0x00000004001b7245 */ /* 0x010fce0000201000 */
.L_x_8836:
[----:B------:R-:W-:Y:S05]  /*2c00*/  BSYNC B6 ;  /* 0x0000000000067941 */ /* 0x000fea0003800000 */
.L_x_8830:
[----:B0-----:R-:W0:Y:S01]  /*2c10*/  LDC.64 R4, c[0x0][0x228] ;  /* 0x00008a00ff047b82 */ /* 0x001e220000000a00 */
        /* <DEDUP_REMOVED lines=19> */
.L_x_8862:
[----:B------:R-:W2:Y:S02]  /*2d50*/  LDG.E.U8 R4, desc[UR36][R4.64] ;  /* 0x0000002404047981 */ /* 0x000ea4000c1e1100 */
[----:B--2---:R-:W-:Y:S01]  /*2d60*/  I2FP.F32.U32 R22, R4 ;  /* 0x0000000400167245 */ /* 0x004fe20000201000 */
[----:B------:R-:W-:Y:S06]  /*2d70*/  BRA `(.L_x_8864) ;  /* 0x0000000c002c7947 */ /* 0x000fec0003800000 */
.L_x_8861:
        /* <DEDUP_REMOVED lines=9> */
.L_x_8866:
[----:B------:R-:W2:Y:S02]  /*2e10*/  LDG.E R4, desc[UR36][R4.64] ;  /* 0x0000002404047981 */ /* 0x000ea4000c1e1900 */
[----:B--2---:R-:W-:Y:S01]  /*2e20*/  I2FP.F32.S32 R22, R4 ;  /* 0x0000000400167245 */ /* 0x004fe20000201400 */
[----:B------:R-:W-:Y:S06]  /*2e30*/  BRA `(.L_x_8864) ;  /* 0x0000000800fc7947 */ /* 0x000fec0003800000 */
.L_x_8865:
[----:B------:R-:W2:Y:S02]  /*2e40*/  LDG.E.U16 R4, desc[UR36][R4.64] ;  /* 0x0000002404047981 */ /* 0x000ea4000c1e1500 */
[----:B--2---:R0:W2:Y:S01]  /*2e50*/  I2F.S16 R22, R4 ;  /* 0x0000000400167306 */ /* 0x0040a20000101400 */
[----:B------:R-:W-:Y:S05]  /*2e60*/  BRA `(.L_x_8864) ;  /* 0x0000000800f07947 */ /* 0x000fea0003800000 */
.L_x_8860:
        /* <DEDUP_REMOVED lines=8> */
.L_x_8868:
[----:B------:R-:W2:Y:S02]  /*2ef0*/  LDG.E.U16 R4, desc[UR36][R4.64] ;  /* 0x0000002404047981 */ /* 0x000ea4000c1e1500 */
[----:B--2---:R-:W-:Y:S01]  /*2f00*/  HADD2.F32 R22, -RZ, R4.H0_H0 ;  /* 0x20000004ff167230 */ /* 0x004fe20000004100 */
[----:B------:R-:W-:Y:S06]  /*2f10*/  BRA `(.L_x_8864) ;  /* 0x0000000800c47947 */ /* 0x000fec0003800000 */
.L_x_8867:
        /* <DEDUP_REMOVED lines=8> */
.L_x_8870:
[----:B------:R-:W2:Y:S02]  /*2fa0*/  LDG.E.U16 R4, desc[UR36][R4.64] ;  /* 0x0000002404047981 */ /* 0x000ea4000c1e1500 */
[----:B--2---:R-:W-:Y:S01]  /*2fb0*/  HADD2.F32 R22, -RZ, R4.H0_H0 ;  /* 0x20000004ff167230 */ /* 0x004fe20000004100 */
[----:B------:R-:W-:Y:S06]  /*2fc0*/  BRA `(.L_x_8864) ;  /* 0x0000000800987947 */ /* 0x000fec0003800000 */
.L_x_8869:
[----:B------:R-:W2:Y:S01]  /*2fd0*/  LDG.E.64 R4, desc[UR36][R4.64] ;  /* 0x0000002404047981 */ /* 0x000ea2000c1e1b00 */
[----:B------:R-:W-:Y:S01]  /*2fe0*/  UMOV UR4, 0xf0000000 ;  /* 0xf000000000047882 */ /* 0x000fe20000000000 */
[----:B------:R-:W-:Y:S01]  /*2ff0*/  UMOV UR5, 0x380fffff ;  /* 0x380fffff00057882 */ /* 0x000fe20000000000 */
[----:B--2---:R-:W0:Y:S01]  /*3000*/  F2F.F32.F64 R22, R4 ;  /* 0x0000000400167310 */ /* 0x004e220000301000 */
[----:B------:R-:W-:-:S14]  /*3010*/  DSETP.GEU.AND P0, PT, |R4|, UR4, PT ;  /* 0x0000000404007e2a */ /* 0x000fdc000bf0e200 */
[----:B0-----:R-:W-:Y:S01]  /*3020*/  @!P0 FMUL R22, R22, 1.175494350822287508e-38 ;  /* 0x0080000016168820 */ /* 0x001fe20000400000 */
[----:B------:R-:W-:Y:S06]  /*3030*/  BRA `(.L_x_8864) ;  /* 0x00000008007c7947 */ /* 0x000fec0003800000 */
.L_x_8859:
        /* <DEDUP_REMOVED lines=12> */
.L_x_8873:
[----:B------:R-:W2:Y:S01]  /*3100*/  LDG.E.64 R4, desc[UR36][R4.64] ;  /* 0x0000002404047981 */ /* 0x000ea2000c1e1b00 */
[----:B------:R-:W-:Y:S01]  /*3110*/  UMOV UR4, 0xf0000000 ;  /* 0xf000000000047882 */ /* 0x000fe20000000000 */
[----:B------:R-:W-:Y:S01]  /*3120*/  UMOV UR5, 0x380fffff ;  /* 0x380fffff00057882 */ /* 0x000fe20000000000 */
[----:B--2---:R-:W0:Y:S01]  /*3130*/  F2F.F32.F64 R22, R4 ;  /* 0x0000000400167310 */ /* 0x004e220000301000 */
[----:B------:R-:W-:-:S14]  /*3140*/  DSETP.GEU.AND P0, PT, |R4|, UR4, PT ;  /* 0x0000000404007e2a */ /* 0x000fdc000bf0e200 */
[----:B0-----:R-:W-:Y:S01]  /*3150*/  @!P0 FMUL R22, R22, 1.175494350822287508e-38 ;  /* 0x0080000016168820 */ /* 0x001fe20000400000 */
[----:B------:R-:W-:Y:S06]  /*3160*/  BRA `(.L_x_8864) ;  /* 0x0000000800307947 */ /* 0x000fec0003800000 */
.L_x_8872:
        /* <DEDUP_REMOVED lines=26> */
.L_x_8875:
        /* <DEDUP_REMOVED lines=13> */
.L_x_8874:
[----:B------:R-:W2:Y:S02]  /*33e0*/  LDG.E.U16 R4, desc[UR36][R4.64] ;  /* 0x0000002404047981 */ /* 0x000ea4000c1e1500 */
[----:B--2---:R-:W-:Y:S01]  /*33f0*/  IMAD.U32 R22, R4, 0x10000, RZ ;  /* 0x0001000004167824 */ /* 0x004fe200078e00ff */
[----:B------:R-:W-:Y:S06]  /*3400*/  BRA `(.L_x_8864) ;  /* 0x0000000400887947 */ /* 0x000fec0003800000 */
.L_x_8871:
        /* <DEDUP_REMOVED lines=11> */
.L_x_8878:
        /* <DEDUP_REMOVED lines=20> */
.L_x_8880:
[----:B------:R-:W-:Y:S05]  /*3600*/  BSYNC B0 ;  /* 0x0000000000007941 */ /* 0x000fea0003800000 */
.L_x_8879:
[----:B------:R-:W-:Y:S01]  /*3610*/  IMAD.SHL.U32 R3, R3, 0x100000, RZ ;  /* 0x0010000003037824 */ /* 0x000fe200078e00ff */
[----:B------:R-:W-:-:S04]  /*3620*/  LEA R5, R0, 0x3b800000, 0x17 ;  /* 0x3b80000000057811 */ /* 0x000fc800078eb8ff */
[----:B------:R-:W-:Y:S01]  /*3630*/  LOP3.LUT R22, R5, R3, R22, 0xfe, !PT ;  /* 0x0000000305167212 */ /* 0x000fe200078efe16 */
[----:B------:R-:W-:Y:S06]  /*3640*/  BRA `(.L_x_8864) ;  /* 0x0000000000f87947 */ /* 0x000fec0003800000 */
.L_x_8877:
        /* <DEDUP_REMOVED lines=20> */
.L_x_8882:
[----:B------:R-:W-:Y:S05]  /*3790*/  BSYNC B0 ;  /* 0x0000000000007941 */ /* 0x000fea0003800000 */
.L_x_8881:
[----:B------:R-:W-:Y:S01]  /*37a0*/  IMAD.SHL.U32 R3, R3, 0x200000, RZ ;  /* 0x0020000003037824 */ /* 0x000fe200078e00ff */
[----:B------:R-:W-:-:S04]  /*37b0*/  LEA R5, R0, 0x37800000, 0x17 ;  /* 0x3780000000057811 */ /* 0x000fc800078eb8ff */
[----:B------:R-:W-:Y:S01]  /*37c0*/  LOP3.LUT R22, R5, R3, R22, 0xfe, !PT ;  /* 0x0000000305167212 */ /* 0x000fe200078efe16 */
[----:B------:R-:W-:Y:S06]  /*37d0*/  BRA `(.L_x_8864) ;  /* 0x0000000000947947 */ /* 0x000fec0003800000 */
.L_x_8876:
        /* <DEDUP_REMOVED lines=14> */
.L_x_8863:
        /* <DEDUP_REMOVED lines=16> */
.L_x_8885:
[----:B------:R-:W-:Y:S01]  /*39c0*/  IMAD.MOV.U32 R22, RZ, RZ, RZ ;  /* 0x000000ffff167224 */ /* 0x000fe200078e00ff */
[----:B------:R-:W-:Y:S06]  /*39d0*/  BRA `(.L_x_8864) ;  /* 0x0000000000147947 */ /* 0x000fec0003800000 */
.L_x_8884:
[----:B------:R-:W2:Y:S02]  /*39e0*/  LDG.E.64 R22, desc[UR36][R4.64] ;  /* 0x0000002404167981 */ /* 0x000ea4000c1e1b00 */
[----:B--2---:R0:W2:Y:S01]  /*39f0*/  I2F.U64 R22, R22 ;  /* 0x0000001600167312 */ /* 0x0040a20000301000 */
[----:B------:R-:W-:Y:S05]  /*3a00*/  BRA `(.L_x_8864) ;  /* 0x0000000000087947 */ /* 0x000fea0003800000 */
.L_x_8883:
[----:B------:R-:W2:Y:S02]  /*3a10*/  LDG.E R4, desc[UR36][R4.64] ;  /* 0x0000002404047981 */ /* 0x000ea4000c1e1900 */
[----:B--2---:R-:W-:-:S07]  /*3a20*/  I2FP.F32.U32 R22, R4 ;  /* 0x0000000400167245 */ /* 0x004fce0000201000 */
.L_x_8864:
[----:B------:R-:W-:Y:S05]  /*3a30*/  BSYNC B6 ;  /* 0x0000000000067941 */ /* 0x000fea0003800000 */
.L_x_8858:
[----:B------:R-:W-:-:S07]  /*3a40*/  VIADD R25, R25, 0x80 ;  /* 0x0000008019197836 */ /* 0x000fce0000000000 */
.L_x_8829:
[----:B------:R-:W-:Y:S05]  /*3a50*/  BSYNC B7 ;  /* 0x0000000000077941 */ /* 0x000fea0003800000 */
.L_x_8828:
[----:B------:R-:W-:Y:S01]  /*3a60*/  ISETP.GE.AND P0, PT, R25, R17, PT ;  /* 0x000000111900720c */ /* 0x000fe20003f06270 */
[----:B------:R-:W-:Y:S01]  /*3a70*/  BSSY B7, `(.L_x_8886) ;  /* 0x00001ce000077945 */ /* 0x000fe20003800000 */
[----:B------:R-:W-:Y:S02]  /*3a80*/  IMAD.MOV.U32 R16, RZ, RZ, RZ ;  /* 0x000000ffff107224 */ /* 0x000fe400078e00ff */
[----:B------:R-:W-:Y:S02]  /*3a90*/  IMAD.MOV.U32 R24, RZ, RZ, RZ ;  /* 0x000000ffff187224 */ /* 0x000fe400078e00ff */
[----:B0-----:R-:W-:-:S07]  /*3aa0*/  IMAD.MOV.U32 R23, RZ, RZ, RZ ;  /* 0x000000ffff177224 */ /* 0x001fce00078e00ff */
        /* <DEDUP_REMOVED lines=22> */
.L_x_8892:
[----:B------:R-:W4:Y:S02]  /*3c10*/  LDG.E.U8 R4, desc[UR36][R4.64] ;  /* 0x0000002404047981 */ /* 0x000f24000c1e1100 */
[----:B----4-:R-:W-:Y:S01]  /*3c20*/  I2FP.F32.U32 R24, R4 ;  /* 0x0000000400187245 */ /* 0x010fe20000201000 */
[----:B------:R-:W-:Y:S06]  /*3c30*/  BRA `(.L_x_8894) ;  /* 0x0000000c002c7947 */ /* 0x000fec0003800000 */
.L_x_8891:
        /* <DEDUP_REMOVED lines=9> */
.L_x_8896:
[----:B------:R-:W4:Y:S02]  /*3cd0*/  LDG.E R4, desc[UR36][R4.64] ;  /* 0x0000002404047981 */ /* 0x000f24000c1e1900 */
[----:B----4-:R-:W-:Y:S01]  /*3ce0*/  I2FP.F32.S32 R24, R4 ;  /* 0x0000000400187245 */ /* 0x010fe20000201400 */
[----:B------:R-:W-:Y:S06]  /*3cf0*/  BRA `(.L_x_8894) ;  /* 0x0000000800fc7947 */ /* 0x000fec0003800000 */
.L_x_8895:
[----:B------:R-:W4:Y:S02]  /*3d00*/  LDG.E.U16 R4, desc[UR36][R4.64] ;  /* 0x0000002404047981 */ /* 0x000f24000c1e1500 */
[----:B----4-:R0:W4:Y:S01]  /*3d10*/  I2F.S16 R24, R4 ;  /* 0x0000000400187306 */ /* 0x0101220000101400 */
[----:B------:R-:W-:Y:S05]  /*3d20*/  BRA `(.L_x_8894) ;  /* 0x0000000800f07947 */ /* 0x000fea0003800000 */
.L_x_8890:
        /* <DEDUP_REMOVED lines=8> */
.L_x_8898:
[----:B------:R-:W4:Y:S02]  /*3db0*/  LDG.E.U16 R4, desc[UR36][R4.64] ;  /* 0x0000002404047981 */ /* 0x000f24000c1e1500 */
[----:B----4-:R-:W-:Y:S01]  /*3dc0*/  HADD2.F32 R24, -RZ, R4.H0_H0 ;  /* 0x20000004ff187230 */ /* 0x010fe20000004100 */
[----:B------:R-:W-:Y:S06]  /*3dd0*/  BRA `(.L_x_8894) ;  /* 0x0000000800c47947 */ /* 0x000fec0003800000 */
.L_x_8897:
        /* <DEDUP_REMOVED lines=8> */
.L_x_8900:
[----:B------:R-:W4:Y:S02]  /*3e60*/  LDG.E.U16 R4, desc[UR36][R4.64] ;  /* 0x0000002404047981 */ /* 0x000f24000c1e1500 */
[----:B----4-:R-:W-:Y:S01]  /*3e70*/  HADD2.F32 R24, -RZ, R4.H0_H0 ;  /* 0x20000004ff187230 */ /* 0x010fe20000004100 */
[----:B------:R-:W-:Y:S06]  /*3e80*/  BRA `(.L_x_8894) ;  /* 0x0000000800987947 */ /* 0x000fec0003800000 */
.L_x_8899:
[----:B------:R-:W4:Y:S01]  /*3e90*/  LDG.E.64 R4, desc[UR36][R4.64] ;  /* 0x0000002404047981 */ /* 0x000f22000c1e1b00 */
[----:B------:R-:W-:Y:S01]  /*3ea0*/  UMOV UR4, 0xf0000000 ;  /* 0xf000000000047882 */ /* 0x000fe20000000000 */
[----:B------:R-:W-:Y:S01]  /*3eb0*/  UMOV UR5, 0x380fffff ;  /* 0x380fffff00057882 */ /* 0x000fe20000000000 */
[----:B----4-:R-:W0:Y:S01]  /*3ec0*/  F2F.F32.F64 R24, R4 ;  /* 0x0000000400187310 */ /* 0x010e220000301000 */
[----:B------:R-:W-:-:S14]  /*3ed0*/  DSETP.GEU.AND P0, PT, |R4|, UR4, PT ;  /* 0x0000000404007e2a */ /* 0x000fdc000bf0e200 */
[----:B0-----:R-:W-:Y:S01]  /*3ee0*/  @!P0 FMUL R24, R24, 1.175494350822287508e-38 ;  /* 0x0080000018188820 */ /* 0x001fe20000400000 */
[----:B------:R-:W-:Y:S06]  /*3ef0*/  BRA `(.L_x_8894) ;  /* 0x00000008007c7947 */ /* 0x000fec0003800000 */
.L_x_8889:
        /* <DEDUP_REMOVED lines=12> */
.L_x_8903:
[----:B------:R-:W4:Y:S01]  /*3fc0*/  LDG.E.64 R4, desc[UR36][R4.64] ;  /* 0x0000002404047981 */ /* 0x000f22000c1e1b00 */
[----:B------:R-:W-:Y:S01]  /*3fd0*/  UMOV UR4, 0xf0000000 ;  /* 0xf000000000047882 */ /* 0x000fe20000000000 */
[----:B------:R-:W-:Y:S01]  /*3fe0*/  UMOV UR5, 0x380fffff ;  /* 0x380fffff00057882 */ /* 0x000fe20000000000 */
[----:B----4-:R-:W0:Y:S01]  /*3ff0*/  F2F.F32.F64 R24, R4 ;  /* 0x0000000400187310 */ /* 0x010e220000301000 */
[----:B------:R-:W-:-:S14]  /*4000*/  DSETP.GEU.AND P0, PT, |R4|, UR4, PT ;  /* 0x0000000404007e2a */ /* 0x000fdc000bf0e200 */
[----:B0-----:R-:W-:Y:S01]  /*4010*/  @!P0 FMUL R24, R24, 1.175494350822287508e-38 ;  /* 0x0080000018188820 */ /* 0x001fe20000400000 */
[----:B------:R-:W-:Y:S06]  /*4020*/  BRA `(.L_x_8894) ;  /* 0x0000000800307947 */ /* 0x000fec0003800000 */
.L_x_8902:
        /* <DEDUP_REMOVED lines=26> */
.L_x_8905:
        /* <DEDUP_REMOVED lines=13> */
.L_x_8904:
[----:B------:R-:W4:Y:S02]  /*42a0*/  LDG.E.U16 R4, desc[UR36][R4.64] ;  /* 0x0000002404047981 */ /* 0x000f24000c1e1500 */
[----:B----4-:R-:W-:Y:S01]  /*42b0*/  IMAD.U32 R24, R4, 0x10000, RZ ;  /* 0x0001000004187824 */ /* 0x010fe200078e00ff */
[----:B------:R-:W-:Y:S06]  /*42c0*/  BRA `(.L_x_8894) ;  /* 0x0000000400887947 */ /* 0x000fec0003800000 */
.L_x_8901:
        /* <DEDUP_REMOVED lines=11> */
.L_x_8908:
        /* <DEDUP_REMOVED lines=20> */
.L_x_8910:
[----:B------:R-:W-:Y:S05]  /*44c0*/  BSYNC B0 ;  /* 0x0000000000007941 */ /* 0x000fea0003800000 */
.L_x_8909:
[----:B------:R-:W-:Y:S01]  /*44d0*/  IMAD.SHL.U32 R3, R3, 0x100000, RZ ;  /* 0x0010000003037824 */ /* 0x000fe200078e00ff */
[----:B------:R-:W-:-:S04]  /*44e0*/  LEA R5, R0, 0x3b800000, 0x17 ;  /* 0x3b80000000057811 */ /* 0x000fc800078eb8ff */
[----:B------:R-:W-:Y:S01]  /*44f0*/  LOP3.LUT R24, R5, R3, R24, 0xfe, !PT ;  /* 0x0000000305187212 */ /* 0x000fe200078efe18 */
[----:B------:R-:W-:Y:S06]  /*4500*/  BRA `(.L_x_8894) ;  /* 0x0000000000f87947 */ /* 0x000fec0003800000 */
.L_x_8907:
        /* <DEDUP_REMOVED lines=20> */
.L_x_8912:
[----:B------:R-:W-:Y:S05]  /*4650*/  BSYNC B0 ;  /* 0x0000000000007941 */ /* 0x000fea0003800000 */
.L_x_8911:
[----:B------:R-:W-:Y:S01]  /*4660*/  IMAD.SHL.U32 R3, R3, 0x200000, RZ ;  /* 0x0020000003037824 */ /* 0x000fe200078e00ff */
[----:B------:R-:W-:-:S04]  /*4670*/  LEA R5, R0, 0x37800000, 0x17 ;  /* 0x3780000000057811 */ /* 0x000fc800078eb8ff */
[----:B------:R-:W-:Y:S01]  /*4680*/  LOP3.LUT R24, R5, R3, R24, 0xfe, !PT ;  /* 0x0000000305187212 */ /* 0x000fe200078efe18 */
[----:B------:R-:W-:Y:S06]  /*4690*/  BRA `(.L_x_8894) ;  /* 0x0000000000947947 */ /* 0x000fec0003800000 */
.L_x_8906:
        /* <DEDUP_REMOVED lines=14> */
.L_x_8893:
        /* <DEDUP_REMOVED lines=16> */
.L_x_8915:
[----:B------:R-:W-:Y:S01]  /*4880*/  IMAD.MOV.U32 R24, RZ, RZ, RZ ;  /* 0x000000ffff187224 */ /* 0x000fe200078e00ff */
[----:B------:R-:W-:Y:S06]  /*4890*/  BRA `(.L_x_8894) ;  /* 0x0000000000147947 */ /* 0x000fec0003800000 */
.L_x_8914:
[----:B------:R-:W4:Y:S02]  /*48a0*/  LDG.E.64 R4, desc[UR36][R4.64] ;  /* 0x0000002404047981 */ /* 0x000f24000c1e1b00 */
[----:B----4-:R0:W4:Y:S01]  /*48b0*/  I2F.U64 R24, R4 ;  /* 0x0000000400187312 */ /* 0x0101220000301000 */
[----:B------:R-:W-:Y:S05]  /*48c0*/  BRA `(.L_x_8894) ;  /* 0x0000000000087947 */ /* 0x000fea0003800000 */
.L_x_8913:
[----:B------:R-:W4:Y:S02]  /*48d0*/  LDG.E R4, desc[UR36][R4.64] ;  /* 0x0000002404047981 */ /* 0x000f24000c1e1900 */
[----:B----4-:R-:W-:-:S07]  /*48e0*/  I2FP.F32.U32 R24, R4 ;  /* 0x0000000400187245 */ /* 0x010fce0000201000 */
.L_x_8894:
[----:B------:R-:W-:Y:S05]  /*48f0*/  BSYNC B6 ;  /* 0x0000000000067941 */ /* 0x000fea0003800000 */
.L_x_8888:
[----:B------:R-:W1:Y:S01]  /*4900*/  LDC.U8 R3, c[0x0][0x235] ;  /* 0x00008d40ff037b82 */ /* 0x000e620000000000 */
[----:B------:R-:W-:Y:S01]  /*4910*/  ULDC UR4, c[0x0][0x23c] ;  /* 0x00008f0000047ab9 */ /* 0x000fe20000000800 */
[----:B------:R-:W-:Y:S01]  /*4920*/  BSSY B6, `(.L_x_8916) ;  /* 0x00000e1000067945 */ /* 0x000fe20003800000 */
        /* <DEDUP_REMOVED lines=18> */
.L_x_8920:
[----:B------:R-:W2:Y:S02]  /*4a50*/  LDG.E.U8 R4, desc[UR36][R4.64] ;  /* 0x0000002404047981 */ /* 0x000ea4000c1e1100 */
[----:B--2---:R-:W-:Y:S01]  /*4a60*/  I2FP.F32.U32 R23, R4 ;  /* 0x0000000400177245 */ /* 0x004fe20000201000 */
[----:B------:R-:W-:Y:S06]  /*4a70*/  BRA `(.L_x_8922) ;  /* 0x0000000c002c7947 */ /* 0x000fec0003800000 */
.L_x_8919:
        /* <DEDUP_REMOVED lines=9> */
.L_x_8924:
[----:B------:R-:W2:Y:S02]  /*4b10*/  LDG.E R4, desc[UR36][R4.64] ;  /* 0x0000002404047981 */ /* 0x000ea4000c1e1900 */
[----:B--2---:R-:W-:Y:S01]  /*4b20*/  I2FP.F32.S32 R23, R4 ;  /* 0x0000000400177245 */ /* 0x004fe20000201400 */
[----:B------:R-:W-:Y:S06]  /*4b30*/  BRA `(.L_x_8922) ;  /* 0x0000000800fc7947 */ /* 0x000fec0003800000 */
.L_x_8923:
[----:B------:R-:W2:Y:S02]  /*4b40*/  LDG.E.U16 R4, desc[UR36][R4.64] ;  /* 0x0000002404047981 */ /* 0x000ea4000c1e1500 */
[----:B--2---:R0:W1:Y:S01]  /*4b50*/  I2F.S16 R23, R4 ;  /* 0x0000000400177306 */ /* 0x0040620000101400 */
[----:B------:R-:W-:Y:S05]  /*4b60*/  BRA `(.L_x_8922) ;  /* 0x0000000800f07947 */ /* 0x000fea0003800000 */
.L_x_8918:
        /* <DEDUP_REMOVED lines=8> */
.L_x_8926:
[----:B------:R-:W2:Y:S02]  /*4bf0*/  LDG.E.U16 R4, desc[UR36][R4.64] ;  /* 0x0000002404047981 */ /* 0x000ea4000c1e1500 */
[----:B--2---:R-:W-:Y:S01]  /*4c00*/  HADD2.F32 R23, -RZ, R4.H0_H0 ;  /* 0x20000004ff177230 */ /* 0x004fe20000004100 */
[----:B------:R-:W-:Y:S06]  /*4c10*/  BRA `(.L_x_8922) ;  /* 0x0000000800c47947 */ /* 0x000fec0003800000 */
.L_x_8925:
        /* <DEDUP_REMOVED lines=8> */
.L_x_8928:
[----:B------:R-:W2:Y:S02]  /*4ca0*/  LDG.E.U16 R4, desc[UR36][R4.64] ;  /* 0x0000002404047981 */ /* 0x000ea4000c1e1500 */
[----:B--2---:R-:W-:Y:S01]  /*4cb0*/  HADD2.F32 R23, -RZ, R4.H0_H0 ;  /* 0x20000004ff177230 */ /* 0x004fe20000004100 */
[----:B------:R-:W-:Y:S06]  /*4cc0*/  BRA `(.L_x_8922) ;  /* 0x0000000800987947 */ /* 0x000fec0003800000 */
.L_x_8927:
[----:B------:R-:W2:Y:S01]  /*4cd0*/  LDG.E.64 R4, desc[UR36][R4.64] ;  /* 0x0000002404047981 */ /* 0x000ea2000c1e1b00 */
[----:B------:R-:W-:Y:S01]  /*4ce0*/  UMOV UR4, 0xf0000000 ;  /* 0xf000000000047882 */ /* 0x000fe20000000000 */
[----:B------:R-:W-:Y:S01]  /*4cf0*/  UMOV UR5, 0x380fffff ;  /* 0x380fffff00057882 */ /* 0x000fe20000000000 */
[----:B--2---:R-:W0:Y:S01]  /*4d00*/  F2F.F32.F64 R23, R4 ;  /* 0x0000000400177310 */ /* 0x004e220000301000 */
[----:B------:R-:W-:-:S14]  /*4d10*/  DSETP.GEU.AND P0, PT, |R4|, UR4, PT ;  /* 0x0000000404007e2a */ /* 0x000fdc000bf0e200 */
[----:B0-----:R-:W-:Y:S01]  /*4d20*/  @!P0 FMUL R23, R23, 1.175494350822287508e-38 ;  /* 0x0080000017178820 */ /* 0x001fe20000400000 */
[----:B------:R-:W-:Y:S06]  /*4d30*/  BRA `(.L_x_8922) ;  /* 0x00000008007c7947 */ /* 0x000fec0003800000 */
.L_x_8917:
        /* <DEDUP_REMOVED lines=12> */
.L_x_8931:
[----:B------:R-:W2:Y:S01]  /*4e00*/  LDG.E.64 R4, desc[UR36][R4.64] ;  /* 0x0000002404047981 */ /* 0x000ea2000c1e1b00 */
[----:B------:R-:W-:Y:S01]  /*4e10*/  UMOV UR4, 0xf0000000 ;  /* 0xf000000000047882 */ /* 0x000fe20000000000 */
[----:B------:R-:W-:Y:S01]  /*4e20*/  UMOV UR5, 0x380fffff ;  /* 0x380fffff00057882 */ /* 0x000fe20000000000 */
[----:B--2---:R-:W0:Y:S01]  /*4e30*/  F2F.F32.F64 R23, R4 ;  /* 0x0000000400177310 */ /* 0x004e220000301000 */
[----:B------:R-:W-:-:S14]  /*4e40*/  DSETP.GEU.AND P0, PT, |R4|, UR4, PT ;  /* 0x0000000404007e2a */ /* 0x000fdc000bf0e200 */
[----:B0-----:R-:W-:Y:S01]  /*4e50*/  @!P0 FMUL R23, R23, 1.175494350822287508e-38 ;  /* 0x0080000017178820 */ /* 0x001fe20000400000 */
[----:B------:R-:W-:Y:S06]  /*4e60*/  BRA `(.L_x_8922) ;  /* 0x0000000800307947 */ /* 0x000fec0003800000 */
.L_x_8930:
        /* <DEDUP_REMOVED lines=26> */
.L_x_8933:
        /* <DEDUP_REMOVED lines=13> */
.L_x_8932:
[----:B------:R-:W2:Y:S02]  /*50e0*/  LDG.E.U16 R4, desc[UR36][R4.64] ;  /* 0x0000002404047981 */ /* 0x000ea4000c1e1500 */
[----:B--2---:R-:W-:Y:S01]  /*50f0*/  IMAD.U32 R23, R4, 0x10000, RZ ;  /* 0x0001000004177824 */ /* 0x004fe200078e00ff */
[----:B------:R-:W-:Y:S06]  /*5100*/  BRA `(.L_x_8922) ;  /* 0x0000000400887947 */ /* 0x000fec0003800000 */
.L_x_8929:
        /* <DEDUP_REMOVED lines=11> */
.L_x_8936:
        /* <DEDUP_REMOVED lines=20> */
.L_x_8938:
[----:B------:R-:W-:Y:S05]  /*5300*/  BSYNC B0 ;  /* 0x0000000000007941 */ /* 0x000fea0003800000 */
.L_x_8937:
[----:B------:R-:W-:Y:S01]  /*5310*/  IMAD.SHL.U32 R3, R3, 0x100000, RZ ;  /* 0x0010000003037824 */ /* 0x000fe200078e00ff */
[----:B------:R-:W-:-:S04]  /*5320*/  LEA R0, R0, 0x3b800000, 0x17 ;  /* 0x3b80000000007811 */ /* 0x000fc800078eb8ff */
[----:B------:R-:W-:Y:S01]  /*5330*/  LOP3.LUT R23, R0, R3, R23, 0xfe, !PT ;  /* 0x0000000300177212 */ /* 0x000fe200078efe17 */
[----:B------:R-:W-:Y:S06]  /*5340*/  BRA `(.L_x_8922) ;  /* 0x0000000000f87947 */ /* 0x000fec0003800000 */
.L_x_8935:
        /* <DEDUP_REMOVED lines=20> */
.L_x_8940:
[----:B------:R-:W-:Y:S05]  /*5490*/  BSYNC B0 ;  /* 0x0000000000007941 */ /* 0x000fea0003800000 */
.L_x_8939:
[----:B------:R-:W-:Y:S01]  /*54a0*/  IMAD.SHL.U32 R3, R3, 0x200000, RZ ;  /* 0x0020000003037824 */ /* 0x000fe200078e00ff */
[----:B------:R-:W-:-:S04]  /*54b0*/  LEA R0, R0, 0x37800000, 0x17 ;  /* 0x3780000000007811 */ /* 0x000fc800078eb8ff */
[----:B------:R-:W-:Y:S01]  /*54c0*/  LOP3.LUT R23, R0, R3, R23, 0xfe, !PT ;  /* 0x0000000300177212 */ /* 0x000fe200078efe17 */
[----:B------:R-:W-:Y:S06]  /*54d0*/  BRA `(.L_x_8922) ;  /* 0x0000000000947947 */ /* 0x000fec0003800000 */
.L_x_8934:
        /* <DEDUP_REMOVED lines=14> */
.L_x_8921:
        /* <DEDUP_REMOVED lines=16> */
.L_x_8943:
[----:B------:R-:W-:Y:S01]  /*56c0*/  IMAD.MOV.U32 R23, RZ, RZ, RZ ;  /* 0x000000ffff177224 */ /* 0x000fe200078e00ff */
[----:B------:R-:W-:Y:S06]  /*56d0*/  BRA `(.L_x_8922) ;  /* 0x0000000000147947 */ /* 0x000fec0003800000 */
.L_x_8942:
[----:B------:R-:W2:Y:S02]  /*56e0*/  LDG.E.64 R4, desc[UR36][R4.64] ;  /* 0x0000002404047981 */ /* 0x000ea4000c1e1b00 */
[----:B--2---:R0:W1:Y:S01]  /*56f0*/  I2F.U64 R23, R4 ;  /* 0x0000000400177312 */ /* 0x0040620000301000 */
[----:B------:R-:W-:Y:S05]  /*5700*/  BRA `(.L_x_8922) ;  /* 0x0000000000087947 */ /* 0x000fea0003800000 */
.L_x_8941:
[----:B------:R-:W2:Y:S02]  /*5710*/  LDG.E R4, desc[UR36][R4.64] ;  /* 0x0000002404047981 */ /* 0x000ea4000c1e1900 */
[----:B--2---:R-:W-:-:S07]  /*5720*/  I2FP.F32.U32 R23, R4 ;  /* 0x0000000400177245 */ /* 0x004fce0000201000 */
.L_x_8922:
[----:B------:R-:W-:Y:S05]  /*5730*/  BSYNC B6 ;  /* 0x0000000000067941 */ /* 0x000fea0003800000 */
.L_x_8916:
[----:B------:R-:W-:-:S07]  /*5740*/  VIADD R25, R25, 0x80 ;  /* 0x0000008019197836 */ /* 0x000fce0000000000 */
.L_x_8887:
[----:B------:R-:W-:Y:S05]  /*5750*/  BSYNC B7 ;  /* 0x0000000000077941 */ /* 0x000fea0003800000 */
.L_x_8886:
[----:B------:R-:W-:Y:S01]  /*5760*/  ISETP.GE.AND P0, PT, R25, R17, PT ;  /* 0x000000111900720c */ /* 0x000fe20003f06270 */
[----:B------:R-:W-:Y:S01]  /*5770*/  BSSY B7, `(.L_x_8944) ;  /* 0x00001c6000077945 */ /* 0x000fe20003800000 */
[----:B------:R-:W-:-:S11]  /*5780*/  IMAD.MOV.U32 R19, RZ, RZ, RZ ;  /* 0x000000ffff137224 */ /* 0x000fd600078e00ff */
[----:B------:R-:W-:Y:S05]  /*5790*/  @P0 BRA `(.L_x_8945) ;  /* 0x0000001c000c0947 */ /* 0x000fea0003800000 */
[----:B0---4-:R-:W0:Y:S01]  /*57a0*/  LDC.64 R4, c[0x0][0x220] ;  /* 0x00008800ff047b82 */ /* 0x011e220000000a00 */
        /* <DEDUP_REMOVED lines=20> */
.L_x_8950:
[----:B------:R-:W4:Y:S02]  /*58f0*/  LDG.E.U8 R4, desc[UR36][R4.64] ;  /* 0x0000002404047981 */ /* 0x000f24000c1e1100 */
[----:B----4-:R-:W-:Y:S01]  /*5900*/  I2FP.F32.U32 R19, R4 ;  /* 0x0000000400137245 */ /* 0x010fe20000201000 */
[----:B------:R-:W-:Y:S06]  /*5910*/  BRA `(.L_x_8952) ;  /* 0x0000000c002c7947 */ /* 0x000fec0003800000 */
.L_x_8949:
        /* <DEDUP_REMOVED lines=9> */
.L_x_8954:
[----:B------:R-:W4:Y:S02]  /*59b0*/  LDG.E R4, desc[UR36][R4.64] ;  /* 0x0000002404047981 */ /* 0x000f24000c1e1900 */
[----:B----4-:R-:W-:Y:S01]  /*59c0*/  I2FP.F32.S32 R19, R4 ;  /* 0x0000000400137245 */ /* 0x010fe20000201400 */
[----:B------:R-:W-:Y:S06]  /*59d0*/  BRA `(.L_x_8952) ;  /* 0x0000000800fc7947 */ /* 0x000fec0003800000 */
.L_x_8953:
[----:B------:R-:W4:Y:S02]  /*59e0*/  LDG.E.U16 R4, desc[UR36][R4.64] ;  /* 0x0000002404047981 */ /* 0x000f24000c1e1500 */
[----:B----4-:R0:W4:Y:S01]  /*59f0*/  I2F.S16 R19, R4 ;  /* 0x0000000400137306 */ /* 0x0101220000101400 */
[----:B------:R-:W-:Y:S05]  /*5a00*/  BRA `(.L_x_8952) ;  /* 0x0000000800f07947 */ /* 0x000fea0003800000 */
.L_x_8948:
        /* <DEDUP_REMOVED lines=8> */
.L_x_8956:
[----:B------:R-:W4:Y:S02]  /*5a90*/  LDG.E.U16 R4, desc[UR36][R4.64] ;  /* 0x0000002404047981 */ /* 0x000f24000c1e1500 */
[----:B----4-:R-:W-:Y:S01]  /*5aa0*/  HADD2.F32 R19, -RZ, R4.H0_H0 ;  /* 0x20000004ff137230 */ /* 0x010fe20000004100 */
[----:B------:R-:W-:Y:S06]  /*5ab0*/  BRA `(.L_x_8952) ;  /* 0x0000000800c47947 */ /* 0x000fec0003800000 */
.L_x_8955:
        /* <DEDUP_REMOVED lines=8> */
.L_x_8958:
[----:B------:R-:W4:Y:S02]  /*5b40*/  LDG.E.U16 R4, desc[UR36][R4.64] ;  /* 0x0000002404047981 */ /* 0x000f24000c1e1500 */
[----:B----4-:R-:W-:Y:S01]  /*5b50*/  HADD2.F32 R19, -RZ, R4.H0_H0 ;  /* 0x20000004ff137230 */ /* 0x010fe20000004100 */
[----:B------:R-:W-:Y:S06]  /*5b60*/  BRA `(.L_x_8952) ;  /* 0x0000000800987947 */ /* 0x000fec0003800000 */
.L_x_8957:
[----:B------:R-:W4:Y:S01]  /*5b70*/  LDG.E.64 R4, desc[UR36][R4.64] ;  /* 0x0000002404047981 */ /* 0x000f22000c1e1b00 */
[----:B------:R-:W-:Y:S01]  /*5b80*/  UMOV UR4, 0xf0000000 ;  /* 0xf000000000047882 */ /* 0x000fe20000000000 */
[----:B------:R-:W-:Y:S01]  /*5b90*/  UMOV UR5, 0x380fffff ;  /* 0x380fffff00057882 */ /* 0x000fe20000000000 */
[----:B----4-:R-:W0:Y:S01]  /*5ba0*/  F2F.F32.F64 R19, R4 ;  /* 0x0000000400137310 */ /* 0x010e220000301000 */
[----:B------:R-:W-:-:S14]  /*5bb0*/  DSETP.GEU.AND P0, PT, |R4|, UR4, PT ;  /* 0x0000000404007e2a */ /* 0x000fdc000bf0e200 */
[----:B0-----:R-:W-:Y:S01]  /*5bc0*/  @!P0 FMUL R19, R19, 1.175494350822287508e-38 ;  /* 0x0080000013138820 */ /* 0x001fe20000400000 */
[----:B------:R-:W-:Y:S06]  /*5bd0*/  BRA `(.L_x_8952) ;  /* 0x00000008007c7947 */ /* 0x000fec0003800000 */
.L_x_8947:
        /* <DEDUP_REMOVED lines=12> */
.L_x_8961:
[----:B------:R-:W4:Y:S01]  /*5ca0*/  LDG.E.64 R4, desc[UR36][R4.64] ;  /* 0x0000002404047981 */ /* 0x000f22000c1e1b00 */
[----:B------:R-:W-:Y:S01]  /*5cb0*/  UMOV UR4, 0xf0000000 ;  /* 0xf000000000047882 */ /* 0x000fe20000000000 */
[----:B------:R-:W-:Y:S01]  /*5cc0*/  UMOV UR5, 0x380fffff ;  /* 0x380fffff00057882 */ /* 0x000fe20000000000 */
[----:B----4-:R-:W0:Y:S01]  /*5cd0*/  F2F.F32.F64 R19, R4 ;  /* 0x0000000400137310 */ /* 0x010e220000301000 */
[----:B------:R-:W-:-:S14]  /*5ce0*/  DSETP.GEU.AND P0, PT, |R4|, UR4, PT ;  /* 0x0000000404007e2a */ /* 0x000fdc000bf0e200 */
[----:B0-----:R-:W-:Y:S01]  /*5cf0*/  @!P0 FMUL R19, R19, 1.175494350822287508e-38 ;  /* 0x0080000013138820 */ /* 0x001fe20000400000 */
[----:B------:R-:W-:Y:S06]  /*5d00*/  BRA `(.L_x_8952) ;  /* 0x0000000800307947 */ /* 0x000fec0003800000 */
.L_x_8960:
        /* <DEDUP_REMOVED lines=26> */
.L_x_8963:
        /* <DEDUP_REMOVED lines=13> */
.L_x_8962:
[----:B------:R-:W4:Y:S02]  /*5f80*/  LDG.E.U16 R4, desc[UR36][R4.64] ;  /* 0x0000002404047981 */ /* 0x000f24000c1e1500 */
[----:B----4-:R-:W-:Y:S01]  /*5f90*/  IMAD.U32 R19, R4, 0x10000, RZ ;  /* 0x0001000004137824 */ /* 0x010fe200078e00ff */
[----:B------:R-:W-:Y:S06]  /*5fa0*/  BRA `(.L_x_8952) ;  /* 0x0000000400887947 */ /* 0x000fec0003800000 */
.L_x_8959:
        /* <DEDUP_REMOVED lines=11> */
.L_x_8966:
        /* <DEDUP_REMOVED lines=20> */
.L_x_8968:
[----:B------:R-:W-:Y:S05]  /*61a0*/  BSYNC B0 ;  /* 0x0000000000007941 */ /* 0x000fea0003800000 */
.L_x_8967:
[----:B------:R-:W-:Y:S01]  /*61b0*/  IMAD.SHL.U32 R3, R3, 0x100000, RZ ;  /* 0x0010000003037824 */ /* 0x000fe200078e00ff */
[----:B------:R-:W-:-:S04]  /*61c0*/  LEA R0, R0, 0x3b800000, 0x17 ;  /* 0x3b80000000007811 */ /* 0x000fc800078eb8ff */
[----:B------:R-:W-:Y:S01]  /*61d0*/  LOP3.LUT R19, R0, R3, R19, 0xfe, !PT ;  /* 0x0000000300137212 */ /* 0x000fe200078efe13 */
[----:B------:R-:W-:Y:S06]  /*61e0*/  BRA `(.L_x_8952) ;  /* 0x0000000000f87947 */ /* 0x000fec0003800000 */
.L_x_8965:
        /* <DEDUP_REMOVED lines=20> */
.L_x_8970:
[----:B------:R-:W-:Y:S05]  /*6330*/  BSYNC B0 ;  /* 0x0000000000007941 */ /* 0x000fea0003800000 */
.L_x_8969:
[----:B------:R-:W-:Y:S01]  /*6340*/  IMAD.SHL.U32 R3, R3, 0x200000, RZ ;  /* 0x0020000003037824 */ /* 0x000fe200078e00ff */
[----:B------:R-:W-:-:S04]  /*6350*/  LEA R0, R0, 0x37800000, 0x17 ;  /* 0x3780000000007811 */ /* 0x000fc800078eb8ff */
[----:B------:R-:W-:Y:S01]  /*6360*/  LOP3.LUT R19, R0, R3, R19, 0xfe, !PT ;  /* 0x0000000300137212 */ /* 0x000fe200078efe13 */
[----:B------:R-:W-:Y:S06]  /*6370*/  BRA `(.L_x_8952) ;  /* 0x0000000000947947 */ /* 0x000fec0003800000 */
.L_x_8964:
        /* <DEDUP_REMOVED lines=14> */
.L_x_8951:
        /* <DEDUP_REMOVED lines=16> */
.L_x_8973:
[----:B------:R-:W-:Y:S01]  /*6560*/  IMAD.MOV.U32 R19, RZ, RZ, RZ ;  /* 0x000000ffff137224 */ /* 0x000fe200078e00ff */
[----:B------:R-:W-:Y:S06]  /*6570*/  BRA `(.L_x_8952) ;  /* 0x0000000000147947 */ /* 0x000fec0003800000 */
.L_x_8972:
[----:B------:R-:W4:Y:S02]  /*6580*/  LDG.E.64 R4, desc[UR36][R4.64] ;  /* 0x0000002404047981 */ /* 0x000f24000c1e1b00 */
[----:B----4-:R0:W4:Y:S01]  /*6590*/  I2F.U64 R19, R4 ;  /* 0x0000000400137312 */ /* 0x0101220000301000 */
[----:B------:R-:W-:Y:S05]  /*65a0*/  BRA `(.L_x_8952) ;  /* 0x0000000000087947 */ /* 0x000fea0003800000 */
.L_x_8971:
[----:B------:R-:W4:Y:S02]  /*65b0*/  LDG.E R4, desc[UR36][R4.64] ;  /* 0x0000002404047981 */ /* 0x000f24000c1e1900 */
[----:B----4-:R-:W-:-:S07]  /*65c0*/  I2FP.F32.U32 R19, R4 ;  /* 0x0000000400137245 */ /* 0x010fce0000201000 */
.L_x_8952:
[----:B------:R-:W-:Y:S05]  /*65d0*/  BSYNC B6 ;  /* 0x0000000000067941 */ /* 0x000fea0003800000 */
.L_x_8946:
        /* <DEDUP_REMOVED lines=20> */
.L_x_8977:
[----:B------:R-:W2:Y:S02]  /*6720*/  LDG.E.U8 R4, desc[UR36][R4.64] ;  /* 0x0000002404047981 */ /* 0x000ea4000c1e1100 */
[----:B--2---:R-:W-:Y:S01]  /*6730*/  I2FP.F32.U32 R16, R4 ;  /* 0x0000000400107245 */ /* 0x004fe20000201000 */
[----:B------:R-:W-:Y:S06]  /*6740*/  BRA `(.L_x_8945) ;  /* 0x0000000c00207947 */ /* 0x000fec0003800000 */
.L_x_8976:
        /* <DEDUP_REMOVED lines=9> */
.L_x_8980:
[----:B------:R-:W2:Y:S02]  /*67e0*/  LDG.E R4, desc[UR36][R4.64] ;  /* 0x0000002404047981 */ /* 0x000ea4000c1e1900 */
[----:B--2---:R-:W-:Y:S01]  /*67f0*/  I2FP.F32.S32 R16, R4 ;  /* 0x0000000400107245 */ /* 0x004fe20000201400 */
[----:B------:R-:W-:Y:S06]  /*6800*/  BRA `(.L_x_8945) ;  /* 0x0000000800f07947 */ /* 0x000fec0003800000 */
.L_x_8979:
[----:B------:R-:W2:Y:S02]  /*6810*/  LDG.E.U16 R4, desc[UR36][R4.64] ;  /* 0x0000002404047981 */ /* 0x000ea4000c1e1500 */
[----:B--2---:R0:W1:Y:S01]  /*6820*/  I2F.S16 R16, R4 ;  /* 0x0000000400107306 */ /* 0x0040620000101400 */
[----:B------:R-:W-:Y:S05]  /*6830*/  BRA `(.L_x_8945) ;  /* 0x0000000800e47947 */ /* 0x000fea0003800000 */
.L_x_8975:
        /* <DEDUP_REMOVED lines=8> */
.L_x_8982:
[----:B------:R-:W2:Y:S02]  /*68c0*/  LDG.E.U16 R4, desc[UR36][R4.64] ;  /* 0x0000002404047981 */ /* 0x000ea4000c1e1500 */
[----:B--2---:R-:W-:Y:S01]  /*68d0*/  HADD2.F32 R16, -RZ, R4.H0_H0 ;  /* 0x20000004ff107230 */ /* 0x004fe20000004100 */
[----:B------:R-:W-:Y:S06]  /*68e0*/  BRA `(.L_x_8945) ;  /* 0x0000000800b87947 */ /* 0x000fec0003800000 */
.L_x_8981:
        /* <DEDUP_REMOVED lines=8> */
.L_x_8984:
[----:B------:R-:W2:Y:S02]  /*6970*/  LDG.E.U16 R4, desc[UR36][R4.64] ;  /* 0x0000002404047981 */ /* 0x000ea4000c1e1500 */
[----:B--2---:R-:W-:Y:S01]  /*6980*/  HADD2.F32 R16, -RZ, R4.H0_H0 ;  /* 0x20000004ff107230 */ /* 0x004fe20000004100 */
[----:B------:R-:W-:Y:S06]  /*6990*/  BRA `(.L_x_8945) ;  /* 0x00000008008c7947 */ /* 0x000fec0003800000 */
.L_x_8983:
[----:B------:R-:W2:Y:S01]  /*69a0*/  LDG.E.64 R4, desc[UR36][R4.64] ;  /* 0x0000002404047981 */ /* 0x000ea2000c1e1b00 */
[----:B------:R-:W-:Y:S01]  /*69b0*/  UMOV UR4, 0xf0000000 ;  /* 0xf000000000047882 */ /* 0x000fe20000000000 */
[----:B------:R-:W-:Y:S01]  /*69c0*/  UMOV UR5, 0x380fffff ;  /* 0x380fffff00057882 */ /* 0x000fe20000000000 */
[----:B--2---:R-:W0:Y:S01]  /*69d0*/  F2F.F32.F64 R16, R4 ;  /* 0x0000000400107310 */ /* 0x004e220000301000 */
[----:B------:R-:W-:-:S14]  /*69e0*/  DSETP.GEU.AND P0, PT, |R4|, UR4, PT ;  /* 0x0000000404007e2a */ /* 0x000fdc000bf0e200 */
[----:B0-----:R-:W-:Y:S01]  /*69f0*/  @!P0 FMUL R16, R16, 1.175494350822287508e-38 ;  /* 0x0080000010108820 */ /* 0x001fe20000400000 */
[----:B------:R-:W-:Y:S06]  /*6a00*/  BRA `(.L_x_8945) ;  /* 0x0000000800707947 */ /* 0x000fec0003800000 */
.L_x_8974:
        /* <DEDUP_REMOVED lines=12> */
.L_x_8987:
[----:B------:R-:W2:Y:S01]  /*6ad0*/  LDG.E.64 R4, desc[UR36][R4.64] ;  /* 0x0000002404047981 */ /* 0x000ea2000c1e1b00 */
[----:B------:R-:W-:Y:S01]  /*6ae0*/  UMOV UR4, 0xf0000000 ;  /* 0xf000000000047882 */ /* 0x000fe20000000000 */
[----:B------:R-:W-:Y:S01]  /*6af0*/  UMOV UR5, 0x380fffff ;  /* 0x380fffff00057882 */ /* 0x000fe20000000000 */
[----:B--2---:R-:W0:Y:S01]  /*6b00*/  F2F.F32.F64 R16, R4 ;  /* 0x0000000400107310 */ /* 0x004e220000301000 */
[----:B------:R-:W-:-:S14]  /*6b10*/  DSETP.GEU.AND P0, PT, |R4|, UR4, PT ;  /* 0x0000000404007e2a */ /* 0x000fdc000bf0e200 */
[----:B0-----:R-:W-:Y:S01]  /*6b20*/  @!P0 FMUL R16, R16, 1.175494350822287508e-38 ;  /* 0x0080000010108820 */ /* 0x001fe20000400000 */
[----:B------:R-:W-:Y:S06]  /*6b30*/  BRA `(.L_x_8945) ;  /* 0x0000000800247947 */ /* 0x000fec0003800000 */
.L_x_8986:
        /* <DEDUP_REMOVED lines=26> */
.L_x_8989:
        /* <DEDUP_REMOVED lines=13> */
.L_x_8988:
[----:B------:R-:W2:Y:S02]  /*6db0*/  LDG.E.U16 R4, desc[UR36][R4.64] ;  /* 0x0000002404047981 */ /* 0x000ea4000c1e1500 */
[----:B--2---:R-:W-:Y:S01]  /*6dc0*/  IMAD.U32 R16, R4, 0x10000, RZ ;  /* 0x0001000004107824 */ /* 0x004fe200078e00ff */
[----:B------:R-:W-:Y:S06]  /*6dd0*/  BRA `(.L_x_8945) ;  /* 0x00000004007c7947 */ /* 0x000fec0003800000 */
.L_x_8985:
        /* <DEDUP_REMOVED lines=11> */
.L_x_8992:
[----:B------:R-:W2:Y:S02]  /*6e90*/  LDG.E.U8 R3, desc[UR36][R4.64] ;  /* 0x0000002404037981 */ /* 0x000ea4000c1e1100 */
        /* <DEDUP_REMOVED lines=18> */
.L_x_8994:
[----:B------:R-:W-:Y:S05]  /*6fc0*/  BSYNC B0 ;  /* 0x0000000000007941 */ /* 0x000fea0003800000 */
.L_x_8993:
[----:B------:R-:W-:Y:S01]  /*6fd0*/  IMAD.SHL.U32 R3, R3, 0x100000, RZ ;  /* 0x0010000003037824 */ /* 0x000fe200078e00ff */
[----:B------:R-:W-:-:S04]  /*6fe0*/  LEA R5, R0, 0x3b800000, 0x17 ;  /* 0x3b80000000057811 */ /* 0x000fc800078eb8ff */
[----:B------:R-:W-:Y:S01]  /*6ff0*/  LOP3.LUT R16, R5, R3, R16, 0xfe, !PT ;  /* 0x0000000305107212 */ /* 0x000fe200078efe10 */
[----:B------:R-:W-:Y:S06]  /*7000*/  BRA `(.L_x_8945) ;  /* 0x0000000000f07947 */ /* 0x000fec0003800000 */
.L_x_8991:
        /* <DEDUP_REMOVED lines=19> */
.L_x_8996:
[----:B------:R-:W-:Y:S05]  /*7140*/  BSYNC B0 ;  /* 0x0000000000007941 */ /* 0x000fea0003800000 */
.L_x_8995:
[----:B------:R-:W-:Y:S01]  /*7150*/  IMAD.SHL.U32 R3, R3, 0x200000, RZ ;  /* 0x0020000003037824 */ /* 0x000fe200078e00ff */
[----:B------:R-:W-:-:S04]  /*7160*/  LEA R5, R0, 0x37800000, 0x17 ;  /* 0x3780000000057811 */ /* 0x000fc800078eb8ff */
[----:B------:R-:W-:Y:S01]  /*7170*/  LOP3.LUT R16, R5, R3, R16, 0xfe, !PT ;  /* 0x0000000305107212 */ /* 0x000fe200078efe10 */
[----:B------:R-:W-:Y:S06]  /*7180*/  BRA `(.L_x_8945) ;  /* 0x0000000000907947 */ /* 0x000fec0003800000 */
.L_x_8990:
        /* <DEDUP_REMOVED lines=14> */
.L_x_8978:
        /* <DEDUP_REMOVED lines=16> */
.L_x_8999:
[----:B------:R-:W-:Y:S05]  /*7370*/  BRA `(.L_x_8945) ;  /* 0x0000000000147947 */ /* 0x000fea0003800000 */
.L_x_8998:
[----:B------:R-:W2:Y:S02]  /*7380*/  LDG.E.64 R4, desc[UR36][R4.64] ;  /* 0x0000002404047981 */ /* 0x000ea4000c1e1b00 */
[----:B--2---:R0:W1:Y:S01]  /*7390*/  I2F.U64 R16, R4 ;  /* 0x0000000400107312 */ /* 0x0040620000301000 */
[----:B------:R-:W-:Y:S05]  /*73a0*/  BRA `(.L_x_8945) ;  /* 0x0000000000087947 */ /* 0x000fea0003800000 */
.L_x_8997:
[----:B------:R-:W2:Y:S02]  /*73b0*/  LDG.E R4, desc[UR36][R4.64] ;  /* 0x0000002404047981 */ /* 0x000ea4000c1e1900 */
[----:B--2---:R-:W-:-:S07]  /*73c0*/  I2FP.F32.U32 R16, R4 ;  /* 0x0000000400107245 */ /* 0x004fce0000201000 */
.L_x_8945:
[----:B------:R-:W-:Y:S05]  /*73d0*/  BSYNC B7 ;  /* 0x0000000000077941 */ /* 0x000fea0003800000 */
.L_x_8944:
[----:B------:R-:W0:Y:S01]  /*73e0*/  S2R R25, SR_TID.X ;  /* 0x0000000000197919 */ /* 0x000e220000002100 */
[----:B------:R-:W-:Y:S01]  /*73f0*/  BSSY B1, `(.L_x_9000) ;  /* 0x000005b000017945 */ /* 0x000fe20003800000 */
[----:B0-----:R-:W-:-:S13]  /*7400*/  ISETP.GE.AND P1, PT, R25, R17, PT ;  /* 0x000000111900720c */ /* 0x001fda0003f26270 */
[----:B------:R-:W-:Y:S05]  /*7410*/  @P1 BRA `(.L_x_9001) ;  /* 0x0000000400601947 */ /* 0x000fea0003800000 */
[----:B--2--5:R-:W-:-:S13]  /*7420*/  FSETP.NEU.FTZ.AND P0, PT, R18, RZ, PT ;  /* 0x000000ff1200720b */ /* 0x024fda0003f1d000 */
[----:B----4-:R-:W1:Y:S02]  /*7430*/  @!P0 MUFU.RCP R4, R18 ;  /* 0x0000001200048308 */ /* 0x010e640000001000 */
        /* <DEDUP_REMOVED lines=29> */
.L_x_9007:
[----:B------:R-:W-:Y:S01]  /*7610*/  FSETP.GEU.FTZ.AND P0, PT, R5, -R7, PT ;  /* 0x800000070500720b */ /* 0x000fe20003f1e000 */
[----:B------:R-:W-:-:S12]  /*7620*/  FADD.FTZ R3, R3, -1 ;  /* 0xbf80000003037421 */ /* 0x000fd80000010000 */
[----:B------:R-:W-:-:S07]  /*7630*/  @!P0 FADD.FTZ R3, R3, -1 ;  /* 0xbf80000003038421 */ /* 0x000fce0000010000 */
.L_x_9006:
[----:B------:R-:W-:Y:S05]  /*7640*/  BSYNC B2 ;  /* 0x0000000000027941 */ /* 0x000fea0003800000 */
.L_x_9005:
[----:B------:R-:W-:Y:S01]  /*7650*/  FFMA.FTZ R0, -R7, R3, R0 ;  /* 0x0000000307007223 */ /* 0x000fe20000010100 */
[----:B------:R-:W-:Y:S06]  /*7660*/  BRA `(.L_x_9003) ;  /* 0x00000000007c7947 */ /* 0x000fec0003800000 */
.L_x_9004:
        /* <DEDUP_REMOVED lines=15> */
.L_x_9010:
        /* <DEDUP_REMOVED lines=13> */
.L_x_9009:
[----:B------:R-:W-:Y:S05]  /*7830*/  BSYNC B2 ;  /* 0x0000000000027941 */ /* 0x000fea0003800000 */
.L_x_9008:
[----:B------:R-:W-:-:S04]  /*7840*/  FMUL.FTZ R4, R4, 1.1920928955078125e-07 ;  /* 0x3400000004047820 */ /* 0x000fc80000410000 */
[----:B------:R-:W-:-:S07]  /*7850*/  FMUL.FTZ R0, R3, R4 ;  /* 0x0000000403007220 */ /* 0x000fce0000410000 */
.L_x_9003:
[----:B------:R-:W-:Y:S05]  /*7860*/  BSYNC B0 ;  /* 0x0000000000007941 */ /* 0x000fea0003800000 */
.L_x_9002:
        /* <DEDUP_REMOVED lines=19> */
.L_x_9001:
[----:B------:R-:W-:Y:S05]  /*79a0*/  BSYNC B1 ;  /* 0x0000000000017941 */ /* 0x000fea0003800000 */
.L_x_9000:
[----:B------:R-:W-:Y:S01]  /*79b0*/  VIADD R26, R25, 0x80 ;  /* 0x00000080191a7836 */ /* 0x000fe20000000000 */
[----:B------:R-:W-:Y:S04]  /*79c0*/  BSSY B1, `(.L_x_9011) ;  /* 0x000005b000017945 */ /* 0x000fe80003800000 */
[----:B------:R-:W-:-:S13]  /*79d0*/  ISETP.GE.AND P0, PT, R26, R17, PT ;  /* 0x000000111a00720c */ /* 0x000fda0003f06270 */
[----:B------:R-:W-:Y:S05]  /*79e0*/  @P0 BRA `(.L_x_9012) ;  /* 0x0000000400600947 */ /* 0x000fea0003800000 */
[----:B--2--5:R-:W-:-:S13]  /*79f0*/  FSETP.NEU.FTZ.AND P0, PT, R22, RZ, PT ;  /* 0x000000ff1600720b */ /* 0x024fda0003f1d000 */
[----:B------:R-:W4:Y:S02]  /*7a00*/  @!P0 MUFU.RCP R18, R22 ;  /* 0x0000001600128308 */ /* 0x000f240000001000 */
[----:B----4-:R-:W-:Y:S01]  /*7a10*/  @!P0 FMUL.FTZ R18, R18, R27 ;  /* 0x0000001b12128220 */ /* 0x010fe20000410000 */
        /* <DEDUP_REMOVED lines=28> */
.L_x_9018:
[----:B------:R-:W-:Y:S01]  /*7be0*/  FSETP.GEU.FTZ.AND P0, PT, R6, -R7, PT ;  /* 0x800000070600720b */ /* 0x000fe20003f1e000 */
[----:B------:R-:W-:-:S12]  /*7bf0*/  FADD.FTZ R3, R3, -1 ;  /* 0xbf80000003037421 */ /* 0x000fd80000010000 */
[----:B------:R-:W-:-:S07]  /*7c00*/  @!P0 FADD.FTZ R3, R3, -1 ;  /* 0xbf80000003038421 */ /* 0x000fce0000010000 */
.L_x_9017:
[----:B------:R-:W-:Y:S05]  /*7c10*/  BSYNC B2 ;  /* 0x0000000000027941 */ /* 0x000fea0003800000 */
.L_x_9016:
[----:B------:R-:W-:Y:S01]  /*7c20*/  FFMA.FTZ R0, -R7, R3, R0 ;  /* 0x0000000307007223 */ /* 0x000fe20000010100 */
[----:B------:R-:W-:Y:S06]  /*7c30*/  BRA `(.L_x_9014) ;  /* 0x00000000007c7947 */ /* 0x000fec0003800000 */
.L_x_9015:
        /* <DEDUP_REMOVED lines=14> */
[----:B------:R2:W4:Y:S03]  /*7d20*/  MUFU.RCP R0, R10 ;  /* 0x0000000a00007308 */ /* 0x0005260000001000 */
.L_x_9021:
[----:B------:R-:W-:-:S05]  /*7d30*/  VIMNMX.U32 R7, R6, 0xb800000, PT ;  /* 0x0b80000006077848 */ /* 0x000fca0003fe0000 */
[----:B------:R-:W-:Y:S02]  /*7d40*/  IMAD.IADD R5, R7, 0x1, R5 ;  /* 0x0000000107057824 */ /* 0x000fe400078e0205 */
[----:B------:R-:W-:Y:S02]  /*7d50*/  IMAD.IADD R6, R6, 0x1, -R7 ;  /* 0x0000000106067824 */ /* 0x000fe400078e0a07 */
[----:B0---4-:R-:W-:-:S03]  /*7d60*/  FFMA.FTZ R8, R0, R5, -RZ ;  /* 0x0000000500087223 */ /* 0x011fc600000108ff */
[----:B------:R-:W-:Y:S01]  /*7d70*/  ISETP.NE.AND P2, PT, R6, RZ, PT ;  /* 0x000000ff0600720c */ /* 0x000fe20003f45270 */
        /* <DEDUP_REMOVED lines=8> */
.L_x_9020:
[----:B------:R-:W-:Y:S05]  /*7e00*/  BSYNC B2 ;  /* 0x0000000000027941 */ /* 0x000fea0003800000 */
.L_x_9019:
[----:B------:R-:W-:-:S04]  /*7e10*/  FMUL.FTZ R0, R5, 1.1920928955078125e-07 ;  /* 0x3400000005007820 */ /* 0x000fc80000410000 */
[----:B------:R-:W-:-:S07]  /*7e20*/  FMUL.FTZ R0, R3, R0 ;  /* 0x0000000003007220 */ /* 0x000fce0000410000 */
.L_x_9014:
[----:B------:R-:W-:Y:S05]  /*7e30*/  BSYNC B0 ;  /* 0x0000000000007941 */ /* 0x000fea0003800000 */
.L_x_9013:
[C---:B------:R-:W-:Y:S01]  /*7e40*/  FSETP.GTU.FTZ.AND P0, PT, |R0|.reuse, +INF , PT ;  /* 0x7f8000000000780b */ /* 0x040fe20003f1c200 */
[----:B------:R-:W4:Y:S01]  /*7e50*/  MUFU.RCP R6, R22 ;  /* 0x0000001600067308 */ /* 0x000f220000001000 */
[----:B------:R-:W-:Y:S02]  /*7e60*/  LOP3.LUT R3, R0, 0x80000000, R27, 0xb8, !PT ;  /* 0x8000000000037812 */ /* 0x000fe400078eb81b */
[----:B------:R-:W-:Y:S02]  /*7e70*/  FSETP.GEU.FTZ.AND P3, PT, R22, RZ, PT ;  /* 0x000000ff1600720b */ /* 0x000fe40003f7e000 */
[----:B------:R-:W-:-:S04]  /*7e80*/  FSEL R0, R0, R3, P0 ;  /* 0x0000000300007208 */ /* 0x000fc80000000000 */
[C---:B------:R-:W-:Y:S02]  /*7e90*/  FSETP.NEU.FTZ.AND P0, PT, R0.reuse, RZ, PT ;  /* 0x000000ff0000720b */ /* 0x040fe40003f1d000 */
[C---:B------:R-:W-:Y:S01]  /*7ea0*/  FSETP.GEU.FTZ.AND P2, PT, R0.reuse, RZ, PT ;  /* 0x000000ff0000720b */ /* 0x040fe20003f5e000 */
[----:B------:R-:W-:-:S03]  /*7eb0*/  FADD.FTZ R0, -R0, R27 ;  /* 0x0000001b00007221 */ /* 0x000fc60000010100 */
[----:B------:R-:W-:Y:S01]  /*7ec0*/  PLOP3.LUT P0, PT, P0, P3, P2, 0x60, 0x0 ;  /* 0x000000000000781c */ /* 0x000fe20000706c20 */
[----:B----4-:R-:W-:-:S12]  /*7ed0*/  FMUL.FTZ R0, R0, R6 ;  /* 0x0000000600007220 */ /* 0x010fd80000410000 */
[----:B------:R-:W-:-:S05]  /*7ee0*/  @P0 FADD.FTZ R0, R0, -1 ;  /* 0xbf80000000000421 */ /* 0x000fca0000010000 */
[----:B------:R-:W-:-:S13]  /*7ef0*/  FSETP.NEU.FTZ.AND P0, PT, R0, RZ, PT ;  /* 0x000000ff0000720b */ /* 0x000fda0003f1d000 */
[----:B------:R-:W4:Y:S01]  /*7f00*/  @P0 FRND.FTZ.FLOOR R3, R0 ;  /* 0x0000000000030307 */ /* 0x000f220000215000 */
[----:B------:R-:W-:-:S05]  /*7f10*/  @!P0 FMUL.FTZ R6, R6, R27 ;  /* 0x0000001b06068220 */ /* 0x000fca0000410000 */
[----:B------:R-:W-:Y:S01]  /*7f20*/  @!P0 LOP3.LUT R18, RZ, 0x80000000, R6, 0xb8, !PT ;  /* 0x80000000ff128812 */ /* 0x000fe200078eb806 */
[----:B----4-:R-:W-:-:S05]  /*7f30*/  @P0 FADD.FTZ R5, R0, -R3 ;  /* 0x8000000300050221 */ /* 0x010fca0000010000 */
[----:B------:R-:W-:-:S13]  /*7f40*/  FSETP.GT.AND P2, PT, R5, 0.5, P0 ;  /* 0x3f0000000500780b */ /* 0x000fda0000744000 */
[----:B------:R-:W-:-:S04]  /*7f50*/  @P2 FADD.FTZ R3, R3, 1 ;  /* 0x3f80000003032421 */ /* 0x000fc80000010000 */
[----:B------:R-:W-:-:S07]  /*7f60*/  @P0 IMAD.MOV.U32 R18, RZ, RZ, R3 ;  /* 0x000000ffff120224 */ /* 0x000fce00078e0003 */
.L_x_9012:
[----:B------:R-:W-:Y:S05]  /*7f70*/  BSYNC B1 ;  /* 0x0000000000017941 */ /* 0x000fea0003800000 */
.L_x_9011:
[----:B------:R-:W-:Y:S01]  /*7f80*/  VIADD R0, R25, 0x100 ;  /* 0x0000010019007836 */ /* 0x000fe20000000000 */
[----:B------:R-:W-:Y:S04]  /*7f90*/  BSSY B1, `(.L_x_9022) ;  /* 0x000005b000017945 */ /* 0x000fe80003800000 */
[----:B------:R-:W-:-:S13]  /*7fa0*/  ISETP.GE.AND P0, PT, R0, R17, PT ;  /* 0x000000110000720c */ /* 0x000fda0003f06270 */
[----:B------:R-:W-:Y:S05]  /*7fb0*/  @P0 BRA `(.L_x_9023) ;  /* 0x0000000400600947 */ /* 0x000fea0003800000 */
[----:B-1---5:R-:W-:-:S13]  /*7fc0*/  FSETP.NEU.FTZ.AND P0, PT, R23, RZ, PT ;  /* 0x000000ff1700720b */ /* 0x022fda0003f1d000 */
[----:B------:R-:W2:Y:S02]  /*7fd0*/  @!P0 MUFU.RCP R3, R23 ;  /* 0x0000001700038308 */ /* 0x000ea40000001000 */
[----:B--2-4-:R-:W-:Y:S01]  /*7fe0*/  @!P0 FMUL.FTZ R22, R3, R24 ;  /* 0x0000001803168220 */ /* 0x014fe20000410000 */
        /* <DEDUP_REMOVED lines=28> */
.L_x_9029:
[----:B------:R-:W-:Y:S01]  /*81b0*/  FSETP.GEU.FTZ.AND P0, PT, R6, -R8, PT ;  /* 0x800000080600720b */ /* 0x000fe20003f1e000 */
[----:B------:R-:W-:-:S12]  /*81c0*/  FADD.FTZ R0, R0, -1 ;  /* 0xbf80000000007421 */ /* 0x000fd80000010000 */
[----:B------:R-:W-:-:S07]  /*81d0*/  @!P0 FADD.FTZ R0, R0, -1 ;  /* 0xbf80000000008421 */ /* 0x000fce0000010000 */
.L_x_9028:
[----:B------:R-:W-:Y:S05]  /*81e0*/  BSYNC B2 ;  /* 0x0000000000027941 */ /* 0x000fea0003800000 */
.L_x_9027:
[----:B------:R-:W-:Y:S01]  /*81f0*/  FFMA.FTZ R3, -R8, R0, R3 ;  /* 0x0000000008037223 */ /* 0x000fe20000010103 */
[----:B------:R-:W-:Y:S06]  /*8200*/  BRA `(.L_x_9025) ;  /* 0x00000000007c7947 */ /* 0x000fec0003800000 */
.L_x_9026:
        /* <DEDUP_REMOVED lines=15> */
.L_x_9032:
        /* <DEDUP_REMOVED lines=13> */
.L_x_9031:
[----:B------:R-:W-:Y:S05]  /*83d0*/  BSYNC B2 ;  /* 0x0000000000027941 */ /* 0x000fea0003800000 */
.L_x_9030:
[----:B------:R-:W-:-:S04]  /*83e0*/  FMUL.FTZ R0, R5, 1.1920928955078125e-07 ;  /* 0x3400000005007820 */ /* 0x000fc80000410000 */
[----:B------:R-:W-:-:S07]  /*83f0*/  FMUL.FTZ R3, R3, R0 ;  /* 0x0000000003037220 */ /* 0x000fce0000410000 */
.L_x_9025:
[----:B------:R-:W-:Y:S05]  /*8400*/  BSYNC B0 ;  /* 0x0000000000007941 */ /* 0x000fea0003800000 */
.L_x_9024:
        /* <DEDUP_REMOVED lines=12> */
[----:B------:R-:W1:Y:S01]  /*84d0*/  @P0 FRND.FTZ.FLOOR R0, R3 ;  /* 0x0000000300000307 */ /* 0x000e620000215000 */
[----:B------:R-:W-:-:S05]  /*84e0*/  @!P0 FMUL.FTZ R6, R6, R24 ;  /* 0x0000001806068220 */ /* 0x000fca0000410000 */
[----:B------:R-:W-:Y:S01]  /*84f0*/  @!P0 LOP3.LUT R22, RZ, 0x80000000, R6, 0xb8, !PT ;  /* 0x80000000ff168812 */ /* 0x000fe200078eb806 */
[----:B-1----:R-:W-:-:S05]  /*8500*/  @P0 FADD.FTZ R5, R3, -R0 ;  /* 0x8000000003050221 */ /* 0x002fca0000010000 */
[----:B------:R-:W-:-:S13]  /*8510*/  FSETP.GT.AND P2, PT, R5, 0.5, P0 ;  /* 0x3f0000000500780b */ /* 0x000fda0000744000 */
[----:B------:R-:W-:-:S04]  /*8520*/  @P2 FADD.FTZ R0, R0, 1 ;  /* 0x3f80000000002421 */ /* 0x000fc80000010000 */
[----:B------:R-:W-:-:S07]  /*8530*/  @P0 IMAD.MOV.U32 R22, RZ, RZ, R0 ;  /* 0x000000ffff160224 */ /* 0x000fce00078e0000 */
.L_x_9023:
[----:B------:R-:W-:Y:S05]  /*8540*/  BSYNC B1 ;  /* 0x0000000000017941 */ /* 0x000fea0003800000 */
.L_x_9022:
[----:B------:R-:W-:Y:S01]  /*8550*/  VIADD R0, R25, 0x180 ;  /* 0x0000018019007836 */ /* 0x000fe20000000000 */
[----:B------:R-:W-:Y:S04]  /*8560*/  BSSY B1, `(.L_x_9033) ;  /* 0x000005b000017945 */ /* 0x000fe80003800000 */
[----:B------:R-:W-:-:S13]  /*8570*/  ISETP.GE.AND P0, PT, R0, R17, PT ;  /* 0x000000110000720c */ /* 0x000fda0003f06270 */
[----:B------:R-:W-:Y:S05]  /*8580*/  @P0 BRA `(.L_x_9034) ;  /* 0x0000000400600947 */ /* 0x000fea0003800000 */
[----:B-1---5:R-:W-:-:S13]  /*8590*/  FSETP.NEU.FTZ.AND P0, PT, R16, RZ, PT ;  /* 0x000000ff1000720b */ /* 0x022fda0003f1d000 */
[----:B----4-:R-:W1:Y:S02]  /*85a0*/  @!P0 MUFU.RCP R24, R16 ;  /* 0x0000001000188308 */ /* 0x010e640000001000 */
        /* <DEDUP_REMOVED lines=29> */
.L_x_9040:
[----:B------:R-:W-:Y:S01]  /*8780*/  FSETP.GEU.FTZ.AND P0, PT, R6, -R7, PT ;  /* 0x800000070600720b */ /* 0x000fe20003f1e000 */
[----:B------:R-:W-:-:S12]  /*8790*/  FADD.FTZ R3, R3, -1 ;  /* 0xbf80000003037421 */ /* 0x000fd80000010000 */
[----:B------:R-:W-:-:S07]  /*87a0*/  @!P0 FADD.FTZ R3, R3, -1 ;  /* 0xbf80000003038421 */ /* 0x000fce0000010000 */
.L_x_9039:
[----:B------:R-:W-:Y:S05]  /*87b0*/  BSYNC B2 ;  /* 0x0000000000027941 */ /* 0x000fea0003800000 */
.L_x_9038:
[----:B------:R-:W-:Y:S01]  /*87c0*/  FFMA.FTZ R0, -R7, R3, R0 ;  /* 0x0000000307007223 */ /* 0x000fe20000010100 */
[----:B------:R-:W-:Y:S06]  /*87d0*/  BRA `(.L_x_9036) ;  /* 0x00000000007c7947 */ /* 0x000fec0003800000 */
.L_x_9037:
        /* <DEDUP_REMOVED lines=13> */
[----:B0-2---:R-:W-:-:S04]  /*88b0*/  LOP3.LUT R10, R0, 0x3f800000, RZ, 0xfc, !PT ;  /* 0x3f800000000a7812 */ /* 0x005fc800078efcff */
[----:B------:R0:W1:Y:S03]  /*88c0*/  MUFU.RCP R0, R10 ;  /* 0x0000000a00007308 */ /* 0x0000660000001000 */
.L_x_9043:
        /* <DEDUP_REMOVED lines=13> */
.L_x_9042:
[----:B------:R-:W-:Y:S05]  /*89a0*/  BSYNC B2 ;  /* 0x0000000000027941 */ /* 0x000fea0003800000 */
.L_x_9041:
[----:B------:R-:W-:-:S04]  /*89b0*/  FMUL.FTZ R0, R3, 1.1920928955078125e-07 ;  /* 0x3400000003007820 */ /* 0x000fc80000410000 */
[----:B------:R-:W-:-:S07]  /*89c0*/  FMUL.FTZ R0, R9, R0 ;  /* 0x0000000009007220 */ /* 0x000fce0000410000 */
.L_x_9036:
[----:B------:R-:W-:Y:S05]  /*89d0*/  BSYNC B0 ;  /* 0x0000000000007941 */ /* 0x000fea0003800000 */
.L_x_9035:
        /* <DEDUP_REMOVED lines=19> */
.L_x_9034:
[----:B------:R-:W-:Y:S05]  /*8b10*/  BSYNC B1 ;  /* 0x0000000000017941 */ /* 0x000fea0003800000 */
.L_x_9033:
[----:B-1---5:R-:W1:Y:S01]  /*8b20*/  LDC.U8 R16, c[0x0][0x240] ;  /* 0x00009000ff107b82 */ /* 0x022e620000000000 */
[----:B------:R-:W-:Y:S04]  /*8b30*/  BSSY B6, `(.L_x_9044) ;  /* 0x0000100000067945 */ /* 0x000fe80003800000 */
[----:B------:R-:W-:Y:S05]  /*8b40*/  @P1 BRA `(.L_x_9045) ;  /* 0x0000000c00f81947 */ /* 0x000fea0003800000 */
[----:B0-----:R-:W0:Y:S01]  /*8b50*/  LDC.64 R8, c[0x0][0x218] ;  /* 0x00008600ff087b82 */ /* 0x001e220000000a00 */
[----:B-1----:R-:W-:Y:S01]  /*8b60*/  PRMT R0, R16, 0x9910, RZ ;  /* 0x0000991010007816 */ /* 0x002fe200000000ff */
        /* <DEDUP_REMOVED lines=15> */
[----:B------:R-:W0:Y:S01]  /*8c60*/  F2I.FTZ.TRUNC.NTZ R3, R4 ;  /* 0x0000000400037305 */ /* 0x000e22000021f100 */
[----:B------:R-:W-:Y:S01]  /*8c70*/  IMAD.MOV.U32 R25, RZ, RZ, R26 ;  /* 0x000000ffff197224 */ /* 0x000fe200078e001a */
[----:B0-----:R0:W-:Y:S01]  /*8c80*/  STG.E.U8 desc[UR36][R8.64], R3 ;  /* 0x0000000308007986 */ /* 0x0011e2000c101124 */
[----:B------:R-:W-:Y:S05]  /*8c90*/  BRA `(.L_x_9045) ;  /* 0x0000000c00a47947 */ /* 0x000fea0003800000 */
.L_x_9049:
[----:B----4-:R-:W0:Y:S01]  /*8ca0*/  F2I.S64.TRUNC R4, R4 ;  /* 0x0000000400047311 */ /* 0x010e22000020d900 */
[----:B------:R-:W-:Y:S02]  /*8cb0*/  IMAD.MOV.U32 R25, RZ, RZ, R26 ;  /* 0x000000ffff197224 */ /* 0x000fe400078e001a */
[----:B0-----:R-:W-:-:S05]  /*8cc0*/  IMAD.MOV.U32 R3, RZ, RZ, R4 ;  /* 0x000000ffff037224 */ /* 0x001fca00078e0004 */
[----:B------:R0:W-:Y:S01]  /*8cd0*/  STG.E.U8 desc[UR36][R8.64], R3 ;  /* 0x0000000308007986 */ /* 0x0001e2000c101124 */
[----:B------:R-:W-:Y:S05]  /*8ce0*/  BRA `(.L_x_9045) ;  /* 0x0000000c00907947 */ /* 0x000fea0003800000 */
.L_x_9048:
[----:B------:R-:W-:-:S13]  /*8cf0*/  ISETP.NE.AND P0, PT, R0, 0x2, PT ;  /* 0x000000020000780c */ /* 0x000fda0003f05270 */
[----:B------:R-:W-:Y:S05]  /*8d00*/  @!P0 BRA `(.L_x_9051) ;  /* 0x0000000000308947 */ /* 0x000fea0003800000 */
[----:B------:R-:W-:-:S13]  /*8d10*/  ISETP.NE.AND P0, PT, R0, 0x3, PT ;  /* 0x000000030000780c */ /* 0x000fda0003f05270 */
[----:B------:R-:W-:Y:S05]  /*8d20*/  @!P0 BRA `(.L_x_9052) ;  /* 0x0000000000188947 */ /* 0x000fea0003800000 */
[----:B------:R-:W-:-:S13]  /*8d30*/  ISETP.NE.AND P0, PT, R0, 0x4, PT ;  /* 0x000000040000780c */ /* 0x000fda0003f05270 */
[----:B------:R-:W-:Y:S05]  /*8d40*/  @P0 BRA `(.L_x_9050) ;  /* 0x0000000c00140947 */ /* 0x000fea0003800000 */
[----:B----4-:R-:W0:Y:S01]  /*8d50*/  F2I.S64.TRUNC R4, R4 ;  /* 0x0000000400047311 */ /* 0x010e22000020d900 */
[----:B------:R-:W-:Y:S01]  /*8d60*/  IMAD.MOV.U32 R25, RZ, RZ, R26 ;  /* 0x000000ffff197224 */ /* 0x000fe200078e001a */
[----:B0-----:R0:W-:Y:S01]  /*8d70*/  STG.E.64 desc[UR36][R8.64], R4 ;  /* 0x0000000408007986 */ /* 0x0011e2000c101b24 */
[----:B------:R-:W-:Y:S05]  /*8d80*/  BRA `(.L_x_9045) ;  /* 0x0000000c00687947 */ /* 0x000fea0003800000 */
.L_x_9052:
[----:B------:R-:W0:Y:S01]  /*8d90*/  F2I.FTZ.TRUNC.NTZ R3, R4 ;  /* 0x0000000400037305 */ /* 0x000e22000021f100 */
[----:B------:R-:W-:Y:S01]  /*8da0*/  IMAD.MOV.U32 R25, RZ, RZ, R26 ;  /* 0x000000ffff197224 */ /* 0x000fe200078e001a */
[----:B0-----:R0:W-:Y:S01]  /*8db0*/  STG.E desc[UR36][R8.64], R3 ;  /* 0x0000000308007986 */ /* 0x0011e2000c101924 */
[----:B------:R-:W-:Y:S05]  /*8dc0*/  BRA `(.L_x_9045) ;  /* 0x0000000c00587947 */ /* 0x000fea0003800000 */
.L_x_9051:
[----:B------:R-:W0:Y:S01]  /*8dd0*/  F2I.FTZ.TRUNC.NTZ R3, R4 ;  /* 0x0000000400037305 */ /* 0x000e22000021f100 */
[----:B------:R-:W-:Y:S01]  /*8de0*/  IMAD.MOV.U32 R25, RZ, RZ, R26 ;  /* 0x000000ffff197224 */ /* 0x000fe200078e001a */
[----:B0-----:R0:W-:Y:S01]  /*8df0*/  STG.E.U16 desc[UR36][R8.64], R3 ;  /* 0x0000000308007986 */ /* 0x0011e2000c101524 */
[----:B------:R-:W-:Y:S05]  /*8e00*/  BRA `(.L_x_9045) ;  /* 0x0000000c00487947 */ /* 0x000fea0003800000 */
.L_x_9047:
[----:B------:R-:W-:-:S13]  /*8e10*/  ISETP.GT.AND P0, PT, R0, 0x6, PT ;  /* 0x000000060000780c */ /* 0x000fda0003f04270 */
[----:B------:R-:W-:Y:S05]  /*8e20*/  @P0 BRA `(.L_x_9053) ;  /* 0x00000000002c0947 */ /* 0x000fea0003800000 */
[----:B------:R-:W-:-:S13]  /*8e30*/  ISETP.NE.AND P0, PT, R0, 0x5, PT ;  /* 0x000000050000780c */ /* 0x000fda0003f05270 */
[----:B------:R-:W-:Y:S05]  /*8e40*/  @!P0 BRA `(.L_x_9054) ;  /* 0x0000000000148947 */ /* 0x000fea0003800000 */
[----:B------:R-:W-:-:S13]  /*8e50*/  ISETP.NE.AND P0, PT, R0, 0x6, PT ;  /* 0x000000060000780c */ /* 0x000fda0003f05270 */
[----:B------:R-:W-:Y:S05]  /*8e60*/  @P0 BRA `(.L_x_9050) ;  /* 0x0000000800cc0947 */ /* 0x000fea0003800000 */
[----:B------:R0:W-:Y:S01]  /*8e70*/  STG.E desc[UR36][R8.64], R4 ;  /* 0x0000000408007986 */ /* 0x0001e2000c101924 */
[----:B------:R-:W-:Y:S01]  /*8e80*/  IMAD.MOV.U32 R25, RZ, RZ, R26 ;  /* 0x000000ffff197224 */ /* 0x000fe200078e001a */
[----:B------:R-:W-:Y:S06]  /*8e90*/  BRA `(.L_x_9045) ;  /* 0x0000000c00247947 */ /* 0x000fec0003800000 */
.L_x_9054:
[----:B----4-:R-:W-:Y:S01]  /*8ea0*/  F2FP.F16.F32.PACK_AB R4, RZ, R4 ;  /* 0x00000004ff04723e */ /* 0x010fe200000000ff */
[----:B------:R-:W-:-:S04]  /*8eb0*/  IMAD.MOV.U32 R25, RZ, RZ, R26 ;  /* 0x000000ffff197224 */ /* 0x000fc800078e001a */
[----:B------:R0:W-:Y:S01]  /*8ec0*/  STG.E.U16 desc[UR36][R8.64], R4 ;  /* 0x0000000408007986 */ /* 0x0001e2000c101524 */
[----:B------:R-:W-:Y:S05]  /*8ed0*/  BRA `(.L_x_9045) ;  /* 0x0000000c00147947 */ /* 0x000fea0003800000 */
.L_x_9053:
[----:B------:R-:W-:-:S13]  /*8ee0*/  ISETP.NE.AND P0, PT, R0, 0x7, PT ;  /* 0x000000070000780c */ /* 0x000fda0003f05270 */
[----:B------:R-:W-:Y:S05]  /*8ef0*/  @!P0 BRA `(.L_x_9055) ;  /* 0x0000000000348947 */ /* 0x000fea0003800000 */
[----:B------:R-:W-:-:S13]  /*8f00*/  ISETP.NE.AND P0, PT, R0, 0x8, PT ;  /* 0x000000080000780c */ /* 0x000fda0003f05270 */
[----:B------:R-:W-:Y:S05]  /*8f10*/  @!P0 BRA `(.L_x_9056) ;  /* 0x0000000000188947 */ /* 0x000fea0003800000 */
[----:B------:R-:W-:-:S13]  /*8f20*/  ISETP.NE.AND P0, PT, R0, 0x9, PT ;  /* 0x000000090000780c */ /* 0x000fda0003f05270 */
[----:B------:R-:W-:Y:S05]  /*8f30*/  @P0 BRA `(.L_x_9050) ;  /* 0x0000000800980947 */ /* 0x000fea0003800000 */
[----:B----4-:R-:W-:Y:S02]  /*8f40*/  IMAD.MOV.U32 R5, RZ, RZ, RZ ;  /* 0x000000ffff057224 */ /* 0x010fe400078e00ff */
[----:B------:R-:W-:-:S03]  /*8f50*/  IMAD.MOV.U32 R25, RZ, RZ, R26 ;  /* 0x000000ffff197224 */ /* 0x000fc600078e001a */
[----:B------:R0:W-:Y:S01]  /*8f60*/  STG.E.64 desc[UR36][R8.64], R4 ;  /* 0x0000000408007986 */ /* 0x0001e2000c101b24 */
[----:B------:R-:W-:Y:S05]  /*8f70*/  BRA `(.L_x_9045) ;  /* 0x0000000800ec7947 */ /* 0x000fea0003800000 */
.L_x_9056:
[----:B------:R-:W-:Y:S01]  /*8f80*/  F2FP.F16.F32.PACK_AB R3, RZ, R4 ;  /* 0x00000004ff03723e */ /* 0x000fe200000000ff */
[----:B------:R-:W-:-:S03]  /*8f90*/  IMAD.MOV.U32 R25, RZ, RZ, R26 ;  /* 0x000000ffff197224 */ /* 0x000fc600078e001a */
[----:B------:R-:W-:-:S05]  /*8fa0*/  PRMT R3, R3, 0x5410, RZ ;  /* 0x0000541003037816 */ /* 0x000fca00000000ff */
[----:B------:R0:W-:Y:S01]  /*8fb0*/  STG.E desc[UR36][R8.64], R3 ;  /* 0x0000000308007986 */ /* 0x0001e2000c101924 */
[----:B------:R-:W-:Y:S05]  /*8fc0*/  BRA `(.L_x_9045) ;  /* 0x0000000800d87947 */ /* 0x000fea0003800000 */
.L_x_9055:
[----:B----4-:R-:W-:Y:S01]  /*8fd0*/  FMUL.FTZ R4, R4, 1 ;  /* 0x3f80000004047820 */ /* 0x010fe20000410000 */
[----:B------:R-:W-:-:S05]  /*8fe0*/  IMAD.MOV.U32 R25, RZ, RZ, R26 ;  /* 0x000000ffff197224 */ /* 0x000fca00078e001a */
[----:B------:R-:W0:Y:S02]  /*8ff0*/  F2F.F64.F32 R4, R4 ;  /* 0x0000000400047310 */ /* 0x000e240000201800 */
[----:B0-----:R0:W-:Y:S01]  /*9000*/  STG.E.64 desc[UR36][R8.64], R4 ;  /* 0x0000000408007986 */ /* 0x0011e2000c101b24 */
[----:B------:R-:W-:Y:S05]  /*9010*/  BRA `(.L_x_9045) ;  /* 0x0000000800c47947 */ /* 0x000fea0003800000 */
.L_x_9046:
        /* <DEDUP_REMOVED lines=8> */
[----:B------:R-:W-:Y:S01]  /*90a0*/  FSETP.NEU.FTZ.AND P0, PT, R4, RZ, PT ;  /* 0x000000ff0400720b */ /* 0x000fe20003f1d000 */
[----:B------:R-:W-:-:S03]  /*90b0*/  IMAD.MOV.U32 R25, RZ, RZ, R26 ;  /* 0x000000ffff197224 */ /* 0x000fc600078e001a */
[----:B------:R-:W-:-:S05]  /*90c0*/  SEL R3, RZ, 0x1, !P0 ;  /* 0x00000001ff037807 */ /* 0x000fca0004000000 */
[----:B------:R0:W-:Y:S01]  /*90d0*/  STG.E.U8 desc[UR36][R8.64], R3 ;  /* 0x0000000308007986 */ /* 0x0001e2000c101124 */
[----:B------:R-:W-:Y:S05]  /*90e0*/  BRA `(.L_x_9045) ;  /* 0x0000000800907947 */ /* 0x000fea0003800000 */
.L_x_9059:
[----:B----4-:R-:W-:Y:S01]  /*90f0*/  FMUL.FTZ R4, R4, 1 ;  /* 0x3f80000004047820 */ /* 0x010fe20000410000 */
[----:B------:R-:W-:Y:S01]  /*9100*/  CS2R R6, SRZ ;  /* 0x0000000000067805 */ /* 0x000fe2000001ff00 */
[----:B------:R-:W-:-:S04]  /*9110*/  IMAD.MOV.U32 R25, RZ, RZ, R26 ;  /* 0x000000ffff197224 */ /* 0x000fc800078e001a */
[----:B------:R-:W0:Y:S02]  /*9120*/  F2F.F64.F32 R4, R4 ;  /* 0x0000000400047310 */ /* 0x000e240000201800 */
[----:B0-----:R0:W-:Y:S01]  /*9130*/  STG.E.128 desc[UR36][R8.64], R4 ;  /* 0x0000000408007986 */ /* 0x0011e2000c101d24 */
[----:B------:R-:W-:Y:S05]  /*9140*/  BRA `(.L_x_9045) ;  /* 0x0000000800787947 */ /* 0x000fea0003800000 */
.L_x_9058:
        /* <DEDUP_REMOVED lines=10> */
[----:B----4-:R-:W-:Y:S01]  /*91f0*/  SHF.R.U32.HI R5, RZ, 0x18, R0 ;  /* 0x00000018ff057819 */ /* 0x010fe20000011600 */
        /* <DEDUP_REMOVED lines=9> */
.L_x_9063:
[----:B------:R-:W-:Y:S05]  /*9290*/  BSYNC B0 ;  /* 0x0000000000007941 */ /* 0x000fea0003800000 */
.L_x_9062:
[----:B------:R-:W-:Y:S01]  /*92a0*/  LOP3.LUT R5, R0, R5, RZ, 0xfc, !PT ;  /* 0x0000000500057212 */ /* 0x000fe200078efcff */
[----:B------:R-:W-:-:S04]  /*92b0*/  IMAD.MOV.U32 R25, RZ, RZ, R26 ;  /* 0x000000ffff197224 */ /* 0x000fc800078e001a */
[----:B------:R0:W-:Y:S01]  /*92c0*/  STG.E.U8 desc[UR36][R8.64], R5 ;  /* 0x0000000508007986 */ /* 0x0001e2000c101124 */
[----:B------:R-:W-:Y:S05]  /*92d0*/  BRA `(.L_x_9045) ;  /* 0x0000000800147947 */ /* 0x000fea0003800000 */
.L_x_9061:
[----:B----4-:R-:W-:Y:S01]  /*92e0*/  LOP3.LUT R5, R4, 0x7fffffff, RZ, 0xc0, !PT ;  /* 0x7fffffff04057812 */ /* 0x010fe200078ec0ff */
        /* <DEDUP_REMOVED lines=11> */
.L_x_9065:
[----:B------:R-:W-:Y:S01]  /*93a0*/  IMAD.MOV.U32 R0, RZ, RZ, 0x7f ;  /* 0x0000007fff007424 */ /* 0x000fe200078e00ff */
[----:B------:R-:W-:-:S04]  /*93b0*/  ISETP.GT.U32.AND P0, PT, R5, 0x7f800000, PT ;  /* 0x7f8000000500780c */ /* 0x000fc80003f04070 */
[----:B------:R-:W-:-:S09]  /*93c0*/  SEL R0, R0, 0x7c, P0 ;  /* 0x0000007c00007807 */ /* 0x000fd20000000000 */
.L_x_9066:
[----:B------:R-:W-:Y:S05]  /*93d0*/  BSYNC B0 ;  /* 0x0000000000007941 */ /* 0x000fea0003800000 */
.L_x_9064:
[----:B------:R-:W-:Y:S01]  /*93e0*/  LOP3.LUT R4, R4, 0x80000000, RZ, 0xc0, !PT ;  /* 0x8000000004047812 */ /* 0x000fe200078ec0ff */
[----:B------:R-:W-:-:S03]  /*93f0*/  IMAD.MOV.U32 R25, RZ, RZ, R26 ;  /* 0x000000ffff197224 */ /* 0x000fc600078e001a */
[----:B------:R-:W-:-:S04]  /*9400*/  SHF.R.U32.HI R3, RZ, 0x18, R4 ;  /* 0x00000018ff037819 */ /* 0x000fc80000011604 */
[----:B------:R-:W-:-:S05]  /*9410*/  LOP3.LUT R3, R0, R3, RZ, 0xfc, !PT ;  /* 0x0000000300037212 */ /* 0x000fca00078efcff */
[----:B------:R0:W-:Y:S01]  /*9420*/  STG.E.U8 desc[UR36][R8.64], R3 ;  /* 0x0000000308007986 */ /* 0x0001e2000c101124 */
[----:B------:R-:W-:Y:S05]  /*9430*/  BRA `(.L_x_9045) ;  /* 0x0000000400bc7947 */ /* 0x000fea0003800000 */
.L_x_9060:
[----:B----4-:R-:W-:Y:S01]  /*9440*/  F2FP.BF16.F32.PACK_AB R4, RZ, R4 ;  /* 0x00000004ff04723e */ /* 0x010fe200000010ff */
[----:B------:R-:W-:-:S04]  /*9450*/  IMAD.MOV.U32 R25, RZ, RZ, R26 ;  /* 0x000000ffff197224 */ /* 0x000fc800078e001a */
[----:B------:R0:W-:Y:S01]  /*9460*/  STG.E.U16 desc[UR36][R8.64], R4 ;  /* 0x0000000408007986 */ /* 0x0001e2000c101524 */
[----:B------:R-:W-:Y:S05]  /*9470*/  BRA `(.L_x_9045) ;  /* 0x0000000400ac7947 */ /* 0x000fea0003800000 */
.L_x_9057:
        /* <DEDUP_REMOVED lines=8> */
[----:B------:R-:W0:Y:S01]  /*9500*/  F2I.FTZ.U32.TRUNC.NTZ R3, R4 ;  /* 0x0000000400037305 */ /* 0x000e22000021f000 */
[----:B------:R-:W-:Y:S01]  /*9510*/  IMAD.MOV.U32 R25, RZ, RZ, R26 ;  /* 0x000000ffff197224 */ /* 0x000fe200078e001a */
[----:B0-----:R0:W-:Y:S01]  /*9520*/  STG.E.U16 desc[UR36][R8.64], R3 ;  /* 0x0000000308007986 */ /* 0x0011e2000c101524 */
[----:B------:R-:W-:Y:S05]  /*9530*/  BRA `(.L_x_9045) ;  /* 0x00000004007c7947 */ /* 0x000fea0003800000 */
.L_x_9069:
[----:B----4-:R-:W-:Y:S01]  /*9540*/  LOP3.LUT R5, R4, 0x7fffffff, RZ, 0xc0, !PT ;  /* 0x7fffffff04057812 */ /* 0x010fe200078ec0ff */
        /* <DEDUP_REMOVED lines=15> */
.L_x_9072:
[----:B------:R-:W-:-:S04]  /*9640*/  LOP3.LUT R4, R4, 0x80000000, RZ, 0xc0, !PT ;  /* 0x8000000004047812 */ /* 0x000fc800078ec0ff */
[----:B------:R-:W-:-:S04]  /*9650*/  SHF.R.U32.HI R4, RZ, 0x18, R4 ;  /* 0x00000018ff047819 */ /* 0x000fc80000011604 */
[----:B------:R-:W-:-:S04]  /*9660*/  LOP3.LUT R3, R3, R4, RZ, 0xfc, !PT ;  /* 0x0000000403037212 */ /* 0x000fc800078efcff */
[----:B------:R-:W-:-:S07]  /*9670*/  PRMT R0, R3, 0x7610, R0 ;  /* 0x0000761003007816 */ /* 0x000fce0000000000 */
.L_x_9071:
[----:B------:R-:W-:Y:S05]  /*9680*/  BSYNC B0 ;  /* 0x0000000000007941 */ /* 0x000fea0003800000 */
.L_x_9070:
[----:B------:R0:W-:Y:S01]  /*9690*/  STG.E.U8 desc[UR36][R8.64], R0 ;  /* 0x0000000008007986 */ /* 0x0001e2000c101124 */
[----:B------:R-:W-:Y:S01]  /*96a0*/  IMAD.MOV.U32 R25, RZ, RZ, R26 ;  /* 0x000000ffff197224 */ /* 0x000fe200078e001a */
[----:B------:R-:W-:Y:S06]  /*96b0*/  BRA `(.L_x_9045) ;  /* 0x00000004001c7947 */ /* 0x000fec0003800000 */
.L_x_9068:
        /* <DEDUP_REMOVED lines=16> */
.L_x_9075:
[----:B------:R-:W-:-:S04]  /*97c0*/  LOP3.LUT R4, R4, 0x80000000, RZ, 0xc0, !PT ;  /* 0x8000000004047812 */ /* 0x000fc800078ec0ff */
[----:B------:R-:W-:-:S04]  /*97d0*/  SHF.R.U32.HI R4, RZ, 0x18, R4 ;  /* 0x00000018ff047819 */ /* 0x000fc80000011604 */
[----:B------:R-:W-:-:S04]  /*97e0*/  LOP3.LUT R3, R3, R4, RZ, 0xfc, !PT ;  /* 0x0000000403037212 */ /* 0x000fc800078efcff */
[----:B------:R-:W-:-:S07]  /*97f0*/  PRMT R0, R3, 0x7610, R0 ;  /* 0x0000761003007816 */ /* 0x000fce0000000000 */
.L_x_9074:
[----:B------:R-:W-:Y:S05]  /*9800*/  BSYNC B0 ;  /* 0x0000000000007941 */ /* 0x000fea0003800000 */
.L_x_9073:
[----:B------:R0:W-:Y:S01]  /*9810*/  STG.E.U8 desc[UR36][R8.64], R0 ;  /* 0x0000000008007986 */ /* 0x0001e2000c101124 */
[----:B------:R-:W-:Y:S01]  /*9820*/  IMAD.MOV.U32 R25, RZ, RZ, R26 ;  /* 0x000000ffff197224 */ /* 0x000fe200078e001a */
[----:B------:R-:W-:Y:S06]  /*9830*/  BRA `(.L_x_9045) ;  /* 0x0000000000bc7947 */ /* 0x000fec0003800000 */
.L_x_9067:
[----:B------:R-:W-:-:S13]  /*9840*/  ISETP.NE.AND P0, PT, R0, 0x1c, PT ;  /* 0x0000001c0000780c */ /* 0x000fda0003f05270 */
[----:B------:R-:W-:Y:S05]  /*9850*/  @!P0 BRA `(.L_x_9076) ;  /* 0x0000000000a88947 */ /* 0x000fea0003800000 */
[----:B------:R-:W-:-:S13]  /*9860*/  ISETP.NE.AND P0, PT, R0, 0x1d, PT ;  /* 0x0000001d0000780c */ /* 0x000fda0003f05270 */
[----:B------:R-:W-:Y:S05]  /*9870*/  @!P0 BRA `(.L_x_9077) ;  /* 0x0000000000908947 */ /* 0x000fea0003800000 */
[----:B------:R-:W-:-:S13]  /*9880*/  ISETP.NE.AND P0, PT, R0, 0x2c, PT ;  /* 0x0000002c0000780c */ /* 0x000fda0003f05270 */
[----:B------:R-:W-:Y:S05]  /*9890*/  @P0 BRA `(.L_x_9050) ;  /* 0x0000000000400947 */ /* 0x000fea0003800000 */
[----:B----4-:R-:W-:Y:S01]  /*98a0*/  SHF.R.U32.HI R5, RZ, 0x17, R4 ;  /* 0x00000017ff057819 */ /* 0x010fe20000011604 */
[----:B------:R-:W-:-:S03]  /*98b0*/  IMAD.MOV.U32 R25, RZ, RZ, R26 ;  /* 0x000000ffff197224 */ /* 0x000fc600078e001a */
        /* <DEDUP_REMOVED lines=14> */
.L_x_9050:
[----:B------:R-:W-:Y:S01]  /*99a0*/  MOV R14, 0x0 ;  /* 0x00000000000e7802 */ /* 0x000fe20000000f00 */
[----:B------:R-:W-:Y:S01]  /*99b0*/  ULDC.64 UR4, c[0x4][0x178] ;  /* 0x01005e0000047ab9 */ /* 0x000fe20000000a00 */
[----:B------:R-:W-:Y:S01]  /*99c0*/  ULDC.64 UR6, c[0x4][0x180] ;  /* 0x0100600000067ab9 */ /* 0x000fe20000000a00 */
[----:B----4-:R-:W-:Y:S02]  /*99d0*/  IMAD.U32 R4, RZ, RZ, UR4 ;  /* 0x00000004ff047e24 */ /* 0x010fe4000f8e00ff */
[----:B------:R-:W-:Y:S01]  /*99e0*/  IMAD.U32 R5, RZ, RZ, UR5 ;  /* 0x00000005ff057e24 */ /* 0x000fe2000f8e00ff */
[----:B------:R-:W0:Y:S01]  /*99f0*/  LDC.64 R14, c[0x4][R14] ;  /* 0x010000000e0e7b82 */ /* 0x000e220000000a00 */
[----:B------:R-:W-:Y:S01]  /*9a00*/  ULDC.64 UR4, c[0x4][0x70] ;  /* 0x01001c0000047ab9 */ /* 0x000fe20000000a00 */
[----:B------:R-:W-:Y:S02]  /*9a10*/  IMAD.U32 R6, RZ, RZ, UR6 ;  /* 0x00000006ff067e24 */ /* 0x000fe4000f8e00ff */
[----:B------:R-:W-:-:S02]  /*9a20*/  IMAD.U32 R7, RZ, RZ, UR7 ;  /* 0x00000007ff077e24 */ /* 0x000fc4000f8e00ff */
[----:B--2---:R-:W-:Y:S02]  /*9a30*/  IMAD.U32 R10, RZ, RZ, UR4 ;  /* 0x00000004ff0a7e24 */ /* 0x004fe4000f8e00ff */
[----:B------:R-:W-:Y:S02]  /*9a40*/  IMAD.U32 R11, RZ, RZ, UR5 ;  /* 0x00000005ff0b7e24 */ /* 0x000fe4000f8e00ff */
[----:B------:R-:W-:Y:S02]  /*9a50*/  IMAD.MOV.U32 R8, RZ, RZ, 0x65 ;  /* 0x00000065ff087424 */ /* 0x000fe400078e00ff */
[----:B------:R-:W-:Y:S02]  /*9a60*/  IMAD.MOV.U32 R12, RZ, RZ, 0x1 ;  /* 0x00000001ff0c7424 */ /* 0x000fe400078e00ff */
[----:B------:R-:W-:-:S07]  /*9a70*/  IMAD.MOV.U32 R13, RZ, RZ, RZ ;  /* 0x000000ffff0d7224 */ /* 0x000fce00078e00ff */
[----:B------:R-:W-:-:S07]  /*9a80*/  LEPC R20, `(.L_x_9078) ;  /* 0x000000001014794e */ /* 0x000fce0000000000 */
[----:B0--3--:R-:W-:Y:S05]  /*9a90*/  CALL.ABS.NOINC R14 ;  /* 0x000000000e007343 */ /* 0x009fea0003c00000 */
.L_x_9078:
[----:B------:R-:W-:Y:S01]  /*9aa0*/  IMAD.MOV.U32 R25, RZ, RZ, R26 ;  /* 0x000000ffff197224 */ /* 0x000fe200078e001a */
[----:B------:R-:W-:Y:S06]  /*9ab0*/  BRA `(.L_x_9045) ;  /* 0x00000000001c7947 */ /* 0x000fec0003800000 */
.L_x_9077:
[----:B----4-:R-:W0:Y:S01]  /*9ac0*/  F2I.U64.TRUNC R4, R4 ;  /* 0x0000000400047311 */ /* 0x010e22000020d800 */
[----:B------:R-:W-:Y:S01]  /*9ad0*/  IMAD.MOV.U32 R25, RZ, RZ, R26 ;  /* 0x000000ffff197224 */ /* 0x000fe200078e001a */
[----:B0-----:R0:W-:Y:S01]  /*9ae0*/  STG.E.64 desc[UR36][R8.64], R4 ;  /* 0x0000000408007986 */ /* 0x0011e2000c101b24 */
[----:B------:R-:W-:Y:S05]  /*9af0*/  BRA `(.L_x_9045) ;  /* 0x00000000000c7947 */ /* 0x000fea0003800000 */
.L_x_9076:
[----:B------:R-:W0:Y:S01]  /*9b00*/  F2I.FTZ.U32.TRUNC.NTZ R3, R4 ;  /* 0x0000000400037305 */ /* 0x000e22000021f000 */
[----:B------:R-:W-:Y:S01]  /*9b10*/  IMAD.MOV.U32 R25, RZ, RZ, R26 ;  /* 0x000000ffff197224 */ /* 0x000fe200078e001a */
[----:B0-----:R0:W-:Y:S06]  /*9b20*/  STG.E desc[UR36][R8.64], R3 ;  /* 0x0000000308007986 */ /* 0x0011ec000c101924 */
.L_x_9045:
[----:B------:R-:W-:Y:S05]  /*9b30*/  BSYNC B6 ;  /* 0x0000000000067941 */ /* 0x000fea0003800000 */
.L_x_9044:
[----:B------:R-:W-:Y:S01]  /*9b40*/  ISETP.GE.AND P0, PT, R25, R17, PT ;  /* 0x000000111900720c */ /* 0x000fe20003f06270 */
[----:B------:R-:W-:-:S12]  /*9b50*/  BSSY B6, `(.L_x_9079) ;  /* 0x00001d8000067945 */ /* 0x000fd80003800000 */
[----:B------:R-:W-:Y:S05]  /*9b60*/  @P0 BRA `(.L_x_9080) ;  /* 0x0000001c00580947 */ /* 0x000fea0003800000 */
[----:B0-----:R-:W0:Y:S01]  /*9b70*/  LDC.64 R8, c[0x0][0x218] ;  /* 0x00008600ff087b82 */ /* 0x001e220000000a00 */
[----:B------:R-:W-:Y:S01]  /*9b80*/  IMAD R0, R2, 0x200, R25 ;  /* 0x0000020002007824 */ /* 0x000fe200078e0219 */
[----:B-1--4-:R-:W-:Y:S01]  /*9b90*/  PRMT R4, R16, 0x9910, RZ ;  /* 0x0000991010047816 */ /* 0x012fe200000000ff */
        /* <DEDUP_REMOVED lines=15> */
[----:B--2---:R-:W0:Y:S02]  /*9c90*/  F2I.FTZ.TRUNC.NTZ R3, R18 ;  /* 0x0000001200037305 */ /* 0x004e24000021f100 */
[----:B0-----:R0:W-:Y:S01]  /*9ca0*/  STG.E.U8 desc[UR36][R8.64], R3 ;  /* 0x0000000308007986 */ /* 0x0011e2000c101124 */
[----:B------:R-:W-:Y:S05]  /*9cb0*/  BRA `(.L_x_9086) ;  /* 0x0000000c00507947 */ /* 0x000fea0003800000 */
.L_x_9084:
[----:B--2---:R-:W0:Y:S02]  /*9cc0*/  F2I.S64.TRUNC R18, R18 ;  /* 0x0000001200127311 */ /* 0x004e24000020d900 */
[----:B0-----:R-:W-:-:S05]  /*9cd0*/  IMAD.MOV.U32 R3, RZ, RZ, R18 ;  /* 0x000000ffff037224 */ /* 0x001fca00078e0012 */
[----:B------:R0:W-:Y:S01]  /*9ce0*/  STG.E.U8 desc[UR36][R8.64], R3 ;  /* 0x0000000308007986 */ /* 0x0001e2000c101124 */
[----:B------:R-:W-:Y:S05]  /*9cf0*/  BRA `(.L_x_9086) ;  /* 0x0000000c00407947 */ /* 0x000fea0003800000 */
.L_x_9083:
[----:B------:R-:W-:-:S13]  /*9d00*/  ISETP.NE.AND P0, PT, R0, 0x2, PT ;  /* 0x000000020000780c */ /* 0x000fda0003f05270 */
[----:B------:R-:W-:Y:S05]  /*9d10*/  @!P0 BRA `(.L_x_9087) ;  /* 0x0000000000288947 */ /* 0x000fea0003800000 */
[----:B------:R-:W-:-:S13]  /*9d20*/  ISETP.NE.AND P0, PT, R0, 0x3, PT ;  /* 0x000000030000780c */ /* 0x000fda0003f05270 */
[----:B------:R-:W-:Y:S05]  /*9d30*/  @!P0 BRA `(.L_x_9088) ;  /* 0x0000000000148947 */ /* 0x000fea0003800000 */
[----:B------:R-:W-:-:S13]  /*9d40*/  ISETP.NE.AND P0, PT, R0, 0x4, PT ;  /* 0x000000040000780c */ /* 0x000fda0003f05270 */
[----:B------:R-:W-:Y:S05]  /*9d50*/  @P0 BRA `(.L_x_9085) ;  /* 0x0000000800d00947 */ /* 0x000fea0003800000 */
[----:B--2---:R-:W0:Y:S02]  /*9d60*/  F2I.S64.TRUNC R18, R18 ;  /* 0x0000001200127311 */ /* 0x004e24000020d900 */
[----:B0-----:R0:W-:Y:S01]  /*9d70*/  STG.E.64 desc[UR36][R8.64], R18 ;  /* 0x0000001208007986 */ /* 0x0011e2000c101b24 */
[----:B------:R-:W-:Y:S05]  /*9d80*/  BRA `(.L_x_9086) ;  /* 0x0000000c001c7947 */ /* 0x000fea0003800000 */
.L_x_9088:
[----:B--2---:R-:W0:Y:S02]  /*9d90*/  F2I.FTZ.TRUNC.NTZ R3, R18 ;  /* 0x0000001200037305 */ /* 0x004e24000021f100 */
[----:B0-----:R0:W-:Y:S01]  /*9da0*/  STG.E desc[UR36][R8.64], R3 ;  /* 0x0000000308007986 */ /* 0x0011e2000c101924 */
[----:B------:R-:W-:Y:S05]  /*9db0*/  BRA `(.L_x_9086) ;  /* 0x0000000c00107947 */ /* 0x000fea0003800000 */
.L_x_9087:
[----:B--2---:R-:W0:Y:S02]  /*9dc0*/  F2I.FTZ.TRUNC.NTZ R3, R18 ;  /* 0x0000001200037305 */ /* 0x004e24000021f100 */
[----:B0-----:R0:W-:Y:S01]  /*9dd0*/  STG.E.U16 desc[UR36][R8.64], R3 ;  /* 0x0000000308007986 */ /* 0x0011e2000c101524 */
[----:B------:R-:W-:Y:S05]  /*9de0*/  BRA `(.L_x_9086) ;  /* 0x0000000c00047947 */ /* 0x000fea0003800000 */
.L_x_9082:
[----:B------:R-:W-:-:S13]  /*9df0*/  ISETP.GT.AND P0, PT, R0, 0x6, PT ;  /* 0x000000060000780c */ /* 0x000fda0003f04270 */
[----:B------:R-:W-:Y:S05]  /*9e00*/  @P0 BRA `(.L_x_9089) ;  /* 0x0000000000240947 */ /* 0x000fea0003800000 */
[----:B------:R-:W-:-:S13]  /*9e10*/  ISETP.NE.AND P0, PT, R0, 0x5, PT ;  /* 0x000000050000780c */ /* 0x000fda0003f05270 */
[----:B------:R-:W-:Y:S05]  /*9e20*/  @!P0 BRA `(.L_x_9090) ;  /* 0x0000000000108947 */ /* 0x000fea0003800000 */
[----:B------:R-:W-:-:S13]  /*9e30*/  ISETP.NE.AND P0, PT, R0, 0x6, PT ;  /* 0x000000060000780c */ /* 0x000fda0003f05270 */
[----:B------:R-:W-:Y:S05]  /*9e40*/  @P0 BRA `(.L_x_9085) ;  /* 0x0000000800940947 */ /* 0x000fea0003800000 */
[----:B--2---:R1:W-:Y:S01]  /*9e50*/  STG.E desc[UR36][R8.64], R18 ;  /* 0x0000001208007986 */ /* 0x0043e2000c101924 */
[----:B------:R-:W-:Y:S05]  /*9e60*/  BRA `(.L_x_9086) ;  /* 0x0000000800e47947 */ /* 0x000fea0003800000 */
.L_x_9090:
[----:B--2---:R-:W-:-:S05]  /*9e70*/  F2FP.F16.F32.PACK_AB R18, RZ, R18 ;  /* 0x00000012ff12723e */ /* 0x004fca00000000ff */
[----:B------:R0:W-:Y:S01]  /*9e80*/  STG.E.U16 desc[UR36][R8.64], R18 ;  /* 0x0000001208007986 */ /* 0x0001e2000c101524 */
[----:B------:R-:W-:Y:S05]  /*9e90*/  BRA `(.L_x_9086) ;  /* 0x0000000800d87947 */ /* 0x000fea0003800000 */
.L_x_9089:
[----:B------:R-:W-:-:S13]  /*9ea0*/  ISETP.NE.AND P0, PT, R0, 0x7, PT ;  /* 0x000000070000780c */ /* 0x000fda0003f05270 */
[----:B------:R-:W-:Y:S05]  /*9eb0*/  @!P0 BRA `(.L_x_9091) ;  /* 0x00000000002c8947 */ /* 0x000fea0003800000 */
[----:B------:R-:W-:-:S13]  /*9ec0*/  ISETP.NE.AND P0, PT, R0, 0x8, PT ;  /* 0x000000080000780c */ /* 0x000fda0003f05270 */
[----:B------:R-:W-:Y:S05]  /*9ed0*/  @!P0 BRA `(.L_x_9092) ;  /* 0x0000000000148947 */ /* 0x000fea0003800000 */
[----:B------:R-:W-:-:S13]  /*9ee0*/  ISETP.NE.AND P0, PT, R0, 0x9, PT ;  /* 0x000000090000780c */ /* 0x000fda0003f05270 */
[----:B------:R-:W-:Y:S05]  /*9ef0*/  @P0 BRA `(.L_x_9085) ;  /* 0x0000000800680947 */ /* 0x000fea0003800000 */
[----:B------:R-:W-:-:S05]  /*9f00*/  IMAD.MOV.U32 R19, RZ, RZ, RZ ;  /* 0x000000ffff137224 */ /* 0x000fca00078e00ff */
[----:B--2---:R4:W-:Y:S01]  /*9f10*/  STG.E.64 desc[UR36][R8.64], R18 ;  /* 0x0000001208007986 */ /* 0x0049e2000c101b24 */
[----:B------:R-:W-:Y:S05]  /*9f20*/  BRA `(.L_x_9086) ;  /* 0x0000000800b47947 */ /* 0x000fea0003800000 */
.L_x_9092:
[----:B--2---:R-:W-:-:S04]  /*9f30*/  F2FP.F16.F32.PACK_AB R3, RZ, R18 ;  /* 0x00000012ff03723e */ /* 0x004fc800000000ff */
[----:B------:R-:W-:-:S05]  /*9f40*/  PRMT R3, R3, 0x5410, RZ ;  /* 0x0000541003037816 */ /* 0x000fca00000000ff */
[----:B------:R2:W-:Y:S01]  /*9f50*/  STG.E desc[UR36][R8.64], R3 ;  /* 0x0000000308007986 */ /* 0x0005e2000c101924 */
[----:B------:R-:W-:Y:S05]  /*9f60*/  BRA `(.L_x_9086) ;  /* 0x0000000800a47947 */ /* 0x000fea0003800000 */
.L_x_9091:
[----:B--2---:R-:W-:-:S06]  /*9f70*/  FMUL.FTZ R4, R18, 1 ;  /* 0x3f80000012047820 */ /* 0x004fcc0000410000 */
[----:B------:R-:W0:Y:S02]  /*9f80*/  F2F.F64.F32 R4, R4 ;  /* 0x0000000400047310 */ /* 0x000e240000201800 */
[----:B0-----:R0:W-:Y:S01]  /*9f90*/  STG.E.64 desc[UR36][R8.64], R4 ;  /* 0x0000000408007986 */ /* 0x0011e2000c101b24 */
[----:B------:R-:W-:Y:S05]  /*9fa0*/  BRA `(.L_x_9086) ;  /* 0x0000000800947947 */ /* 0x000fea0003800000 */
.L_x_9081:
        /* <DEDUP_REMOVED lines=8> */
[----:B--2---:R-:W-:-:S04]  /*a030*/  FSETP.NEU.FTZ.AND P0, PT, R18, RZ, PT ;  /* 0x000000ff1200720b */ /* 0x004fc80003f1d000 */
[----:B------:R-:W-:-:S05]  /*a040*/  SEL R3, RZ, 0x1, !P0 ;  /* 0x00000001ff037807 */ /* 0x000fca0004000000 */
[----:B------:R0:W-:Y:S01]  /*a050*/  STG.E.U8 desc[UR36][R8.64], R3 ;  /* 0x0000000308007986 */ /* 0x0001e2000c101124 */
[----:B------:R-:W-:Y:S05]  /*a060*/  BRA `(.L_x_9086) ;  /* 0x0000000800647947 */ /* 0x000fea0003800000 */
.L_x_9095:
[----:B--2---:R-:W-:Y:S01]  /*a070*/  FMUL.FTZ R4, R18, 1 ;  /* 0x3f80000012047820 */ /* 0x004fe20000410000 */
[----:B------:R-:W-:-:S05]  /*a080*/  CS2R R6, SRZ ;  /* 0x0000000000067805 */ /* 0x000fca000001ff00 */
[----:B------:R-:W0:Y:S02]  /*a090*/  F2F.F64.F32 R4, R4 ;  /* 0x0000000400047310 */ /* 0x000e240000201800 */
[----:B0-----:R0:W-:Y:S01]  /*a0a0*/  STG.E.128 desc[UR36][R8.64], R4 ;  /* 0x0000000408007986 */ /* 0x0011e2000c101d24 */
[----:B------:R-:W-:Y:S05]  /*a0b0*/  BRA `(.L_x_9086) ;  /* 0x0000000800507947 */ /* 0x000fea0003800000 */
.L_x_9094:
[----:B------:R-:W-:-:S13]  /*a0c0*/  ISETP.NE.AND P0, PT, R0, 0xf, PT ;  /* 0x0000000f0000780c */ /* 0x000fda0003f05270 */
[----:B------:R-:W-:Y:S05]  /*a0d0*/  @!P0 BRA `(.L_x_9096) ;  /* 0x0000000000ac8947 */ /* 0x000fea0003800000 */
[----:B------:R-:W-:-:S13]  /*a0e0*/  ISETP.NE.AND P0, PT, R0, 0x17, PT ;  /* 0x000000170000780c */ /* 0x000fda0003f05270 */
[----:B------:R-:W-:Y:S05]  /*a0f0*/  @!P0 BRA `(.L_x_9097) ;  /* 0x0000000000508947 */ /* 0x000fea0003800000 */
[----:B------:R-:W-:-:S13]  /*a100*/  ISETP.NE.AND P0, PT, R0, 0x18, PT ;  /* 0x000000180000780c */ /* 0x000fda0003f05270 */
[----:B------:R-:W-:Y:S05]  /*a110*/  @P0 BRA `(.L_x_9085) ;  /* 0x0000000400e00947 */ /* 0x000fea0003800000 */
[C---:B--2---:R-:W-:Y:S01]  /*a120*/  LOP3.LUT R4, R18.reuse, 0x7fffffff, RZ, 0xc0, !PT ;  /* 0x7fffffff12047812 */ /* 0x044fe200078ec0ff */
        /* <DEDUP_REMOVED lines=13> */
.L_x_9099:
[----:B------:R-:W-:Y:S05]  /*a200*/  BSYNC B0 ;  /* 0x0000000000007941 */ /* 0x000fea0003800000 */
.L_x_9098:
[----:B------:R-:W-:-:S05]  /*a210*/  LOP3.LUT R5, R0, R5, RZ, 0xfc, !PT ;  /* 0x0000000500057212 */ /* 0x000fca00078efcff */
[----:B------:R0:W-:Y:S01]  /*a220*/  STG.E.U8 desc[UR36][R8.64], R5 ;  /* 0x0000000508007986 */ /* 0x0001e2000c101124 */
[----:B------:R-:W-:Y:S05]  /*a230*/  BRA `(.L_x_9086) ;  /* 0x0000000400f07947 */ /* 0x000fea0003800000 */
.L_x_9097:
[----:B--2---:R-:W-:Y:S01]  /*a240*/  LOP3.LUT R4, R18, 0x7fffffff, RZ, 0xc0, !PT ;  /* 0x7fffffff12047812 */ /* 0x004fe200078ec0ff */
        /* <DEDUP_REMOVED lines=11> */
.L_x_9101:
[----:B------:R-:W-:Y:S01]  /*a300*/  IMAD.MOV.U32 R0, RZ, RZ, 0x7f ;  /* 0x0000007fff007424 */ /* 0x000fe200078e00ff */
[----:B------:R-:W-:-:S04]  /*a310*/  ISETP.GT.U32.AND P0, PT, R4, 0x7f800000, PT ;  /* 0x7f8000000400780c */ /* 0x000fc80003f04070 */
[----:B------:R-:W-:-:S09]  /*a320*/  SEL R0, R0, 0x7c, P0 ;  /* 0x0000007c00007807 */ /* 0x000fd20000000000 */
.L_x_9102:
[----:B------:R-:W-:Y:S05]  /*a330*/  BSYNC B0 ;  /* 0x0000000000007941 */ /* 0x000fea0003800000 */
.L_x_9100:
[----:B------:R-:W-:-:S04]  /*a340*/  LOP3.LUT R18, R18, 0x80000000, RZ, 0xc0, !PT ;  /* 0x8000000012127812 */ /* 0x000fc800078ec0ff */
[----:B------:R-:W-:-:S04]  /*a350*/  SHF.R.U32.HI R3, RZ, 0x18, R18 ;  /* 0x00000018ff037819 */ /* 0x000fc80000011612 */
[----:B------:R-:W-:-:S05]  /*a360*/  LOP3.LUT R3, R0, R3, RZ, 0xfc, !PT ;  /* 0x0000000300037212 */ /* 0x000fca00078efcff */
[----:B------:R0:W-:Y:S01]  /*a370*/  STG.E.U8 desc[UR36][R8.64], R3 ;  /* 0x0000000308007986 */ /* 0x0001e2000c101124 */
[----:B------:R-:W-:Y:S05]  /*a380*/  BRA `(.L_x_9086) ;  /* 0x00000004009c7947 */ /* 0x000fea0003800000 */
.L_x_9096:
[----:B--2---:R-:W-:-:S05]  /*a390*/  F2FP.BF16.F32.PACK_AB R18, RZ, R18 ;  /* 0x00000012ff12723e */ /* 0x004fca00000010ff */
[----:B------:R0:W-:Y:S01]  /*a3a0*/  STG.E.U16 desc[UR36][R8.64], R18 ;  /* 0x0000001208007986 */ /* 0x0001e2000c101524 */
[----:B------:R-:W-:Y:S05]  /*a3b0*/  BRA `(.L_x_9086) ;  /* 0x0000000400907947 */ /* 0x000fea0003800000 */
.L_x_9093:
        /* <DEDUP_REMOVED lines=8> */
[----:B--2---:R-:W0:Y:S02]  /*a440*/  F2I.FTZ.U32.TRUNC.NTZ R3, R18 ;  /* 0x0000001200037305 */ /* 0x004e24000021f000 */
[----:B0-----:R0:W-:Y:S01]  /*a450*/  STG.E.U16 desc[UR36][R8.64], R3 ;  /* 0x0000000308007986 */ /* 0x0011e2000c101524 */
[----:B------:R-:W-:Y:S05]  /*a460*/  BRA `(.L_x_9086) ;  /* 0x0000000400647947 */ /* 0x000fea0003800000 */
.L_x_9105:
[----:B--2---:R-:W-:Y:S01]  /*a470*/  LOP3.LUT R3, R18, 0x7fffffff, RZ, 0xc0, !PT ;  /* 0x7fffffff12037812 */ /* 0x004fe200078ec0ff */
        /* <DEDUP_REMOVED lines=15> */
.L_x_9108:
[----:B------:R-:W-:-:S04]  /*a570*/  LOP3.LUT R18, R18, 0x80000000, RZ, 0xc0, !PT ;  /* 0x8000000012127812 */ /* 0x000fc800078ec0ff */
[----:B------:R-:W-:-:S04]  /*a580*/  SHF.R.U32.HI R3, RZ, 0x18, R18 ;  /* 0x00000018ff037819 */ /* 0x000fc80000011612 */
[----:B------:R-:W-:-:S04]  /*a590*/  LOP3.LUT R0, R0, R3, RZ, 0xfc, !PT ;  /* 0x0000000300007212 */ /* 0x000fc800078efcff */
[----:B------:R-:W-:-:S07]  /*a5a0*/  PRMT R4, R0, 0x7610, R4 ;  /* 0x0000761000047816 */ /* 0x000fce0000000004 */
.L_x_9107:
[----:B------:R-:W-:Y:S05]  /*a5b0*/  BSYNC B0 ;  /* 0x0000000000007941 */ /* 0x000fea0003800000 */
.L_x_9106:
[----:B------:R0:W-:Y:S01]  /*a5c0*/  STG.E.U8 desc[UR36][R8.64], R4 ;  /* 0x0000000408007986 */ /* 0x0001e2000c101124 */
[----:B------:R-:W-:Y:S05]  /*a5d0*/  BRA `(.L_x_9086) ;  /* 0x0000000400087947 */ /* 0x000fea0003800000 */
.L_x_9104:
        /* <DEDUP_REMOVED lines=16> */
.L_x_9111:
[----:B------:R-:W-:-:S04]  /*a6e0*/  LOP3.LUT R18, R18, 0x80000000, RZ, 0xc0, !PT ;  /* 0x8000000012127812 */ /* 0x000fc800078ec0ff */
[----:B------:R-:W-:-:S04]  /*a6f0*/  SHF.R.U32.HI R3, RZ, 0x18, R18 ;  /* 0x00000018ff037819 */ /* 0x000fc80000011612 */
[----:B------:R-:W-:-:S04]  /*a700*/  LOP3.LUT R0, R0, R3, RZ, 0xfc, !PT ;  /* 0x0000000300007212 */ /* 0x000fc800078efcff */
[----:B------:R-:W-:-:S07]  /*a710*/  PRMT R4, R0, 0x7610, R4 ;  /* 0x0000761000047816 */ /* 0x000fce0000000004 */
.L_x_9110:
[----:B------:R-:W-:Y:S05]  /*a720*/  BSYNC B0 ;  /* 0x0000000000007941 */ /* 0x000fea0003800000 */
.L_x_9109:
[----:B------:R0:W-:Y:S01]  /*a730*/  STG.E.U8 desc[UR36][R8.64], R4 ;  /* 0x0000000408007986 */ /* 0x0001e2000c101124 */
[----:B------:R-:W-:Y:S05]  /*a740*/  BRA `(.L_x_9086) ;  /* 0x0000000000ac7947 */ /* 0x000fea0003800000 */
.L_x_9103:
[----:B------:R-:W-:-:S13]  /*a750*/  ISETP.NE.AND P0, PT, R0, 0x1c, PT ;  /* 0x0000001c0000780c */ /* 0x000fda0003f05270 */
[----:B------:R-:W-:Y:S05]  /*a760*/  @!P0 BRA `(.L_x_9112) ;  /* 0x00000000009c8947 */ /* 0x000fea0003800000 */
[----:B------:R-:W-:-:S13]  /*a770*/  ISETP.NE.AND P0, PT, R0, 0x1d, PT ;  /* 0x0000001d0000780c */ /* 0x000fda0003f05270 */
[----:B------:R-:W-:Y:S05]  /*a780*/  @!P0 BRA `(.L_x_9113) ;  /* 0x0000000000888947 */ /* 0x000fea0003800000 */
[----:B------:R-:W-:-:S13]  /*a790*/  ISETP.NE.AND P0, PT, R0, 0x2c, PT ;  /* 0x0000002c0000780c */ /* 0x000fda0003f05270 */
[----:B------:R-:W-:Y:S05]  /*a7a0*/  @P0 BRA `(.L_x_9085) ;  /* 0x00000000003c0947 */ /* 0x000fea0003800000 */
[----:B--2---:R-:W-:-:S04]  /*a7b0*/  SHF.R.U32.HI R4, RZ, 0x17, R18 ;  /* 0x00000017ff047819 */ /* 0x004fc80000011612 */
        /* <DEDUP_REMOVED lines=14> */
.L_x_9085:
[----:B------:R-:W-:Y:S01]  /*a8a0*/  MOV R14, 0x0 ;  /* 0x00000000000e7802 */ /* 0x000fe20000000f00 */
[----:B------:R-:W-:Y:S01]  /*a8b0*/  ULDC.64 UR4, c[0x4][0x178] ;  /* 0x01005e0000047ab9 */ /* 0x000fe20000000a00 */
[----:B------:R-:W-:Y:S01]  /*a8c0*/  ULDC.64 UR6, c[0x4][0x70] ;  /* 0x01001c0000067ab9 */ /* 0x000fe20000000a00 */
[----:B------:R-:W-:Y:S02]  /*a8d0*/  IMAD.U32 R4, RZ, RZ, UR4 ;  /* 0x00000004ff047e24 */ /* 0x000fe4000f8e00ff */
[----:B------:R-:W-:Y:S01]  /*a8e0*/  IMAD.U32 R5, RZ, RZ, UR5 ;  /* 0x00000005ff057e24 */ /* 0x000fe2000f8e00ff */
[----:B------:R-:W0:Y:S01]  /*a8f0*/  LDC.64 R14, c[0x4][R14] ;  /* 0x010000000e0e7b82 */ /* 0x000e220000000a00 */
[----:B------:R-:W-:Y:S01]  /*a900*/  ULDC.64 UR4, c[0x4][0x180] ;  /* 0x0100600000047ab9 */ /* 0x000fe20000000a00 */
[----:B--2---:R-:W-:Y:S02]  /*a910*/  IMAD.U32 R10, RZ, RZ, UR6 ;  /* 0x00000006ff0a7e24 */ /* 0x004fe4000f8e00ff */
[----:B------:R-:W-:-:S02]  /*a920*/  IMAD.U32 R6, RZ, RZ, UR4 ;  /* 0x00000004ff067e24 */ /* 0x000fc4000f8e00ff */
[----:B------:R-:W-:Y:S02]  /*a930*/  IMAD.U32 R7, RZ, RZ, UR5 ;  /* 0x00000005ff077e24 */ /* 0x000fe4000f8e00ff */
[----:B------:R-:W-:Y:S02]  /*a940*/  IMAD.U32 R11, RZ, RZ, UR7 ;  /* 0x00000007ff0b7e24 */ /* 0x000fe4000f8e00ff */
[----:B------:R-:W-:Y:S02]  /*a950*/  IMAD.MOV.U32 R8, RZ, RZ, 0x65 ;  /* 0x00000065ff087424 */ /* 0x000fe400078e00ff */
[----:B------:R-:W-:Y:S02]  /*a960*/  IMAD.MOV.U32 R12, RZ, RZ, 0x1 ;  /* 0x00000001ff0c7424 */ /* 0x000fe400078e00ff */
[----:B------:R-:W-:-:S07]  /*a970*/  IMAD.MOV.U32 R13, RZ, RZ, RZ ;  /* 0x000000ffff0d7224 */ /* 0x000fce00078e00ff */
[----:B------:R-:W-:-:S07]  /*a980*/  LEPC R20, `(.L_x_9114) ;  /* 0x000000001014794e */ /* 0x000fce0000000000 */
[----:B0--3--:R-:W-:Y:S05]  /*a990*/  CALL.ABS.NOINC R14 ;  /* 0x000000000e007343 */ /* 0x009fea0003c00000 */
.L_x_9114:
[----:B------:R-:W-:Y:S05]  /*a9a0*/  BRA `(.L_x_9086) ;  /* 0x0000000000147947 */ /* 0x000fea0003800000 */
.L_x_9113:
[----:B--2---:R-:W0:Y:S02]  /*a9b0*/  F2I.U64.TRUNC R18, R18 ;  /* 0x0000001200127311 */ /* 0x004e24000020d800 */
[----:B0-----:R0:W-:Y:S01]  /*a9c0*/  STG.E.64 desc[UR36][R8.64], R18 ;  /* 0x0000001208007986 */ /* 0x0011e2000c101b24 */
[----:B------:R-:W-:Y:S05]  /*a9d0*/  BRA `(.L_x_9086) ;  /* 0x0000000000087947 */ /* 0x000fea0003800000 */
.L_x_9112:
[----:B--2---:R-:W0:Y:S02]  /*a9e0*/  F2I.FTZ.U32.TRUNC.NTZ R3, R18 ;  /* 0x0000001200037305 */ /* 0x004e24000021f000 */
[----:B0-----:R0:W-:Y:S02]  /*a9f0*/  STG.E desc[UR36][R8.64], R3 ;  /* 0x0000000308007986 */ /* 0x0011e4000c101924 */
.L_x_9086:
[----:B------:R-:W-:-:S05]  /*aa00*/  VIADD R25, R25, 0x80 ;  /* 0x0000008019197836 */ /* 0x000fca0000000000 */
[----:B------:R-:W-:-:S13]  /*aa10*/  ISETP.GE.AND P0, PT, R25, R17, PT ;  /* 0x000000111900720c */ /* 0x000fda0003f06270 */
[----:B------:R-:W-:Y:S05]  /*aa20*/  @P0 BRA `(.L_x_9080) ;  /* 0x0000000c00a80947 */ /* 0x000fea0003800000 */
        /* <DEDUP_REMOVED lines=18> */
[----:B------:R-:W0:Y:S02]  /*ab50*/  F2I.FTZ.TRUNC.NTZ R3, R22 ;  /* 0x0000001600037305 */ /* 0x000e24000021f100 */
[----:B0-----:R0:W-:Y:S01]  /*ab60*/  STG.E.U8 desc[UR36][R8.64], R3 ;  /* 0x0000000308007986 */ /* 0x0011e2000c101124 */
[----:B------:R-:W-:Y:S05]  /*ab70*/  BRA `(.L_x_9120) ;  /* 0x0000000c00507947 */ /* 0x000fea0003800000 */
.L_x_9118:
[----:B------:R-:W0:Y:S02]  /*ab80*/  F2I.S64.TRUNC R22, R22 ;  /* 0x0000001600167311 */ /* 0x000e24000020d900 */
[----:B0-----:R-:W-:-:S05]  /*ab90*/  IMAD.MOV.U32 R3, RZ, RZ, R22 ;  /* 0x000000ffff037224 */ /* 0x001fca00078e0016 */
[----:B------:R0:W-:Y:S01]  /*aba0*/  STG.E.U8 desc[UR36][R8.64], R3 ;  /* 0x0000000308007986 */ /* 0x0001e2000c101124 */
[----:B------:R-:W-:Y:S05]  /*abb0*/  BRA `(.L_x_9120) ;  /* 0x0000000c00407947 */ /* 0x000fea0003800000 */
.L_x_9117:
[----:B------:R-:W-:-:S13]  /*abc0*/  ISETP.NE.AND P0, PT, R0, 0x2, PT ;  /* 0x000000020000780c */ /* 0x000fda0003f05270 */
[----:B------:R-:W-:Y:S05]  /*abd0*/  @!P0 BRA `(.L_x_9121) ;  /* 0x0000000000288947 */ /* 0x000fea0003800000 */
[----:B------:R-:W-:-:S13]  /*abe0*/  ISETP.NE.AND P0, PT, R0, 0x3, PT ;  /* 0x000000030000780c */ /* 0x000fda0003f05270 */
[----:B------:R-:W-:Y:S05]  /*abf0*/  @!P0 BRA `(.L_x_9122) ;  /* 0x0000000000148947 */ /* 0x000fea0003800000 */
[----:B------:R-:W-:-:S13]  /*ac00*/  ISETP.NE.AND P0, PT, R0, 0x4, PT ;  /* 0x000000040000780c */ /* 0x000fda0003f05270 */
[----:B------:R-:W-:Y:S05]  /*ac10*/  @P0 BRA `(.L_x_9119) ;  /* 0x0000000800d00947 */ /* 0x000fea0003800000 */
[----:B------:R-:W0:Y:S02]  /*ac20*/  F2I.S64.TRUNC R22, R22 ;  /* 0x0000001600167311 */ /* 0x000e24000020d900 */
[----:B0-----:R0:W-:Y:S01]  /*ac30*/  STG.E.64 desc[UR36][R8.64], R22 ;  /* 0x0000001608007986 */ /* 0x0011e2000c101b24 */
[----:B------:R-:W-:Y:S05]  /*ac40*/  BRA `(.L_x_9120) ;  /* 0x0000000c001c7947 */ /* 0x000fea0003800000 */
.L_x_9122:
[----:B------:R-:W0:Y:S02]  /*ac50*/  F2I.FTZ.TRUNC.NTZ R3, R22 ;  /* 0x0000001600037305 */ /* 0x000e24000021f100 */
[----:B0-----:R0:W-:Y:S01]  /*ac60*/  STG.E desc[UR36][R8.64], R3 ;  /* 0x0000000308007986 */ /* 0x0011e2000c101924 */
[----:B------:R-:W-:Y:S05]  /*ac70*/  BRA `(.L_x_9120) ;  /* 0x0000000c00107947 */ /* 0x000fea0003800000 */
.L_x_9121:
[----:B------:R-:W0:Y:S02]  /*ac80*/  F2I.FTZ.TRUNC.NTZ R3, R22 ;  /* 0x0000001600037305 */ /* 0x000e24000021f100 */
[----:B0-----:R0:W-:Y:S01]  /*ac90*/  STG.E.U16 desc[UR36][R8.64], R3 ;  /* 0x0000000308007986 */ /* 0x0011e2000c101524 */
[----:B------:R-:W-:Y:S05]  /*aca0*/  BRA `(.L_x_9120) ;  /* 0x0000000c00047947 */ /* 0x000fea0003800000 */
.L_x_9116:
        /* <DEDUP_REMOVED lines=8> */
.L_x_9124:
[----:B------:R-:W-:-:S05]  /*ad30*/  F2FP.F16.F32.PACK_AB R22, RZ, R22 ;  /* 0x00000016ff16723e */ /* 0x000fca00000000ff */
[----:B------:R0:W-:Y:S01]  /*ad40*/  STG.E.U16 desc[UR36][R8.64], R22 ;  /* 0x0000001608007986 */ /* 0x0001e2000c101524 */
[----:B------:R-:W-:Y:S05]  /*ad50*/  BRA `(.L_x_9120) ;  /* 0x0000000800d87947 */ /* 0x000fea0003800000 */
.L_x_9123:
        /* <DEDUP_REMOVED lines=9> */
.L_x_9126:
[----:B------:R-:W-:-:S04]  /*adf0*/  F2FP.F16.F32.PACK_AB R3, RZ, R22 ;  /* 0x00000016ff03723e */ /* 0x000fc800000000ff */
[----:B------:R-:W-:-:S05]  /*ae00*/  PRMT R3, R3, 0x5410, RZ ;  /* 0x0000541003037816 */ /* 0x000fca00000000ff */
[----:B------:R0:W-:Y:S01]  /*ae10*/  STG.E desc[UR36][R8.64], R3 ;  /* 0x0000000308007986 */ /* 0x0001e2000c101924 */
[----:B------:R-:W-:Y:S05]  /*ae20*/  BRA `(.L_x_9120) ;  /* 0x0000000800a47947 */ /* 0x000fea0003800000 */
.L_x_9125:
[----:B------:R-:W-:-:S06]  /*ae30*/  FMUL.FTZ R4, R22, 1 ;  /* 0x3f80000016047820 */ /* 0x000fcc0000410000 */
[----:B------:R-:W0:Y:S02]  /*ae40*/  F2F.F64.F32 R4, R4 ;  /* 0x0000000400047310 */ /* 0x000e240000201800 */
[----:B0-----:R0:W-:Y:S01]  /*ae50*/  STG.E.64 desc[UR36][R8.64], R4 ;  /* 0x0000000408007986 */ /* 0x0011e2000c101b24 */
[----:B------:R-:W-:Y:S05]  /*ae60*/  BRA `(.L_x_9120) ;  /* 0x0000000800947947 */ /* 0x000fea0003800000 */
.L_x_9115:
        /* <DEDUP_REMOVED lines=12> */
.L_x_9129:
[----:B------:R-:W-:Y:S01]  /*af30*/  FMUL.FTZ R4, R22, 1 ;  /* 0x3f80000016047820 */ /* 0x000fe20000410000 */
[----:B------:R-:W-:-:S05]  /*af40*/  CS2R R6, SRZ ;  /* 0x0000000000067805 */ /* 0x000fca000001ff00 */
[----:B------:R-:W0:Y:S02]  /*af50*/  F2F.F64.F32 R4, R4 ;  /* 0x0000000400047310 */ /* 0x000e240000201800 */
[----:B0-----:R1:W-:Y:S01]  /*af60*/  STG.E.128 desc[UR36][R8.64], R4 ;  /* 0x0000000408007986 */ /* 0x0013e2000c101d24 */
[----:B------:R-:W-:Y:S05]  /*af70*/  BRA `(.L_x_9120) ;  /* 0x0000000800507947 */ /* 0x000fea0003800000 */
.L_x_9128:
        /* <DEDUP_REMOVED lines=20> */
.L_x_9133:
[----:B------:R-:W-:Y:S05]  /*b0c0*/  BSYNC B0 ;  /* 0x0000000000007941 */ /* 0x000fea0003800000 */
.L_x_9132:
[----:B------:R-:W-:-:S05]  /*b0d0*/  LOP3.LUT R5, R0, R5, RZ, 0xfc, !PT ;  /* 0x0000000500057212 */ /* 0x000fca00078efcff */
[----:B------:R4:W-:Y:S01]  /*b0e0*/  STG.E.U8 desc[UR36][R8.64], R5 ;  /* 0x0000000508007986 */ /* 0x0009e2000c101124 */
[----:B------:R-:W-:Y:S05]  /*b0f0*/  BRA `(.L_x_9120) ;  /* 0x0000000400f07947 */ /* 0x000fea0003800000 */
.L_x_9131:
        /* <DEDUP_REMOVED lines=12> */
.L_x_9135:
[----:B------:R-:W-:Y:S01]  /*b1c0*/  IMAD.MOV.U32 R0, RZ, RZ, 0x7f ;  /* 0x0000007fff007424 */ /* 0x000fe200078e00ff */
[----:B------:R-:W-:-:S04]  /*b1d0*/  ISETP.GT.U32.AND P0, PT, R4, 0x7f800000, PT ;  /* 0x7f8000000400780c */ /* 0x000fc80003f04070 */
[----:B------:R-:W-:-:S09]  /*b1e0*/  SEL R0, R0, 0x7c, P0 ;  /* 0x0000007c00007807 */ /* 0x000fd20000000000 */
.L_x_9136:
[----:B------:R-:W-:Y:S05]  /*b1f0*/  BSYNC B0 ;  /* 0x0000000000007941 */ /* 0x000fea0003800000 */
.L_x_9134:
[----:B------:R-:W-:-:S04]  /*b200*/  LOP3.LUT R22, R22, 0x80000000, RZ, 0xc0, !PT ;  /* 0x8000000016167812 */ /* 0x000fc800078ec0ff */
[----:B------:R-:W-:-:S04]  /*b210*/  SHF.R.U32.HI R3, RZ, 0x18, R22 ;  /* 0x00000018ff037819 */ /* 0x000fc80000011616 */
[----:B------:R-:W-:-:S05]  /*b220*/  LOP3.LUT R3, R0, R3, RZ, 0xfc, !PT ;  /* 0x0000000300037212 */ /* 0x000fca00078efcff */
[----:B------:R0:W-:Y:S01]  /*b230*/  STG.E.U8 desc[UR36][R8.64], R3 ;  /* 0x0000000308007986 */ /* 0x0001e2000c101124 */
[----:B------:R-:W-:Y:S05]  /*b240*/  BRA `(.L_x_9120) ;  /* 0x00000004009c7947 */ /* 0x000fea0003800000 */
.L_x_9130:
[----:B------:R-:W-:-:S05]  /*b250*/  F2FP.BF16.F32.PACK_AB R22, RZ, R22 ;  /* 0x00000016ff16723e */ /* 0x000fca00000010ff */
[----:B------:R2:W-:Y:S01]  /*b260*/  STG.E.U16 desc[UR36][R8.64], R22 ;  /* 0x0000001608007986 */ /* 0x0005e2000c101524 */
[----:B------:R-:W-:Y:S05]  /*b270*/  BRA `(.L_x_9120) ;  /* 0x0000000400907947 */ /* 0x000fea0003800000 */
.L_x_9127:
        /* <DEDUP_REMOVED lines=8> */
[----:B------:R-:W0:Y:S02]  /*b300*/  F2I.FTZ.U32.TRUNC.NTZ R3, R22 ;  /* 0x0000001600037305 */ /* 0x000e24000021f000 */
[----:B0-----:R0:W-:Y:S01]  /*b310*/  STG.E.U16 desc[UR36][R8.64], R3 ;  /* 0x0000000308007986 */ /* 0x0011e2000c101524 */
[----:B------:R-:W-:Y:S05]  /*b320*/  BRA `(.L_x_9120) ;  /* 0x0000000400647947 */ /* 0x000fea0003800000 */
.L_x_9139:
        /* <DEDUP_REMOVED lines=16> */
.L_x_9142:
[----:B------:R-:W-:-:S04]  /*b430*/  LOP3.LUT R22, R22, 0x80000000, RZ, 0xc0, !PT ;  /* 0x8000000016167812 */ /* 0x000fc800078ec0ff */
[----:B------:R-:W-:-:S04]  /*b440*/  SHF.R.U32.HI R3, RZ, 0x18, R22 ;  /* 0x00000018ff037819 */ /* 0x000fc80000011616 */
[----:B------:R-:W-:-:S04]  /*b450*/  LOP3.LUT R0, R0, R3, RZ, 0xfc, !PT ;  /* 0x0000000300007212 */ /* 0x000fc800078efcff */
[----:B------:R-:W-:-:S07]  /*b460*/  PRMT R4, R0, 0x7610, R4 ;  /* 0x0000761000047816 */ /* 0x000fce0000000004 */
.L_x_9141:
[----:B------:R-:W-:Y:S05]  /*b470*/  BSYNC B0 ;  /* 0x0000000000007941 */ /* 0x000fea0003800000 */
.L_x_9140:
[----:B------:R0:W-:Y:S01]  /*b480*/  STG.E.U8 desc[UR36][R8.64], R4 ;  /* 0x0000000408007986 */ /* 0x0001e2000c101124 */
[----:B------:R-:W-:Y:S05]  /*b490*/  BRA `(.L_x_9120) ;  /* 0x0000000400087947 */ /* 0x000fea0003800000 */
.L_x_9138:
        /* <DEDUP_REMOVED lines=16> */
.L_x_9145:
[----:B------:R-:W-:-:S04]  /*b5a0*/  LOP3.LUT R22, R22, 0x80000000, RZ, 0xc0, !PT ;  /* 0x8000000016167812 */ /* 0x000fc800078ec0ff */
[----:B------:R-:W-:-:S04]  /*b5b0*/  SHF.R.U32.HI R3, RZ, 0x18, R22 ;  /* 0x00000018ff037819 */ /* 0x000fc80000011616 */
[----:B------:R-:W-:-:S04]  /*b5c0*/  LOP3.LUT R0, R0, R3, RZ, 0xfc, !PT ;  /* 0x0000000300007212 */ /* 0x000fc800078efcff */
[----:B------:R-:W-:-:S07]  /*b5d0*/  PRMT R4, R0, 0x7610, R4 ;  /* 0x0000761000047816 */ /* 0x000fce0000000004 */
.L_x_9144:
[----:B------:R-:W-:Y:S05]  /*b5e0*/  BSYNC B0 ;  /* 0x0000000000007941 */ /* 0x000fea0003800000 */
.L_x_9143:
[----:B------:R0:W-:Y:S01]  /*b5f0*/  STG.E.U8 desc[UR36][R8.64], R4 ;  /* 0x0000000408007986 */ /* 0x0001e2000c101124 */
[----:B------:R-:W-:Y:S05]  /*b600*/  BRA `(.L_x_9120) ;  /* 0x0000000000ac7947 */ /* 0x000fea0003800000 */
.L_x_9137:
        /* <DEDUP_REMOVED lines=21> */
.L_x_9119:
        /* <DEDUP_REMOVED lines=16> */
.L_x_9148:
[----:B------:R-:W-:Y:S05]  /*b860*/  BRA `(.L_x_9120) ;  /* 0x0000000000147947 */ /* 0x000fea0003800000 */
.L_x_9147:
[----:B------:R-:W0:Y:S02]  /*b870*/  F2I.U64.TRUNC R22, R22 ;  /* 0x0000001600167311 */ /* 0x000e24000020d800 */
[----:B0-----:R0:W-:Y:S01]  /*b880*/  STG.E.64 desc[UR36][R8.64], R22 ;  /* 0x0000001608007986 */ /* 0x0011e2000c101b24 */
[----:B------:R-:W-:Y:S05]  /*b890*/  BRA `(.L_x_9120) ;  /* 0x0000000000087947 */ /* 0x000fea0003800000 */
.L_x_9146:
[----:B------:R-:W0:Y:S02]  /*b8a0*/  F2I.FTZ.U32.TRUNC.NTZ R3, R22 ;  /* 0x0000001600037305 */ /* 0x000e24000021f000 */
[----:B0-----:R0:W-:Y:S02]  /*b8b0*/  STG.E desc[UR36][R8.64], R3 ;  /* 0x0000000308007986 */ /* 0x0011e4000c101924 */
.L_x_9120:
[----:B------:R-:W-:-:S07]  /*b8c0*/  VIADD R25, R25, 0x80 ;  /* 0x0000008019197836 */ /* 0x000fce0000000000 */
.L_x_9080:
[----:B------:R-:W-:Y:S05]  /*b8d0*/  BSYNC B6 ;  /* 0x0000000000067941 */ /* 0x000fea0003800000 */
.L_x_9079:
[----:B------:R-:W-:-:S13]  /*b8e0*/  ISETP.GE.AND P0, PT, R25, R17, PT ;  /* 0x000000111900720c */ /* 0x000fda0003f06270 */
[----:B------:R-:W-:Y:S05]  /*b8f0*/  @P0 EXIT ;  /* 0x000000000000094d */ /* 0x000fea0003800000 */
[----:B01--4-:R-:W0:Y:S01]  /*b900*/  LDC.64 R4, c[0x0][0x218] ;  /* 0x00008600ff047b82 */ /* 0x013e220000000a00 */
[----:B------:R-:W-:Y:S01]  /*b910*/  PRMT R0, R16, 0x9910, RZ ;  /* 0x0000991010007816 */ /* 0x000fe200000000ff */
[----:B------:R-:W-:Y:S01]  /*b920*/  IMAD R2, R2, 0x200, R25 ;  /* 0x0000020002027824 */ /* 0x000fe200078e0219 */
[----:B------:R-:W-:Y:S02]  /*b930*/  ULDC UR4, c[0x0][0x244] ;  /* 0x0000910000047ab9 */ /* 0x000fe40000000800 */
[----:B------:R-:W-:Y:S01]  /*b940*/  ISETP.GT.AND P1, PT, R0, 0x9, PT ;  /* 0x000000090000780c */ /* 0x000fe20003f24270 */
[----:B--2---:R-:W-:-:S05]  /*b950*/  IMAD R3, R2, UR4, RZ ;  /* 0x0000000402037c24 */ /* 0x004fca000f8e02ff */
        /* <DEDUP_REMOVED lines=12> */
[----:B0-----:R-:W-:Y:S01]  /*ba20*/  STG.E.U8 desc[UR36][R2.64], R5 ;  /* 0x0000000502007986 */ /* 0x001fe2000c101124 */
[----:B------:R-:W-:Y:S05]  /*ba30*/  EXIT ;  /* 0x000000000000794d */ /* 0x000fea0003800000 */
.L_x_9152:
[----:B------:R-:W0:Y:S02]  /*ba40*/  F2I.S64.TRUNC R24, R24 ;  /* 0x0000001800187311 */ /* 0x000e24000020d900 */
[----:B0-----:R-:W-:-:S05]  /*ba50*/  IMAD.MOV.U32 R5, RZ, RZ, R24 ;  /* 0x000000ffff057224 */ /* 0x001fca00078e0018 */
[----:B------:R-:W-:Y:S01]  /*ba60*/  STG.E.U8 desc[UR36][R2.64], R5 ;  /* 0x0000000502007986 */ /* 0x000fe2000c101124 */
[----:B------:R-:W-:Y:S05]  /*ba70*/  EXIT ;  /* 0x000000000000794d */ /* 0x000fea0003800000 */
.L_x_9151:
[----:B------:R-:W-:-:S13]  /*ba80*/  ISETP.NE.AND P0, PT, R0, 0x2, PT ;  /* 0x000000020000780c */ /* 0x000fda0003f05270 */
[----:B------:R-:W-:Y:S05]  /*ba90*/  @!P0 BRA `(.L_x_9154) ;  /* 0x0000000000288947 */ /* 0x000fea0003800000 */
[----:B------:R-:W-:-:S13]  /*baa0*/  ISETP.NE.AND P0, PT, R0, 0x3, PT ;  /* 0x000000030000780c */ /* 0x000fda0003f05270 */
[----:B------:R-:W-:Y:S05]  /*bab0*/  @!P0 BRA `(.L_x_9155) ;  /* 0x0000000000148947 */ /* 0x000fea0003800000 */
[----:B------:R-:W-:-:S13]  /*bac0*/  ISETP.NE.AND P0, PT, R0, 0x4, PT ;  /* 0x000000040000780c */ /* 0x000fda0003f05270 */
[----:B------:R-:W-:Y:S05]  /*bad0*/  @P0 BRA `(.L_x_9153) ;  /* 0x0000000800d00947 */ /* 0x000fea0003800000 */
[----:B------:R-:W0:Y:S02]  /*bae0*/  F2I.S64.TRUNC R24, R24 ;  /* 0x0000001800187311 */ /* 0x000e24000020d900 */
[----:B0-----:R-:W-:Y:S01]  /*baf0*/  STG.E.64 desc[UR36][R2.64], R24 ;  /* 0x0000001802007986 */ /* 0x001fe2000c101b24 */
[----:B------:R-:W-:Y:S05]  /*bb00*/  EXIT ;  /* 0x000000000000794d */ /* 0x000fea0003800000 */
.L_x_9155:
[----:B------:R-:W0:Y:S02]  /*bb10*/  F2I.FTZ.TRUNC.NTZ R5, R24 ;  /* 0x0000001800057305 */ /* 0x000e24000021f100 */
[----:B0-----:R-:W-:Y:S01]  /*bb20*/  STG.E desc[UR36][R2.64], R5 ;  /* 0x0000000502007986 */ /* 0x001fe2000c101924 */
[----:B------:R-:W-:Y:S05]  /*bb30*/  EXIT ;  /* 0x000000000000794d */ /* 0x000fea0003800000 */
.L_x_9154:
[----:B------:R-:W0:Y:S02]  /*bb40*/  F2I.FTZ.TRUNC.NTZ R5, R24 ;  /* 0x0000001800057305 */ /* 0x000e24000021f100 */
[----:B0-----:R-:W-:Y:S01]  /*bb50*/  STG.E.U16 desc[UR36][R2.64], R5 ;  /* 0x0000000502007986 */ /* 0x001fe2000c101524 */
[----:B------:R-:W-:Y:S05]  /*bb60*/  EXIT ;  /* 0x000000000000794d */ /* 0x000fea0003800000 */
.L_x_9150:
        /* <DEDUP_REMOVED lines=8> */
.L_x_9157:
[----:B------:R-:W-:-:S05]  /*bbf0*/  F2FP.F16.F32.PACK_AB R24, RZ, R24 ;  /* 0x00000018ff18723e */ /* 0x000fca00000000ff */
[----:B------:R-:W-:Y:S01]  /*bc00*/  STG.E.U16 desc[UR36][R2.64], R24 ;  /* 0x0000001802007986 */ /* 0x000fe2000c101524 */
[----:B------:R-:W-:Y:S05]  /*bc10*/  EXIT ;  /* 0x000000000000794d */ /* 0x000fea0003800000 */
.L_x_9156:
        /* <DEDUP_REMOVED lines=9> */
.L_x_9159:
[----:B------:R-:W-:-:S04]  /*bcb0*/  F2FP.F16.F32.PACK_AB R5, RZ, R24 ;  /* 0x00000018ff05723e */ /* 0x000fc800000000ff */
[----:B------:R-:W-:-:S05]  /*bcc0*/  PRMT R5, R5, 0x5410, RZ ;  /* 0x0000541005057816 */ /* 0x000fca00000000ff */
[----:B------:R-:W-:Y:S01]  /*bcd0*/  STG.E desc[UR36][R2.64], R5 ;  /* 0x0000000502007986 */ /* 0x000fe2000c101924 */
[----:B------:R-:W-:Y:S05]  /*bce0*/  EXIT ;  /* 0x000000000000794d */ /* 0x000fea0003800000 */
.L_x_9158:
[----:B------:R-:W-:-:S06]  /*bcf0*/  FMUL.FTZ R4, R24, 1 ;  /* 0x3f80000018047820 */ /* 0x000fcc0000410000 */
[----:B------:R-:W0:Y:S02]  /*bd00*/  F2F.F64.F32 R4, R4 ;  /* 0x0000000400047310 */ /* 0x000e240000201800 */
[----:B0-----:R-:W-:Y:S01]  /*bd10*/  STG.E.64 desc[UR36][R2.64], R4 ;  /* 0x0000000402007986 */ /* 0x001fe2000c101b24 */
[----:B------:R-:W-:Y:S05]  /*bd20*/  EXIT ;  /* 0x000000000000794d */ /* 0x000fea0003800000 */
.L_x_9149:
        /* <DEDUP_REMOVED lines=12> */
.L_x_9162:
[----:B------:R-:W-:Y:S01]  /*bdf0*/  FMUL.FTZ R4, R24, 1 ;  /* 0x3f80000018047820 */ /* 0x000fe20000410000 */
[----:B------:R-:W-:-:S05]  /*be00*/  CS2R R6, SRZ ;  /* 0x0000000000067805 */ /* 0x000fca000001ff00 */
[----:B------:R-:W0:Y:S02]  /*be10*/  F2F.F64.F32 R4, R4 ;  /* 0x0000000400047310 */ /* 0x000e240000201800 */
[----:B0-----:R-:W-:Y:S01]  /*be20*/  STG.E.128 desc[UR36][R2.64], R4 ;  /* 0x0000000402007986 */ /* 0x001fe2000c101d24 */
[----:B------:R-:W-:Y:S05]  /*be30*/  EXIT ;  /* 0x000000000000794d */ /* 0x000fea0003800000 */
.L_x_9161:
        /* <DEDUP_REMOVED lines=20> */
.L_x_9166:
[----:B------:R-:W-:Y:S05]  /*bf80*/  BSYNC B0 ;  /* 0x0000000000007941 */ /* 0x000fea0003800000 */
.L_x_9165:
[----:B------:R-:W-:-:S05]  /*bf90*/  LOP3.LUT R7, R0, R7, RZ, 0xfc, !PT ;  /* 0x0000000700077212 */ /* 0x000fca00078efcff */
[----:B------:R-:W-:Y:S01]  /*bfa0*/  STG.E.U8 desc[UR36][R2.64], R7 ;  /* 0x0000000702007986 */ /* 0x000fe2000c101124 */
[----:B------:R-:W-:Y:S05]  /*bfb0*/  EXIT ;  /* 0x000000000000794d */ /* 0x000fea0003800000 */
.L_x_9164:
        /* <DEDUP_REMOVED lines=12> */
.L_x_9168:
[----:B------:R-:W-:Y:S01]  /*c080*/  IMAD.MOV.U32 R0, RZ, RZ, 0x7f ;  /* 0x0000007fff007424 */ /* 0x000fe200078e00ff */
[----:B------:R-:W-:-:S04]  /*c090*/  ISETP.GT.U32.AND P0, PT, R4, 0x7f800000, PT ;  /* 0x7f8000000400780c */ /* 0x000fc80003f04070 */
[----:B------:R-:W-:-:S09]  /*c0a0*/  SEL R0, R0, 0x7c, P0 ;  /* 0x0000007c00007807 */ /* 0x000fd20000000000 */
.L_x_9169:
[----:B------:R-:W-:Y:S05]  /*c0b0*/  BSYNC B0 ;  /* 0x0000000000007941 */ /* 0x000fea0003800000 */
.L_x_9167:
[----:B------:R-:W-:-:S04]  /*c0c0*/  LOP3.LUT R24, R24, 0x80000000, RZ, 0xc0, !PT ;  /* 0x8000000018187812 */ /* 0x000fc800078ec0ff */
[----:B------:R-:W-:-:S04]  /*c0d0*/  SHF.R.U32.HI R5, RZ, 0x18, R24 ;  /* 0x00000018ff057819 */ /* 0x000fc80000011618 */
[----:B------:R-:W-:-:S05]  /*c0e0*/  LOP3.LUT R5, R0, R5, RZ, 0xfc, !PT ;  /* 0x0000000500057212 */ /* 0x000fca00078efcff */
[----:B------:R-:W-:Y:S01]  /*c0f0*/  STG.E.U8 desc[UR36][R2.64], R5 ;  /* 0x0000000502007986 */ /* 0x000fe2000c101124 */
[----:B------:R-:W-:Y:S05]  /*c100*/  EXIT ;  /* 0x000000000000794d */ /* 0x000fea0003800000 */
.L_x_9163:
[----:B------:R-:W-:-:S05]  /*c110*/  F2FP.BF16.F32.PACK_AB R24, RZ, R24 ;  /* 0x00000018ff18723e */ /* 0x000fca00000010ff */
[----:B------:R-:W-:Y:S01]  /*c120*/  STG.E.U16 desc[UR36][R2.64], R24 ;  /* 0x0000001802007986 */ /* 0x000fe2000c101524 */
[----:B------:R-:W-:Y:S05]  /*c130*/  EXIT ;  /* 0x000000000000794d */ /* 0x000fea0003800000 */
.L_x_9160:
        /* <DEDUP_REMOVED lines=9> */
[----:B0-----:R-:W-:Y:S01]  /*c1d0*/  STG.E.U16 desc[UR36][R2.64], R5 ;  /* 0x0000000502007986 */ /* 0x001fe2000c101524 */
[----:B------:R-:W-:Y:S05]  /*c1e0*/  EXIT ;  /* 0x000000000000794d */ /* 0x000fea0003800000 */
.L_x_9172:
        /* <DEDUP_REMOVED lines=16> */
.L_x_9175:
[----:B------:R-:W-:-:S04]  /*c2f0*/  LOP3.LUT R24, R24, 0x80000000, RZ, 0xc0, !PT ;  /* 0x8000000018187812 */ /* 0x000fc800078ec0ff */
[----:B------:R-:W-:-:S04]  /*c300*/  SHF.R.U32.HI R5, RZ, 0x18, R24 ;  /* 0x00000018ff057819 */ /* 0x000fc80000011618 */
[----:B------:R-:W-:-:S04]  /*c310*/  LOP3.LUT R4, R4, R5, RZ, 0xfc, !PT ;  /* 0x0000000504047212 */ /* 0x000fc800078efcff */
[----:B------:R-:W-:-:S07]  /*c320*/  PRMT R0, R4, 0x7610, R0 ;  /* 0x0000761004007816 */ /* 0x000fce0000000000 */
.L_x_9174:
[----:B------:R-:W-:Y:S05]  /*c330*/  BSYNC B0 ;  /* 0x0000000000007941 */ /* 0x000fea0003800000 */
.L_x_9173:
[----:B------:R-:W-:Y:S01]  /*c340*/  STG.E.U8 desc[UR36][R2.64], R0 ;  /* 0x0000000002007986 */ /* 0x000fe2000c101124 */
[----:B------:R-:W-:Y:S05]  /*c350*/  EXIT ;  /* 0x000000000000794d */ /* 0x000fea0003800000 */
.L_x_9171:
        /* <DEDUP_REMOVED lines=16> */
.L_x_9178:
[----:B------:R-:W-:-:S04]  /*c460*/  LOP3.LUT R24, R24, 0x80000000, RZ, 0xc0, !PT ;  /* 0x8000000018187812 */ /* 0x000fc800078ec0ff */
[----:B------:R-:W-:-:S04]  /*c470*/  SHF.R.U32.HI R5, RZ, 0x18, R24 ;  /* 0x00000018ff057819 */ /* 0x000fc80000011618 */
[----:B------:R-:W-:-:S04]  /*c480*/  LOP3.LUT R4, R4, R5, RZ, 0xfc, !PT ;  /* 0x0000000504047212 */ /* 0x000fc800078efcff */
[----:B------:R-:W-:-:S07]  /*c490*/  PRMT R0, R4, 0x7610, R0 ;  /* 0x0000761004007816 */ /* 0x000fce0000000000 */
.L_x_9177:
[----:B------:R-:W-:Y:S05]  /*c4a0*/  BSYNC B0 ;  /* 0x0000000000007941 */ /* 0x000fea0003800000 */
.L_x_9176:
[----:B------:R-:W-:Y:S01]  /*c4b0*/  STG.E.U8 desc[UR36][R2.64], R0 ;  /* 0x0000000002007986 */ /* 0x000fe2000c101124 */
[----:B------:R-:W-:Y:S05]  /*c4c0*/  EXIT ;  /* 0x000000000000794d */ /* 0x000fea0003800000 */
.L_x_9170:
        /* <DEDUP_REMOVED lines=21> */
.L_x_9153:
        /* <DEDUP_REMOVED lines=15> */
[----:B-1-3--:R-:W-:Y:S05]  /*c710*/  CALL.ABS.NOINC R2 ;  /* 0x0000000002007343 */ /* 0x00afea0003c00000 */
.L_x_9181:
[----:B------:R-:W-:Y:S05]  /*c720*/  EXIT ;  /* 0x000000000000794d */ /* 0x000fea0003800000 */
.L_x_9180:
[----:B------:R-:W0:Y:S02]  /*c730*/  F2I.U64.TRUNC R24, R24 ;  /* 0x0000001800187311 */ /* 0x000e24000020d800 */
[----:B0-----:R-:W-:Y:S01]  /*c740*/  STG.E.64 desc[UR36][R2.64], R24 ;  /* 0x0000001802007986 */ /* 0x001fe2000c101b24 */
[----:B------:R-:W-:Y:S05]  /*c750*/  EXIT ;  /* 0x000000000000794d */ /* 0x000fea0003800000 */
.L_x_9179:
[----:B------:R-:W0:Y:S02]  /*c760*/  F2I.FTZ.U32.TRUNC.NTZ R5, R24 ;  /* 0x0000001800057305 */ /* 0x000e24000021f000 */
[----:B0-----:R-:W-:Y:S01]  /*c770*/  STG.E desc[UR36][R2.64], R5 ;  /* 0x0000000502007986 */ /* 0x001fe2000c101924 */
[----:B------:R-:W-:Y:S05]  /*c780*/  EXIT ;  /* 0x000000000000794d */ /* 0x000fea0003800000 */
.L_x_9182:
        /* <DEDUP_REMOVED lines=15> */
.L_x_37805:


//--------------------- .text._ZN2at6native18elementwise_kernelILi128ELi2EZNS0_22gpu_kernel_impl_nocastINS0_13BinaryFunctorIfffZZZNS0_15binary_internal21div_floor_kernel_cudaERNS_18TensorIteratorBaseEENKUlvE1_clEvENKUlvE0_clEvEUlffE_EEEEvS6_RKT_EUliE_EEviT1_ --------------------------
	.section	.text._ZN2at6native18elementwise_kernelILi128ELi2EZNS0_22gpu_kernel_impl_nocastINS0_13BinaryFunctorIfffZZZNS0_15binary_internal21div_floor_kernel_cudaERNS_18TensorIteratorBaseEENKUlvE1_clEvENKUlvE0_clEvEUlffE_EEEEvS6_RKT_EUliE_EEviT1_,"ax",@progbits
	.align	128
        .global         _ZN2at6native18elementwise_kernelILi128ELi2EZNS0_22gpu_kernel_impl_nocastINS0_13BinaryFunctorIfffZZZNS0_15binary_internal21div_floor_kernel_cudaERNS_18TensorIteratorBaseEENKUlvE1_clEvENKUlvE0_clEvEUlffE_EEEEvS6_RKT_EUliE_EEviT1_
        .type           _ZN2at6native18elementwise_kernelILi128ELi2EZNS0_22gpu_kernel_impl_nocastINS0_13BinaryFunctorIfffZZZNS0_15binary_internal21div_floor_kernel_cudaERNS_18TensorIteratorBaseEENKUlvE1_clEvENKUlvE0_clEvEUlffE_EEEEvS6_RKT_EUliE_EEviT1_,@function
        .size           _ZN2at6native18elementwise_kernelILi128ELi2EZNS0_22gpu_kernel_impl_nocastINS0_13BinaryFunctorIfffZZZNS0_15binary_internal21div_floor_kernel_cudaERNS_18TensorIteratorBaseEENKUlvE1_clEvENKUlvE0_clEvEUlffE_EEEEvS6_RKT_EUliE_EEviT1_,(.L_x_37806 - _ZN2at6native18elementwise_kernelILi128ELi2EZNS0_22gpu_kernel_impl_nocastINS0_13BinaryFunctorIfffZZZNS0_15binary_internal21div_floor_kernel_cudaERNS_18TensorIteratorBaseEENKUlvE1_clEvENKUlvE0_clEvEUlffE_EEEEvS6_RKT_EUliE_EEviT1_)
        .other          _ZN2at6native18elementwise_kernelILi128ELi2EZNS0_22gpu_kernel_impl_nocastINS0_13BinaryFunctorIfffZZZNS0_15binary_internal21div_floor_kernel_cudaERNS_18TensorIteratorBaseEENKUlvE1_clEvENKUlvE0_clEvEUlffE_EEEEvS6_RKT_EUliE_EEviT1_,@"STO_CUDA_ENTRY STV_DEFAULT"
_ZN2at6native18elementwise_kernelILi128ELi2EZNS0_22gpu_kernel_impl_nocastINS0_13BinaryFunctorIfffZZZNS0_15binary_internal21div_floor_kernel_cudaERNS_18TensorIteratorBaseEENKUlvE1_clEvENKUlvE0_clEvEUlffE_EEEEvS6_RKT_EUliE_EEviT1_:
.text._ZN2at6native18elementwise_kernelILi128ELi2EZNS0_22gpu_kernel_impl_nocastINS0_13BinaryFunctorIfffZZZNS0_15binary_internal21div_floor_kernel_cudaERNS_18TensorIteratorBaseEENKUlvE1_clEvENKUlvE0_clEvEUlffE_EEEEvS6_RKT_EUliE_EEviT1_:
[----:B------:R-:W-:Y:S01]  /*0000*/  LDC R1, c[0x0][0x28] ;  /* 0x00000a00ff017b82 */ /* 0x000fe20000000800 */
[----:B------:R-:W0:Y:S01]  /*0010*/  S2R R2, SR_CTAID.X ;  /* 0x0000000000027919 */ /* 0x000e220000002500 */
[----:B------:R-:W-:Y:S01]  /*0020*/  ULDC UR6, c[0x0][0x210] ;  /* 0x0000840000067ab9 */ /* 0x000fe20000000800 */
[----:B------:R-:W-:Y:S01]  /*0030*/  ULDC.64 UR4, c[0x0][0x208] ;  /* 0x0000820000047ab9 */ /* 0x000fe20000000a00 */
[----:B------:R-:W-:Y:S01]  /*0040*/  BSSY B2, `(.L_x_9183) ;  /* 0x00001cf000027945 */ /* 0x000fe20003800000 */
[----:B------:R-:W0:Y:S02]  /*0050*/  S2R R3, SR_TID.X ;  /* 0x0000000000037919 */ /* 0x000e240000002100 */
[----:B0-----:R-:W-:-:S04]  /*0060*/  LEA R2, R2, R3, 0x8 ;  /* 0x0000000302027211 */ /* 0x001fc800078e40ff */
[----:B------:R-:W-:Y:S02]  /*0070*/  ISETP.GE.AND P0, PT, R2, UR6, PT ;  /* 0x0000000602007c0c */ /* 0x000fe4000bf06270 */
[----:B------:R-:W-:-:S11]  /*0080*/  MOV R9, R2 ;  /* 0x0000000200097202 */ /* 0x000fd60000000f00 */
        /* <DEDUP_REMOVED lines=355> */
.L_x_9185:
[----:B------:R-:W-:Y:S02]  /*16c0*/  ULDC.64 UR8, c[0x0][0x488] ;  /* 0x0001220000087ab9 */ /* 0x000fe40000000a00 */
[----:B------:R-:W-:-:S04]  /*16d0*/  IADD3 R10, P0, R4, UR8, RZ ;  /* 0x00000008040a7c10 */ /* 0x000fc8000ff1e0ff */
[----:B------:R-:W-:Y:S01]  /*16e0*/  IADD3.X R11, RZ, UR9, RZ, P0, !PT ;  /* 0x00000009ff0b7c10 */ /* 0x000fe200087fe4ff */
[----:B------:R-:W-:-:S04]  /*16f0*/  ULDC.64 UR8, c[0x0][0x480] ;  /* 0x0001200000087ab9 */ /* 0x000fc80000000a00 */
[----:B------:R-:W2:Y:S01]  /*1700*/  LDG.E R6, desc[UR4][R10.64] ;  /* 0x000000040a067981 */ /* 0x000ea2000c1e1900 */
[----:B------:R-:W-:-:S04]  /*1710*/  IADD3 R8, P0, R0, UR8, RZ ;  /* 0x0000000800087c10 */ /* 0x000fc8000ff1e0ff */
[----:B------:R-:W-:Y:S01]  /*1720*/  IADD3.X R9, RZ, UR9, RZ, P0, !PT ;  /* 0x00000009ff097c10 */ /* 0x000fe200087fe4ff */
[----:B------:R-:W-:-:S04]  /*1730*/  ULDC.64 UR8, c[0x0][0x478] ;  /* 0x00011e0000087ab9 */ /* 0x000fc80000000a00 */
[----:B------:R-:W3:Y:S01]  /*1740*/  LDG.E R7, desc[UR4][R8.64] ;  /* 0x0000000408077981 */ /* 0x000ee2000c1e1900 */
[----:B------:R-:W-:Y:S01]  /*1750*/  IADD3 R4, P1, R3, UR8, RZ ;  /* 0x0000000803047c10 */ /* 0x000fe2000ff3e0ff */
[----:B------:R-:W-:Y:S03]  /*1760*/  BSSY B1, `(.L_x_9186) ;  /* 0x000005a000017945 */ /* 0x000fe60003800000 */
[----:B------:R-:W-:Y:S02]  /*1770*/  IADD3.X R5, RZ, UR9, RZ, P1, !PT ;  /* 0x00000009ff057c10 */ /* 0x000fe40008ffe4ff */
[----:B--2---:R-:W-:-:S13]  /*1780*/  FSETP.NEU.FTZ.AND P0, PT, R6, RZ, PT ;  /* 0x000000ff0600720b */ /* 0x004fda0003f1d000 */
[----:B------:R-:W3:Y:S02]  /*1790*/  @!P0 MUFU.RCP R0, R6 ;  /* 0x0000000600008308 */ /* 0x000ee40000001000 */
        /* <DEDUP_REMOVED lines=29> */
.L_x_9193:
[----:B------:R-:W-:Y:S01]  /*1970*/  FSETP.GEU.FTZ.AND P0, PT, R9, -R11, PT ;  /* 0x8000000b0900720b */ /* 0x000fe20003f1e000 */
[----:B------:R-:W-:-:S12]  /*1980*/  FADD.FTZ R3, R3, -1 ;  /* 0xbf80000003037421 */ /* 0x000fd80000010000 */
[----:B------:R-:W-:-:S07]  /*1990*/  @!P0 FADD.FTZ R3, R3, -1 ;  /* 0xbf80000003038421 */ /* 0x000fce0000010000 */
.L_x_9192:
[----:B------:R-:W-:Y:S05]  /*19a0*/  BSYNC B3 ;  /* 0x0000000000037941 */ /* 0x000fea0003800000 */
.L_x_9191:
[----:B------:R-:W-:Y:S01]  /*19b0*/  FFMA.FTZ R0, -R11, R3, R0 ;  /* 0x000000030b007223 */ /* 0x000fe20000010100 */
[----:B------:R-:W-:Y:S06]  /*19c0*/  BRA `(.L_x_9189) ;  /* 0x00000000007c7947 */ /* 0x000fec0003800000 */
.L_x_9190:
        /* <DEDUP_REMOVED lines=15> */
.L_x_9196:
        /* <DEDUP_REMOVED lines=13> */
.L_x_9195:
[----:B------:R-:W-:Y:S05]  /*1b90*/  BSYNC B3 ;  /* 0x0000000000037941 */ /* 0x000fea0003800000 */
.L_x_9194:
[----:B------:R-:W-:-:S04]  /*1ba0*/  FMUL.FTZ R3, R3, 1.1920928955078125e-07 ;  /* 0x3400000003037820 */ /* 0x000fc80000410000 */
[----:B------:R-:W-:-:S07]  /*1bb0*/  FMUL.FTZ R0, R12, R3 ;  /* 0x000000030c007220 */ /* 0x000fce0000410000 */
.L_x_9189:
[----:B------:R-:W-:Y:S05]  /*1bc0*/  BSYNC B0 ;  /* 0x0000000000007941 */ /* 0x000fea0003800000 */
.L_x_9188:
        /* <DEDUP_REMOVED lines=17> */
[----:B------:R-:W-:-:S05]  /*1ce0*/  @P1 FADD.FTZ R3, R3, 1 ;  /* 0x3f80000003031421 */ /* 0x000fca0000010000 */
[----:B------:R-:W-:-:S07]  /*1cf0*/  @P0 MOV R13, R3 ;  /* 0x00000003000d0202 */ /* 0x000fce0000000f00 */
.L_x_9187:
[----:B------:R-:W-:Y:S05]  /*1d00*/  BSYNC B1 ;  /* 0x0000000000017941 */ /* 0x000fea0003800000 */
.L_x_9186:
[----:B------:R1:W-:Y:S01]  /*1d10*/  STG.E desc[UR4][R4.64], R13 ;  /* 0x0000000d04007986 */ /* 0x0003e2000c101904 */
[----:B------:R-:W-:-:S07]  /*1d20*/  IADD3 R9, R2, 0x80, RZ ;  /* 0x0000008002097810 */ /* 0x000fce0007ffe0ff */
.L_x_9184:
[----:B------:R-:W-:Y:S05]  /*1d30*/  BSYNC B2 ;  /* 0x0000000000027941 */ /* 0x000fea0003800000 */
.L_x_9183:
[----:B------:R-:W-:-:S13]  /*1d40*/  ISETP.GE.AND P0, PT, R9, UR6, PT ;  /* 0x0000000609007c0c */ /* 0x000fda000bf06270 */
[----:B------:R-:W-:Y:S05]  /*1d50*/  @P0 EXIT ;  /* 0x000000000000094d */ /* 0x000fea0003800000 */
[----:B------:R-:W2:Y:S01]  /*1d60*/  LDC R8, c[0x0][0x218] ;  /* 0x00008600ff087b82 */ /* 0x000ea20000000800 */
[----:B------:R-:W-:Y:S01]  /*1d70*/  HFMA2.MMA R0, -RZ, RZ, 0, 0 ;  /* 0x00000000ff007435 */ /* 0x000fe200000001ff */
[----:B------:R-:W-:Y:S02]  /*1d80*/  CS2R R2, SRZ ;  /* 0x0000000000027805 */ /* 0x000fe4000001ff00 */
[----:B--2---:R-:W-:-:S13]  /*1d90*/  ISETP.NE.AND P0, PT, R8, RZ, PT ;  /* 0x000000ff0800720c */ /* 0x004fda0003f05270 */
[----:B------:R-:W-:Y:S05]  /*1da0*/  @!P0 BRA `(.L_x_9197) ;  /* 0x0000001400708947 */ /* 0x000fea0003800000 */
[----:B------:R-:W-:Y:S01]  /*1db0*/  MOV R2, RZ ;  /* 0x000000ff00027202 */ /* 0x000fe20000000f00 */
[----:B------:R-:W-:Y:S01]  /*1dc0*/  ULDC.64 UR6, c[0x0][0x220] ;  /* 0x0000880000067ab9 */ /* 0x000fe20000000a00 */
[----:B------:R-:W-:Y:S01]  /*1dd0*/  MOV R3, R9 ;  /* 0x0000000900037202 */ /* 0x000fe20000000f00 */
[----:B------:R-:W-:Y:S01]  /*1de0*/  ULDC UR8, c[0x0][0x350] ;  /* 0x0000d40000087ab9 */ /* 0x000fe20000000800 */
[----:B------:R-:W-:Y:S01]  /*1df0*/  ISETP.NE.AND P0, PT, R8, 0x1, PT ;  /* 0x000000010800780c */ /* 0x000fe20003f05270 */
[----:B-1----:R-:W-:Y:S01]  /*1e00*/  IMAD.HI.U32 R4, R9, UR6, R2 ;  /* 0x0000000609047c27 */ /* 0x002fe2000f8e0002 */
        /* <DEDUP_REMOVED lines=326> */
[----:B------:R-:W2:Y:S08]  /*3270*/  @P0 LDC R13, c[0x0][0x33c] ;  /* 0x0000cf00ff0d0b82 */ /* 0x000eb00000000800 */
[----:B------:R-:W3:Y:S08]  /*3280*/  @P0 LDC.64 R6, c[0x0][0x468] ;  /* 0x00011a00ff060b82 */ /* 0x000ef00000000a00 */
[----:B------:R-:W4:Y:S01]  /*3290*/  @P0 LDC R12, c[0x0][0x470] ;  /* 0x00011c00ff0c0b82 */ /* 0x000f220000000800 */
[----:B-1----:R-:W-:-:S05]  /*32a0*/  @P0 IMAD.HI.U32 R4, R9, R10, R8 ;  /* 0x0000000a09040227 */ /* 0x002fca00078e0008 */
[----:B------:R-:W-:Y:S02]  /*32b0*/  @P0 SHF.R.U32.HI R4, RZ, R11, R4 ;  /* 0x0000000bff040219 */ /* 0x000fe40000011604 */
[----:B------:R-:W-:Y:S02]  /*32c0*/  IADD3 R11, -R9, RZ, RZ ;  /* 0x000000ff090b7210 */ /* 0x000fe40007ffe1ff */
[----:B------:R-:W-:-:S03]  /*32d0*/  @P0 IADD3 R8, -R4, RZ, RZ ;  /* 0x000000ff04080210 */ /* 0x000fc60007ffe1ff */
[----:B------:R-:W-:Y:S01]  /*32e0*/  IMAD R5, R11, UR8, R5 ;  /* 0x000000080b057c24 */ /* 0x000fe2000f8e0205 */
[----:B------:R-:W-:Y:S01]  /*32f0*/  ULDC.64 UR8, c[0x0][0x460] ;  /* 0x0001180000087ab9 */ /* 0x000fe20000000a00 */
[----:B--2---:R-:W-:Y:S02]  /*3300*/  @P0 IMAD R9, R13, R8, R9 ;  /* 0x000000080d090224 */ /* 0x004fe400078e0209 */
[C---:B------:R-:W-:Y:S02]  /*3310*/  IMAD R3, R5.reuse, UR6, R3 ;  /* 0x0000000605037c24 */ /* 0x040fe4000f8e0203 */
[C---:B------:R-:W-:Y:S02]  /*3320*/  IMAD R0, R5.reuse, UR8, R0 ;  /* 0x0000000805007c24 */ /* 0x040fe4000f8e0200 */
[----:B------:R-:W-:Y:S02]  /*3330*/  IMAD R2, R5, UR9, R2 ;  /* 0x0000000905027c24 */ /* 0x000fe4000f8e0202 */
[----:B---3--:R-:W-:-:S02]  /*3340*/  @P0 IMAD R3, R9, R6, R3 ;  /* 0x0000000609030224 */ /* 0x008fc400078e0203 */
[C---:B------:R-:W-:Y:S02]  /*3350*/  @P0 IMAD R0, R9.reuse, R7, R0 ;  /* 0x0000000709000224 */ /* 0x040fe400078e0200 */
[----:B----4-:R-:W-:-:S07]  /*3360*/  @P0 IMAD R2, R9, R12, R2 ;  /* 0x0000000c09020224 */ /* 0x010fce00078e0202 */
.L_x_9197:
[----:B------:R-:W-:Y:S02]  /*3370*/  ULDC.64 UR6, c[0x0][0x488] ;  /* 0x0001220000067ab9 */ /* 0x000fe40000000a00 */
[----:B------:R-:W-:-:S04]  /*3380*/  IADD3 R8, P0, R2, UR6, RZ ;  /* 0x0000000602087c10 */ /* 0x000fc8000ff1e0ff */
[----:B------:R-:W-:Y:S01]  /*3390*/  IADD3.X R9, RZ, UR7, RZ, P0, !PT ;  /* 0x00000007ff097c10 */ /* 0x000fe200087fe4ff */
[----:B------:R-:W-:-:S04]  /*33a0*/  ULDC.64 UR6, c[0x0][0x480] ;  /* 0x0001200000067ab9 */ /* 0x000fc80000000a00 */
[----:B-1----:R-:W2:Y:S01]  /*33b0*/  LDG.E R4, desc[UR4][R8.64] ;  /* 0x0000000408047981 */ /* 0x002ea2000c1e1900 */
        /* <DEDUP_REMOVED lines=38> */
.L_x_9205:
[----:B------:R-:W-:Y:S01]  /*3620*/  FSETP.GEU.FTZ.AND P0, PT, R7, -R11, PT ;  /* 0x8000000b0700720b */ /* 0x000fe20003f1e000 */
[----:B------:R-:W-:-:S12]  /*3630*/  FADD.FTZ R9, R9, -1 ;  /* 0xbf80000009097421 */ /* 0x000fd80000010000 */
[----:B------:R-:W-:-:S07]  /*3640*/  @!P0 FADD.FTZ R9, R9, -1 ;  /* 0xbf80000009098421 */ /* 0x000fce0000010000 */
.L_x_9204:
[----:B------:R-:W-:Y:S05]  /*3650*/  BSYNC B2 ;  /* 0x0000000000027941 */ /* 0x000fea0003800000 */
.L_x_9203:
[----:B------:R-:W-:Y:S01]  /*3660*/  FFMA.FTZ R0, -R11, R9, R0 ;  /* 0x000000090b007223 */ /* 0x000fe20000010100 */
[----:B------:R-:W-:Y:S06]  /*3670*/  BRA `(.L_x_9201) ;  /* 0x00000000007c7947 */ /* 0x000fec0003800000 */
.L_x_9202:
        /* <DEDUP_REMOVED lines=15> */
.L_x_9208:
        /* <DEDUP_REMOVED lines=13> */
.L_x_9207:
[----:B------:R-:W-:Y:S05]  /*3840*/  BSYNC B2 ;  /* 0x0000000000027941 */ /* 0x000fea0003800000 */
.L_x_9206:
[----:B------:R-:W-:-:S04]  /*3850*/  FMUL.FTZ R7, R6, 1.1920928955078125e-07 ;  /* 0x3400000006077820 */ /* 0x000fc80000410000 */
[----:B------:R-:W-:-:S07]  /*3860*/  FMUL.FTZ R0, R10, R7 ;  /* 0x000000070a007220 */ /* 0x000fce0000410000 */
.L_x_9201:
[----:B------:R-:W-:Y:S05]  /*3870*/  BSYNC B1 ;  /* 0x0000000000017941 */ /* 0x000fea0003800000 */
.L_x_9200:
        /* <DEDUP_REMOVED lines=10> */
[----:B------:R-:W-:-:S05]  /*3920*/  @P0 FADD.FTZ R0, R0, -1 ;  /* 0xbf80000000000421 */ /* 0x000fca0000010000 */
[----:B------:R-:W-:-:S13]  /*3930*/  FSETP.NEU.FTZ.AND P0, PT, R0, RZ, PT ;  /* 0x000000ff0000720b */ /* 0x000fda0003f1d000 */
[----:B------:R-:W2:Y:S01]  /*3940*/  @P0 FRND.FTZ.FLOOR R7, R0 ;  /* 0x0000000000070307 */ /* 0x000ea20000215000 */
[----:B------:R-:W-:-:S05]  /*3950*/  @!P0 FMUL.FTZ R5, R5, R8 ;  /* 0x0000000805058220 */ /* 0x000fca0000410000 */
[----:B------:R-:W-:Y:S01]  /*3960*/  @!P0 LOP3.LUT R11, RZ, 0x80000000, R5, 0xb8, !PT ;  /* 0x80000000ff0b8812 */ /* 0x000fe200078eb805 */
[----:B--2---:R-:W-:-:S05]  /*3970*/  @P0 FADD.FTZ R6, R0, -R7 ;  /* 0x8000000700060221 */ /* 0x004fca0000010000 */
[----:B------:R-:W-:-:S13]  /*3980*/  FSETP.GT.AND P1, PT, R6, 0.5, P0 ;  /* 0x3f0000000600780b */ /* 0x000fda0000724000 */
[----:B------:R-:W-:-:S05]  /*3990*/  @P1 FADD.FTZ R7, R7, 1 ;  /* 0x3f80000007071421 */ /* 0x000fca0000010000 */
[----:B------:R-:W-:-:S07]  /*39a0*/  @P0 MOV R11, R7 ;  /* 0x00000007000b0202 */ /* 0x000fce0000000f00 */
.L_x_9199:
[----:B------:R-:W-:Y:S05]  /*39b0*/  BSYNC B0 ;  /* 0x0000000000007941 */ /* 0x000fea0003800000 */
.L_x_9198:
[----:B------:R-:W-:Y:S01]  /*39c0*/  STG.E desc[UR4][R2.64], R11 ;  /* 0x0000000b02007986 */ /* 0x000fe2000c101904 */
[----:B------:R-:W-:Y:S05]  /*39d0*/  EXIT ;  /* 0x000000000000794d */ /* 0x000fea0003800000 */
.L_x_9209:
        /* <DEDUP_REMOVED lines=10> */
.L_x_37806:


//--------------------- .text._ZN2at6native27unrolled_elementwise_kernelINS0_13BinaryFunctorIfffZZZNS0_15binary_internal21div_floor_kernel_cudaERNS_18TensorIteratorBaseEENKUlvE1_clEvENKUlvE0_clEvEUlffE_EESt5arrayIPcLm3EELi4E23TrivialOffsetCalculatorILi2EjESD_ILi1EjENS0_6memory15LoadWithoutCastENSG_16StoreWithoutCastEEEviT_T0_T2_T3_T4_T5_ --------------------------
	.section	.text._ZN2at6native27unrolled_elementwise_kernelINS0_13BinaryFunctorIfffZZZNS0_15binary_internal21div_floor_kernel_cudaERNS_18TensorIteratorBaseEENKUlvE1_clEvENKUlvE0_clEvEUlffE_EESt5arrayIPcLm3EELi4E23TrivialOffsetCalculatorILi2EjESD_ILi1EjENS0_6memory15LoadWithoutCastENSG_16StoreWithoutCastEEEviT_T0_T2_T3_T4_T5_,"ax",@progbits
	.align	128
        .global         _ZN2at6native27unrolled_elementwise_kernelINS0_13BinaryFunctorIfffZZZNS0_15binary_internal21div_floor_kernel_cudaERNS_18TensorIteratorBaseEENKUlvE1_clEvENKUlvE0_clEvEUlffE_EESt5arrayIPcLm3EELi4E23TrivialOffsetCalculatorILi2EjESD_ILi1EjENS0_6memory15LoadWithoutCastENSG_16StoreWithoutCastEEEviT_T0_T2_T3_T4_T5_
        .type           _ZN2at6native27unrolled_elementwise_kernelINS0_13BinaryFunctorIfffZZZNS0_15binary_internal21div_floor_kernel_cudaERNS_18TensorIteratorBaseEENKUlvE1_clEvENKUlvE0_clEvEUlffE_EESt5arrayIPcLm3EELi4E23TrivialOffsetCalculatorILi2EjESD_ILi1EjENS0_6memory15LoadWithoutCastENSG_16StoreWithoutCastEEEviT_T0_T2_T3_T4_T5_,@function
        .size           _ZN2at6native27unrolled_elementwise_kernelINS0_13BinaryFunctorIfffZZZNS0_15binary_internal21div_floor_kernel_cudaERNS_18TensorIteratorBaseEENKUlvE1_clEvENKUlvE0_clEvEUlffE_EESt5arrayIPcLm3EELi4E23TrivialOffsetCalculatorILi2EjESD_ILi1EjENS0_6memory15LoadWithoutCastENSG_16StoreWithoutCastEEEviT_T0_T2_T3_T4_T5_,(.L_x_37807 - _ZN2at6native27unrolled_elementwise_kernelINS0_13BinaryFunctorIfffZZZNS0_15binary_internal21div_floor_kernel_cudaERNS_18TensorIteratorBaseEENKUlvE1_clEvENKUlvE0_clEvEUlffE_EESt5arrayIPcLm3EELi4E23TrivialOffsetCalculatorILi2EjESD_ILi1EjENS0_6memory15LoadWithoutCastENSG_16StoreWithoutCastEEEviT_T0_T2_T3_T4_T5_)
        .other          _ZN2at6native27unrolled_elementwise_kernelINS0_13BinaryFunctorIfffZZZNS0_15binary_internal21div_floor_kernel_cudaERNS_18TensorIteratorBaseEENKUlvE1_clEvENKUlvE0_clEvEUlffE_EESt5arrayIPcLm3EELi4E23TrivialOffsetCalculatorILi2EjESD_ILi1EjENS0_6memory15LoadWithoutCastENSG_16StoreWithoutCastEEEviT_T0_T2_T3_T4_T5_,@"STO_CUDA_ENTRY STV_DEFAULT"
_ZN2at6native27unrolled_elementwise_kernelINS0_13BinaryFunctorIfffZZZNS0_15binary_internal21div_floor_kernel_cudaERNS_18TensorIteratorBaseEENKUlvE1_clEvENKUlvE0_clEvEUlffE_EESt5arrayIPcLm3EELi4E23TrivialOffsetCalculatorILi2EjESD_ILi1EjENS0_6memory15LoadWithoutCastENSG_16StoreWithoutCastEEEviT_T0_T2_T3_T4_T5_:
.text._ZN2at6native27unrolled_elementwise_kernelINS0_13BinaryFunctorIfffZZZNS0_15binary_internal21div_floor_kernel_cudaERNS_18TensorIteratorBaseEENKUlvE1_clEvENKUlvE0_clEvEUlffE_EESt5arrayIPcLm3EELi4E23TrivialOffsetCalculatorILi2EjESD_ILi1EjENS0_6memory15LoadWithoutCastENSG_16StoreWithoutCastEEEviT_T0_T2_T3_T4_T5_:
[----:B------:R-:W-:Y:S01]  /*0000*/  LDC R1, c[0x0][0x28] ;  /* 0x00000a00ff017b82 */ /* 0x000fe20000000800 */
[----:B------:R-:W0:Y:S07]  /*0010*/  S2R R10, SR_CTAID.X ;  /* 0x00000000000a7919 */ /* 0x000e2e0000002500 */
[----:B------:R-:W0:Y:S01]  /*0020*/  LDC R3, c[0x0][0x210] ;  /* 0x00008400ff037b82 */ /* 0x000e220000000800 */
[----:B------:R-:W-:Y:S01]  /*0030*/  CS2R R22, SRZ ;  /* 0x0000000000167805 */ /* 0x000fe2000001ff00 */
        /* <DEDUP_REMOVED lines=15> */
[----:B------:R-:W0:Y:S03]  /*0130*/  @!P0 LDC.64 R14, c[0x0][0x228] ;  /* 0x00008a00ff0e8b82 */ /* 0x000e260000000a00 */
[----:B------:R-:W-:Y:S01]  /*0140*/  IMAD.MOV.U32 R26, RZ, RZ, RZ ;  /* 0x000000ffff1a7224 */ /* 0x000fe200078e00ff */
[----:B------:R3:W5:Y:S01]  /*0150*/  @!P2 LDG.E R22, desc[UR4][R16.64] ;  /* 0x000000041016a981 */ /* 0x000762000c1e1900 */
[----:B-1----:R-:W-:-:S06]  /*0160*/  @!P2 IMAD.WIDE.U32 R18, R13, 0x4, R18 ;  /* 0x000000040d12a825 */ /* 0x002fcc00078e0012 */
[----:B------:R-:W-:Y:S01]  /*0170*/  @!P3 LEA R25, R10, R27, 0x9 ;  /* 0x0000001b0a19b211 */ /* 0x000fe200078e48ff */
[----:B------:R-:W-:Y:S01]  /*0180*/  @!P3 VIADD R27, R27, 0x80 ;  /* 0x000000801b1bb836 */ /* 0x000fe20000000000 */
[----:B------:R-:W1:Y:S01]  /*0190*/  @!P3 LDC.64 R8, c[0x0][0x220] ;  /* 0x00008800ff08bb82 */ /* 0x000e620000000a00 */
[----:B------:R-:W-:Y:S02]  /*01a0*/  IMAD.MOV.U32 R13, RZ, RZ, RZ ;  /* 0x000000ffff0d7224 */ /* 0x000fe400078e00ff */
[----:B--2---:R-:W-:Y:S01]  /*01b0*/  @!P0 IMAD.WIDE.U32 R20, R29, 0x4, R20 ;  /* 0x000000041d148825 */ /* 0x004fe200078e0014 */
[----:B------:R-:W-:-:S04]  /*01c0*/  ISETP.GE.AND P1, PT, R27, R12, PT ;  /* 0x0000000c1b00720c */ /* 0x000fc80003f26270 */
[----:B------:R-:W2:Y:S01]  /*01d0*/  @!P3 LDC.64 R6, c[0x0][0x228] ;  /* 0x00008a00ff06bb82 */ /* 0x000ea20000000a00 */
[----:B---3--:R-:W-:Y:S01]  /*01e0*/  CS2R R16, SRZ ;  /* 0x0000000000107805 */ /* 0x008fe2000001ff00 */
[----:B------:R3:W5:Y:S01]  /*01f0*/  @!P2 LDG.E R13, desc[UR4][R18.64] ;  /* 0x00000004120da981 */ /* 0x000762000c1e1900 */
[----:B0-----:R-:W-:-:S03]  /*0200*/  @!P0 IMAD.WIDE.U32 R14, R29, 0x4, R14 ;  /* 0x000000041d0e8825 */ /* 0x001fc600078e000e */
[----:B------:R3:W5:Y:S03]  /*0210*/  @!P0 LDG.E R23, desc[UR4][R20.64] ;  /* 0x0000000414178981 */ /* 0x000766000c1e1900 */
[----:B------:R-:W0:Y:S01]  /*0220*/  @!P1 LDC.64 R4, c[0x0][0x220] ;  /* 0x00008800ff049b82 */ /* 0x000e220000000a00 */
[----:B------:R-:W-:Y:S01]  /*0230*/  @!P1 LEA R27, R10, R27, 0x9 ;  /* 0x0000001b0a1b9211 */ /* 0x000fe200078e48ff */
[----:B------:R3:W5:Y:S06]  /*0240*/  @!P0 LDG.E R26, desc[UR4][R14.64] ;  /* 0x000000040e1a8981 */ /* 0x00076c000c1e1900 */
[----:B------:R-:W4:Y:S01]  /*0250*/  @!P1 LDC.64 R2, c[0x0][0x228] ;  /* 0x00008a00ff029b82 */ /* 0x000f220000000a00 */
[----:B-1----:R-:W-:-:S04]  /*0260*/  @!P3 IMAD.WIDE.U32 R8, R25, 0x4, R8 ;  /* 0x000000041908b825 */ /* 0x002fc800078e0008 */
[----:B--2---:R-:W-:Y:S01]  /*0270*/  @!P3 IMAD.WIDE.U32 R6, R25, 0x4, R6 ;  /* 0x000000041906b825 */ /* 0x004fe200078e0006 */
[----:B------:R-:W-:-:S06]  /*0280*/  CS2R R24, SRZ ;  /* 0x0000000000187805 */ /* 0x000fcc000001ff00 */
[----:B------:R3:W5:Y:S01]  /*0290*/  @!P3 LDG.E R25, desc[UR4][R8.64] ;  /* 0x000000040819b981 */ /* 0x000762000c1e1900 */
[----:B0-----:R-:W-:-:S03]  /*02a0*/  @!P1 IMAD.WIDE.U32 R4, R27, 0x4, R4 ;  /* 0x000000041b049825 */ /* 0x001fc600078e0004 */
[----:B------:R3:W5:Y:S04]  /*02b0*/  @!P3 LDG.E R24, desc[UR4][R6.64] ;  /* 0x000000040618b981 */ /* 0x000768000c1e1900 */
[----:B------:R3:W5:Y:S01]  /*02c0*/  @!P1 LDG.E R17, desc[UR4][R4.64] ;  /* 0x0000000404119981 */ /* 0x000762000c1e1900 */
[----:B----4-:R-:W-:-:S05]  /*02d0*/  @!P1 IMAD.WIDE.U32 R2, R27, 0x4, R2 ;  /* 0x000000041b029825 */ /* 0x010fca00078e0002 */
[----:B------:R3:W5:Y:S01]  /*02e0*/  @!P1 LDG.E R16, desc[UR4][R2.64] ;  /* 0x0000000402109981 */ /* 0x000762000c1e1900 */
[----:B------:R-:W-:Y:S04]  /*02f0*/  BSSY B1, `(.L_x_9210) ;  /* 0x000005a000017945 */ /* 0x000fe80003800000 */
[----:B------:R-:W-:Y:S05]  /*0300*/  @P2 BRA `(.L_x_9211) ;  /* 0x0000000400602947 */ /* 0x000fea0003800000 */
[----:B-----5:R-:W-:-:S13]  /*0310*/  FSETP.NEU.FTZ.AND P0, PT, R13, RZ, PT ;  /* 0x000000ff0d00720b */ /* 0x020fda0003f1d000 */
[----:B---3--:R-:W0:Y:S02]  /*0320*/  @!P0 MUFU.RCP R3, R13 ;  /* 0x0000000d00038308 */ /* 0x008e240000001000 */
[----:B0-----:R-:W-:Y:S01]  /*0330*/  @!P0 FMUL.FTZ R2, R3, R22 ;  /* 0x0000001603028220 */ /* 0x001fe20000410000 */
        /* <DEDUP_REMOVED lines=28> */
.L_x_9217:
[----:B------:R-:W-:Y:S01]  /*0500*/  FSETP.GEU.FTZ.AND P0, PT, R5, -R4, PT ;  /* 0x800000040500720b */ /* 0x000fe20003f1e000 */
[----:B------:R-:W-:-:S12]  /*0510*/  FADD.FTZ R0, R0, -1 ;  /* 0xbf80000000007421 */ /* 0x000fd80000010000 */
[----:B------:R-:W-:-:S07]  /*0520*/  @!P0 FADD.FTZ R0, R0, -1 ;  /* 0xbf80000000008421 */ /* 0x000fce0000010000 */
.L_x_9216:
[----:B------:R-:W-:Y:S05]  /*0530*/  BSYNC B2 ;  /* 0x0000000000027941 */ /* 0x000fea0003800000 */
.L_x_9215:
[----:B------:R-:W-:Y:S01]  /*0540*/  FFMA.FTZ R3, -R4, R0, R3 ;  /* 0x0000000004037223 */ /* 0x000fe20000010103 */
[----:B------:R-:W-:Y:S06]  /*0550*/  BRA `(.L_x_9213) ;  /* 0x00000000007c7947 */ /* 0x000fec0003800000 */
.L_x_9214:
        /* <DEDUP_REMOVED lines=15> */
.L_x_9220:
        /* <DEDUP_REMOVED lines=13> */
.L_x_9219:
[----:B------:R-:W-:Y:S05]  /*0720*/  BSYNC B2 ;  /* 0x0000000000027941 */ /* 0x000fea0003800000 */
.L_x_9218:
[----:B------:R-:W-:-:S04]  /*0730*/  FMUL.FTZ R3, R3, 1.1920928955078125e-07 ;  /* 0x3400000003037820 */ /* 0x000fc80000410000 */
[----:B------:R-:W-:-:S07]  /*0740*/  FMUL.FTZ R3, R2, R3 ;  /* 0x0000000302037220 */ /* 0x000fce0000410000 */
.L_x_9213:
[----:B------:R-:W-:Y:S05]  /*0750*/  BSYNC B0 ;  /* 0x0000000000007941 */ /* 0x000fea0003800000 */
.L_x_9212:
        /* <DEDUP_REMOVED lines=17> */
[----:B------:R-:W-:-:S05]  /*0870*/  @P1 FADD.FTZ R0, R0, 1 ;  /* 0x3f80000000001421 */ /* 0x000fca0000010000 */
[----:B------:R-:W-:-:S07]  /*0880*/  @P0 MOV R2, R0 ;  /* 0x0000000000020202 */ /* 0x000fce0000000f00 */
.L_x_9211:
[----:B------:R-:W-:Y:S05]  /*0890*/  BSYNC B1 ;  /* 0x0000000000017941 */ /* 0x000fea0003800000 */
.L_x_9210:
[----:B---3--:R-:W-:Y:S01]  /*08a0*/  VIADD R3, R11, 0x80 ;  /* 0x000000800b037836 */ /* 0x008fe20000000000 */
[----:B------:R-:W-:Y:S04]  /*08b0*/  BSSY B1, `(.L_x_9221) ;  /* 0x000005b000017945 */ /* 0x000fe80003800000 */
[----:B------:R-:W-:-:S13]  /*08c0*/  ISETP.GE.AND P0, PT, R3, R12, PT ;  /* 0x0000000c0300720c */ /* 0x000fda0003f06270 */
[----:B------:R-:W-:Y:S05]  /*08d0*/  @P0 BRA `(.L_x_9222) ;  /* 0x0000000400600947 */ /* 0x000fea0003800000 */
[----:B-----5:R-:W-:-:S13]  /*08e0*/  FSETP.NEU.FTZ.AND P0, PT, R26, RZ, PT ;  /* 0x000000ff1a00720b */ /* 0x020fda0003f1d000 */
[----:B------:R-:W1:Y:S02]  /*08f0*/  @!P0 MUFU.RCP R4, R26 ;  /* 0x0000001a00048308 */ /* 0x000e640000001000 */
        /* <DEDUP_REMOVED lines=29> */
.L_x_9228:
[----:B------:R-:W-:Y:S01]  /*0ad0*/  FSETP.GEU.FTZ.AND P0, PT, R5, -R9, PT ;  /* 0x800000090500720b */ /* 0x000fe20003f1e000 */
[----:B------:R-:W-:-:S12]  /*0ae0*/  FADD.FTZ R7, R7, -1 ;  /* 0xbf80000007077421 */ /* 0x000fd80000010000 */
[----:B------:R-:W-:-:S07]  /*0af0*/  @!P0 FADD.FTZ R7, R7, -1 ;  /* 0xbf80000007078421 */ /* 0x000fce0000010000 */
.L_x_9227:
[----:B------:R-:W-:Y:S05]  /*0b00*/  BSYNC B2 ;  /* 0x0000000000027941 */ /* 0x000fea0003800000 */
.L_x_9226:
[----:B------:R-:W-:Y:S01]  /*0b10*/  FFMA.FTZ R4, -R9, R7, R4 ;  /* 0x0000000709047223 */ /* 0x000fe20000010104 */
[----:B------:R-:W-:Y:S06]  /*0b20*/  BRA `(.L_x_9224) ;  /* 0x00000000007c7947 */ /* 0x000fec0003800000 */
.L_x_9225:
        /* <DEDUP_REMOVED lines=15> */
.L_x_9231:
[----:B------:R-:W-:-:S04]  /*0c20*/  VIMNMX.U32 R7, R6, 0xb800000, PT ;  /* 0x0b80000006077848 */ /* 0x000fc80003fe0000 */
[C---:B------:R-:W-:Y:S01]  /*0c30*/  IADD3 R6, -R7.reuse, R6, RZ ;  /* 0x0000000607067210 */ /* 0x040fe20007ffe1ff */
[----:B------:R-:W-:-:S03]  /*0c40*/  IMAD.IADD R5, R7, 0x1, R5 ;  /* 0x0000000107057824 */ /* 0x000fc600078e0205 */
[----:B------:R-:W-:Y:S01]  /*0c50*/  ISETP.NE.AND P1, PT, R6, RZ, PT ;  /* 0x000000ff0600720c */ /* 0x000fe20003f25270 */
[----:B0-2---:R-:W-:-:S04]  /*0c60*/  FFMA.FTZ R8, R0, R5, -RZ ;  /* 0x0000000500087223 */ /* 0x005fc800000108ff */
        /* <DEDUP_REMOVED lines=8> */
.L_x_9230:
[----:B------:R-:W-:Y:S05]  /*0cf0*/  BSYNC B2 ;  /* 0x0000000000027941 */ /* 0x000fea0003800000 */
.L_x_9229:
[----:B------:R-:W-:-:S04]  /*0d00*/  FMUL.FTZ R5, R5, 1.1920928955078125e-07 ;  /* 0x3400000005057820 */ /* 0x000fc80000410000 */
[----:B------:R-:W-:-:S07]  /*0d10*/  FMUL.FTZ R4, R4, R5 ;  /* 0x0000000504047220 */ /* 0x000fce0000410000 */
.L_x_9224:
[----:B------:R-:W-:Y:S05]  /*0d20*/  BSYNC B0 ;  /* 0x0000000000007941 */ /* 0x000fea0003800000 */
.L_x_9223:
[C---:B------:R-:W-:Y:S01]  /*0d30*/  FSETP.GTU.FTZ.AND P0, PT, |R4|.reuse, +INF , PT ;  /* 0x7f8000000400780b */ /* 0x040fe20003f1c200 */
[----:B------:R-:W2:Y:S01]  /*0d40*/  MUFU.RCP R6, R26 ;  /* 0x0000001a00067308 */ /* 0x000ea20000001000 */
[----:B------:R-:W-:Y:S02]  /*0d50*/  LOP3.LUT R5, R4, 0x80000000, R23, 0xb8, !PT ;  /* 0x8000000004057812 */ /* 0x000fe400078eb817 */
[----:B------:R-:W-:Y:S02]  /*0d60*/  FSETP.GEU.FTZ.AND P2, PT, R26, RZ, PT ;  /* 0x000000ff1a00720b */ /* 0x000fe40003f5e000 */
[----:B------:R-:W-:-:S04]  /*0d70*/  FSEL R4, R4, R5, P0 ;  /* 0x0000000504047208 */ /* 0x000fc80000000000 */
[C---:B------:R-:W-:Y:S02]  /*0d80*/  FSETP.NEU.FTZ.AND P0, PT, R4.reuse, RZ, PT ;  /* 0x000000ff0400720b */ /* 0x040fe40003f1d000 */
[C---:B------:R-:W-:Y:S01]  /*0d90*/  FSETP.GEU.FTZ.AND P1, PT, R4.reuse, RZ, PT ;  /* 0x000000ff0400720b */ /* 0x040fe20003f3e000 */
[----:B------:R-:W-:-:S03]  /*0da0*/  FADD.FTZ R4, -R4, R23 ;  /* 0x0000001704047221 */ /* 0x000fc60000010100 */
[----:B------:R-:W-:Y:S01]  /*0db0*/  PLOP3.LUT P0, PT, P0, P2, P1, 0x60, 0x0 ;  /* 0x000000000000781c */ /* 0x000fe20000704c10 */
[----:B--2---:R-:W-:-:S12]  /*0dc0*/  FMUL.FTZ R0, R4, R6 ;  /* 0x0000000604007220 */ /* 0x004fd80000410000 */
[----:B------:R-:W-:-:S05]  /*0dd0*/  @P0 FADD.FTZ R0, R0, -1 ;  /* 0xbf80000000000421 */ /* 0x000fca0000010000 */
[----:B------:R-:W-:-:S13]  /*0de0*/  FSETP.NEU.FTZ.AND P0, PT, R0, RZ, PT ;  /* 0x000000ff0000720b */ /* 0x000fda0003f1d000 */
[----:B------:R-:W2:Y:S02]  /*0df0*/  @P0 FRND.FTZ.FLOOR R5, R0 ;  /* 0x0000000000050307 */ /* 0x000ea40000215000 */
[----:B--2---:R-:W-:-:S05]  /*0e00*/  @P0 FADD.FTZ R4, R0, -R5 ;  /* 0x8000000500040221 */ /* 0x004fca0000010000 */
[----:B------:R-:W-:Y:S01]  /*0e10*/  FSETP.GT.AND P1, PT, R4, 0.5, P0 ;  /* 0x3f0000000400780b */ /* 0x000fe20000724000 */
[----:B------:R-:W-:-:S05]  /*0e20*/  @!P0 FMUL.FTZ R4, R6, R23 ;  /* 0x0000001706048220 */ /* 0x000fca0000410000 */
[----:B------:R-:W-:-:S07]  /*0e30*/  @!P0 LOP3.LUT R4, RZ, 0x80000000, R4, 0xb8, !PT ;  /* 0x80000000ff048812 */ /* 0x000fce00078eb804 */
[----:B------:R-:W-:-:S04]  /*0e40*/  @P1 FADD.FTZ R5, R5, 1 ;  /* 0x3f80000005051421 */ /* 0x000fc80000010000 */
[----:B------:R-:W-:-:S07]  /*0e50*/  @P0 IMAD.MOV.U32 R4, RZ, RZ, R5 ;  /* 0x000000ffff040224 */ /* 0x000fce00078e0005 */
.L_x_9222:
[----:B------:R-:W-:Y:S05]  /*0e60*/  BSYNC B1 ;  /* 0x0000000000017941 */ /* 0x000fea0003800000 */
.L_x_9221:
[----:B------:R-:W-:Y:S01]  /*0e70*/  IADD3 R5, R11, 0x100, RZ ;  /* 0x000001000b057810 */ /* 0x000fe20007ffe0ff */
[----:B------:R-:W-:Y:S03]  /*0e80*/  BSSY B1, `(.L_x_9232) ;  /* 0x000005b000017945 */ /* 0x000fe60003800000 */
[----:B------:R-:W-:-:S13]  /*0e90*/  ISETP.GE.AND P0, PT, R5, R12, PT ;  /* 0x0000000c0500720c */ /* 0x000fda0003f06270 */
[----:B------:R-:W-:Y:S05]  /*0ea0*/  @P0 BRA `(.L_x_9233) ;  /* 0x0000000400600947 */ /* 0x000fea0003800000 */
[----:B-----5:R-:W-:-:S13]  /*0eb0*/  FSETP.NEU.FTZ.AND P0, PT, R24, RZ, PT ;  /* 0x000000ff1800720b */ /* 0x020fda0003f1d000 */
[----:B------:R-:W2:Y:S02]  /*0ec0*/  @!P0 MUFU.RCP R0, R24 ;  /* 0x0000001800008308 */ /* 0x000ea40000001000 */
[----:B--2---:R-:W-:Y:S01]  /*0ed0*/  @!P0 FMUL.FTZ R5, R0, R25 ;  /* 0x0000001900058220 */ /* 0x004fe20000410000 */
        /* <DEDUP_REMOVED lines=28> */
.L_x_9239:
[----:B------:R-:W-:Y:S01]  /*10a0*/  FSETP.GEU.FTZ.AND P0, PT, R7, -R9, PT ;  /* 0x800000090700720b */ /* 0x000fe20003f1e000 */
[----:B------:R-:W-:-:S12]  /*10b0*/  FADD.FTZ R5, R5, -1 ;  /* 0xbf80000005057421 */ /* 0x000fd80000010000 */
[----:B------:R-:W-:-:S07]  /*10c0*/  @!P0 FADD.FTZ R5, R5, -1 ;  /* 0xbf80000005058421 */ /* 0x000fce0000010000 */
.L_x_9238:
[----:B------:R-:W-:Y:S05]  /*10d0*/  BSYNC B2 ;  /* 0x0000000000027941 */ /* 0x000fea0003800000 */
.L_x_9237:
[----:B------:R-:W-:Y:S01]  /*10e0*/  FFMA.FTZ R0, -R9, R5, R0 ;  /* 0x0000000509007223 */ /* 0x000fe20000010100 */
[----:B------:R-:W-:Y:S06]  /*10f0*/  BRA `(.L_x_9235) ;  /* 0x00000000007c7947 */ /* 0x000fec0003800000 */
.L_x_9236:
        /* <DEDUP_REMOVED lines=15> */
.L_x_9242:
        /* <DEDUP_REMOVED lines=13> */
.L_x_9241:
[----:B------:R-:W-:Y:S05]  /*12c0*/  BSYNC B2 ;  /* 0x0000000000027941 */ /* 0x000fea0003800000 */
.L_x_9240:
[----:B------:R-:W-:-:S04]  /*12d0*/  FMUL.FTZ R6, R6, 1.1920928955078125e-07 ;  /* 0x3400000006067820 */ /* 0x000fc80000410000 */
[----:B------:R-:W-:-:S07]  /*12e0*/  FMUL.FTZ R0, R5, R6 ;  /* 0x0000000605007220 */ /* 0x000fce0000410000 */
.L_x_9235:
[----:B------:R-:W-:Y:S05]  /*12f0*/  BSYNC B0 ;  /* 0x0000000000007941 */ /* 0x000fea0003800000 */
.L_x_9234:
        /* <DEDUP_REMOVED lines=19> */
.L_x_9233:
[----:B------:R-:W-:Y:S05]  /*1430*/  BSYNC B1 ;  /* 0x0000000000017941 */ /* 0x000fea0003800000 */
.L_x_9232:
        /* <DEDUP_REMOVED lines=35> */
.L_x_9250:
[----:B------:R-:W-:Y:S01]  /*1670*/  FSETP.GEU.FTZ.AND P0, PT, R7, -R13, PT ;  /* 0x8000000d0700720b */ /* 0x000fe20003f1e000 */
[----:B------:R-:W-:-:S12]  /*1680*/  FADD.FTZ R9, R9, -1 ;  /* 0xbf80000009097421 */ /* 0x000fd80000010000 */
[----:B------:R-:W-:-:S07]  /*1690*/  @!P0 FADD.FTZ R9, R9, -1 ;  /* 0xbf80000009098421 */ /* 0x000fce0000010000 */
.L_x_9249:
[----:B------:R-:W-:Y:S05]  /*16a0*/  BSYNC B2 ;  /* 0x0000000000027941 */ /* 0x000fea0003800000 */
.L_x_9248:
[----:B------:R-:W-:Y:S01]  /*16b0*/  FFMA.FTZ R0, -R13, R9, R0 ;  /* 0x000000090d007223 */ /* 0x000fe20000010100 */
[----:B------:R-:W-:Y:S06]  /*16c0*/  BRA `(.L_x_9246) ;  /* 0x00000000007c7947 */ /* 0x000fec0003800000 */
.L_x_9247:
        /* <DEDUP_REMOVED lines=10> */
[----:B-1----:R-:W-:-:S07]  /*1770*/  FSEL R14, R0, +QNAN , !P0 ;  /* 0x7fffffff000e7808 */ /* 0x002fce0004000000 */
[----:B------:R-:W-:Y:S05]  /*1780*/  @!P1 BRA `(.L_x_9252) ;  /* 0x0000000000409947 */ /* 0x000fea0003800000 */
[----:B------:R-:W-:-:S04]  /*1790*/  LOP3.LUT R0, R9, 0x7fffff, RZ, 0xc0, !PT ;  /* 0x007fffff09007812 */ /* 0x000fc800078ec0ff */
[----:B------:R-:W-:-:S04]  /*17a0*/  LOP3.LUT R18, R0, 0x3f800000, RZ, 0xfc, !PT ;  /* 0x3f80000000127812 */ /* 0x000fc800078efcff */
[----:B------:R1:W2:Y:S03]  /*17b0*/  MUFU.RCP R0, R18 ;  /* 0x0000001200007308 */ /* 0x0002a60000001000 */
.L_x_9253:
        /* <DEDUP_REMOVED lines=13> */
.L_x_9252:
[----:B------:R-:W-:Y:S05]  /*1890*/  BSYNC B2 ;  /* 0x0000000000027941 */ /* 0x000fea0003800000 */
.L_x_9251:
[----:B------:R-:W-:-:S04]  /*18a0*/  FMUL.FTZ R7, R6, 1.1920928955078125e-07 ;  /* 0x3400000006077820 */ /* 0x000fc80000410000 */
[----:B------:R-:W-:-:S07]  /*18b0*/  FMUL.FTZ R0, R14, R7 ;  /* 0x000000070e007220 */ /* 0x000fce0000410000 */
.L_x_9246:
[----:B------:R-:W-:Y:S05]  /*18c0*/  BSYNC B0 ;  /* 0x0000000000007941 */ /* 0x000fea0003800000 */
.L_x_9245:
[C---:B------:R-:W-:Y:S01]  /*18d0*/  FSETP.GTU.FTZ.AND P0, PT, |R0|.reuse, +INF , PT ;  /* 0x7f8000000000780b */ /* 0x040fe20003f1c200 */
[----:B0-----:R-:W0:Y:S01]  /*18e0*/  MUFU.RCP R8, R16 ;  /* 0x0000001000087308 */ /* 0x001e220000001000 */
[----:B------:R-:W-:Y:S02]  /*18f0*/  LOP3.LUT R7, R0, 0x80000000, R17, 0xb8, !PT ;  /* 0x8000000000077812 */ /* 0x000fe400078eb811 */
[----:B------:R-:W-:Y:S02]  /*1900*/  FSETP.GEU.FTZ.AND P2, PT, R16, RZ, PT ;  /* 0x000000ff1000720b */ /* 0x000fe40003f5e000 */
[----:B------:R-:W-:-:S04]  /*1910*/  FSEL R0, R0, R7, P0 ;  /* 0x0000000700007208 */ /* 0x000fc80000000000 */
[C---:B------:R-:W-:Y:S02]  /*1920*/  FSETP.NEU.FTZ.AND P0, PT, R0.reuse, RZ, PT ;  /* 0x000000ff0000720b */ /* 0x040fe40003f1d000 */
[C---:B------:R-:W-:Y:S01]  /*1930*/  FSETP.GEU.FTZ.AND P1, PT, R0.reuse, RZ, PT ;  /* 0x000000ff0000720b */ /* 0x040fe20003f3e000 */
[----:B------:R-:W-:-:S03]  /*1940*/  FADD.FTZ R0, -R0, R17 ;  /* 0x0000001100007221 */ /* 0x000fc60000010100 */
[----:B------:R-:W-:Y:S01]  /*1950*/  PLOP3.LUT P0, PT, P0, P2, P1, 0x60, 0x0 ;  /* 0x000000000000781c */ /* 0x000fe20000704c10 */
[----:B0-----:R-:W-:-:S12]  /*1960*/  FMUL.FTZ R6, R0, R8 ;  /* 0x0000000800067220 */ /* 0x001fd80000410000 */
[----:B------:R-:W-:-:S05]  /*1970*/  @P0 FADD.FTZ R6, R6, -1 ;  /* 0xbf80000006060421 */ /* 0x000fca0000010000 */
[----:B------:R-:W-:-:S13]  /*1980*/  FSETP.NEU.FTZ.AND P0, PT, R6, RZ, PT ;  /* 0x000000ff0600720b */ /* 0x000fda0003f1d000 */
[----:B------:R-:W0:Y:S02]  /*1990*/  @P0 FRND.FTZ.FLOOR R7, R6 ;  /* 0x0000000600070307 */ /* 0x000e240000215000 */
[----:B0-----:R-:W-:-:S05]  /*19a0*/  @P0 FADD.FTZ R0, R6, -R7 ;  /* 0x8000000706000221 */ /* 0x001fca0000010000 */
[----:B------:R-:W-:Y:S01]  /*19b0*/  FSETP.GT.AND P1, PT, R0, 0.5, P0 ;  /* 0x3f0000000000780b */ /* 0x000fe20000724000 */
[----:B------:R-:W-:-:S05]  /*19c0*/  @!P0 FMUL.FTZ R0, R8, R17 ;  /* 0x0000001108008220 */ /* 0x000fca0000410000 */
[----:B------:R-:W-:-:S07]  /*19d0*/  @!P0 LOP3.LUT R0, RZ, 0x80000000, R0, 0xb8, !PT ;  /* 0x80000000ff008812 */ /* 0x000fce00078eb800 */
[----:B------:R-:W-:-:S04]  /*19e0*/  @P1 FADD.FTZ R7, R7, 1 ;  /* 0x3f80000007071421 */ /* 0x000fc80000010000 */
[----:B------:R-:W-:-:S07]  /*19f0*/  @P0 IMAD.MOV.U32 R0, RZ, RZ, R7 ;  /* 0x000000ffff000224 */ /* 0x000fce00078e0007 */
.L_x_9244:
[----:B------:R-:W-:Y:S05]  /*1a00*/  BSYNC B1 ;  /* 0x0000000000017941 */ /* 0x000fea0003800000 */
.L_x_9243:
        /* <DEDUP_REMOVED lines=8> */
[----:B------:R2:W-:Y:S04]  /*1a90*/  STG.E desc[UR4][R6.64], R2 ;  /* 0x0000000206007986 */ /* 0x0005e8000c101904 */
[----:B------:R-:W-:-:S13]  /*1aa0*/  ISETP.GE.AND P0, PT, R11, R12, PT ;  /* 0x0000000c0b00720c */ /* 0x000fda0003f06270 */
[----:B------:R-:W-:Y:S05]  /*1ab0*/  @P0 BREAK B1 ;  /* 0x0000000000010942 */ /* 0x000fea0003800000 */
[----:B--2---:R-:W-:Y:S05]  /*1ac0*/  @P0 BRA `(.L_x_9257) ;  /* 0x0000000000300947 */ /* 0x004fea0003800000 */
[----:B------:R-:W2:Y:S01]  /*1ad0*/  LDC.64 R2, c[0x0][0x218] ;  /* 0x00008600ff027b82 */ /* 0x000ea20000000a00 */
[----:B------:R-:W-:Y:S01]  /*1ae0*/  LEA R7, R10, R11, 0x9 ;  /* 0x0000000b0a077211 */ /* 0x000fe200078e48ff */
[----:B------:R-:W-:-:S04]  /*1af0*/  VIADD R11, R11, 0x80 ;  /* 0x000000800b0b7836 */ /* 0x000fc80000000000 */
[----:B--2---:R-:W-:-:S05]  /*1b00*/  IMAD.WIDE.U32 R2, R7, 0x4, R2 ;  /* 0x0000000407027825 */ /* 0x004fca00078e0002 */
[----:B------:R2:W-:Y:S02]  /*1b10*/  STG.E desc[UR4][R2.64], R4 ;  /* 0x0000000402007986 */ /* 0x0005e4000c101904 */
.L_x_9256:
[----:B------:R-:W-:Y:S05]  /*1b20*/  BSYNC B1 ;  /* 0x0000000000017941 */ /* 0x000fea0003800000 */
.L_x_9255:
[----:B------:R-:W-:-:S13]  /*1b30*/  ISETP.GE.AND P0, PT, R11, R12, PT ;  /* 0x0000000c0b00720c */ /* 0x000fda0003f06270 */
[----:B--2---:R-:W2:Y:S01]  /*1b40*/  @!P0 LDC.64 R2, c[0x0][0x218] ;  /* 0x00008600ff028b82 */ /* 0x004ea20000000a00 */
[----:B------:R-:W-:Y:S01]  /*1b50*/  @!P0 LEA R7, R10, R11, 0x9 ;  /* 0x0000000b0a078211 */ /* 0x000fe200078e48ff */
[----:B------:R-:W-:-:S04]  /*1b60*/  @!P0 VIADD R11, R11, 0x80 ;  /* 0x000000800b0b8836 */ /* 0x000fc80000000000 */
[----:B--2---:R-:W-:-:S05]  /*1b70*/  @!P0 IMAD.WIDE.U32 R2, R7, 0x4, R2 ;  /* 0x0000000407028825 */ /* 0x004fca00078e0002 */
[----:B------:R2:W-:Y:S02]  /*1b80*/  @!P0 STG.E desc[UR4][R2.64], R5 ;  /* 0x0000000502008986 */ /* 0x0005e4000c101904 */
.L_x_9257:
[----:B------:R-:W-:Y:S05]  /*1b90*/  BSYNC B0 ;  /* 0x0000000000007941 */ /* 0x000fea0003800000 */
.L_x_9254:
[----:B------:R-:W-:Y:S05]  /*1ba0*/  WARPSYNC.ALL ;  /* 0x0000000000007948 */ /* 0x000fea0003800000 */
[----:B------:R-:W-:-:S13]  /*1bb0*/  ISETP.GE.AND P0, PT, R11, R12, PT ;  /* 0x0000000c0b00720c */ /* 0x000fda0003f06270 */
[----:B------:R-:W-:Y:S05]  /*1bc0*/  @P0 EXIT ;  /* 0x000000000000094d */ /* 0x000fea0003800000 */
[----:B--2---:R-:W2:Y:S01]  /*1bd0*/  LDC.64 R2, c[0x0][0x218] ;  /* 0x00008600ff027b82 */ /* 0x004ea20000000a00 */
[----:B------:R-:W-:-:S05]  /*1be0*/  LEA R11, R10, R11, 0x9 ;  /* 0x0000000b0a0b7211 */ /* 0x000fca00078e48ff */
[----:B--2---:R-:W-:-:S05]  /*1bf0*/  IMAD.WIDE.U32 R2, R11, 0x4, R2 ;  /* 0x000000040b027825 */ /* 0x004fca00078e0002 */
[----:B------:R-:W-:Y:S01]  /*1c00*/  STG.E desc[UR4][R2.64], R0 ;  /* 0x0000000002007986 */ /* 0x000fe2000c101904 */
[----:B------:R-:W-:Y:S05]  /*1c10*/  EXIT ;  /* 0x000000000000794d */ /* 0x000fea0003800000 */
.L_x_9258:
        /* <DEDUP_REMOVED lines=14> */
.L_x_37807:


//--------------------- .text._ZN2at6native29vectorized_elementwise_kernelILi2ENS0_13BinaryFunctorIfffZZZNS0_15binary_internal21div_floor_kernel_cudaERNS_18TensorIteratorBaseEENKUlvE1_clEvENKUlvE0_clEvEUlffE_EESt5arrayIPcLm3EEEEviT0_T1_ --------------------------
	.section	.text._ZN2at6native29vectorized_elementwise_kernelILi2ENS0_13BinaryFunctorIfffZZZNS0_15binary_internal21div_floor_kernel_cudaERNS_18TensorIteratorBaseEENKUlvE1_clEvENKUlvE0_clEvEUlffE_EESt5arrayIPcLm3EEEEviT0_T1_,"ax",@progbits
	.align	128
        .global         _ZN2at6native29vectorized_elementwise_kernelILi2ENS0_13BinaryFunctorIfffZZZNS0_15binary_internal21div_floor_kernel_cudaERNS_18TensorIteratorBaseEENKUlvE1_clEvENKUlvE0_clEvEUlffE_EESt5arrayIPcLm3EEEEviT0_T1_
        .type           _ZN2at6native29vectorized_elementwise_kernelILi2ENS0_13BinaryFunctorIfffZZZNS0_15binary_internal21div_floor_kernel_cudaERNS_18TensorIteratorBaseEENKUlvE1_clEvENKUlvE0_clEvEUlffE_EESt5arrayIPcLm3EEEEviT0_T1_,@function
        .size           _ZN2at6native29vectorized_elementwise_kernelILi2ENS0_13BinaryFunctorIfffZZZNS0_15binary_internal21div_floor_kernel_cudaERNS_18TensorIteratorBaseEENKUlvE1_clEvENKUlvE0_clEvEUlffE_EESt5arrayIPcLm3EEEEviT0_T1_,(.L_x_37808 - _ZN2at6native29vectorized_elementwise_kernelILi2ENS0_13BinaryFunctorIfffZZZNS0_15binary_internal21div_floor_kernel_cudaERNS_18TensorIteratorBaseEENKUlvE1_clEvENKUlvE0_clEvEUlffE_EESt5arrayIPcLm3EEEEviT0_T1_)
        .other          _ZN2at6native29vectorized_elementwise_kernelILi2ENS0_13BinaryFunctorIfffZZZNS0_15binary_internal21div_floor_kernel_cudaERNS_18TensorIteratorBaseEENKUlvE1_clEvENKUlvE0_clEvEUlffE_EESt5arrayIPcLm3EEEEviT0_T1_,@"STO_CUDA_ENTRY STV_DEFAULT"
_ZN2at6native29vectorized_elementwise_kernelILi2ENS0_13BinaryFunctorIfffZZZNS0_15binary_internal21div_floor_kernel_cudaERNS_18TensorIteratorBaseEENKUlvE1_clEvENKUlvE0_clEvEUlffE_EESt5arrayIPcLm3EEEEviT0_T1_:
.text._ZN2at6native29vectorized_elementwise_kernelILi2ENS0_13BinaryFunctorIfffZZZNS0_15binary_internal21div_floor_kernel_cudaERNS_18TensorIteratorBaseEENKUlvE1_clEvENKUlvE0_clEvEUlffE_EESt5arrayIPcLm3EEEEviT0_T1_:
        /* <DEDUP_REMOVED lines=16> */
[----:B------:R-:W-:-:S03]  /*0100*/  IMAD.WIDE.U32 R22, R5, 0x8, R2 ;  /* 0x0000000805167825 */ /* 0x000fc600078e0002 */
[----:B------:R0:W5:Y:S04]  /*0110*/  LDG.E.64 R12, desc[UR4][R24.64+0x800] ;  /* 0x00080004180c7981 */ /* 0x000168000c1e1b00 */
[----:B------:R-:W2:Y:S04]  /*0120*/  LDG.E.64 R14, desc[UR4][R22.64] ;  /* 0x00000004160e7981 */ /* 0x000ea8000c1e1b00 */
[----:B------:R0:W5:Y:S04]  /*0130*/  LDG.E.64 R16, desc[UR4][R22.64+0x400] ;  /* 0x0004000416107981 */ /* 0x000168000c1e1b00 */
[----:B------:R0:W5:Y:S04]  /*0140*/  LDG.E.64 R10, desc[UR4][R22.64+0x800] ;  /* 0x00080004160a7981 */ /* 0x000168000c1e1b00 */
[----:B------:R0:W5:Y:S04]  /*0150*/  LDG.E.64 R6, desc[UR4][R22.64+0xc00] ;  /* 0x000c000416067981 */ /* 0x000168000c1e1b00 */
[----:B------:R0:W5:Y:S01]  /*0160*/  LDG.E.64 R2, desc[UR4][R24.64+0xc00] ;  /* 0x000c000418027981 */ /* 0x000162000c1e1b00 */
[----:B------:R-:W-:Y:S01]  /*0170*/  BSSY B1, `(.L_x_9260) ;  /* 0x000005b000017945 */ /* 0x000fe20003800000 */
[----:B---3--:R-:W-:-:S13]  /*0180*/  FSETP.NEU.FTZ.AND P0, PT, R20, RZ, PT ;  /* 0x000000ff1400720b */ /* 0x008fda0003f1d000 */
[----:B------:R-:W2:Y:S02]  /*0190*/  @!P0 MUFU.RCP R9, R20 ;  /* 0x0000001400098308 */ /* 0x000ea40000001000 */
[----:B--2---:R-:W-:Y:S01]  /*01a0*/  @!P0 FMUL.FTZ R8, R14, R9 ;  /* 0x000000090e088220 */ /* 0x004fe20000410000 */
        /* <DEDUP_REMOVED lines=28> */
.L_x_9267:
[----:B------:R-:W-:Y:S01]  /*0370*/  FSETP.GEU.FTZ.AND P0, PT, R23, -R0, PT ;  /* 0x800000001700720b */ /* 0x000fe20003f1e000 */
[----:B------:R-:W-:-:S12]  /*0380*/  FADD.FTZ R8, R8, -1 ;  /* 0xbf80000008087421 */ /* 0x000fd80000010000 */
[----:B------:R-:W-:-:S07]  /*0390*/  @!P0 FADD.FTZ R8, R8, -1 ;  /* 0xbf80000008088421 */ /* 0x000fce0000010000 */
.L_x_9266:
[----:B------:R-:W-:Y:S05]  /*03a0*/  BSYNC B2 ;  /* 0x0000000000027941 */ /* 0x000fea0003800000 */
.L_x_9265:
[----:B------:R-:W-:Y:S01]  /*03b0*/  FFMA.FTZ R9, -R0, R8, R9 ;  /* 0x0000000800097223 */ /* 0x000fe20000010109 */
[----:B------:R-:W-:Y:S06]  /*03c0*/  BRA `(.L_x_9263) ;  /* 0x0000000000847947 */ /* 0x000fec0003800000 */
.L_x_9264:
        /* <DEDUP_REMOVED lines=12> */
[----:B------:R-:W-:Y:S01]  /*0490*/  LOP3.LUT R9, R0, 0x7fffff, RZ, 0xc0, !PT ;  /* 0x007fffff00097812 */ /* 0x000fe200078ec0ff */
[----:B------:R-:W-:-:S03]  /*04a0*/  IMAD.MOV.U32 R24, RZ, RZ, R23 ;  /* 0x000000ffff187224 */ /* 0x000fc600078e0017 */
[----:B------:R-:W-:-:S04]  /*04b0*/  LOP3.LUT R9, R9, 0x3f800000, RZ, 0xfc, !PT ;  /* 0x3f80000009097812 */ /* 0x000fc800078efcff */
[----:B------:R0:W1:Y:S03]  /*04c0*/  MUFU.RCP R0, R9 ;  /* 0x0000000900007308 */ /* 0x0000660000001000 */
.L_x_9270:
        /* <DEDUP_REMOVED lines=14> */
.L_x_9269:
[----:B------:R-:W-:Y:S05]  /*05b0*/  BSYNC B2 ;  /* 0x0000000000027941 */ /* 0x000fea0003800000 */
.L_x_9268:
[----:B------:R-:W-:-:S04]  /*05c0*/  FMUL.FTZ R23, R23, 1.1920928955078125e-07 ;  /* 0x3400000017177820 */ /* 0x000fc80000410000 */
[----:B0-----:R-:W-:-:S07]  /*05d0*/  FMUL.FTZ R9, R8, R23 ;  /* 0x0000001708097220 */ /* 0x001fce0000410000 */
.L_x_9263:
[----:B------:R-:W-:Y:S05]  /*05e0*/  BSYNC B0 ;  /* 0x0000000000007941 */ /* 0x000fea0003800000 */
.L_x_9262:
        /* <DEDUP_REMOVED lines=19> */
.L_x_9261:
[----:B------:R-:W-:Y:S05]  /*0720*/  BSYNC B1 ;  /* 0x0000000000017941 */ /* 0x000fea0003800000 */
.L_x_9260:
[----:B------:R-:W-:Y:S01]  /*0730*/  FSETP.NEU.FTZ.AND P0, PT, R21, RZ, PT ;  /* 0x000000ff1500720b */ /* 0x000fe20003f1d000 */
[----:B------:R-:W-:-:S12]  /*0740*/  BSSY B1, `(.L_x_9271) ;  /* 0x000005b000017945 */ /* 0x000fd80003800000 */
[----:B------:R-:W0:Y:S02]  /*0750*/  @!P0 MUFU.RCP R0, R21 ;  /* 0x0000001500008308 */ /* 0x000e240000001000 */
        /* <DEDUP_REMOVED lines=29> */
.L_x_9278:
[----:B------:R-:W-:Y:S01]  /*0930*/  FSETP.GEU.FTZ.AND P0, PT, R20, -R9, PT ;  /* 0x800000091400720b */ /* 0x000fe20003f1e000 */
[----:B------:R-:W-:-:S12]  /*0940*/  FADD.FTZ R25, R25, -1 ;  /* 0xbf80000019197421 */ /* 0x000fd80000010000 */
[----:B------:R-:W-:-:S07]  /*0950*/  @!P0 FADD.FTZ R25, R25, -1 ;  /* 0xbf80000019198421 */ /* 0x000fce0000010000 */
.L_x_9277:
[----:B------:R-:W-:Y:S05]  /*0960*/  BSYNC B2 ;  /* 0x0000000000027941 */ /* 0x000fea0003800000 */
.L_x_9276:
[----:B------:R-:W-:Y:S01]  /*0970*/  FFMA.FTZ R0, -R9, R25, R0 ;  /* 0x0000001909007223 */ /* 0x000fe20000010100 */
[----:B------:R-:W-:Y:S06]  /*0980*/  BRA `(.L_x_9274) ;  /* 0x0000000000887947 */ /* 0x000fec0003800000 */
.L_x_9275:
        /* <DEDUP_REMOVED lines=18> */
.L_x_9281:
        /* <DEDUP_REMOVED lines=13> */
.L_x_9280:
[----:B------:R-:W-:Y:S05]  /*0b80*/  BSYNC B2 ;  /* 0x0000000000027941 */ /* 0x000fea0003800000 */
.L_x_9279:
[----:B------:R-:W-:-:S04]  /*0b90*/  FMUL.FTZ R24, R24, 1.1920928955078125e-07 ;  /* 0x3400000018187820 */ /* 0x000fc80000410000 */
[----:B------:R-:W-:-:S07]  /*0ba0*/  FMUL.FTZ R0, R9, R24 ;  /* 0x0000001809007220 */ /* 0x000fce0000410000 */
.L_x_9274:
[----:B------:R-:W-:Y:S05]  /*0bb0*/  BSYNC B0 ;  /* 0x0000000000007941 */ /* 0x000fea0003800000 */
.L_x_9273:
[C---:B------:R-:W-:Y:S01]  /*0bc0*/  FSETP.GTU.FTZ.AND P0, PT, |R0|.reuse, +INF , PT ;  /* 0x7f8000000000780b */ /* 0x040fe20003f1c200 */
[----:B0-----:R-:W0:Y:S01]  /*0bd0*/  MUFU.RCP R14, R21 ;  /* 0x00000015000e7308 */ /* 0x001e220000001000 */
        /* <DEDUP_REMOVED lines=17> */
.L_x_9272:
[----:B------:R-:W-:Y:S05]  /*0cf0*/  BSYNC B1 ;  /* 0x0000000000017941 */ /* 0x000fea0003800000 */
.L_x_9271:
[----:B-----5:R-:W-:Y:S01]  /*0d00*/  FSETP.NEU.FTZ.AND P0, PT, R18, RZ, PT ;  /* 0x000000ff1200720b */ /* 0x020fe20003f1d000 */
        /* <DEDUP_REMOVED lines=31> */
.L_x_9289:
[----:B------:R-:W-:Y:S01]  /*0f00*/  FSETP.GEU.FTZ.AND P0, PT, R21, -R0, PT ;  /* 0x800000001500720b */ /* 0x000fe20003f1e000 */
[----:B------:R-:W-:-:S12]  /*0f10*/  FADD.FTZ R14, R14, -1 ;  /* 0xbf8000000e0e7421 */ /* 0x000fd80000010000 */
[----:B------:R-:W-:-:S07]  /*0f20*/  @!P0 FADD.FTZ R14, R14, -1 ;  /* 0xbf8000000e0e8421 */ /* 0x000fce0000010000 */
.L_x_9288:
[----:B------:R-:W-:Y:S05]  /*0f30*/  BSYNC B2 ;  /* 0x0000000000027941 */ /* 0x000fea0003800000 */
.L_x_9287:
[----:B------:R-:W-:Y:S01]  /*0f40*/  FFMA.FTZ R15, -R0, R14, R15 ;  /* 0x0000000e000f7223 */ /* 0x000fe2000001010f */
[----:B------:R-:W-:Y:S06]  /*0f50*/  BRA `(.L_x_9285) ;  /* 0x0000000000887947 */ /* 0x000fec0003800000 */
.L_x_9286:
        /* <DEDUP_REMOVED lines=18> */
.L_x_9292:
        /* <DEDUP_REMOVED lines=13> */
.L_x_9291:
[----:B------:R-:W-:Y:S05]  /*1150*/  BSYNC B2 ;  /* 0x0000000000027941 */ /* 0x000fea0003800000 */
.L_x_9290:
[----:B0-----:R-:W-:-:S04]  /*1160*/  FMUL.FTZ R15, R22, 1.1920928955078125e-07 ;  /* 0x34000000160f7820 */ /* 0x001fc80000410000 */
[----:B------:R-:W-:-:S07]  /*1170*/  FMUL.FTZ R15, R14, R15 ;  /* 0x0000000f0e0f7220 */ /* 0x000fce0000410000 */
.L_x_9285:
[----:B------:R-:W-:Y:S05]  /*1180*/  BSYNC B0 ;  /* 0x0000000000007941 */ /* 0x000fea0003800000 */
.L_x_9284:
        /* <DEDUP_REMOVED lines=17> */
[----:B------:R-:W-:-:S05]  /*12a0*/  @P1 FADD.FTZ R0, R0, 1 ;  /* 0x3f80000000001421 */ /* 0x000fca0000010000 */
[----:B------:R-:W-:-:S07]  /*12b0*/  @P0 MOV R14, R0 ;  /* 0x00000000000e0202 */ /* 0x000fce0000000f00 */
.L_x_9283:
[----:B------:R-:W-:Y:S05]  /*12c0*/  BSYNC B1 ;  /* 0x0000000000017941 */ /* 0x000fea0003800000 */
.L_x_9282:
        /* <DEDUP_REMOVED lines=32> */
.L_x_9300:
[----:B------:R-:W-:Y:S01]  /*14d0*/  FSETP.GEU.FTZ.AND P0, PT, R18, -R15, PT ;  /* 0x8000000f1200720b */ /* 0x000fe20003f1e000 */
[----:B------:R-:W-:-:S12]  /*14e0*/  FADD.FTZ R23, R23, -1 ;  /* 0xbf80000017177421 */ /* 0x000fd80000010000 */
[----:B------:R-:W-:-:S07]  /*14f0*/  @!P0 FADD.FTZ R23, R23, -1 ;  /* 0xbf80000017178421 */ /* 0x000fce0000010000 */
.L_x_9299:
[----:B------:R-:W-:Y:S05]  /*1500*/  BSYNC B2 ;  /* 0x0000000000027941 */ /* 0x000fea0003800000 */
.L_x_9298:
[----:B------:R-:W-:Y:S01]  /*1510*/  FFMA.FTZ R0, -R15, R23, R0 ;  /* 0x000000170f007223 */ /* 0x000fe20000010100 */
[----:B------:R-:W-:Y:S06]  /*1520*/  BRA `(.L_x_9296) ;  /* 0x00000000007c7947 */ /* 0x000fec0003800000 */
.L_x_9297:
        /* <DEDUP_REMOVED lines=15> */
.L_x_9303:
        /* <DEDUP_REMOVED lines=13> */
.L_x_9302:
[----:B------:R-:W-:Y:S05]  /*16f0*/  BSYNC B2 ;  /* 0x0000000000027941 */ /* 0x000fea0003800000 */
.L_x_9301:
[----:B------:R-:W-:-:S04]  /*1700*/  FMUL.FTZ R18, R18, 1.1920928955078125e-07 ;  /* 0x3400000012127820 */ /* 0x000fc80000410000 */
[----:B------:R-:W-:-:S07]  /*1710*/  FMUL.FTZ R0, R15, R18 ;  /* 0x000000120f007220 */ /* 0x000fce0000410000 */
.L_x_9296:
[----:B------:R-:W-:Y:S05]  /*1720*/  BSYNC B0 ;  /* 0x0000000000007941 */ /* 0x000fea0003800000 */
.L_x_9295:
        /* <DEDUP_REMOVED lines=19> */
.L_x_9294:
[----:B------:R-:W-:Y:S05]  /*1860*/  BSYNC B1 ;  /* 0x0000000000017941 */ /* 0x000fea0003800000 */
.L_x_9293:
        /* <DEDUP_REMOVED lines=32> */
.L_x_9311:
[----:B------:R-:W-:Y:S01]  /*1a70*/  FSETP.GEU.FTZ.AND P0, PT, R19, -R0, PT ;  /* 0x800000001300720b */ /* 0x000fe20003f1e000 */
[----:B------:R-:W-:-:S12]  /*1a80*/  FADD.FTZ R16, R16, -1 ;  /* 0xbf80000010107421 */ /* 0x000fd80000010000 */
[----:B------:R-:W-:-:S07]  /*1a90*/  @!P0 FADD.FTZ R16, R16, -1 ;  /* 0xbf80000010108421 */ /* 0x000fce0000010000 */
.L_x_9310:
[----:B------:R-:W-:Y:S05]  /*1aa0*/  BSYNC B2 ;  /* 0x0000000000027941 */ /* 0x000fea0003800000 */
.L_x_9309:
[----:B------:R-:W-:Y:S01]  /*1ab0*/  FFMA.FTZ R17, -R0, R16, R17 ;  /* 0x0000001000117223 */ /* 0x000fe20000010111 */
[----:B------:R-:W-:Y:S06]  /*1ac0*/  BRA `(.L_x_9307) ;  /* 0x00000000007c7947 */ /* 0x000fec0003800000 */
.L_x_9308:
        /* <DEDUP_REMOVED lines=15> */
.L_x_9314:
        /* <DEDUP_REMOVED lines=13> */
.L_x_9313:
[----:B------:R-:W-:Y:S05]  /*1c90*/  BSYNC B2 ;  /* 0x0000000000027941 */ /* 0x000fea0003800000 */
.L_x_9312:
[----:B0-----:R-:W-:-:S04]  /*1ca0*/  FMUL.FTZ R17, R18, 1.1920928955078125e-07 ;  /* 0x3400000012117820 */ /* 0x001fc80000410000 */
[----:B------:R-:W-:-:S07]  /*1cb0*/  FMUL.FTZ R17, R16, R17 ;  /* 0x0000001110117220 */ /* 0x000fce0000410000 */
.L_x_9307:
[----:B------:R-:W-:Y:S05]  /*1cc0*/  BSYNC B0 ;  /* 0x0000000000007941 */ /* 0x000fea0003800000 */
.L_x_9306:
        /* <DEDUP_REMOVED lines=12> */
[----:B------:R-:W0:Y:S01]  /*1d90*/  @P0 FRND.FTZ.FLOOR R0, R17 ;  /* 0x0000001100000307 */ /* 0x000e220000215000 */
[----:B------:R-:W-:Y:S01]  /*1da0*/  @!P0 FMUL.FTZ R10, R10, R18 ;  /* 0x000000120a0a8220 */ /* 0x000fe20000410000 */
[----:B0-----:R-:W-:-:S05]  /*1db0*/  @P0 FADD.FTZ R16, R17, -R0 ;  /* 0x8000000011100221 */ /* 0x001fca0000010000 */
[----:B------:R-:W-:Y:S02]  /*1dc0*/  FSETP.GT.AND P1, PT, R16, 0.5, P0 ;  /* 0x3f0000001000780b */ /* 0x000fe40000724000 */
[----:B------:R-:W-:-:S11]  /*1dd0*/  @!P0 LOP3.LUT R16, RZ, 0x80000000, R10, 0xb8, !PT ;  /* 0x80000000ff108812 */ /* 0x000fd600078eb80a */
[----:B------:R-:W-:-:S04]  /*1de0*/  @P1 FADD.FTZ R0, R0, 1 ;  /* 0x3f80000000001421 */ /* 0x000fc80000010000 */
[----:B------:R-:W-:-:S07]  /*1df0*/  @P0 IMAD.MOV.U32 R16, RZ, RZ, R0 ;  /* 0x000000ffff100224 */ /* 0x000fce00078e0000 */
.L_x_9305:
[----:B------:R-:W-:Y:S05]  /*1e00*/  BSYNC B1 ;  /* 0x0000000000017941 */ /* 0x000fea0003800000 */
.L_x_9304:
        /* <DEDUP_REMOVED lines=32> */
.L_x_9322:
[----:B------:R-:W-:Y:S01]  /*2010*/  FSETP.GEU.FTZ.AND P0, PT, R18, -R0, PT ;  /* 0x800000001200720b */ /* 0x000fe20003f1e000 */
[----:B------:R-:W-:-:S12]  /*2020*/  FADD.FTZ R10, R10, -1 ;  /* 0xbf8000000a0a7421 */ /* 0x000fd80000010000 */
[----:B------:R-:W-:-:S07]  /*2030*/  @!P0 FADD.FTZ R10, R10, -1 ;  /* 0xbf8000000a0a8421 */ /* 0x000fce0000010000 */
.L_x_9321:
[----:B------:R-:W-:Y:S05]  /*2040*/  BSYNC B2 ;  /* 0x0000000000027941 */ /* 0x000fea0003800000 */
.L_x_9320:
[----:B------:R-:W-:Y:S01]  /*2050*/  FFMA.FTZ R17, -R0, R10, R17 ;  /* 0x0000000a00117223 */ /* 0x000fe20000010111 */
[----:B------:R-:W-:Y:S06]  /*2060*/  BRA `(.L_x_9318) ;  /* 0x00000000007c7947 */ /* 0x000fec0003800000 */
.L_x_9319:
        /* <DEDUP_REMOVED lines=15> */
.L_x_9325:
        /* <DEDUP_REMOVED lines=13> */
.L_x_9324:
[----:B------:R-:W-:Y:S05]  /*2230*/  BSYNC B2 ;  /* 0x0000000000027941 */ /* 0x000fea0003800000 */
.L_x_9323:
[----:B0-----:R-:W-:-:S04]  /*2240*/  FMUL.FTZ R17, R12, 1.1920928955078125e-07 ;  /* 0x340000000c117820 */ /* 0x001fc80000410000 */
[----:B------:R-:W-:-:S07]  /*2250*/  FMUL.FTZ R17, R10, R17 ;  /* 0x000000110a117220 */ /* 0x000fce0000410000 */
.L_x_9318:
[----:B------:R-:W-:Y:S05]  /*2260*/  BSYNC B0 ;  /* 0x0000000000007941 */ /* 0x000fea0003800000 */
.L_x_9317:
        /* <DEDUP_REMOVED lines=13> */
[----:B------:R-:W-:-:S05]  /*2340*/  @!P0 FMUL.FTZ R11, R11, R12 ;  /* 0x0000000c0b0b8220 */ /* 0x000fca0000410000 */
[----:B------:R-:W-:Y:S01]  /*2350*/  @!P0 LOP3.LUT R17, RZ, 0x80000000, R11, 0xb8, !PT ;  /* 0x80000000ff118812 */ /* 0x000fe200078eb80b */
[----:B0-----:R-:W-:-:S05]  /*2360*/  @P0 FADD.FTZ R10, R0, -R19 ;  /* 0x80000013000a0221 */ /* 0x001fca0000010000 */
[----:B------:R-:W-:-:S13]  /*2370*/  FSETP.GT.AND P1, PT, R10, 0.5, P0 ;  /* 0x3f0000000a00780b */ /* 0x000fda0000724000 */
[----:B------:R-:W-:-:S05]  /*2380*/  @P1 FADD.FTZ R19, R19, 1 ;  /* 0x3f80000013131421 */ /* 0x000fca0000010000 */
[----:B------:R-:W-:-:S07]  /*2390*/  @P0 MOV R17, R19 ;  /* 0x0000001300110202 */ /* 0x000fce0000000f00 */
.L_x_9316:
[----:B------:R-:W-:Y:S05]  /*23a0*/  BSYNC B1 ;  /* 0x0000000000017941 */ /* 0x000fea0003800000 */
.L_x_9315:
        /* <DEDUP_REMOVED lines=32> */
.L_x_9333:
[----:B------:R-:W-:Y:S01]  /*25b0*/  FSETP.GEU.FTZ.AND P0, PT, R13, -R0, PT ;  /* 0x800000000d00720b */ /* 0x000fe20003f1e000 */
[----:B------:R-:W-:-:S12]  /*25c0*/  FADD.FTZ R10, R10, -1 ;  /* 0xbf8000000a0a7421 */ /* 0x000fd80000010000 */
[----:B------:R-:W-:-:S07]  /*25d0*/  @!P0 FADD.FTZ R10, R10, -1 ;  /* 0xbf8000000a0a8421 */ /* 0x000fce0000010000 */
.L_x_9332:
[----:B------:R-:W-:Y:S05]  /*25e0*/  BSYNC B2 ;  /* 0x0000000000027941 */ /* 0x000fea0003800000 */
.L_x_9331:
[----:B------:R-:W-:Y:S01]  /*25f0*/  FFMA.FTZ R11, -R0, R10, R11 ;  /* 0x0000000a000b7223 */ /* 0x000fe2000001010b */
[----:B------:R-:W-:Y:S06]  /*2600*/  BRA `(.L_x_9329) ;  /* 0x00000000007c7947 */ /* 0x000fec0003800000 */
.L_x_9330:
        /* <DEDUP_REMOVED lines=15> */
.L_x_9336:
        /* <DEDUP_REMOVED lines=13> */
.L_x_9335:
[----:B------:R-:W-:Y:S05]  /*27d0*/  BSYNC B2 ;  /* 0x0000000000027941 */ /* 0x000fea0003800000 */
.L_x_9334:
[----:B------:R-:W-:-:S04]  /*27e0*/  FMUL.FTZ R11, R11, 1.1920928955078125e-07 ;  /* 0x340000000b0b7820 */ /* 0x000fc80000410000 */
[----:B------:R-:W-:-:S07]  /*27f0*/  FMUL.FTZ R11, R10, R11 ;  /* 0x0000000b0a0b7220 */ /* 0x000fce0000410000 */
.L_x_9329:
[----:B------:R-:W-:Y:S05]  /*2800*/  BSYNC B0 ;  /* 0x0000000000007941 */ /* 0x000fea0003800000 */
.L_x_9328:
        /* <DEDUP_REMOVED lines=13> */
[----:B------:R-:W-:Y:S01]  /*28e0*/  @!P0 FMUL.FTZ R6, R6, R12 ;  /* 0x0000000c06068220 */ /* 0x000fe20000410000 */
[----:B-1----:R-:W-:-:S05]  /*28f0*/  @P0 FADD.FTZ R10, R11, -R0 ;  /* 0x800000000b0a0221 */ /* 0x002fca0000010000 */
[----:B------:R-:W-:Y:S02]  /*2900*/  FSETP.GT.AND P1, PT, R10, 0.5, P0 ;  /* 0x3f0000000a00780b */ /* 0x000fe40000724000 */
[----:B------:R-:W-:-:S11]  /*2910*/  @!P0 LOP3.LUT R10, RZ, 0x80000000, R6, 0xb8, !PT ;  /* 0x80000000ff0a8812 */ /* 0x000fd600078eb806 */
[----:B------:R-:W-:-:S04]  /*2920*/  @P1 FADD.FTZ R0, R0, 1 ;  /* 0x3f80000000001421 */ /* 0x000fc80000010000 */
[----:B------:R-:W-:-:S07]  /*2930*/  @P0 IMAD.MOV.U32 R10, RZ, RZ, R0 ;  /* 0x000000ffff0a0224 */ /* 0x000fce00078e0000 */
.L_x_9327:
[----:B------:R-:W-:Y:S05]  /*2940*/  BSYNC B1 ;  /* 0x0000000000017941 */ /* 0x000fea0003800000 */
.L_x_9326:
[----:B------:R-:W-:Y:S01]  /*2950*/  FSETP.NEU.FTZ.AND P0, PT, R3, RZ, PT ;  /* 0x000000ff0300720b */ /* 0x000fe20003f1d000 */
[----:B------:R-:W-:-:S12]  /*2960*/  BSSY B1, `(.L_x_9337) ;  /* 0x0000058000017945 */ /* 0x000fd80003800000 */
        /* <DEDUP_REMOVED lines=30> */
.L_x_9344:
[----:B------:R-:W-:Y:S01]  /*2b50*/  FSETP.GEU.FTZ.AND P0, PT, R12, -R0, PT ;  /* 0x800000000c00720b */ /* 0x000fe20003f1e000 */
[----:B------:R-:W-:-:S12]  /*2b60*/  FADD.FTZ R2, R2, -1 ;  /* 0xbf80000002027421 */ /* 0x000fd80000010000 */
[----:B------:R-:W-:-:S07]  /*2b70*/  @!P0 FADD.FTZ R2, R2, -1 ;  /* 0xbf80000002028421 */ /* 0x000fce0000010000 */
.L_x_9343:
[----:B------:R-:W-:Y:S05]  /*2b80*/  BSYNC B2 ;  /* 0x0000000000027941 */ /* 0x000fea0003800000 */
.L_x_9342:
[----:B------:R-:W-:Y:S01]  /*2b90*/  FFMA.FTZ R11, -R0, R2, R11 ;  /* 0x00000002000b7223 */ /* 0x000fe2000001010b */
[----:B------:R-:W-:Y:S06]  /*2ba0*/  BRA `(.L_x_9340) ;  /* 0x00000000007c7947 */ /* 0x000fec0003800000 */
.L_x_9341:
        /* <DEDUP_REMOVED lines=15> */
.L_x_9347:
        /* <DEDUP_REMOVED lines=13> */
.L_x_9346:
[----:B------:R-:W-:Y:S05]  /*2d70*/  BSYNC B2 ;  /* 0x0000000000027941 */ /* 0x000fea0003800000 */
.L_x_9345:
[----:B-1----:R-:W-:-:S04]  /*2d80*/  FMUL.FTZ R11, R6, 1.1920928955078125e-07 ;  /* 0x34000000060b7820 */ /* 0x002fc80000410000 */
[----:B------:R-:W-:-:S07]  /*2d90*/  FMUL.FTZ R11, R2, R11 ;  /* 0x0000000b020b7220 */ /* 0x000fce0000410000 */
.L_x_9340:
[----:B------:R-:W-:Y:S05]  /*2da0*/  BSYNC B0 ;  /* 0x0000000000007941 */ /* 0x000fea0003800000 */
.L_x_9339:
        /* <DEDUP_REMOVED lines=12> */
[----:B0-----:R-:W0:Y:S01]  /*2e70*/  @P0 FRND.FTZ.FLOOR R13, R0 ;  /* 0x00000000000d0307 */ /* 0x001e220000215000 */
[----:B------:R-:W-:-:S05]  /*2e80*/  @!P0 FMUL.FTZ R6, R7, R6 ;  /* 0x0000000607068220 */ /* 0x000fca0000410000 */
[----:B------:R-:W-:Y:S01]  /*2e90*/  @!P0 LOP3.LUT R11, RZ, 0x80000000, R6, 0xb8, !PT ;  /* 0x80000000ff0b8812 */ /* 0x000fe200078eb806 */
[----:B0-----:R-:W-:-:S05]  /*2ea0*/  @P0 FADD.FTZ R2, R0, -R13 ;  /* 0x8000000d00020221 */ /* 0x001fca0000010000 */
[----:B------:R-:W-:-:S13]  /*2eb0*/  FSETP.GT.AND P1, PT, R2, 0.5, P0 ;  /* 0x3f0000000200780b */ /* 0x000fda0000724000 */
[----:B------:R-:W-:-:S04]  /*2ec0*/  @P1 FADD.FTZ R13, R13, 1 ;  /* 0x3f8000000d0d1421 */ /* 0x000fc80000010000 */
[----:B------:R-:W-:-:S07]  /*2ed0*/  @P0 IMAD.MOV.U32 R11, RZ, RZ, R13 ;  /* 0x000000ffff0b0224 */ /* 0x000fce00078e000d */
.L_x_9338:
[----:B------:R-:W-:Y:S05]  /*2ee0*/  BSYNC B1 ;  /* 0x0000000000017941 */ /* 0x000fea0003800000 */
.L_x_9337:
[----:B------:R-:W1:Y:S02]  /*2ef0*/  LDC.64 R2, c[0x0][0x218] ;  /* 0x00008600ff027b82 */ /* 0x000e640000000a00 */
[----:B-1----:R-:W-:-:S04]  /*2f00*/  IMAD.WIDE.U32 R2, R4, 0x4, R2 ;  /* 0x0000000404027825 */ /* 0x002fc800078e0002 */
[----:B------:R-:W-:-:S05]  /*2f10*/  IMAD.WIDE R2, R5, 0x8, R2 ;  /* 0x0000000805027825 */ /* 0x000fca00078e0202 */
[----:B------:R-:W-:Y:S04]  /*2f20*/  STG.E.64 desc[UR4][R2.64], R8 ;  /* 0x0000000802007986 */ /* 0x000fe8000c101b04 */
[----:B------:R-:W-:Y:S04]  /*2f30*/  STG.E.64 desc[UR4][R2.64+0x400], R14 ;  /* 0x0004000e02007986 */ /* 0x000fe8000c101b04 */
[----:B------:R-:W-:Y:S04]  /*2f40*/  STG.E.64 desc[UR4][R2.64+0x800], R16 ;  /* 0x0008001002007986 */ /* 0x000fe8000c101b04 */
[----:B------:R-:W-:Y:S01]  /*2f50*/  STG.E.64 desc[UR4][R2.64+0xc00], R10 ;  /* 0x000c000a02007986 */ /* 0x000fe2000c101b04 */
[----:B------:R-:W-:Y:S05]  /*2f60*/  EXIT ;  /* 0x000000000000794d */ /* 0x000fea0003800000 */
.L_x_9259:
[----:B------:R-:W0:Y:S01]  /*2f70*/  S2R R6, SR_TID.X ;  /* 0x0000000000067919 */ /* 0x000e220000002100 */
[----:B------:R-:W-:Y:S02]  /*2f80*/  CS2R R8, SRZ ;  /* 0x0000000000087805 */ /* 0x000fe4000001ff00 */
[----:B0-----:R-:W-:Y:S01]  /*2f90*/  ISETP.GE.AND P0, PT, R6, R5, PT ;  /* 0x000000050600720c */ /* 0x001fe20003f06270 */
[----:B------:R-:W-:-:S12]  /*2fa0*/  IMAD.MOV.U32 R27, RZ, RZ, R6 ;  /* 0x000000ffff1b7224 */ /* 0x000fd800078e0006 */
[----:B------:R-:W-:Y:S01]  /*2fb0*/  @!P0 IADD3 R7, R4, R27, RZ ;  /* 0x0000001b04078210 */ /* 0x000fe20007ffe0ff */
[----:B------:R-:W-:Y:S01]  /*2fc0*/  @!P0 VIADD R27, R27, 0x80 ;  /* 0x000000801b1b8836 */ /* 0x000fe20000000000 */
[----:B------:R-:W0:Y:S04]  /*2fd0*/  @!P0 LDC.64 R16, c[0x0][0x220] ;  /* 0x00008800ff108b82 */ /* 0x000e280000000a00 */
[----:B------:R-:W-:-:S04]  /*2fe0*/  ISETP.GE.AND P4, PT, R27, R5, PT ;  /* 0x000000051b00720c */ /* 0x000fc80003f86270 */
[----:B------:R-:W1:Y:S09]  /*2ff0*/  @!P0 LDC.64 R22, c[0x0][0x228] ;  /* 0x00008a00ff168b82 */ /* 0x000e720000000a00 */
[----:B------:R-:W-:Y:S01]  /*3000*/  @!P4 IMAD.IADD R10, R4, 0x1, R27 ;  /* 0x00000001040ac824 */ /* 0x000fe200078e021b */
[----:B------:R-:W-:Y:S01]  /*3010*/  @!P4 IADD3 R27, R27, 0x80, RZ ;  /* 0x000000801b1bc810 */ /* 0x000fe20007ffe0ff */
[----:B------:R-:W2:Y:S03]  /*3020*/  @!P4 LDC.64 R14, c[0x0][0x220] ;  /* 0x00008800ff0ecb82 */ /* 0x000ea60000000a00 */
[----:B------:R-:W-:Y:S01]  /*3030*/  ISETP.GE.AND P5, PT, R27, R5, PT ;  /* 0x000000051b00720c */ /* 0x000fe20003fa6270 */
[----:B------:R-:W-:-:S02]  /*3040*/  IMAD.MOV.U32 R20, RZ, RZ, RZ ;  /* 0x000000ffff147224 */ /* 0x000fc400078e00ff */
[C---:B0-----:R-:W-:Y:S02]  /*3050*/  @!P0 IMAD.WIDE.U32 R16, R7.reuse, 0x4, R16 ;  /* 0x0000000407108825 */ /* 0x041fe400078e0010 */
[----:B------:R-:W0:Y:S02]  /*3060*/  @!P4 LDC.64 R12, c[0x0][0x228] ;  /* 0x00008a00ff0ccb82 */ /* 0x000e240000000a00 */
[----:B-1----:R-:W-:-:S06]  /*3070*/  @!P0 IMAD.WIDE.U32 R22, R7, 0x4, R22 ;  /* 0x0000000407168825 */ /* 0x002fcc00078e0016 */
[----:B------:R-:W1:Y:S01]  /*3080*/  @!P5 LDC.64 R2, c[0x0][0x228] ;  /* 0x00008a00ff02db82 */ /* 0x000e620000000a00 */
[----:B------:R-:W-:Y:S01]  /*3090*/  @!P5 IMAD.IADD R11, R4, 0x1, R27 ;  /* 0x00000001040bd824 */ /* 0x000fe200078e021b */
[----:B------:R-:W5:Y:S01]  /*30a0*/  @!P0 LDG.E R8, desc[UR4][R22.64] ;  /* 0x0000000416088981 */ /* 0x000f62000c1e1900 */
[----:B------:R-:W-:Y:S02]  /*30b0*/  @!P5 VIADD R27, R27, 0x80 ;  /* 0x000000801b1bd836 */ /* 0x000fe40000000000 */
[----:B------:R-:W-:-:S03]  /*30c0*/  IMAD.MOV.U32 R7, RZ, RZ, RZ ;  /* 0x000000ffff077224 */ /* 0x000fc600078e00ff */
[C---:B------:R-:W-:Y:S01]  /*30d0*/  ISETP.GE.AND P3, PT, R27.reuse, R5, PT ;  /* 0x000000051b00720c */ /* 0x040fe20003f66270 */
[----:B------:R-:W3:Y:S01]  /*30e0*/  @!P5 LDC.64 R24, c[0x0][0x220] ;  /* 0x00008800ff18db82 */ /* 0x000ee20000000a00 */
[----:B--2---:R-:W-:Y:S01]  /*30f0*/  @!P4 IMAD.WIDE.U32 R14, R10, 0x4, R14 ;  /* 0x000000040a0ec825 */ /* 0x004fe200078e000e */
[----:B------:R2:W5:Y:S04]  /*3100*/  @!P0 LDG.E R7, desc[UR4][R16.64] ;  /* 0x0000000410078981 */ /* 0x000568000c1e1900 */
[----:B------:R4:W5:Y:S06]  /*3110*/  @!P4 LDG.E R9, desc[UR4][R14.64] ;  /* 0x000000040e09c981 */ /* 0x00096c000c1e1900 */
[----:B------:R-:W-:Y:S01]  /*3120*/  @!P3 IADD3 R21, R4, R27, RZ ;  /* 0x0000001b0415b210 */ /* 0x000fe20007ffe0ff */
[----:B------:R-:W-:Y:S01]  /*3130*/  @!P3 VIADD R27, R27, 0x80 ;  /* 0x000000801b1bb836 */ /* 0x000fe20000000000 */
[----:B------:R-:W3:Y:S04]  /*3140*/  @!P3 LDC.64 R28, c[0x0][0x220] ;  /* 0x00008800ff1cbb82 */ /* 0x000ee80000000a00 */
[----:B------:R-:W-:-:S04]  /*3150*/  ISETP.GE.AND P1, PT, R27, R5, PT ;  /* 0x000000051b00720c */ /* 0x000fc80003f26270 */
[----:B------:R-:W3:Y:S09]  /*3160*/  @!P3 LDC.64 R18, c[0x0][0x228] ;  /* 0x00008a00ff12bb82 */ /* 0x000ef20000000a00 */
[----:B------:R-:W-:Y:S01]  /*3170*/  @!P1 IADD3 R0, R4, R27, RZ ;  /* 0x0000001b04009210 */ /* 0x000fe20007ffe0ff */
[----:B------:R-:W-:Y:S01]  /*3180*/  @!P1 VIADD R27, R27, 0x80 ;  /* 0x000000801b1b9836 */ /* 0x000fe20000000000 */
[----:B--2---:R-:W2:Y:S04]  /*3190*/  @!P1 LDC.64 R16, c[0x0][0x220] ;  /* 0x00008800ff109b82 */ /* 0x004ea80000000a00 */
[----:B------:R-:W-:Y:S01]  /*31a0*/  ISETP.GE.AND P2, PT, R27, R5, PT ;  /* 0x000000051b00720c */ /* 0x000fe20003f46270 */
[----:B-1----:R-:W-:-:S03]  /*31b0*/  @!P5 IMAD.WIDE.U32 R2, R11, 0x4, R2 ;  /* 0x000000040b02d825 */ /* 0x002fc600078e0002 */
[----:B----4-:R-:W1:Y:S01]  /*31c0*/  @!P1 LDC.64 R14, c[0x0][0x228] ;  /* 0x00008a00ff0e9b82 */ /* 0x010e620000000a00 */
[----:B0-----:R-:W-:Y:S01]  /*31d0*/  @!P4 IMAD.WIDE.U32 R12, R10, 0x4, R12 ;  /* 0x000000040a0cc825 */ /* 0x001fe200078e000c */
[----:B------:R0:W5:Y:S03]  /*31e0*/  @!P5 LDG.E R20, desc[UR4][R2.64] ;  /* 0x000000040214d981 */ /* 0x000166000c1e1900 */
[----:B---3--:R-:W-:Y:S01]  /*31f0*/  @!P5 IMAD.WIDE.U32 R24, R11, 0x4, R24 ;  /* 0x000000040b18d825 */ /* 0x008fe200078e0018 */
[----:B------:R-:W-:-:S03]  /*3200*/  CS2R R10, SRZ ;  /* 0x00000000000a7805 */ /* 0x000fc6000001ff00 */
[----:B------:R-:W3:Y:S01]  /*3210*/  @!P2 LDC.64 R22, c[0x0][0x228] ;  /* 0x00008a00ff16ab82 */ /* 0x000ee20000000a00 */
[----:B0-----:R-:W-:Y:S01]  /*3220*/  @!P2 IADD3 R3, R4, R27, RZ ;  /* 0x0000001b0403a210 */ /* 0x001fe20007ffe0ff */
[----:B------:R-:W-:Y:S01]  /*3230*/  @!P2 VIADD R27, R27, 0x80 ;  /* 0x000000801b1ba836 */ /* 0x000fe20000000000 */
[----:B------:R0:W5:Y:S04]  /*3240*/  @!P4 LDG.E R10, desc[UR4][R12.64] ;  /* 0x000000040c0ac981 */ /* 0x000168000c1e1900 */
[----:B------:R-:W-:Y:S01]  /*3250*/  ISETP.GE.AND P4, PT, R27, R5, PT ;  /* 0x000000051b00720c */ /* 0x000fe20003f86270 */
[C---:B------:R-:W-:Y:S01]  /*3260*/  @!P3 IMAD.WIDE.U32 R28, R21.reuse, 0x4, R28 ;  /* 0x00000004151cb825 */ /* 0x040fe200078e001c */
[----:B------:R4:W5:Y:S01]  /*3270*/  @!P5 LDG.E R11, desc[UR4][R24.64] ;  /* 0x00000004180bd981 */ /* 0x000962000c1e1900 */
[----:B0-----:R-:W0:Y:S02]  /*3280*/  @!P2 LDC.64 R12, c[0x0][0x220] ;  /* 0x00008800ff0cab82 */ /* 0x001e240000000a00 */
[----:B------:R-:W-:-:S04]  /*3290*/  @!P3 IMAD.WIDE.U32 R18, R21, 0x4, R18 ;  /* 0x000000041512b825 */ /* 0x000fc800078e0012 */
[----:B------:R-:W-:Y:S01]  /*32a0*/  IMAD.MOV.U32 R21, RZ, RZ, RZ ;  /* 0x000000ffff157224 */ /* 0x000fe200078e00ff */
[----:B----4-:R-:W-:-:S05]  /*32b0*/  CS2R R24, SRZ ;  /* 0x0000000000187805 */ /* 0x010fca000001ff00 */
[----:B------:R4:W5:Y:S04]  /*32c0*/  @!P3 LDG.E R21, desc[UR4][R28.64] ;  /* 0x000000041c15b981 */ /* 0x000968000c1e1900 */
[----:B------:R2:W5:Y:S01]  /*32d0*/  @!P3 LDG.E R24, desc[UR4][R18.64] ;  /* 0x000000041218b981 */ /* 0x000562000c1e1900 */
[----:B----4-:R-:W-:Y:S01]  /*32e0*/  @!P4 IADD3 R29, R4, R27, RZ ;  /* 0x0000001b041dc210 */ /* 0x010fe20007ffe0ff */
[----:B------:R-:W-:Y:S02]  /*32f0*/  @!P4 VIADD R27, R27, 0x80 ;  /* 0x000000801b1bc836 */ /* 0x000fe40000000000 */
[----:B0-----:R-:W-:Y:S01]  /*3300*/  @!P2 IMAD.WIDE.U32 R12, R3, 0x4, R12 ;  /* 0x00000004030ca825 */ /* 0x001fe200078e000c */
[----:B--2---:R-:W0:Y:S02]  /*3310*/  @!P4 LDC.64 R18, c[0x0][0x220] ;  /* 0x00008800ff12cb82 */ /* 0x004e240000000a00 */
[----:B------:R-:W-:Y:S01]  /*3320*/  ISETP.GE.AND P3, PT, R27, R5, PT ;  /* 0x000000051b00720c */ /* 0x000fe20003f66270 */
[----:B---3--:R-:W-:Y:S01]  /*3330*/  @!P2 IMAD.WIDE.U32 R22, R3, 0x4, R22 ;  /* 0x000000040316a825 */ /* 0x008fe200078e0016 */
[----:B------:R-:W-:-:S03]  /*3340*/  CS2R R2, SRZ ;  /* 0x0000000000027805 */ /* 0x000fc6000001ff00 */
[----:B------:R-:W-:-:S03]  /*3350*/  @!P1 IMAD.WIDE.U32 R16, R0, 0x4, R16 ;  /* 0x0000000400109825 */ /* 0x000fc600078e0010 */
[----:B------:R2:W5:Y:S01]  /*3360*/  @!P2 LDG.E R3, desc[UR4][R12.64] ;  /* 0x000000040c03a981 */ /* 0x000562000c1e1900 */
[----:B-1----:R-:W-:-:S03]  /*3370*/  @!P1 IMAD.WIDE.U32 R14, R0, 0x4, R14 ;  /* 0x00000004000e9825 */ /* 0x002fc600078e000e */
[----:B------:R1:W5:Y:S01]  /*3380*/  @!P1 LDG.E R25, desc[UR4][R16.64] ;  /* 0x0000000410199981 */ /* 0x000362000c1e1900 */
[----:B------:R-:W-:Y:S01]  /*3390*/  IMAD.MOV.U32 R0, RZ, RZ, RZ ;  /* 0x000000ffff007224 */ /* 0x000fe200078e00ff */
[----:B------:R-:W-:Y:S01]  /*33a0*/  HFMA2.MMA R26, -RZ, RZ, 0, 0 ;  /* 0x00000000ff1a7435 */ /* 0x000fe200000001ff */
[----:B------:R-:W-:Y:S01]  /*33b0*/  @!P3 IMAD.IADD R27, R4, 0x1, R27 ;  /* 0x00000001041bb824 */ /* 0x000fe200078e021b */
[----:B------:R-:W5:Y:S01]  /*33c0*/  @!P2 LDG.E R2, desc[UR4][R22.64] ;  /* 0x000000041602a981 */ /* 0x000f62000c1e1900 */
[----:B--2---:R-:W2:Y:S03]  /*33d0*/  @!P3 LDC.64 R12, c[0x0][0x220] ;  /* 0x00008800ff0cbb82 */ /* 0x004ea60000000a00 */
[----:B------:R3:W5:Y:S05]  /*33e0*/  @!P1 LDG.E R0, desc[UR4][R14.64] ;  /* 0x000000040e009981 */ /* 0x00076a000c1e1900 */
[----:B-1----:R-:W1:Y:S08]  /*33f0*/  @!P4 LDC.64 R16, c[0x0][0x228] ;  /* 0x00008a00ff10cb82 */ /* 0x002e700000000a00 */
[----:B---3--:R-:W3:Y:S01]  /*3400*/  @!P3 LDC.64 R14, c[0x0][0x228] ;  /* 0x00008a00ff0ebb82 */ /* 0x008ee20000000a00 */
[----:B0-----:R-:W-:Y:S01]  /*3410*/  @!P4 IMAD.WIDE.U32 R18, R29, 0x4, R18 ;  /* 0x000000041d12c825 */ /* 0x001fe200078e0012 */
[----:B------:R-:W-:-:S04]  /*3420*/  CS2R R22, SRZ ;  /* 0x0000000000167805 */ /* 0x000fc8000001ff00 */
[----:B------:R0:W5:Y:S01]  /*3430*/  @!P4 LDG.E R26, desc[UR4][R18.64] ;  /* 0x00000004121ac981 */ /* 0x000162000c1e1900 */
[----:B-1----:R-:W-:-:S04]  /*3440*/  @!P4 IMAD.WIDE.U32 R16, R29, 0x4, R16 ;  /* 0x000000041d10c825 */ /* 0x002fc800078e0010 */
[C---:B--2---:R-:W-:Y:S01]  /*3450*/  @!P3 IMAD.WIDE.U32 R28, R27.reuse, 0x4, R12 ;  /* 0x000000041b1cb825 */ /* 0x044fe200078e000c */
[----:B------:R0:W5:Y:S03]  /*3460*/  @!P4 LDG.E R23, desc[UR4][R16.64] ;  /* 0x000000041017c981 */ /* 0x000166000c1e1900 */
[----:B------:R-:W-:Y:S01]  /*3470*/  IMAD.MOV.U32 R13, RZ, RZ, RZ ;  /* 0x000000ffff0d7224 */ /* 0x000fe200078e00ff */
[----:B------:R0:W5:Y:S01]  /*3480*/  @!P3 LDG.E R22, desc[UR4][R28.64] ;  /* 0x000000041c16b981 */ /* 0x000162000c1e1900 */
[----:B---3--:R-:W-:-:S05]  /*3490*/  @!P3 IMAD.WIDE.U32 R14, R27, 0x4, R14 ;  /* 0x000000041b0eb825 */ /* 0x008fca00078e000e */
[----:B------:R0:W5:Y:S01]  /*34a0*/  @!P3 LDG.E R13, desc[UR4][R14.64] ;  /* 0x000000040e0db981 */ /* 0x000162000c1e1900 */
[----:B------:R-:W-:Y:S04]  /*34b0*/  BSSY B1, `(.L_x_9348) ;  /* 0x000005a000017945 */ /* 0x000fe80003800000 */
[----:B------:R-:W-:Y:S05]  /*34c0*/  @P0 BRA `(.L_x_9349) ;  /* 0x0000000400600947 */ /* 0x000fea0003800000 */
[----:B-----5:R-:W-:-:S13]  /*34d0*/  FSETP.NEU.FTZ.AND P0, PT, R8, RZ, PT ;  /* 0x000000ff0800720b */ /* 0x020fda0003f1d000 */
[----:B------:R-:W1:Y:S02]  /*34e0*/  @!P0 MUFU.RCP R12, R8 ;  /* 0x00000008000c8308 */ /* 0x000e640000001000 */
[----:B-1----:R-:W-:Y:S01]  /*34f0*/  @!P0 FMUL.FTZ R12, R12, R7 ;  /* 0x000000070c0c8220 */ /* 0x002fe20000410000 */
        /* <DEDUP_REMOVED lines=28> */
.L_x_9355:
[----:B------:R-:W-:Y:S01]  /*36c0*/  FSETP.GEU.FTZ.AND P0, PT, R15, -R19, PT ;  /* 0x800000130f00720b */ /* 0x000fe20003f1e000 */
[----:B------:R-:W-:-:S12]  /*36d0*/  FADD.FTZ R17, R17, -1 ;  /* 0xbf80000011117421 */ /* 0x000fd80000010000 */
[----:B------:R-:W-:-:S07]  /*36e0*/  @!P0 FADD.FTZ R17, R17, -1 ;  /* 0xbf80000011118421 */ /* 0x000fce0000010000 */
.L_x_9354:
[----:B------:R-:W-:Y:S05]  /*36f0*/  BSYNC B2 ;  /* 0x0000000000027941 */ /* 0x000fea0003800000 */
.L_x_9353:
[----:B------:R-:W-:Y:S01]  /*3700*/  FFMA.FTZ R14, -R19, R17, R14 ;  /* 0x00000011130e7223 */ /* 0x000fe2000001010e */
[----:B------:R-:W-:Y:S06]  /*3710*/  BRA `(.L_x_9351) ;  /* 0x00000000007c7947 */ /* 0x000fec0003800000 */
.L_x_9352:
        /* <DEDUP_REMOVED lines=15> */
.L_x_9358:
        /* <DEDUP_REMOVED lines=13> */
.L_x_9357:
[----:B------:R-:W-:Y:S05]  /*38e0*/  BSYNC B2 ;  /* 0x0000000000027941 */ /* 0x000fea0003800000 */
.L_x_9356:
[----:B------:R-:W-:-:S04]  /*38f0*/  FMUL.FTZ R17, R17, 1.1920928955078125e-07 ;  /* 0x3400000011117820 */ /* 0x000fc80000410000 */
[----:B------:R-:W-:-:S07]  /*3900*/  FMUL.FTZ R14, R14, R17 ;  /* 0x000000110e0e7220 */ /* 0x000fce0000410000 */
.L_x_9351:
[----:B------:R-:W-:Y:S05]  /*3910*/  BSYNC B0 ;  /* 0x0000000000007941 */ /* 0x000fea0003800000 */
.L_x_9350:
        /* <DEDUP_REMOVED lines=19> */
.L_x_9349:
[----:B------:R-:W-:Y:S05]  /*3a50*/  BSYNC B1 ;  /* 0x0000000000017941 */ /* 0x000fea0003800000 */
.L_x_9348:
[----:B-----5:R-:W-:Y:S01]  /*3a60*/  VIADD R8, R6, 0x80 ;  /* 0x0000008006087836 */ /* 0x020fe20000000000 */
[----:B------:R-:W-:Y:S04]  /*3a70*/  BSSY B1, `(.L_x_9359) ;  /* 0x000005b000017945 */ /* 0x000fe80003800000 */
[----:B------:R-:W-:-:S13]  /*3a80*/  ISETP.GE.AND P0, PT, R8, R5, PT ;  /* 0x000000050800720c */ /* 0x000fda0003f06270 */
[----:B------:R-:W-:Y:S05]  /*3a90*/  @P0 BRA `(.L_x_9360) ;  /* 0x0000000400600947 */ /* 0x000fea0003800000 */
[----:B------:R-:W-:-:S13]  /*3aa0*/  FSETP.NEU.FTZ.AND P0, PT, R10, RZ, PT ;  /* 0x000000ff0a00720b */ /* 0x000fda0003f1d000 */
[----:B0-----:R-:W0:Y:S02]  /*3ab0*/  @!P0 MUFU.RCP R14, R10 ;  /* 0x0000000a000e8308 */ /* 0x001e240000001000 */
        /* <DEDUP_REMOVED lines=29> */
.L_x_9366:
[----:B------:R-:W-:Y:S01]  /*3c90*/  FSETP.GEU.FTZ.AND P0, PT, R16, -R17, PT ;  /* 0x800000111000720b */ /* 0x000fe20003f1e000 */
[----:B------:R-:W-:-:S12]  /*3ca0*/  FADD.FTZ R7, R7, -1 ;  /* 0xbf80000007077421 */ /* 0x000fd80000010000 */
[----:B------:R-:W-:-:S07]  /*3cb0*/  @!P0 FADD.FTZ R7, R7, -1 ;  /* 0xbf80000007078421 */ /* 0x000fce0000010000 */
.L_x_9365:
[----:B------:R-:W-:Y:S05]  /*3cc0*/  BSYNC B2 ;  /* 0x0000000000027941 */ /* 0x000fea0003800000 */
.L_x_9364:
[----:B------:R-:W-:Y:S01]  /*3cd0*/  FFMA.FTZ R14, -R17, R7, R14 ;  /* 0x00000007110e7223 */ /* 0x000fe2000001010e */
[----:B------:R-:W-:Y:S06]  /*3ce0*/  BRA `(.L_x_9362) ;  /* 0x00000000007c7947 */ /* 0x000fec0003800000 */
.L_x_9363:
        /* <DEDUP_REMOVED lines=9> */
[----:B------:R-:W-:-:S13]  /*3d80*/  LOP3.LUT P1, R15, R15, 0xff800000, RZ, 0xc0, !PT ;  /* 0xff8000000f0f7812 */ /* 0x000fda000782c0ff */
[----:B------:R-:W-:Y:S05]  /*3d90*/  @!P1 BRA `(.L_x_9368) ;  /* 0x0000000000409947 */ /* 0x000fea0003800000 */
[----:B------:R-:W-:-:S04]  /*3da0*/  LOP3.LUT R16, R7, 0x7fffff, RZ, 0xc0, !PT ;  /* 0x007fffff07107812 */ /* 0x000fc800078ec0ff */
[----:B------:R-:W-:-:S04]  /*3db0*/  LOP3.LUT R16, R16, 0x3f800000, RZ, 0xfc, !PT ;  /* 0x3f80000010107812 */ /* 0x000fc800078efcff */
[----:B------:R0:W1:Y:S03]  /*3dc0*/  MUFU.RCP R7, R16 ;  /* 0x0000001000077308 */ /* 0x0000660000001000 */
.L_x_9369:
        /* <DEDUP_REMOVED lines=13> */
.L_x_9368:
[----:B------:R-:W-:Y:S05]  /*3ea0*/  BSYNC B2 ;  /* 0x0000000000027941 */ /* 0x000fea0003800000 */
.L_x_9367:
[----:B------:R-:W-:Y:S01]  /*3eb0*/  FSEL R14, R14, +QNAN , !P0 ;  /* 0x7fffffff0e0e7808 */ /* 0x000fe20004000000 */
[----:B------:R-:W-:-:S04]  /*3ec0*/  FMUL.FTZ R17, R17, 1.1920928955078125e-07 ;  /* 0x3400000011117820 */ /* 0x000fc80000410000 */
[----:B------:R-:W-:-:S07]  /*3ed0*/  FMUL.FTZ R14, R14, R17 ;  /* 0x000000110e0e7220 */ /* 0x000fce0000410000 */
.L_x_9362:
[----:B------:R-:W-:Y:S05]  /*3ee0*/  BSYNC B0 ;  /* 0x0000000000007941 */ /* 0x000fea0003800000 */
.L_x_9361:
        /* <DEDUP_REMOVED lines=12> */
[----:B0-----:R-:W0:Y:S01]  /*3fb0*/  @P0 FRND.FTZ.FLOOR R16, R7 ;  /* 0x0000000700100307 */ /* 0x001e220000215000 */
[----:B------:R-:W-:Y:S01]  /*3fc0*/  @!P0 FMUL.FTZ R9, R15, R9 ;  /* 0x000000090f098220 */ /* 0x000fe20000410000 */
[----:B0-----:R-:W-:-:S05]  /*3fd0*/  @P0 FADD.FTZ R14, R7, -R16 ;  /* 0x80000010070e0221 */ /* 0x001fca0000010000 */
[----:B------:R-:W-:Y:S02]  /*3fe0*/  FSETP.GT.AND P1, PT, R14, 0.5, P0 ;  /* 0x3f0000000e00780b */ /* 0x000fe40000724000 */
[----:B------:R-:W-:-:S11]  /*3ff0*/  @!P0 LOP3.LUT R14, RZ, 0x80000000, R9, 0xb8, !PT ;  /* 0x80000000ff0e8812 */ /* 0x000fd600078eb809 */
[----:B------:R-:W-:-:S04]  /*4000*/  @P1 FADD.FTZ R16, R16, 1 ;  /* 0x3f80000010101421 */ /* 0x000fc80000010000 */
[----:B------:R-:W-:-:S07]  /*4010*/  @P0 IMAD.MOV.U32 R14, RZ, RZ, R16 ;  /* 0x000000ffff0e0224 */ /* 0x000fce00078e0010 */
.L_x_9360:
[----:B------:R-:W-:Y:S05]  /*4020*/  BSYNC B1 ;  /* 0x0000000000017941 */ /* 0x000fea0003800000 */
.L_x_9359:
[----:B------:R-:W-:Y:S01]  /*4030*/  VIADD R10, R6, 0x100 ;  /* 0x00000100060a7836 */ /* 0x000fe20000000000 */
[----:B------:R-:W-:Y:S04]  /*4040*/  BSSY B1, `(.L_x_9370) ;  /* 0x000005b000017945 */ /* 0x000fe80003800000 */
[----:B------:R-:W-:-:S13]  /*4050*/  ISETP.GE.AND P0, PT, R10, R5, PT ;  /* 0x000000050a00720c */ /* 0x000fda0003f06270 */
[----:B------:R-:W-:Y:S05]  /*4060*/  @P0 BRA `(.L_x_9371) ;  /* 0x0000000400600947 */ /* 0x000fea0003800000 */
[----:B------:R-:W-:-:S13]  /*4070*/  FSETP.NEU.FTZ.AND P0, PT, R20, RZ, PT ;  /* 0x000000ff1400720b */ /* 0x000fda0003f1d000 */
        /* <DEDUP_REMOVED lines=30> */
.L_x_9377:
[----:B------:R-:W-:Y:S01]  /*4260*/  FSETP.GEU.FTZ.AND P0, PT, R10, -R15, PT ;  /* 0x8000000f0a00720b */ /* 0x000fe20003f1e000 */
[----:B------:R-:W-:-:S12]  /*4270*/  FADD.FTZ R7, R7, -1 ;  /* 0xbf80000007077421 */ /* 0x000fd80000010000 */
[----:B------:R-:W-:-:S07]  /*4280*/  @!P0 FADD.FTZ R7, R7, -1 ;  /* 0xbf80000007078421 */ /* 0x000fce0000010000 */
.L_x_9376:
[----:B------:R-:W-:Y:S05]  /*4290*/  BSYNC B2 ;  /* 0x0000000000027941 */ /* 0x000fea0003800000 */
.L_x_9375:
[----:B------:R-:W-:Y:S01]  /*42a0*/  FFMA.FTZ R16, -R15, R7, R16 ;  /* 0x000000070f107223 */ /* 0x000fe20000010110 */
[----:B------:R-:W-:Y:S06]  /*42b0*/  BRA `(.L_x_9373) ;  /* 0x00000000007c7947 */ /* 0x000fec0003800000 */
.L_x_9374:
[----:B------:R-:W-:Y:S01]  /*42c0*/  IADD3 R9, R7, -0xb800000, RZ ;  /* 0xf480000007097810 */ /* 0x000fe20007ffe0ff */
[----:B------:R-:W-:Y:S01]  /*42d0*/  BSSY B2, `(.L_x_9378) ;  /* 0x000001b000027945 */ /* 0x000fe20003800000 */
[----:B------:R-:W-:Y:S02]  /*42e0*/  FSETP.GT.FTZ.AND P0, PT, |R20|, RZ, PT ;  /* 0x000000ff1400720b */ /* 0x000fe40003f14200 */
[----:B------:R-:W-:Y:S02]  /*42f0*/  LOP3.LUT R9, R9, 0xff800000, RZ, 0xc0, !PT ;  /* 0xff80000009097812 */ /* 0x000fe400078ec0ff */
[C---:B------:R-:W-:Y:S02]  /*4300*/  ISETP.GT.U32.OR P0, PT, R16.reuse, 0x7f7fffff, !P0 ;  /* 0x7f7fffff1000780c */ /* 0x040fe40004704470 */
[----:B------:R-:W-:Y:S01]  /*4310*/  LOP3.LUT R15, R7, 0xff800000, RZ, 0xc0, !PT ;  /* 0xff800000070f7812 */ /* 0x000fe200078ec0ff */
        /* <DEDUP_REMOVED lines=9> */
.L_x_9380:
        /* <DEDUP_REMOVED lines=13> */
.L_x_9379:
[----:B------:R-:W-:Y:S05]  /*4480*/  BSYNC B2 ;  /* 0x0000000000027941 */ /* 0x000fea0003800000 */
.L_x_9378:
[----:B------:R-:W-:-:S04]  /*4490*/  FMUL.FTZ R16, R16, 1.1920928955078125e-07 ;  /* 0x3400000010107820 */ /* 0x000fc80000410000 */
[----:B------:R-:W-:-:S07]  /*44a0*/  FMUL.FTZ R16, R9, R16 ;  /* 0x0000001009107220 */ /* 0x000fce0000410000 */
.L_x_9373:
[----:B------:R-:W-:Y:S05]  /*44b0*/  BSYNC B0 ;  /* 0x0000000000007941 */ /* 0x000fea0003800000 */
.L_x_9372:
        /* <DEDUP_REMOVED lines=19> */
.L_x_9371:
[----:B------:R-:W-:Y:S05]  /*45f0*/  BSYNC B1 ;  /* 0x0000000000017941 */ /* 0x000fea0003800000 */
.L_x_9370:
[----:B------:R-:W-:Y:S01]  /*4600*/  IADD3 R10, R6, 0x180, RZ ;  /* 0x00000180060a7810 */ /* 0x000fe20007ffe0ff */
[----:B------:R-:W-:Y:S03]  /*4610*/  BSSY B1, `(.L_x_9381) ;  /* 0x000005d000017945 */ /* 0x000fe60003800000 */
        /* <DEDUP_REMOVED lines=33> */
.L_x_9388:
[----:B------:R-:W-:Y:S01]  /*4830*/  FSETP.GEU.FTZ.AND P0, PT, R16, -R15, PT ;  /* 0x8000000f1000720b */ /* 0x000fe20003f1e000 */
[----:B------:R-:W-:-:S12]  /*4840*/  FADD.FTZ R7, R7, -1 ;  /* 0xbf80000007077421 */ /* 0x000fd80000010000 */
[----:B------:R-:W-:-:S07]  /*4850*/  @!P0 FADD.FTZ R7, R7, -1 ;  /* 0xbf80000007078421 */ /* 0x000fce0000010000 */
.L_x_9387:
[----:B------:R-:W-:Y:S05]  /*4860*/  BSYNC B2 ;  /* 0x0000000000027941 */ /* 0x000fea0003800000 */
.L_x_9386:
[----:B------:R-:W-:Y:S01]  /*4870*/  FFMA.FTZ R10, -R15, R7, R10 ;  /* 0x000000070f0a7223 */ /* 0x000fe2000001010a */
[----:B------:R-:W-:Y:S06]  /*4880*/  BRA `(.L_x_9384) ;  /* 0x0000000000847947 */ /* 0x000fec0003800000 */
.L_x_9385:
[----:B------:R-:W-:Y:S01]  /*4890*/  VIADD R7, R11, 0xf4800000 ;  /* 0xf48000000b077836 */ /* 0x000fe20000000000 */
[----:B------:R-:W-:Y:S01]  /*48a0*/  FSETP.GT.FTZ.AND P0, PT, |R24|, RZ, PT ;  /* 0x000000ff1800720b */ /* 0x000fe20003f14200 */
[----:B------:R-:W-:Y:S03]  /*48b0*/  BSSY B2, `(.L_x_9389) ;  /* 0x000001c000027945 */ /* 0x000fe60003800000 */
[----:B------:R-:W-:Y:S02]  /*48c0*/  LOP3.LUT R7, R7, 0xff800000, RZ, 0xc0, !PT ;  /* 0xff80000007077812 */ /* 0x000fe400078ec0ff */
[C---:B------:R-:W-:Y:S02]  /*48d0*/  ISETP.GT.U32.OR P0, PT, R10.reuse, 0x7f7fffff, !P0 ;  /* 0x7f7fffff0a00780c */ /* 0x040fe40004704470 */
[C---:B0-----:R-:W-:Y:S02]  /*48e0*/  IADD3 R15, R10.reuse, -R7, RZ ;  /* 0x800000070a0f7210 */ /* 0x041fe40007ffe0ff */
        /* <DEDUP_REMOVED lines=10> */
.L_x_9391:
        /* <DEDUP_REMOVED lines=14> */
.L_x_9390:
[----:B------:R-:W-:Y:S05]  /*4a70*/  BSYNC B2 ;  /* 0x0000000000027941 */ /* 0x000fea0003800000 */
.L_x_9389:
[----:B------:R-:W-:-:S04]  /*4a80*/  FMUL.FTZ R7, R16, 1.1920928955078125e-07 ;  /* 0x3400000010077820 */ /* 0x000fc80000410000 */
[----:B------:R-:W-:-:S07]  /*4a90*/  FMUL.FTZ R10, R10, R7 ;  /* 0x000000070a0a7220 */ /* 0x000fce0000410000 */
.L_x_9384:
[----:B------:R-:W-:Y:S05]  /*4aa0*/  BSYNC B0 ;  /* 0x0000000000007941 */ /* 0x000fea0003800000 */
.L_x_9383:
        /* <DEDUP_REMOVED lines=19> */
.L_x_9382:
[----:B------:R-:W-:Y:S05]  /*4be0*/  BSYNC B1 ;  /* 0x0000000000017941 */ /* 0x000fea0003800000 */
.L_x_9381:
[----:B0-----:R-:W-:Y:S01]  /*4bf0*/  IADD3 R16, R6, 0x200, RZ ;  /* 0x0000020006107810 */ /* 0x001fe20007ffe0ff */
[----:B------:R-:W-:Y:S03]  /*4c00*/  BSSY B1, `(.L_x_9392) ;  /* 0x000005e000017945 */ /* 0x000fe60003800000 */
[----:B------:R-:W-:-:S13]  /*4c10*/  ISETP.GE.AND P0, PT, R16, R5, PT ;  /* 0x000000051000720c */ /* 0x000fda0003f06270 */
[----:B------:R-:W-:Y:S05]  /*4c20*/  @P0 BRA `(.L_x_9393) ;  /* 0x00000004006c0947 */ /* 0x000fea0003800000 */
[----:B------:R-:W-:-:S13]  /*4c30*/  FSETP.NEU.FTZ.AND P0, PT, R0, RZ, PT ;  /* 0x000000ff0000720b */ /* 0x000fda0003f1d000 */
        /* <DEDUP_REMOVED lines=30> */
.L_x_9399:
[----:B------:R-:W-:Y:S01]  /*4e20*/  FSETP.GEU.FTZ.AND P0, PT, R17, -R15, PT ;  /* 0x8000000f1100720b */ /* 0x000fe20003f1e000 */
[----:B------:R-:W-:-:S12]  /*4e30*/  FADD.FTZ R7, R7, -1 ;  /* 0xbf80000007077421 */ /* 0x000fd80000010000 */
[----:B------:R-:W-:-:S07]  /*4e40*/  @!P0 FADD.FTZ R7, R7, -1 ;  /* 0xbf80000007078421 */ /* 0x000fce0000010000 */
.L_x_9398:
[----:B------:R-:W-:Y:S05]  /*4e50*/  BSYNC B2 ;  /* 0x0000000000027941 */ /* 0x000fea0003800000 */
.L_x_9397:
[----:B------:R-:W-:Y:S01]  /*4e60*/  FFMA.FTZ R16, -R15, R7, R16 ;  /* 0x000000070f107223 */ /* 0x000fe20000010110 */
[----:B------:R-:W-:Y:S06]  /*4e70*/  BRA `(.L_x_9395) ;  /* 0x0000000000887947 */ /* 0x000fec0003800000 */
.L_x_9396:
        /* <DEDUP_REMOVED lines=18> */
.L_x_9402:
        /* <DEDUP_REMOVED lines=13> */
.L_x_9401:
[----:B------:R-:W-:Y:S05]  /*5070*/  BSYNC B2 ;  /* 0x0000000000027941 */ /* 0x000fea0003800000 */
.L_x_9400:
[----:B------:R-:W-:-:S04]  /*5080*/  FMUL.FTZ R18, R18, 1.1920928955078125e-07 ;  /* 0x3400000012127820 */ /* 0x000fc80000410000 */
[----:B------:R-:W-:-:S07]  /*5090*/  FMUL.FTZ R16, R11, R18 ;  /* 0x000000120b107220 */ /* 0x000fce0000410000 */
.L_x_9395:
[----:B------:R-:W-:Y:S05]  /*50a0*/  BSYNC B0 ;  /* 0x0000000000007941 */ /* 0x000fea0003800000 */
.L_x_9394:
        /* <DEDUP_REMOVED lines=19> */
.L_x_9393:
[----:B------:R-:W-:Y:S05]  /*51e0*/  BSYNC B1 ;  /* 0x0000000000017941 */ /* 0x000fea0003800000 */
.L_x_9392:
[----:B------:R-:W-:Y:S01]  /*51f0*/  VIADD R0, R6, 0x280 ;  /* 0x0000028006007836 */ /* 0x000fe20000000000 */
[----:B------:R-:W-:Y:S04]  /*5200*/  BSSY B1, `(.L_x_9403) ;  /* 0x000005e000017945 */ /* 0x000fe80003800000 */
        /* <DEDUP_REMOVED lines=33> */
.L_x_9410:
[----:B------:R-:W-:Y:S01]  /*5420*/  FSETP.GEU.FTZ.AND P0, PT, R16, -R17, PT ;  /* 0x800000111000720b */ /* 0x000fe20003f1e000 */
[----:B------:R-:W-:-:S12]  /*5430*/  FADD.FTZ R11, R11, -1 ;  /* 0xbf8000000b0b7421 */ /* 0x000fd80000010000 */
[----:B------:R-:W-:-:S07]  /*5440*/  @!P0 FADD.FTZ R11, R11, -1 ;  /* 0xbf8000000b0b8421 */ /* 0x000fce0000010000 */
.L_x_9409:
[----:B------:R-:W-:Y:S05]  /*5450*/  BSYNC B2 ;  /* 0x0000000000027941 */ /* 0x000fea0003800000 */
.L_x_9408:
[----:B------:R-:W-:Y:S01]  /*5460*/  FFMA.FTZ R0, -R17, R11, R0 ;  /* 0x0000000b11007223 */ /* 0x000fe20000010100 */
[----:B------:R-:W-:Y:S06]  /*5470*/  BRA `(.L_x_9406) ;  /* 0x0000000000887947 */ /* 0x000fec0003800000 */
.L_x_9407:
        /* <DEDUP_REMOVED lines=18> */
.L_x_9413:
        /* <DEDUP_REMOVED lines=13> */
.L_x_9412:
[----:B------:R-:W-:Y:S05]  /*5670*/  BSYNC B2 ;  /* 0x0000000000027941 */ /* 0x000fea0003800000 */
.L_x_9411:
[----:B------:R-:W-:-:S04]  /*5680*/  FMUL.FTZ R18, R18, 1.1920928955078125e-07 ;  /* 0x3400000012127820 */ /* 0x000fc80000410000 */
[----:B------:R-:W-:-:S07]  /*5690*/  FMUL.FTZ R0, R11, R18 ;  /* 0x000000120b007220 */ /* 0x000fce0000410000 */
.L_x_9406:
[----:B------:R-:W-:Y:S05]  /*56a0*/  BSYNC B0 ;  /* 0x0000000000007941 */ /* 0x000fea0003800000 */
.L_x_9405:
        /* <DEDUP_REMOVED lines=19> */
.L_x_9404:
[----:B------:R-:W-:Y:S05]  /*57e0*/  BSYNC B1 ;  /* 0x0000000000017941 */ /* 0x000fea0003800000 */
.L_x_9403:
[----:B------:R-:W-:Y:S01]  /*57f0*/  IADD3 R0, R6, 0x300, RZ ;  /* 0x0000030006007810 */ /* 0x000fe20007ffe0ff */
        /* <DEDUP_REMOVED lines=34> */
.L_x_9421:
[----:B------:R-:W-:Y:S01]  /*5a20*/  FSETP.GEU.FTZ.AND P0, PT, R15, -R16, PT ;  /* 0x800000100f00720b */ /* 0x000fe20003f1e000 */
[----:B------:R-:W-:-:S12]  /*5a30*/  FADD.FTZ R0, R0, -1 ;  /* 0xbf80000000007421 */ /* 0x000fd80000010000 */
[----:B------:R-:W-:-:S07]  /*5a40*/  @!P0 FADD.FTZ R0, R0, -1 ;  /* 0xbf80000000008421 */ /* 0x000fce0000010000 */
.L_x_9420:
[----:B------:R-:W-:Y:S05]  /*5a50*/  BSYNC B2 ;  /* 0x0000000000027941 */ /* 0x000fea0003800000 */
.L_x_9419:
[----:B------:R-:W-:Y:S01]  /*5a60*/  FFMA.FTZ R3, -R16, R0, R3 ;  /* 0x0000000010037223 */ /* 0x000fe20000010103 */
[----:B------:R-:W-:Y:S06]  /*5a70*/  BRA `(.L_x_9417) ;  /* 0x00000000007c7947 */ /* 0x000fec0003800000 */
.L_x_9418:
        /* <DEDUP_REMOVED lines=15> */
.L_x_9424:
        /* <DEDUP_REMOVED lines=13> */
.L_x_9423:
[----:B------:R-:W-:Y:S05]  /*5c40*/  BSYNC B2 ;  /* 0x0000000000027941 */ /* 0x000fea0003800000 */
.L_x_9422:
[----:B------:R-:W-:-:S04]  /*5c50*/  FMUL.FTZ R15, R15, 1.1920928955078125e-07 ;  /* 0x340000000f0f7820 */ /* 0x000fc80000410000 */
[----:B0-----:R-:W-:-:S07]  /*5c60*/  FMUL.FTZ R3, R2, R15 ;  /* 0x0000000f02037220 */ /* 0x001fce0000410000 */
.L_x_9417:
[----:B------:R-:W-:Y:S05]  /*5c70*/  BSYNC B0 ;  /* 0x0000000000007941 */ /* 0x000fea0003800000 */
.L_x_9416:
[C---:B------:R-:W-:Y:S01]  /*5c80*/  FSETP.GTU.FTZ.AND P0, PT, |R3|.reuse, +INF , PT ;  /* 0x7f8000000300780b */ /* 0x040fe20003f1c200 */
[----:B------:R-:W0:Y:S01]  /*5c90*/  MUFU.RCP R15, R23 ;  /* 0x00000017000f7308 */ /* 0x000e220000001000 */
        /* <DEDUP_REMOVED lines=17> */
.L_x_9415:
[----:B------:R-:W-:Y:S05]  /*5db0*/  BSYNC B1 ;  /* 0x0000000000017941 */ /* 0x000fea0003800000 */
.L_x_9414:
        /* <DEDUP_REMOVED lines=35> */
.L_x_9432:
[----:B------:R-:W-:Y:S01]  /*5ff0*/  FSETP.GEU.FTZ.AND P0, PT, R16, -R18, PT ;  /* 0x800000121000720b */ /* 0x000fe20003f1e000 */
[----:B------:R-:W-:-:S12]  /*6000*/  FADD.FTZ R0, R0, -1 ;  /* 0xbf80000000007421 */ /* 0x000fd80000010000 */
[----:B------:R-:W-:-:S07]  /*6010*/  @!P0 FADD.FTZ R0, R0, -1 ;  /* 0xbf80000000008421 */ /* 0x000fce0000010000 */
.L_x_9431:
[----:B------:R-:W-:Y:S05]  /*6020*/  BSYNC B2 ;  /* 0x0000000000027941 */ /* 0x000fea0003800000 */
.L_x_9430:
[----:B------:R-:W-:Y:S01]  /*6030*/  FFMA.FTZ R3, -R18, R0, R3 ;  /* 0x0000000012037223 */ /* 0x000fe20000010103 */
[----:B------:R-:W-:Y:S06]  /*6040*/  BRA `(.L_x_9428) ;  /* 0x00000000007c7947 */ /* 0x000fec0003800000 */
.L_x_9429:
        /* <DEDUP_REMOVED lines=15> */
.L_x_9435:
        /* <DEDUP_REMOVED lines=13> */
.L_x_9434:
[----:B------:R-:W-:Y:S05]  /*6210*/  BSYNC B2 ;  /* 0x0000000000027941 */ /* 0x000fea0003800000 */
.L_x_9433:
[----:B------:R-:W-:-:S04]  /*6220*/  FMUL.FTZ R16, R16, 1.1920928955078125e-07 ;  /* 0x3400000010107820 */ /* 0x000fc80000410000 */
[----:B------:R-:W-:-:S07]  /*6230*/  FMUL.FTZ R3, R3, R16 ;  /* 0x0000001003037220 */ /* 0x000fce0000410000 */
.L_x_9428:
[----:B------:R-:W-:Y:S05]  /*6240*/  BSYNC B0 ;  /* 0x0000000000007941 */ /* 0x000fea0003800000 */
.L_x_9427:
        /* <DEDUP_REMOVED lines=19> */
.L_x_9426:
[----:B------:R-:W-:Y:S05]  /*6380*/  BSYNC B1 ;  /* 0x0000000000017941 */ /* 0x000fea0003800000 */
.L_x_9425:
[----:B------:R-:W-:Y:S01]  /*6390*/  ISETP.GE.AND P0, PT, R6, R5, PT ;  /* 0x000000050600720c */ /* 0x000fe20003f06270 */
[----:B------:R-:W-:Y:S04]  /*63a0*/  BSSY B0, `(.L_x_9436) ;  /* 0x0000033000007945 */ /* 0x000fe80003800000 */
[----:B------:R-:W-:Y:S08]  /*63b0*/  BSSY B1, `(.L_x_9437) ;  /* 0x000002b000017945 */ /* 0x000ff00003800000 */
[----:B------:R-:W-:Y:S05]  /*63c0*/  @P0 BRA `(.L_x_9438) ;  /* 0x0000000000300947 */ /* 0x000fea0003800000 */
[----:B------:R-:W0:Y:S01]  /*63d0*/  LDC.64 R16, c[0x0][0x218] ;  /* 0x00008600ff107b82 */ /* 0x000e220000000a00 */
[----:B------:R-:W-:Y:S01]  /*63e0*/  IADD3 R3, R4, R6, RZ ;  /* 0x0000000604037210 */ /* 0x000fe20007ffe0ff */
[----:B------:R-:W-:-:S05]  /*63f0*/  IMAD.MOV.U32 R6, RZ, RZ, R8 ;  /* 0x000000ffff067224 */ /* 0x000fca00078e0008 */
[----:B------:R-:W-:Y:S01]  /*6400*/  ISETP.GE.AND P0, PT, R6, R5, PT ;  /* 0x000000050600720c */ /* 0x000fe20003f06270 */
[----:B0-----:R-:W-:-:S05]  /*6410*/  IMAD.WIDE.U32 R16, R3, 0x4, R16 ;  /* 0x0000000403107825 */ /* 0x001fca00078e0010 */
[----:B------:R0:W-:Y:S07]  /*6420*/  STG.E desc[UR4][R16.64], R12 ;  /* 0x0000000c10007986 */ /* 0x0001ee000c101904 */
[----:B------:R-:W-:Y:S05]  /*6430*/  @P0 BRA `(.L_x_9439) ;  /* 0x0000000000300947 */ /* 0x000fea0003800000 */
[----:B0-----:R-:W0:Y:S01]  /*6440*/  LDC.64 R12, c[0x0][0x218] ;  /* 0x00008600ff0c7b82 */ /* 0x001e220000000a00 */
[----:B------:R-:W-:Y:S01]  /*6450*/  IADD3 R3, R4, R6, RZ ;  /* 0x0000000604037210 */ /* 0x000fe20007ffe0ff */
[----:B------:R-:W-:-:S04]  /*6460*/  VIADD R6, R6, 0x80 ;  /* 0x0000008006067836 */ /* 0x000fc80000000000 */
[----:B0-----:R-:W-:-:S05]  /*6470*/  IMAD.WIDE.U32 R12, R3, 0x4, R12 ;  /* 0x00000004030c7825 */ /* 0x001fca00078e000c */
[----:B------:R0:W-:Y:S02]  /*6480*/  STG.E desc[UR4][R12.64], R14 ;  /* 0x0000000e0c007986 */ /* 0x0001e4000c101904 */
.L_x_9438:
[----:B------:R-:W-:-:S13]  /*6490*/  ISETP.GE.AND P0, PT, R6, R5, PT ;  /* 0x000000050600720c */ /* 0x000fda0003f06270 */
[----:B------:R-:W-:Y:S05]  /*64a0*/  @P0 BRA `(.L_x_9440) ;  /* 0x0000000000300947 */ /* 0x000fea0003800000 */
[----:B0-----:R-:W0:Y:S01]  /*64b0*/  LDC.64 R12, c[0x0][0x218] ;  /* 0x00008600ff0c7b82 */ /* 0x001e220000000a00 */
[----:B------:R-:W-:Y:S01]  /*64c0*/  IADD3 R3, R4, R6, RZ ;  /* 0x0000000604037210 */ /* 0x000fe20007ffe0ff */
[----:B------:R-:W-:-:S04]  /*64d0*/  VIADD R6, R6, 0x80 ;  /* 0x0000008006067836 */ /* 0x000fc80000000000 */
[----:B0-----:R-:W-:-:S05]  /*64e0*/  IMAD.WIDE.U32 R12, R3, 0x4, R12 ;  /* 0x00000004030c7825 */ /* 0x001fca00078e000c */
[----:B------:R1:W-:Y:S02]  /*64f0*/  STG.E desc[UR4][R12.64], R9 ;  /* 0x000000090c007986 */ /* 0x0003e4000c101904 */
.L_x_9439:
[----:B------:R-:W-:-:S13]  /*6500*/  ISETP.GE.AND P0, PT, R6, R5, PT ;  /* 0x000000050600720c */ /* 0x000fda0003f06270 */
[----:B------:R-:W-:Y:S05]  /*6510*/  @P0 BRA `(.L_x_9441) ;  /* 0x0000000000300947 */ /* 0x000fea0003800000 */
[----:B-1----:R-:W1:Y:S01]  /*6520*/  LDC.64 R8, c[0x0][0x218] ;  /* 0x00008600ff087b82 */ /* 0x002e620000000a00 */
[----:B------:R-:W-:Y:S01]  /*6530*/  IADD3 R3, R4, R6, RZ ;  /* 0x0000000604037210 */ /* 0x000fe20007ffe0ff */
[----:B------:R-:W-:-:S04]  /*6540*/  VIADD R6, R6, 0x80 ;  /* 0x0000008006067836 */ /* 0x000fc80000000000 */
[----:B-1----:R-:W-:-:S05]  /*6550*/  IMAD.WIDE.U32 R8, R3, 0x4, R8 ;  /* 0x0000000403087825 */ /* 0x002fca00078e0008 */
[----:B------:R1:W-:Y:S02]  /*6560*/  STG.E desc[UR4][R8.64], R10 ;  /* 0x0000000a08007986 */ /* 0x0003e4000c101904 */
.L_x_9440:
[----:B------:R-:W-:-:S13]  /*6570*/  ISETP.GE.AND P0, PT, R6, R5, PT ;  /* 0x000000050600720c */ /* 0x000fda0003f06270 */
[----:B------:R-:W-:Y:S05]  /*6580*/  @P0 BRA `(.L_x_9442) ;  /* 0x0000000000340947 */ /* 0x000fea0003800000 */
[----:B-1----:R-:W1:Y:S01]  /*6590*/  LDC.64 R8, c[0x0][0x218] ;  /* 0x00008600ff087b82 */ /* 0x002e620000000a00 */
[----:B------:R-:W-:Y:S01]  /*65a0*/  IADD3 R3, R4, R6, RZ ;  /* 0x0000000604037210 */ /* 0x000fe20007ffe0ff */
[----:B------:R-:W-:-:S04]  /*65b0*/  VIADD R6, R6, 0x80 ;  /* 0x0000008006067836 */ /* 0x000fc80000000000 */
[----:B-1----:R-:W-:-:S05]  /*65c0*/  IMAD.WIDE.U32 R8, R3, 0x4, R8 ;  /* 0x0000000403087825 */ /* 0x002fca00078e0008 */
[----:B------:R2:W-:Y:S02]  /*65d0*/  STG.E desc[UR4][R8.64], R7 ;  /* 0x0000000708007986 */ /* 0x0005e4000c101904 */
.L_x_9441:
[----:B------:R-:W-:-:S13]  /*65e0*/  ISETP.GE.AND P0, PT, R6, R5, PT ;  /* 0x000000050600720c */ /* 0x000fda0003f06270 */
[----:B------:R-:W-:Y:S05]  /*65f0*/  @P0 BREAK B1 ;  /* 0x0000000000010942 */ /* 0x000fea0003800000 */
[----:B------:R-:W-:Y:S05]  /*6600*/  @P0 BRA `(.L_x_9443) ;  /* 0x0000000000300947 */ /* 0x000fea0003800000 */
[----:B-12---:R-:W1:Y:S01]  /*6610*/  LDC.64 R8, c[0x0][0x218] ;  /* 0x00008600ff087b82 */ /* 0x006e620000000a00 */
[----:B------:R-:W-:Y:S01]  /*6620*/  IADD3 R3, R4, R6, RZ ;  /* 0x0000000604037210 */ /* 0x000fe20007ffe0ff */
[----:B------:R-:W-:-:S04]  /*6630*/  VIADD R6, R6, 0x80 ;  /* 0x0000008006067836 */ /* 0x000fc80000000000 */
[----:B-1----:R-:W-:-:S05]  /*6640*/  IMAD.WIDE.U32 R8, R3, 0x4, R8 ;  /* 0x0000000403087825 */ /* 0x002fca00078e0008 */
[----:B------:R2:W-:Y:S02]  /*6650*/  STG.E desc[UR4][R8.64], R11 ;  /* 0x0000000b08007986 */ /* 0x0005e4000c101904 */
.L_x_9442:
[----:B------:R-:W-:Y:S05]  /*6660*/  BSYNC B1 ;  /* 0x0000000000017941 */ /* 0x000fea0003800000 */
.L_x_9437:
[----:B------:R-:W-:-:S13]  /*6670*/  ISETP.GE.AND P0, PT, R6, R5, PT ;  /* 0x000000050600720c */ /* 0x000fda0003f06270 */
[----:B-12---:R-:W1:Y:S01]  /*6680*/  @!P0 LDC.64 R8, c[0x0][0x218] ;  /* 0x00008600ff088b82 */ /* 0x006e620000000a00 */
[----:B------:R-:W-:Y:S01]  /*6690*/  @!P0 IADD3 R3, R4, R6, RZ ;  /* 0x0000000604038210 */ /* 0x000fe20007ffe0ff */
[----:B------:R-:W-:-:S04]  /*66a0*/  @!P0 VIADD R6, R6, 0x80 ;  /* 0x0000008006068836 */ /* 0x000fc80000000000 */
[----:B-1----:R-:W-:-:S05]  /*66b0*/  @!P0 IMAD.WIDE.U32 R8, R3, 0x4, R8 ;  /* 0x0000000403088825 */ /* 0x002fca00078e0008 */
[----:B------:R3:W-:Y:S02]  /*66c0*/  @!P0 STG.E desc[UR4][R8.64], R2 ;  /* 0x0000000208008986 */ /* 0x0007e4000c101904 */
.L_x_9443:
[----:B------:R-:W-:Y:S05]  /*66d0*/  BSYNC B0 ;  /* 0x0000000000007941 */ /* 0x000fea0003800000 */
.L_x_9436:
[----:B------:R-:W-:Y:S05]  /*66e0*/  WARPSYNC.ALL ;  /* 0x0000000000007948 */ /* 0x000fea0003800000 */
[----:B------:R-:W-:-:S13]  /*66f0*/  ISETP.GE.AND P0, PT, R6, R5, PT ;  /* 0x000000050600720c */ /* 0x000fda0003f06270 */
[----:B------:R-:W-:Y:S05]  /*6700*/  @P0 EXIT ;  /* 0x000000000000094d */ /* 0x000fea0003800000 */
[----:B---3--:R-:W3:Y:S01]  /*6710*/  LDC.64 R2, c[0x0][0x218] ;  /* 0x00008600ff027b82 */ /* 0x008ee20000000a00 */
[----:B------:R-:W-:-:S05]  /*6720*/  IADD3 R5, R4, R6, RZ ;  /* 0x0000000604057210 */ /* 0x000fca0007ffe0ff */
[----:B---3--:R-:W-:-:S05]  /*6730*/  IMAD.WIDE.U32 R2, R5, 0x4, R2 ;  /* 0x0000000405027825 */ /* 0x008fca00078e0002 */
[----:B------:R-:W-:Y:S01]  /*6740*/  STG.E desc[UR4][R2.64], R0 ;  /* 0x0000000002007986 */ /* 0x000fe2000c101904 */
[----:B------:R-:W-:Y:S05]  /*6750*/  EXIT ;  /* 0x000000000000794d */ /* 0x000fea0003800000 */
.L_x_9444:
        /* <DEDUP_REMOVED lines=10> */
.L_x_37808:


//--------------------- .text._ZN2at6native29vectorized_elementwise_kernelILi4ENS0_13BinaryFunctorIfffZZZNS0_15binary_internal21div_floor_kernel_cudaERNS_18TensorIteratorBaseEENKUlvE1_clEvENKUlvE0_clEvEUlffE_EESt5arrayIPcLm3EEEEviT0_T1_ --------------------------
	.section	.text._ZN2at6native29vectorized_elementwise_kernelILi4ENS0_13BinaryFunctorIfffZZZNS0_15binary_internal21div_floor_kernel_cudaERNS_18TensorIteratorBaseEENKUlvE1_clEvENKUlvE0_clEvEUlffE_EESt5arrayIPcLm3EEEEviT0_T1_,"ax",@progbits
	.align	128
        .global         _ZN2at6native29vectorized_elementwise_kernelILi4ENS0_13BinaryFunctorIfffZZZNS0_15binary_internal21div_floor_kernel_cudaERNS_18TensorIteratorBaseEENKUlvE1_clEvENKUlvE0_clEvEUlffE_EESt5arrayIPcLm3EEEEviT0_T1_
        .type           _ZN2at6native29vectorized_elementwise_kernelILi4ENS0_13BinaryFunctorIfffZZZNS0_15binary_internal21div_floor_kernel_cudaERNS_18TensorIteratorBaseEENKUlvE1_clEvENKUlvE0_clEvEUlffE_EESt5arrayIPcLm3EEEEviT0_T1_,@function
        .size           _ZN2at6native29vectorized_elementwise_kernelILi4ENS0_13BinaryFunctorIfffZZZNS0_15binary_internal21div_floor_kernel_cudaERNS_18TensorIteratorBaseEENKUlvE1_clEvENKUlvE0_clEvEUlffE_EESt5arrayIPcLm3EEEEviT0_T1_,(.L_x_37809 - _ZN2at6native29vectorized_elementwise_kernelILi4ENS0_13BinaryFunctorIfffZZZNS0_15binary_internal21div_floor_kernel_cudaERNS_18TensorIteratorBaseEENKUlvE1_clEvENKUlvE0_clEvEUlffE_EESt5arrayIPcLm3EEEEviT0_T1_)
        .other          _ZN2at6native29vectorized_elementwise_kernelILi4ENS0_13BinaryFunctorIfffZZZNS0_15binary_internal21div_floor_kernel_cudaERNS_18TensorIteratorBaseEENKUlvE1_clEvENKUlvE0_clEvEUlffE_EESt5arrayIPcLm3EEEEviT0_T1_,@"STO_CUDA_ENTRY STV_DEFAULT"
_ZN2at6native29vectorized_elementwise_kernelILi4ENS0_13BinaryFunctorIfffZZZNS0_15binary_internal21div_floor_kernel_cudaERNS_18TensorIteratorBaseEENKUlvE1_clEvENKUlvE0_clEvEUlffE_EESt5arrayIPcLm3EEEEviT0_T1_:
.text._ZN2at6native29vectorized_elementwise_kernelILi4ENS0_13BinaryFunctorIfffZZZNS0_15binary_internal21div_floor_kernel_cudaERNS_18TensorIteratorBaseEENKUlvE1_clEvENKUlvE0_clEvEUlffE_EESt5arrayIPcLm3EEEEviT0_T1_:
        /* <DEDUP_REMOVED lines=13> */
[----:B------:R-:W3:Y:S01]  /*00d0*/  LDG.E.128 R20, desc[UR4][R26.64] ;  /* 0x000000041a147981 */ /* 0x000ee2000c1e1d00 */
[----:B--2---:R-:W-:-:S03]  /*00e0*/  IMAD.WIDE R6, R4, 0x4, R8 ;  /* 0x0000000404067825 */ /* 0x004fc600078e0208 */
[----:B------:R0:W5:Y:S01]  /*00f0*/  LDG.E.128 R8, desc[UR4][R26.64+0x800] ;  /* 0x000800041a087981 */ /* 0x000162000c1e1d00 */
[----:B------:R-:W-:-:S05]  /*0100*/  IMAD.WIDE.U32 R6, R2, 0x10, R6 ;  /* 0x0000001002067825 */ /* 0x000fca00078e0006 */
[----:B------:R-:W2:Y:S04]  /*0110*/  LDG.E.128 R16, desc[UR4][R6.64] ;  /* 0x0000000406107981 */ /* 0x000ea8000c1e1d00 */
[----:B------:R0:W5:Y:S01]  /*0120*/  LDG.E.128 R12, desc[UR4][R6.64+0x800] ;  /* 0x00080004060c7981 */ /* 0x000162000c1e1d00 */
        /* <DEDUP_REMOVED lines=32> */
.L_x_9453:
[----:B------:R-:W-:Y:S01]  /*0330*/  FSETP.GEU.FTZ.AND P0, PT, R7, -R0, PT ;  /* 0x800000000700720b */ /* 0x000fe20003f1e000 */
[----:B------:R-:W-:-:S12]  /*0340*/  FADD.FTZ R24, R24, -1 ;  /* 0xbf80000018187421 */ /* 0x000fd80000010000 */
[----:B------:R-:W-:-:S07]  /*0350*/  @!P0 FADD.FTZ R24, R24, -1 ;  /* 0xbf80000018188421 */ /* 0x000fce0000010000 */
.L_x_9452:
[----:B------:R-:W-:Y:S05]  /*0360*/  BSYNC B2 ;  /* 0x0000000000027941 */ /* 0x000fea0003800000 */
.L_x_9451:
[----:B------:R-:W-:Y:S01]  /*0370*/  FFMA.FTZ R3, -R0, R24, R3 ;  /* 0x0000001800037223 */ /* 0x000fe20000010103 */
[----:B------:R-:W-:Y:S06]  /*0380*/  BRA `(.L_x_9449) ;  /* 0x0000000000847947 */ /* 0x000fec0003800000 */
.L_x_9450:
        /* <DEDUP_REMOVED lines=16> */
.L_x_9456:
        /* <DEDUP_REMOVED lines=14> */
.L_x_9455:
[----:B------:R-:W-:Y:S05]  /*0570*/  BSYNC B2 ;  /* 0x0000000000027941 */ /* 0x000fea0003800000 */
.L_x_9454:
[----:B------:R-:W-:-:S04]  /*0580*/  FMUL.FTZ R0, R7, 1.1920928955078125e-07 ;  /* 0x3400000007007820 */ /* 0x000fc80000410000 */
[----:B------:R-:W-:-:S07]  /*0590*/  FMUL.FTZ R3, R3, R0 ;  /* 0x0000000003037220 */ /* 0x000fce0000410000 */
.L_x_9449:
[----:B------:R-:W-:Y:S05]  /*05a0*/  BSYNC B0 ;  /* 0x0000000000007941 */ /* 0x000fea0003800000 */
.L_x_9448:
        /* <DEDUP_REMOVED lines=12> */
[----:B------:R-:W0:Y:S01]  /*0670*/  @P0 FRND.FTZ.FLOOR R0, R3 ;  /* 0x0000000300000307 */ /* 0x000e220000215000 */
[----:B------:R-:W-:-:S05]  /*0680*/  @!P0 FMUL.FTZ R6, R16, R6 ;  /* 0x0000000610068220 */ /* 0x000fca0000410000 */
[----:B------:R-:W-:Y:S01]  /*0690*/  @!P0 LOP3.LUT R24, RZ, 0x80000000, R6, 0xb8, !PT ;  /* 0x80000000ff188812 */ /* 0x000fe200078eb806 */
[----:B0-----:R-:W-:-:S05]  /*06a0*/  @P0 FADD.FTZ R5, R3, -R0 ;  /* 0x8000000003050221 */ /* 0x001fca0000010000 */
[----:B------:R-:W-:-:S13]  /*06b0*/  FSETP.GT.AND P1, PT, R5, 0.5, P0 ;  /* 0x3f0000000500780b */ /* 0x000fda0000724000 */
[----:B------:R-:W-:-:S04]  /*06c0*/  @P1 FADD.FTZ R0, R0, 1 ;  /* 0x3f80000000001421 */ /* 0x000fc80000010000 */
[----:B------:R-:W-:-:S07]  /*06d0*/  @P0 IMAD.MOV.U32 R24, RZ, RZ, R0 ;  /* 0x000000ffff180224 */ /* 0x000fce00078e0000 */
.L_x_9447:
[----:B------:R-:W-:Y:S05]  /*06e0*/  BSYNC B1 ;  /* 0x0000000000017941 */ /* 0x000fea0003800000 */
.L_x_9446:
        /* <DEDUP_REMOVED lines=32> */
.L_x_9464:
[----:B------:R-:W-:Y:S01]  /*08f0*/  FSETP.GEU.FTZ.AND P0, PT, R16, -R3, PT ;  /* 0x800000031000720b */ /* 0x000fe20003f1e000 */
[----:B------:R-:W-:-:S12]  /*0900*/  FADD.FTZ R5, R5, -1 ;  /* 0xbf80000005057421 */ /* 0x000fd80000010000 */
[----:B------:R-:W-:-:S07]  /*0910*/  @!P0 FADD.FTZ R5, R5, -1 ;  /* 0xbf80000005058421 */ /* 0x000fce0000010000 */
.L_x_9463:
[----:B------:R-:W-:Y:S05]  /*0920*/  BSYNC B2 ;  /* 0x0000000000027941 */ /* 0x000fea0003800000 */
.L_x_9462:
[----:B------:R-:W-:Y:S01]  /*0930*/  FFMA.FTZ R0, -R3, R5, R0 ;  /* 0x0000000503007223 */ /* 0x000fe20000010100 */
[----:B------:R-:W-:Y:S06]  /*0940*/  BRA `(.L_x_9460) ;  /* 0x0000000000887947 */ /* 0x000fec0003800000 */
.L_x_9461:
        /* <DEDUP_REMOVED lines=18> */
.L_x_9467:
        /* <DEDUP_REMOVED lines=13> */
.L_x_9466:
[----:B------:R-:W-:Y:S05]  /*0b40*/  BSYNC B2 ;  /* 0x0000000000027941 */ /* 0x000fea0003800000 */
.L_x_9465:
[----:B------:R-:W-:-:S04]  /*0b50*/  FMUL.FTZ R16, R16, 1.1920928955078125e-07 ;  /* 0x3400000010107820 */ /* 0x000fc80000410000 */
[----:B------:R-:W-:-:S07]  /*0b60*/  FMUL.FTZ R0, R3, R16 ;  /* 0x0000001003007220 */ /* 0x000fce0000410000 */
.L_x_9460:
[----:B------:R-:W-:Y:S05]  /*0b70*/  BSYNC B0 ;  /* 0x0000000000007941 */ /* 0x000fea0003800000 */
.L_x_9459:
        /* <DEDUP_REMOVED lines=19> */
.L_x_9458:
[----:B------:R-:W-:Y:S05]  /*0cb0*/  BSYNC B1 ;  /* 0x0000000000017941 */ /* 0x000fea0003800000 */
.L_x_9457:
        /* <DEDUP_REMOVED lines=32> */
.L_x_9475:
[----:B------:R-:W-:Y:S01]  /*0ec0*/  FSETP.GEU.FTZ.AND P0, PT, R7, -R0, PT ;  /* 0x800000000700720b */ /* 0x000fe20003f1e000 */
[----:B------:R-:W-:-:S12]  /*0ed0*/  FADD.FTZ R16, R16, -1 ;  /* 0xbf80000010107421 */ /* 0x000fd80000010000 */
[----:B------:R-:W-:-:S07]  /*0ee0*/  @!P0 FADD.FTZ R16, R16, -1 ;  /* 0xbf80000010108421 */ /* 0x000fce0000010000 */
.L_x_9474:
[----:B------:R-:W-:Y:S05]  /*0ef0*/  BSYNC B2 ;  /* 0x0000000000027941 */ /* 0x000fea0003800000 */
.L_x_9473:
[----:B------:R-:W-:Y:S01]  /*0f00*/  FFMA.FTZ R3, -R0, R16, R3 ;  /* 0x0000001000037223 */ /* 0x000fe20000010103 */
[----:B------:R-:W-:Y:S06]  /*0f10*/  BRA `(.L_x_9471) ;  /* 0x0000000000887947 */ /* 0x000fec0003800000 */
.L_x_9472:
        /* <DEDUP_REMOVED lines=18> */
.L_x_9478:
        /* <DEDUP_REMOVED lines=13> */
.L_x_9477:
[----:B------:R-:W-:Y:S05]  /*1110*/  BSYNC B2 ;  /* 0x0000000000027941 */ /* 0x000fea0003800000 */
.L_x_9476:
[----:B------:R-:W-:-:S04]  /*1120*/  FMUL.FTZ R16, R16, 1.1920928955078125e-07 ;  /* 0x3400000010107820 */ /* 0x000fc80000410000 */
[----:B------:R-:W-:-:S07]  /*1130*/  FMUL.FTZ R3, R3, R16 ;  /* 0x0000001003037220 */ /* 0x000fce0000410000 */
.L_x_9471:
[----:B------:R-:W-:Y:S05]  /*1140*/  BSYNC B0 ;  /* 0x0000000000007941 */ /* 0x000fea0003800000 */
.L_x_9470:
        /* <DEDUP_REMOVED lines=19> */
.L_x_9469:
[----:B------:R-:W-:Y:S05]  /*1280*/  BSYNC B1 ;  /* 0x0000000000017941 */ /* 0x000fea0003800000 */
.L_x_9468:
        /* <DEDUP_REMOVED lines=32> */
.L_x_9486:
[----:B------:R-:W-:Y:S01]  /*1490*/  FSETP.GEU.FTZ.AND P0, PT, R16, -R3, PT ;  /* 0x800000031000720b */ /* 0x000fe20003f1e000 */
[----:B------:R-:W-:-:S12]  /*14a0*/  FADD.FTZ R5, R5, -1 ;  /* 0xbf80000005057421 */ /* 0x000fd80000010000 */
[----:B------:R-:W-:-:S07]  /*14b0*/  @!P0 FADD.FTZ R5, R5, -1 ;  /* 0xbf80000005058421 */ /* 0x000fce0000010000 */
.L_x_9485:
[----:B------:R-:W-:Y:S05]  /*14c0*/  BSYNC B2 ;  /* 0x0000000000027941 */ /* 0x000fea0003800000 */
.L_x_9484:
[----:B------:R-:W-:Y:S01]  /*14d0*/  FFMA.FTZ R0, -R3, R5, R0 ;  /* 0x0000000503007223 */ /* 0x000fe20000010100 */
[----:B------:R-:W-:Y:S06]  /*14e0*/  BRA `(.L_x_9482) ;  /* 0x00000000007c7947 */ /* 0x000fec0003800000 */
.L_x_9483:
        /* <DEDUP_REMOVED lines=15> */
.L_x_9489:
        /* <DEDUP_REMOVED lines=13> */
.L_x_9488:
[----:B------:R-:W-:Y:S05]  /*16b0*/  BSYNC B2 ;  /* 0x0000000000027941 */ /* 0x000fea0003800000 */
.L_x_9487:
[----:B------:R-:W-:-:S04]  /*16c0*/  FMUL.FTZ R6, R6, 1.1920928955078125e-07 ;  /* 0x3400000006067820 */ /* 0x000fc80000410000 */
[----:B------:R-:W-:-:S07]  /*16d0*/  FMUL.FTZ R0, R3, R6 ;  /* 0x0000000603007220 */ /* 0x000fce0000410000 */
.L_x_9482:
[----:B------:R-:W-:Y:S05]  /*16e0*/  BSYNC B0 ;  /* 0x0000000000007941 */ /* 0x000fea0003800000 */
.L_x_9481:
        /* <DEDUP_REMOVED lines=19> */
.L_x_9480:
[----:B------:R-:W-:Y:S05]  /*1820*/  BSYNC B1 ;  /* 0x0000000000017941 */ /* 0x000fea0003800000 */
.L_x_9479:
        /* <DEDUP_REMOVED lines=32> */
.L_x_9497:
[----:B------:R-:W-:Y:S01]  /*1a30*/  FSETP.GEU.FTZ.AND P0, PT, R7, -R0, PT ;  /* 0x800000000700720b */ /* 0x000fe20003f1e000 */
[----:B------:R-:W-:-:S12]  /*1a40*/  FADD.FTZ R16, R16, -1 ;  /* 0xbf80000010107421 */ /* 0x000fd80000010000 */
[----:B------:R-:W-:-:S07]  /*1a50*/  @!P0 FADD.FTZ R16, R16, -1 ;  /* 0xbf80000010108421 */ /* 0x000fce0000010000 */
.L_x_9496:
[----:B------:R-:W-:Y:S05]  /*1a60*/  BSYNC B2 ;  /* 0x0000000000027941 */ /* 0x000fea0003800000 */
.L_x_9495:
[----:B------:R-:W-:Y:S01]  /*1a70*/  FFMA.FTZ R3, -R0, R16, R3 ;  /* 0x0000001000037223 */ /* 0x000fe20000010103 */
[----:B------:R-:W-:Y:S06]  /*1a80*/  BRA `(.L_x_9493) ;  /* 0x00000000007c7947 */ /* 0x000fec0003800000 */
.L_x_9494:
        /* <DEDUP_REMOVED lines=15> */
.L_x_9500:
        /* <DEDUP_REMOVED lines=13> */
.L_x_9499:
[----:B------:R-:W-:Y:S05]  /*1c50*/  BSYNC B2 ;  /* 0x0000000000027941 */ /* 0x000fea0003800000 */
.L_x_9498:
[----:B------:R-:W-:-:S04]  /*1c60*/  FMUL.FTZ R6, R6, 1.1920928955078125e-07 ;  /* 0x3400000006067820 */ /* 0x000fc80000410000 */
[----:B------:R-:W-:-:S07]  /*1c70*/  FMUL.FTZ R3, R3, R6 ;  /* 0x0000000603037220 */ /* 0x000fce0000410000 */
.L_x_9493:
[----:B------:R-:W-:Y:S05]  /*1c80*/  BSYNC B0 ;  /* 0x0000000000007941 */ /* 0x000fea0003800000 */
.L_x_9492:
        /* <DEDUP_REMOVED lines=19> */
.L_x_9491:
[----:B------:R-:W-:Y:S05]  /*1dc0*/  BSYNC B1 ;  /* 0x0000000000017941 */ /* 0x000fea0003800000 */
.L_x_9490:
        /* <DEDUP_REMOVED lines=32> */
.L_x_9508:
[----:B------:R-:W-:Y:S01]  /*1fd0*/  FSETP.GEU.FTZ.AND P0, PT, R6, -R0, PT ;  /* 0x800000000600720b */ /* 0x000fe20003f1e000 */
[----:B------:R-:W-:-:S12]  /*1fe0*/  FADD.FTZ R8, R8, -1 ;  /* 0xbf80000008087421 */ /* 0x000fd80000010000 */
[----:B------:R-:W-:-:S07]  /*1ff0*/  @!P0 FADD.FTZ R8, R8, -1 ;  /* 0xbf80000008088421 */ /* 0x000fce0000010000 */
.L_x_9507:
[----:B------:R-:W-:Y:S05]  /*2000*/  BSYNC B2 ;  /* 0x0000000000027941 */ /* 0x000fea0003800000 */
.L_x_9506:
[----:B------:R-:W-:Y:S01]  /*2010*/  FFMA.FTZ R3, -R0, R8, R3 ;  /* 0x0000000800037223 */ /* 0x000fe20000010103 */
[----:B------:R-:W-:Y:S06]  /*2020*/  BRA `(.L_x_9504) ;  /* 0x00000000007c7947 */ /* 0x000fec0003800000 */
.L_x_9505:
        /* <DEDUP_REMOVED lines=15> */
.L_x_9511:
        /* <DEDUP_REMOVED lines=13> */
.L_x_9510:
[----:B------:R-:W-:Y:S05]  /*21f0*/  BSYNC B2 ;  /* 0x0000000000027941 */ /* 0x000fea0003800000 */
.L_x_9509:
[----:B------:R-:W-:-:S04]  /*2200*/  FMUL.FTZ R0, R5, 1.1920928955078125e-07 ;  /* 0x3400000005007820 */ /* 0x000fc80000410000 */
[----:B------:R-:W-:-:S07]  /*2210*/  FMUL.FTZ R3, R3, R0 ;  /* 0x0000000003037220 */ /* 0x000fce0000410000 */
.L_x_9504:
[----:B------:R-:W-:Y:S05]  /*2220*/  BSYNC B0 ;  /* 0x0000000000007941 */ /* 0x000fea0003800000 */
.L_x_9503:
        /* <DEDUP_REMOVED lines=19> */
.L_x_9502:
[----:B------:R-:W-:Y:S05]  /*2360*/  BSYNC B1 ;  /* 0x0000000000017941 */ /* 0x000fea0003800000 */
.L_x_9501:
        /* <DEDUP_REMOVED lines=32> */
.L_x_9519:
[----:B------:R-:W-:Y:S01]  /*2570*/  FSETP.GEU.FTZ.AND P0, PT, R7, -R0, PT ;  /* 0x800000000700720b */ /* 0x000fe20003f1e000 */
[----:B------:R-:W-:-:S12]  /*2580*/  FADD.FTZ R8, R8, -1 ;  /* 0xbf80000008087421 */ /* 0x000fd80000010000 */
[----:B------:R-:W-:-:S07]  /*2590*/  @!P0 FADD.FTZ R8, R8, -1 ;  /* 0xbf80000008088421 */ /* 0x000fce0000010000 */
.L_x_9518:
[----:B------:R-:W-:Y:S05]  /*25a0*/  BSYNC B2 ;  /* 0x0000000000027941 */ /* 0x000fea0003800000 */
.L_x_9517:
[----:B------:R-:W-:Y:S01]  /*25b0*/  FFMA.FTZ R3, -R0, R8, R3 ;  /* 0x0000000800037223 */ /* 0x000fe20000010103 */
[----:B------:R-:W-:Y:S06]  /*25c0*/  BRA `(.L_x_9515) ;  /* 0x00000000007c7947 */ /* 0x000fec0003800000 */
.L_x_9516:
        /* <DEDUP_REMOVED lines=15> */
.L_x_9522:
        /* <DEDUP_REMOVED lines=13> */
.L_x_9521:
[----:B------:R-:W-:Y:S05]  /*2790*/  BSYNC B2 ;  /* 0x0000000000027941 */ /* 0x000fea0003800000 */
.L_x_9520:
[----:B------:R-:W-:-:S04]  /*27a0*/  FMUL.FTZ R0, R5, 1.1920928955078125e-07 ;  /* 0x3400000005007820 */ /* 0x000fc80000410000 */
[----:B------:R-:W-:-:S07]  /*27b0*/  FMUL.FTZ R3, R3, R0 ;  /* 0x0000000003037220 */ /* 0x000fce0000410000 */
.L_x_9515:
[----:B------:R-:W-:Y:S05]  /*27c0*/  BSYNC B0 ;  /* 0x0000000000007941 */ /* 0x000fea0003800000 */
.L_x_9514:
        /* <DEDUP_REMOVED lines=19> */
.L_x_9513:
[----:B------:R-:W-:Y:S05]  /*2900*/  BSYNC B1 ;  /* 0x0000000000017941 */ /* 0x000fea0003800000 */
.L_x_9512:
        /* <DEDUP_REMOVED lines=32> */
.L_x_9530:
[----:B------:R-:W-:Y:S01]  /*2b10*/  FSETP.GEU.FTZ.AND P0, PT, R6, -R0, PT ;  /* 0x800000000600720b */ /* 0x000fe20003f1e000 */
[----:B------:R-:W-:-:S12]  /*2b20*/  FADD.FTZ R8, R8, -1 ;  /* 0xbf80000008087421 */ /* 0x000fd80000010000 */
[----:B------:R-:W-:-:S07]  /*2b30*/  @!P0 FADD.FTZ R8, R8, -1 ;  /* 0xbf80000008088421 */ /* 0x000fce0000010000 */
.L_x_9529:
[----:B------:R-:W-:Y:S05]  /*2b40*/  BSYNC B2 ;  /* 0x0000000000027941 */ /* 0x000fea0003800000 */
.L_x_9528:
[----:B------:R-:W-:Y:S01]  /*2b50*/  FFMA.FTZ R3, -R0, R8, R3 ;  /* 0x0000000800037223 */ /* 0x000fe20000010103 */
[----:B------:R-:W-:Y:S06]  /*2b60*/  BRA `(.L_x_9526) ;  /* 0x00000000007c7947 */ /* 0x000fec0003800000 */
.L_x_9527:
        /* <DEDUP_REMOVED lines=15> */
.L_x_9533:
        /* <DEDUP_REMOVED lines=13> */
.L_x_9532:
[----:B------:R-:W-:Y:S05]  /*2d30*/  BSYNC B2 ;  /* 0x0000000000027941 */ /* 0x000fea0003800000 */
.L_x_9531:
[----:B------:R-:W-:-:S04]  /*2d40*/  FMUL.FTZ R0, R5, 1.1920928955078125e-07 ;  /* 0x3400000005007820 */ /* 0x000fc80000410000 */
[----:B------:R-:W-:-:S07]  /*2d50*/  FMUL.FTZ R3, R3, R0 ;  /* 0x0000000003037220 */ /* 0x000fce0000410000 */
.L_x_9526:
[----:B------:R-:W-:Y:S05]  /*2d60*/  BSYNC B0 ;  /* 0x0000000000007941 */ /* 0x000fea0003800000 */
.L_x_9525:
        /* <DEDUP_REMOVED lines=19> */
.L_x_9524:
[----:B------:R-:W-:Y:S05]  /*2ea0*/  BSYNC B1 ;  /* 0x0000000000017941 */ /* 0x000fea0003800000 */
.L_x_9523:
[----:B0-----:R-:W0:Y:S02]  /*2eb0*/  LDC.64 R6, c[0x0][0x218] ;  /* 0x00008600ff067b82 */ /* 0x001e240000000a00 */
[----:B0-----:R-:W-:-:S04]  /*2ec0*/  IMAD.WIDE.U32 R4, R4, 0x4, R6 ;  /* 0x0000000404047825 */ /* 0x001fc800078e0006 */
[----:B------:R-:W-:-:S05]  /*2ed0*/  IMAD.WIDE R4, R2, 0x10, R4 ;  /* 0x0000001002047825 */ /* 0x000fca00078e0204 */
[----:B------:R-:W-:Y:S04]  /*2ee0*/  STG.E.128 desc[UR4][R4.64], R24 ;  /* 0x0000001804007986 */ /* 0x000fe8000c101d04 */
[----:B------:R-:W-:Y:S01]  /*2ef0*/  STG.E.128 desc[UR4][R4.64+0x800], R16 ;  /* 0x0008001004007986 */ /* 0x000fe2000c101d04 */
[----:B------:R-:W-:Y:S05]  /*2f00*/  EXIT ;  /* 0x000000000000794d */ /* 0x000fea0003800000 */
.L_x_9445:
        /* <DEDUP_REMOVED lines=117> */
.L_x_9541:
[----:B------:R-:W-:Y:S01]  /*3660*/  FSETP.GEU.FTZ.AND P0, PT, R15, -R19, PT ;  /* 0x800000130f00720b */ /* 0x000fe20003f1e000 */
[----:B------:R-:W-:-:S12]  /*3670*/  FADD.FTZ R17, R17, -1 ;  /* 0xbf80000011117421 */ /* 0x000fd80000010000 */
[----:B------:R-:W-:-:S07]  /*3680*/  @!P0 FADD.FTZ R17, R17, -1 ;  /* 0xbf80000011118421 */ /* 0x000fce0000010000 */
.L_x_9540:
[----:B------:R-:W-:Y:S05]  /*3690*/  BSYNC B2 ;  /* 0x0000000000027941 */ /* 0x000fea0003800000 */
.L_x_9539:
[----:B------:R-:W-:Y:S01]  /*36a0*/  FFMA.FTZ R14, -R19, R17, R14 ;  /* 0x00000011130e7223 */ /* 0x000fe2000001010e */
[----:B------:R-:W-:Y:S06]  /*36b0*/  BRA `(.L_x_9537) ;  /* 0x00000000007c7947 */ /* 0x000fec0003800000 */
.L_x_9538:
        /* <DEDUP_REMOVED lines=15> */
.L_x_9544:
        /* <DEDUP_REMOVED lines=13> */
.L_x_9543:
[----:B------:R-:W-:Y:S05]  /*3880*/  BSYNC B2 ;  /* 0x0000000000027941 */ /* 0x000fea0003800000 */
.L_x_9542:
[----:B------:R-:W-:-:S04]  /*3890*/  FMUL.FTZ R17, R17, 1.1920928955078125e-07 ;  /* 0x3400000011117820 */ /* 0x000fc80000410000 */
[----:B------:R-:W-:-:S07]  /*38a0*/  FMUL.FTZ R14, R14, R17 ;  /* 0x000000110e0e7220 */ /* 0x000fce0000410000 */
.L_x_9537:
[----:B------:R-:W-:Y:S05]  /*38b0*/  BSYNC B0 ;  /* 0x0000000000007941 */ /* 0x000fea0003800000 */
.L_x_9536:
        /* <DEDUP_REMOVED lines=19> */
.L_x_9535:
[----:B------:R-:W-:Y:S05]  /*39f0*/  BSYNC B1 ;  /* 0x0000000000017941 */ /* 0x000fea0003800000 */
.L_x_9534:
        /* <DEDUP_REMOVED lines=35> */
.L_x_9552:
[----:B------:R-:W-:Y:S01]  /*3c30*/  FSETP.GEU.FTZ.AND P0, PT, R16, -R17, PT ;  /* 0x800000111000720b */ /* 0x000fe20003f1e000 */
[----:B------:R-:W-:-:S12]  /*3c40*/  FADD.FTZ R7, R7, -1 ;  /* 0xbf80000007077421 */ /* 0x000fd80000010000 */
[----:B------:R-:W-:-:S07]  /*3c50*/  @!P0 FADD.FTZ R7, R7, -1 ;  /* 0xbf80000007078421 */ /* 0x000fce0000010000 */
.L_x_9551:
[----:B------:R-:W-:Y:S05]  /*3c60*/  BSYNC B2 ;  /* 0x0000000000027941 */ /* 0x000fea0003800000 */
.L_x_9550:
[----:B------:R-:W-:Y:S01]  /*3c70*/  FFMA.FTZ R14, -R17, R7, R14 ;  /* 0x00000007110e7223 */ /* 0x000fe2000001010e */
[----:B------:R-:W-:Y:S06]  /*3c80*/  BRA `(.L_x_9548) ;  /* 0x00000000007c7947 */ /* 0x000fec0003800000 */
.L_x_9549:
        /* <DEDUP_REMOVED lines=14> */
.L_x_9555:
        /* <DEDUP_REMOVED lines=13> */
.L_x_9554:
[----:B------:R-:W-:Y:S05]  /*3e40*/  BSYNC B2 ;  /* 0x0000000000027941 */ /* 0x000fea0003800000 */
.L_x_9553:
[----:B------:R-:W-:Y:S01]  /*3e50*/  FSEL R14, R14, +QNAN , !P0 ;  /* 0x7fffffff0e0e7808 */ /* 0x000fe20004000000 */
[----:B------:R-:W-:-:S04]  /*3e60*/  FMUL.FTZ R17, R17, 1.1920928955078125e-07 ;  /* 0x3400000011117820 */ /* 0x000fc80000410000 */
[----:B------:R-:W-:-:S07]  /*3e70*/  FMUL.FTZ R14, R14, R17 ;  /* 0x000000110e0e7220 */ /* 0x000fce0000410000 */
.L_x_9548:
[----:B------:R-:W-:Y:S05]  /*3e80*/  BSYNC B0 ;  /* 0x0000000000007941 */ /* 0x000fea0003800000 */
.L_x_9547:
        /* <DEDUP_REMOVED lines=19> */
.L_x_9546:
[----:B------:R-:W-:Y:S05]  /*3fc0*/  BSYNC B1 ;  /* 0x0000000000017941 */ /* 0x000fea0003800000 */
.L_x_9545:
        /* <DEDUP_REMOVED lines=35> */
.L_x_9563:
[----:B------:R-:W-:Y:S01]  /*4200*/  FSETP.GEU.FTZ.AND P0, PT, R10, -R15, PT ;  /* 0x8000000f0a00720b */ /* 0x000fe20003f1e000 */
[----:B------:R-:W-:-:S12]  /*4210*/  FADD.FTZ R7, R7, -1 ;  /* 0xbf80000007077421 */ /* 0x000fd80000010000 */
[----:B------:R-:W-:-:S07]  /*4220*/  @!P0 FADD.FTZ R7, R7, -1 ;  /* 0xbf80000007078421 */ /* 0x000fce0000010000 */
.L_x_9562:
[----:B------:R-:W-:Y:S05]  /*4230*/  BSYNC B2 ;  /* 0x0000000000027941 */ /* 0x000fea0003800000 */
.L_x_9561:
[----:B------:R-:W-:Y:S01]  /*4240*/  FFMA.FTZ R16, -R15, R7, R16 ;  /* 0x000000070f107223 */ /* 0x000fe20000010110 */
[----:B------:R-:W-:Y:S06]  /*4250*/  BRA `(.L_x_9559) ;  /* 0x00000000007c7947 */ /* 0x000fec0003800000 */
.L_x_9560:
        /* <DEDUP_REMOVED lines=15> */
.L_x_9566:
        /* <DEDUP_REMOVED lines=13> */
.L_x_9565:
[----:B------:R-:W-:Y:S05]  /*4420*/  BSYNC B2 ;  /* 0x0000000000027941 */ /* 0x000fea0003800000 */
.L_x_9564:
[----:B------:R-:W-:-:S04]  /*4430*/  FMUL.FTZ R16, R16, 1.1920928955078125e-07 ;  /* 0x3400000010107820 */ /* 0x000fc80000410000 */
[----:B------:R-:W-:-:S07]  /*4440*/  FMUL.FTZ R16, R9, R16 ;  /* 0x0000001009107220 */ /* 0x000fce0000410000 */
.L_x_9559:
[----:B------:R-:W-:Y:S05]  /*4450*/  BSYNC B0 ;  /* 0x0000000000007941 */ /* 0x000fea0003800000 */
.L_x_9558:
        /* <DEDUP_REMOVED lines=19> */
.L_x_9557:
[----:B------:R-:W-:Y:S05]  /*4590*/  BSYNC B1 ;  /* 0x0000000000017941 */ /* 0x000fea0003800000 */
.L_x_9556:
        /* <DEDUP_REMOVED lines=35> */
.L_x_9574:
[----:B------:R-:W-:Y:S01]  /*47d0*/  FSETP.GEU.FTZ.AND P0, PT, R16, -R15, PT ;  /* 0x8000000f1000720b */ /* 0x000fe20003f1e000 */
[----:B------:R-:W-:-:S12]  /*47e0*/  FADD.FTZ R7, R7, -1 ;  /* 0xbf80000007077421 */ /* 0x000fd80000010000 */
[----:B------:R-:W-:-:S07]  /*47f0*/  @!P0 FADD.FTZ R7, R7, -1 ;  /* 0xbf80000007078421 */ /* 0x000fce0000010000 */
.L_x_9573:
[----:B------:R-:W-:Y:S05]  /*4800*/  BSYNC B2 ;  /* 0x0000000000027941 */ /* 0x000fea0003800000 */
.L_x_9572:
[----:B------:R-:W-:Y:S01]  /*4810*/  FFMA.FTZ R10, -R15, R7, R10 ;  /* 0x000000070f0a7223 */ /* 0x000fe2000001010a */
[----:B------:R-:W-:Y:S06]  /*4820*/  BRA `(.L_x_9570) ;  /* 0x0000000000847947 */ /* 0x000fec0003800000 */
.L_x_9571:
        /* <DEDUP_REMOVED lines=16> */
.L_x_9577:
        /* <DEDUP_REMOVED lines=14> */
.L_x_9576:
[----:B------:R-:W-:Y:S05]  /*4a10*/  BSYNC B2 ;  /* 0x0000000000027941 */ /* 0x000fea0003800000 */
.L_x_9575:
[----:B------:R-:W-:-:S04]  /*4a20*/  FMUL.FTZ R7, R16, 1.1920928955078125e-07 ;  /* 0x3400000010077820 */ /* 0x000fc80000410000 */
[----:B------:R-:W-:-:S07]  /*4a30*/  FMUL.FTZ R10, R10, R7 ;  /* 0x000000070a0a7220 */ /* 0x000fce0000410000 */
.L_x_9570:
[----:B------:R-:W-:Y:S05]  /*4a40*/  BSYNC B0 ;  /* 0x0000000000007941 */ /* 0x000fea0003800000 */
.L_x_9569:
        /* <DEDUP_REMOVED lines=19> */
.L_x_9568:
[----:B------:R-:W-:Y:S05]  /*4b80*/  BSYNC B1 ;  /* 0x0000000000017941 */ /* 0x000fea0003800000 */
.L_x_9567:
        /* <DEDUP_REMOVED lines=35> */
.L_x_9585:
[----:B------:R-:W-:Y:S01]  /*4dc0*/  FSETP.GEU.FTZ.AND P0, PT, R17, -R15, PT ;  /* 0x8000000f1100720b */ /* 0x000fe20003f1e000 */
[----:B------:R-:W-:-:S12]  /*4dd0*/  FADD.FTZ R7, R7, -1 ;  /* 0xbf80000007077421 */ /* 0x000fd80000010000 */
[----:B------:R-:W-:-:S07]  /*4de0*/  @!P0 FADD.FTZ R7, R7, -1 ;  /* 0xbf80000007078421 */ /* 0x000fce0000010000 */
.L_x_9584:
[----:B------:R-:W-:Y:S05]  /*4df0*/  BSYNC B2 ;  /* 0x0000000000027941 */ /* 0x000fea0003800000 */
.L_x_9583:
[----:B------:R-:W-:Y:S01]  /*4e00*/  FFMA.FTZ R16, -R15, R7, R16 ;  /* 0x000000070f107223 */ /* 0x000fe20000010110 */
[----:B------:R-:W-:Y:S06]  /*4e10*/  BRA `(.L_x_9581) ;  /* 0x0000000000887947 */ /* 0x000fec0003800000 */
.L_x_9582:
        /* <DEDUP_REMOVED lines=18> */
.L_x_9588:
        /* <DEDUP_REMOVED lines=13> */
.L_x_9587:
[----:B------:R-:W-:Y:S05]  /*5010*/  BSYNC B2 ;  /* 0x0000000000027941 */ /* 0x000fea0003800000 */
.L_x_9586:
[----:B------:R-:W-:-:S04]  /*5020*/  FMUL.FTZ R18, R18, 1.1920928955078125e-07 ;  /* 0x3400000012127820 */ /* 0x000fc80000410000 */
[----:B------:R-:W-:-:S07]  /*5030*/  FMUL.FTZ R16, R11, R18 ;  /* 0x000000120b107220 */ /* 0x000fce0000410000 */
.L_x_9581:
[----:B------:R-:W-:Y:S05]  /*5040*/  BSYNC B0 ;  /* 0x0000000000007941 */ /* 0x000fea0003800000 */
.L_x_9580:
        /* <DEDUP_REMOVED lines=19> */
.L_x_9579:
[----:B------:R-:W-:Y:S05]  /*5180*/  BSYNC B1 ;  /* 0x0000000000017941 */ /* 0x000fea0003800000 */
.L_x_9578:
        /* <DEDUP_REMOVED lines=35> */
.L_x_9596:
[----:B------:R-:W-:Y:S01]  /*53c0*/  FSETP.GEU.FTZ.AND P0, PT, R16, -R17, PT ;  /* 0x800000111000720b */ /* 0x000fe20003f1e000 */
[----:B------:R-:W-:-:S12]  /*53d0*/  FADD.FTZ R11, R11, -1 ;  /* 0xbf8000000b0b7421 */ /* 0x000fd80000010000 */
[----:B------:R-:W-:-:S07]  /*53e0*/  @!P0 FADD.FTZ R11, R11, -1 ;  /* 0xbf8000000b0b8421 */ /* 0x000fce0000010000 */
.L_x_9595:
[----:B------:R-:W-:Y:S05]  /*53f0*/  BSYNC B2 ;  /* 0x0000000000027941 */ /* 0x000fea0003800000 */
.L_x_9594:
[----:B------:R-:W-:Y:S01]  /*5400*/  FFMA.FTZ R0, -R17, R11, R0 ;  /* 0x0000000b11007223 */ /* 0x000fe20000010100 */
[----:B------:R-:W-:Y:S06]  /*5410*/  BRA `(.L_x_9592) ;  /* 0x0000000000887947 */ /* 0x000fec0003800000 */
.L_x_9593:
        /* <DEDUP_REMOVED lines=18> */
.L_x_9599:
        /* <DEDUP_REMOVED lines=13> */
.L_x_9598:
[----:B------:R-:W-:Y:S05]  /*5610*/  BSYNC B2 ;  /* 0x0000000000027941 */ /* 0x000fea0003800000 */
.L_x_9597:
[----:B------:R-:W-:-:S04]  /*5620*/  FMUL.FTZ R18, R18, 1.1920928955078125e-07 ;  /* 0x3400000012127820 */ /* 0x000fc80000410000 */
[----:B------:R-:W-:-:S07]  /*5630*/  FMUL.FTZ R0, R11, R18 ;  /* 0x000000120b007220 */ /* 0x000fce0000410000 */
.L_x_9592:
[----:B------:R-:W-:Y:S05]  /*5640*/  BSYNC B0 ;  /* 0x0000000000007941 */ /* 0x000fea0003800000 */
.L_x_9591:
        /* <DEDUP_REMOVED lines=19> */
.L_x_9590:
[----:B------:R-:W-:Y:S05]  /*5780*/  BSYNC B1 ;  /* 0x0000000000017941 */ /* 0x000fea0003800000 */
.L_x_9589:
        /* <DEDUP_REMOVED lines=35> */
.L_x_9607:
[----:B------:R-:W-:Y:S01]  /*59c0*/  FSETP.GEU.FTZ.AND P0, PT, R15, -R16, PT ;  /* 0x800000100f00720b */ /* 0x000fe20003f1e000 */
[----:B------:R-:W-:-:S12]  /*59d0*/  FADD.FTZ R0, R0, -1 ;  /* 0xbf80000000007421 */ /* 0x000fd80000010000 */
[----:B------:R-:W-:-:S07]  /*59e0*/  @!P0 FADD.FTZ R0, R0, -1 ;  /* 0xbf80000000008421 */ /* 0x000fce0000010000 */
.L_x_9606:
[----:B------:R-:W-:Y:S05]  /*59f0*/  BSYNC B2 ;  /* 0x0000000000027941 */ /* 0x000fea0003800000 */
.L_x_9605:
[----:B------:R-:W-:Y:S01]  /*5a00*/  FFMA.FTZ R3, -R16, R0, R3 ;  /* 0x0000000010037223 */ /* 0x000fe20000010103 */
[----:B------:R-:W-:Y:S06]  /*5a10*/  BRA `(.L_x_9603) ;  /* 0x00000000007c7947 */ /* 0x000fec0003800000 */
.L_x_9604:
        /* <DEDUP_REMOVED lines=15> */
.L_x_9610:
        /* <DEDUP_REMOVED lines=13> */
.L_x_9609:
[----:B------:R-:W-:Y:S05]  /*5be0*/  BSYNC B2 ;  /* 0x0000000000027941 */ /* 0x000fea0003800000 */
.L_x_9608:
[----:B------:R-:W-:-:S04]  /*5bf0*/  FMUL.FTZ R15, R15, 1.1920928955078125e-07 ;  /* 0x340000000f0f7820 */ /* 0x000fc80000410000 */
[----:B0-----:R-:W-:-:S07]  /*5c00*/  FMUL.FTZ R3, R2, R15 ;  /* 0x0000000f02037220 */ /* 0x001fce0000410000 */
.L_x_9603:
[----:B------:R-:W-:Y:S05]  /*5c10*/  BSYNC B0 ;  /* 0x0000000000007941 */ /* 0x000fea0003800000 */
.L_x_9602:
        /* <DEDUP_REMOVED lines=19> */
.L_x_9601:
[----:B------:R-:W-:Y:S05]  /*5d50*/  BSYNC B1 ;  /* 0x0000000000017941 */ /* 0x000fea0003800000 */
.L_x_9600:
        /* <DEDUP_REMOVED lines=35> */
.L_x_9618:
[----:B------:R-:W-:Y:S01]  /*5f90*/  FSETP.GEU.FTZ.AND P0, PT, R16, -R18, PT ;  /* 0x800000121000720b */ /* 0x000fe20003f1e000 */
[----:B------:R-:W-:-:S12]  /*5fa0*/  FADD.FTZ R0, R0, -1 ;  /* 0xbf80000000007421 */ /* 0x000fd80000010000 */
[----:B------:R-:W-:-:S07]  /*5fb0*/  @!P0 FADD.FTZ R0, R0, -1 ;  /* 0xbf80000000008421 */ /* 0x000fce0000010000 */
.L_x_9617:
[----:B------:R-:W-:Y:S05]  /*5fc0*/  BSYNC B2 ;  /* 0x0000000000027941 */ /* 0x000fea0003800000 */
.L_x_9616:
[----:B------:R-:W-:Y:S01]  /*5fd0*/  FFMA.FTZ R3, -R18, R0, R3 ;  /* 0x0000000012037223 */ /* 0x000fe20000010103 */
[----:B------:R-:W-:Y:S06]  /*5fe0*/  BRA `(.L_x_9614) ;  /* 0x00000000007c7947 */ /* 0x000fec0003800000 */
.L_x_9615:
        /* <DEDUP_REMOVED lines=15> */
.L_x_9621:
        /* <DEDUP_REMOVED lines=13> */
.L_x_9620:
[----:B------:R-:W-:Y:S05]  /*61b0*/  BSYNC B2 ;  /* 0x0000000000027941 */ /* 0x000fea0003800000 */
.L_x_9619:
[----:B------:R-:W-:-:S04]  /*61c0*/  FMUL.FTZ R16, R16, 1.1920928955078125e-07 ;  /* 0x3400000010107820 */ /* 0x000fc80000410000 */
[----:B------:R-:W-:-:S07]  /*61d0*/  FMUL.FTZ R3, R3, R16 ;  /* 0x0000001003037220 */ /* 0x000fce0000410000 */
.L_x_9614:
[----:B------:R-:W-:Y:S05]  /*61e0*/  BSYNC B0 ;  /* 0x0000000000007941 */ /* 0x000fea0003800000 */
.L_x_9613:
        /* <DEDUP_REMOVED lines=19> */
.L_x_9612:
[----:B------:R-:W-:Y:S05]  /*6320*/  BSYNC B1 ;  /* 0x0000000000017941 */ /* 0x000fea0003800000 */
.L_x_9611:
        /* <DEDUP_REMOVED lines=16> */
.L_x_9624:
[----:B------:R-:W-:-:S13]  /*6430*/  ISETP.GE.AND P0, PT, R6, R5, PT ;  /* 0x000000050600720c */ /* 0x000fda0003f06270 */
[----:B------:R-:W-:Y:S05]  /*6440*/  @P0 BRA `(.L_x_9626) ;  /* 0x0000000000300947 */ /* 0x000fea0003800000 */
[----:B0-----:R-:W0:Y:S01]  /*6450*/  LDC.64 R12, c[0x0][0x218] ;  /* 0x00008600ff0c7b82 */ /* 0x001e220000000a00 */
[----:B------:R-:W-:Y:S01]  /*6460*/  IADD3 R3, R4, R6, RZ ;  /* 0x0000000604037210 */ /* 0x000fe20007ffe0ff */
[----:B------:R-:W-:-:S04]  /*6470*/  VIADD R6, R6, 0x80 ;  /* 0x0000008006067836 */ /* 0x000fc80000000000 */
[----:B0-----:R-:W-:-:S05]  /*6480*/  IMAD.WIDE.U32 R12, R3, 0x4, R12 ;  /* 0x00000004030c7825 */ /* 0x001fca00078e000c */
[----:B------:R1:W-:Y:S02]  /*6490*/  STG.E desc[UR4][R12.64], R9 ;  /* 0x000000090c007986 */ /* 0x0003e4000c101904 */
.L_x_9625:
[----:B------:R-:W-:-:S13]  /*64a0*/  ISETP.GE.AND P0, PT, R6, R5, PT ;  /* 0x000000050600720c */ /* 0x000fda0003f06270 */
[----:B------:R-:W-:Y:S05]  /*64b0*/  @P0 BRA `(.L_x_9627) ;  /* 0x0000000000300947 */ /* 0x000fea0003800000 */
[----:B-1----:R-:W1:Y:S01]  /*64c0*/  LDC.64 R8, c[0x0][0x218] ;  /* 0x00008600ff087b82 */ /* 0x002e620000000a00 */
[----:B------:R-:W-:Y:S01]  /*64d0*/  IADD3 R3, R4, R6, RZ ;  /* 0x0000000604037210 */ /* 0x000fe20007ffe0ff */
[----:B------:R-:W-:-:S04]  /*64e0*/  VIADD R6, R6, 0x80 ;  /* 0x0000008006067836 */ /* 0x000fc80000000000 */
[----:B-1----:R-:W-:-:S05]  /*64f0*/  IMAD.WIDE.U32 R8, R3, 0x4, R8 ;  /* 0x0000000403087825 */ /* 0x002fca00078e0008 */
[----:B------:R1:W-:Y:S02]  /*6500*/  STG.E desc[UR4][R8.64], R10 ;  /* 0x0000000a08007986 */ /* 0x0003e4000c101904 */
.L_x_9626:
[----:B------:R-:W-:-:S13]  /*6510*/  ISETP.GE.AND P0, PT, R6, R5, PT ;  /* 0x000000050600720c */ /* 0x000fda0003f06270 */
[----:B------:R-:W-:Y:S05]  /*6520*/  @P0 BRA `(.L_x_9628) ;  /* 0x0000000000340947 */ /* 0x000fea0003800000 */
[----:B-1----:R-:W1:Y:S01]  /*6530*/  LDC.64 R8, c[0x0][0x218] ;  /* 0x00008600ff087b82 */ /* 0x002e620000000a00 */
[----:B------:R-:W-:Y:S01]  /*6540*/  IADD3 R3, R4, R6, RZ ;  /* 0x0000000604037210 */ /* 0x000fe20007ffe0ff */
[----:B------:R-:W-:-:S04]  /*6550*/  VIADD R6, R6, 0x80 ;  /* 0x0000008006067836 */ /* 0x000fc80000000000 */
[----:B-1----:R-:W-:-:S05]  /*6560*/  IMAD.WIDE.U32 R8, R3, 0x4, R8 ;  /* 0x0000000403087825 */ /* 0x002fca00078e0008 */
[----:B------:R2:W-:Y:S02]  /*6570*/  STG.E desc[UR4][R8.64], R7 ;  /* 0x0000000708007986 */ /* 0x0005e4000c101904 */
.L_x_9627:
        /* <DEDUP_REMOVED lines=8> */
.L_x_9628:
[----:B------:R-:W-:Y:S05]  /*6600*/  BSYNC B1 ;  /* 0x0000000000017941 */ /* 0x000fea0003800000 */
.L_x_9623:
[----:B------:R-:W-:-:S13]  /*6610*/  ISETP.GE.AND P0, PT, R6, R5, PT ;  /* 0x000000050600720c */ /* 0x000fda0003f06270 */
[----:B-12---:R-:W1:Y:S01]  /*6620*/  @!P0 LDC.64 R8, c[0x0][0x218] ;  /* 0x00008600ff088b82 */ /* 0x006e620000000a00 */
[----:B------:R-:W-:Y:S01]  /*6630*/  @!P0 IADD3 R3, R4, R6, RZ ;  /* 0x0000000604038210 */ /* 0x000fe20007ffe0ff */
[----:B------:R-:W-:-:S04]  /*6640*/  @!P0 VIADD R6, R6, 0x80 ;  /* 0x0000008006068836 */ /* 0x000fc80000000000 */
[----:B-1----:R-:W-:-:S05]  /*6650*/  @!P0 IMAD.WIDE.U32 R8, R3, 0x4, R8 ;  /* 0x0000000403088825 */ /* 0x002fca00078e0008 */
[----:B------:R3:W-:Y:S02]  /*6660*/  @!P0 STG.E desc[UR4][R8.64], R2 ;  /* 0x0000000208008986 */ /* 0x0007e4000c101904 */
.L_x_9629:
[----:B------:R-:W-:Y:S05]  /*6670*/  BSYNC B0 ;  /* 0x0000000000007941 */ /* 0x000fea0003800000 */
.L_x_9622:
        /* <DEDUP_REMOVED lines=8> */
.L_x_9630:
        /* <DEDUP_REMOVED lines=16> */
.L_x_37809:


//--------------------- .text._ZN2at6native29vectorized_elementwise_kernelILi8ENS0_13BinaryFunctorIfffZZZNS0_15binary_internal21div_floor_kernel_cudaERNS_18TensorIteratorBaseEENKUlvE1_clEvENKUlvE0_clEvEUlffE_EESt5arrayIPcLm3EEEEviT0_T1_ --------------------------
	.section	.text._ZN2at6native29vectorized_elementwise_kernelILi8ENS0_13BinaryFunctorIfffZZZNS0_15binary_internal21div_floor_kernel_cudaERNS_18TensorIteratorBaseEENKUlvE1_clEvENKUlvE0_clEvEUlffE_EESt5arrayIPcLm3EEEEviT0_T1_,"ax",@progbits
	.align	128
        .global         _ZN2at6native29vectorized_elementwise_kernelILi8ENS0_13BinaryFunctorIfffZZZNS0_15binary_internal21div_floor_kernel_cudaERNS_18TensorIteratorBaseEENKUlvE1_clEvENKUlvE0_clEvEUlffE_EESt5arrayIPcLm3EEEEviT0_T1_
        .type           _ZN2at6native29vectorized_elementwise_kernelILi8ENS0_13BinaryFunctorIfffZZZNS0_15binary_internal21div_floor_kernel_cudaERNS_18TensorIteratorBaseEENKUlvE1_clEvENKUlvE0_clEvEUlffE_EESt5arrayIPcLm3EEEEviT0_T1_,@function
        .size           _ZN2at6native29vectorized_elementwise_kernelILi8ENS0_13BinaryFunctorIfffZZZNS0_15binary_internal21div_floor_kernel_cudaERNS_18TensorIteratorBaseEENKUlvE1_clEvENKUlvE0_clEvEUlffE_EESt5arrayIPcLm3EEEEviT0_T1_,(.L_x_37810 - _ZN2at6native29vectorized_elementwise_kernelILi8ENS0_13BinaryFunctorIfffZZZNS0_15binary_internal21div_floor_kernel_cudaERNS_18TensorIteratorBaseEENKUlvE1_clEvENKUlvE0_clEvEUlffE_EESt5arrayIPcLm3EEEEviT0_T1_)
        .other          _ZN2at6native29vectorized_elementwise_kernelILi8ENS0_13BinaryFunctorIfffZZZNS0_15binary_internal21div_floor_kernel_cudaERNS_18TensorIteratorBaseEENKUlvE1_clEvENKUlvE0_clEvEUlffE_EESt5arrayIPcLm3EEEEviT0_T1_,@"STO_CUDA_ENTRY STV_DEFAULT"
_ZN2at6native29vectorized_elementwise_kernelILi8ENS0_13BinaryFunctorIfffZZZNS0_15binary_internal21div_floor_kernel_cudaERNS_18TensorIteratorBaseEENKUlvE1_clEvENKUlvE0_clEvEUlffE_EESt5arrayIPcLm3EEEEviT0_T1_:
.text._ZN2at6native29vectorized_elementwise_kernelILi8ENS0_13BinaryFunctorIfffZZZNS0_15binary_internal21div_floor_kernel_cudaERNS_18TensorIteratorBaseEENKUlvE1_clEvENKUlvE0_clEvEUlffE_EESt5arrayIPcLm3EEEEviT0_T1_:
        /* <DEDUP_REMOVED lines=51> */
.L_x_9639:
[----:B------:R-:W-:Y:S01]  /*0330*/  FSETP.GEU.FTZ.AND P0, PT, R7, -R0, PT ;  /* 0x800000000700720b */ /* 0x000fe20003f1e000 */
[----:B------:R-:W-:-:S12]  /*0340*/  FADD.FTZ R24, R24, -1 ;  /* 0xbf80000018187421 */ /* 0x000fd80000010000 */
[----:B------:R-:W-:-:S07]  /*0350*/  @!P0 FADD.FTZ R24, R24, -1 ;  /* 0xbf80000018188421 */ /* 0x000fce0000010000 */
.L_x_9638:
[----:B------:R-:W-:Y:S05]  /*0360*/  BSYNC B2 ;  /* 0x0000000000027941 */ /* 0x000fea0003800000 */
.L_x_9637:
[----:B------:R-:W-:Y:S01]  /*0370*/  FFMA.FTZ R3, -R0, R24, R3 ;  /* 0x0000001800037223 */ /* 0x000fe20000010103 */
[----:B------:R-:W-:Y:S06]  /*0380*/  BRA `(.L_x_9635) ;  /* 0x0000000000847947 */ /* 0x000fec0003800000 */
.L_x_9636:
        /* <DEDUP_REMOVED lines=16> */
.L_x_9642:
        /* <DEDUP_REMOVED lines=14> */
.L_x_9641:
[----:B------:R-:W-:Y:S05]  /*0570*/  BSYNC B2 ;  /* 0x0000000000027941 */ /* 0x000fea0003800000 */
.L_x_9640:
[----:B------:R-:W-:-:S04]  /*0580*/  FMUL.FTZ R0, R7, 1.1920928955078125e-07 ;  /* 0x3400000007007820 */ /* 0x000fc80000410000 */
[----:B------:R-:W-:-:S07]  /*0590*/  FMUL.FTZ R3, R3, R0 ;  /* 0x0000000003037220 */ /* 0x000fce0000410000 */
.L_x_9635:
[----:B------:R-:W-:Y:S05]  /*05a0*/  BSYNC B0 ;  /* 0x0000000000007941 */ /* 0x000fea0003800000 */
.L_x_9634:
        /* <DEDUP_REMOVED lines=19> */
.L_x_9633:
[----:B------:R-:W-:Y:S05]  /*06e0*/  BSYNC B1 ;  /* 0x0000000000017941 */ /* 0x000fea0003800000 */
.L_x_9632:
        /* <DEDUP_REMOVED lines=32> */
.L_x_9650:
[----:B------:R-:W-:Y:S01]  /*08f0*/  FSETP.GEU.FTZ.AND P0, PT, R16, -R3, PT ;  /* 0x800000031000720b */ /* 0x000fe20003f1e000 */
[----:B------:R-:W-:-:S12]  /*0900*/  FADD.FTZ R5, R5, -1 ;  /* 0xbf80000005057421 */ /* 0x000fd80000010000 */
[----:B------:R-:W-:-:S07]  /*0910*/  @!P0 FADD.FTZ R5, R5, -1 ;  /* 0xbf80000005058421 */ /* 0x000fce0000010000 */
.L_x_9649:
[----:B------:R-:W-:Y:S05]  /*0920*/  BSYNC B2 ;  /* 0x0000000000027941 */ /* 0x000fea0003800000 */
.L_x_9648:
[----:B------:R-:W-:Y:S01]  /*0930*/  FFMA.FTZ R0, -R3, R5, R0 ;  /* 0x0000000503007223 */ /* 0x000fe20000010100 */
[----:B------:R-:W-:Y:S06]  /*0940*/  BRA `(.L_x_9646) ;  /* 0x0000000000887947 */ /* 0x000fec0003800000 */
.L_x_9647:
        /* <DEDUP_REMOVED lines=18> */
.L_x_9653:
        /* <DEDUP_REMOVED lines=13> */
.L_x_9652:
[----:B------:R-:W-:Y:S05]  /*0b40*/  BSYNC B2 ;  /* 0x0000000000027941 */ /* 0x000fea0003800000 */
.L_x_9651:
[----:B------:R-:W-:-:S04]  /*0b50*/  FMUL.FTZ R16, R16, 1.1920928955078125e-07 ;  /* 0x3400000010107820 */ /* 0x000fc80000410000 */
[----:B------:R-:W-:-:S07]  /*0b60*/  FMUL.FTZ R0, R3, R16 ;  /* 0x0000001003007220 */ /* 0x000fce0000410000 */
.L_x_9646:
[----:B------:R-:W-:Y:S05]  /*0b70*/  BSYNC B0 ;  /* 0x0000000000007941 */ /* 0x000fea0003800000 */
.L_x_9645:
        /* <DEDUP_REMOVED lines=19> */
.L_x_9644:
[----:B------:R-:W-:Y:S05]  /*0cb0*/  BSYNC B1 ;  /* 0x0000000000017941 */ /* 0x000fea0003800000 */
.L_x_9643:
        /* <DEDUP_REMOVED lines=32> */
.L_x_9661:
[----:B------:R-:W-:Y:S01]  /*0ec0*/  FSETP.GEU.FTZ.AND P0, PT, R7, -R0, PT ;  /* 0x800000000700720b */ /* 0x000fe20003f1e000 */
[----:B------:R-:W-:-:S12]  /*0ed0*/  FADD.FTZ R16, R16, -1 ;  /* 0xbf80000010107421 */ /* 0x000fd80000010000 */
[----:B------:R-:W-:-:S07]  /*0ee0*/  @!P0 FADD.FTZ R16, R16, -1 ;  /* 0xbf80000010108421 */ /* 0x000fce0000010000 */
.L_x_9660:
[----:B------:R-:W-:Y:S05]  /*0ef0*/  BSYNC B2 ;  /* 0x0000000000027941 */ /* 0x000fea0003800000 */
.L_x_9659:
[----:B------:R-:W-:Y:S01]  /*0f00*/  FFMA.FTZ R3, -R0, R16, R3 ;  /* 0x0000001000037223 */ /* 0x000fe20000010103 */
[----:B------:R-:W-:Y:S06]  /*0f10*/  BRA `(.L_x_9657) ;  /* 0x0000000000887947 */ /* 0x000fec0003800000 */
.L_x_9658:
        /* <DEDUP_REMOVED lines=18> */
.L_x_9664:
        /* <DEDUP_REMOVED lines=13> */
.L_x_9663:
[----:B------:R-:W-:Y:S05]  /*1110*/  BSYNC B2 ;  /* 0x0000000000027941 */ /* 0x000fea0003800000 */
.L_x_9662:
[----:B------:R-:W-:-:S04]  /*1120*/  FMUL.FTZ R16, R16, 1.1920928955078125e-07 ;  /* 0x3400000010107820 */ /* 0x000fc80000410000 */
[----:B------:R-:W-:-:S07]  /*1130*/  FMUL.FTZ R3, R3, R16 ;  /* 0x0000001003037220 */ /* 0x000fce0000410000 */
.L_x_9657:
[----:B------:R-:W-:Y:S05]  /*1140*/  BSYNC B0 ;  /* 0x0000000000007941 */ /* 0x000fea0003800000 */
.L_x_9656:
        /* <DEDUP_REMOVED lines=19> */
.L_x_9655:
[----:B------:R-:W-:Y:S05]  /*1280*/  BSYNC B1 ;  /* 0x0000000000017941 */ /* 0x000fea0003800000 */
.L_x_9654:
        /* <DEDUP_REMOVED lines=32> */
.L_x_9672:
[----:B------:R-:W-:Y:S01]  /*1490*/  FSETP.GEU.FTZ.AND P0, PT, R16, -R3, PT ;  /* 0x800000031000720b */ /* 0x000fe20003f1e000 */
[----:B------:R-:W-:-:S12]  /*14a0*/  FADD.FTZ R5, R5, -1 ;  /* 0xbf80000005057421 */ /* 0x000fd80000010000 */
[----:B------:R-:W-:-:S07]  /*14b0*/  @!P0 FADD.FTZ R5, R5, -1 ;  /* 0xbf80000005058421 */ /* 0x000fce0000010000 */
.L_x_9671:
[----:B------:R-:W-:Y:S05]  /*14c0*/  BSYNC B2 ;  /* 0x0000000000027941 */ /* 0x000fea0003800000 */
.L_x_9670:
[----:B------:R-:W-:Y:S01]  /*14d0*/  FFMA.FTZ R0, -R3, R5, R0 ;  /* 0x0000000503007223 */ /* 0x000fe20000010100 */
[----:B------:R-:W-:Y:S06]  /*14e0*/  BRA `(.L_x_9668) ;  /* 0x00000000007c7947 */ /* 0x000fec0003800000 */
.L_x_9669:
        /* <DEDUP_REMOVED lines=15> */
.L_x_9675:
        /* <DEDUP_REMOVED lines=13> */
.L_x_9674:
[----:B------:R-:W-:Y:S05]  /*16b0*/  BSYNC B2 ;  /* 0x0000000000027941 */ /* 0x000fea0003800000 */
.L_x_9673:
[----:B------:R-:W-:-:S04]  /*16c0*/  FMUL.FTZ R6, R6, 1.1920928955078125e-07 ;  /* 0x3400000006067820 */ /* 0x000fc80000410000 */
[----:B------:R-:W-:-:S07]  /*16d0*/  FMUL.FTZ R0, R3, R6 ;  /* 0x0000000603007220 */ /* 0x000fce0000410000 */
.L_x_9668:
[----:B------:R-:W-:Y:S05]  /*16e0*/  BSYNC B0 ;  /* 0x0000000000007941 */ /* 0x000fea0003800000 */
.L_x_9667:
        /* <DEDUP_REMOVED lines=19> */
.L_x_9666:
[----:B------:R-:W-:Y:S05]  /*1820*/  BSYNC B1 ;  /* 0x0000000000017941 */ /* 0x000fea0003800000 */
.L_x_9665:
        /* <DEDUP_REMOVED lines=32> */
.L_x_9683:
[----:B------:R-:W-:Y:S01]  /*1a30*/  FSETP.GEU.FTZ.AND P0, PT, R7, -R0, PT ;  /* 0x800000000700720b */ /* 0x000fe20003f1e000 */
[----:B------:R-:W-:-:S12]  /*1a40*/  FADD.FTZ R16, R16, -1 ;  /* 0xbf80000010107421 */ /* 0x000fd80000010000 */
[----:B------:R-:W-:-:S07]  /*1a50*/  @!P0 FADD.FTZ R16, R16, -1 ;  /* 0xbf80000010108421 */ /* 0x000fce0000010000 */
.L_x_9682:
[----:B------:R-:W-:Y:S05]  /*1a60*/  BSYNC B2 ;  /* 0x0000000000027941 */ /* 0x000fea0003800000 */
.L_x_9681:
[----:B------:R-:W-:Y:S01]  /*1a70*/  FFMA.FTZ R3, -R0, R16, R3 ;  /* 0x0000001000037223 */ /* 0x000fe20000010103 */
[----:B------:R-:W-:Y:S06]  /*1a80*/  BRA `(.L_x_9679) ;  /* 0x00000000007c7947 */ /* 0x000fec0003800000 */
.L_x_9680:
        /* <DEDUP_REMOVED lines=15> */
.L_x_9686:
        /* <DEDUP_REMOVED lines=13> */
.L_x_9685:
[----:B------:R-:W-:Y:S05]  /*1c50*/  BSYNC B2 ;  /* 0x0000000000027941 */ /* 0x000fea0003800000 */
.L_x_9684:
[----:B------:R-:W-:-:S04]  /*1c60*/  FMUL.FTZ R6, R6, 1.1920928955078125e-07 ;  /* 0x3400000006067820 */ /* 0x000fc80000410000 */
[----:B------:R-:W-:-:S07]  /*1c70*/  FMUL.FTZ R3, R3, R6 ;  /* 0x0000000603037220 */ /* 0x000fce0000410000 */
.L_x_9679:
[----:B------:R-:W-:Y:S05]  /*1c80*/  BSYNC B0 ;  /* 0x0000000000007941 */ /* 0x000fea0003800000 */
.L_x_9678:
        /* <DEDUP_REMOVED lines=19> */
.L_x_9677:
[----:B------:R-:W-:Y:S05]  /*1dc0*/  BSYNC B1 ;  /* 0x0000000000017941 */ /* 0x000fea0003800000 */
.L_x_9676:
        /* <DEDUP_REMOVED lines=32> */
.L_x_9694:
[----:B------:R-:W-:Y:S01]  /*1fd0*/  FSETP.GEU.FTZ.AND P0, PT, R6, -R0, PT ;  /* 0x800000000600720b */ /* 0x000fe20003f1e000 */
[----:B------:R-:W-:-:S12]  /*1fe0*/  FADD.FTZ R8, R8, -1 ;  /* 0xbf80000008087421 */ /* 0x000fd80000010000 */
[----:B------:R-:W-:-:S07]  /*1ff0*/  @!P0 FADD.FTZ R8, R8, -1 ;  /* 0xbf80000008088421 */ /* 0x000fce0000010000 */
.L_x_9693:
[----:B------:R-:W-:Y:S05]  /*2000*/  BSYNC B2 ;  /* 0x0000000000027941 */ /* 0x000fea0003800000 */
.L_x_9692:
[----:B------:R-:W-:Y:S01]  /*2010*/  FFMA.FTZ R3, -R0, R8, R3 ;  /* 0x0000000800037223 */ /* 0x000fe20000010103 */
[----:B------:R-:W-:Y:S06]  /*2020*/  BRA `(.L_x_9690) ;  /* 0x00000000007c7947 */ /* 0x000fec0003800000 */
.L_x_9691:
        /* <DEDUP_REMOVED lines=15> */
.L_x_9697:
        /* <DEDUP_REMOVED lines=13> */
.L_x_9696:
[----:B------:R-:W-:Y:S05]  /*21f0*/  BSYNC B2 ;  /* 0x0000000000027941 */ /* 0x000fea0003800000 */
.L_x_9695:
[----:B------:R-:W-:-:S04]  /*2200*/  FMUL.FTZ R0, R5, 1.1920928955078125e-07 ;  /* 0x3400000005007820 */ /* 0x000fc80000410000 */
[----:B------:R-:W-:-:S07]  /*2210*/  FMUL.FTZ R3, R3, R0 ;  /* 0x0000000003037220 */ /* 0x000fce0000410000 */
.L_x_9690:
[----:B------:R-:W-:Y:S05]  /*2220*/  BSYNC B0 ;  /* 0x0000000000007941 */ /* 0x000fea0003800000 */
.L_x_9689:
        /* <DEDUP_REMOVED lines=19> */
.L_x_9688:
[----:B------:R-:W-:Y:S05]  /*2360*/  BSYNC B1 ;  /* 0x0000000000017941 */ /* 0x000fea0003800000 */
.L_x_9687:
        /* <DEDUP_REMOVED lines=32> */
.L_x_9705:
[----:B------:R-:W-:Y:S01]  /*2570*/  FSETP.GEU.FTZ.AND P0, PT, R7, -R0, PT ;  /* 0x800000000700720b */ /* 0x000fe20003f1e000 */
[----:B------:R-:W-:-:S12]  /*2580*/  FADD.FTZ R8, R8, -1 ;  /* 0xbf80000008087421 */ /* 0x000fd80000010000 */
[----:B------:R-:W-:-:S07]  /*2590*/  @!P0 FADD.FTZ R8, R8, -1 ;  /* 0xbf80000008088421 */ /* 0x000fce0000010000 */
.L_x_9704:
[----:B------:R-:W-:Y:S05]  /*25a0*/  BSYNC B2 ;  /* 0x0000000000027941 */ /* 0x000fea0003800000 */
.L_x_9703:
[----:B------:R-:W-:Y:S01]  /*25b0*/  FFMA.FTZ R3, -R0, R8, R3 ;  /* 0x0000000800037223 */ /* 0x000fe20000010103 */
[----:B------:R-:W-:Y:S06]  /*25c0*/  BRA `(.L_x_9701) ;  /* 0x00000000007c7947 */ /* 0x000fec0003800000 */
.L_x_9702:
        /* <DEDUP_REMOVED lines=15> */
.L_x_9708:
        /* <DEDUP_REMOVED lines=13> */
.L_x_9707:
[----:B------:R-:W-:Y:S05]  /*2790*/  BSYNC B2 ;  /* 0x0000000000027941 */ /* 0x000fea0003800000 */
.L_x_9706:
[----:B------:R-:W-:-:S04]  /*27a0*/  FMUL.FTZ R0, R5, 1.1920928955078125e-07 ;  /* 0x3400000005007820 */ /* 0x000fc80000410000 */
[----:B------:R-:W-:-:S07]  /*27b0*/  FMUL.FTZ R3, R3, R0 ;  /* 0x0000000003037220 */ /* 0x000fce0000410000 */
.L_x_9701:
[----:B------:R-:W-:Y:S05]  /*27c0*/  BSYNC B0 ;  /* 0x0000000000007941 */ /* 0x000fea0003800000 */
.L_x_9700:
        /* <DEDUP_REMOVED lines=19> */
.L_x_9699:
[----:B------:R-:W-:Y:S05]  /*2900*/  BSYNC B1 ;  /* 0x0000000000017941 */ /* 0x000fea0003800000 */
.L_x_9698:
        /* <DEDUP_REMOVED lines=32> */
.L_x_9716:
[----:B------:R-:W-:Y:S01]  /*2b10*/  FSETP.GEU.FTZ.AND P0, PT, R6, -R0, PT ;  /* 0x800000000600720b */ /* 0x000fe20003f1e000 */
[----:B------:R-:W-:-:S12]  /*2b20*/  FADD.FTZ R8, R8, -1 ;  /* 0xbf80000008087421 */ /* 0x000fd80000010000 */
[----:B------:R-:W-:-:S07]  /*2b30*/  @!P0 FADD.FTZ R8, R8, -1 ;  /* 0xbf80000008088421 */ /* 0x000fce0000010000 */
.L_x_9715:
[----:B------:R-:W-:Y:S05]  /*2b40*/  BSYNC B2 ;  /* 0x0000000000027941 */ /* 0x000fea0003800000 */
.L_x_9714:
[----:B------:R-:W-:Y:S01]  /*2b50*/  FFMA.FTZ R3, -R0, R8, R3 ;  /* 0x0000000800037223 */ /* 0x000fe20000010103 */
[----:B------:R-:W-:Y:S06]  /*2b60*/  BRA `(.L_x_9712) ;  /* 0x00000000007c7947 */ /* 0x000fec0003800000 */
.L_x_9713:
        /* <DEDUP_REMOVED lines=15> */
.L_x_9719:
        /* <DEDUP_REMOVED lines=13> */
.L_x_9718:
[----:B------:R-:W-:Y:S05]  /*2d30*/  BSYNC B2 ;  /* 0x0000000000027941 */ /* 0x000fea0003800000 */
.L_x_9717:
[----:B------:R-:W-:-:S04]  /*2d40*/  FMUL.FTZ R0, R5, 1.1920928955078125e-07 ;  /* 0x3400000005007820 */ /* 0x000fc80000410000 */
[----:B------:R-:W-:-:S07]  /*2d50*/  FMUL.FTZ R3, R3, R0 ;  /* 0x0000000003037220 */ /* 0x000fce0000410000 */
.L_x_9712:
[----:B------:R-:W-:Y:S05]  /*2d60*/  BSYNC B0 ;  /* 0x0000000000007941 */ /* 0x000fea0003800000 */
.L_x_9711:
        /* <DEDUP_REMOVED lines=19> */
.L_x_9710:
[----:B------:R-:W-:Y:S05]  /*2ea0*/  BSYNC B1 ;  /* 0x0000000000017941 */ /* 0x000fea0003800000 */
.L_x_9709:
[----:B0-----:R-:W0:Y:S02]  /*2eb0*/  LDC.64 R6, c[0x0][0x218] ;  /* 0x00008600ff067b82 */ /* 0x001e240000000a00 */
[----:B0-----:R-:W-:-:S04]  /*2ec0*/  IMAD.WIDE.U32 R4, R4, 0x4, R6 ;  /* 0x0000000404047825 */ /* 0x001fc800078e0006 */
[----:B------:R-:W-:-:S05]  /*2ed0*/  IMAD.WIDE R4, R2, 0x20, R4 ;  /* 0x0000002002047825 */ /* 0x000fca00078e0204 */
[----:B------:R-:W-:Y:S04]  /*2ee0*/  STG.E.128 desc[UR4][R4.64], R24 ;  /* 0x0000001804007986 */ /* 0x000fe8000c101d04 */
[----:B------:R-:W-:Y:S01]  /*2ef0*/  STG.E.128 desc[UR4][R4.64+0x10], R16 ;  /* 0x0000101004007986 */ /* 0x000fe2000c101d04 */
[----:B------:R-:W-:Y:S05]  /*2f00*/  EXIT ;  /* 0x000000000000794d */ /* 0x000fea0003800000 */
.L_x_9631:
        /* <DEDUP_REMOVED lines=117> */
.L_x_9727:
[----:B------:R-:W-:Y:S01]  /*3660*/  FSETP.GEU.FTZ.AND P0, PT, R15, -R19, PT ;  /* 0x800000130f00720b */ /* 0x000fe20003f1e000 */
[----:B------:R-:W-:-:S12]  /*3670*/  FADD.FTZ R17, R17, -1 ;  /* 0xbf80000011117421 */ /* 0x000fd80000010000 */
[----:B------:R-:W-:-:S07]  /*3680*/  @!P0 FADD.FTZ R17, R17, -1 ;  /* 0xbf80000011118421 */ /* 0x000fce0000010000 */
.L_x_9726:
[----:B------:R-:W-:Y:S05]  /*3690*/  BSYNC B2 ;  /* 0x0000000000027941 */ /* 0x000fea0003800000 */
.L_x_9725:
[----:B------:R-:W-:Y:S01]  /*36a0*/  FFMA.FTZ R14, -R19, R17, R14 ;  /* 0x00000011130e7223 */ /* 0x000fe2000001010e */
[----:B------:R-:W-:Y:S06]  /*36b0*/  BRA `(.L_x_9723) ;  /* 0x00000000007c7947 */ /* 0x000fec0003800000 */
.L_x_9724:
        /* <DEDUP_REMOVED lines=15> */
.L_x_9730:
        /* <DEDUP_REMOVED lines=13> */
.L_x_9729:
[----:B------:R-:W-:Y:S05]  /*3880*/  BSYNC B2 ;  /* 0x0000000000027941 */ /* 0x000fea0003800000 */
.L_x_9728:
[----:B------:R-:W-:-:S04]  /*3890*/  FMUL.FTZ R17, R17, 1.1920928955078125e-07 ;  /* 0x3400000011117820 */ /* 0x000fc80000410000 */
[----:B------:R-:W-:-:S07]  /*38a0*/  FMUL.FTZ R14, R14, R17 ;  /* 0x000000110e0e7220 */ /* 0x000fce0000410000 */
.L_x_9723:
[----:B------:R-:W-:Y:S05]  /*38b0*/  BSYNC B0 ;  /* 0x0000000000007941 */ /* 0x000fea0003800000 */
.L_x_9722:
        /* <DEDUP_REMOVED lines=19> */
.L_x_9721:
[----:B------:R-:W-:Y:S05]  /*39f0*/  BSYNC B1 ;  /* 0x0000000000017941 */ /* 0x000fea0003800000 */
.L_x_9720:
        /* <DEDUP_REMOVED lines=35> */
.L_x_9738:
[----:B------:R-:W-:Y:S01]  /*3c30*/  FSETP.GEU.FTZ.AND P0, PT, R16, -R17, PT ;  /* 0x800000111000720b */ /* 0x000fe20003f1e000 */
[----:B------:R-:W-:-:S12]  /*3c40*/  FADD.FTZ R7, R7, -1 ;  /* 0xbf80000007077421 */ /* 0x000fd80000010000 */
[----:B------:R-:W-:-:S07]  /*3c50*/  @!P0 FADD.FTZ R7, R7, -1 ;  /* 0xbf80000007078421 */ /* 0x000fce0000010000 */
.L_x_9737:
[----:B------:R-:W-:Y:S05]  /*3c60*/  BSYNC B2 ;  /* 0x0000000000027941 */ /* 0x000fea0003800000 */
.L_x_9736:
[----:B------:R-:W-:Y:S01]  /*3c70*/  FFMA.FTZ R14, -R17, R7, R14 ;  /* 0x00000007110e7223 */ /* 0x000fe2000001010e */
[----:B------:R-:W-:Y:S06]  /*3c80*/  BRA `(.L_x_9734) ;  /* 0x00000000007c7947 */ /* 0x000fec0003800000 */
.L_x_9735:
        /* <DEDUP_REMOVED lines=14> */
.L_x_9741:
        /* <DEDUP_REMOVED lines=13> */
.L_x_9740:
[----:B------:R-:W-:Y:S05]  /*3e40*/  BSYNC B2 ;  /* 0x0000000000027941 */ /* 0x000fea0003800000 */
.L_x_9739:
[----:B------:R-:W-:Y:S01]  /*3e50*/  FSEL R14, R14, +QNAN , !P0 ;  /* 0x7fffffff0e0e7808 */ /* 0x000fe20004000000 */
[----:B------:R-:W-:-:S04]  /*3e60*/  FMUL.FTZ R17, R17, 1.1920928955078125e-07 ;  /* 0x3400000011117820 */ /* 0x000fc80000410000 */
[----:B------:R-:W-:-:S07]  /*3e70*/  FMUL.FTZ R14, R14, R17 ;  /* 0x000000110e0e7220 */ /* 0x000fce0000410000 */
.L_x_9734:
[----:B------:R-:W-:Y:S05]  /*3e80*/  BSYNC B0 ;  /* 0x0000000000007941 */ /* 0x000fea0003800000 */
.L_x_9733:
        /* <DEDUP_REMOVED lines=19> */
.L_x_9732:
[----:B------:R-:W-:Y:S05]  /*3fc0*/  BSYNC B1 ;  /* 0x0000000000017941 */ /* 0x000fea0003800000 */
.L_x_9731:
        /* <DEDUP_REMOVED lines=35> */
.L_x_9749:
[----:B------:R-:W-:Y:S01]  /*4200*/  FSETP.GEU.FTZ.AND P0, PT, R10, -R15, PT ;  /* 0x8000000f0a00720b */ /* 0x000fe20003f1e000 */
[----:B------:R-:W-:-:S12]  /*4210*/  FADD.FTZ R7, R7, -1 ;  /* 0xbf80000007077421 */ /* 0x000fd80000010000 */
[----:B------:R-:W-:-:S07]  /*4220*/  @!P0 FADD.FTZ R7, R7, -1 ;  /* 0xbf80000007078421 */ /* 0x000fce0000010000 */
.L_x_9748:
[----:B------:R-:W-:Y:S05]  /*4230*/  BSYNC B2 ;  /* 0x0000000000027941 */ /* 0x000fea0003800000 */
.L_x_9747:
[----:B------:R-:W-:Y:S01]  /*4240*/  FFMA.FTZ R16, -R15, R7, R16 ;  /* 0x000000070f107223 */ /* 0x000fe20000010110 */
[----:B------:R-:W-:Y:S06]  /*4250*/  BRA `(.L_x_9745) ;  /* 0x00000000007c7947 */ /* 0x000fec0003800000 */
.L_x_9746:
        /* <DEDUP_REMOVED lines=15> */
.L_x_9752:
        /* <DEDUP_REMOVED lines=13> */
.L_x_9751:
[----:B------:R-:W-:Y:S05]  /*4420*/  BSYNC B2 ;  /* 0x0000000000027941 */ /* 0x000fea0003800000 */
.L_x_9750:
[----:B------:R-:W-:-:S04]  /*4430*/  FMUL.FTZ R16, R16, 1.1920928955078125e-07 ;  /* 0x3400000010107820 */ /* 0x000fc80000410000 */
[----:B------:R-:W-:-:S07]  /*4440*/  FMUL.FTZ R16, R9, R16 ;  /* 0x0000001009107220 */ /* 0x000fce0000410000 */
.L_x_9745:
[----:B------:R-:W-:Y:S05]  /*4450*/  BSYNC B0 ;  /* 0x0000000000007941 */ /* 0x000fea0003800000 */
.L_x_9744:
        /* <DEDUP_REMOVED lines=19> */
.L_x_9743:
[----:B------:R-:W-:Y:S05]  /*4590*/  BSYNC B1 ;  /* 0x0000000000017941 */ /* 0x000fea0003800000 */
.L_x_9742:
        /* <DEDUP_REMOVED lines=35> */
.L_x_9760:
[----:B------:R-:W-:Y:S01]  /*47d0*/  FSETP.GEU.FTZ.AND P0, PT, R16, -R15, PT ;  /* 0x8000000f1000720b */ /* 0x000fe20003f1e000 */
[----:B------:R-:W-:-:S12]  /*47e0*/  FADD.FTZ R7, R7, -1 ;  /* 0xbf80000007077421 */ /* 0x000fd80000010000 */
[----:B------:R-:W-:-:S07]  /*47f0*/  @!P0 FADD.FTZ R7, R7, -1 ;  /* 0xbf80000007078421 */ /* 0x000fce0000010000 */
.L_x_9759:
[----:B------:R-:W-:Y:S05]  /*4800*/  BSYNC B2 ;  /* 0x0000000000027941 */ /* 0x000fea0003800000 */
.L_x_9758:
[----:B------:R-:W-:Y:S01]  /*4810*/  FFMA.FTZ R10, -R15, R7, R10 ;  /* 0x000000070f0a7223 */ /* 0x000fe2000001010a */
[----:B------:R-:W-:Y:S06]  /*4820*/  BRA `(.L_x_9756) ;  /* 0x0000000000847947 */ /* 0x000fec0003800000 */
.L_x_9757:
        /* <DEDUP_REMOVED lines=16> */
.L_x_9763:
        /* <DEDUP_REMOVED lines=14> */
.L_x_9762:
[----:B------:R-:W-:Y:S05]  /*4a10*/  BSYNC B2 ;  /* 0x0000000000027941 */ /* 0x000fea0003800000 */
.L_x_9761:
[----:B------:R-:W-:-:S04]  /*4a20*/  FMUL.FTZ R7, R16, 1.1920928955078125e-07 ;  /* 0x3400000010077820 */ /* 0x000fc80000410000 */
[----:B------:R-:W-:-:S07]  /*4a30*/  FMUL.FTZ R10, R10, R7 ;  /* 0x000000070a0a7220 */ /* 0x000fce0000410000 */
.L_x_9756:
[----:B------:R-:W-:Y:S05]  /*4a40*/  BSYNC B0 ;  /* 0x0000000000007941 */ /* 0x000fea0003800000 */
.L_x_9755:
        /* <DEDUP_REMOVED lines=19> */
.L_x_9754:
[----:B------:R-:W-:Y:S05]  /*4b80*/  BSYNC B1 ;  /* 0x0000000000017941 */ /* 0x000fea0003800000 */
.L_x_9753:
        /* <DEDUP_REMOVED lines=35> */
.L_x_9771:
[----:B------:R-:W-:Y:S01]  /*4dc0*/  FSETP.GEU.FTZ.AND P0, PT, R17, -R15, PT ;  /* 0x8000000f1100720b */ /* 0x000fe20003f1e000 */
[----:B------:R-:W-:-:S12]  /*4dd0*/  FADD.FTZ R7, R7, -1 ;  /* 0xbf80000007077421 */ /* 0x000fd80000010000 */
[----:B------:R-:W-:-:S07]  /*4de0*/  @!P0 FADD.FTZ R7, R7, -1 ;  /* 0xbf80000007078421 */ /* 0x000fce0000010000 */
.L_x_9770:
[----:B------:R-:W-:Y:S05]  /*4df0*/  BSYNC B2 ;  /* 0x0000000000027941 */ /* 0x000fea0003800000 */
.L_x_9769:
[----:B------:R-:W-:Y:S01]  /*4e00*/  FFMA.FTZ R16, -R15, R7, R16 ;  /* 0x000000070f107223 */ /* 0x000fe20000010110 */
[----:B------:R-:W-:Y:S06]  /*4e10*/  BRA `(.L_x_9767) ;  /* 0x0000000000887947 */ /* 0x000fec0003800000 */
.L_x_9768:
        /* <DEDUP_REMOVED lines=18> */
.L_x_9774:
        /* <DEDUP_REMOVED lines=13> */
.L_x_9773:
[----:B------:R-:W-:Y:S05]  /*5010*/  BSYNC B2 ;  /* 0x0000000000027941 */ /* 0x000fea0003800000 */
.L_x_9772:
[----:B------:R-:W-:-:S04]  /*5020*/  FMUL.FTZ R18, R18, 1.1920928955078125e-07 ;  /* 0x3400000012127820 */ /* 0x000fc80000410000 */
[----:B------:R-:W-:-:S07]  /*5030*/  FMUL.FTZ R16, R11, R18 ;  /* 0x000000120b107220 */ /* 0x000fce0000410000 */
.L_x_9767:
[----:B------:R-:W-:Y:S05]  /*5040*/  BSYNC B0 ;  /* 0x0000000000007941 */ /* 0x000fea0003800000 */
.L_x_9766:
        /* <DEDUP_REMOVED lines=19> */
.L_x_9765:
[----:B------:R-:W-:Y:S05]  /*5180*/  BSYNC B1 ;  /* 0x0000000000017941 */ /* 0x000fea0003800000 */
.L_x_9764:
        /* <DEDUP_REMOVED lines=35> */
.L_x_9782:
[----:B------:R-:W-:Y:S01]  /*53c0*/  FSETP.GEU.FTZ.AND P0, PT, R16, -R17, PT ;  /* 0x800000111000720b */ /* 0x000fe20003f1e000 */
[----:B------:R-:W-:-:S12]  /*53d0*/  FADD.FTZ R11, R11, -1 ;  /* 0xbf8000000b0b7421 */ /* 0x000fd80000010000 */
[----:B------:R-:W-:-:S07]  /*53e0*/  @!P0 FADD.FTZ R11, R11, -1 ;  /* 0xbf8000000b0b8421 */ /* 0x000fce0000010000 */
.L_x_9781:
[----:B------:R-:W-:Y:S05]  /*53f0*/  BSYNC B2 ;  /* 0x0000000000027941 */ /* 0x000fea0003800000 */
.L_x_9780:
[----:B------:R-:W-:Y:S01]  /*5400*/  FFMA.FTZ R0, -R17, R11, R0 ;  /* 0x0000000b11007223 */ /* 0x000fe20000010100 */
[----:B------:R-:W-:Y:S06]  /*5410*/  BRA `(.L_x_9778) ;  /* 0x0000000000887947 */ /* 0x000fec0003800000 */
.L_x_9779:
        /* <DEDUP_REMOVED lines=18> */
.L_x_9785:
        /* <DEDUP_REMOVED lines=13> */
.L_x_9784:
[----:B------:R-:W-:Y:S05]  /*5610*/  BSYNC B2 ;  /* 0x0000000000027941 */ /* 0x000fea0003800000 */
.L_x_9783:
[----:B------:R-:W-:-:S04]  /*5620*/  FMUL.FTZ R18, R18, 1.1920928955078125e-07 ;  /* 0x3400000012127820 */ /* 0x000fc80000410000 */
[----:B------:R-:W-:-:S07]  /*5630*/  FMUL.FTZ R0, R11, R18 ;  /* 0x000000120b007220 */ /* 0x000fce0000410000 */
.L_x_9778:
[----:B------:R-:W-:Y:S05]  /*5640*/  BSYNC B0 ;  /* 0x0000000000007941 */ /* 0x000fea0003800000 */
.L_x_9777:
        /* <DEDUP_REMOVED lines=19> */
.L_x_9776:
[----:B------:R-:W-:Y:S05]  /*5780*/  BSYNC B1 ;  /* 0x0000000000017941 */ /* 0x000fea0003800000 */
.L_x_9775:
        /* <DEDUP_REMOVED lines=35> */
.L_x_9793:
[----:B------:R-:W-:Y:S01]  /*59c0*/  FSETP.GEU.FTZ.AND P0, PT, R15, -R16, PT ;  /* 0x800000100f00720b */ /* 0x000fe20003f1e000 */
[----:B------:R-:W-:-:S12]  /*59d0*/  FADD.FTZ R0, R0, -1 ;  /* 0xbf80000000007421 */ /* 0x000fd80000010000 */
[----:B------:R-:W-:-:S07]  /*59e0*/  @!P0 FADD.FTZ R0, R0, -1 ;  /* 0xbf80000000008421 */ /* 0x000fce0000010000 */
.L_x_9792:
[----:B------:R-:W-:Y:S05]  /*59f0*/  BSYNC B2 ;  /* 0x0000000000027941 */ /* 0x000fea0003800000 */
.L_x_9791:
[----:B------:R-:W-:Y:S01]  /*5a00*/  FFMA.FTZ R3, -R16, R0, R3 ;  /* 0x0000000010037223 */ /* 0x000fe20000010103 */
[----:B------:R-:W-:Y:S06]  /*5a10*/  BRA `(.L_x_9789) ;  /* 0x00000000007c7947 */ /* 0x000fec0003800000 */
.L_x_9790:
        /* <DEDUP_REMOVED lines=15> */
.L_x_9796:
        /* <DEDUP_REMOVED lines=13> */
.L_x_9795:
[----:B------:R-:W-:Y:S05]  /*5be0*/  BSYNC B2 ;  /* 0x0000000000027941 */ /* 0x000fea0003800000 */
.L_x_9794:
[----:B------:R-:W-:-:S04]  /*5bf0*/  FMUL.FTZ R15, R15, 1.1920928955078125e-07 ;  /* 0x340000000f0f7820 */ /* 0x000fc80000410000 */
[----:B0-----:R-:W-:-:S07]  /*5c00*/  FMUL.FTZ R3, R2, R15 ;  /* 0x0000000f02037220 */ /* 0x001fce0000410000 */
.L_x_9789:
[----:B------:R-:W-:Y:S05]  /*5c10*/  BSYNC B0 ;  /* 0x0000000000007941 */ /* 0x000fea0003800000 */
.L_x_9788:
        /* <DEDUP_REMOVED lines=19> */
.L_x_9787:
[----:B------:R-:W-:Y:S05]  /*5d50*/  BSYNC B1 ;  /* 0x0000000000017941 */ /* 0x000fea0003800000 */
.L_x_9786:
        /* <DEDUP_REMOVED lines=35> */
.L_x_9804:
[----:B------:R-:W-:Y:S01]  /*5f90*/  FSETP.GEU.FTZ.AND P0, PT, R16, -R18, PT ;  /* 0x800000121000720b */ /* 0x000fe20003f1e000 */
[----:B------:R-:W-:-:S12]  /*5fa0*/  FADD.FTZ R0, R0, -1 ;  /* 0xbf80000000007421 */ /* 0x000fd80000010000 */
[----:B------:R-:W-:-:S07]  /*5fb0*/  @!P0 FADD.FTZ R0, R0, -1 ;  /* 0xbf80000000008421 */ /* 0x000fce0000010000 */
.L_x_9803:
[----:B------:R-:W-:Y:S05]  /*5fc0*/  BSYNC B2 ;  /* 0x0000000000027941 */ /* 0x000fea0003800000 */
.L_x_9802:
[----:B------:R-:W-:Y:S01]  /*5fd0*/  FFMA.FTZ R3, -R18, R0, R3 ;  /* 0x0000000012037223 */ /* 0x000fe20000010103 */
[----:B------:R-:W-:Y:S06]  /*5fe0*/  BRA `(.L_x_9800) ;  /* 0x00000000007c7947 */ /* 0x000fec0003800000 */
.L_x_9801:
        /* <DEDUP_REMOVED lines=15> */
.L_x_9807:
        /* <DEDUP_REMOVED lines=13> */
.L_x_9806:
[----:B------:R-:W-:Y:S05]  /*61b0*/  BSYNC B2 ;  /* 0x0000000000027941 */ /* 0x000fea0003800000 */
.L_x_9805:
[----:B------:R-:W-:-:S04]  /*61c0*/  FMUL.FTZ R16, R16, 1.1920928955078125e-07 ;  /* 0x3400000010107820 */ /* 0x000fc80000410000 */
[----:B------:R-:W-:-:S07]  /*61d0*/  FMUL.FTZ R3, R3, R16 ;  /* 0x0000001003037220 */ /* 0x000fce0000410000 */
.L_x_9800:
[----:B------:R-:W-:Y:S05]  /*61e0*/  BSYNC B0 ;  /* 0x0000000000007941 */ /* 0x000fea0003800000 */
.L_x_9799:
        /* <DEDUP_REMOVED lines=19> */
.L_x_9798:
[----:B------:R-:W-:Y:S05]  /*6320*/  BSYNC B1 ;  /* 0x0000000000017941 */ /* 0x000fea0003800000 */
.L_x_9797:
        /* <DEDUP_REMOVED lines=16> */
.L_x_9810:
[----:B------:R-:W-:-:S13]  /*6430*/  ISETP.GE.AND P0, PT, R6, R5, PT ;  /* 0x000000050600720c */ /* 0x000fda0003f06270 */
[----:B------:R-:W-:Y:S05]  /*6440*/  @P0 BRA `(.L_x_9812) ;  /* 0x0000000000300947 */ /* 0x000fea0003800000 */
[----:B0-----:R-:W0:Y:S01]  /*6450*/  LDC.64 R12, c[0x0][0x218] ;  /* 0x00008600ff0c7b82 */ /* 0x001e220000000a00 */
[----:B------:R-:W-:Y:S01]  /*6460*/  IADD3 R3, R4, R6, RZ ;  /* 0x0000000604037210 */ /* 0x000fe20007ffe0ff */
[----:B------:R-:W-:-:S04]  /*6470*/  VIADD R6, R6, 0x80 ;  /* 0x0000008006067836 */ /* 0x000fc80000000000 */
[----:B0-----:R-:W-:-:S05]  /*6480*/  IMAD.WIDE.U32 R12, R3, 0x4, R12 ;  /* 0x00000004030c7825 */ /* 0x001fca00078e000c */
[----:B------:R1:W-:Y:S02]  /*6490*/  STG.E desc[UR4][R12.64], R9 ;  /* 0x000000090c007986 */ /* 0x0003e4000c101904 */
.L_x_9811:
[----:B------:R-:W-:-:S13]  /*64a0*/  ISETP.GE.AND P0, PT, R6, R5, PT ;  /* 0x000000050600720c */ /* 0x000fda0003f06270 */
[----:B------:R-:W-:Y:S05]  /*64b0*/  @P0 BRA `(.L_x_9813) ;  /* 0x0000000000300947 */ /* 0x000fea0003800000 */
[----:B-1----:R-:W1:Y:S01]  /*64c0*/  LDC.64 R8, c[0x0][0x218] ;  /* 0x00008600ff087b82 */ /* 0x002e620000000a00 */
[----:B------:R-:W-:Y:S01]  /*64d0*/  IADD3 R3, R4, R6, RZ ;  /* 0x0000000604037210 */ /* 0x000fe20007ffe0ff */
[----:B------:R-:W-:-:S04]  /*64e0*/  VIADD R6, R6, 0x80 ;  /* 0x0000008006067836 */ /* 0x000fc80000000000 */
[----:B-1----:R-:W-:-:S05]  /*64f0*/  IMAD.WIDE.U32 R8, R3, 0x4, R8 ;  /* 0x0000000403087825 */ /* 0x002fca00078e0008 */
[----:B------:R1:W-:Y:S02]  /*6500*/  STG.E desc[UR4][R8.64], R10 ;  /* 0x0000000a08007986 */ /* 0x0003e4000c101904 */
.L_x_9812:
[----:B------:R-:W-:-:S13]  /*6510*/  ISETP.GE.AND P0, PT, R6, R5, PT ;  /* 0x000000050600720c */ /* 0x000fda0003f06270 */
[----:B------:R-:W-:Y:S05]  /*6520*/  @P0 BRA `(.L_x_9814) ;  /* 0x0000000000340947 */ /* 0x000fea0003800000 */
[----:B-1----:R-:W1:Y:S01]  /*6530*/  LDC.64 R8, c[0x0][0x218] ;  /* 0x00008600ff087b82 */ /* 0x002e620000000a00 */
[----:B------:R-:W-:Y:S01]  /*6540*/  IADD3 R3, R4, R6, RZ ;  /* 0x0000000604037210 */ /* 0x000fe20007ffe0ff */
[----:B------:R-:W-:-:S04]  /*6550*/  VIADD R6, R6, 0x80 ;  /* 0x0000008006067836 */ /* 0x000fc80000000000 */
[----:B-1----:R-:W-:-:S05]  /*6560*/  IMAD.WIDE.U32 R8, R3, 0x4, R8 ;  /* 0x0000000403087825 */ /* 0x002fca00078e0008 */
[----:B------:R2:W-:Y:S02]  /*6570*/  STG.E desc[UR4][R8.64], R7 ;  /* 0x0000000708007986 */ /* 0x0005e4000c101904 */
.L_x_9813:
        /* <DEDUP_REMOVED lines=8> */
.L_x_9814:
[----:B------:R-:W-:Y:S05]  /*6600*/  BSYNC B1 ;  /* 0x0000000000017941 */ /* 0x000fea0003800000 */
.L_x_9809:
[----:B------:R-:W-:-:S13]  /*6610*/  ISETP.GE.AND P0, PT, R6, R5, PT ;  /* 0x000000050600720c */ /* 0x000fda0003f06270 */
[----:B-12---:R-:W1:Y:S01]  /*6620*/  @!P0 LDC.64 R8, c[0x0][0x218] ;  /* 0x00008600ff088b82 */ /* 0x006e620000000a00 */
[----:B------:R-:W-:Y:S01]  /*6630*/  @!P0 IADD3 R3, R4, R6, RZ ;  /* 0x0000000604038210 */ /* 0x000fe20007ffe0ff */
[----:B------:R-:W-:-:S04]  /*6640*/  @!P0 VIADD R6, R6, 0x80 ;  /* 0x0000008006068836 */ /* 0x000fc80000000000 */
[----:B-1----:R-:W-:-:S05]  /*6650*/  @!P0 IMAD.WIDE.U32 R8, R3, 0x4, R8 ;  /* 0x0000000403088825 */ /* 0x002fca00078e0008 */
[----:B------:R3:W-:Y:S02]  /*6660*/  @!P0 STG.E desc[UR4][R8.64], R2 ;  /* 0x0000000208008986 */ /* 0x0007e4000c101904 */
.L_x_9815:
[----:B------:R-:W-:Y:S05]  /*6670*/  BSYNC B0 ;  /* 0x0000000000007941 */ /* 0x000fea0003800000 */
.L_x_9808:
        /* <DEDUP_REMOVED lines=8> */
.L_x_9816:
        /* <DEDUP_REMOVED lines=16> */
.L_x_37810:


//--------------------- .text._ZN2at6native18elementwise_kernelILi128ELi4EZNS0_15gpu_kernel_implINS0_13BUnaryFunctorIfffZZZNS0_15binary_internal21div_floor_kernel_cudaERNS_18TensorIteratorBaseEENKUlvE1_clEvENKUlvE0_clEvEUlffE_EEEEvS6_RKT_EUliE_EEviT1_ --------------------------
	.section	.text._ZN2at6native18elementwise_kernelILi128ELi4EZNS0_15gpu_kernel_implINS0_13BUnaryFunctorIfffZZZNS0_15binary_internal21div_floor_kernel_cudaERNS_18TensorIteratorBaseEENKUlvE1_clEvENKUlvE0_clEvEUlffE_EEEEvS6_RKT_EUliE_EEviT1_,"ax",@progbits
	.align	128
        .global         _ZN2at6native18elementwise_kernelILi128ELi4EZNS0_15gpu_kernel_implINS0_13BUnaryFunctorIfffZZZNS0_15binary_internal21div_floor_kernel_cudaERNS_18TensorIteratorBaseEENKUlvE1_clEvENKUlvE0_clEvEUlffE_EEEEvS6_RKT_EUliE_EEviT1_
        .type           _ZN2at6native18elementwise_kernelILi128ELi4EZNS0_15gpu_kernel_implINS0_13BUnaryFunctorIfffZZZNS0_15binary_internal21div_floor_kernel_cudaERNS_18TensorIteratorBaseEENKUlvE1_clEvENKUlvE0_clEvEUlffE_EEEEvS6_RKT_EUliE_EEviT1_,@function
        .size           _ZN2at6native18elementwise_kernelILi128ELi4EZNS0_15gpu_kernel_implINS0_13BUnaryFunctorIfffZZZNS0_15binary_internal21div_floor_kernel_cudaERNS_18TensorIteratorBaseEENKUlvE1_clEvENKUlvE0_clEvEUlffE_EEEEvS6_RKT_EUliE_EEviT1_,(.L_x_37811 - _ZN2at6native18elementwise_kernelILi128ELi4EZNS0_15gpu_kernel_implINS0_13BUnaryFunctorIfffZZZNS0_15binary_internal21div_floor_kernel_cudaERNS_18TensorIteratorBaseEENKUlvE1_clEvENKUlvE0_clEvEUlffE_EEEEvS6_RKT_EUliE_EEviT1_)
        .other          _ZN2at6native18elementwise_kernelILi128ELi4EZNS0_15gpu_kernel_implINS0_13BUnaryFunctorIfffZZZNS0_15binary_internal21div_floor_kernel_cudaERNS_18TensorIteratorBaseEENKUlvE1_clEvENKUlvE0_clEvEUlffE_EEEEvS6_RKT_EUliE_EEviT1_,@"STO_CUDA_ENTRY STV_DEFAULT"
_ZN2at6native18elementwise_kernelILi128ELi4EZNS0_15gpu_kernel_implINS0_13BUnaryFunctorIfffZZZNS0_15binary_internal21div_floor_kernel_cudaERNS_18TensorIteratorBaseEENKUlvE1_clEvENKUlvE0_clEvEUlffE_EEEEvS6_RKT_EUliE_EEviT1_:
.text._ZN2at6native18elementwise_kernelILi128ELi4EZNS0_15gpu_kernel_implINS0_13BUnaryFunctorIfffZZZNS0_15binary_internal21div_floor_kernel_cudaERNS_18TensorIteratorBaseEENKUlvE1_clEvENKUlvE0_clEvEUlffE_EEEEvS6_RKT_EUliE_EEviT1_:
        /* <DEDUP_REMOVED lines=312> */
.L_x_9819:
        /* <DEDUP_REMOVED lines=22> */
.L_x_9824:
[----:B------:R-:W2:Y:S02]  /*14e0*/  LDG.E.U8 R2, desc[UR36][R4.64] ;  /* 0x0000002404027981 */ /* 0x000ea4000c1e1100 */
[----:B--2---:R-:W-:Y:S01]  /*14f0*/  I2FP.F32.U32 R2, R2 ;  /* 0x0000000200027245 */ /* 0x004fe20000201000 */
[----:B------:R-:W-:Y:S06]  /*1500*/  BRA `(.L_x_9826) ;  /* 0x0000000c002c7947 */ /* 0x000fec0003800000 */
.L_x_9823:
        /* <DEDUP_REMOVED lines=9> */
.L_x_9828:
[----:B------:R-:W2:Y:S02]  /*15a0*/  LDG.E R2, desc[UR36][R4.64] ;  /* 0x0000002404027981 */ /* 0x000ea4000c1e1900 */
[----:B--2---:R-:W-:Y:S01]  /*15b0*/  I2FP.F32.S32 R2, R2 ;  /* 0x0000000200027245 */ /* 0x004fe20000201400 */
[----:B------:R-:W-:Y:S06]  /*15c0*/  BRA `(.L_x_9826) ;  /* 0x0000000800fc7947 */ /* 0x000fec0003800000 */
.L_x_9827:
[----:B------:R-:W2:Y:S02]  /*15d0*/  LDG.E.U16 R2, desc[UR36][R4.64] ;  /* 0x0000002404027981 */ /* 0x000ea4000c1e1500 */
[----:B--2---:R-:W0:Y:S01]  /*15e0*/  I2F.S16 R2, R2 ;  /* 0x0000000200027306 */ /* 0x004e220000101400 */
[----:B------:R-:W-:Y:S05]  /*15f0*/  BRA `(.L_x_9826) ;  /* 0x0000000800f07947 */ /* 0x000fea0003800000 */
.L_x_9822:
        /* <DEDUP_REMOVED lines=8> */
.L_x_9830:
[----:B------:R-:W2:Y:S02]  /*1680*/  LDG.E.U16 R2, desc[UR36][R4.64] ;  /* 0x0000002404027981 */ /* 0x000ea4000c1e1500 */
[----:B--2---:R-:W-:Y:S01]  /*1690*/  HADD2.F32 R2, -RZ, R2.H0_H0 ;  /* 0x20000002ff027230 */ /* 0x004fe20000004100 */
[----:B------:R-:W-:Y:S06]  /*16a0*/  BRA `(.L_x_9826) ;  /* 0x0000000800c47947 */ /* 0x000fec0003800000 */
.L_x_9829:
        /* <DEDUP_REMOVED lines=8> */
.L_x_9832:
[----:B------:R-:W2:Y:S02]  /*1730*/  LDG.E.U16 R2, desc[UR36][R4.64] ;  /* 0x0000002404027981 */ /* 0x000ea4000c1e1500 */
[----:B--2---:R-:W-:Y:S01]  /*1740*/  HADD2.F32 R2, -RZ, R2.H0_H0 ;  /* 0x20000002ff027230 */ /* 0x004fe20000004100 */
[----:B------:R-:W-:Y:S06]  /*1750*/  BRA `(.L_x_9826) ;  /* 0x0000000800987947 */ /* 0x000fec0003800000 */
.L_x_9831:
[----:B------:R-:W2:Y:S01]  /*1760*/  LDG.E.64 R4, desc[UR36][R4.64] ;  /* 0x0000002404047981 */ /* 0x000ea2000c1e1b00 */
[----:B------:R-:W-:Y:S01]  /*1770*/  UMOV UR4, 0xf0000000 ;  /* 0xf000000000047882 */ /* 0x000fe20000000000 */
[----:B------:R-:W-:Y:S01]  /*1780*/  UMOV UR5, 0x380fffff ;  /* 0x380fffff00057882 */ /* 0x000fe20000000000 */
[----:B--2---:R-:W0:Y:S01]  /*1790*/  F2F.F32.F64 R2, R4 ;  /* 0x0000000400027310 */ /* 0x004e220000301000 */
[----:B------:R-:W-:-:S14]  /*17a0*/  DSETP.GEU.AND P0, PT, |R4|, UR4, PT ;  /* 0x0000000404007e2a */ /* 0x000fdc000bf0e200 */
[----:B0-----:R-:W-:Y:S01]  /*17b0*/  @!P0 FMUL R2, R2, 1.175494350822287508e-38 ;  /* 0x0080000002028820 */ /* 0x001fe20000400000 */
[----:B------:R-:W-:Y:S06]  /*17c0*/  BRA `(.L_x_9826) ;  /* 0x00000008007c7947 */ /* 0x000fec0003800000 */
.L_x_9821:
        /* <DEDUP_REMOVED lines=12> */
.L_x_9835:
[----:B------:R-:W2:Y:S01]  /*1890*/  LDG.E.64 R4, desc[UR36][R4.64] ;  /* 0x0000002404047981 */ /* 0x000ea2000c1e1b00 */
[----:B------:R-:W-:Y:S01]  /*18a0*/  UMOV UR4, 0xf0000000 ;  /* 0xf000000000047882 */ /* 0x000fe20000000000 */
[----:B------:R-:W-:Y:S01]  /*18b0*/  UMOV UR5, 0x380fffff ;  /* 0x380fffff00057882 */ /* 0x000fe20000000000 */
[----:B--2---:R-:W0:Y:S01]  /*18c0*/  F2F.F32.F64 R2, R4 ;  /* 0x0000000400027310 */ /* 0x004e220000301000 */
[----:B------:R-:W-:-:S14]  /*18d0*/  DSETP.GEU.AND P0, PT, |R4|, UR4, PT ;  /* 0x0000000404007e2a */ /* 0x000fdc000bf0e200 */
[----:B0-----:R-:W-:Y:S01]  /*18e0*/  @!P0 FMUL R2, R2, 1.175494350822287508e-38 ;  /* 0x0080000002028820 */ /* 0x001fe20000400000 */
[----:B------:R-:W-:Y:S06]  /*18f0*/  BRA `(.L_x_9826) ;  /* 0x0000000800307947 */ /* 0x000fec0003800000 */
.L_x_9834:
        /* <DEDUP_REMOVED lines=26> */
.L_x_9837:
        /* <DEDUP_REMOVED lines=13> */
.L_x_9836:
[----:B------:R-:W2:Y:S02]  /*1b70*/  LDG.E.U16 R2, desc[UR36][R4.64] ;  /* 0x0000002404027981 */ /* 0x000ea4000c1e1500 */
[----:B--2---:R-:W-:Y:S01]  /*1b80*/  IMAD.U32 R2, R2, 0x10000, RZ ;  /* 0x0001000002027824 */ /* 0x004fe200078e00ff */
[----:B------:R-:W-:Y:S06]  /*1b90*/  BRA `(.L_x_9826) ;  /* 0x0000000400887947 */ /* 0x000fec0003800000 */
.L_x_9833:
        /* <DEDUP_REMOVED lines=11> */
.L_x_9840:
        /* <DEDUP_REMOVED lines=20> */
.L_x_9842:
[----:B------:R-:W-:Y:S05]  /*1d90*/  BSYNC B0 ;  /* 0x0000000000007941 */ /* 0x000fea0003800000 */
.L_x_9841:
[----:B------:R-:W-:Y:S01]  /*1da0*/  IMAD.SHL.U32 R2, R2, 0x100000, RZ ;  /* 0x0010000002027824 */ /* 0x000fe200078e00ff */
[----:B------:R-:W-:-:S04]  /*1db0*/  LEA R3, R0, 0x3b800000, 0x17 ;  /* 0x3b80000000037811 */ /* 0x000fc800078eb8ff */
[----:B------:R-:W-:Y:S01]  /*1dc0*/  LOP3.LUT R2, R3, R2, R4, 0xfe, !PT ;  /* 0x0000000203027212 */ /* 0x000fe200078efe04 */
[----:B------:R-:W-:Y:S06]  /*1dd0*/  BRA `(.L_x_9826) ;  /* 0x0000000000f87947 */ /* 0x000fec0003800000 */
.L_x_9839:
        /* <DEDUP_REMOVED lines=20> */
.L_x_9844:
[----:B------:R-:W-:Y:S05]  /*1f20*/  BSYNC B0 ;  /* 0x0000000000007941 */ /* 0x000fea0003800000 */
.L_x_9843:
[----:B------:R-:W-:Y:S01]  /*1f30*/  IMAD.SHL.U32 R2, R2, 0x200000, RZ ;  /* 0x0020000002027824 */ /* 0x000fe200078e00ff */
[----:B------:R-:W-:-:S04]  /*1f40*/  LEA R3, R0, 0x37800000, 0x17 ;  /* 0x3780000000037811 */ /* 0x000fc800078eb8ff */
[----:B------:R-:W-:Y:S01]  /*1f50*/  LOP3.LUT R2, R3, R2, R4, 0xfe, !PT ;  /* 0x0000000203027212 */ /* 0x000fe200078efe04 */
[----:B------:R-:W-:Y:S06]  /*1f60*/  BRA `(.L_x_9826) ;  /* 0x0000000000947947 */ /* 0x000fec0003800000 */
.L_x_9838:
        /* <DEDUP_REMOVED lines=14> */
.L_x_9825:
        /* <DEDUP_REMOVED lines=16> */
.L_x_9847:
[----:B------:R-:W-:Y:S01]  /*2150*/  IMAD.MOV.U32 R2, RZ, RZ, RZ ;  /* 0x000000ffff027224 */ /* 0x000fe200078e00ff */
[----:B------:R-:W-:Y:S06]  /*2160*/  BRA `(.L_x_9826) ;  /* 0x0000000000147947 */ /* 0x000fec0003800000 */
.L_x_9846:
[----:B------:R-:W2:Y:S02]  /*2170*/  LDG.E.64 R2, desc[UR36][R4.64] ;  /* 0x0000002404027981 */ /* 0x000ea4000c1e1b00 */
[----:B--2---:R0:W1:Y:S01]  /*2180*/  I2F.U64 R2, R2 ;  /* 0x0000000200027312 */ /* 0x0040620000301000 */
[----:B------:R-:W-:Y:S05]  /*2190*/  BRA `(.L_x_9826) ;  /* 0x0000000000087947 */ /* 0x000fea0003800000 */
.L_x_9845:
[----:B------:R-:W2:Y:S02]  /*21a0*/  LDG.E R2, desc[UR36][R4.64] ;  /* 0x0000002404027981 */ /* 0x000ea4000c1e1900 */
[----:B--2---:R-:W-:-:S07]  /*21b0*/  I2FP.F32.U32 R2, R2 ;  /* 0x0000000200027245 */ /* 0x004fce0000201000 */
.L_x_9826:
[----:B------:R-:W-:Y:S05]  /*21c0*/  BSYNC B6 ;  /* 0x0000000000067941 */ /* 0x000fea0003800000 */
.L_x_9820:
[----:B0---4-:R-:W0:Y:S02]  /*21d0*/  LDC R3, c[0x0][0x424] ;  /* 0x00010900ff037b82 */ /* 0x011e240000000800 */
[----:B0-----:R-:W-:-:S13]  /*21e0*/  FSETP.NEU.FTZ.AND P0, PT, R3, RZ, PT ;  /* 0x000000ff0300720b */ /* 0x001fda0003f1d000 */
[----:B--23--:R-:W1:Y:S02]  /*21f0*/  @!P0 MUFU.RCP R5, R3 ;  /* 0x0000000300058308 */ /* 0x00ce640000001000 */
[----:B-1---5:R-:W-:Y:S01]  /*2200*/  @!P0 FMUL.FTZ R4, R5, R2 ;  /* 0x0000000205048220 */ /* 0x022fe20000410000 */
        /* <DEDUP_REMOVED lines=28> */
.L_x_9854:
[----:B------:R-:W-:Y:S01]  /*23d0*/  FSETP.GEU.FTZ.AND P0, PT, R7, -R0, PT ;  /* 0x800000000700720b */ /* 0x000fe20003f1e000 */
[----:B------:R-:W-:-:S12]  /*23e0*/  FADD.FTZ R4, R4, -1 ;  /* 0xbf80000004047421 */ /* 0x000fd80000010000 */
[----:B------:R-:W-:-:S07]  /*23f0*/  @!P0 FADD.FTZ R4, R4, -1 ;  /* 0xbf80000004048421 */ /* 0x000fce0000010000 */
.L_x_9853:
[----:B------:R-:W-:Y:S05]  /*2400*/  BSYNC B1 ;  /* 0x0000000000017941 */ /* 0x000fea0003800000 */
.L_x_9852:
[----:B------:R-:W-:Y:S01]  /*2410*/  FFMA.FTZ R5, -R0, R4, R5 ;  /* 0x0000000400057223 */ /* 0x000fe20000010105 */
[----:B------:R-:W-:Y:S06]  /*2420*/  BRA `(.L_x_9850) ;  /* 0x00000000007c7947 */ /* 0x000fec0003800000 */
.L_x_9851:
        /* <DEDUP_REMOVED lines=15> */
.L_x_9857:
        /* <DEDUP_REMOVED lines=13> */
.L_x_9856:
[----:B------:R-:W-:Y:S05]  /*25f0*/  BSYNC B1 ;  /* 0x0000000000017941 */ /* 0x000fea0003800000 */
.L_x_9855:
[----:B0-----:R-:W-:-:S04]  /*2600*/  FMUL.FTZ R5, R4, 1.1920928955078125e-07 ;  /* 0x3400000004057820 */ /* 0x001fc80000410000 */
[----:B------:R-:W-:-:S07]  /*2610*/  FMUL.FTZ R5, R10, R5 ;  /* 0x000000050a057220 */ /* 0x000fce0000410000 */
.L_x_9850:
[----:B------:R-:W-:Y:S05]  /*2620*/  BSYNC B0 ;  /* 0x0000000000007941 */ /* 0x000fea0003800000 */
.L_x_9849:
        /* <DEDUP_REMOVED lines=19> */
.L_x_9848:
        /* <DEDUP_REMOVED lines=15> */
.L_x_9861:
[----:B------:R-:W0:Y:S02]  /*2850*/  F2I.S64.TRUNC R4, R4 ;  /* 0x0000000400047311 */ /* 0x000e24000020d900 */
[----:B0-----:R-:W-:-:S05]  /*2860*/  IMAD.MOV.U32 R3, RZ, RZ, R4 ;  /* 0x000000ffff037224 */ /* 0x001fca00078e0004 */
[----:B------:R0:W-:Y:S01]  /*2870*/  STG.E.U8 desc[UR36][R16.64], R3 ;  /* 0x0000000310007986 */ /* 0x0001e2000c101124 */
[----:B------:R-:W-:Y:S05]  /*2880*/  BRA `(.L_x_9863) ;  /* 0x0000000c00407947 */ /* 0x000fea0003800000 */
.L_x_9860:
        /* <DEDUP_REMOVED lines=9> */
.L_x_9865:
[----:B------:R-:W0:Y:S02]  /*2920*/  F2I.FTZ.TRUNC.NTZ R3, R4 ;  /* 0x0000000400037305 */ /* 0x000e24000021f100 */
[----:B0-----:R0:W-:Y:S01]  /*2930*/  STG.E desc[UR36][R16.64], R3 ;  /* 0x0000000310007986 */ /* 0x0011e2000c101924 */
[----:B------:R-:W-:Y:S05]  /*2940*/  BRA `(.L_x_9863) ;  /* 0x0000000c00107947 */ /* 0x000fea0003800000 */
.L_x_9864:
[----:B------:R-:W0:Y:S02]  /*2950*/  F2I.FTZ.TRUNC.NTZ R3, R4 ;  /* 0x0000000400037305 */ /* 0x000e24000021f100 */
[----:B0-----:R0:W-:Y:S01]  /*2960*/  STG.E.U16 desc[UR36][R16.64], R3 ;  /* 0x0000000310007986 */ /* 0x0011e2000c101524 */
[----:B------:R-:W-:Y:S05]  /*2970*/  BRA `(.L_x_9863) ;  /* 0x0000000c00047947 */ /* 0x000fea0003800000 */
.L_x_9859:
        /* <DEDUP_REMOVED lines=8> */
.L_x_9867:
[----:B------:R-:W-:-:S05]  /*2a00*/  F2FP.F16.F32.PACK_AB R4, RZ, R4 ;  /* 0x00000004ff04723e */ /* 0x000fca00000000ff */
[----:B------:R0:W-:Y:S01]  /*2a10*/  STG.E.U16 desc[UR36][R16.64], R4 ;  /* 0x0000000410007986 */ /* 0x0001e2000c101524 */
[----:B------:R-:W-:Y:S05]  /*2a20*/  BRA `(.L_x_9863) ;  /* 0x0000000800d87947 */ /* 0x000fea0003800000 */
.L_x_9866:
        /* <DEDUP_REMOVED lines=9> */
.L_x_9869:
[----:B------:R-:W-:-:S04]  /*2ac0*/  F2FP.F16.F32.PACK_AB R3, RZ, R4 ;  /* 0x00000004ff03723e */ /* 0x000fc800000000ff */
[----:B------:R-:W-:-:S05]  /*2ad0*/  PRMT R3, R3, 0x5410, RZ ;  /* 0x0000541003037816 */ /* 0x000fca00000000ff */
[----:B------:R2:W-:Y:S01]  /*2ae0*/  STG.E desc[UR36][R16.64], R3 ;  /* 0x0000000310007986 */ /* 0x0005e2000c101924 */
[----:B------:R-:W-:Y:S05]  /*2af0*/  BRA `(.L_x_9863) ;  /* 0x0000000800a47947 */ /* 0x000fea0003800000 */
.L_x_9868:
[----:B------:R-:W-:-:S06]  /*2b00*/  FMUL.FTZ R2, R4, 1 ;  /* 0x3f80000004027820 */ /* 0x000fcc0000410000 */
[----:B------:R-:W0:Y:S02]  /*2b10*/  F2F.F64.F32 R2, R2 ;  /* 0x0000000200027310 */ /* 0x000e240000201800 */
[----:B0-----:R4:W-:Y:S01]  /*2b20*/  STG.E.64 desc[UR36][R16.64], R2 ;  /* 0x0000000210007986 */ /* 0x0019e2000c101b24 */
[----:B------:R-:W-:Y:S05]  /*2b30*/  BRA `(.L_x_9863) ;  /* 0x0000000800947947 */ /* 0x000fea0003800000 */
.L_x_9858:
        /* <DEDUP_REMOVED lines=12> */
.L_x_9872:
[----:B------:R-:W-:Y:S01]  /*2c00*/  FMUL.FTZ R4, R4, 1 ;  /* 0x3f80000004047820 */ /* 0x000fe20000410000 */
[----:B------:R-:W-:-:S05]  /*2c10*/  CS2R R6, SRZ ;  /* 0x0000000000067805 */ /* 0x000fca000001ff00 */
[----:B------:R-:W0:Y:S02]  /*2c20*/  F2F.F64.F32 R4, R4 ;  /* 0x0000000400047310 */ /* 0x000e240000201800 */
[----:B0-----:R0:W-:Y:S01]  /*2c30*/  STG.E.128 desc[UR36][R16.64], R4 ;  /* 0x0000000410007986 */ /* 0x0011e2000c101d24 */
[----:B------:R-:W-:Y:S05]  /*2c40*/  BRA `(.L_x_9863) ;  /* 0x0000000800507947 */ /* 0x000fea0003800000 */
.L_x_9871:
        /* <DEDUP_REMOVED lines=20> */
.L_x_9876:
[----:B------:R-:W-:Y:S05]  /*2d90*/  BSYNC B0 ;  /* 0x0000000000007941 */ /* 0x000fea0003800000 */
.L_x_9875:
[----:B------:R-:W-:-:S05]  /*2da0*/  LOP3.LUT R5, R0, R5, RZ, 0xfc, !PT ;  /* 0x0000000500057212 */ /* 0x000fca00078efcff */
[----:B------:R0:W-:Y:S01]  /*2db0*/  STG.E.U8 desc[UR36][R16.64], R5 ;  /* 0x0000000510007986 */ /* 0x0001e2000c101124 */
[----:B------:R-:W-:Y:S05]  /*2dc0*/  BRA `(.L_x_9863) ;  /* 0x0000000400f07947 */ /* 0x000fea0003800000 */
.L_x_9874:
        /* <DEDUP_REMOVED lines=12> */
.L_x_9878:
[----:B------:R-:W-:Y:S01]  /*2e90*/  IMAD.MOV.U32 R0, RZ, RZ, 0x7f ;  /* 0x0000007fff007424 */ /* 0x000fe200078e00ff */
[----:B------:R-:W-:-:S04]  /*2ea0*/  ISETP.GT.U32.AND P0, PT, R2, 0x7f800000, PT ;  /* 0x7f8000000200780c */ /* 0x000fc80003f04070 */
[----:B------:R-:W-:-:S09]  /*2eb0*/  SEL R0, R0, 0x7c, P0 ;  /* 0x0000007c00007807 */ /* 0x000fd20000000000 */
.L_x_9879:
[----:B------:R-:W-:Y:S05]  /*2ec0*/  BSYNC B0 ;  /* 0x0000000000007941 */ /* 0x000fea0003800000 */
.L_x_9877:
[----:B------:R-:W-:-:S04]  /*2ed0*/  LOP3.LUT R4, R4, 0x80000000, RZ, 0xc0, !PT ;  /* 0x8000000004047812 */ /* 0x000fc800078ec0ff */
[----:B------:R-:W-:-:S04]  /*2ee0*/  SHF.R.U32.HI R3, RZ, 0x18, R4 ;  /* 0x00000018ff037819 */ /* 0x000fc80000011604 */
[----:B------:R-:W-:-:S05]  /*2ef0*/  LOP3.LUT R3, R0, R3, RZ, 0xfc, !PT ;  /* 0x0000000300037212 */ /* 0x000fca00078efcff */
[----:B------:R0:W-:Y:S01]  /*2f00*/  STG.E.U8 desc[UR36][R16.64], R3 ;  /* 0x0000000310007986 */ /* 0x0001e2000c101124 */
[----:B------:R-:W-:Y:S05]  /*2f10*/  BRA `(.L_x_9863) ;  /* 0x00000004009c7947 */ /* 0x000fea0003800000 */
.L_x_9873:
[----:B------:R-:W-:-:S05]  /*2f20*/  F2FP.BF16.F32.PACK_AB R4, RZ, R4 ;  /* 0x00000004ff04723e */ /* 0x000fca00000010ff */
[----:B------:R0:W-:Y:S01]  /*2f30*/  STG.E.U16 desc[UR36][R16.64], R4 ;  /* 0x0000000410007986 */ /* 0x0001e2000c101524 */
[----:B------:R-:W-:Y:S05]  /*2f40*/  BRA `(.L_x_9863) ;  /* 0x0000000400907947 */ /* 0x000fea0003800000 */
.L_x_9870:
        /* <DEDUP_REMOVED lines=11> */
.L_x_9882:
        /* <DEDUP_REMOVED lines=16> */
.L_x_9885:
[----:B------:R-:W-:-:S04]  /*3100*/  LOP3.LUT R4, R4, 0x80000000, RZ, 0xc0, !PT ;  /* 0x8000000004047812 */ /* 0x000fc800078ec0ff */
[----:B------:R-:W-:-:S04]  /*3110*/  SHF.R.U32.HI R3, RZ, 0x18, R4 ;  /* 0x00000018ff037819 */ /* 0x000fc80000011604 */
[----:B------:R-:W-:-:S04]  /*3120*/  LOP3.LUT R0, R0, R3, RZ, 0xfc, !PT ;  /* 0x0000000300007212 */ /* 0x000fc800078efcff */
[----:B------:R-:W-:-:S07]  /*3130*/  PRMT R8, R0, 0x7610, R8 ;  /* 0x0000761000087816 */ /* 0x000fce0000000008 */
.L_x_9884:
[----:B------:R-:W-:Y:S05]  /*3140*/  BSYNC B0 ;  /* 0x0000000000007941 */ /* 0x000fea0003800000 */
.L_x_9883:
[----:B------:R0:W-:Y:S01]  /*3150*/  STG.E.U8 desc[UR36][R16.64], R8 ;  /* 0x0000000810007986 */ /* 0x0001e2000c101124 */
[----:B------:R-:W-:Y:S05]  /*3160*/  BRA `(.L_x_9863) ;  /* 0x0000000400087947 */ /* 0x000fea0003800000 */
.L_x_9881:
        /* <DEDUP_REMOVED lines=16> */
.L_x_9888:
[----:B------:R-:W-:-:S04]  /*3270*/  LOP3.LUT R4, R4, 0x80000000, RZ, 0xc0, !PT ;  /* 0x8000000004047812 */ /* 0x000fc800078ec0ff */
[----:B------:R-:W-:-:S04]  /*3280*/  SHF.R.U32.HI R3, RZ, 0x18, R4 ;  /* 0x00000018ff037819 */ /* 0x000fc80000011604 */
[----:B------:R-:W-:-:S04]  /*3290*/  LOP3.LUT R0, R0, R3, RZ, 0xfc, !PT ;  /* 0x0000000300007212 */ /* 0x000fc800078efcff */
[----:B------:R-:W-:-:S07]  /*32a0*/  PRMT R8, R0, 0x7610, R8 ;  /* 0x0000761000087816 */ /* 0x000fce0000000008 */
.L_x_9887:
[----:B------:R-:W-:Y:S05]  /*32b0*/  BSYNC B0 ;  /* 0x0000000000007941 */ /* 0x000fea0003800000 */
.L_x_9886:
[----:B------:R0:W-:Y:S01]  /*32c0*/  STG.E.U8 desc[UR36][R16.64], R8 ;  /* 0x0000000810007986 */ /* 0x0001e2000c101124 */
[----:B------:R-:W-:Y:S05]  /*32d0*/  BRA `(.L_x_9863) ;  /* 0x0000000000ac7947 */ /* 0x000fea0003800000 */
.L_x_9880:
        /* <DEDUP_REMOVED lines=21> */
.L_x_9862:
        /* <DEDUP_REMOVED lines=16> */
.L_x_9891:
[----:B------:R-:W-:Y:S05]  /*3530*/  BRA `(.L_x_9863) ;  /* 0x0000000000147947 */ /* 0x000fea0003800000 */
.L_x_9890:
[----:B------:R-:W0:Y:S02]  /*3540*/  F2I.U64.TRUNC R4, R4 ;  /* 0x0000000400047311 */ /* 0x000e24000020d800 */
[----:B0-----:R0:W-:Y:S01]  /*3550*/  STG.E.64 desc[UR36][R16.64], R4 ;  /* 0x0000000410007986 */ /* 0x0011e2000c101b24 */
[----:B------:R-:W-:Y:S05]  /*3560*/  BRA `(.L_x_9863) ;  /* 0x0000000000087947 */ /* 0x000fea0003800000 */
.L_x_9889:
[----:B------:R-:W0:Y:S02]  /*3570*/  F2I.FTZ.U32.TRUNC.NTZ R3, R4 ;  /* 0x0000000400037305 */ /* 0x000e24000021f000 */
[----:B0-----:R0:W-:Y:S02]  /*3580*/  STG.E desc[UR36][R16.64], R3 ;  /* 0x0000000310007986 */ /* 0x0011e4000c101924 */
.L_x_9863:
[----:B------:R-:W-:-:S04]  /*3590*/  IMAD R18, R19, 0x200, R18 ;  /* 0x0000020013127824 */ /* 0x000fc800078e0212 */
[----:B------:R-:W-:-:S07]  /*35a0*/  VIADD R23, R18, 0x80 ;  /* 0x0000008012177836 */ /* 0x000fce0000000000 */
.L_x_9818:
[----:B------:R-:W-:Y:S05]  /*35b0*/  BSYNC B7 ;  /* 0x0000000000077941 */ /* 0x000fea0003800000 */
.L_x_9817:
        /* <DEDUP_REMOVED lines=307> */
.L_x_9894:
        /* <DEDUP_REMOVED lines=20> */
[----:B--2---:R-:W2:Y:S01]  /*4a30*/  I2F.S16 R2, R2 ;  /* 0x0000000200027306 */ /* 0x004ea20000101400 */
[----:B------:R-:W-:Y:S05]  /*4a40*/  BRA `(.L_x_9901) ;  /* 0x0000000c00387947 */ /* 0x000fea0003800000 */
.L_x_9899:
[----:B------:R-:W2:Y:S02]  /*4a50*/  LDG.E.U8 R2, desc[UR36][R4.64] ;  /* 0x0000002404027981 */ /* 0x000ea4000c1e1100 */
[----:B--2---:R-:W-:Y:S01]  /*4a60*/  I2FP.F32.U32 R2, R2 ;  /* 0x0000000200027245 */ /* 0x004fe20000201000 */
[----:B------:R-:W-:Y:S06]  /*4a70*/  BRA `(.L_x_9901) ;  /* 0x0000000c002c7947 */ /* 0x000fec0003800000 */
.L_x_9898:
[----:B------:R-:W-:-:S13]  /*4a80*/  ISETP.NE.AND P0, PT, R2, 0x2, PT ;  /* 0x000000020200780c */ /* 0x000fda0003f05270 */
[----:B------:R-:W-:Y:S05]  /*4a90*/  @!P0 BRA `(.L_x_9902) ;  /* 0x0000000000288947 */ /* 0x000fea0003800000 */
[----:B------:R-:W-:-:S13]  /*4aa0*/  ISETP.NE.AND P0, PT, R2, 0x3, PT ;  /* 0x000000030200780c */ /* 0x000fda0003f05270 */
[----:B------:R-:W-:Y:S05]  /*4ab0*/  @!P0 BRA `(.L_x_9903) ;  /* 0x0000000000148947 */ /* 0x000fea0003800000 */
[----:B------:R-:W-:-:S13]  /*4ac0*/  ISETP.NE.AND P0, PT, R2, 0x4, PT ;  /* 0x000000040200780c */ /* 0x000fda0003f05270 */
[----:B------:R-:W-:Y:S05]  /*4ad0*/  @P0 BRA `(.L_x_9900) ;  /* 0x0000000800b80947 */ /* 0x000fea0003800000 */
[----:B------:R-:W2:Y:S02]  /*4ae0*/  LDG.E.64 R2, desc[UR36][R4.64] ;  /* 0x0000002404027981 */ /* 0x000ea4000c1e1b00 */
[----:B--2---:R3:W4:Y:S01]  /*4af0*/  I2F.S64 R2, R2 ;  /* 0x0000000200027312 */ /* 0x0047220000301400 */
[----:B------:R-:W-:Y:S05]  /*4b00*/  BRA `(.L_x_9901) ;  /* 0x0000000c00087947 */ /* 0x000fea0003800000 */
.L_x_9903:
[----:B------:R-:W2:Y:S02]  /*4b10*/  LDG.E R2, desc[UR36][R4.64] ;  /* 0x0000002404027981 */ /* 0x000ea4000c1e1900 */
[----:B--2---:R-:W-:Y:S01]  /*4b20*/  I2FP.F32.S32 R2, R2 ;  /* 0x0000000200027245 */ /* 0x004fe20000201400 */
[----:B------:R-:W-:Y:S06]  /*4b30*/  BRA `(.L_x_9901) ;  /* 0x0000000800fc7947 */ /* 0x000fec0003800000 */
.L_x_9902:
[----:B------:R-:W2:Y:S02]  /*4b40*/  LDG.E.U16 R2, desc[UR36][R4.64] ;  /* 0x0000002404027981 */ /* 0x000ea4000c1e1500 */
[----:B--2---:R-:W0:Y:S01]  /*4b50*/  I2F.S16 R2, R2 ;  /* 0x0000000200027306 */ /* 0x004e220000101400 */
[----:B------:R-:W-:Y:S05]  /*4b60*/  BRA `(.L_x_9901) ;  /* 0x0000000800f07947 */ /* 0x000fea0003800000 */
.L_x_9897:
        /* <DEDUP_REMOVED lines=8> */
.L_x_9905:
[----:B------:R-:W2:Y:S02]  /*4bf0*/  LDG.E.U16 R2, desc[UR36][R4.64] ;  /* 0x0000002404027981 */ /* 0x000ea4000c1e1500 */
[----:B--2---:R-:W-:Y:S01]  /*4c00*/  HADD2.F32 R2, -RZ, R2.H0_H0 ;  /* 0x20000002ff027230 */ /* 0x004fe20000004100 */
[----:B------:R-:W-:Y:S06]  /*4c10*/  BRA `(.L_x_9901) ;  /* 0x0000000800c47947 */ /* 0x000fec0003800000 */
.L_x_9904:
        /* <DEDUP_REMOVED lines=8> */
.L_x_9907:
[----:B------:R-:W2:Y:S02]  /*4ca0*/  LDG.E.U16 R2, desc[UR36][R4.64] ;  /* 0x0000002404027981 */ /* 0x000ea4000c1e1500 */
[----:B--2---:R-:W-:Y:S01]  /*4cb0*/  HADD2.F32 R2, -RZ, R2.H0_H0 ;  /* 0x20000002ff027230 */ /* 0x004fe20000004100 */
[----:B------:R-:W-:Y:S06]  /*4cc0*/  BRA `(.L_x_9901) ;  /* 0x0000000800987947 */ /* 0x000fec0003800000 */
.L_x_9906:
[----:B------:R-:W2:Y:S01]  /*4cd0*/  LDG.E.64 R4, desc[UR36][R4.64] ;  /* 0x0000002404047981 */ /* 0x000ea2000c1e1b00 */
[----:B------:R-:W-:Y:S01]  /*4ce0*/  UMOV UR4, 0xf0000000 ;  /* 0xf000000000047882 */ /* 0x000fe20000000000 */
[----:B------:R-:W-:Y:S01]  /*4cf0*/  UMOV UR5, 0x380fffff ;  /* 0x380fffff00057882 */ /* 0x000fe20000000000 */
[----:B--2---:R-:W0:Y:S01]  /*4d00*/  F2F.F32.F64 R2, R4 ;  /* 0x0000000400027310 */ /* 0x004e220000301000 */
[----:B------:R-:W-:-:S14]  /*4d10*/  DSETP.GEU.AND P0, PT, |R4|, UR4, PT ;  /* 0x0000000404007e2a */ /* 0x000fdc000bf0e200 */
[----:B0-----:R-:W-:Y:S01]  /*4d20*/  @!P0 FMUL R2, R2, 1.175494350822287508e-38 ;  /* 0x0080000002028820 */ /* 0x001fe20000400000 */
[----:B------:R-:W-:Y:S06]  /*4d30*/  BRA `(.L_x_9901) ;  /* 0x00000008007c7947 */ /* 0x000fec0003800000 */
.L_x_9896:
        /* <DEDUP_REMOVED lines=12> */
.L_x_9910:
[----:B------:R-:W2:Y:S01]  /*4e00*/  LDG.E.64 R4, desc[UR36][R4.64] ;  /* 0x0000002404047981 */ /* 0x000ea2000c1e1b00 */
[----:B------:R-:W-:Y:S01]  /*4e10*/  UMOV UR4, 0xf0000000 ;  /* 0xf000000000047882 */ /* 0x000fe20000000000 */
[----:B------:R-:W-:Y:S01]  /*4e20*/  UMOV UR5, 0x380fffff ;  /* 0x380fffff00057882 */ /* 0x000fe20000000000 */
[----:B--2---:R-:W0:Y:S01]  /*4e30*/  F2F.F32.F64 R2, R4 ;  /* 0x0000000400027310 */ /* 0x004e220000301000 */
[----:B------:R-:W-:-:S14]  /*4e40*/  DSETP.GEU.AND P0, PT, |R4|, UR4, PT ;  /* 0x0000000404007e2a */ /* 0x000fdc000bf0e200 */
[----:B0-----:R-:W-:Y:S01]  /*4e50*/  @!P0 FMUL R2, R2, 1.175494350822287508e-38 ;  /* 0x0080000002028820 */ /* 0x001fe20000400000 */
[----:B------:R-:W-:Y:S06]  /*4e60*/  BRA `(.L_x_9901) ;  /* 0x0000000800307947 */ /* 0x000fec0003800000 */
.L_x_9909:
        /* <DEDUP_REMOVED lines=26> */
.L_x_9912:
        /* <DEDUP_REMOVED lines=13> */
.L_x_9911:
[----:B------:R-:W2:Y:S02]  /*50e0*/  LDG.E.U16 R2, desc[UR36][R4.64] ;  /* 0x0000002404027981 */ /* 0x000ea4000c1e1500 */
[----:B--2---:R-:W-:Y:S01]  /*50f0*/  IMAD.U32 R2, R2, 0x10000, RZ ;  /* 0x0001000002027824 */ /* 0x004fe200078e00ff */
[----:B------:R-:W-:Y:S06]  /*5100*/  BRA `(.L_x_9901) ;  /* 0x0000000400887947 */ /* 0x000fec0003800000 */
.L_x_9908:
        /* <DEDUP_REMOVED lines=11> */
.L_x_9915:
        /* <DEDUP_REMOVED lines=20> */
.L_x_9917:
[----:B------:R-:W-:Y:S05]  /*5300*/  BSYNC B0 ;  /* 0x0000000000007941 */ /* 0x000fea0003800000 */
.L_x_9916:
[----:B------:R-:W-:Y:S01]  /*5310*/  IMAD.SHL.U32 R2, R2, 0x100000, RZ ;  /* 0x0010000002027824 */ /* 0x000fe200078e00ff */
[----:B------:R-:W-:-:S04]  /*5320*/  LEA R3, R0, 0x3b800000, 0x17 ;  /* 0x3b80000000037811 */ /* 0x000fc800078eb8ff */
[----:B------:R-:W-:Y:S01]  /*5330*/  LOP3.LUT R2, R3, R2, R4, 0xfe, !PT ;  /* 0x0000000203027212 */ /* 0x000fe200078efe04 */
[----:B------:R-:W-:Y:S06]  /*5340*/  BRA `(.L_x_9901) ;  /* 0x0000000000f87947 */ /* 0x000fec0003800000 */
.L_x_9914:
        /* <DEDUP_REMOVED lines=20> */
.L_x_9919:
[----:B------:R-:W-:Y:S05]  /*5490*/  BSYNC B0 ;  /* 0x0000000000007941 */ /* 0x000fea0003800000 */
.L_x_9918:
[----:B------:R-:W-:Y:S01]  /*54a0*/  IMAD.SHL.U32 R2, R2, 0x200000, RZ ;  /* 0x0020000002027824 */ /* 0x000fe200078e00ff */
[----:B------:R-:W-:-:S04]  /*54b0*/  LEA R3, R0, 0x37800000, 0x17 ;  /* 0x3780000000037811 */ /* 0x000fc800078eb8ff */
[----:B------:R-:W-:Y:S01]  /*54c0*/  LOP3.LUT R2, R3, R2, R4, 0xfe, !PT ;  /* 0x0000000203027212 */ /* 0x000fe200078efe04 */
[----:B------:R-:W-:Y:S06]  /*54d0*/  BRA `(.L_x_9901) ;  /* 0x0000000000947947 */ /* 0x000fec0003800000 */
.L_x_9913:
        /* <DEDUP_REMOVED lines=14> */
.L_x_9900:
        /* <DEDUP_REMOVED lines=16> */
.L_x_9922:
[----:B------:R-:W-:Y:S01]  /*56c0*/  IMAD.MOV.U32 R2, RZ, RZ, RZ ;  /* 0x000000ffff027224 */ /* 0x000fe200078e00ff */
[----:B------:R-:W-:Y:S06]  /*56d0*/  BRA `(.L_x_9901) ;  /* 0x0000000000147947 */ /* 0x000fec0003800000 */
.L_x_9921:
[----:B------:R-:W2:Y:S02]  /*56e0*/  LDG.E.64 R2, desc[UR36][R4.64] ;  /* 0x0000002404027981 */ /* 0x000ea4000c1e1b00 */
[----:B--2---:R0:W1:Y:S01]  /*56f0*/  I2F.U64 R2, R2 ;  /* 0x0000000200027312 */ /* 0x0040620000301000 */
[----:B------:R-:W-:Y:S05]  /*5700*/  BRA `(.L_x_9901) ;  /* 0x0000000000087947 */ /* 0x000fea0003800000 */
.L_x_9920:
[----:B------:R-:W2:Y:S02]  /*5710*/  LDG.E R2, desc[UR36][R4.64] ;  /* 0x0000002404027981 */ /* 0x000ea4000c1e1900 */
[----:B--2---:R-:W-:-:S07]  /*5720*/  I2FP.F32.U32 R2, R2 ;  /* 0x0000000200027245 */ /* 0x004fce0000201000 */
.L_x_9901:
[----:B------:R-:W-:Y:S05]  /*5730*/  BSYNC B6 ;  /* 0x0000000000067941 */ /* 0x000fea0003800000 */
.L_x_9895:
[----:B0--3--:R-:W0:Y:S02]  /*5740*/  LDC R3, c[0x0][0x424] ;  /* 0x00010900ff037b82 */ /* 0x009e240000000800 */
[----:B0-----:R-:W-:-:S13]  /*5750*/  FSETP.NEU.FTZ.AND P0, PT, R3, RZ, PT ;  /* 0x000000ff0300720b */ /* 0x001fda0003f1d000 */
[----:B------:R-:W1:Y:S02]  /*5760*/  @!P0 MUFU.RCP R5, R3 ;  /* 0x0000000300058308 */ /* 0x000e640000001000 */
[----:B-12-45:R-:W-:Y:S01]  /*5770*/  @!P0 FMUL.FTZ R4, R5, R2 ;  /* 0x0000000205048220 */ /* 0x036fe20000410000 */
        /* <DEDUP_REMOVED lines=28> */
.L_x_9929:
[----:B------:R-:W-:Y:S01]  /*5940*/  FSETP.GEU.FTZ.AND P0, PT, R4, -R6, PT ;  /* 0x800000060400720b */ /* 0x000fe20003f1e000 */
[----:B------:R-:W-:-:S12]  /*5950*/  FADD.FTZ R0, R0, -1 ;  /* 0xbf80000000007421 */ /* 0x000fd80000010000 */
[----:B------:R-:W-:-:S07]  /*5960*/  @!P0 FADD.FTZ R0, R0, -1 ;  /* 0xbf80000000008421 */ /* 0x000fce0000010000 */
.L_x_9928:
[----:B------:R-:W-:Y:S05]  /*5970*/  BSYNC B1 ;  /* 0x0000000000017941 */ /* 0x000fea0003800000 */
.L_x_9927:
[----:B------:R-:W-:Y:S01]  /*5980*/  FFMA.FTZ R5, -R6, R0, R5 ;  /* 0x0000000006057223 */ /* 0x000fe20000010105 */
[----:B------:R-:W-:Y:S06]  /*5990*/  BRA `(.L_x_9925) ;  /* 0x00000000007c7947 */ /* 0x000fec0003800000 */
.L_x_9926:
        /* <DEDUP_REMOVED lines=15> */
.L_x_9932:
        /* <DEDUP_REMOVED lines=13> */
.L_x_9931:
[----:B------:R-:W-:Y:S05]  /*5b60*/  BSYNC B1 ;  /* 0x0000000000017941 */ /* 0x000fea0003800000 */
.L_x_9930:
[----:B------:R-:W-:-:S04]  /*5b70*/  FMUL.FTZ R5, R4, 1.1920928955078125e-07 ;  /* 0x3400000004057820 */ /* 0x000fc80000410000 */
[----:B------:R-:W-:-:S07]  /*5b80*/  FMUL.FTZ R5, R8, R5 ;  /* 0x0000000508057220 */ /* 0x000fce0000410000 */
.L_x_9925:
[----:B------:R-:W-:Y:S05]  /*5b90*/  BSYNC B0 ;  /* 0x0000000000007941 */ /* 0x000fea0003800000 */
.L_x_9924:
        /* <DEDUP_REMOVED lines=19> */
.L_x_9923:
        /* <DEDUP_REMOVED lines=15> */
.L_x_9936:
[----:B------:R-:W1:Y:S02]  /*5dc0*/  F2I.S64.TRUNC R4, R4 ;  /* 0x0000000400047311 */ /* 0x000e64000020d900 */
[----:B-1----:R-:W-:-:S05]  /*5dd0*/  IMAD.MOV.U32 R3, RZ, RZ, R4 ;  /* 0x000000ffff037224 */ /* 0x002fca00078e0004 */
[----:B------:R1:W-:Y:S01]  /*5de0*/  STG.E.U8 desc[UR36][R16.64], R3 ;  /* 0x0000000310007986 */ /* 0x0003e2000c101124 */
[----:B------:R-:W-:Y:S05]  /*5df0*/  BRA `(.L_x_9938) ;  /* 0x0000000c00407947 */ /* 0x000fea0003800000 */
.L_x_9935:
        /* <DEDUP_REMOVED lines=9> */
.L_x_9940:
[----:B------:R-:W1:Y:S02]  /*5e90*/  F2I.FTZ.TRUNC.NTZ R3, R4 ;  /* 0x0000000400037305 */ /* 0x000e64000021f100 */
[----:B-1----:R1:W-:Y:S01]  /*5ea0*/  STG.E desc[UR36][R16.64], R3 ;  /* 0x0000000310007986 */ /* 0x0023e2000c101924 */
[----:B------:R-:W-:Y:S05]  /*5eb0*/  BRA `(.L_x_9938) ;  /* 0x0000000c00107947 */ /* 0x000fea0003800000 */
.L_x_9939:
[----:B------:R-:W1:Y:S02]  /*5ec0*/  F2I.FTZ.TRUNC.NTZ R3, R4 ;  /* 0x0000000400037305 */ /* 0x000e64000021f100 */
[----:B-1----:R1:W-:Y:S01]  /*5ed0*/  STG.E.U16 desc[UR36][R16.64], R3 ;  /* 0x0000000310007986 */ /* 0x0023e2000c101524 */
[----:B------:R-:W-:Y:S05]  /*5ee0*/  BRA `(.L_x_9938) ;  /* 0x0000000c00047947 */ /* 0x000fea0003800000 */
.L_x_9934:
        /* <DEDUP_REMOVED lines=8> */
.L_x_9942:
[----:B------:R-:W-:-:S05]  /*5f70*/  F2FP.F16.F32.PACK_AB R4, RZ, R4 ;  /* 0x00000004ff04723e */ /* 0x000fca00000000ff */
[----:B------:R1:W-:Y:S01]  /*5f80*/  STG.E.U16 desc[UR36][R16.64], R4 ;  /* 0x0000000410007986 */ /* 0x0003e2000c101524 */
[----:B------:R-:W-:Y:S05]  /*5f90*/  BRA `(.L_x_9938) ;  /* 0x0000000800d87947 */ /* 0x000fea0003800000 */
.L_x_9941:
        /* <DEDUP_REMOVED lines=9> */
.L_x_9944:
[----:B------:R-:W-:-:S04]  /*6030*/  F2FP.F16.F32.PACK_AB R3, RZ, R4 ;  /* 0x00000004ff03723e */ /* 0x000fc800000000ff */
[----:B------:R-:W-:-:S05]  /*6040*/  PRMT R3, R3, 0x5410, RZ ;  /* 0x0000541003037816 */ /* 0x000fca00000000ff */
[----:B------:R1:W-:Y:S01]  /*6050*/  STG.E desc[UR36][R16.64], R3 ;  /* 0x0000000310007986 */ /* 0x0003e2000c101924 */
[----:B------:R-:W-:Y:S05]  /*6060*/  BRA `(.L_x_9938) ;  /* 0x0000000800a47947 */ /* 0x000fea0003800000 */
.L_x_9943:
[----:B------:R-:W-:-:S06]  /*6070*/  FMUL.FTZ R2, R4, 1 ;  /* 0x3f80000004027820 */ /* 0x000fcc0000410000 */
[----:B------:R-:W1:Y:S02]  /*6080*/  F2F.F64.F32 R2, R2 ;  /* 0x0000000200027310 */ /* 0x000e640000201800 */
[----:B-1----:R1:W-:Y:S01]  /*6090*/  STG.E.64 desc[UR36][R16.64], R2 ;  /* 0x0000000210007986 */ /* 0x0023e2000c101b24 */
[----:B------:R-:W-:Y:S05]  /*60a0*/  BRA `(.L_x_9938) ;  /* 0x0000000800947947 */ /* 0x000fea0003800000 */
.L_x_9933:
        /* <DEDUP_REMOVED lines=12> */
.L_x_9947:
[----:B------:R-:W-:Y:S01]  /*6170*/  FMUL.FTZ R4, R4, 1 ;  /* 0x3f80000004047820 */ /* 0x000fe20000410000 */
[----:B------:R-:W-:-:S05]  /*6180*/  CS2R R6, SRZ ;  /* 0x0000000000067805 */ /* 0x000fca000001ff00 */
[----:B------:R-:W1:Y:S02]  /*6190*/  F2F.F64.F32 R4, R4 ;  /* 0x0000000400047310 */ /* 0x000e640000201800 */
[----:B-1----:R1:W-:Y:S01]  /*61a0*/  STG.E.128 desc[UR36][R16.64], R4 ;  /* 0x0000000410007986 */ /* 0x0023e2000c101d24 */
[----:B------:R-:W-:Y:S05]  /*61b0*/  BRA `(.L_x_9938) ;  /* 0x0000000800507947 */ /* 0x000fea0003800000 */
.L_x_9946:
        /* <DEDUP_REMOVED lines=20> */
.L_x_9951:
[----:B------:R-:W-:Y:S05]  /*6300*/  BSYNC B0 ;  /* 0x0000000000007941 */ /* 0x000fea0003800000 */
.L_x_9950:
[----:B------:R-:W-:-:S05]  /*6310*/  LOP3.LUT R5, R0, R5, RZ, 0xfc, !PT ;  /* 0x0000000500057212 */ /* 0x000fca00078efcff */
[----:B------:R1:W-:Y:S01]  /*6320*/  STG.E.U8 desc[UR36][R16.64], R5 ;  /* 0x0000000510007986 */ /* 0x0003e2000c101124 */
[----:B------:R-:W-:Y:S05]  /*6330*/  BRA `(.L_x_9938) ;  /* 0x0000000400f07947 */ /* 0x000fea0003800000 */
.L_x_9949:
        /* <DEDUP_REMOVED lines=12> */
.L_x_9953:
[----:B------:R-:W-:Y:S01]  /*6400*/  IMAD.MOV.U32 R0, RZ, RZ, 0x7f ;  /* 0x0000007fff007424 */ /* 0x000fe200078e00ff */
[----:B------:R-:W-:-:S04]  /*6410*/  ISETP.GT.U32.AND P0, PT, R2, 0x7f800000, PT ;  /* 0x7f8000000200780c */ /* 0x000fc80003f04070 */
[----:B------:R-:W-:-:S09]  /*6420*/  SEL R0, R0, 0x7c, P0 ;  /* 0x0000007c00007807 */ /* 0x000fd20000000000 */
.L_x_9954:
[----:B------:R-:W-:Y:S05]  /*6430*/  BSYNC B0 ;  /* 0x0000000000007941 */ /* 0x000fea0003800000 */
.L_x_9952:
[----:B------:R-:W-:-:S04]  /*6440*/  LOP3.LUT R4, R4, 0x80000000, RZ, 0xc0, !PT ;  /* 0x8000000004047812 */ /* 0x000fc800078ec0ff */
[----:B------:R-:W-:-:S04]  /*6450*/  SHF.R.U32.HI R3, RZ, 0x18, R4 ;  /* 0x00000018ff037819 */ /* 0x000fc80000011604 */
[----:B------:R-:W-:-:S05]  /*6460*/  LOP3.LUT R3, R0, R3, RZ, 0xfc, !PT ;  /* 0x0000000300037212 */ /* 0x000fca00078efcff */
[----:B------:R1:W-:Y:S01]  /*6470*/  STG.E.U8 desc[UR36][R16.64], R3 ;  /* 0x0000000310007986 */ /* 0x0003e2000c101124 */
[----:B------:R-:W-:Y:S05]  /*6480*/  BRA `(.L_x_9938) ;  /* 0x00000004009c7947 */ /* 0x000fea0003800000 */
.L_x_9948:
[----:B------:R-:W-:-:S05]  /*6490*/  F2FP.BF16.F32.PACK_AB R4, RZ, R4 ;  /* 0x00000004ff04723e */ /* 0x000fca00000010ff */
[----:B------:R1:W-:Y:S01]  /*64a0*/  STG.E.U16 desc[UR36][R16.64], R4 ;  /* 0x0000000410007986 */ /* 0x0003e2000c101524 */
[----:B------:R-:W-:Y:S05]  /*64b0*/  BRA `(.L_x_9938) ;  /* 0x0000000400907947 */ /* 0x000fea0003800000 */
.L_x_9945:
        /* <DEDUP_REMOVED lines=11> */
.L_x_9957:
        /* <DEDUP_REMOVED lines=16> */
.L_x_9960:
[----:B------:R-:W-:-:S04]  /*6670*/  LOP3.LUT R4, R4, 0x80000000, RZ, 0xc0, !PT ;  /* 0x8000000004047812 */ /* 0x000fc800078ec0ff */
[----:B------:R-:W-:-:S04]  /*6680*/  SHF.R.U32.HI R3, RZ, 0x18, R4 ;  /* 0x00000018ff037819 */ /* 0x000fc80000011604 */
[----:B------:R-:W-:-:S04]  /*6690*/  LOP3.LUT R0, R0, R3, RZ, 0xfc, !PT ;  /* 0x0000000300007212 */ /* 0x000fc800078efcff */
[----:B------:R-:W-:-:S07]  /*66a0*/  PRMT R8, R0, 0x7610, R8 ;  /* 0x0000761000087816 */ /* 0x000fce0000000008 */
.L_x_9959:
[----:B------:R-:W-:Y:S05]  /*66b0*/  BSYNC B0 ;  /* 0x0000000000007941 */ /* 0x000fea0003800000 */
.L_x_9958:
[----:B------:R4:W-:Y:S01]  /*66c0*/  STG.E.U8 desc[UR36][R16.64], R8 ;  /* 0x0000000810007986 */ /* 0x0009e2000c101124 */
[----:B------:R-:W-:Y:S05]  /*66d0*/  BRA `(.L_x_9938) ;  /* 0x0000000400087947 */ /* 0x000fea0003800000 */
.L_x_9956:
        /* <DEDUP_REMOVED lines=16> */
.L_x_9963:
[----:B------:R-:W-:-:S04]  /*67e0*/  LOP3.LUT R4, R4, 0x80000000, RZ, 0xc0, !PT ;  /* 0x8000000004047812 */ /* 0x000fc800078ec0ff */
[----:B------:R-:W-:-:S04]  /*67f0*/  SHF.R.U32.HI R3, RZ, 0x18, R4 ;  /* 0x00000018ff037819 */ /* 0x000fc80000011604 */
[----:B------:R-:W-:-:S04]  /*6800*/  LOP3.LUT R0, R0, R3, RZ, 0xfc, !PT ;  /* 0x0000000300007212 */ /* 0x000fc800078efcff */
[----:B------:R-:W-:-:S07]  /*6810*/  PRMT R8, R0, 0x7610, R8 ;  /* 0x0000761000087816 */ /* 0x000fce0000000008 */
.L_x_9962:
[----:B------:R-:W-:Y:S05]  /*6820*/  BSYNC B0 ;  /* 0x0000000000007941 */ /* 0x000fea0003800000 */
.L_x_9961:
[----:B------:R1:W-:Y:S01]  /*6830*/  STG.E.U8 desc[UR36][R16.64], R8 ;  /* 0x0000000810007986 */ /* 0x0003e2000c101124 */
[----:B------:R-:W-:Y:S05]  /*6840*/  BRA `(.L_x_9938) ;  /* 0x0000000000ac7947 */ /* 0x000fea0003800000 */
.L_x_9955:
        /* <DEDUP_REMOVED lines=21> */
.L_x_9937:
        /* <DEDUP_REMOVED lines=16> */
.L_x_9966:
[----:B------:R-:W-:Y:S05]  /*6aa0*/  BRA `(.L_x_9938) ;  /* 0x0000000000147947 */ /* 0x000fea0003800000 */
.L_x_9965:
[----:B------:R-:W1:Y:S02]  /*6ab0*/  F2I.U64.TRUNC R4, R4 ;  /* 0x0000000400047311 */ /* 0x000e64000020d800 */
[----:B-1----:R3:W-:Y:S01]  /*6ac0*/  STG.E.64 desc[UR36][R16.64], R4 ;  /* 0x0000000410007986 */ /* 0x0027e2000c101b24 */
[----:B------:R-:W-:Y:S05]  /*6ad0*/  BRA `(.L_x_9938) ;  /* 0x0000000000087947 */ /* 0x000fea0003800000 */
.L_x_9964:
[----:B------:R-:W1:Y:S02]  /*6ae0*/  F2I.FTZ.U32.TRUNC.NTZ R3, R4 ;  /* 0x0000000400037305 */ /* 0x000e64000021f000 */
[----:B-1----:R1:W-:Y:S02]  /*6af0*/  STG.E desc[UR36][R16.64], R3 ;  /* 0x0000000310007986 */ /* 0x0023e4000c101924 */
.L_x_9938:
[----:B------:R-:W-:-:S07]  /*6b00*/  VIADD R23, R23, 0x80 ;  /* 0x0000008017177836 */ /* 0x000fce0000000000 */
.L_x_9893:
[----:B------:R-:W-:Y:S05]  /*6b10*/  BSYNC B7 ;  /* 0x0000000000077941 */ /* 0x000fea0003800000 */
.L_x_9892:
        /* <DEDUP_REMOVED lines=307> */
.L_x_9969:
        /* <DEDUP_REMOVED lines=22> */
.L_x_9974:
[----:B------:R-:W2:Y:S02]  /*7fb0*/  LDG.E.U8 R2, desc[UR36][R4.64] ;  /* 0x0000002404027981 */ /* 0x000ea4000c1e1100 */
[----:B--2---:R-:W-:Y:S01]  /*7fc0*/  I2FP.F32.U32 R2, R2 ;  /* 0x0000000200027245 */ /* 0x004fe20000201000 */
[----:B------:R-:W-:Y:S06]  /*7fd0*/  BRA `(.L_x_9976) ;  /* 0x0000000c002c7947 */ /* 0x000fec0003800000 */
.L_x_9973:
        /* <DEDUP_REMOVED lines=9> */
.L_x_9978:
[----:B------:R-:W2:Y:S02]  /*8070*/  LDG.E R2, desc[UR36][R4.64] ;  /* 0x0000002404027981 */ /* 0x000ea4000c1e1900 */
[----:B--2---:R-:W-:Y:S01]  /*8080*/  I2FP.F32.S32 R2, R2 ;  /* 0x0000000200027245 */ /* 0x004fe20000201400 */
[----:B------:R-:W-:Y:S06]  /*8090*/  BRA `(.L_x_9976) ;  /* 0x0000000800fc7947 */ /* 0x000fec0003800000 */
.L_x_9977:
[----:B------:R-:W2:Y:S02]  /*80a0*/  LDG.E.U16 R2, desc[UR36][R4.64] ;  /* 0x0000002404027981 */ /* 0x000ea4000c1e1500 */
[----:B--2---:R-:W2:Y:S01]  /*80b0*/  I2F.S16 R2, R2 ;  /* 0x0000000200027306 */ /* 0x004ea20000101400 */
[----:B------:R-:W-:Y:S05]  /*80c0*/  BRA `(.L_x_9976) ;  /* 0x0000000800f07947 */ /* 0x000fea0003800000 */
.L_x_9972:
        /* <DEDUP_REMOVED lines=8> */
.L_x_9980:
[----:B------:R-:W2:Y:S02]  /*8150*/  LDG.E.U16 R2, desc[UR36][R4.64] ;  /* 0x0000002404027981 */ /* 0x000ea4000c1e1500 */
[----:B--2---:R-:W-:Y:S01]  /*8160*/  HADD2.F32 R2, -RZ, R2.H0_H0 ;  /* 0x20000002ff027230 */ /* 0x004fe20000004100 */
[----:B------:R-:W-:Y:S06]  /*8170*/  BRA `(.L_x_9976) ;  /* 0x0000000800c47947 */ /* 0x000fec0003800000 */
.L_x_9979:
        /* <DEDUP_REMOVED lines=8> */
.L_x_9982:
[----:B------:R-:W2:Y:S02]  /*8200*/  LDG.E.U16 R2, desc[UR36][R4.64] ;  /* 0x0000002404027981 */ /* 0x000ea4000c1e1500 */
[----:B--2---:R-:W-:Y:S01]  /*8210*/  HADD2.F32 R2, -RZ, R2.H0_H0 ;  /* 0x20000002ff027230 */ /* 0x004fe20000004100 */
[----:B------:R-:W-:Y:S06]  /*8220*/  BRA `(.L_x_9976) ;  /* 0x0000000800987947 */ /* 0x000fec0003800000 */
.L_x_9981:
[----:B------:R-:W2:Y:S01]  /*8230*/  LDG.E.64 R4, desc[UR36][R4.64] ;  /* 0x0000002404047981 */ /* 0x000ea2000c1e1b00 */
[----:B------:R-:W-:Y:S01]  /*8240*/  UMOV UR4, 0xf0000000 ;  /* 0xf000000000047882 */ /* 0x000fe20000000000 */
[----:B------:R-:W-:Y:S01]  /*8250*/  UMOV UR5, 0x380fffff ;  /* 0x380fffff00057882 */ /* 0x000fe20000000000 */
[----:B--2---:R-:W0:Y:S01]  /*8260*/  F2F.F32.F64 R2, R4 ;  /* 0x0000000400027310 */ /* 0x004e220000301000 */
[----:B------:R-:W-:-:S14]  /*8270*/  DSETP.GEU.AND P0, PT, |R4|, UR4, PT ;  /* 0x0000000404007e2a */ /* 0x000fdc000bf0e200 */
[----:B0-----:R-:W-:Y:S01]  /*8280*/  @!P0 FMUL R2, R2, 1.175494350822287508e-38 ;  /* 0x0080000002028820 */ /* 0x001fe20000400000 */
[----:B------:R-:W-:Y:S06]  /*8290*/  BRA `(.L_x_9976) ;  /* 0x00000008007c7947 */ /* 0x000fec0003800000 */
.L_x_9971:
        /* <DEDUP_REMOVED lines=12> */
.L_x_9985:
[----:B------:R-:W2:Y:S01]  /*8360*/  LDG.E.64 R4, desc[UR36][R4.64] ;  /* 0x0000002404047981 */ /* 0x000ea2000c1e1b00 */
[----:B------:R-:W-:Y:S01]  /*8370*/  UMOV UR4, 0xf0000000 ;  /* 0xf000000000047882 */ /* 0x000fe20000000000 */
[----:B------:R-:W-:Y:S01]  /*8380*/  UMOV UR5, 0x380fffff ;  /* 0x380fffff00057882 */ /* 0x000fe20000000000 */
[----:B--2---:R-:W0:Y:S01]  /*8390*/  F2F.F32.F64 R2, R4 ;  /* 0x0000000400027310 */ /* 0x004e220000301000 */
[----:B------:R-:W-:-:S14]  /*83a0*/  DSETP.GEU.AND P0, PT, |R4|, UR4, PT ;  /* 0x0000000404007e2a */ /* 0x000fdc000bf0e200 */
[----:B0-----:R-:W-:Y:S01]  /*83b0*/  @!P0 FMUL R2, R2, 1.175494350822287508e-38 ;  /* 0x0080000002028820 */ /* 0x001fe20000400000 */
[----:B------:R-:W-:Y:S06]  /*83c0*/  BRA `(.L_x_9976) ;  /* 0x0000000800307947 */ /* 0x000fec0003800000 */
.L_x_9984:
        /* <DEDUP_REMOVED lines=26> */
.L_x_9987:
        /* <DEDUP_REMOVED lines=13> */
.L_x_9986:
[----:B------:R-:W2:Y:S02]  /*8640*/  LDG.E.U16 R2, desc[UR36][R4.64] ;  /* 0x0000002404027981 */ /* 0x000ea4000c1e1500 */
[----:B--2---:R-:W-:Y:S01]  /*8650*/  IMAD.U32 R2, R2, 0x10000, RZ ;  /* 0x0001000002027824 */ /* 0x004fe200078e00ff */
[----:B------:R-:W-:Y:S06]  /*8660*/  BRA `(.L_x_9976) ;  /* 0x0000000400887947 */ /* 0x000fec0003800000 */
.L_x_9983:
        /* <DEDUP_REMOVED lines=11> */
.L_x_9990:
        /* <DEDUP_REMOVED lines=20> */
.L_x_9992:
[----:B------:R-:W-:Y:S05]  /*8860*/  BSYNC B0 ;  /* 0x0000000000007941 */ /* 0x000fea0003800000 */
.L_x_9991:
[----:B------:R-:W-:Y:S01]  /*8870*/  IMAD.SHL.U32 R2, R2, 0x100000, RZ ;  /* 0x0010000002027824 */ /* 0x000fe200078e00ff */
[----:B------:R-:W-:-:S04]  /*8880*/  LEA R3, R0, 0x3b800000, 0x17 ;  /* 0x3b80000000037811 */ /* 0x000fc800078eb8ff */
[----:B------:R-:W-:Y:S01]  /*8890*/  LOP3.LUT R2, R3, R2, R4, 0xfe, !PT ;  /* 0x0000000203027212 */ /* 0x000fe200078efe04 */
[----:B------:R-:W-:Y:S06]  /*88a0*/  BRA `(.L_x_9976) ;  /* 0x0000000000f87947 */ /* 0x000fec0003800000 */
.L_x_9989:
        /* <DEDUP_REMOVED lines=20> */
.L_x_9994:
[----:B------:R-:W-:Y:S05]  /*89f0*/  BSYNC B0 ;  /* 0x0000000000007941 */ /* 0x000fea0003800000 */
.L_x_9993:
[----:B------:R-:W-:Y:S01]  /*8a00*/  IMAD.SHL.U32 R2, R2, 0x200000, RZ ;  /* 0x0020000002027824 */ /* 0x000fe200078e00ff */
[----:B------:R-:W-:-:S04]  /*8a10*/  LEA R3, R0, 0x37800000, 0x17 ;  /* 0x3780000000037811 */ /* 0x000fc800078eb8ff */
[----:B------:R-:W-:Y:S01]  /*8a20*/  LOP3.LUT R2, R3, R2, R4, 0xfe, !PT ;  /* 0x0000000203027212 */ /* 0x000fe200078efe04 */
[----:B------:R-:W-:Y:S06]  /*8a30*/  BRA `(.L_x_9976) ;  /* 0x0000000000947947 */ /* 0x000fec0003800000 */
.L_x_9988:
        /* <DEDUP_REMOVED lines=14> */
.L_x_9975:
        /* <DEDUP_REMOVED lines=16> */
.L_x_9997:
[----:B------:R-:W-:Y:S01]  /*8c20*/  IMAD.MOV.U32 R2, RZ, RZ, RZ ;  /* 0x000000ffff027224 */ /* 0x000fe200078e00ff */
[----:B------:R-:W-:Y:S06]  /*8c30*/  BRA `(.L_x_9976) ;  /* 0x0000000000147947 */ /* 0x000fec0003800000 */
.L_x_9996:
[----:B------:R-:W2:Y:S02]  /*8c40*/  LDG.E.64 R2, desc[UR36][R4.64] ;  /* 0x0000002404027981 */ /* 0x000ea4000c1e1b00 */
[----:B--2---:R0:W1:Y:S01]  /*8c50*/  I2F.U64 R2, R2 ;  /* 0x0000000200027312 */ /* 0x0040620000301000 */
[----:B------:R-:W-:Y:S05]  /*8c60*/  BRA `(.L_x_9976) ;  /* 0x0000000000087947 */ /* 0x000fea0003800000 */
.L_x_9995:
[----:B------:R-:W2:Y:S02]  /*8c70*/  LDG.E R2, desc[UR36][R4.64] ;  /* 0x0000002404027981 */ /* 0x000ea4000c1e1900 */
[----:B--2---:R-:W-:-:S07]  /*8c80*/  I2FP.F32.U32 R2, R2 ;  /* 0x0000000200027245 */ /* 0x004fce0000201000 */
.L_x_9976:
[----:B------:R-:W-:Y:S05]  /*8c90*/  BSYNC B6 ;  /* 0x0000000000067941 */ /* 0x000fea0003800000 */
.L_x_9970:
        /* <DEDUP_REMOVED lines=32> */
.L_x_10004:
[----:B------:R-:W-:Y:S01]  /*8ea0*/  FSETP.GEU.FTZ.AND P0, PT, R4, -R6, PT ;  /* 0x800000060400720b */ /* 0x000fe20003f1e000 */
[----:B------:R-:W-:-:S12]  /*8eb0*/  FADD.FTZ R0, R0, -1 ;  /* 0xbf80000000007421 */ /* 0x000fd80000010000 */
[----:B------:R-:W-:-:S07]  /*8ec0*/  @!P0 FADD.FTZ R0, R0, -1 ;  /* 0xbf80000000008421 */ /* 0x000fce0000010000 */
.L_x_10003:
[----:B------:R-:W-:Y:S05]  /*8ed0*/  BSYNC B1 ;  /* 0x0000000000017941 */ /* 0x000fea0003800000 */
.L_x_10002:
[----:B------:R-:W-:Y:S01]  /*8ee0*/  FFMA.FTZ R5, -R6, R0, R5 ;  /* 0x0000000006057223 */ /* 0x000fe20000010105 */
[----:B------:R-:W-:Y:S06]  /*8ef0*/  BRA `(.L_x_10000) ;  /* 0x00000000007c7947 */ /* 0x000fec0003800000 */
.L_x_10001:
        /* <DEDUP_REMOVED lines=15> */
.L_x_10007:
        /* <DEDUP_REMOVED lines=13> */
.L_x_10006:
[----:B------:R-:W-:Y:S05]  /*90c0*/  BSYNC B1 ;  /* 0x0000000000017941 */ /* 0x000fea0003800000 */
.L_x_10005:
[----:B------:R-:W-:-:S04]  /*90d0*/  FMUL.FTZ R5, R4, 1.1920928955078125e-07 ;  /* 0x3400000004057820 */ /* 0x000fc80000410000 */
[----:B------:R-:W-:-:S07]  /*90e0*/  FMUL.FTZ R5, R8, R5 ;  /* 0x0000000508057220 */ /* 0x000fce0000410000 */
.L_x_10000:
[----:B------:R-:W-:Y:S05]  /*90f0*/  BSYNC B0 ;  /* 0x0000000000007941 */ /* 0x000fea0003800000 */
.L_x_9999:
        /* <DEDUP_REMOVED lines=19> */
.L_x_9998:
        /* <DEDUP_REMOVED lines=15> */
.L_x_10011:
[----:B------:R-:W1:Y:S02]  /*9320*/  F2I.S64.TRUNC R4, R4 ;  /* 0x0000000400047311 */ /* 0x000e64000020d900 */
[----:B-1----:R-:W-:-:S05]  /*9330*/  IMAD.MOV.U32 R3, RZ, RZ, R4 ;  /* 0x000000ffff037224 */ /* 0x002fca00078e0004 */
[----:B------:R1:W-:Y:S01]  /*9340*/  STG.E.U8 desc[UR36][R16.64], R3 ;  /* 0x0000000310007986 */ /* 0x0003e2000c101124 */
[----:B------:R-:W-:Y:S05]  /*9350*/  BRA `(.L_x_10013) ;  /* 0x0000000c00407947 */ /* 0x000fea0003800000 */
.L_x_10010:
        /* <DEDUP_REMOVED lines=9> */
.L_x_10015:
[----:B------:R-:W1:Y:S02]  /*93f0*/  F2I.FTZ.TRUNC.NTZ R3, R4 ;  /* 0x0000000400037305 */ /* 0x000e64000021f100 */
[----:B-1----:R1:W-:Y:S01]  /*9400*/  STG.E desc[UR36][R16.64], R3 ;  /* 0x0000000310007986 */ /* 0x0023e2000c101924 */
[----:B------:R-:W-:Y:S05]  /*9410*/  BRA `(.L_x_10013) ;  /* 0x0000000c00107947 */ /* 0x000fea0003800000 */
.L_x_10014:
[----:B------:R-:W1:Y:S02]  /*9420*/  F2I.FTZ.TRUNC.NTZ R3, R4 ;  /* 0x0000000400037305 */ /* 0x000e64000021f100 */
[----:B-1----:R1:W-:Y:S01]  /*9430*/  STG.E.U16 desc[UR36][R16.64], R3 ;  /* 0x0000000310007986 */ /* 0x0023e2000c101524 */
[----:B------:R-:W-:Y:S05]  /*9440*/  BRA `(.L_x_10013) ;  /* 0x0000000c00047947 */ /* 0x000fea0003800000 */
.L_x_10009:
        /* <DEDUP_REMOVED lines=8> */
.L_x_10017:
[----:B------:R-:W-:-:S05]  /*94d0*/  F2FP.F16.F32.PACK_AB R4, RZ, R4 ;  /* 0x00000004ff04723e */ /* 0x000fca00000000ff */
[----:B------:R1:W-:Y:S01]  /*94e0*/  STG.E.U16 desc[UR36][R16.64], R4 ;  /* 0x0000000410007986 */ /* 0x0003e2000c101524 */
[----:B------:R-:W-:Y:S05]  /*94f0*/  BRA `(.L_x_10013) ;  /* 0x0000000800d87947 */ /* 0x000fea0003800000 */
.L_x_10016:
        /* <DEDUP_REMOVED lines=9> */
.L_x_10019:
[----:B------:R-:W-:-:S04]  /*9590*/  F2FP.F16.F32.PACK_AB R3, RZ, R4 ;  /* 0x00000004ff03723e */ /* 0x000fc800000000ff */
[----:B------:R-:W-:-:S05]  /*95a0*/  PRMT R3, R3, 0x5410, RZ ;  /* 0x0000541003037816 */ /* 0x000fca00000000ff */
[----:B------:R1:W-:Y:S01]  /*95b0*/  STG.E desc[UR36][R16.64], R3 ;  /* 0x0000000310007986 */ /* 0x0003e2000c101924 */
[----:B------:R-:W-:Y:S05]  /*95c0*/  BRA `(.L_x_10013) ;  /* 0x0000000800a47947 */ /* 0x000fea0003800000 */
.L_x_10018:
[----:B------:R-:W-:-:S06]  /*95d0*/  FMUL.FTZ R2, R4, 1 ;  /* 0x3f80000004027820 */ /* 0x000fcc0000410000 */
[----:B------:R-:W1:Y:S02]  /*95e0*/  F2F.F64.F32 R2, R2 ;  /* 0x0000000200027310 */ /* 0x000e640000201800 */
[----:B-1----:R1:W-:Y:S01]  /*95f0*/  STG.E.64 desc[UR36][R16.64], R2 ;  /* 0x0000000210007986 */ /* 0x0023e2000c101b24 */
[----:B------:R-:W-:Y:S05]  /*9600*/  BRA `(.L_x_10013) ;  /* 0x0000000800947947 */ /* 0x000fea0003800000 */
.L_x_10008:
        /* <DEDUP_REMOVED lines=12> */
.L_x_10022:
[----:B------:R-:W-:Y:S01]  /*96d0*/  FMUL.FTZ R4, R4, 1 ;  /* 0x3f80000004047820 */ /* 0x000fe20000410000 */
[----:B------:R-:W-:-:S05]  /*96e0*/  CS2R R6, SRZ ;  /* 0x0000000000067805 */ /* 0x000fca000001ff00 */
[----:B------:R-:W1:Y:S02]  /*96f0*/  F2F.F64.F32 R4, R4 ;  /* 0x0000000400047310 */ /* 0x000e640000201800 */
[----:B-1----:R1:W-:Y:S01]  /*9700*/  STG.E.128 desc[UR36][R16.64], R4 ;  /* 0x0000000410007986 */ /* 0x0023e2000c101d24 */
[----:B------:R-:W-:Y:S05]  /*9710*/  BRA `(.L_x_10013) ;  /* 0x0000000800507947 */ /* 0x000fea0003800000 */
.L_x_10021:
        /* <DEDUP_REMOVED lines=20> */
.L_x_10026:
[----:B------:R-:W-:Y:S05]  /*9860*/  BSYNC B0 ;  /* 0x0000000000007941 */ /* 0x000fea0003800000 */
.L_x_10025:
[----:B------:R-:W-:-:S05]  /*9870*/  LOP3.LUT R5, R0, R5, RZ, 0xfc, !PT ;  /* 0x0000000500057212 */ /* 0x000fca00078efcff */
[----:B------:R1:W-:Y:S01]  /*9880*/  STG.E.U8 desc[UR36][R16.64], R5 ;  /* 0x0000000510007986 */ /* 0x0003e2000c101124 */
[----:B------:R-:W-:Y:S05]  /*9890*/  BRA `(.L_x_10013) ;  /* 0x0000000400f07947 */ /* 0x000fea0003800000 */
.L_x_10024:
        /* <DEDUP_REMOVED lines=12> */
.L_x_10028:
[----:B------:R-:W-:Y:S01]  /*9960*/  IMAD.MOV.U32 R0, RZ, RZ, 0x7f ;  /* 0x0000007fff007424 */ /* 0x000fe200078e00ff */
[----:B------:R-:W-:-:S04]  /*9970*/  ISETP.GT.U32.AND P0, PT, R2, 0x7f800000, PT ;  /* 0x7f8000000200780c */ /* 0x000fc80003f04070 */
[----:B------:R-:W-:-:S09]  /*9980*/  SEL R0, R0, 0x7c, P0 ;  /* 0x0000007c00007807 */ /* 0x000fd20000000000 */
.L_x_10029:
[----:B------:R-:W-:Y:S05]  /*9990*/  BSYNC B0 ;  /* 0x0000000000007941 */ /* 0x000fea0003800000 */
.L_x_10027:
[----:B------:R-:W-:-:S04]  /*99a0*/  LOP3.LUT R4, R4, 0x80000000, RZ, 0xc0, !PT ;  /* 0x8000000004047812 */ /* 0x000fc800078ec0ff */
[----:B------:R-:W-:-:S04]  /*99b0*/  SHF.R.U32.HI R3, RZ, 0x18, R4 ;  /* 0x00000018ff037819 */ /* 0x000fc80000011604 */
[----:B------:R-:W-:-:S05]  /*99c0*/  LOP3.LUT R3, R0, R3, RZ, 0xfc, !PT ;  /* 0x0000000300037212 */ /* 0x000fca00078efcff */
[----:B------:R1:W-:Y:S01]  /*99d0*/  STG.E.U8 desc[UR36][R16.64], R3 ;  /* 0x0000000310007986 */ /* 0x0003e2000c101124 */
[----:B------:R-:W-:Y:S05]  /*99e0*/  BRA `(.L_x_10013) ;  /* 0x00000004009c7947 */ /* 0x000fea0003800000 */
.L_x_10023:
[----:B------:R-:W-:-:S05]  /*99f0*/  F2FP.BF16.F32.PACK_AB R4, RZ, R4 ;  /* 0x00000004ff04723e */ /* 0x000fca00000010ff */
[----:B------:R1:W-:Y:S01]  /*9a00*/  STG.E.U16 desc[UR36][R16.64], R4 ;  /* 0x0000000410007986 */ /* 0x0003e2000c101524 */
[----:B------:R-:W-:Y:S05]  /*9a10*/  BRA `(.L_x_10013) ;  /* 0x0000000400907947 */ /* 0x000fea0003800000 */
.L_x_10020:
        /* <DEDUP_REMOVED lines=11> */
.L_x_10032:
        /* <DEDUP_REMOVED lines=16> */
.L_x_10035:
[----:B------:R-:W-:-:S04]  /*9bd0*/  LOP3.LUT R4, R4, 0x80000000, RZ, 0xc0, !PT ;  /* 0x8000000004047812 */ /* 0x000fc800078ec0ff */
[----:B------:R-:W-:-:S04]  /*9be0*/  SHF.R.U32.HI R3, RZ, 0x18, R4 ;  /* 0x00000018ff037819 */ /* 0x000fc80000011604 */
[----:B------:R-:W-:-:S04]  /*9bf0*/  LOP3.LUT R0, R0, R3, RZ, 0xfc, !PT ;  /* 0x0000000300007212 */ /* 0x000fc800078efcff */
[----:B------:R-:W-:-:S07]  /*9c00*/  PRMT R8, R0, 0x7610, R8 ;  /* 0x0000761000087816 */ /* 0x000fce0000000008 */
.L_x_10034:
[----:B------:R-:W-:Y:S05]  /*9c10*/  BSYNC B0 ;  /* 0x0000000000007941 */ /* 0x000fea0003800000 */
.L_x_10033:
[----:B------:R1:W-:Y:S01]  /*9c20*/  STG.E.U8 desc[UR36][R16.64], R8 ;  /* 0x0000000810007986 */ /* 0x0003e2000c101124 */
[----:B------:R-:W-:Y:S05]  /*9c30*/  BRA `(.L_x_10013) ;  /* 0x0000000400087947 */ /* 0x000fea0003800000 */
.L_x_10031:
        /* <DEDUP_REMOVED lines=16> */
.L_x_10038:
[----:B------:R-:W-:-:S04]  /*9d40*/  LOP3.LUT R4, R4, 0x80000000, RZ, 0xc0, !PT ;  /* 0x8000000004047812 */ /* 0x000fc800078ec0ff */
[----:B------:R-:W-:-:S04]  /*9d50*/  SHF.R.U32.HI R3, RZ, 0x18, R4 ;  /* 0x00000018ff037819 */ /* 0x000fc80000011604 */
[----:B------:R-:W-:-:S04]  /*9d60*/  LOP3.LUT R0, R0, R3, RZ, 0xfc, !PT ;  /* 0x0000000300007212 */ /* 0x000fc800078efcff */
[----:B------:R-:W-:-:S07]  /*9d70*/  PRMT R8, R0, 0x7610, R8 ;  /* 0x0000761000087816 */ /* 0x000fce0000000008 */
.L_x_10037:
[----:B------:R-:W-:Y:S05]  /*9d80*/  BSYNC B0 ;  /* 0x0000000000007941 */ /* 0x000fea0003800000 */
.L_x_10036:
[----:B------:R4:W-:Y:S01]  /*9d90*/  STG.E.U8 desc[UR36][R16.64], R8 ;  /* 0x0000000810007986 */ /* 0x0009e2000c101124 */
[----:B------:R-:W-:Y:S05]  /*9da0*/  BRA `(.L_x_10013) ;  /* 0x0000000000ac7947 */ /* 0x000fea0003800000 */
.L_x_10030:
        /* <DEDUP_REMOVED lines=21> */
.L_x_10012:
        /* <DEDUP_REMOVED lines=16> */
.L_x_10041:
[----:B------:R-:W-:Y:S05]  /*a000*/  BRA `(.L_x_10013) ;  /* 0x0000000000147947 */ /* 0x000fea0003800000 */
.L_x_10040:
[----:B------:R-:W1:Y:S02]  /*a010*/  F2I.U64.TRUNC R4, R4 ;  /* 0x0000000400047311 */ /* 0x000e64000020d800 */
[----:B-1----:R3:W-:Y:S01]  /*a020*/  STG.E.64 desc[UR36][R16.64], R4 ;  /* 0x0000000410007986 */ /* 0x0027e2000c101b24 */
[----:B------:R-:W-:Y:S05]  /*a030*/  BRA `(.L_x_10013) ;  /* 0x0000000000087947 */ /* 0x000fea0003800000 */
.L_x_10039:
[----:B------:R-:W1:Y:S02]  /*a040*/  F2I.FTZ.U32.TRUNC.NTZ R3, R4 ;  /* 0x0000000400037305 */ /* 0x000e64000021f000 */
[----:B-1----:R1:W-:Y:S02]  /*a050*/  STG.E desc[UR36][R16.64], R3 ;  /* 0x0000000310007986 */ /* 0x0023e4000c101924 */
.L_x_10013:
[----:B------:R-:W-:-:S07]  /*a060*/  VIADD R23, R23, 0x80 ;  /* 0x0000008017177836 */ /* 0x000fce0000000000 */
.L_x_9968:
[----:B------:R-:W-:Y:S05]  /*a070*/  BSYNC B7 ;  /* 0x0000000000077941 */ /* 0x000fea0003800000 */
.L_x_9967:
        /* <DEDUP_REMOVED lines=306> */
.L_x_10042:
        /* <DEDUP_REMOVED lines=20> */
[----:B--2---:R-:W4:Y:S01]  /*b4e0*/  I2F.S16 R2, R2 ;  /* 0x0000000200027306 */ /* 0x004f220000101400 */
[----:B------:R-:W-:Y:S05]  /*b4f0*/  BRA `(.L_x_10049) ;  /* 0x0000000c00387947 */ /* 0x000fea0003800000 */
.L_x_10047:
[----:B------:R-:W2:Y:S02]  /*b500*/  LDG.E.U8 R2, desc[UR36][R4.64] ;  /* 0x0000002404027981 */ /* 0x000ea4000c1e1100 */
[----:B--2---:R-:W-:Y:S01]  /*b510*/  I2FP.F32.U32 R2, R2 ;  /* 0x0000000200027245 */ /* 0x004fe20000201000 */
[----:B------:R-:W-:Y:S06]  /*b520*/  BRA `(.L_x_10049) ;  /* 0x0000000c002c7947 */ /* 0x000fec0003800000 */
.L_x_10046:
        /* <DEDUP_REMOVED lines=9> */
.L_x_10051:
[----:B------:R-:W2:Y:S02]  /*b5c0*/  LDG.E R2, desc[UR36][R4.64] ;  /* 0x0000002404027981 */ /* 0x000ea4000c1e1900 */
[----:B--2---:R-:W-:Y:S01]  /*b5d0*/  I2FP.F32.S32 R2, R2 ;  /* 0x0000000200027245 */ /* 0x004fe20000201400 */
[----:B------:R-:W-:Y:S06]  /*b5e0*/  BRA `(.L_x_10049) ;  /* 0x0000000800fc7947 */ /* 0x000fec0003800000 */
.L_x_10050:
[----:B------:R-:W2:Y:S02]  /*b5f0*/  LDG.E.U16 R2, desc[UR36][R4.64] ;  /* 0x0000002404027981 */ /* 0x000ea4000c1e1500 */
[----:B--2---:R-:W0:Y:S01]  /*b600*/  I2F.S16 R2, R2 ;  /* 0x0000000200027306 */ /* 0x004e220000101400 */
[----:B------:R-:W-:Y:S05]  /*b610*/  BRA `(.L_x_10049) ;  /* 0x0000000800f07947 */ /* 0x000fea0003800000 */
.L_x_10045:
        /* <DEDUP_REMOVED lines=8> */
.L_x_10053:
[----:B------:R-:W2:Y:S02]  /*b6a0*/  LDG.E.U16 R2, desc[UR36][R4.64] ;  /* 0x0000002404027981 */ /* 0x000ea4000c1e1500 */
[----:B--2---:R-:W-:Y:S01]  /*b6b0*/  HADD2.F32 R2, -RZ, R2.H0_H0 ;  /* 0x20000002ff027230 */ /* 0x004fe20000004100 */
[----:B------:R-:W-:Y:S06]  /*b6c0*/  BRA `(.L_x_10049) ;  /* 0x0000000800c47947 */ /* 0x000fec0003800000 */
.L_x_10052:
        /* <DEDUP_REMOVED lines=8> */
.L_x_10055:
[----:B------:R-:W2:Y:S02]  /*b750*/  LDG.E.U16 R2, desc[UR36][R4.64] ;  /* 0x0000002404027981 */ /* 0x000ea4000c1e1500 */
[----:B--2---:R-:W-:Y:S01]  /*b760*/  HADD2.F32 R2, -RZ, R2.H0_H0 ;  /* 0x20000002ff027230 */ /* 0x004fe20000004100 */
[----:B------:R-:W-:Y:S06]  /*b770*/  BRA `(.L_x_10049) ;  /* 0x0000000800987947 */ /* 0x000fec0003800000 */
.L_x_10054:
[----:B------:R-:W2:Y:S01]  /*b780*/  LDG.E.64 R4, desc[UR36][R4.64] ;  /* 0x0000002404047981 */ /* 0x000ea2000c1e1b00 */
[----:B------:R-:W-:Y:S01]  /*b790*/  UMOV UR4, 0xf0000000 ;  /* 0xf000000000047882 */ /* 0x000fe20000000000 */
[----:B------:R-:W-:Y:S01]  /*b7a0*/  UMOV UR5, 0x380fffff ;  /* 0x380fffff00057882 */ /* 0x000fe20000000000 */
[----:B--2---:R-:W0:Y:S01]  /*b7b0*/  F2F.F32.F64 R2, R4 ;  /* 0x0000000400027310 */ /* 0x004e220000301000 */
[----:B------:R-:W-:-:S14]  /*b7c0*/  DSETP.GEU.AND P0, PT, |R4|, UR4, PT ;  /* 0x0000000404007e2a */ /* 0x000fdc000bf0e200 */
[----:B0-----:R-:W-:Y:S01]  /*b7d0*/  @!P0 FMUL R2, R2, 1.175494350822287508e-38 ;  /* 0x0080000002028820 */ /* 0x001fe20000400000 */
[----:B------:R-:W-:Y:S06]  /*b7e0*/  BRA `(.L_x_10049) ;  /* 0x00000008007c7947 */ /* 0x000fec0003800000 */
.L_x_10044:
        /* <DEDUP_REMOVED lines=12> */
.L_x_10058:
[----:B------:R-:W2:Y:S01]  /*b8b0*/  LDG.E.64 R4, desc[UR36][R4.64] ;  /* 0x0000002404047981 */ /* 0x000ea2000c1e1b00 */
[----:B------:R-:W-:Y:S01]  /*b8c0*/  UMOV UR4, 0xf0000000 ;  /* 0xf000000000047882 */ /* 0x000fe20000000000 */
[----:B------:R-:W-:Y:S01]  /*b8d0*/  UMOV UR5, 0x380fffff ;  /* 0x380fffff00057882 */ /* 0x000fe20000000000 */
[----:B--2---:R-:W0:Y:S01]  /*b8e0*/  F2F.F32.F64 R2, R4 ;  /* 0x0000000400027310 */ /* 0x004e220000301000 */
[----:B------:R-:W-:-:S14]  /*b8f0*/  DSETP.GEU.AND P0, PT, |R4|, UR4, PT ;  /* 0x0000000404007e2a */ /* 0x000fdc000bf0e200 */
[----:B0-----:R-:W-:Y:S01]  /*b900*/  @!P0 FMUL R2, R2, 1.175494350822287508e-38 ;  /* 0x0080000002028820 */ /* 0x001fe20000400000 */
[----:B------:R-:W-:Y:S06]  /*b910*/  BRA `(.L_x_10049) ;  /* 0x0000000800307947 */ /* 0x000fec0003800000 */
.L_x_10057:
        /* <DEDUP_REMOVED lines=26> */
.L_x_10060:
        /* <DEDUP_REMOVED lines=13> */
.L_x_10059:
[----:B------:R-:W2:Y:S02]  /*bb90*/  LDG.E.U16 R2, desc[UR36][R4.64] ;  /* 0x0000002404027981 */ /* 0x000ea4000c1e1500 */
[----:B--2---:R-:W-:Y:S01]  /*bba0*/  IMAD.U32 R2, R2, 0x10000, RZ ;  /* 0x0001000002027824 */ /* 0x004fe200078e00ff */
[----:B------:R-:W-:Y:S06]  /*bbb0*/  BRA `(.L_x_10049) ;  /* 0x0000000400887947 */ /* 0x000fec0003800000 */
.L_x_10056:
        /* <DEDUP_REMOVED lines=11> */
.L_x_10063:
        /* <DEDUP_REMOVED lines=20> */
.L_x_10065:
[----:B------:R-:W-:Y:S05]  /*bdb0*/  BSYNC B0 ;  /* 0x0000000000007941 */ /* 0x000fea0003800000 */
.L_x_10064:
[----:B------:R-:W-:Y:S01]  /*bdc0*/  IMAD.SHL.U32 R2, R2, 0x100000, RZ ;  /* 0x0010000002027824 */ /* 0x000fe200078e00ff */
[----:B------:R-:W-:-:S04]  /*bdd0*/  LEA R3, R0, 0x3b800000, 0x17 ;  /* 0x3b80000000037811 */ /* 0x000fc800078eb8ff */
[----:B------:R-:W-:Y:S01]  /*bde0*/  LOP3.LUT R2, R3, R2, R4, 0xfe, !PT ;  /* 0x0000000203027212 */ /* 0x000fe200078efe04 */
[----:B------:R-:W-:Y:S06]  /*bdf0*/  BRA `(.L_x_10049) ;  /* 0x0000000000f87947 */ /* 0x000fec0003800000 */
.L_x_10062:
        /* <DEDUP_REMOVED lines=20> */
.L_x_10067:
[----:B------:R-:W-:Y:S05]  /*bf40*/  BSYNC B0 ;  /* 0x0000000000007941 */ /* 0x000fea0003800000 */
.L_x_10066:
[----:B------:R-:W-:Y:S01]  /*bf50*/  IMAD.SHL.U32 R2, R2, 0x200000, RZ ;  /* 0x0020000002027824 */ /* 0x000fe200078e00ff */
[----:B------:R-:W-:-:S04]  /*bf60*/  LEA R3, R0, 0x37800000, 0x17 ;  /* 0x3780000000037811 */ /* 0x000fc800078eb8ff */
[----:B------:R-:W-:Y:S01]  /*bf70*/  LOP3.LUT R2, R3, R2, R4, 0xfe, !PT ;  /* 0x0000000203027212 */ /* 0x000fe200078efe04 */
[----:B------:R-:W-:Y:S06]  /*bf80*/  BRA `(.L_x_10049) ;  /* 0x0000000000947947 */ /* 0x000fec0003800000 */
.L_x_10061:
        /* <DEDUP_REMOVED lines=14> */
.L_x_10048:
        /* <DEDUP_REMOVED lines=16> */
.L_x_10070:
[----:B------:R-:W-:Y:S01]  /*c170*/  IMAD.MOV.U32 R2, RZ, RZ, RZ ;  /* 0x000000ffff027224 */ /* 0x000fe200078e00ff */
[----:B------:R-:W-:Y:S06]  /*c180*/  BRA `(.L_x_10049) ;  /* 0x0000000000147947 */ /* 0x000fec0003800000 */
.L_x_10069:
[----:B------:R-:W2:Y:S02]  /*c190*/  LDG.E.64 R2, desc[UR36][R4.64] ;  /* 0x0000002404027981 */ /* 0x000ea4000c1e1b00 */
[----:B--2---:R0:W1:Y:S01]  /*c1a0*/  I2F.U64 R2, R2 ;  /* 0x0000000200027312 */ /* 0x0040620000301000 */
[----:B------:R-:W-:Y:S05]  /*c1b0*/  BRA `(.L_x_10049) ;  /* 0x0000000000087947 */ /* 0x000fea0003800000 */
.L_x_10068:
[----:B------:R-:W2:Y:S02]  /*c1c0*/  LDG.E R2, desc[UR36][R4.64] ;  /* 0x0000002404027981 */ /* 0x000ea4000c1e1900 */
[----:B--2---:R-:W-:-:S07]  /*c1d0*/  I2FP.F32.U32 R2, R2 ;  /* 0x0000000200027245 */ /* 0x004fce0000201000 */
.L_x_10049:
[----:B------:R-:W-:Y:S05]  /*c1e0*/  BSYNC B6 ;  /* 0x0000000000067941 */ /* 0x000fea0003800000 */
.L_x_10043:
[----:B0-----:R-:W0:Y:S02]  /*c1f0*/  LDC R3, c[0x0][0x424] ;  /* 0x00010900ff037b82 */ /* 0x001e240000000800 */
[----:B0-----:R-:W-:-:S13]  /*c200*/  FSETP.NEU.FTZ.AND P0, PT, R3, RZ, PT ;  /* 0x000000ff0300720b */ /* 0x001fda0003f1d000 */
[----:B--23--:R-:W1:Y:S02]  /*c210*/  @!P0 MUFU.RCP R5, R3 ;  /* 0x0000000300058308 */ /* 0x00ce640000001000 */
[----:B-1--45:R-:W-:Y:S01]  /*c220*/  @!P0 FMUL.FTZ R4, R5, R2 ;  /* 0x0000000205048220 */ /* 0x032fe20000410000 */
        /* <DEDUP_REMOVED lines=28> */
.L_x_10077:
[----:B------:R-:W-:Y:S01]  /*c3f0*/  FSETP.GEU.FTZ.AND P0, PT, R4, -R6, PT ;  /* 0x800000060400720b */ /* 0x000fe20003f1e000 */
[----:B------:R-:W-:-:S12]  /*c400*/  FADD.FTZ R0, R0, -1 ;  /* 0xbf80000000007421 */ /* 0x000fd80000010000 */
[----:B------:R-:W-:-:S07]  /*c410*/  @!P0 FADD.FTZ R0, R0, -1 ;  /* 0xbf80000000008421 */ /* 0x000fce0000010000 */
.L_x_10076:
[----:B------:R-:W-:Y:S05]  /*c420*/  BSYNC B1 ;  /* 0x0000000000017941 */ /* 0x000fea0003800000 */
.L_x_10075:
[----:B------:R-:W-:Y:S01]  /*c430*/  FFMA.FTZ R5, -R6, R0, R5 ;  /* 0x0000000006057223 */ /* 0x000fe20000010105 */
[----:B------:R-:W-:Y:S06]  /*c440*/  BRA `(.L_x_10073) ;  /* 0x00000000007c7947 */ /* 0x000fec0003800000 */
.L_x_10074:
        /* <DEDUP_REMOVED lines=15> */
.L_x_10080:
        /* <DEDUP_REMOVED lines=13> */
.L_x_10079:
[----:B------:R-:W-:Y:S05]  /*c610*/  BSYNC B1 ;  /* 0x0000000000017941 */ /* 0x000fea0003800000 */
.L_x_10078:
[----:B------:R-:W-:-:S04]  /*c620*/  FMUL.FTZ R5, R4, 1.1920928955078125e-07 ;  /* 0x3400000004057820 */ /* 0x000fc80000410000 */
[----:B------:R-:W-:-:S07]  /*c630*/  FMUL.FTZ R5, R8, R5 ;  /* 0x0000000508057220 */ /* 0x000fce0000410000 */
.L_x_10073:
[----:B------:R-:W-:Y:S05]  /*c640*/  BSYNC B0 ;  /* 0x0000000000007941 */ /* 0x000fea0003800000 */
.L_x_10072:
        /* <DEDUP_REMOVED lines=19> */
.L_x_10071:
        /* <DEDUP_REMOVED lines=15> */
.L_x_10084:
[----:B------:R-:W1:Y:S02]  /*c870*/  F2I.S64.TRUNC R4, R4 ;  /* 0x0000000400047311 */ /* 0x000e64000020d900 */
[----:B-1----:R-:W-:-:S05]  /*c880*/  IMAD.MOV.U32 R3, RZ, RZ, R4 ;  /* 0x000000ffff037224 */ /* 0x002fca00078e0004 */
[----:B------:R-:W-:Y:S01]  /*c890*/  STG.E.U8 desc[UR36][R16.64], R3 ;  /* 0x0000000310007986 */ /* 0x000fe2000c101124 */
[----:B------:R-:W-:Y:S05]  /*c8a0*/  EXIT ;  /* 0x000000000000794d */ /* 0x000fea0003800000 */
.L_x_10083:
        /* <DEDUP_REMOVED lines=9> */
.L_x_10087:
[----:B------:R-:W1:Y:S02]  /*c940*/  F2I.FTZ.TRUNC.NTZ R3, R4 ;  /* 0x0000000400037305 */ /* 0x000e64000021f100 */
[----:B-1----:R-:W-:Y:S01]  /*c950*/  STG.E desc[UR36][R16.64], R3 ;  /* 0x0000000310007986 */ /* 0x002fe2000c101924 */
[----:B------:R-:W-:Y:S05]  /*c960*/  EXIT ;  /* 0x000000000000794d */ /* 0x000fea0003800000 */
.L_x_10086:
[----:B------:R-:W1:Y:S02]  /*c970*/  F2I.FTZ.TRUNC.NTZ R3, R4 ;  /* 0x0000000400037305 */ /* 0x000e64000021f100 */
[----:B-1----:R-:W-:Y:S01]  /*c980*/  STG.E.U16 desc[UR36][R16.64], R3 ;  /* 0x0000000310007986 */ /* 0x002fe2000c101524 */
[----:B------:R-:W-:Y:S05]  /*c990*/  EXIT ;  /* 0x000000000000794d */ /* 0x000fea0003800000 */
.L_x_10082:
        /* <DEDUP_REMOVED lines=8> */
.L_x_10089:
[----:B------:R-:W-:-:S05]  /*ca20*/  F2FP.F16.F32.PACK_AB R4, RZ, R4 ;  /* 0x00000004ff04723e */ /* 0x000fca00000000ff */
[----:B------:R-:W-:Y:S01]  /*ca30*/  STG.E.U16 desc[UR36][R16.64], R4 ;  /* 0x0000000410007986 */ /* 0x000fe2000c101524 */
[----:B------:R-:W-:Y:S05]  /*ca40*/  EXIT ;  /* 0x000000000000794d */ /* 0x000fea0003800000 */
.L_x_10088:
        /* <DEDUP_REMOVED lines=9> */
.L_x_10091:
[----:B------:R-:W-:-:S04]  /*cae0*/  F2FP.F16.F32.PACK_AB R3, RZ, R4 ;  /* 0x00000004ff03723e */ /* 0x000fc800000000ff */
[----:B------:R-:W-:-:S05]  /*caf0*/  PRMT R3, R3, 0x5410, RZ ;  /* 0x0000541003037816 */ /* 0x000fca00000000ff */
[----:B------:R-:W-:Y:S01]  /*cb00*/  STG.E desc[UR36][R16.64], R3 ;  /* 0x0000000310007986 */ /* 0x000fe2000c101924 */
[----:B------:R-:W-:Y:S05]  /*cb10*/  EXIT ;  /* 0x000000000000794d */ /* 0x000fea0003800000 */
.L_x_10090:
[----:B------:R-:W-:-:S06]  /*cb20*/  FMUL.FTZ R2, R4, 1 ;  /* 0x3f80000004027820 */ /* 0x000fcc0000410000 */
[----:B------:R-:W1:Y:S02]  /*cb30*/  F2F.F64.F32 R2, R2 ;  /* 0x0000000200027310 */ /* 0x000e640000201800 */
[----:B-1----:R-:W-:Y:S01]  /*cb40*/  STG.E.64 desc[UR36][R16.64], R2 ;  /* 0x0000000210007986 */ /* 0x002fe2000c101b24 */
[----:B------:R-:W-:Y:S05]  /*cb50*/  EXIT ;  /* 0x000000000000794d */ /* 0x000fea0003800000 */
.L_x_10081:
        /* <DEDUP_REMOVED lines=12> */
.L_x_10094:
[----:B------:R-:W-:Y:S01]  /*cc20*/  FMUL.FTZ R4, R4, 1 ;  /* 0x3f80000004047820 */ /* 0x000fe20000410000 */
[----:B------:R-:W-:-:S05]  /*cc30*/  CS2R R6, SRZ ;  /* 0x0000000000067805 */ /* 0x000fca000001ff00 */
[----:B------:R-:W1:Y:S02]  /*cc40*/  F2F.F64.F32 R4, R4 ;  /* 0x0000000400047310 */ /* 0x000e640000201800 */
[----:B-1----:R-:W-:Y:S01]  /*cc50*/  STG.E.128 desc[UR36][R16.64], R4 ;  /* 0x0000000410007986 */ /* 0x002fe2000c101d24 */
[----:B------:R-:W-:Y:S05]  /*cc60*/  EXIT ;  /* 0x000000000000794d */ /* 0x000fea0003800000 */
.L_x_10093:
        /* <DEDUP_REMOVED lines=20> */
.L_x_10098:
[----:B------:R-:W-:Y:S05]  /*cdb0*/  BSYNC B0 ;  /* 0x0000000000007941 */ /* 0x000fea0003800000 */
.L_x_10097:
[----:B------:R-:W-:-:S05]  /*cdc0*/  LOP3.LUT R5, R0, R5, RZ, 0xfc, !PT ;  /* 0x0000000500057212 */ /* 0x000fca00078efcff */
[----:B------:R-:W-:Y:S01]  /*cdd0*/  STG.E.U8 desc[UR36][R16.64], R5 ;  /* 0x0000000510007986 */ /* 0x000fe2000c101124 */
[----:B------:R-:W-:Y:S05]  /*cde0*/  EXIT ;  /* 0x000000000000794d */ /* 0x000fea0003800000 */
.L_x_10096:
        /* <DEDUP_REMOVED lines=12> */
.L_x_10100:
[----:B------:R-:W-:Y:S01]  /*ceb0*/  IMAD.MOV.U32 R0, RZ, RZ, 0x7f ;  /* 0x0000007fff007424 */ /* 0x000fe200078e00ff */
[----:B------:R-:W-:-:S04]  /*cec0*/  ISETP.GT.U32.AND P0, PT, R2, 0x7f800000, PT ;  /* 0x7f8000000200780c */ /* 0x000fc80003f04070 */
[----:B------:R-:W-:-:S09]  /*ced0*/  SEL R0, R0, 0x7c, P0 ;  /* 0x0000007c00007807 */ /* 0x000fd20000000000 */
.L_x_10101:
[----:B------:R-:W-:Y:S05]  /*cee0*/  BSYNC B0 ;  /* 0x0000000000007941 */ /* 0x000fea0003800000 */
.L_x_10099:
[----:B------:R-:W-:-:S04]  /*cef0*/  LOP3.LUT R4, R4, 0x80000000, RZ, 0xc0, !PT ;  /* 0x8000000004047812 */ /* 0x000fc800078ec0ff */
[----:B------:R-:W-:-:S04]  /*cf00*/  SHF.R.U32.HI R3, RZ, 0x18, R4 ;  /* 0x00000018ff037819 */ /* 0x000fc80000011604 */
[----:B------:R-:W-:-:S05]  /*cf10*/  LOP3.LUT R3, R0, R3, RZ, 0xfc, !PT ;  /* 0x0000000300037212 */ /* 0x000fca00078efcff */
[----:B------:R-:W-:Y:S01]  /*cf20*/  STG.E.U8 desc[UR36][R16.64], R3 ;  /* 0x0000000310007986 */ /* 0x000fe2000c101124 */
[----:B------:R-:W-:Y:S05]  /*cf30*/  EXIT ;  /* 0x000000000000794d */ /* 0x000fea0003800000 */
.L_x_10095:
[----:B------:R-:W-:-:S05]  /*cf40*/  F2FP.BF16.F32.PACK_AB R4, RZ, R4 ;  /* 0x00000004ff04723e */ /* 0x000fca00000010ff */
[----:B------:R-:W-:Y:S01]  /*cf50*/  STG.E.U16 desc[UR36][R16.64], R4 ;  /* 0x0000000410007986 */ /* 0x000fe2000c101524 */
[----:B------:R-:W-:Y:S05]  /*cf60*/  EXIT ;  /* 0x000000000000794d */ /* 0x000fea0003800000 */
.L_x_10092:
        /* <DEDUP_REMOVED lines=11> */
.L_x_10104:
        /* <DEDUP_REMOVED lines=16> */
.L_x_10107:
[----:B------:R-:W-:-:S04]  /*d120*/  LOP3.LUT R4, R4, 0x80000000, RZ, 0xc0, !PT ;  /* 0x8000000004047812 */ /* 0x000fc800078ec0ff */
[----:B------:R-:W-:-:S04]  /*d130*/  SHF.R.U32.HI R3, RZ, 0x18, R4 ;  /* 0x00000018ff037819 */ /* 0x000fc80000011604 */
[----:B------:R-:W-:-:S04]  /*d140*/  LOP3.LUT R0, R0, R3, RZ, 0xfc, !PT ;  /* 0x0000000300007212 */ /* 0x000fc800078efcff */
[----:B------:R-:W-:-:S07]  /*d150*/  PRMT R8, R0, 0x7610, R8 ;  /* 0x0000761000087816 */ /* 0x000fce0000000008 */
.L_x_10106:
[----:B------:R-:W-:Y:S05]  /*d160*/  BSYNC B0 ;  /* 0x0000000000007941 */ /* 0x000fea0003800000 */
.L_x_10105:
[----:B------:R-:W-:Y:S01]  /*d170*/  STG.E.U8 desc[UR36][R16.64], R8 ;  /* 0x0000000810007986 */ /* 0x000fe2000c101124 */
[----:B------:R-:W-:Y:S05]  /*d180*/  EXIT ;  /* 0x000000000000794d */ /* 0x000fea0003800000 */
.L_x_10103:
        /* <DEDUP_REMOVED lines=16> */
.L_x_10110:
[----:B------:R-:W-:-:S04]  /*d290*/  LOP3.LUT R4, R4, 0x80000000, RZ, 0xc0, !PT ;  /* 0x8000000004047812 */ /* 0x000fc800078ec0ff */
[----:B------:R-:W-:-:S04]  /*d2a0*/  SHF.R.U32.HI R3, RZ, 0x18, R4 ;  /* 0x00000018ff037819 */ /* 0x000fc80000011604 */
[----:B------:R-:W-:-:S04]  /*d2b0*/  LOP3.LUT R0, R0, R3, RZ, 0xfc, !PT ;  /* 0x0000000300007212 */ /* 0x000fc800078efcff */
[----:B------:R-:W-:-:S07]  /*d2c0*/  PRMT R8, R0, 0x7610, R8 ;  /* 0x0000761000087816 */ /* 0x000fce0000000008 */
.L_x_10109:
[----:B------:R-:W-:Y:S05]  /*d2d0*/  BSYNC B0 ;  /* 0x0000000000007941 */ /* 0x000fea0003800000 */
.L_x_10108:
[----:B------:R-:W-:Y:S01]  /*d2e0*/  STG.E.U8 desc[UR36][R16.64], R8 ;  /* 0x0000000810007986 */ /* 0x000fe2000c101124 */
[----:B------:R-:W-:Y:S05]  /*d2f0*/  EXIT ;  /* 0x000000000000794d */ /* 0x000fea0003800000 */
.L_x_10102:
        /* <DEDUP_REMOVED lines=21> */
.L_x_10085:
        /* <DEDUP_REMOVED lines=16> */
.L_x_10113:
[----:B------:R-:W-:Y:S05]  /*d550*/  EXIT ;  /* 0x000000000000794d */ /* 0x000fea0003800000 */
.L_x_10112:
[----:B------:R-:W1:Y:S02]  /*d560*/  F2I.U64.TRUNC R4, R4 ;  /* 0x0000000400047311 */ /* 0x000e64000020d800 */
[----:B-1----:R-:W-:Y:S01]  /*d570*/  STG.E.64 desc[UR36][R16.64], R4 ;  /* 0x0000000410007986 */ /* 0x002fe2000c101b24 */
[----:B------:R-:W-:Y:S05]  /*d580*/  EXIT ;  /* 0x000000000000794d */ /* 0x000fea0003800000 */
.L_x_10111:
[----:B------:R-:W1:Y:S02]  /*d590*/  F2I.FTZ.U32.TRUNC.NTZ R3, R4 ;  /* 0x0000000400037305 */ /* 0x000e64000021f000 */
[----:B-1----:R-:W-:Y:S01]  /*d5a0*/  STG.E desc[UR36][R16.64], R3 ;  /* 0x0000000310007986 */ /* 0x002fe2000c101924 */
[----:B------:R-:W-:Y:S05]  /*d5b0*/  EXIT ;  /* 0x000000000000794d */ /* 0x000fea0003800000 */
.L_x_10114:
        /* <DEDUP_REMOVED lines=12> */
.L_x_37811:


//--------------------- .text._ZN2at6native27unrolled_elementwise_kernelINS0_13BUnaryFunctorIfffZZZNS0_15binary_internal21div_floor_kernel_cudaERNS_18TensorIteratorBaseEENKUlvE1_clEvENKUlvE0_clEvEUlffE_EESt5arrayIPcLm2EELi4E23TrivialOffsetCalculatorILi1EjESE_NS0_6memory12LoadWithCastILi1EEENSF_13StoreWithCastILi1EEEEEviT_T0_T2_T3_T4_T5_ --------------------------
	.section	.text._ZN2at6native27unrolled_elementwise_kernelINS0_13BUnaryFunctorIfffZZZNS0_15binary_internal21div_floor_kernel_cudaERNS_18TensorIteratorBaseEENKUlvE1_clEvENKUlvE0_clEvEUlffE_EESt5arrayIPcLm2EELi4E23TrivialOffsetCalculatorILi1EjESE_NS0_6memory12LoadWithCastILi1EEENSF_13StoreWithCastILi1EEEEEviT_T0_T2_T3_T4_T5_,"ax",@progbits
	.align	128
        .global         _ZN2at6native27unrolled_elementwise_kernelINS0_13BUnaryFunctorIfffZZZNS0_15binary_internal21div_floor_kernel_cudaERNS_18TensorIteratorBaseEENKUlvE1_clEvENKUlvE0_clEvEUlffE_EESt5arrayIPcLm2EELi4E23TrivialOffsetCalculatorILi1EjESE_NS0_6memory12LoadWithCastILi1EEENSF_13StoreWithCastILi1EEEEEviT_T0_T2_T3_T4_T5_
        .type           _ZN2at6native27unrolled_elementwise_kernelINS0_13BUnaryFunctorIfffZZZNS0_15binary_internal21div_floor_kernel_cudaERNS_18TensorIteratorBaseEENKUlvE1_clEvENKUlvE0_clEvEUlffE_EESt5arrayIPcLm2EELi4E23TrivialOffsetCalculatorILi1EjESE_NS0_6memory12LoadWithCastILi1EEENSF_13StoreWithCastILi1EEEEEviT_T0_T2_T3_T4_T5_,@function
        .size           _ZN2at6native27unrolled_elementwise_kernelINS0_13BUnaryFunctorIfffZZZNS0_15binary_internal21div_floor_kernel_cudaERNS_18TensorIteratorBaseEENKUlvE1_clEvENKUlvE0_clEvEUlffE_EESt5arrayIPcLm2EELi4E23TrivialOffsetCalculatorILi1EjESE_NS0_6memory12LoadWithCastILi1EEENSF_13StoreWithCastILi1EEEEEviT_T0_T2_T3_T4_T5_,(.L_x_37812 - _ZN2at6native27unrolled_elementwise_kernelINS0_13BUnaryFunctorIfffZZZNS0_15binary_internal21div_floor_kernel_cudaERNS_18TensorIteratorBaseEENKUlvE1_clEvENKUlvE0_clEvEUlffE_EESt5arrayIPcLm2EELi4E23TrivialOffsetCalculatorILi1EjESE_NS0_6memory12LoadWithCastILi1EEENSF_13StoreWithCastILi1EEEEEviT_T0_T2_T3_T4_T5_)
        .other          _ZN2at6native27unrolled_elementwise_kernelINS0_13BUnaryFunctorIfffZZZNS0_15binary_internal21div_floor_kernel_cudaERNS_18TensorIteratorBaseEENKUlvE1_clEvENKUlvE0_clEvEUlffE_EESt5arrayIPcLm2EELi4E23TrivialOffsetCalculatorILi1EjESE_NS0_6memory12LoadWithCastILi1EEENSF_13StoreWithCastILi1EEEEEviT_T0_T2_T3_T4_T5_,@"STO_CUDA_ENTRY STV_DEFAULT"
_ZN2at6native27unrolled_elementwise_kernelINS0_13BUnaryFunctorIfffZZZNS0_15binary_internal21div_floor_kernel_cudaERNS_18TensorIteratorBaseEENKUlvE1_clEvENKUlvE0_clEvEUlffE_EESt5arrayIPcLm2EELi4E23TrivialOffsetCalculatorILi1EjESE_NS0_6memory12LoadWithCastILi1EEENSF_13StoreWithCastILi1EEEEEviT_T0_T2_T3_T4_T5_:
.text._ZN2at6native27unrolled_elementwise_kernelINS0_13BUnaryFunctorIfffZZZNS0_15binary_internal21div_floor_kernel_cudaERNS_18TensorIteratorBaseEENKUlvE1_clEvENKUlvE0_clEvEUlffE_EESt5arrayIPcLm2EELi4E23TrivialOffsetCalculatorILi1EjESE_NS0_6memory12LoadWithCastILi1EEENSF_13StoreWithCastILi1EEEEEviT_T0_T2_T3_T4_T5_:
        /* <DEDUP_REMOVED lines=9> */
[----:B-1----:R-:W-:-:S05]  /*0090*/  IMAD R17, R2, -0x200, R17 ;  /* 0xfffffe0002117824 */ /* 0x002fca00078e0211 */
[----:B--2---:R-:W-:-:S13]  /*00a0*/  ISETP.GE.AND P0, PT, R22, R17, PT ;  /* 0x000000111600720c */ /* 0x004fda0003f06270 */
[----:B0--3--:R-:W-:Y:S05]  /*00b0*/  @P0 BRA `(.L_x_10116) ;  /* 0x0000000c009c0947 */ /* 0x009fea0003800000 */
        /* <DEDUP_REMOVED lines=21> */
.L_x_10121:
[----:B------:R-:W2:Y:S02]  /*0210*/  LDG.E.U8 R4, desc[UR36][R4.64] ;  /* 0x0000002404047981 */ /* 0x000ea4000c1e1100 */
[----:B--2---:R-:W-:Y:S01]  /*0220*/  I2FP.F32.U32 R18, R4 ;  /* 0x0000000400127245 */ /* 0x004fe20000201000 */
[----:B------:R-:W-:Y:S06]  /*0230*/  BRA `(.L_x_10123) ;  /* 0x0000000c00307947 */ /* 0x000fec0003800000 */
.L_x_10120:
        /* <DEDUP_REMOVED lines=9> */
.L_x_10125:
[----:B------:R-:W2:Y:S02]  /*02d0*/  LDG.E R4, desc[UR36][R4.64] ;  /* 0x0000002404047981 */ /* 0x000ea4000c1e1900 */
[----:B--2---:R-:W-:Y:S01]  /*02e0*/  I2FP.F32.S32 R18, R4 ;  /* 0x0000000400127245 */ /* 0x004fe20000201400 */
[----:B------:R-:W-:Y:S06]  /*02f0*/  BRA `(.L_x_10123) ;  /* 0x0000000c00007947 */ /* 0x000fec0003800000 */
.L_x_10124:
[----:B------:R-:W2:Y:S02]  /*0300*/  LDG.E.U16 R4, desc[UR36][R4.64] ;  /* 0x0000002404047981 */ /* 0x000ea4000c1e1500 */
[----:B--2---:R2:W3:Y:S01]  /*0310*/  I2F.S16 R18, R4 ;  /* 0x0000000400127306 */ /* 0x0044e20000101400 */
[----:B------:R-:W-:Y:S05]  /*0320*/  BRA `(.L_x_10123) ;  /* 0x0000000800f47947 */ /* 0x000fea0003800000 */
.L_x_10119:
        /* <DEDUP_REMOVED lines=8> */
.L_x_10127:
[----:B------:R-:W2:Y:S02]  /*03b0*/  LDG.E.U16 R4, desc[UR36][R4.64] ;  /* 0x0000002404047981 */ /* 0x000ea4000c1e1500 */
[----:B--2---:R-:W-:Y:S01]  /*03c0*/  HADD2.F32 R18, -RZ, R4.H0_H0 ;  /* 0x20000004ff127230 */ /* 0x004fe20000004100 */
[----:B------:R-:W-:Y:S06]  /*03d0*/  BRA `(.L_x_10123) ;  /* 0x0000000800c87947 */ /* 0x000fec0003800000 */
.L_x_10126:
        /* <DEDUP_REMOVED lines=8> */
.L_x_10129:
[----:B------:R-:W2:Y:S02]  /*0460*/  LDG.E.U16 R4, desc[UR36][R4.64] ;  /* 0x0000002404047981 */ /* 0x000ea4000c1e1500 */
[----:B--2---:R-:W-:Y:S01]  /*0470*/  HADD2.F32 R18, -RZ, R4.H0_H0 ;  /* 0x20000004ff127230 */ /* 0x004fe20000004100 */
[----:B------:R-:W-:Y:S06]  /*0480*/  BRA `(.L_x_10123) ;  /* 0x00000008009c7947 */ /* 0x000fec0003800000 */
.L_x_10128:
[----:B------:R-:W2:Y:S01]  /*0490*/  LDG.E.64 R4, desc[UR36][R4.64] ;  /* 0x0000002404047981 */ /* 0x000ea2000c1e1b00 */
[----:B------:R-:W-:Y:S01]  /*04a0*/  UMOV UR4, 0xf0000000 ;  /* 0xf000000000047882 */ /* 0x000fe20000000000 */
[----:B------:R-:W-:Y:S01]  /*04b0*/  UMOV UR5, 0x380fffff ;  /* 0x380fffff00057882 */ /* 0x000fe20000000000 */
[----:B--2---:R-:W0:Y:S01]  /*04c0*/  F2F.F32.F64 R18, R4 ;  /* 0x0000000400127310 */ /* 0x004e220000301000 */
[----:B------:R-:W-:-:S14]  /*04d0*/  DSETP.GEU.AND P0, PT, |R4|, UR4, PT ;  /* 0x0000000404007e2a */ /* 0x000fdc000bf0e200 */
[----:B0-----:R-:W-:Y:S01]  /*04e0*/  @!P0 FMUL R18, R18, 1.175494350822287508e-38 ;  /* 0x0080000012128820 */ /* 0x001fe20000400000 */
[----:B------:R-:W-:Y:S06]  /*04f0*/  BRA `(.L_x_10123) ;  /* 0x0000000800807947 */ /* 0x000fec0003800000 */
.L_x_10118:
        /* <DEDUP_REMOVED lines=12> */
.L_x_10132:
[----:B------:R-:W2:Y:S01]  /*05c0*/  LDG.E.64 R4, desc[UR36][R4.64] ;  /* 0x0000002404047981 */ /* 0x000ea2000c1e1b00 */
[----:B------:R-:W-:Y:S01]  /*05d0*/  UMOV UR4, 0xf0000000 ;  /* 0xf000000000047882 */ /* 0x000fe20000000000 */
[----:B------:R-:W-:Y:S01]  /*05e0*/  UMOV UR5, 0x380fffff ;  /* 0x380fffff00057882 */ /* 0x000fe20000000000 */
[----:B--2---:R-:W0:Y:S01]  /*05f0*/  F2F.F32.F64 R18, R4 ;  /* 0x0000000400127310 */ /* 0x004e220000301000 */
[----:B------:R-:W-:-:S14]  /*0600*/  DSETP.GEU.AND P0, PT, |R4|, UR4, PT ;  /* 0x0000000404007e2a */ /* 0x000fdc000bf0e200 */
[----:B0-----:R-:W-:Y:S01]  /*0610*/  @!P0 FMUL R18, R18, 1.175494350822287508e-38 ;  /* 0x0080000012128820 */ /* 0x001fe20000400000 */
[----:B------:R-:W-:Y:S06]  /*0620*/  BRA `(.L_x_10123) ;  /* 0x0000000800347947 */ /* 0x000fec0003800000 */
.L_x_10131:
        /* <DEDUP_REMOVED lines=26> */
.L_x_10134:
        /* <DEDUP_REMOVED lines=14> */
.L_x_10133:
[----:B------:R-:W2:Y:S02]  /*08b0*/  LDG.E.U16 R4, desc[UR36][R4.64] ;  /* 0x0000002404047981 */ /* 0x000ea4000c1e1500 */
[----:B--2---:R-:W-:Y:S01]  /*08c0*/  IMAD.U32 R18, R4, 0x10000, RZ ;  /* 0x0001000004127824 */ /* 0x004fe200078e00ff */
[----:B------:R-:W-:Y:S06]  /*08d0*/  BRA `(.L_x_10123) ;  /* 0x0000000400887947 */ /* 0x000fec0003800000 */
.L_x_10130:
        /* <DEDUP_REMOVED lines=11> */
.L_x_10137:
        /* <DEDUP_REMOVED lines=20> */
.L_x_10139:
[----:B------:R-:W-:Y:S05]  /*0ad0*/  BSYNC B0 ;  /* 0x0000000000007941 */ /* 0x000fea0003800000 */
.L_x_10138:
[----:B------:R-:W-:Y:S01]  /*0ae0*/  IMAD.SHL.U32 R3, R3, 0x100000, RZ ;  /* 0x0010000003037824 */ /* 0x000fe200078e00ff */
[----:B------:R-:W-:-:S04]  /*0af0*/  LEA R5, R0, 0x3b800000, 0x17 ;  /* 0x3b80000000057811 */ /* 0x000fc800078eb8ff */
[----:B------:R-:W-:Y:S01]  /*0b00*/  LOP3.LUT R18, R5, R3, R18, 0xfe, !PT ;  /* 0x0000000305127212 */ /* 0x000fe200078efe12 */
[----:B------:R-:W-:Y:S06]  /*0b10*/  BRA `(.L_x_10123) ;  /* 0x0000000000f87947 */ /* 0x000fec0003800000 */
.L_x_10136:
        /* <DEDUP_REMOVED lines=20> */
.L_x_10141:
[----:B------:R-:W-:Y:S05]  /*0c60*/  BSYNC B0 ;  /* 0x0000000000007941 */ /* 0x000fea0003800000 */
.L_x_10140:
[----:B------:R-:W-:Y:S01]  /*0c70*/  IMAD.SHL.U32 R3, R3, 0x200000, RZ ;  /* 0x0020000003037824 */ /* 0x000fe200078e00ff */
[----:B------:R-:W-:-:S04]  /*0c80*/  LEA R5, R0, 0x37800000, 0x17 ;  /* 0x3780000000057811 */ /* 0x000fc800078eb8ff */
[----:B------:R-:W-:Y:S01]  /*0c90*/  LOP3.LUT R18, R5, R3, R18, 0xfe, !PT ;  /* 0x0000000305127212 */ /* 0x000fe200078efe12 */
[----:B------:R-:W-:Y:S06]  /*0ca0*/  BRA `(.L_x_10123) ;  /* 0x0000000000947947 */ /* 0x000fec0003800000 */
.L_x_10135:
        /* <DEDUP_REMOVED lines=14> */
.L_x_10122:
        /* <DEDUP_REMOVED lines=16> */
.L_x_10144:
[----:B------:R-:W-:Y:S01]  /*0e90*/  IMAD.MOV.U32 R18, RZ, RZ, RZ ;  /* 0x000000ffff127224 */ /* 0x000fe200078e00ff */
[----:B------:R-:W-:Y:S06]  /*0ea0*/  BRA `(.L_x_10123) ;  /* 0x0000000000147947 */ /* 0x000fec0003800000 */
.L_x_10143:
[----:B------:R-:W2:Y:S02]  /*0eb0*/  LDG.E.64 R18, desc[UR36][R4.64] ;  /* 0x0000002404127981 */ /* 0x000ea4000c1e1b00 */
[----:B--2---:R0:W1:Y:S01]  /*0ec0*/  I2F.U64 R18, R18 ;  /* 0x0000001200127312 */ /* 0x0040620000301000 */
[----:B------:R-:W-:Y:S05]  /*0ed0*/  BRA `(.L_x_10123) ;  /* 0x0000000000087947 */ /* 0x000fea0003800000 */
.L_x_10142:
[----:B------:R-:W2:Y:S02]  /*0ee0*/  LDG.E R4, desc[UR36][R4.64] ;  /* 0x0000002404047981 */ /* 0x000ea4000c1e1900 */
[----:B--2---:R-:W-:-:S07]  /*0ef0*/  I2FP.F32.U32 R18, R4 ;  /* 0x0000000400127245 */ /* 0x004fce0000201000 */
.L_x_10123:
[----:B------:R-:W-:Y:S05]  /*0f00*/  BSYNC B6 ;  /* 0x0000000000067941 */ /* 0x000fea0003800000 */
.L_x_10117:
[----:B------:R-:W2:Y:S02]  /*0f10*/  S2R R22, SR_TID.X ;  /* 0x0000000000167919 */ /* 0x000ea40000002100 */
[----:B--2---:R-:W-:-:S07]  /*0f20*/  VIADD R22, R22, 0x80 ;  /* 0x0000008016167836 */ /* 0x004fce0000000000 */
.L_x_10116:
[----:B------:R-:W-:Y:S05]  /*0f30*/  BSYNC B7 ;  /* 0x0000000000077941 */ /* 0x000fea0003800000 */
.L_x_10115:
[----:B------:R-:W-:Y:S01]  /*0f40*/  ISETP.GE.AND P0, PT, R22, R17, PT ;  /* 0x000000111600720c */ /* 0x000fe20003f06270 */
[----:B------:R-:W-:-:S12]  /*0f50*/  BSSY B7, `(.L_x_10145) ;  /* 0x00000e8000077945 */ /* 0x000fd80003800000 */
[----:B------:R-:W-:Y:S05]  /*0f60*/  @P0 BRA `(.L_x_10146) ;  /* 0x0000000c00980947 */ /* 0x000fea0003800000 */
[----:B0---4-:R-:W0:Y:S01]  /*0f70*/  LDC.64 R4, c[0x0][0x228] ;  /* 0x00008a00ff047b82 */ /* 0x011e220000000a00 */
[----:B------:R-:W-:Y:S01]  /*0f80*/  IMAD R0, R2, 0x200, R22 ;  /* 0x0000020002007824 */ /* 0x000fe200078e0216 */
[----:B------:R-:W-:Y:S01]  /*0f90*/  PRMT R6, R23, 0x9910, RZ ;  /* 0x0000991017067816 */ /* 0x000fe200000000ff */
[----:B------:R-:W-:Y:S01]  /*0fa0*/  ULDC UR4, c[0x0][0x238] ;  /* 0x00008e0000047ab9 */ /* 0x000fe20000000800 */
[----:B------:R-:W-:Y:S01]  /*0fb0*/  BSSY B6, `(.L_x_10147) ;  /* 0x00000e0000067945 */ /* 0x000fe20003800000 */
        /* <DEDUP_REMOVED lines=17> */
.L_x_10151:
[----:B------:R-:W2:Y:S02]  /*10d0*/  LDG.E.U8 R4, desc[UR36][R4.64] ;  /* 0x0000002404047981 */ /* 0x000ea4000c1e1100 */
[----:B--2---:R-:W-:Y:S01]  /*10e0*/  I2FP.F32.U32 R16, R4 ;  /* 0x0000000400107245 */ /* 0x004fe20000201000 */
[----:B------:R-:W-:Y:S06]  /*10f0*/  BRA `(.L_x_10153) ;  /* 0x0000000c002c7947 */ /* 0x000fec0003800000 */
.L_x_10150:
        /* <DEDUP_REMOVED lines=9> */
.L_x_10155:
[----:B------:R-:W2:Y:S02]  /*1190*/  LDG.E R4, desc[UR36][R4.64] ;  /* 0x0000002404047981 */ /* 0x000ea4000c1e1900 */
[----:B--2---:R-:W-:Y:S01]  /*11a0*/  I2FP.F32.S32 R16, R4 ;  /* 0x0000000400107245 */ /* 0x004fe20000201400 */
[----:B------:R-:W-:Y:S06]  /*11b0*/  BRA `(.L_x_10153) ;  /* 0x0000000800fc7947 */ /* 0x000fec0003800000 */
.L_x_10154:
[----:B------:R-:W2:Y:S02]  /*11c0*/  LDG.E.U16 R4, desc[UR36][R4.64] ;  /* 0x0000002404047981 */ /* 0x000ea4000c1e1500 */
[----:B--2---:R0:W2:Y:S01]  /*11d0*/  I2F.S16 R16, R4 ;  /* 0x0000000400107306 */ /* 0x0040a20000101400 */
[----:B------:R-:W-:Y:S05]  /*11e0*/  BRA `(.L_x_10153) ;  /* 0x0000000800f07947 */ /* 0x000fea0003800000 */
.L_x_10149:
        /* <DEDUP_REMOVED lines=8> */
.L_x_10157:
[----:B------:R-:W2:Y:S02]  /*1270*/  LDG.E.U16 R4, desc[UR36][R4.64] ;  /* 0x0000002404047981 */ /* 0x000ea4000c1e1500 */
[----:B--2---:R-:W-:Y:S01]  /*1280*/  HADD2.F32 R16, -RZ, R4.H0_H0 ;  /* 0x20000004ff107230 */ /* 0x004fe20000004100 */
[----:B------:R-:W-:Y:S06]  /*1290*/  BRA `(.L_x_10153) ;  /* 0x0000000800c47947 */ /* 0x000fec0003800000 */
.L_x_10156:
        /* <DEDUP_REMOVED lines=8> */
.L_x_10159:
[----:B------:R-:W2:Y:S02]  /*1320*/  LDG.E.U16 R4, desc[UR36][R4.64] ;  /* 0x0000002404047981 */ /* 0x000ea4000c1e1500 */
[----:B--2---:R-:W-:Y:S01]  /*1330*/  HADD2.F32 R16, -RZ, R4.H0_H0 ;  /* 0x20000004ff107230 */ /* 0x004fe20000004100 */
[----:B------:R-:W-:Y:S06]  /*1340*/  BRA `(.L_x_10153) ;  /* 0x0000000800987947 */ /* 0x000fec0003800000 */
.L_x_10158:
[----:B------:R-:W2:Y:S01]  /*1350*/  LDG.E.64 R4, desc[UR36][R4.64] ;  /* 0x0000002404047981 */ /* 0x000ea2000c1e1b00 */
[----:B------:R-:W-:Y:S01]  /*1360*/  UMOV UR4, 0xf0000000 ;  /* 0xf000000000047882 */ /* 0x000fe20000000000 */
[----:B------:R-:W-:Y:S01]  /*1370*/  UMOV UR5, 0x380fffff ;  /* 0x380fffff00057882 */ /* 0x000fe20000000000 */
[----:B--2---:R-:W0:Y:S01]  /*1380*/  F2F.F32.F64 R16, R4 ;  /* 0x0000000400107310 */ /* 0x004e220000301000 */
[----:B------:R-:W-:-:S14]  /*1390*/  DSETP.GEU.AND P0, PT, |R4|, UR4, PT ;  /* 0x0000000404007e2a */ /* 0x000fdc000bf0e200 */
[----:B0-----:R-:W-:Y:S01]  /*13a0*/  @!P0 FMUL R16, R16, 1.175494350822287508e-38 ;  /* 0x0080000010108820 */ /* 0x001fe20000400000 */
[----:B------:R-:W-:Y:S06]  /*13b0*/  BRA `(.L_x_10153) ;  /* 0x00000008007c7947 */ /* 0x000fec0003800000 */
.L_x_10148:
        /* <DEDUP_REMOVED lines=12> */
.L_x_10162:
[----:B------:R-:W2:Y:S01]  /*1480*/  LDG.E.64 R4, desc[UR36][R4.64] ;  /* 0x0000002404047981 */ /* 0x000ea2000c1e1b00 */
[----:B------:R-:W-:Y:S01]  /*1490*/  UMOV UR4, 0xf0000000 ;  /* 0xf000000000047882 */ /* 0x000fe20000000000 */
[----:B------:R-:W-:Y:S01]  /*14a0*/  UMOV UR5, 0x380fffff ;  /* 0x380fffff00057882 */ /* 0x000fe20000000000 */
[----:B--2---:R-:W0:Y:S01]  /*14b0*/  F2F.F32.F64 R16, R4 ;  /* 0x0000000400107310 */ /* 0x004e220000301000 */
[----:B------:R-:W-:-:S14]  /*14c0*/  DSETP.GEU.AND P0, PT, |R4|, UR4, PT ;  /* 0x0000000404007e2a */ /* 0x000fdc000bf0e200 */
[----:B0-----:R-:W-:Y:S01]  /*14d0*/  @!P0 FMUL R16, R16, 1.175494350822287508e-38 ;  /* 0x0080000010108820 */ /* 0x001fe20000400000 */
[----:B------:R-:W-:Y:S06]  /*14e0*/  BRA `(.L_x_10153) ;  /* 0x0000000800307947 */ /* 0x000fec0003800000 */
.L_x_10161:
        /* <DEDUP_REMOVED lines=26> */
.L_x_10164:
        /* <DEDUP_REMOVED lines=13> */
.L_x_10163:
[----:B------:R-:W2:Y:S02]  /*1760*/  LDG.E.U16 R4, desc[UR36][R4.64] ;  /* 0x0000002404047981 */ /* 0x000ea4000c1e1500 */
[----:B--2---:R-:W-:Y:S01]  /*1770*/  IMAD.U32 R16, R4, 0x10000, RZ ;  /* 0x0001000004107824 */ /* 0x004fe200078e00ff */
[----:B------:R-:W-:Y:S06]  /*1780*/  BRA `(.L_x_10153) ;  /* 0x0000000400887947 */ /* 0x000fec0003800000 */
.L_x_10160:
        /* <DEDUP_REMOVED lines=11> */
.L_x_10167:
        /* <DEDUP_REMOVED lines=20> */
.L_x_10169:
[----:B------:R-:W-:Y:S05]  /*1980*/  BSYNC B0 ;  /* 0x0000000000007941 */ /* 0x000fea0003800000 */
.L_x_10168:
[----:B------:R-:W-:Y:S01]  /*1990*/  IMAD.SHL.U32 R3, R3, 0x100000, RZ ;  /* 0x0010000003037824 */ /* 0x000fe200078e00ff */
[----:B------:R-:W-:-:S04]  /*19a0*/  LEA R5, R0, 0x3b800000, 0x17 ;  /* 0x3b80000000057811 */ /* 0x000fc800078eb8ff */
[----:B------:R-:W-:Y:S01]  /*19b0*/  LOP3.LUT R16, R5, R3, R16, 0xfe, !PT ;  /* 0x0000000305107212 */ /* 0x000fe200078efe10 */
[----:B------:R-:W-:Y:S06]  /*19c0*/  BRA `(.L_x_10153) ;  /* 0x0000000000f87947 */ /* 0x000fec0003800000 */
.L_x_10166:
        /* <DEDUP_REMOVED lines=20> */
.L_x_10171:
[----:B------:R-:W-:Y:S05]  /*1b10*/  BSYNC B0 ;  /* 0x0000000000007941 */ /* 0x000fea0003800000 */
.L_x_10170:
[----:B------:R-:W-:Y:S01]  /*1b20*/  IMAD.SHL.U32 R3, R3, 0x200000, RZ ;  /* 0x0020000003037824 */ /* 0x000fe200078e00ff */
[----:B------:R-:W-:-:S04]  /*1b30*/  LEA R5, R0, 0x37800000, 0x17 ;  /* 0x3780000000057811 */ /* 0x000fc800078eb8ff */
[----:B------:R-:W-:Y:S01]  /*1b40*/  LOP3.LUT R16, R5, R3, R16, 0xfe, !PT ;  /* 0x0000000305107212 */ /* 0x000fe200078efe10 */
[----:B------:R-:W-:Y:S06]  /*1b50*/  BRA `(.L_x_10153) ;  /* 0x0000000000947947 */ /* 0x000fec0003800000 */
.L_x_10165:
        /* <DEDUP_REMOVED lines=14> */
.L_x_10152:
        /* <DEDUP_REMOVED lines=16> */
.L_x_10174:
[----:B------:R-:W-:Y:S01]  /*1d40*/  IMAD.MOV.U32 R16, RZ, RZ, RZ ;  /* 0x000000ffff107224 */ /* 0x000fe200078e00ff */
[----:B------:R-:W-:Y:S06]  /*1d50*/  BRA `(.L_x_10153) ;  /* 0x0000000000147947 */ /* 0x000fec0003800000 */
.L_x_10173:
[----:B------:R-:W2:Y:S02]  /*1d60*/  LDG.E.64 R4, desc[UR36][R4.64] ;  /* 0x0000002404047981 */ /* 0x000ea4000c1e1b00 */
[----:B--2---:R0:W2:Y:S01]  /*1d70*/  I2F.U64 R16, R4 ;  /* 0x0000000400107312 */ /* 0x0040a20000301000 */
[----:B------:R-:W-:Y:S05]  /*1d80*/  BRA `(.L_x_10153) ;  /* 0x0000000000087947 */ /* 0x000fea0003800000 */
.L_x_10172:
[----:B------:R-:W2:Y:S02]  /*1d90*/  LDG.E R4, desc[UR36][R4.64] ;  /* 0x0000002404047981 */ /* 0x000ea4000c1e1900 */
[----:B--2---:R-:W-:-:S07]  /*1da0*/  I2FP.F32.U32 R16, R4 ;  /* 0x0000000400107245 */ /* 0x004fce0000201000 */
.L_x_10153:
[----:B------:R-:W-:Y:S05]  /*1db0*/  BSYNC B6 ;  /* 0x0000000000067941 */ /* 0x000fea0003800000 */
.L_x_10147:
[----:B------:R-:W-:-:S07]  /*1dc0*/  VIADD R22, R22, 0x80 ;  /* 0x0000008016167836 */ /* 0x000fce0000000000 */
.L_x_10146:
[----:B------:R-:W-:Y:S05]  /*1dd0*/  BSYNC B7 ;  /* 0x0000000000077941 */ /* 0x000fea0003800000 */
.L_x_10145:
[----:B------:R-:W-:Y:S01]  /*1de0*/  ISETP.GE.AND P0, PT, R22, R17, PT ;  /* 0x000000111600720c */ /* 0x000fe20003f06270 */
[----:B------:R-:W-:Y:S01]  /*1df0*/  BSSY B7, `(.L_x_10175) ;  /* 0x00000ea000077945 */ /* 0x000fe20003800000 */
[----:B------:R-:W-:Y:S02]  /*1e00*/  IMAD.MOV.U32 R24, RZ, RZ, RZ ;  /* 0x000000ffff187224 */ /* 0x000fe400078e00ff */
[----:B0-----:R-:W-:-:S09]  /*1e10*/  IMAD.MOV.U32 R19, RZ, RZ, RZ ;  /* 0x000000ffff137224 */ /* 0x001fd200078e00ff */
[----:B------:R-:W-:Y:S05]  /*1e20*/  @P0 BRA `(.L_x_10176) ;  /* 0x0000000c00980947 */ /* 0x000fea0003800000 */
[----:B--2-4-:R-:W0:Y:S01]  /*1e30*/  LDC.64 R4, c[0x0][0x228] ;  /* 0x00008a00ff047b82 */ /* 0x014e220000000a00 */
        /* <DEDUP_REMOVED lines=21> */
.L_x_10181:
[----:B------:R-:W2:Y:S02]  /*1f90*/  LDG.E.U8 R4, desc[UR36][R4.64] ;  /* 0x0000002404047981 */ /* 0x000ea4000c1e1100 */
[----:B--2---:R-:W-:Y:S01]  /*1fa0*/  I2FP.F32.U32 R19, R4 ;  /* 0x0000000400137245 */ /* 0x004fe20000201000 */
[----:B------:R-:W-:Y:S06]  /*1fb0*/  BRA `(.L_x_10183) ;  /* 0x0000000c002c7947 */ /* 0x000fec0003800000 */
.L_x_10180:
        /* <DEDUP_REMOVED lines=9> */
.L_x_10185:
[----:B------:R-:W2:Y:S02]  /*2050*/  LDG.E R4, desc[UR36][R4.64] ;  /* 0x0000002404047981 */ /* 0x000ea4000c1e1900 */
[----:B--2---:R-:W-:Y:S01]  /*2060*/  I2FP.F32.S32 R19, R4 ;  /* 0x0000000400137245 */ /* 0x004fe20000201400 */
[----:B------:R-:W-:Y:S06]  /*2070*/  BRA `(.L_x_10183) ;  /* 0x0000000800fc7947 */ /* 0x000fec0003800000 */
.L_x_10184:
[----:B------:R-:W2:Y:S02]  /*2080*/  LDG.E.U16 R4, desc[UR36][R4.64] ;  /* 0x0000002404047981 */ /* 0x000ea4000c1e1500 */
[----:B--2---:R4:W0:Y:S01]  /*2090*/  I2F.S16 R19, R4 ;  /* 0x0000000400137306 */ /* 0x0048220000101400 */
[----:B------:R-:W-:Y:S05]  /*20a0*/  BRA `(.L_x_10183) ;  /* 0x0000000800f07947 */ /* 0x000fea0003800000 */
.L_x_10179:
        /* <DEDUP_REMOVED lines=8> */
.L_x_10187:
[----:B------:R-:W2:Y:S02]  /*2130*/  LDG.E.U16 R4, desc[UR36][R4.64] ;  /* 0x0000002404047981 */ /* 0x000ea4000c1e1500 */
[----:B--2---:R-:W-:Y:S01]  /*2140*/  HADD2.F32 R19, -RZ, R4.H0_H0 ;  /* 0x20000004ff137230 */ /* 0x004fe20000004100 */
[----:B------:R-:W-:Y:S06]  /*2150*/  BRA `(.L_x_10183) ;  /* 0x0000000800c47947 */ /* 0x000fec0003800000 */
.L_x_10186:
        /* <DEDUP_REMOVED lines=8> */
.L_x_10189:
[----:B------:R-:W2:Y:S02]  /*21e0*/  LDG.E.U16 R4, desc[UR36][R4.64] ;  /* 0x0000002404047981 */ /* 0x000ea4000c1e1500 */
[----:B--2---:R-:W-:Y:S01]  /*21f0*/  HADD2.F32 R19, -RZ, R4.H0_H0 ;  /* 0x20000004ff137230 */ /* 0x004fe20000004100 */
[----:B------:R-:W-:Y:S06]  /*2200*/  BRA `(.L_x_10183) ;  /* 0x0000000800987947 */ /* 0x000fec0003800000 */
.L_x_10188:
[----:B------:R-:W2:Y:S01]  /*2210*/  LDG.E.64 R4, desc[UR36][R4.64] ;  /* 0x0000002404047981 */ /* 0x000ea2000c1e1b00 */
[----:B------:R-:W-:Y:S01]  /*2220*/  UMOV UR4, 0xf0000000 ;  /* 0xf000000000047882 */ /* 0x000fe20000000000 */
[----:B------:R-:W-:Y:S01]  /*2230*/  UMOV UR5, 0x380fffff ;  /* 0x380fffff00057882 */ /* 0x000fe20000000000 */
[----:B--2---:R-:W0:Y:S01]  /*2240*/  F2F.F32.F64 R19, R4 ;  /* 0x0000000400137310 */ /* 0x004e220000301000 */
[----:B------:R-:W-:-:S14]  /*2250*/  DSETP.GEU.AND P0, PT, |R4|, UR4, PT ;  /* 0x0000000404007e2a */ /* 0x000fdc000bf0e200 */
[----:B0-----:R-:W-:Y:S01]  /*2260*/  @!P0 FMUL R19, R19, 1.175494350822287508e-38 ;  /* 0x0080000013138820 */ /* 0x001fe20000400000 */
[----:B------:R-:W-:Y:S06]  /*2270*/  BRA `(.L_x_10183) ;  /* 0x00000008007c7947 */ /* 0x000fec0003800000 */
.L_x_10178:
        /* <DEDUP_REMOVED lines=12> */
.L_x_10192:
[----:B------:R-:W2:Y:S01]  /*2340*/  LDG.E.64 R4, desc[UR36][R4.64] ;  /* 0x0000002404047981 */ /* 0x000ea2000c1e1b00 */
[----:B------:R-:W-:Y:S01]  /*2350*/  UMOV UR4, 0xf0000000 ;  /* 0xf000000000047882 */ /* 0x000fe20000000000 */
[----:B------:R-:W-:Y:S01]  /*2360*/  UMOV UR5, 0x380fffff ;  /* 0x380fffff00057882 */ /* 0x000fe20000000000 */
[----:B--2---:R-:W0:Y:S01]  /*2370*/  F2F.F32.F64 R19, R4 ;  /* 0x0000000400137310 */ /* 0x004e220000301000 */
[----:B------:R-:W-:-:S14]  /*2380*/  DSETP.GEU.AND P0, PT, |R4|, UR4, PT ;  /* 0x0000000404007e2a */ /* 0x000fdc000bf0e200 */
[----:B0-----:R-:W-:Y:S01]  /*2390*/  @!P0 FMUL R19, R19, 1.175494350822287508e-38 ;  /* 0x0080000013138820 */ /* 0x001fe20000400000 */
[----:B------:R-:W-:Y:S06]  /*23a0*/  BRA `(.L_x_10183) ;  /* 0x0000000800307947 */ /* 0x000fec0003800000 */
.L_x_10191:
        /* <DEDUP_REMOVED lines=26> */
.L_x_10194:
        /* <DEDUP_REMOVED lines=13> */
.L_x_10193:
[----:B------:R-:W2:Y:S02]  /*2620*/  LDG.E.U16 R4, desc[UR36][R4.64] ;  /* 0x0000002404047981 */ /* 0x000ea4000c1e1500 */
[----:B--2---:R-:W-:Y:S01]  /*2630*/  IMAD.U32 R19, R4, 0x10000, RZ ;  /* 0x0001000004137824 */ /* 0x004fe200078e00ff */
[----:B------:R-:W-:Y:S06]  /*2640*/  BRA `(.L_x_10183) ;  /* 0x0000000400887947 */ /* 0x000fec0003800000 */
.L_x_10190:
        /* <DEDUP_REMOVED lines=11> */
.L_x_10197:
        /* <DEDUP_REMOVED lines=20> */
.L_x_10199:
[----:B------:R-:W-:Y:S05]  /*2840*/  BSYNC B0 ;  /* 0x0000000000007941 */ /* 0x000fea0003800000 */
.L_x_10198:
[----:B------:R-:W-:Y:S01]  /*2850*/  IMAD.SHL.U32 R3, R3, 0x100000, RZ ;  /* 0x0010000003037824 */ /* 0x000fe200078e00ff */
[----:B------:R-:W-:-:S04]  /*2860*/  LEA R0, R0, 0x3b800000, 0x17 ;  /* 0x3b80000000007811 */ /* 0x000fc800078eb8ff */
[----:B------:R-:W-:Y:S01]  /*2870*/  LOP3.LUT R19, R0, R3, R19, 0xfe, !PT ;  /* 0x0000000300137212 */ /* 0x000fe200078efe13 */
[----:B------:R-:W-:Y:S06]  /*2880*/  BRA `(.L_x_10183) ;  /* 0x0000000000f87947 */ /* 0x000fec0003800000 */
.L_x_10196:
        /* <DEDUP_REMOVED lines=20> */
.L_x_10201:
[----:B------:R-:W-:Y:S05]  /*29d0*/  BSYNC B0 ;  /* 0x0000000000007941 */ /* 0x000fea0003800000 */
.L_x_10200:
[----:B------:R-:W-:Y:S01]  /*29e0*/  IMAD.SHL.U32 R3, R3, 0x200000, RZ ;  /* 0x0020000003037824 */ /* 0x000fe200078e00ff */
[----:B------:R-:W-:-:S04]  /*29f0*/  LEA R0, R0, 0x37800000, 0x17 ;  /* 0x3780000000007811 */ /* 0x000fc800078eb8ff */
[----:B------:R-:W-:Y:S01]  /*2a00*/  LOP3.LUT R19, R0, R3, R19, 0xfe, !PT ;  /* 0x0000000300137212 */ /* 0x000fe200078efe13 */
[----:B------:R-:W-:Y:S06]  /*2a10*/  BRA `(.L_x_10183) ;  /* 0x0000000000947947 */ /* 0x000fec0003800000 */
.L_x_10195:
        /* <DEDUP_REMOVED lines=14> */
.L_x_10182:
        /* <DEDUP_REMOVED lines=16> */
.L_x_10204:
[----:B------:R-:W-:Y:S01]  /*2c00*/  IMAD.MOV.U32 R19, RZ, RZ, RZ ;  /* 0x000000ffff137224 */ /* 0x000fe200078e00ff */
[----:B------:R-:W-:Y:S06]  /*2c10*/  BRA `(.L_x_10183) ;  /* 0x0000000000147947 */ /* 0x000fec0003800000 */
.L_x_10203:
[----:B------:R-:W2:Y:S02]  /*2c20*/  LDG.E.64 R4, desc[UR36][R4.64] ;  /* 0x0000002404047981 */ /* 0x000ea4000c1e1b00 */
[----:B--2---:R0:W2:Y:S01]  /*2c30*/  I2F.U64 R19, R4 ;  /* 0x0000000400137312 */ /* 0x0040a20000301000 */
[----:B------:R-:W-:Y:S05]  /*2c40*/  BRA `(.L_x_10183) ;  /* 0x0000000000087947 */ /* 0x000fea0003800000 */
.L_x_10202:
[----:B------:R-:W2:Y:S02]  /*2c50*/  LDG.E R4, desc[UR36][R4.64] ;  /* 0x0000002404047981 */ /* 0x000ea4000c1e1900 */
[----:B--2---:R-:W-:-:S07]  /*2c60*/  I2FP.F32.U32 R19, R4 ;  /* 0x0000000400137245 */ /* 0x004fce0000201000 */
.L_x_10183:
[----:B------:R-:W-:Y:S05]  /*2c70*/  BSYNC B6 ;  /* 0x0000000000067941 */ /* 0x000fea0003800000 */
.L_x_10177:
[----:B------:R-:W-:-:S07]  /*2c80*/  VIADD R22, R22, 0x80 ;  /* 0x0000008016167836 */ /* 0x000fce0000000000 */
.L_x_10176:
[----:B------:R-:W-:Y:S05]  /*2c90*/  BSYNC B7 ;  /* 0x0000000000077941 */ /* 0x000fea0003800000 */
.L_x_10175:
[----:B------:R-:W-:Y:S01]  /*2ca0*/  ISETP.GE.AND P0, PT, R22, R17, PT ;  /* 0x000000111600720c */ /* 0x000fe20003f06270 */
[----:B------:R-:W-:-:S12]  /*2cb0*/  BSSY B6, `(.L_x_10205) ;  /* 0x00000e1000067945 */ /* 0x000fd80003800000 */
[----:B------:R-:W-:Y:S05]  /*2cc0*/  @P0 BRA `(.L_x_10206) ;  /* 0x0000000c007c0947 */ /* 0x000fea0003800000 */
[----:B0-2-4-:R-:W0:Y:S01]  /*2cd0*/  LDC.64 R4, c[0x0][0x228] ;  /* 0x00008a00ff047b82 */ /* 0x015e220000000a00 */
        /* <DEDUP_REMOVED lines=19> */
.L_x_10210:
[----:B------:R-:W2:Y:S02]  /*2e10*/  LDG.E.U8 R4, desc[UR36][R4.64] ;  /* 0x0000002404047981 */ /* 0x000ea4000c1e1100 */
[----:B--2---:R-:W-:Y:S01]  /*2e20*/  I2FP.F32.U32 R24, R4 ;  /* 0x0000000400187245 */ /* 0x004fe20000201000 */
[----:B------:R-:W-:Y:S06]  /*2e30*/  BRA `(.L_x_10206) ;  /* 0x0000000c00207947 */ /* 0x000fec0003800000 */
.L_x_10209:
        /* <DEDUP_REMOVED lines=9> */
.L_x_10213:
[----:B------:R-:W2:Y:S02]  /*2ed0*/  LDG.E R4, desc[UR36][R4.64] ;  /* 0x0000002404047981 */ /* 0x000ea4000c1e1900 */
[----:B--2---:R-:W-:Y:S01]  /*2ee0*/  I2FP.F32.S32 R24, R4 ;  /* 0x0000000400187245 */ /* 0x004fe20000201400 */
[----:B------:R-:W-:Y:S06]  /*2ef0*/  BRA `(.L_x_10206) ;  /* 0x0000000800f07947 */ /* 0x000fec0003800000 */
.L_x_10212:
[----:B------:R-:W2:Y:S02]  /*2f00*/  LDG.E.U16 R4, desc[UR36][R4.64] ;  /* 0x0000002404047981 */ /* 0x000ea4000c1e1500 */
[----:B--2---:R0:W2:Y:S01]  /*2f10*/  I2F.S16 R24, R4 ;  /* 0x0000000400187306 */ /* 0x0040a20000101400 */
[----:B------:R-:W-:Y:S05]  /*2f20*/  BRA `(.L_x_10206) ;  /* 0x0000000800e47947 */ /* 0x000fea0003800000 */
.L_x_10208:
        /* <DEDUP_REMOVED lines=8> */
.L_x_10215:
[----:B------:R-:W2:Y:S02]  /*2fb0*/  LDG.E.U16 R4, desc[UR36][R4.64] ;  /* 0x0000002404047981 */ /* 0x000ea4000c1e1500 */
[----:B--2---:R-:W-:Y:S01]  /*2fc0*/  HADD2.F32 R24, -RZ, R4.H0_H0 ;  /* 0x20000004ff187230 */ /* 0x004fe20000004100 */
[----:B------:R-:W-:Y:S06]  /*2fd0*/  BRA `(.L_x_10206) ;  /* 0x0000000800b87947 */ /* 0x000fec0003800000 */
.L_x_10214:
        /* <DEDUP_REMOVED lines=8> */
.L_x_10217:
[----:B------:R-:W2:Y:S02]  /*3060*/  LDG.E.U16 R4, desc[UR36][R4.64] ;  /* 0x0000002404047981 */ /* 0x000ea4000c1e1500 */
[----:B--2---:R-:W-:Y:S01]  /*3070*/  HADD2.F32 R24, -RZ, R4.H0_H0 ;  /* 0x20000004ff187230 */ /* 0x004fe20000004100 */
[----:B------:R-:W-:Y:S06]  /*3080*/  BRA `(.L_x_10206) ;  /* 0x00000008008c7947 */ /* 0x000fec0003800000 */
.L_x_10216:
[----:B------:R-:W2:Y:S01]  /*3090*/  LDG.E.64 R4, desc[UR36][R4.64] ;  /* 0x0000002404047981 */ /* 0x000ea2000c1e1b00 */
[----:B------:R-:W-:Y:S01]  /*30a0*/  UMOV UR4, 0xf0000000 ;  /* 0xf000000000047882 */ /* 0x000fe20000000000 */
[----:B------:R-:W-:Y:S01]  /*30b0*/  UMOV UR5, 0x380fffff ;  /* 0x380fffff00057882 */ /* 0x000fe20000000000 */
[----:B--2---:R-:W0:Y:S01]  /*30c0*/  F2F.F32.F64 R24, R4 ;  /* 0x0000000400187310 */ /* 0x004e220000301000 */
[----:B------:R-:W-:-:S14]  /*30d0*/  DSETP.GEU.AND P0, PT, |R4|, UR4, PT ;  /* 0x0000000404007e2a */ /* 0x000fdc000bf0e200 */
[----:B0-----:R-:W-:Y:S01]  /*30e0*/  @!P0 FMUL R24, R24, 1.175494350822287508e-38 ;  /* 0x0080000018188820 */ /* 0x001fe20000400000 */
[----:B------:R-:W-:Y:S06]  /*30f0*/  BRA `(.L_x_10206) ;  /* 0x0000000800707947 */ /* 0x000fec0003800000 */
.L_x_10207:
        /* <DEDUP_REMOVED lines=12> */
.L_x_10220:
[----:B------:R-:W2:Y:S01]  /*31c0*/  LDG.E.64 R4, desc[UR36][R4.64] ;  /* 0x0000002404047981 */ /* 0x000ea2000c1e1b00 */
[----:B------:R-:W-:Y:S01]  /*31d0*/  UMOV UR4, 0xf0000000 ;  /* 0xf000000000047882 */ /* 0x000fe20000000000 */
[----:B------:R-:W-:Y:S01]  /*31e0*/  UMOV UR5, 0x380fffff ;  /* 0x380fffff00057882 */ /* 0x000fe20000000000 */
[----:B--2---:R-:W0:Y:S01]  /*31f0*/  F2F.F32.F64 R24, R4 ;  /* 0x0000000400187310 */ /* 0x004e220000301000 */
[----:B------:R-:W-:-:S14]  /*3200*/  DSETP.GEU.AND P0, PT, |R4|, UR4, PT ;  /* 0x0000000404007e2a */ /* 0x000fdc000bf0e200 */
[----:B0-----:R-:W-:Y:S01]  /*3210*/  @!P0 FMUL R24, R24, 1.175494350822287508e-38 ;  /* 0x0080000018188820 */ /* 0x001fe20000400000 */
[----:B------:R-:W-:Y:S06]  /*3220*/  BRA `(.L_x_10206) ;  /* 0x0000000800247947 */ /* 0x000fec0003800000 */
.L_x_10219:
        /* <DEDUP_REMOVED lines=26> */
.L_x_10222:
        /* <DEDUP_REMOVED lines=13> */
.L_x_10221:
[----:B------:R-:W2:Y:S02]  /*34a0*/  LDG.E.U16 R4, desc[UR36][R4.64] ;  /* 0x0000002404047981 */ /* 0x000ea4000c1e1500 */
[----:B--2---:R-:W-:Y:S01]  /*34b0*/  IMAD.U32 R24, R4, 0x10000, RZ ;  /* 0x0001000004187824 */ /* 0x004fe200078e00ff */
[----:B------:R-:W-:Y:S06]  /*34c0*/  BRA `(.L_x_10206) ;  /* 0x00000004007c7947 */ /* 0x000fec0003800000 */
.L_x_10218:
        /* <DEDUP_REMOVED lines=11> */
.L_x_10225:
        /* <DEDUP_REMOVED lines=19> */
.L_x_10227:
[----:B------:R-:W-:Y:S05]  /*36b0*/  BSYNC B0 ;  /* 0x0000000000007941 */ /* 0x000fea0003800000 */
.L_x_10226:
[----:B------:R-:W-:Y:S01]  /*36c0*/  IMAD.SHL.U32 R3, R3, 0x100000, RZ ;  /* 0x0010000003037824 */ /* 0x000fe200078e00ff */
[----:B------:R-:W-:-:S04]  /*36d0*/  LEA R5, R0, 0x3b800000, 0x17 ;  /* 0x3b80000000057811 */ /* 0x000fc800078eb8ff */
[----:B------:R-:W-:Y:S01]  /*36e0*/  LOP3.LUT R24, R5, R3, R24, 0xfe, !PT ;  /* 0x0000000305187212 */ /* 0x000fe200078efe18 */
[----:B------:R-:W-:Y:S06]  /*36f0*/  BRA `(.L_x_10206) ;  /* 0x0000000000f07947 */ /* 0x000fec0003800000 */
.L_x_10224:
        /* <DEDUP_REMOVED lines=19> */
.L_x_10229:
[----:B------:R-:W-:Y:S05]  /*3830*/  BSYNC B0 ;  /* 0x0000000000007941 */ /* 0x000fea0003800000 */
.L_x_10228:
[----:B------:R-:W-:Y:S01]  /*3840*/  IMAD.SHL.U32 R3, R3, 0x200000, RZ ;  /* 0x0020000003037824 */ /* 0x000fe200078e00ff */
[----:B------:R-:W-:-:S04]  /*3850*/  LEA R5, R0, 0x37800000, 0x17 ;  /* 0x3780000000057811 */ /* 0x000fc800078eb8ff */
[----:B------:R-:W-:Y:S01]  /*3860*/  LOP3.LUT R24, R5, R3, R24, 0xfe, !PT ;  /* 0x0000000305187212 */ /* 0x000fe200078efe18 */
[----:B------:R-:W-:Y:S06]  /*3870*/  BRA `(.L_x_10206) ;  /* 0x0000000000907947 */ /* 0x000fec0003800000 */
.L_x_10223:
        /* <DEDUP_REMOVED lines=14> */
.L_x_10211:
        /* <DEDUP_REMOVED lines=16> */
.L_x_10232:
[----:B------:R-:W-:Y:S05]  /*3a60*/  BRA `(.L_x_10206) ;  /* 0x0000000000147947 */ /* 0x000fea0003800000 */
.L_x_10231:
[----:B------:R-:W2:Y:S02]  /*3a70*/  LDG.E.64 R24, desc[UR36][R4.64] ;  /* 0x0000002404187981 */ /* 0x000ea4000c1e1b00 */
[----:B--2---:R0:W2:Y:S01]  /*3a80*/  I2F.U64 R24, R24 ;  /* 0x0000001800187312 */ /* 0x0040a20000301000 */
[----:B------:R-:W-:Y:S05]  /*3a90*/  BRA `(.L_x_10206) ;  /* 0x0000000000087947 */ /* 0x000fea0003800000 */
.L_x_10230:
[----:B------:R-:W2:Y:S02]  /*3aa0*/  LDG.E R4, desc[UR36][R4.64] ;  /* 0x0000002404047981 */ /* 0x000ea4000c1e1900 */
[----:B--2---:R-:W-:-:S07]  /*3ab0*/  I2FP.F32.U32 R24, R4 ;  /* 0x0000000400187245 */ /* 0x004fce0000201000 */
.L_x_10206:
[----:B------:R-:W-:Y:S05]  /*3ac0*/  BSYNC B6 ;  /* 0x0000000000067941 */ /* 0x000fea0003800000 */
.L_x_10205:
[----:B------:R-:W0:Y:S01]  /*3ad0*/  LDC R3, c[0x0][0x218] ;  /* 0x00008600ff037b82 */ /* 0x000e220000000800 */
[----:B------:R-:W-:Y:S01]  /*3ae0*/  BSSY B0, `(.L_x_10233) ;  /* 0x0000177000007945 */ /* 0x000fe20003800000 */
[----:B0-----:R-:W-:-:S13]  /*3af0*/  FSETP.NEU.FTZ.AND P0, PT, R3, RZ, PT ;  /* 0x000000ff0300720b */ /* 0x001fda0003f1d000 */
[----:B------:R-:W-:Y:S05]  /*3b00*/  @P0 BRA `(.L_x_10234) ;  /* 0x0000000000480947 */ /* 0x000fea0003800000 */
[----:B------:R-:W0:Y:S02]  /*3b10*/  S2R R25, SR_TID.X ;  /* 0x0000000000197919 */ /* 0x000e240000002100 */
[C---:B0-----:R-:W-:Y:S01]  /*3b20*/  VIADD R6, R25.reuse, 0x80 ;  /* 0x0000008019067836 */ /* 0x041fe20000000000 */
[C---:B------:R-:W-:Y:S01]  /*3b30*/  ISETP.GE.AND P1, PT, R25.reuse, R17, PT ;  /* 0x000000111900720c */ /* 0x040fe20003f26270 */
[----:B------:R-:W-:-:S03]  /*3b40*/  VIADD R0, R25, 0x100 ;  /* 0x0000010019007836 */ /* 0x000fc60000000000 */
[-C--:B------:R-:W-:Y:S02]  /*3b50*/  ISETP.GE.AND P0, PT, R6, R17.reuse, PT ;  /* 0x000000110600720c */ /* 0x080fe40003f06270 */
[----:B------:R-:W-:Y:S01]  /*3b60*/  ISETP.GE.AND P2, PT, R0, R17, PT ;  /* 0x000000110000720c */ /* 0x000fe20003f46270 */
[----:B------:R-:W-:-:S05]  /*3b70*/  VIADD R0, R25, 0x180 ;  /* 0x0000018019007836 */ /* 0x000fca0000000000 */
[----:B------:R-:W-:Y:S01]  /*3b80*/  ISETP.GE.AND P3, PT, R0, R17, PT ;  /* 0x000000110000720c */ /* 0x000fe20003f66270 */
[----:B--2---:R-:W1:Y:S08]  /*3b90*/  @!P1 MUFU.RCP R5, R3 ;  /* 0x0000000300059308 */ /* 0x004e700000001000 */
[----:B------:R-:W0:Y:S08]  /*3ba0*/  @!P0 MUFU.RCP R7, R3 ;  /* 0x0000000300078308 */ /* 0x000e300000001000 */
[----:B------:R-:W2:Y:S01]  /*3bb0*/  @!P2 MUFU.RCP R6, R3 ;  /* 0x000000030006a308 */ /* 0x000ea20000001000 */
[----:B-1-345:R-:W-:Y:S01]  /*3bc0*/  @!P1 FMUL.FTZ R4, R5, R18 ;  /* 0x0000001205049220 */ /* 0x03afe20000410000 */
[----:B0-----:R-:W-:Y:S01]  /*3bd0*/  @!P0 FMUL.FTZ R18, R7, R16 ;  /* 0x0000001007128220 */ /* 0x001fe20000410000 */
[----:B--2---:R-:W-:Y:S01]  /*3be0*/  @!P2 FMUL.FTZ R22, R6, R19 ;  /* 0x000000130616a220 */ /* 0x004fe20000410000 */
[----:B------:R-:W-:Y:S06]  /*3bf0*/  @P3 BRA `(.L_x_10235) ;  /* 0x0000001400943947 */ /* 0x000fec0003800000 */
[----:B------:R-:W0:Y:S02]  /*3c00*/  MUFU.RCP R3, R3 ;  /* 0x0000000300037308 */ /* 0x000e240000001000 */
[----:B0-----:R-:W-:Y:S01]  /*3c10*/  FMUL.FTZ R24, R3, R24 ;  /* 0x0000001803187220 */ /* 0x001fe20000410000 */
[----:B------:R-:W-:Y:S06]  /*3c20*/  BRA `(.L_x_10235) ;  /* 0x0000001400887947 */ /* 0x000fec0003800000 */
.L_x_10234:
[----:B------:R-:W0:Y:S01]  /*3c30*/  S2R R25, SR_TID.X ;  /* 0x0000000000197919 */ /* 0x000e220000002100 */
[----:B------:R-:W-:Y:S01]  /*3c40*/  BSSY B2, `(.L_x_10236) ;  /* 0x0000057000027945 */ /* 0x000fe20003800000 */
[----:B0-----:R-:W-:-:S13]  /*3c50*/  ISETP.GE.AND P1, PT, R25, R17, PT ;  /* 0x000000111900720c */ /* 0x001fda0003f26270 */
[----:B------:R-:W-:Y:S05]  /*3c60*/  @P1 BRA `(.L_x_10237) ;  /* 0x0000000400501947 */ /* 0x000fea0003800000 */
[C---:B-1-3-5:R-:W-:Y:S01]  /*3c70*/  FSETP.GEU.FTZ.AND P0, PT, |R18|.reuse, |R3|, PT ;  /* 0x400000031200720b */ /* 0x06afe20003f1e200 */
[----:B------:R-:W-:Y:S01]  /*3c80*/  BSSY B1, `(.L_x_10238) ;  /* 0x000003f000017945 */ /* 0x000fe20003800000 */
[----:B--2---:R-:W-:-:S11]  /*3c90*/  FADD.FTZ R5, |R18|, -RZ ;  /* 0x800000ff12057221 */ /* 0x004fd60000010200 */
[----:B------:R-:W-:Y:S05]  /*3ca0*/  @!P0 BRA `(.L_x_10239) ;  /* 0x0000000000f08947 */ /* 0x000fea0003800000 */
[----:B------:R-:W-:-:S05]  /*3cb0*/  FMUL.FTZ R0, |R3|, 8388608 ;  /* 0x4b00000003007820 */ /* 0x000fca0000410200 */
[----:B------:R-:W-:-:S13]  /*3cc0*/  FSETP.GTU.FTZ.AND P0, PT, R5, R0, PT ;  /* 0x000000000500720b */ /* 0x000fda0003f1c000 */
[----:B------:R-:W-:Y:S05]  /*3cd0*/  @P0 BRA `(.L_x_10240) ;  /* 0x0000000000680947 */ /* 0x000fea0003800000 */
[----:B------:R-:W-:Y:S01]  /*3ce0*/  FADD.FTZ R0, |R3|, -RZ ;  /* 0x800000ff03007221 */ /* 0x000fe20000010200 */
[----:B------:R-:W-:Y:S03]  /*3cf0*/  BSSY B3, `(.L_x_10241) ;  /* 0x0000016000037945 */ /* 0x000fe60003800000 */
[----:B----4-:R-:W0:Y:S01]  /*3d00*/  MUFU.RCP R4, R0 ;  /* 0x0000000000047308 */ /* 0x010e220000001000 */
        /* <DEDUP_REMOVED lines=17> */
.L_x_10243:
[----:B------:R-:W-:Y:S01]  /*3e20*/  FSETP.GEU.FTZ.AND P0, PT, R7, -R0, PT ;  /* 0x800000000700720b */ /* 0x000fe20003f1e000 */
[----:B------:R-:W-:-:S12]  /*3e30*/  FADD.FTZ R4, R4, -1 ;  /* 0xbf80000004047421 */ /* 0x000fd80000010000 */
[----:B------:R-:W-:-:S07]  /*3e40*/  @!P0 FADD.FTZ R4, R4, -1 ;  /* 0xbf80000004048421 */ /* 0x000fce0000010000 */
.L_x_10242:
[----:B------:R-:W-:Y:S05]  /*3e50*/  BSYNC B3 ;  /* 0x0000000000037941 */ /* 0x000fea0003800000 */
.L_x_10241:
[----:B------:R-:W-:Y:S01]  /*3e60*/  FFMA.FTZ R5, -R0, R4, R5 ;  /* 0x0000000400057223 */ /* 0x000fe20000010105 */
[----:B------:R-:W-:Y:S06]  /*3e70*/  BRA `(.L_x_10239) ;  /* 0x00000000007c7947 */ /* 0x000fec0003800000 */
.L_x_10240:
[----:B----4-:R-:W-:Y:S01]  /*3e80*/  VIADD R4, R0, 0xf4800000 ;  /* 0xf480000000047836 */ /* 0x010fe20000000000 */
        /* <DEDUP_REMOVED lines=14> */
.L_x_10246:
        /* <DEDUP_REMOVED lines=13> */
.L_x_10245:
[----:B------:R-:W-:Y:S05]  /*4040*/  BSYNC B3 ;  /* 0x0000000000037941 */ /* 0x000fea0003800000 */
.L_x_10244:
[----:B0-----:R-:W-:-:S04]  /*4050*/  FMUL.FTZ R5, R4, 1.1920928955078125e-07 ;  /* 0x3400000004057820 */ /* 0x001fc80000410000 */
[----:B------:R-:W-:-:S07]  /*4060*/  FMUL.FTZ R5, R10, R5 ;  /* 0x000000050a057220 */ /* 0x000fce0000410000 */
.L_x_10239:
[----:B------:R-:W-:Y:S05]  /*4070*/  BSYNC B1 ;  /* 0x0000000000017941 */ /* 0x000fea0003800000 */
.L_x_10238:
        /* <DEDUP_REMOVED lines=12> */
[----:B------:R-:W4:Y:S02]  /*4140*/  @P0 FRND.FTZ.FLOOR R0, R5 ;  /* 0x0000000500000307 */ /* 0x000f240000215000 */
[----:B----4-:R-:W-:-:S05]  /*4150*/  @P0 FADD.FTZ R4, R5, -R0 ;  /* 0x8000000005040221 */ /* 0x010fca0000010000 */
[----:B------:R-:W-:Y:S01]  /*4160*/  FSETP.GT.AND P2, PT, R4, 0.5, P0 ;  /* 0x3f0000000400780b */ /* 0x000fe20000744000 */
[----:B------:R-:W-:-:S05]  /*4170*/  @!P0 FMUL.FTZ R4, R6, R18 ;  /* 0x0000001206048220 */ /* 0x000fca0000410000 */
[----:B------:R-:W-:-:S07]  /*4180*/  @!P0 LOP3.LUT R4, RZ, 0x80000000, R4, 0xb8, !PT ;  /* 0x80000000ff048812 */ /* 0x000fce00078eb804 */
[----:B------:R-:W-:-:S04]  /*4190*/  @P2 FADD.FTZ R0, R0, 1 ;  /* 0x3f80000000002421 */ /* 0x000fc80000010000 */
[----:B------:R-:W-:-:S07]  /*41a0*/  @P0 IMAD.MOV.U32 R4, RZ, RZ, R0 ;  /* 0x000000ffff040224 */ /* 0x000fce00078e0000 */
.L_x_10237:
[----:B------:R-:W-:Y:S05]  /*41b0*/  BSYNC B2 ;  /* 0x0000000000027941 */ /* 0x000fea0003800000 */
.L_x_10236:
[----:B------:R-:W-:Y:S01]  /*41c0*/  VIADD R0, R25, 0x80 ;  /* 0x0000008019007836 */ /* 0x000fe20000000000 */
[----:B------:R-:W-:Y:S04]  /*41d0*/  BSSY B2, `(.L_x_10247) ;  /* 0x0000057000027945 */ /* 0x000fe80003800000 */
[----:B------:R-:W-:-:S13]  /*41e0*/  ISETP.GE.AND P0, PT, R0, R17, PT ;  /* 0x000000110000720c */ /* 0x000fda0003f06270 */
[----:B------:R-:W-:Y:S05]  /*41f0*/  @P0 BRA `(.L_x_10248) ;  /* 0x0000000400500947 */ /* 0x000fea0003800000 */
[C---:B--2--5:R-:W-:Y:S01]  /*4200*/  FSETP.GEU.FTZ.AND P0, PT, |R16|.reuse, |R3|, PT ;  /* 0x400000031000720b */ /* 0x064fe20003f1e200 */
        /* <DEDUP_REMOVED lines=26> */
.L_x_10254:
[----:B------:R-:W-:Y:S01]  /*43b0*/  FSETP.GEU.FTZ.AND P0, PT, R6, -R7, PT ;  /* 0x800000070600720b */ /* 0x000fe20003f1e000 */
[----:B------:R-:W-:-:S12]  /*43c0*/  FADD.FTZ R0, R0, -1 ;  /* 0xbf80000000007421 */ /* 0x000fd80000010000 */
[----:B------:R-:W-:-:S07]  /*43d0*/  @!P0 FADD.FTZ R0, R0, -1 ;  /* 0xbf80000000008421 */ /* 0x000fce0000010000 */
.L_x_10253:
[----:B------:R-:W-:Y:S05]  /*43e0*/  BSYNC B3 ;  /* 0x0000000000037941 */ /* 0x000fea0003800000 */
.L_x_10252:
[----:B------:R-:W-:Y:S01]  /*43f0*/  FFMA.FTZ R5, -R7, R0, R5 ;  /* 0x0000000007057223 */ /* 0x000fe20000010105 */
[----:B------:R-:W-:Y:S06]  /*4400*/  BRA `(.L_x_10250) ;  /* 0x00000000007c7947 */ /* 0x000fec0003800000 */
.L_x_10251:
        /* <DEDUP_REMOVED lines=15> */
.L_x_10257:
        /* <DEDUP_REMOVED lines=13> */
.L_x_10256:
[----:B------:R-:W-:Y:S05]  /*45d0*/  BSYNC B3 ;  /* 0x0000000000037941 */ /* 0x000fea0003800000 */
.L_x_10255:
[----:B------:R-:W-:-:S04]  /*45e0*/  FMUL.FTZ R5, R5, 1.1920928955078125e-07 ;  /* 0x3400000005057820 */ /* 0x000fc80000410000 */
[----:B------:R-:W-:-:S07]  /*45f0*/  FMUL.FTZ R5, R10, R5 ;  /* 0x000000050a057220 */ /* 0x000fce0000410000 */
.L_x_10250:
[----:B------:R-:W-:Y:S05]  /*4600*/  BSYNC B1 ;  /* 0x0000000000017941 */ /* 0x000fea0003800000 */
.L_x_10249:
        /* <DEDUP_REMOVED lines=12> */
[----:B------:R-:W2:Y:S01]  /*46d0*/  @P0 FRND.FTZ.FLOOR R0, R5 ;  /* 0x0000000500000307 */ /* 0x000ea20000215000 */
[----:B------:R-:W-:-:S05]  /*46e0*/  @!P0 FMUL.FTZ R7, R7, R16 ;  /* 0x0000001007078220 */ /* 0x000fca0000410000 */
[----:B-1-3--:R-:W-:Y:S01]  /*46f0*/  @!P0 LOP3.LUT R18, RZ, 0x80000000, R7, 0xb8, !PT ;  /* 0x80000000ff128812 */ /* 0x00afe200078eb807 */
[----:B--2---:R-:W-:-:S05]  /*4700*/  @P0 FADD.FTZ R6, R5, -R0 ;  /* 0x8000000005060221 */ /* 0x004fca0000010000 */
[----:B------:R-:W-:-:S13]  /*4710*/  FSETP.GT.AND P2, PT, R6, 0.5, P0 ;  /* 0x3f0000000600780b */ /* 0x000fda0000744000 */
[----:B------:R-:W-:-:S04]  /*4720*/  @P2 FADD.FTZ R0, R0, 1 ;  /* 0x3f80000000002421 */ /* 0x000fc80000010000 */
[----:B------:R-:W-:-:S07]  /*4730*/  @P0 IMAD.MOV.U32 R18, RZ, RZ, R0 ;  /* 0x000000ffff120224 */ /* 0x000fce00078e0000 */
.L_x_10248:
[----:B------:R-:W-:Y:S05]  /*4740*/  BSYNC B2 ;  /* 0x0000000000027941 */ /* 0x000fea0003800000 */
.L_x_10247:
        /* <DEDUP_REMOVED lines=31> */
.L_x_10265:
[----:B------:R-:W-:Y:S01]  /*4940*/  FSETP.GEU.FTZ.AND P0, PT, R6, -R7, PT ;  /* 0x800000070600720b */ /* 0x000fe20003f1e000 */
[----:B------:R-:W-:-:S12]  /*4950*/  FADD.FTZ R5, R5, -1 ;  /* 0xbf80000005057421 */ /* 0x000fd80000010000 */
[----:B------:R-:W-:-:S07]  /*4960*/  @!P0 FADD.FTZ R5, R5, -1 ;  /* 0xbf80000005058421 */ /* 0x000fce0000010000 */
.L_x_10264:
[----:B------:R-:W-:Y:S05]  /*4970*/  BSYNC B3 ;  /* 0x0000000000037941 */ /* 0x000fea0003800000 */
.L_x_10263:
[----:B------:R-:W-:Y:S01]  /*4980*/  FFMA.FTZ R0, -R7, R5, R0 ;  /* 0x0000000507007223 */ /* 0x000fe20000010100 */
[----:B------:R-:W-:Y:S06]  /*4990*/  BRA `(.L_x_10261) ;  /* 0x00000000007c7947 */ /* 0x000fec0003800000 */
.L_x_10262:
        /* <DEDUP_REMOVED lines=13> */
[----:B0-----:R-:W-:-:S04]  /*4a70*/  LOP3.LUT R12, R7, 0x3f800000, RZ, 0xfc, !PT ;  /* 0x3f800000070c7812 */ /* 0x001fc800078efcff */
[----:B------:R0:W2:Y:S03]  /*4a80*/  MUFU.RCP R0, R12 ;  /* 0x0000000c00007308 */ /* 0x0000a60000001000 */
.L_x_10268:
        /* <DEDUP_REMOVED lines=13> */
.L_x_10267:
[----:B------:R-:W-:Y:S05]  /*4b60*/  BSYNC B3 ;  /* 0x0000000000037941 */ /* 0x000fea0003800000 */
.L_x_10266:
[----:B------:R-:W-:-:S04]  /*4b70*/  FMUL.FTZ R5, R5, 1.1920928955078125e-07 ;  /* 0x3400000005057820 */ /* 0x000fc80000410000 */
[----:B------:R-:W-:-:S07]  /*4b80*/  FMUL.FTZ R0, R10, R5 ;  /* 0x000000050a007220 */ /* 0x000fce0000410000 */
.L_x_10261:
[----:B------:R-:W-:Y:S05]  /*4b90*/  BSYNC B1 ;  /* 0x0000000000017941 */ /* 0x000fea0003800000 */
.L_x_10260:
[C---:B------:R-:W-:Y:S01]  /*4ba0*/  FSETP.GTU.FTZ.AND P0, PT, |R0|.reuse, +INF , PT ;  /* 0x7f8000000000780b */ /* 0x040fe20003f1c200 */
[----:B------:R-:W2:Y:S01]  /*4bb0*/  MUFU.RCP R7, R3 ;  /* 0x0000000300077308 */ /* 0x000ea20000001000 */
[C---:B------:R-:W-:Y:S02]  /*4bc0*/  LOP3.LUT R5, R0.reuse, 0x80000000, R19, 0xb8, !PT ;  /* 0x8000000000057812 */ /* 0x040fe400078eb813 */
        /* <DEDUP_REMOVED lines=14> */
[----:B------:R-:W-:-:S04]  /*4cb0*/  @P2 FADD.FTZ R5, R5, 1 ;  /* 0x3f80000005052421 */ /* 0x000fc80000010000 */
[----:B------:R-:W-:-:S07]  /*4cc0*/  @P0 IMAD.MOV.U32 R22, RZ, RZ, R5 ;  /* 0x000000ffff160224 */ /* 0x000fce00078e0005 */
.L_x_10259:
[----:B------:R-:W-:Y:S05]  /*4cd0*/  BSYNC B2 ;  /* 0x0000000000027941 */ /* 0x000fea0003800000 */
.L_x_10258:
[----:B------:R-:W-:-:S05]  /*4ce0*/  VIADD R0, R25, 0x180 ;  /* 0x0000018019007836 */ /* 0x000fca0000000000 */
        /* <DEDUP_REMOVED lines=29> */
.L_x_10274:
[----:B------:R-:W-:Y:S01]  /*4ec0*/  FSETP.GEU.FTZ.AND P0, PT, R6, -R7, PT ;  /* 0x800000070600720b */ /* 0x000fe20003f1e000 */
[----:B------:R-:W-:-:S12]  /*4ed0*/  FADD.FTZ R0, R0, -1 ;  /* 0xbf80000000007421 */ /* 0x000fd80000010000 */
[----:B------:R-:W-:-:S07]  /*4ee0*/  @!P0 FADD.FTZ R0, R0, -1 ;  /* 0xbf80000000008421 */ /* 0x000fce0000010000 */
.L_x_10273:
[----:B------:R-:W-:Y:S05]  /*4ef0*/  BSYNC B2 ;  /* 0x0000000000027941 */ /* 0x000fea0003800000 */
.L_x_10272:
[----:B------:R-:W-:Y:S01]  /*4f00*/  FFMA.FTZ R5, -R7, R0, R5 ;  /* 0x0000000007057223 */ /* 0x000fe20000010105 */
[----:B------:R-:W-:Y:S06]  /*4f10*/  BRA `(.L_x_10270) ;  /* 0x00000000007c7947 */ /* 0x000fec0003800000 */
.L_x_10271:
        /* <DEDUP_REMOVED lines=15> */
.L_x_10277:
        /* <DEDUP_REMOVED lines=13> */
.L_x_10276:
[----:B------:R-:W-:Y:S05]  /*50e0*/  BSYNC B2 ;  /* 0x0000000000027941 */ /* 0x000fea0003800000 */
.L_x_10275:
[----:B------:R-:W-:-:S04]  /*50f0*/  FMUL.FTZ R5, R5, 1.1920928955078125e-07 ;  /* 0x3400000005057820 */ /* 0x000fc80000410000 */
[----:B------:R-:W-:-:S07]  /*5100*/  FMUL.FTZ R5, R10, R5 ;  /* 0x000000050a057220 */ /* 0x000fce0000410000 */
.L_x_10270:
[----:B------:R-:W-:Y:S05]  /*5110*/  BSYNC B1 ;  /* 0x0000000000017941 */ /* 0x000fea0003800000 */
.L_x_10269:
        /* <DEDUP_REMOVED lines=19> */
.L_x_10235:
[----:B------:R-:W-:Y:S05]  /*5250*/  BSYNC B0 ;  /* 0x0000000000007941 */ /* 0x000fea0003800000 */
.L_x_10233:
[----:B--2--5:R-:W2:Y:S01]  /*5260*/  LDC.U8 R16, c[0x0][0x23c] ;  /* 0x00008f00ff107b82 */ /* 0x024ea20000000000 */
[----:B------:R-:W-:Y:S04]  /*5270*/  BSSY B6, `(.L_x_10278) ;  /* 0x00000ec000067945 */ /* 0x000fe80003800000 */
[----:B------:R-:W-:Y:S05]  /*5280*/  @P1 BRA `(.L_x_10279) ;  /* 0x0000000c00a81947 */ /* 0x000fea0003800000 */
[----:B------:R-:W5:Y:S01]  /*5290*/  LDC.64 R8, c[0x0][0x220] ;  /* 0x00008800ff087b82 */ /* 0x000f620000000a00 */
[----:B------:R-:W-:Y:S01]  /*52a0*/  IMAD R0, R2, 0x200, R25 ;  /* 0x0000020002007824 */ /* 0x000fe200078e0219 */
[----:B--2---:R-:W-:Y:S01]  /*52b0*/  PRMT R5, R16, 0x9910, RZ ;  /* 0x0000991010057816 */ /* 0x004fe200000000ff */
[----:B------:R-:W-:Y:S02]  /*52c0*/  ULDC UR4, c[0x0][0x240] ;  /* 0x0000900000047ab9 */ /* 0x000fe40000000800 */
[----:B------:R-:W-:Y:S02]  /*52d0*/  IMAD R3, R0, UR4, RZ ;  /* 0x0000000400037c24 */ /* 0x000fe4000f8e02ff */
        /* <DEDUP_REMOVED lines=13> */
[----:B------:R-:W2:Y:S02]  /*53b0*/  F2I.FTZ.TRUNC.NTZ R3, R4 ;  /* 0x0000000400037305 */ /* 0x000ea4000021f100 */
[----:B--2---:R2:W-:Y:S01]  /*53c0*/  STG.E.U8 desc[UR36][R8.64], R3 ;  /* 0x0000000308007986 */ /* 0x0045e2000c101124 */
[----:B------:R-:W-:Y:S05]  /*53d0*/  BRA `(.L_x_10285) ;  /* 0x0000000c00507947 */ /* 0x000fea0003800000 */
.L_x_10283:
[----:B----4-:R-:W2:Y:S02]  /*53e0*/  F2I.S64.TRUNC R4, R4 ;  /* 0x0000000400047311 */ /* 0x010ea4000020d900 */
[----:B--2---:R-:W-:-:S05]  /*53f0*/  IMAD.MOV.U32 R3, RZ, RZ, R4 ;  /* 0x000000ffff037224 */ /* 0x004fca00078e0004 */
[----:B------:R2:W-:Y:S01]  /*5400*/  STG.E.U8 desc[UR36][R8.64], R3 ;  /* 0x0000000308007986 */ /* 0x0005e2000c101124 */
[----:B------:R-:W-:Y:S05]  /*5410*/  BRA `(.L_x_10285) ;  /* 0x0000000c00407947 */ /* 0x000fea0003800000 */
.L_x_10282:
[----:B------:R-:W-:-:S13]  /*5420*/  ISETP.NE.AND P0, PT, R0, 0x2, PT ;  /* 0x000000020000780c */ /* 0x000fda0003f05270 */
[----:B------:R-:W-:Y:S05]  /*5430*/  @!P0 BRA `(.L_x_10286) ;  /* 0x0000000000288947 */ /* 0x000fea0003800000 */
[----:B------:R-:W-:-:S13]  /*5440*/  ISETP.NE.AND P0, PT, R0, 0x3, PT ;  /* 0x000000030000780c */ /* 0x000fda0003f05270 */
[----:B------:R-:W-:Y:S05]  /*5450*/  @!P0 BRA `(.L_x_10287) ;  /* 0x0000000000148947 */ /* 0x000fea0003800000 */
[----:B------:R-:W-:-:S13]  /*5460*/  ISETP.NE.AND P0, PT, R0, 0x4, PT ;  /* 0x000000040000780c */ /* 0x000fda0003f05270 */
[----:B------:R-:W-:Y:S05]  /*5470*/  @P0 BRA `(.L_x_10284) ;  /* 0x0000000800d00947 */ /* 0x000fea0003800000 */
[----:B----4-:R-:W2:Y:S02]  /*5480*/  F2I.S64.TRUNC R4, R4 ;  /* 0x0000000400047311 */ /* 0x010ea4000020d900 */
[----:B--2---:R2:W-:Y:S01]  /*5490*/  STG.E.64 desc[UR36][R8.64], R4 ;  /* 0x0000000408007986 */ /* 0x0045e2000c101b24 */
[----:B------:R-:W-:Y:S05]  /*54a0*/  BRA `(.L_x_10285) ;  /* 0x0000000c001c7947 */ /* 0x000fea0003800000 */
.L_x_10287:
[----:B------:R-:W2:Y:S02]  /*54b0*/  F2I.FTZ.TRUNC.NTZ R3, R4 ;  /* 0x0000000400037305 */ /* 0x000ea4000021f100 */
[----:B--2---:R2:W-:Y:S01]  /*54c0*/  STG.E desc[UR36][R8.64], R3 ;  /* 0x0000000308007986 */ /* 0x0045e2000c101924 */
[----:B------:R-:W-:Y:S05]  /*54d0*/  BRA `(.L_x_10285) ;  /* 0x0000000c00107947 */ /* 0x000fea0003800000 */
.L_x_10286:
[----:B------:R-:W2:Y:S02]  /*54e0*/  F2I.FTZ.TRUNC.NTZ R3, R4 ;  /* 0x0000000400037305 */ /* 0x000ea4000021f100 */
[----:B--2---:R2:W-:Y:S01]  /*54f0*/  STG.E.U16 desc[UR36][R8.64], R3 ;  /* 0x0000000308007986 */ /* 0x0045e2000c101524 */
[----:B------:R-:W-:Y:S05]  /*5500*/  BRA `(.L_x_10285) ;  /* 0x0000000c00047947 */ /* 0x000fea0003800000 */
.L_x_10281:
        /* <DEDUP_REMOVED lines=8> */
.L_x_10289:
[----:B----4-:R-:W-:-:S05]  /*5590*/  F2FP.F16.F32.PACK_AB R4, RZ, R4 ;  /* 0x00000004ff04723e */ /* 0x010fca00000000ff */
[----:B------:R2:W-:Y:S01]  /*55a0*/  STG.E.U16 desc[UR36][R8.64], R4 ;  /* 0x0000000408007986 */ /* 0x0005e2000c101524 */
[----:B------:R-:W-:Y:S05]  /*55b0*/  BRA `(.L_x_10285) ;  /* 0x0000000800d87947 */ /* 0x000fea0003800000 */
.L_x_10288:
        /* <DEDUP_REMOVED lines=9> */
.L_x_10291:
[----:B------:R-:W-:-:S04]  /*5650*/  F2FP.F16.F32.PACK_AB R3, RZ, R4 ;  /* 0x00000004ff03723e */ /* 0x000fc800000000ff */
[----:B------:R-:W-:-:S05]  /*5660*/  PRMT R3, R3, 0x5410, RZ ;  /* 0x0000541003037816 */ /* 0x000fca00000000ff */
[----:B------:R2:W-:Y:S01]  /*5670*/  STG.E desc[UR36][R8.64], R3 ;  /* 0x0000000308007986 */ /* 0x0005e2000c101924 */
[----:B------:R-:W-:Y:S05]  /*5680*/  BRA `(.L_x_10285) ;  /* 0x0000000800a47947 */ /* 0x000fea0003800000 */
.L_x_10290:
[----:B----4-:R-:W-:-:S06]  /*5690*/  FMUL.FTZ R4, R4, 1 ;  /* 0x3f80000004047820 */ /* 0x010fcc0000410000 */
[----:B------:R-:W2:Y:S02]  /*56a0*/  F2F.F64.F32 R4, R4 ;  /* 0x0000000400047310 */ /* 0x000ea40000201800 */
[----:B--2---:R2:W-:Y:S01]  /*56b0*/  STG.E.64 desc[UR36][R8.64], R4 ;  /* 0x0000000408007986 */ /* 0x0045e2000c101b24 */
[----:B------:R-:W-:Y:S05]  /*56c0*/  BRA `(.L_x_10285) ;  /* 0x0000000800947947 */ /* 0x000fea0003800000 */
.L_x_10280:
        /* <DEDUP_REMOVED lines=12> */
.L_x_10294:
[----:B----4-:R-:W-:Y:S01]  /*5790*/  FMUL.FTZ R4, R4, 1 ;  /* 0x3f80000004047820 */ /* 0x010fe20000410000 */
[----:B------:R-:W-:-:S05]  /*57a0*/  CS2R R6, SRZ ;  /* 0x0000000000067805 */ /* 0x000fca000001ff00 */
[----:B------:R-:W2:Y:S02]  /*57b0*/  F2F.F64.F32 R4, R4 ;  /* 0x0000000400047310 */ /* 0x000ea40000201800 */
[----:B--2---:R2:W-:Y:S01]  /*57c0*/  STG.E.128 desc[UR36][R8.64], R4 ;  /* 0x0000000408007986 */ /* 0x0045e2000c101d24 */
[----:B------:R-:W-:Y:S05]  /*57d0*/  BRA `(.L_x_10285) ;  /* 0x0000000800507947 */ /* 0x000fea0003800000 */
.L_x_10293:
        /* <DEDUP_REMOVED lines=20> */
.L_x_10298:
[----:B------:R-:W-:Y:S05]  /*5920*/  BSYNC B0 ;  /* 0x0000000000007941 */ /* 0x000fea0003800000 */
.L_x_10297:
[----:B------:R-:W-:-:S05]  /*5930*/  LOP3.LUT R5, R0, R5, RZ, 0xfc, !PT ;  /* 0x0000000500057212 */ /* 0x000fca00078efcff */
[----:B------:R2:W-:Y:S01]  /*5940*/  STG.E.U8 desc[UR36][R8.64], R5 ;  /* 0x0000000508007986 */ /* 0x0005e2000c101124 */
[----:B------:R-:W-:Y:S05]  /*5950*/  BRA `(.L_x_10285) ;  /* 0x0000000400f07947 */ /* 0x000fea0003800000 */
.L_x_10296:
        /* <DEDUP_REMOVED lines=12> */
.L_x_10300:
[----:B------:R-:W-:Y:S01]  /*5a20*/  IMAD.MOV.U32 R0, RZ, RZ, 0x7f ;  /* 0x0000007fff007424 */ /* 0x000fe200078e00ff */
[----:B------:R-:W-:-:S04]  /*5a30*/  ISETP.GT.U32.AND P0, PT, R5, 0x7f800000, PT ;  /* 0x7f8000000500780c */ /* 0x000fc80003f04070 */
[----:B------:R-:W-:-:S09]  /*5a40*/  SEL R0, R0, 0x7c, P0 ;  /* 0x0000007c00007807 */ /* 0x000fd20000000000 */
.L_x_10301:
[----:B------:R-:W-:Y:S05]  /*5a50*/  BSYNC B0 ;  /* 0x0000000000007941 */ /* 0x000fea0003800000 */
.L_x_10299:
[----:B----4-:R-:W-:-:S04]  /*5a60*/  LOP3.LUT R4, R4, 0x80000000, RZ, 0xc0, !PT ;  /* 0x8000000004047812 */ /* 0x010fc800078ec0ff */
[----:B------:R-:W-:-:S04]  /*5a70*/  SHF.R.U32.HI R3, RZ, 0x18, R4 ;  /* 0x00000018ff037819 */ /* 0x000fc80000011604 */
[----:B------:R-:W-:-:S05]  /*5a80*/  LOP3.LUT R3, R0, R3, RZ, 0xfc, !PT ;  /* 0x0000000300037212 */ /* 0x000fca00078efcff */
[----:B------:R2:W-:Y:S01]  /*5a90*/  STG.E.U8 desc[UR36][R8.64], R3 ;  /* 0x0000000308007986 */ /* 0x0005e2000c101124 */
[----:B------:R-:W-:Y:S05]  /*5aa0*/  BRA `(.L_x_10285) ;  /* 0x00000004009c7947 */ /* 0x000fea0003800000 */
.L_x_10295:
[----:B----4-:R-:W-:-:S05]  /*5ab0*/  F2FP.BF16.F32.PACK_AB R4, RZ, R4 ;  /* 0x00000004ff04723e */ /* 0x010fca00000010ff */
[----:B------:R2:W-:Y:S01]  /*5ac0*/  STG.E.U16 desc[UR36][R8.64], R4 ;  /* 0x0000000408007986 */ /* 0x0005e2000c101524 */
[----:B------:R-:W-:Y:S05]  /*5ad0*/  BRA `(.L_x_10285) ;  /* 0x0000000400907947 */ /* 0x000fea0003800000 */
.L_x_10292:
        /* <DEDUP_REMOVED lines=8> */
[----:B------:R-:W2:Y:S02]  /*5b60*/  F2I.FTZ.U32.TRUNC.NTZ R3, R4 ;  /* 0x0000000400037305 */ /* 0x000ea4000021f000 */
[----:B--2---:R2:W-:Y:S01]  /*5b70*/  STG.E.U16 desc[UR36][R8.64], R3 ;  /* 0x0000000308007986 */ /* 0x0045e2000c101524 */
[----:B------:R-:W-:Y:S05]  /*5b80*/  BRA `(.L_x_10285) ;  /* 0x0000000400647947 */ /* 0x000fea0003800000 */
.L_x_10304:
        /* <DEDUP_REMOVED lines=16> */
.L_x_10307:
[----:B----4-:R-:W-:-:S04]  /*5c90*/  LOP3.LUT R4, R4, 0x80000000, RZ, 0xc0, !PT ;  /* 0x8000000004047812 */ /* 0x010fc800078ec0ff */
[----:B------:R-:W-:-:S04]  /*5ca0*/  SHF.R.U32.HI R4, RZ, 0x18, R4 ;  /* 0x00000018ff047819 */ /* 0x000fc80000011604 */
[----:B------:R-:W-:-:S04]  /*5cb0*/  LOP3.LUT R3, R3, R4, RZ, 0xfc, !PT ;  /* 0x0000000403037212 */ /* 0x000fc800078efcff */
[----:B------:R-:W-:-:S07]  /*5cc0*/  PRMT R0, R3, 0x7610, R0 ;  /* 0x0000761003007816 */ /* 0x000fce0000000000 */
.L_x_10306:
[----:B------:R-:W-:Y:S05]  /*5cd0*/  BSYNC B0 ;  /* 0x0000000000007941 */ /* 0x000fea0003800000 */
.L_x_10305:
[----:B------:R2:W-:Y:S01]  /*5ce0*/  STG.E.U8 desc[UR36][R8.64], R0 ;  /* 0x0000000008007986 */ /* 0x0005e2000c101124 */
[----:B------:R-:W-:Y:S05]  /*5cf0*/  BRA `(.L_x_10285) ;  /* 0x0000000400087947 */ /* 0x000fea0003800000 */
.L_x_10303:
        /* <DEDUP_REMOVED lines=16> */
.L_x_10310:
[----:B----4-:R-:W-:-:S04]  /*5e00*/  LOP3.LUT R4, R4, 0x80000000, RZ, 0xc0, !PT ;  /* 0x8000000004047812 */ /* 0x010fc800078ec0ff */
[----:B------:R-:W-:-:S04]  /*5e10*/  SHF.R.U32.HI R4, RZ, 0x18, R4 ;  /* 0x00000018ff047819 */ /* 0x000fc80000011604 */
[----:B------:R-:W-:-:S04]  /*5e20*/  LOP3.LUT R3, R3, R4, RZ, 0xfc, !PT ;  /* 0x0000000403037212 */ /* 0x000fc800078efcff */
[----:B------:R-:W-:-:S07]  /*5e30*/  PRMT R0, R3, 0x7610, R0 ;  /* 0x0000761003007816 */ /* 0x000fce0000000000 */
.L_x_10309:
[----:B------:R-:W-:Y:S05]  /*5e40*/  BSYNC B0 ;  /* 0x0000000000007941 */ /* 0x000fea0003800000 */
.L_x_10308:
[----:B------:R2:W-:Y:S01]  /*5e50*/  STG.E.U8 desc[UR36][R8.64], R0 ;  /* 0x0000000008007986 */ /* 0x0005e2000c101124 */
[----:B------:R-:W-:Y:S05]  /*5e60*/  BRA `(.L_x_10285) ;  /* 0x0000000000ac7947 */ /* 0x000fea0003800000 */
.L_x_10302:
        /* <DEDUP_REMOVED lines=21> */
.L_x_10284:
[----:B------:R-:W-:Y:S01]  /*5fc0*/  MOV R14, 0x0 ;  /* 0x00000000000e7802 */ /* 0x000fe20000000f00 */
[----:B------:R-:W-:Y:S01]  /*5fd0*/  ULDC.64 UR4, c[0x4][0x178] ;  /* 0x01005e0000047ab9 */ /* 0x000fe20000000a00 */
[----:B------:R-:W-:Y:S01]  /*5fe0*/  ULDC.64 UR6, c[0x4][0x180] ;  /* 0x0100600000067ab9 */ /* 0x000fe20000000a00 */
[----:B----4-:R-:W-:Y:S02]  /*5ff0*/  IMAD.U32 R4, RZ, RZ, UR4 ;  /* 0x00000004ff047e24 */ /* 0x010fe4000f8e00ff */
[----:B------:R-:W-:Y:S01]  /*6000*/  IMAD.U32 R5, RZ, RZ, UR5 ;  /* 0x00000005ff057e24 */ /* 0x000fe2000f8e00ff */
[----:B------:R-:W2:Y:S01]  /*6010*/  LDC.64 R14, c[0x4][R14] ;  /* 0x010000000e0e7b82 */ /* 0x000ea20000000a00 */
        /* <DEDUP_REMOVED lines=9> */
[----:B-123--:R-:W-:Y:S05]  /*60b0*/  CALL.ABS.NOINC R14 ;  /* 0x000000000e007343 */ /* 0x00efea0003c00000 */
.L_x_10313:
[----:B------:R-:W-:Y:S05]  /*60c0*/  BRA `(.L_x_10285) ;  /* 0x0000000000147947 */ /* 0x000fea0003800000 */
.L_x_10312:
[----:B----4-:R-:W2:Y:S02]  /*60d0*/  F2I.U64.TRUNC R4, R4 ;  /* 0x0000000400047311 */ /* 0x010ea4000020d800 */
[----:B--2---:R2:W-:Y:S01]  /*60e0*/  STG.E.64 desc[UR36][R8.64], R4 ;  /* 0x0000000408007986 */ /* 0x0045e2000c101b24 */
[----:B------:R-:W-:Y:S05]  /*60f0*/  BRA `(.L_x_10285) ;  /* 0x0000000000087947 */ /* 0x000fea0003800000 */
.L_x_10311:
[----:B------:R-:W2:Y:S02]  /*6100*/  F2I.FTZ.U32.TRUNC.NTZ R3, R4 ;  /* 0x0000000400037305 */ /* 0x000ea4000021f000 */
[----:B--2---:R2:W-:Y:S02]  /*6110*/  STG.E desc[UR36][R8.64], R3 ;  /* 0x0000000308007986 */ /* 0x0045e4000c101924 */
.L_x_10285:
[----:B------:R-:W-:-:S07]  /*6120*/  VIADD R25, R25, 0x80 ;  /* 0x0000008019197836 */ /* 0x000fce0000000000 */
.L_x_10279:
[----:B------:R-:W-:Y:S05]  /*6130*/  BSYNC B6 ;  /* 0x0000000000067941 */ /* 0x000fea0003800000 */
.L_x_10278:
[----:B------:R-:W-:Y:S01]  /*6140*/  ISETP.GE.AND P0, PT, R25, R17, PT ;  /* 0x000000111900720c */ /* 0x000fe20003f06270 */
[----:B------:R-:W-:-:S12]  /*6150*/  BSSY B6, `(.L_x_10314) ;  /* 0x00001d8000067945 */ /* 0x000fd80003800000 */
[----:B------:R-:W-:Y:S05]  /*6160*/  @P0 BRA `(.L_x_10315) ;  /* 0x0000001c00580947 */ /* 0x000fea0003800000 */
[----:B--2---:R-:W2:Y:S01]  /*6170*/  LDC.64 R8, c[0x0][0x220] ;  /* 0x00008800ff087b82 */ /* 0x004ea20000000a00 */
[----:B------:R-:W-:Y:S01]  /*6180*/  IMAD R0, R2, 0x200, R25 ;  /* 0x0000020002007824 */ /* 0x000fe200078e0219 */
[----:B----4-:R-:W-:Y:S01]  /*6190*/  PRMT R4, R16, 0x9910, RZ ;  /* 0x0000991010047816 */ /* 0x010fe200000000ff */
        /* <DEDUP_REMOVED lines=15> */
[----:B-1-3--:R-:W1:Y:S02]  /*6290*/  F2I.FTZ.TRUNC.NTZ R3, R18 ;  /* 0x0000001200037305 */ /* 0x00ae64000021f100 */
[----:B-1----:R1:W-:Y:S01]  /*62a0*/  STG.E.U8 desc[UR36][R8.64], R3 ;  /* 0x0000000308007986 */ /* 0x0023e2000c101124 */
[----:B------:R-:W-:Y:S05]  /*62b0*/  BRA `(.L_x_10321) ;  /* 0x0000000c00507947 */ /* 0x000fea0003800000 */
.L_x_10319:
[----:B-1-3--:R-:W1:Y:S02]  /*62c0*/  F2I.S64.TRUNC R18, R18 ;  /* 0x0000001200127311 */ /* 0x00ae64000020d900 */
[----:B-1----:R-:W-:-:S05]  /*62d0*/  IMAD.MOV.U32 R3, RZ, RZ, R18 ;  /* 0x000000ffff037224 */ /* 0x002fca00078e0012 */
[----:B------:R4:W-:Y:S01]  /*62e0*/  STG.E.U8 desc[UR36][R8.64], R3 ;  /* 0x0000000308007986 */ /* 0x0009e2000c101124 */
[----:B------:R-:W-:Y:S05]  /*62f0*/  BRA `(.L_x_10321) ;  /* 0x0000000c00407947 */ /* 0x000fea0003800000 */
.L_x_10318:
[----:B------:R-:W-:-:S13]  /*6300*/  ISETP.NE.AND P0, PT, R0, 0x2, PT ;  /* 0x000000020000780c */ /* 0x000fda0003f05270 */
[----:B------:R-:W-:Y:S05]  /*6310*/  @!P0 BRA `(.L_x_10322) ;  /* 0x0000000000288947 */ /* 0x000fea0003800000 */
[----:B------:R-:W-:-:S13]  /*6320*/  ISETP.NE.AND P0, PT, R0, 0x3, PT ;  /* 0x000000030000780c */ /* 0x000fda0003f05270 */
[----:B------:R-:W-:Y:S05]  /*6330*/  @!P0 BRA `(.L_x_10323) ;  /* 0x0000000000148947 */ /* 0x000fea0003800000 */
[----:B------:R-:W-:-:S13]  /*6340*/  ISETP.NE.AND P0, PT, R0, 0x4, PT ;  /* 0x000000040000780c */ /* 0x000fda0003f05270 */
[----:B------:R-:W-:Y:S05]  /*6350*/  @P0 BRA `(.L_x_10320) ;  /* 0x0000000800d00947 */ /* 0x000fea0003800000 */
[----:B-1-3--:R-:W1:Y:S02]  /*6360*/  F2I.S64.TRUNC R18, R18 ;  /* 0x0000001200127311 */ /* 0x00ae64000020d900 */
[----:B-1----:R2:W-:Y:S01]  /*6370*/  STG.E.64 desc[UR36][R8.64], R18 ;  /* 0x0000001208007986 */ /* 0x0025e2000c101b24 */
[----:B------:R-:W-:Y:S05]  /*6380*/  BRA `(.L_x_10321) ;  /* 0x0000000c001c7947 */ /* 0x000fea0003800000 */
.L_x_10323:
[----:B-1-3--:R-:W1:Y:S02]  /*6390*/  F2I.FTZ.TRUNC.NTZ R3, R18 ;  /* 0x0000001200037305 */ /* 0x00ae64000021f100 */
[----:B-1----:R3:W-:Y:S01]  /*63a0*/  STG.E desc[UR36][R8.64], R3 ;  /* 0x0000000308007986 */ /* 0x0027e2000c101924 */
[----:B------:R-:W-:Y:S05]  /*63b0*/  BRA `(.L_x_10321) ;  /* 0x0000000c00107947 */ /* 0x000fea0003800000 */
.L_x_10322:
[----:B-1-3--:R-:W1:Y:S02]  /*63c0*/  F2I.FTZ.TRUNC.NTZ R3, R18 ;  /* 0x0000001200037305 */ /* 0x00ae64000021f100 */
[----:B-1----:R1:W-:Y:S01]  /*63d0*/  STG.E.U16 desc[UR36][R8.64], R3 ;  /* 0x0000000308007986 */ /* 0x0023e2000c101524 */
[----:B------:R-:W-:Y:S05]  /*63e0*/  BRA `(.L_x_10321) ;  /* 0x0000000c00047947 */ /* 0x000fea0003800000 */
.L_x_10317:
[----:B------:R-:W-:-:S13]  /*63f0*/  ISETP.GT.AND P0, PT, R0, 0x6, PT ;  /* 0x000000060000780c */ /* 0x000fda0003f04270 */
[----:B------:R-:W-:Y:S05]  /*6400*/  @P0 BRA `(.L_x_10324) ;  /* 0x0000000000240947 */ /* 0x000fea0003800000 */
[----:B------:R-:W-:-:S13]  /*6410*/  ISETP.NE.AND P0, PT, R0, 0x5, PT ;  /* 0x000000050000780c */ /* 0x000fda0003f05270 */
[----:B------:R-:W-:Y:S05]  /*6420*/  @!P0 BRA `(.L_x_10325) ;  /* 0x0000000000108947 */ /* 0x000fea0003800000 */
[----:B------:R-:W-:-:S13]  /*6430*/  ISETP.NE.AND P0, PT, R0, 0x6, PT ;  /* 0x000000060000780c */ /* 0x000fda0003f05270 */
[----:B------:R-:W-:Y:S05]  /*6440*/  @P0 BRA `(.L_x_10320) ;  /* 0x0000000800940947 */ /* 0x000fea0003800000 */
[----:B-1-3--:R1:W-:Y:S01]  /*6450*/  STG.E desc[UR36][R8.64], R18 ;  /* 0x0000001208007986 */ /* 0x00a3e2000c101924 */
[----:B------:R-:W-:Y:S05]  /*6460*/  BRA `(.L_x_10321) ;  /* 0x0000000800e47947 */ /* 0x000fea0003800000 */
.L_x_10325:
[----:B-1-3--:R-:W-:-:S05]  /*6470*/  F2FP.F16.F32.PACK_AB R18, RZ, R18 ;  /* 0x00000012ff12723e */ /* 0x00afca00000000ff */
[----:B------:R1:W-:Y:S01]  /*6480*/  STG.E.U16 desc[UR36][R8.64], R18 ;  /* 0x0000001208007986 */ /* 0x0003e2000c101524 */
[----:B------:R-:W-:Y:S05]  /*6490*/  BRA `(.L_x_10321) ;  /* 0x0000000800d87947 */ /* 0x000fea0003800000 */
.L_x_10324:
[----:B------:R-:W-:-:S13]  /*64a0*/  ISETP.NE.AND P0, PT, R0, 0x7, PT ;  /* 0x000000070000780c */ /* 0x000fda0003f05270 */
[----:B------:R-:W-:Y:S05]  /*64b0*/  @!P0 BRA `(.L_x_10326) ;  /* 0x00000000002c8947 */ /* 0x000fea0003800000 */
[----:B------:R-:W-:-:S13]  /*64c0*/  ISETP.NE.AND P0, PT, R0, 0x8, PT ;  /* 0x000000080000780c */ /* 0x000fda0003f05270 */
[----:B------:R-:W-:Y:S05]  /*64d0*/  @!P0 BRA `(.L_x_10327) ;  /* 0x0000000000148947 */ /* 0x000fea0003800000 */
[----:B------:R-:W-:-:S13]  /*64e0*/  ISETP.NE.AND P0, PT, R0, 0x9, PT ;  /* 0x000000090000780c */ /* 0x000fda0003f05270 */
[----:B------:R-:W-:Y:S05]  /*64f0*/  @P0 BRA `(.L_x_10320) ;  /* 0x0000000800680947 */ /* 0x000fea0003800000 */
[----:B------:R-:W-:-:S05]  /*6500*/  IMAD.MOV.U32 R19, RZ, RZ, RZ ;  /* 0x000000ffff137224 */ /* 0x000fca00078e00ff */
[----:B-1-3--:R1:W-:Y:S01]  /*6510*/  STG.E.64 desc[UR36][R8.64], R18 ;  /* 0x0000001208007986 */ /* 0x00a3e2000c101b24 */
[----:B------:R-:W-:Y:S05]  /*6520*/  BRA `(.L_x_10321) ;  /* 0x0000000800b47947 */ /* 0x000fea0003800000 */
.L_x_10327:
[----:B-1-3--:R-:W-:-:S04]  /*6530*/  F2FP.F16.F32.PACK_AB R3, RZ, R18 ;  /* 0x00000012ff03723e */ /* 0x00afc800000000ff */
[----:B------:R-:W-:-:S05]  /*6540*/  PRMT R3, R3, 0x5410, RZ ;  /* 0x0000541003037816 */ /* 0x000fca00000000ff */
[----:B------:R1:W-:Y:S01]  /*6550*/  STG.E desc[UR36][R8.64], R3 ;  /* 0x0000000308007986 */ /* 0x0003e2000c101924 */
[----:B------:R-:W-:Y:S05]  /*6560*/  BRA `(.L_x_10321) ;  /* 0x0000000800a47947 */ /* 0x000fea0003800000 */
.L_x_10326:
[----:B-1-3--:R-:W-:-:S06]  /*6570*/  FMUL.FTZ R4, R18, 1 ;  /* 0x3f80000012047820 */ /* 0x00afcc0000410000 */
[----:B------:R-:W1:Y:S02]  /*6580*/  F2F.F64.F32 R4, R4 ;  /* 0x0000000400047310 */ /* 0x000e640000201800 */
[----:B-1----:R1:W-:Y:S01]  /*6590*/  STG.E.64 desc[UR36][R8.64], R4 ;  /* 0x0000000408007986 */ /* 0x0023e2000c101b24 */
[----:B------:R-:W-:Y:S05]  /*65a0*/  BRA `(.L_x_10321) ;  /* 0x0000000800947947 */ /* 0x000fea0003800000 */
.L_x_10316:
        /* <DEDUP_REMOVED lines=8> */
[----:B-1-3--:R-:W-:-:S04]  /*6630*/  FSETP.NEU.FTZ.AND P0, PT, R18, RZ, PT ;  /* 0x000000ff1200720b */ /* 0x00afc80003f1d000 */
[----:B------:R-:W-:-:S05]  /*6640*/  SEL R3, RZ, 0x1, !P0 ;  /* 0x00000001ff037807 */ /* 0x000fca0004000000 */
[----:B------:R1:W-:Y:S01]  /*6650*/  STG.E.U8 desc[UR36][R8.64], R3 ;  /* 0x0000000308007986 */ /* 0x0003e2000c101124 */
[----:B------:R-:W-:Y:S05]  /*6660*/  BRA `(.L_x_10321) ;  /* 0x0000000800647947 */ /* 0x000fea0003800000 */
.L_x_10330:
[----:B-1-3--:R-:W-:Y:S01]  /*6670*/  FMUL.FTZ R4, R18, 1 ;  /* 0x3f80000012047820 */ /* 0x00afe20000410000 */
[----:B------:R-:W-:-:S05]  /*6680*/  CS2R R6, SRZ ;  /* 0x0000000000067805 */ /* 0x000fca000001ff00 */
[----:B------:R-:W1:Y:S02]  /*6690*/  F2F.F64.F32 R4, R4 ;  /* 0x0000000400047310 */ /* 0x000e640000201800 */
[----:B-1----:R1:W-:Y:S01]  /*66a0*/  STG.E.128 desc[UR36][R8.64], R4 ;  /* 0x0000000408007986 */ /* 0x0023e2000c101d24 */
[----:B------:R-:W-:Y:S05]  /*66b0*/  BRA `(.L_x_10321) ;  /* 0x0000000800507947 */ /* 0x000fea0003800000 */
.L_x_10329:
[----:B------:R-:W-:-:S13]  /*66c0*/  ISETP.NE.AND P0, PT, R0, 0xf, PT ;  /* 0x0000000f0000780c */ /* 0x000fda0003f05270 */
[----:B------:R-:W-:Y:S05]  /*66d0*/  @!P0 BRA `(.L_x_10331) ;  /* 0x0000000000ac8947 */ /* 0x000fea0003800000 */
[----:B------:R-:W-:-:S13]  /*66e0*/  ISETP.NE.AND P0, PT, R0, 0x17, PT ;  /* 0x000000170000780c */ /* 0x000fda0003f05270 */
[----:B------:R-:W-:Y:S05]  /*66f0*/  @!P0 BRA `(.L_x_10332) ;  /* 0x0000000000508947 */ /* 0x000fea0003800000 */
[----:B------:R-:W-:-:S13]  /*6700*/  ISETP.NE.AND P0, PT, R0, 0x18, PT ;  /* 0x000000180000780c */ /* 0x000fda0003f05270 */
[----:B------:R-:W-:Y:S05]  /*6710*/  @P0 BRA `(.L_x_10320) ;  /* 0x0000000400e00947 */ /* 0x000fea0003800000 */
[C---:B-1-3--:R-:W-:Y:S01]  /*6720*/  LOP3.LUT R4, R18.reuse, 0x7fffffff, RZ, 0xc0, !PT ;  /* 0x7fffffff12047812 */ /* 0x04afe200078ec0ff */
        /* <DEDUP_REMOVED lines=13> */
.L_x_10334:
[----:B------:R-:W-:Y:S05]  /*6800*/  BSYNC B0 ;  /* 0x0000000000007941 */ /* 0x000fea0003800000 */
.L_x_10333:
[----:B------:R-:W-:-:S05]  /*6810*/  LOP3.LUT R5, R0, R5, RZ, 0xfc, !PT ;  /* 0x0000000500057212 */ /* 0x000fca00078efcff */
[----:B------:R1:W-:Y:S01]  /*6820*/  STG.E.U8 desc[UR36][R8.64], R5 ;  /* 0x0000000508007986 */ /* 0x0003e2000c101124 */
[----:B------:R-:W-:Y:S05]  /*6830*/  BRA `(.L_x_10321) ;  /* 0x0000000400f07947 */ /* 0x000fea0003800000 */
.L_x_10332:
[----:B-1-3--:R-:W-:Y:S01]  /*6840*/  LOP3.LUT R4, R18, 0x7fffffff, RZ, 0xc0, !PT ;  /* 0x7fffffff12047812 */ /* 0x00afe200078ec0ff */
        /* <DEDUP_REMOVED lines=11> */
.L_x_10336:
[----:B------:R-:W-:Y:S01]  /*6900*/  IMAD.MOV.U32 R0, RZ, RZ, 0x7f ;  /* 0x0000007fff007424 */ /* 0x000fe200078e00ff */
[----:B------:R-:W-:-:S04]  /*6910*/  ISETP.GT.U32.AND P0, PT, R4, 0x7f800000, PT ;  /* 0x7f8000000400780c */ /* 0x000fc80003f04070 */
[----:B------:R-:W-:-:S09]  /*6920*/  SEL R0, R0, 0x7c, P0 ;  /* 0x0000007c00007807 */ /* 0x000fd20000000000 */
.L_x_10337:
[----:B------:R-:W-:Y:S05]  /*6930*/  BSYNC B0 ;  /* 0x0000000000007941 */ /* 0x000fea0003800000 */
.L_x_10335:
[----:B------:R-:W-:-:S04]  /*6940*/  LOP3.LUT R18, R18, 0x80000000, RZ, 0xc0, !PT ;  /* 0x8000000012127812 */ /* 0x000fc800078ec0ff */
[----:B------:R-:W-:-:S04]  /*6950*/  SHF.R.U32.HI R3, RZ, 0x18, R18 ;  /* 0x00000018ff037819 */ /* 0x000fc80000011612 */
[----:B------:R-:W-:-:S05]  /*6960*/  LOP3.LUT R3, R0, R3, RZ, 0xfc, !PT ;  /* 0x0000000300037212 */ /* 0x000fca00078efcff */
[----:B------:R1:W-:Y:S01]  /*6970*/  STG.E.U8 desc[UR36][R8.64], R3 ;  /* 0x0000000308007986 */ /* 0x0003e2000c101124 */
[----:B------:R-:W-:Y:S05]  /*6980*/  BRA `(.L_x_10321) ;  /* 0x00000004009c7947 */ /* 0x000fea0003800000 */
.L_x_10331:
[----:B-1-3--:R-:W-:-:S05]  /*6990*/  F2FP.BF16.F32.PACK_AB R18, RZ, R18 ;  /* 0x00000012ff12723e */ /* 0x00afca00000010ff */
[----:B------:R1:W-:Y:S01]  /*69a0*/  STG.E.U16 desc[UR36][R8.64], R18 ;  /* 0x0000001208007986 */ /* 0x0003e2000c101524 */
[----:B------:R-:W-:Y:S05]  /*69b0*/  BRA `(.L_x_10321) ;  /* 0x0000000400907947 */ /* 0x000fea0003800000 */
.L_x_10328:
        /* <DEDUP_REMOVED lines=8> */
[----:B-1-3--:R-:W1:Y:S02]  /*6a40*/  F2I.FTZ.U32.TRUNC.NTZ R3, R18 ;  /* 0x0000001200037305 */ /* 0x00ae64000021f000 */
[----:B-1----:R1:W-:Y:S01]  /*6a50*/  STG.E.U16 desc[UR36][R8.64], R3 ;  /* 0x0000000308007986 */ /* 0x0023e2000c101524 */
[----:B------:R-:W-:Y:S05]  /*6a60*/  BRA `(.L_x_10321) ;  /* 0x0000000400647947 */ /* 0x000fea0003800000 */
.L_x_10340:
[----:B-1-3--:R-:W-:Y:S01]  /*6a70*/  LOP3.LUT R3, R18, 0x7fffffff, RZ, 0xc0, !PT ;  /* 0x7fffffff12037812 */ /* 0x00afe200078ec0ff */
        /* <DEDUP_REMOVED lines=15> */
.L_x_10343:
[----:B------:R-:W-:-:S04]  /*6b70*/  LOP3.LUT R18, R18, 0x80000000, RZ, 0xc0, !PT ;  /* 0x8000000012127812 */ /* 0x000fc800078ec0ff */
[----:B------:R-:W-:-:S04]  /*6b80*/  SHF.R.U32.HI R3, RZ, 0x18, R18 ;  /* 0x00000018ff037819 */ /* 0x000fc80000011612 */
[----:B------:R-:W-:-:S04]  /*6b90*/  LOP3.LUT R0, R0, R3, RZ, 0xfc, !PT ;  /* 0x0000000300007212 */ /* 0x000fc800078efcff */
[----:B------:R-:W-:-:S07]  /*6ba0*/  PRMT R4, R0, 0x7610, R4 ;  /* 0x0000761000047816 */ /* 0x000fce0000000004 */
.L_x_10342:
[----:B------:R-:W-:Y:S05]  /*6bb0*/  BSYNC B0 ;  /* 0x0000000000007941 */ /* 0x000fea0003800000 */
.L_x_10341:
[----:B------:R1:W-:Y:S01]  /*6bc0*/  STG.E.U8 desc[UR36][R8.64], R4 ;  /* 0x0000000408007986 */ /* 0x0003e2000c101124 */
[----:B------:R-:W-:Y:S05]  /*6bd0*/  BRA `(.L_x_10321) ;  /* 0x0000000400087947 */ /* 0x000fea0003800000 */
.L_x_10339:
        /* <DEDUP_REMOVED lines=16> */
.L_x_10346:
[----:B------:R-:W-:-:S04]  /*6ce0*/  LOP3.LUT R18, R18, 0x80000000, RZ, 0xc0, !PT ;  /* 0x8000000012127812 */ /* 0x000fc800078ec0ff */
[----:B------:R-:W-:-:S04]  /*6cf0*/  SHF.R.U32.HI R3, RZ, 0x18, R18 ;  /* 0x00000018ff037819 */ /* 0x000fc80000011612 */
[----:B------:R-:W-:-:S04]  /*6d00*/  LOP3.LUT R0, R0, R3, RZ, 0xfc, !PT ;  /* 0x0000000300007212 */ /* 0x000fc800078efcff */
[----:B------:R-:W-:-:S07]  /*6d10*/  PRMT R4, R0, 0x7610, R4 ;  /* 0x0000761000047816 */ /* 0x000fce0000000004 */
.L_x_10345:
[----:B------:R-:W-:Y:S05]  /*6d20*/  BSYNC B0 ;  /* 0x0000000000007941 */ /* 0x000fea0003800000 */
.L_x_10344:
[----:B------:R1:W-:Y:S01]  /*6d30*/  STG.E.U8 desc[UR36][R8.64], R4 ;  /* 0x0000000408007986 */ /* 0x0003e2000c101124 */
[----:B------:R-:W-:Y:S05]  /*6d40*/  BRA `(.L_x_10321) ;  /* 0x0000000000ac7947 */ /* 0x000fea0003800000 */
.L_x_10338:
[----:B------:R-:W-:-:S13]  /*6d50*/  ISETP.NE.AND P0, PT, R0, 0x1c, PT ;  /* 0x0000001c0000780c */ /* 0x000fda0003f05270 */
[----:B------:R-:W-:Y:S05]  /*6d60*/  @!P0 BRA `(.L_x_10347) ;  /* 0x00000000009c8947 */ /* 0x000fea0003800000 */
[----:B------:R-:W-:-:S13]  /*6d70*/  ISETP.NE.AND P0, PT, R0, 0x1d, PT ;  /* 0x0000001d0000780c */ /* 0x000fda0003f05270 */
[----:B------:R-:W-:Y:S05]  /*6d80*/  @!P0 BRA `(.L_x_10348) ;  /* 0x0000000000888947 */ /* 0x000fea0003800000 */
[----:B------:R-:W-:-:S13]  /*6d90*/  ISETP.NE.AND P0, PT, R0, 0x2c, PT ;  /* 0x0000002c0000780c */ /* 0x000fda0003f05270 */
[----:B------:R-:W-:Y:S05]  /*6da0*/  @P0 BRA `(.L_x_10320) ;  /* 0x00000000003c0947 */ /* 0x000fea0003800000 */
[----:B-1-3--:R-:W-:-:S04]  /*6db0*/  SHF.R.U32.HI R4, RZ, 0x17, R18 ;  /* 0x00000017ff047819 */ /* 0x00afc80000011612 */
        /* <DEDUP_REMOVED lines=14> */
.L_x_10320:
[----:B------:R-:W-:Y:S01]  /*6ea0*/  MOV R14, 0x0 ;  /* 0x00000000000e7802 */ /* 0x000fe20000000f00 */
[----:B------:R-:W-:Y:S01]  /*6eb0*/  ULDC.64 UR4, c[0x4][0x178] ;  /* 0x01005e0000047ab9 */ /* 0x000fe20000000a00 */
[----:B------:R-:W-:Y:S01]  /*6ec0*/  ULDC.64 UR6, c[0x4][0x70] ;  /* 0x01001c0000067ab9 */ /* 0x000fe20000000a00 */
[----:B------:R-:W-:Y:S02]  /*6ed0*/  IMAD.U32 R4, RZ, RZ, UR4 ;  /* 0x00000004ff047e24 */ /* 0x000fe4000f8e00ff */
        /* <DEDUP_REMOVED lines=12> */
.L_x_10349:
[----:B------:R-:W-:Y:S05]  /*6fa0*/  BRA `(.L_x_10321) ;  /* 0x0000000000147947 */ /* 0x000fea0003800000 */
.L_x_10348:
[----:B-1-3--:R-:W1:Y:S02]  /*6fb0*/  F2I.U64.TRUNC R18, R18 ;  /* 0x0000001200127311 */ /* 0x00ae64000020d800 */
[----:B-1----:R1:W-:Y:S01]  /*6fc0*/  STG.E.64 desc[UR36][R8.64], R18 ;  /* 0x0000001208007986 */ /* 0x0023e2000c101b24 */
[----:B------:R-:W-:Y:S05]  /*6fd0*/  BRA `(.L_x_10321) ;  /* 0x0000000000087947 */ /* 0x000fea0003800000 */
.L_x_10347:
[----:B-1-3--:R-:W1:Y:S02]  /*6fe0*/  F2I.FTZ.U32.TRUNC.NTZ R3, R18 ;  /* 0x0000001200037305 */ /* 0x00ae64000021f000 */
[----:B-1----:R1:W-:Y:S02]  /*6ff0*/  STG.E desc[UR36][R8.64], R3 ;  /* 0x0000000308007986 */ /* 0x0023e4000c101924 */
.L_x_10321:
        /* <DEDUP_REMOVED lines=24> */
.L_x_10353:
[----:B------:R-:W1:Y:S02]  /*7180*/  F2I.S64.TRUNC R22, R22 ;  /* 0x0000001600167311 */ /* 0x000e64000020d900 */
[----:B-1----:R-:W-:-:S05]  /*7190*/  IMAD.MOV.U32 R3, RZ, RZ, R22 ;  /* 0x000000ffff037224 */ /* 0x002fca00078e0016 */
[----:B------:R1:W-:Y:S01]  /*71a0*/  STG.E.U8 desc[UR36][R8.64], R3 ;  /* 0x0000000308007986 */ /* 0x0003e2000c101124 */
[----:B------:R-:W-:Y:S05]  /*71b0*/  BRA `(.L_x_10355) ;  /* 0x0000000c00407947 */ /* 0x000fea0003800000 */
.L_x_10352:
        /* <DEDUP_REMOVED lines=9> */
.L_x_10357:
[----:B------:R-:W1:Y:S02]  /*7250*/  F2I.FTZ.TRUNC.NTZ R3, R22 ;  /* 0x0000001600037305 */ /* 0x000e64000021f100 */
[----:B-1----:R1:W-:Y:S01]  /*7260*/  STG.E desc[UR36][R8.64], R3 ;  /* 0x0000000308007986 */ /* 0x0023e2000c101924 */
[----:B------:R-:W-:Y:S05]  /*7270*/  BRA `(.L_x_10355) ;  /* 0x0000000c00107947 */ /* 0x000fea0003800000 */
.L_x_10356:
[----:B------:R-:W1:Y:S02]  /*7280*/  F2I.FTZ.TRUNC.NTZ R3, R22 ;  /* 0x0000001600037305 */ /* 0x000e64000021f100 */
[----:B-1----:R1:W-:Y:S01]  /*7290*/  STG.E.U16 desc[UR36][R8.64], R3 ;  /* 0x0000000308007986 */ /* 0x0023e2000c101524 */
[----:B------:R-:W-:Y:S05]  /*72a0*/  BRA `(.L_x_10355) ;  /* 0x0000000c00047947 */ /* 0x000fea0003800000 */
.L_x_10351:
        /* <DEDUP_REMOVED lines=8> */
.L_x_10359:
[----:B------:R-:W-:-:S05]  /*7330*/  F2FP.F16.F32.PACK_AB R22, RZ, R22 ;  /* 0x00000016ff16723e */ /* 0x000fca00000000ff */
[----:B------:R1:W-:Y:S01]  /*7340*/  STG.E.U16 desc[UR36][R8.64], R22 ;  /* 0x0000001608007986 */ /* 0x0003e2000c101524 */
[----:B------:R-:W-:Y:S05]  /*7350*/  BRA `(.L_x_10355) ;  /* 0x0000000800d87947 */ /* 0x000fea0003800000 */
.L_x_10358:
        /* <DEDUP_REMOVED lines=9> */
.L_x_10361:
[----:B------:R-:W-:-:S04]  /*73f0*/  F2FP.F16.F32.PACK_AB R3, RZ, R22 ;  /* 0x00000016ff03723e */ /* 0x000fc800000000ff */
[----:B------:R-:W-:-:S05]  /*7400*/  PRMT R3, R3, 0x5410, RZ ;  /* 0x0000541003037816 */ /* 0x000fca00000000ff */
[----:B------:R1:W-:Y:S01]  /*7410*/  STG.E desc[UR36][R8.64], R3 ;  /* 0x0000000308007986 */ /* 0x0003e2000c101924 */
[----:B------:R-:W-:Y:S05]  /*7420*/  BRA `(.L_x_10355) ;  /* 0x0000000800a47947 */ /* 0x000fea0003800000 */
.L_x_10360:
[----:B------:R-:W-:-:S06]  /*7430*/  FMUL.FTZ R4, R22, 1 ;  /* 0x3f80000016047820 */ /* 0x000fcc0000410000 */
[----:B------:R-:W1:Y:S02]  /*7440*/  F2F.F64.F32 R4, R4 ;  /* 0x0000000400047310 */ /* 0x000e640000201800 */
[----:B-1----:R1:W-:Y:S01]  /*7450*/  STG.E.64 desc[UR36][R8.64], R4 ;  /* 0x0000000408007986 */ /* 0x0023e2000c101b24 */
[----:B------:R-:W-:Y:S05]  /*7460*/  BRA `(.L_x_10355) ;  /* 0x0000000800947947 */ /* 0x000fea0003800000 */
.L_x_10350:
        /* <DEDUP_REMOVED lines=12> */
.L_x_10364:
[----:B------:R-:W-:Y:S01]  /*7530*/  FMUL.FTZ R4, R22, 1 ;  /* 0x3f80000016047820 */ /* 0x000fe20000410000 */
[----:B------:R-:W-:-:S05]  /*7540*/  CS2R R6, SRZ ;  /* 0x0000000000067805 */ /* 0x000fca000001ff00 */
[----:B------:R-:W1:Y:S02]  /*7550*/  F2F.F64.F32 R4, R4 ;  /* 0x0000000400047310 */ /* 0x000e640000201800 */
[----:B-1----:R1:W-:Y:S01]  /*7560*/  STG.E.128 desc[UR36][R8.64], R4 ;  /* 0x0000000408007986 */ /* 0x0023e2000c101d24 */
[----:B------:R-:W-:Y:S05]  /*7570*/  BRA `(.L_x_10355) ;  /* 0x0000000800507947 */ /* 0x000fea0003800000 */
.L_x_10363:
        /* <DEDUP_REMOVED lines=20> */
.L_x_10368:
[----:B------:R-:W-:Y:S05]  /*76c0*/  BSYNC B0 ;  /* 0x0000000000007941 */ /* 0x000fea0003800000 */
.L_x_10367:
[----:B------:R-:W-:-:S05]  /*76d0*/  LOP3.LUT R5, R0, R5, RZ, 0xfc, !PT ;  /* 0x0000000500057212 */ /* 0x000fca00078efcff */
[----:B------:R1:W-:Y:S01]  /*76e0*/  STG.E.U8 desc[UR36][R8.64], R5 ;  /* 0x0000000508007986 */ /* 0x0003e2000c101124 */
[----:B------:R-:W-:Y:S05]  /*76f0*/  BRA `(.L_x_10355) ;  /* 0x0000000400f07947 */ /* 0x000fea0003800000 */
.L_x_10366:
        /* <DEDUP_REMOVED lines=12> */
.L_x_10370:
[----:B------:R-:W-:Y:S01]  /*77c0*/  IMAD.MOV.U32 R0, RZ, RZ, 0x7f ;  /* 0x0000007fff007424 */ /* 0x000fe200078e00ff */
[----:B------:R-:W-:-:S04]  /*77d0*/  ISETP.GT.U32.AND P0, PT, R4, 0x7f800000, PT ;  /* 0x7f8000000400780c */ /* 0x000fc80003f04070 */
[----:B------:R-:W-:-:S09]  /*77e0*/  SEL R0, R0, 0x7c, P0 ;  /* 0x0000007c00007807 */ /* 0x000fd20000000000 */
.L_x_10371:
[----:B------:R-:W-:Y:S05]  /*77f0*/  BSYNC B0 ;  /* 0x0000000000007941 */ /* 0x000fea0003800000 */
.L_x_10369:
[----:B------:R-:W-:-:S04]  /*7800*/  LOP3.LUT R22, R22, 0x80000000, RZ, 0xc0, !PT ;  /* 0x8000000016167812 */ /* 0x000fc800078ec0ff */
[----:B------:R-:W-:-:S04]  /*7810*/  SHF.R.U32.HI R3, RZ, 0x18, R22 ;  /* 0x00000018ff037819 */ /* 0x000fc80000011616 */
[----:B------:R-:W-:-:S05]  /*7820*/  LOP3.LUT R3, R0, R3, RZ, 0xfc, !PT ;  /* 0x0000000300037212 */ /* 0x000fca00078efcff */
[----:B------:R1:W-:Y:S01]  /*7830*/  STG.E.U8 desc[UR36][R8.64], R3 ;  /* 0x0000000308007986 */ /* 0x0003e2000c101124 */
[----:B------:R-:W-:Y:S05]  /*7840*/  BRA `(.L_x_10355) ;  /* 0x00000004009c7947 */ /* 0x000fea0003800000 */
.L_x_10365:
[----:B------:R-:W-:-:S05]  /*7850*/  F2FP.BF16.F32.PACK_AB R22, RZ, R22 ;  /* 0x00000016ff16723e */ /* 0x000fca00000010ff */
[----:B------:R1:W-:Y:S01]  /*7860*/  STG.E.U16 desc[UR36][R8.64], R22 ;  /* 0x0000001608007986 */ /* 0x0003e2000c101524 */
[----:B------:R-:W-:Y:S05]  /*7870*/  BRA `(.L_x_10355) ;  /* 0x0000000400907947 */ /* 0x000fea0003800000 */
.L_x_10362:
        /* <DEDUP_REMOVED lines=11> */
.L_x_10374:
        /* <DEDUP_REMOVED lines=16> */
.L_x_10377:
[----:B------:R-:W-:-:S04]  /*7a30*/  LOP3.LUT R22, R22, 0x80000000, RZ, 0xc0, !PT ;  /* 0x8000000016167812 */ /* 0x000fc800078ec0ff */
[----:B------:R-:W-:-:S04]  /*7a40*/  SHF.R.U32.HI R3, RZ, 0x18, R22 ;  /* 0x00000018ff037819 */ /* 0x000fc80000011616 */
[----:B------:R-:W-:-:S04]  /*7a50*/  LOP3.LUT R0, R0, R3, RZ, 0xfc, !PT ;  /* 0x0000000300007212 */ /* 0x000fc800078efcff */
[----:B------:R-:W-:-:S07]  /*7a60*/  PRMT R4, R0, 0x7610, R4 ;  /* 0x0000761000047816 */ /* 0x000fce0000000004 */
.L_x_10376:
[----:B------:R-:W-:Y:S05]  /*7a70*/  BSYNC B0 ;  /* 0x0000000000007941 */ /* 0x000fea0003800000 */
.L_x_10375:
[----:B------:R1:W-:Y:S01]  /*7a80*/  STG.E.U8 desc[UR36][R8.64], R4 ;  /* 0x0000000408007986 */ /* 0x0003e2000c101124 */
[----:B------:R-:W-:Y:S05]  /*7a90*/  BRA `(.L_x_10355) ;  /* 0x0000000400087947 */ /* 0x000fea0003800000 */
.L_x_10373:
        /* <DEDUP_REMOVED lines=16> */
.L_x_10380:
[----:B------:R-:W-:-:S04]  /*7ba0*/  LOP3.LUT R22, R22, 0x80000000, RZ, 0xc0, !PT ;  /* 0x8000000016167812 */ /* 0x000fc800078ec0ff */
[----:B------:R-:W-:-:S04]  /*7bb0*/  SHF.R.U32.HI R3, RZ, 0x18, R22 ;  /* 0x00000018ff037819 */ /* 0x000fc80000011616 */
[----:B------:R-:W-:-:S04]  /*7bc0*/  LOP3.LUT R0, R0, R3, RZ, 0xfc, !PT ;  /* 0x0000000300007212 */ /* 0x000fc800078efcff */
[----:B------:R-:W-:-:S07]  /*7bd0*/  PRMT R4, R0, 0x7610, R4 ;  /* 0x0000761000047816 */ /* 0x000fce0000000004 */
.L_x_10379:
[----:B------:R-:W-:Y:S05]  /*7be0*/  BSYNC B0 ;  /* 0x0000000000007941 */ /* 0x000fea0003800000 */
.L_x_10378:
[----:B------:R4:W-:Y:S01]  /*7bf0*/  STG.E.U8 desc[UR36][R8.64], R4 ;  /* 0x0000000408007986 */ /* 0x0009e2000c101124 */
[----:B------:R-:W-:Y:S05]  /*7c00*/  BRA `(.L_x_10355) ;  /* 0x0000000000ac7947 */ /* 0x000fea0003800000 */
.L_x_10372:
        /* <DEDUP_REMOVED lines=21> */
.L_x_10354:
        /* <DEDUP_REMOVED lines=16> */
.L_x_10383:
[----:B------:R-:W-:Y:S05]  /*7e60*/  BRA `(.L_x_10355) ;  /* 0x0000000000147947 */ /* 0x000fea0003800000 */
.L_x_10382:
[----:B------:R-:W1:Y:S02]  /*7e70*/  F2I.U64.TRUNC R22, R22 ;  /* 0x0000001600167311 */ /* 0x000e64000020d800 */
[----:B-1----:R3:W-:Y:S01]  /*7e80*/  STG.E.64 desc[UR36][R8.64], R22 ;  /* 0x0000001608007986 */ /* 0x0027e2000c101b24 */
[----:B------:R-:W-:Y:S05]  /*7e90*/  BRA `(.L_x_10355) ;  /* 0x0000000000087947 */ /* 0x000fea0003800000 */
.L_x_10381:
[----:B------:R-:W1:Y:S02]  /*7ea0*/  F2I.FTZ.U32.TRUNC.NTZ R3, R22 ;  /* 0x0000001600037305 */ /* 0x000e64000021f000 */
[----:B-1----:R1:W-:Y:S02]  /*7eb0*/  STG.E desc[UR36][R8.64], R3 ;  /* 0x0000000308007986 */ /* 0x0023e4000c101924 */
.L_x_10355:
[----:B------:R-:W-:-:S07]  /*7ec0*/  VIADD R25, R25, 0x80 ;  /* 0x0000008019197836 */ /* 0x000fce0000000000 */
.L_x_10315:
[----:B------:R-:W-:Y:S05]  /*7ed0*/  BSYNC B6 ;  /* 0x0000000000067941 */ /* 0x000fea0003800000 */
.L_x_10314:
        /* <DEDUP_REMOVED lines=22> */
.L_x_10387:
[----:B------:R-:W1:Y:S02]  /*8040*/  F2I.S64.TRUNC R24, R24 ;  /* 0x0000001800187311 */ /* 0x000e64000020d900 */
[----:B-1----:R-:W-:-:S05]  /*8050*/  IMAD.MOV.U32 R5, RZ, RZ, R24 ;  /* 0x000000ffff057224 */ /* 0x002fca00078e0018 */
[----:B------:R-:W-:Y:S01]  /*8060*/  STG.E.U8 desc[UR36][R2.64], R5 ;  /* 0x0000000502007986 */ /* 0x000fe2000c101124 */
[----:B------:R-:W-:Y:S05]  /*8070*/  EXIT ;  /* 0x000000000000794d */ /* 0x000fea0003800000 */
.L_x_10386:
        /* <DEDUP_REMOVED lines=9> */
.L_x_10390:
[----:B------:R-:W1:Y:S02]  /*8110*/  F2I.FTZ.TRUNC.NTZ R5, R24 ;  /* 0x0000001800057305 */ /* 0x000e64000021f100 */
[----:B-1----:R-:W-:Y:S01]  /*8120*/  STG.E desc[UR36][R2.64], R5 ;  /* 0x0000000502007986 */ /* 0x002fe2000c101924 */
[----:B------:R-:W-:Y:S05]  /*8130*/  EXIT ;  /* 0x000000000000794d */ /* 0x000fea0003800000 */
.L_x_10389:
[----:B------:R-:W1:Y:S02]  /*8140*/  F2I.FTZ.TRUNC.NTZ R5, R24 ;  /* 0x0000001800057305 */ /* 0x000e64000021f100 */
[----:B-1----:R-:W-:Y:S01]  /*8150*/  STG.E.U16 desc[UR36][R2.64], R5 ;  /* 0x0000000502007986 */ /* 0x002fe2000c101524 */
[----:B------:R-:W-:Y:S05]  /*8160*/  EXIT ;  /* 0x000000000000794d */ /* 0x000fea0003800000 */
.L_x_10385:
        /* <DEDUP_REMOVED lines=8> */
.L_x_10392:
[----:B------:R-:W-:-:S05]  /*81f0*/  F2FP.F16.F32.PACK_AB R24, RZ, R24 ;  /* 0x00000018ff18723e */ /* 0x000fca00000000ff */
[----:B------:R-:W-:Y:S01]  /*8200*/  STG.E.U16 desc[UR36][R2.64], R24 ;  /* 0x0000001802007986 */ /* 0x000fe2000c101524 */
[----:B------:R-:W-:Y:S05]  /*8210*/  EXIT ;  /* 0x000000000000794d */ /* 0x000fea0003800000 */
.L_x_10391:
        /* <DEDUP_REMOVED lines=9> */
.L_x_10394:
[----:B------:R-:W-:-:S04]  /*82b0*/  F2FP.F16.F32.PACK_AB R5, RZ, R24 ;  /* 0x00000018ff05723e */ /* 0x000fc800000000ff */
[----:B------:R-:W-:-:S05]  /*82c0*/  PRMT R5, R5, 0x5410, RZ ;  /* 0x0000541005057816 */ /* 0x000fca00000000ff */
[----:B------:R-:W-:Y:S01]  /*82d0*/  STG.E desc[UR36][R2.64], R5 ;  /* 0x0000000502007986 */ /* 0x000fe2000c101924 */
[----:B------:R-:W-:Y:S05]  /*82e0*/  EXIT ;  /* 0x000000000000794d */ /* 0x000fea0003800000 */
.L_x_10393:
[----:B------:R-:W-:-:S06]  /*82f0*/  FMUL.FTZ R4, R24, 1 ;  /* 0x3f80000018047820 */ /* 0x000fcc0000410000 */
[----:B------:R-:W1:Y:S02]  /*8300*/  F2F.F64.F32 R4, R4 ;  /* 0x0000000400047310 */ /* 0x000e640000201800 */
[----:B-1----:R-:W-:Y:S01]  /*8310*/  STG.E.64 desc[UR36][R2.64], R4 ;  /* 0x0000000402007986 */ /* 0x002fe2000c101b24 */
[----:B------:R-:W-:Y:S05]  /*8320*/  EXIT ;  /* 0x000000000000794d */ /* 0x000fea0003800000 */
.L_x_10384:
        /* <DEDUP_REMOVED lines=12> */
.L_x_10397:
[----:B------:R-:W-:Y:S01]  /*83f0*/  FMUL.FTZ R4, R24, 1 ;  /* 0x3f80000018047820 */ /* 0x000fe20000410000 */
[----:B------:R-:W-:-:S05]  /*8400*/  CS2R R6, SRZ ;  /* 0x0000000000067805 */ /* 0x000fca000001ff00 */
[----:B------:R-:W1:Y:S02]  /*8410*/  F2F.F64.F32 R4, R4 ;  /* 0x0000000400047310 */ /* 0x000e640000201800 */
[----:B-1----:R-:W-:Y:S01]  /*8420*/  STG.E.128 desc[UR36][R2.64], R4 ;  /* 0x0000000402007986 */ /* 0x002fe2000c101d24 */
[----:B------:R-:W-:Y:S05]  /*8430*/  EXIT ;  /* 0x000000000000794d */ /* 0x000fea0003800000 */
.L_x_10396:
        /* <DEDUP_REMOVED lines=20> */
.L_x_10401:
[----:B------:R-:W-:Y:S05]  /*8580*/  BSYNC B0 ;  /* 0x0000000000007941 */ /* 0x000fea0003800000 */
.L_x_10400:
[----:B------:R-:W-:-:S05]  /*8590*/  LOP3.LUT R7, R0, R7, RZ, 0xfc, !PT ;  /* 0x0000000700077212 */ /* 0x000fca00078efcff */
[----:B------:R-:W-:Y:S01]  /*85a0*/  STG.E.U8 desc[UR36][R2.64], R7 ;  /* 0x0000000702007986 */ /* 0x000fe2000c101124 */
[----:B------:R-:W-:Y:S05]  /*85b0*/  EXIT ;  /* 0x000000000000794d */ /* 0x000fea0003800000 */
.L_x_10399:
        /* <DEDUP_REMOVED lines=12> */
.L_x_10403:
[----:B------:R-:W-:Y:S01]  /*8680*/  IMAD.MOV.U32 R0, RZ, RZ, 0x7f ;  /* 0x0000007fff007424 */ /* 0x000fe200078e00ff */
[----:B------:R-:W-:-:S04]  /*8690*/  ISETP.GT.U32.AND P0, PT, R4, 0x7f800000, PT ;  /* 0x7f8000000400780c */ /* 0x000fc80003f04070 */
[----:B------:R-:W-:-:S09]  /*86a0*/  SEL R0, R0, 0x7c, P0 ;  /* 0x0000007c00007807 */ /* 0x000fd20000000000 */
.L_x_10404:
[----:B------:R-:W-:Y:S05]  /*86b0*/  BSYNC B0 ;  /* 0x0000000000007941 */ /* 0x000fea0003800000 */
.L_x_10402:
[----:B------:R-:W-:-:S04]  /*86c0*/  LOP3.LUT R24, R24, 0x80000000, RZ, 0xc0, !PT ;  /* 0x8000000018187812 */ /* 0x000fc800078ec0ff */
[----:B------:R-:W-:-:S04]  /*86d0*/  SHF.R.U32.HI R5, RZ, 0x18, R24 ;  /* 0x00000018ff057819 */ /* 0x000fc80000011618 */
[----:B------:R-:W-:-:S05]  /*86e0*/  LOP3.LUT R5, R0, R5, RZ, 0xfc, !PT ;  /* 0x0000000500057212 */ /* 0x000fca00078efcff */
[----:B------:R-:W-:Y:S01]  /*86f0*/  STG.E.U8 desc[UR36][R2.64], R5 ;  /* 0x0000000502007986 */ /* 0x000fe2000c101124 */
[----:B------:R-:W-:Y:S05]  /*8700*/  EXIT ;  /* 0x000000000000794d */ /* 0x000fea0003800000 */
.L_x_10398:
[----:B------:R-:W-:-:S05]  /*8710*/  F2FP.BF16.F32.PACK_AB R24, RZ, R24 ;  /* 0x00000018ff18723e */ /* 0x000fca00000010ff */
[----:B------:R-:W-:Y:S01]  /*8720*/  STG.E.U16 desc[UR36][R2.64], R24 ;  /* 0x0000001802007986 */ /* 0x000fe2000c101524 */
[----:B------:R-:W-:Y:S05]  /*8730*/  EXIT ;  /* 0x000000000000794d */ /* 0x000fea0003800000 */
.L_x_10395:
        /* <DEDUP_REMOVED lines=11> */
.L_x_10407:
        /* <DEDUP_REMOVED lines=16> */
.L_x_10410:
[----:B------:R-:W-:-:S04]  /*88f0*/  LOP3.LUT R24, R24, 0x80000000, RZ, 0xc0, !PT ;  /* 0x8000000018187812 */ /* 0x000fc800078ec0ff */
[----:B------:R-:W-:-:S04]  /*8900*/  SHF.R.U32.HI R5, RZ, 0x18, R24 ;  /* 0x00000018ff057819 */ /* 0x000fc80000011618 */
[----:B------:R-:W-:-:S04]  /*8910*/  LOP3.LUT R4, R4, R5, RZ, 0xfc, !PT ;  /* 0x0000000504047212 */ /* 0x000fc800078efcff */
[----:B------:R-:W-:-:S07]  /*8920*/  PRMT R0, R4, 0x7610, R0 ;  /* 0x0000761004007816 */ /* 0x000fce0000000000 */
.L_x_10409:
[----:B------:R-:W-:Y:S05]  /*8930*/  BSYNC B0 ;  /* 0x0000000000007941 */ /* 0x000fea0003800000 */
.L_x_10408:
[----:B------:R-:W-:Y:S01]  /*8940*/  STG.E.U8 desc[UR36][R2.64], R0 ;  /* 0x0000000002007986 */ /* 0x000fe2000c101124 */
[----:B------:R-:W-:Y:S05]  /*8950*/  EXIT ;  /* 0x000000000000794d */ /* 0x000fea0003800000 */
.L_x_10406:
        /* <DEDUP_REMOVED lines=16> */
.L_x_10413:
[----:B------:R-:W-:-:S04]  /*8a60*/  LOP3.LUT R24, R24, 0x80000000, RZ, 0xc0, !PT ;  /* 0x8000000018187812 */ /* 0x000fc800078ec0ff */
[----:B------:R-:W-:-:S04]  /*8a70*/  SHF.R.U32.HI R5, RZ, 0x18, R24 ;  /* 0x00000018ff057819 */ /* 0x000fc80000011618 */
[----:B------:R-:W-:-:S04]  /*8a80*/  LOP3.LUT R4, R4, R5, RZ, 0xfc, !PT ;  /* 0x0000000504047212 */ /* 0x000fc800078efcff */
[----:B------:R-:W-:-:S07]  /*8a90*/  PRMT R0, R4, 0x7610, R0 ;  /* 0x0000761004007816 */ /* 0x000fce0000000000 */
.L_x_10412:
[----:B------:R-:W-:Y:S05]  /*8aa0*/  BSYNC B0 ;  /* 0x0000000000007941 */ /* 0x000fea0003800000 */
.L_x_10411:
[----:B------:R-:W-:Y:S01]  /*8ab0*/  STG.E.U8 desc[UR36][R2.64], R0 ;  /* 0x0000000002007986 */ /* 0x000fe2000c101124 */
[----:B------:R-:W-:Y:S05]  /*8ac0*/  EXIT ;  /* 0x000000000000794d */ /* 0x000fea0003800000 */
.L_x_10405:
        /* <DEDUP_REMOVED lines=21> */
.L_x_10388:
        /* <DEDUP_REMOVED lines=16> */
.L_x_10416:
[----:B------:R-:W-:Y:S05]  /*8d20*/  EXIT ;  /* 0x000000000000794d */ /* 0x000fea0003800000 */
.L_x_10415:
[----:B------:R-:W1:Y:S02]  /*8d30*/  F2I.U64.TRUNC R24, R24 ;  /* 0x0000001800187311 */ /* 0x000e64000020d800 */
[----:B-1----:R-:W-:Y:S01]  /*8d40*/  STG.E.64 desc[UR36][R2.64], R24 ;  /* 0x0000001802007986 */ /* 0x002fe2000c101b24 */
[----:B------:R-:W-:Y:S05]  /*8d50*/  EXIT ;  /* 0x000000000000794d */ /* 0x000fea0003800000 */
.L_x_10414:
[----:B------:R-:W1:Y:S02]  /*8d60*/  F2I.FTZ.U32.TRUNC.NTZ R5, R24 ;  /* 0x0000001800057305 */ /* 0x000e64000021f000 */
[----:B-1----:R-:W-:Y:S01]  /*8d70*/  STG.E desc[UR36][R2.64], R5 ;  /* 0x0000000502007986 */ /* 0x002fe2000c101924 */
[----:B------:R-:W-:Y:S05]  /*8d80*/  EXIT ;  /* 0x000000000000794d */ /* 0x000fea0003800000 */
.L_x_10417:
        /* <DEDUP_REMOVED lines=15> */
.L_x_37812:


//--------------------- .text._ZN2at6native18elementwise_kernelILi128ELi2EZNS0_22gpu_kernel_impl_nocastINS0_13BUnaryFunctorIfffZZZNS0_15binary_internal21div_floor_kernel_cudaERNS_18TensorIteratorBaseEENKUlvE1_clEvENKUlvE0_clEvEUlffE_EEEEvS6_RKT_EUliE_EEviT1_ --------------------------
	.section	.text._ZN2at6native18elementwise_kernelILi128ELi2EZNS0_22gpu_kernel_impl_nocastINS0_13BUnaryFunctorIfffZZZNS0_15binary_internal21div_floor_kernel_cudaERNS_18TensorIteratorBaseEENKUlvE1_clEvENKUlvE0_clEvEUlffE_EEEEvS6_RKT_EUliE_EEviT1_,"ax",@progbits
	.align	128
        .global         _ZN2at6native18elementwise_kernelILi128ELi2EZNS0_22gpu_kernel_impl_nocastINS0_13BUnaryFunctorIfffZZZNS0_15binary_internal21div_floor_kernel_cudaERNS_18TensorIteratorBaseEENKUlvE1_clEvENKUlvE0_clEvEUlffE_EEEEvS6_RKT_EUliE_EEviT1_
        .type           _ZN2at6native18elementwise_kernelILi128ELi2EZNS0_22gpu_kernel_impl_nocastINS0_13BUnaryFunctorIfffZZZNS0_15binary_internal21div_floor_kernel_cudaERNS_18TensorIteratorBaseEENKUlvE1_clEvENKUlvE0_clEvEUlffE_EEEEvS6_RKT_EUliE_EEviT1_,@function
        .size           _ZN2at6native18elementwise_kernelILi128ELi2EZNS0_22gpu_kernel_impl_nocastINS0_13BUnaryFunctorIfffZZZNS0_15binary_internal21div_floor_kernel_cudaERNS_18TensorIteratorBaseEENKUlvE1_clEvENKUlvE0_clEvEUlffE_EEEEvS6_RKT_EUliE_EEviT1_,(.L_x_37813 - _ZN2at6native18elementwise_kernelILi128ELi2EZNS0_22gpu_kernel_impl_nocastINS0_13BUnaryFunctorIfffZZZNS0_15binary_internal21div_floor_kernel_cudaERNS_18TensorIteratorBaseEENKUlvE1_clEvENKUlvE0_clEvEUlffE_EEEEvS6_RKT_EUliE_EEviT1_)
        .other          _ZN2at6native18elementwise_kernelILi128ELi2EZNS0_22gpu_kernel_impl_nocastINS0_13BUnaryFunctorIfffZZZNS0_15binary_internal21div_floor_kernel_cudaERNS_18TensorIteratorBaseEENKUlvE1_clEvENKUlvE0_clEvEUlffE_EEEEvS6_RKT_EUliE_EEviT1_,@"STO_CUDA_ENTRY STV_DEFAULT"
_ZN2at6native18elementwise_kernelILi128ELi2EZNS0_22gpu_kernel_impl_nocastINS0_13BUnaryFunctorIfffZZZNS0_15binary_internal21div_floor_kernel_cudaERNS_18TensorIteratorBaseEENKUlvE1_clEvENKUlvE0_clEvEUlffE_EEEEvS6_RKT_EUliE_EEviT1_:
.text._ZN2at6native18elementwise_kernelILi128ELi2EZNS0_22gpu_kernel_impl_nocastINS0_13BUnaryFunctorIfffZZZNS0_15binary_internal21div_floor_kernel_cudaERNS_18TensorIteratorBaseEENKUlvE1_clEvENKUlvE0_clEvEUlffE_EEEEvS6_RKT_EUliE_EEviT1_:
        /* <DEDUP_REMOVED lines=22> */
[----:B------:R-:W-:-:S04]  /*0160*/  ULDC.64 UR8, c[0x0][0x348] ;  /* 0x0000d20000087ab9 */ /* 0x000fc80000000a00 */
[----:B------:R-:W-:-:S04]  /*0170*/  IMAD.MOV R0, RZ, RZ, -R5 ;  /* 0x000000ffff007224 */ /* 0x000fc800078e0a05 */
        /* <DEDUP_REMOVED lines=277> */
[----:B------:R-:W1:Y:S08]  /*12d0*/  @P0 LDC R15, c[0x0][0x33c] ;  /* 0x0000cf00ff0f0b82 */ /* 0x000e700000000800 */
[----:B------:R-:W2:Y:S01]  /*12e0*/  @P0 LDC.64 R6, c[0x0][0x408] ;  /* 0x00010200ff060b82 */ /* 0x000ea20000000a00 */
[----:B0-----:R-:W-:-:S05]  /*12f0*/  @P0 IMAD.HI.U32 R4, R9, R12, R8 ;  /* 0x0000000c09040227 */ /* 0x001fca00078e0008 */
[----:B------:R-:W-:Y:S01]  /*1300*/  @P0 SHF.R.U32.HI R8, RZ, R13, R4 ;  /* 0x0000000dff080219 */ /* 0x000fe20000011604 */
[----:B------:R-:W-:Y:S01]  /*1310*/  IMAD R4, R11, UR8, R5 ;  /* 0x000000080b047c24 */ /* 0x000fe2000f8e0205 */
[----:B------:R-:W-:Y:S02]  /*1320*/  ULDC.64 UR8, c[0x0][0x400] ;  /* 0x0001000000087ab9 */ /* 0x000fe40000000a00 */
[----:B------:R-:W-:Y:S01]  /*1330*/  @P0 IADD3 R8, -R8, RZ, RZ ;  /* 0x000000ff08080210 */ /* 0x000fe20007ffe1ff */
[C---:B------:R-:W-:Y:S02]  /*1340*/  IMAD R3, R4.reuse, UR8, R3 ;  /* 0x0000000804037c24 */ /* 0x040fe4000f8e0203 */
[----:B------:R-:W-:Y:S02]  /*1350*/  IMAD R0, R4, UR9, R0 ;  /* 0x0000000904007c24 */ /* 0x000fe4000f8e0200 */
[----:B-1----:R-:W-:-:S04]  /*1360*/  @P0 IMAD R8, R8, R15, R9 ;  /* 0x0000000f08080224 */ /* 0x002fc800078e0209 */
[C---:B--2---:R-:W-:Y:S02]  /*1370*/  @P0 IMAD R3, R8.reuse, R6, R3 ;  /* 0x0000000608030224 */ /* 0x044fe400078e0203 */
[----:B------:R-:W-:-:S07]  /*1380*/  @P0 IMAD R0, R8, R7, R0 ;  /* 0x0000000708000224 */ /* 0x000fce00078e0200 */
.L_x_10420:
[----:B------:R-:W-:Y:S01]  /*1390*/  ULDC.64 UR8, c[0x0][0x418] ;  /* 0x0001060000087ab9 */ /* 0x000fe20000000a00 */
[----:B------:R-:W0:Y:S01]  /*13a0*/  LDC R7, c[0x0][0x424] ;  /* 0x00010900ff077b82 */ /* 0x000e220000000800 */
[----:B------:R-:W-:-:S05]  /*13b0*/  IADD3 R8, P0, R0, UR8, RZ ;  /* 0x0000000800087c10 */ /* 0x000fca000ff1e0ff */
[----:B------:R-:W-:Y:S01]  /*13c0*/  IMAD.X R9, RZ, RZ, UR9, P0 ;  /* 0x00000009ff097e24 */ /* 0x000fe200080e06ff */
[----:B------:R-:W-:-:S04]  /*13d0*/  ULDC.64 UR8, c[0x0][0x410] ;  /* 0x0001040000087ab9 */ /* 0x000fc80000000a00 */
[----:B------:R-:W2:Y:S01]  /*13e0*/  LDG.E R6, desc[UR4][R8.64] ;  /* 0x0000000408067981 */ /* 0x000ea2000c1e1900 */
[----:B------:R-:W-:-:S04]  /*13f0*/  IADD3 R4, P1, R3, UR8, RZ ;  /* 0x0000000803047c10 */ /* 0x000fc8000ff3e0ff */
[----:B------:R-:W-:Y:S02]  /*1400*/  IADD3.X R5, RZ, UR9, RZ, P1, !PT ;  /* 0x00000009ff057c10 */ /* 0x000fe40008ffe4ff */
[----:B0-----:R-:W-:-:S13]  /*1410*/  FSETP.NEU.FTZ.AND P0, PT, R7, RZ, PT ;  /* 0x000000ff0700720b */ /* 0x001fda0003f1d000 */
        /* <DEDUP_REMOVED lines=30> */
.L_x_10427:
[----:B------:R-:W-:Y:S01]  /*1600*/  FSETP.GEU.FTZ.AND P0, PT, R10, -R0, PT ;  /* 0x800000000a00720b */ /* 0x000fe20003f1e000 */
[----:B------:R-:W-:-:S12]  /*1610*/  FADD.FTZ R8, R8, -1 ;  /* 0xbf80000008087421 */ /* 0x000fd80000010000 */
[----:B------:R-:W-:-:S07]  /*1620*/  @!P0 FADD.FTZ R8, R8, -1 ;  /* 0xbf80000008088421 */ /* 0x000fce0000010000 */
.L_x_10426:
[----:B------:R-:W-:Y:S05]  /*1630*/  BSYNC B2 ;  /* 0x0000000000027941 */ /* 0x000fea0003800000 */
.L_x_10425:
[----:B------:R-:W-:Y:S01]  /*1640*/  FFMA.FTZ R3, -R0, R8, R3 ;  /* 0x0000000800037223 */ /* 0x000fe20000010103 */
[----:B------:R-:W-:Y:S06]  /*1650*/  BRA `(.L_x_10423) ;  /* 0x00000000007c7947 */ /* 0x000fec0003800000 */
.L_x_10424:
        /* <DEDUP_REMOVED lines=15> */
.L_x_10430:
        /* <DEDUP_REMOVED lines=13> */
.L_x_10429:
[----:B------:R-:W-:Y:S05]  /*1820*/  BSYNC B2 ;  /* 0x0000000000027941 */ /* 0x000fea0003800000 */
.L_x_10428:
[----:B------:R-:W-:-:S04]  /*1830*/  FMUL.FTZ R8, R8, 1.1920928955078125e-07 ;  /* 0x3400000008087820 */ /* 0x000fc80000410000 */
[----:B0-----:R-:W-:-:S07]  /*1840*/  FMUL.FTZ R3, R13, R8 ;  /* 0x000000080d037220 */ /* 0x001fce0000410000 */
.L_x_10423:
[----:B------:R-:W-:Y:S05]  /*1850*/  BSYNC B0 ;  /* 0x0000000000007941 */ /* 0x000fea0003800000 */
.L_x_10422:
        /* <DEDUP_REMOVED lines=19> */
.L_x_10421:
[----:B------:R0:W-:Y:S01]  /*1990*/  STG.E desc[UR4][R4.64], R11 ;  /* 0x0000000b04007986 */ /* 0x0001e2000c101904 */
[----:B------:R-:W-:-:S07]  /*19a0*/  VIADD R7, R2, 0x80 ;  /* 0x0000008002077836 */ /* 0x000fce0000000000 */
.L_x_10419:
[----:B------:R-:W-:Y:S05]  /*19b0*/  BSYNC B1 ;  /* 0x0000000000017941 */ /* 0x000fea0003800000 */
.L_x_10418:
[----:B------:R-:W-:-:S13]  /*19c0*/  ISETP.GE.AND P0, PT, R7, UR6, PT ;  /* 0x0000000607007c0c */ /* 0x000fda000bf06270 */
[----:B------:R-:W-:Y:S05]  /*19d0*/  @P0 EXIT ;  /* 0x000000000000094d */ /* 0x000fea0003800000 */
[----:B------:R-:W1:Y:S01]  /*19e0*/  LDC R8, c[0x0][0x218] ;  /* 0x00008600ff087b82 */ /* 0x000e620000000800 */
[----:B------:R-:W-:Y:S01]  /*19f0*/  HFMA2.MMA R0, -RZ, RZ, 0, 0 ;  /* 0x00000000ff007435 */ /* 0x000fe200000001ff */
[----:B------:R-:W-:Y:S02]  /*1a00*/  MOV R3, RZ ;  /* 0x000000ff00037202 */ /* 0x000fe40000000f00 */
[----:B-1----:R-:W-:-:S13]  /*1a10*/  ISETP.NE.AND P0, PT, R8, RZ, PT ;  /* 0x000000ff0800720c */ /* 0x002fda0003f05270 */
[----:B------:R-:W-:Y:S05]  /*1a20*/  @!P0 BRA `(.L_x_10431) ;  /* 0x0000001000a88947 */ /* 0x000fea0003800000 */
[----:B------:R-:W-:Y:S01]  /*1a30*/  MOV R2, RZ ;  /* 0x000000ff00027202 */ /* 0x000fe20000000f00 */
[----:B------:R-:W-:Y:S01]  /*1a40*/  ULDC.64 UR6, c[0x0][0x220] ;  /* 0x0000880000067ab9 */ /* 0x000fe20000000a00 */
[----:B------:R-:W-:Y:S02]  /*1a50*/  MOV R3, R7 ;  /* 0x0000000700037202 */ /* 0x000fe40000000f00 */
[----:B------:R-:W-:Y:S01]  /*1a60*/  ISETP.NE.AND P0, PT, R8, 0x1, PT ;  /* 0x000000010800780c */ /* 0x000fe20003f05270 */
[----:B0-----:R-:W-:Y:S01]  /*1a70*/  IMAD.HI.U32 R4, R7, UR6, R2 ;  /* 0x0000000607047c27 */ /* 0x001fe2000f8e0002 */
        /* <DEDUP_REMOVED lines=280> */
[----:B------:R-:W-:Y:S01]  /*2c00*/  ULDC.64 UR6, c[0x0][0x400] ;  /* 0x0001000000067ab9 */ /* 0x000fe20000000a00 */
[----:B------:R-:W-:-:S05]  /*2c10*/  IADD3 R4, -R7, RZ, RZ ;  /* 0x000000ff07047210 */ /* 0x000fca0007ffe1ff */
[----:B------:R-:W1:Y:S01]  /*2c20*/  @P0 LDC R11, c[0x0][0x33c] ;  /* 0x0000cf00ff0b0b82 */ /* 0x000e620000000800 */
[----:B------:R-:W-:-:S04]  /*2c30*/  IMAD R4, R4, UR8, R5 ;  /* 0x0000000804047c24 */ /* 0x000fc8000f8e0205 */
[C---:B------:R-:W-:Y:S02]  /*2c40*/  IMAD R3, R4.reuse, UR6, R3 ;  /* 0x0000000604037c24 */ /* 0x040fe4000f8e0203 */
[----:B------:R-:W-:Y:S01]  /*2c50*/  IMAD R0, R4, UR7, R0 ;  /* 0x0000000704007c24 */ /* 0x000fe2000f8e0200 */
[----:B------:R-:W2:Y:S01]  /*2c60*/  @P0 LDC.64 R12, c[0x0][0x408] ;  /* 0x00010200ff0c0b82 */ /* 0x000ea20000000a00 */
[----:B0-----:R-:W-:-:S05]  /*2c70*/  @P0 IMAD.HI.U32 R2, R7, R8, R6 ;  /* 0x0000000807020227 */ /* 0x001fca00078e0006 */
[----:B------:R-:W-:-:S05]  /*2c80*/  @P0 SHF.R.U32.HI R2, RZ, R9, R2 ;  /* 0x00000009ff020219 */ /* 0x000fca0000011602 */
[----:B------:R-:W-:-:S04]  /*2c90*/  @P0 IMAD.MOV R6, RZ, RZ, -R2 ;  /* 0x000000ffff060224 */ /* 0x000fc800078e0a02 */
[----:B-1----:R-:W-:-:S04]  /*2ca0*/  @P0 IMAD R6, R11, R6, R7 ;  /* 0x000000060b060224 */ /* 0x002fc800078e0207 */
[C---:B--2---:R-:W-:Y:S02]  /*2cb0*/  @P0 IMAD R3, R6.reuse, R12, R3 ;  /* 0x0000000c06030224 */ /* 0x044fe400078e0203 */
[----:B------:R-:W-:-:S07]  /*2cc0*/  @P0 IMAD R0, R6, R13, R0 ;  /* 0x0000000d06000224 */ /* 0x000fce00078e0200 */
.L_x_10431:
[----:B------:R-:W-:Y:S01]  /*2cd0*/  ULDC.64 UR6, c[0x0][0x418] ;  /* 0x0001060000067ab9 */ /* 0x000fe20000000a00 */
[----:B0-----:R-:W0:Y:S01]  /*2ce0*/  LDC R5, c[0x0][0x424] ;  /* 0x00010900ff057b82 */ /* 0x001e220000000800 */
[----:B------:R-:W-:-:S04]  /*2cf0*/  IADD3 R6, P0, R0, UR6, RZ ;  /* 0x0000000600067c10 */ /* 0x000fc8000ff1e0ff */
[----:B------:R-:W-:Y:S01]  /*2d00*/  IADD3.X R7, RZ, UR7, RZ, P0, !PT ;  /* 0x00000007ff077c10 */ /* 0x000fe200087fe4ff */
        /* <DEDUP_REMOVED lines=35> */
.L_x_10438:
[----:B------:R-:W-:Y:S01]  /*2f40*/  FSETP.GEU.FTZ.AND P0, PT, R6, -R8, PT ;  /* 0x800000080600720b */ /* 0x000fe20003f1e000 */
[----:B------:R-:W-:-:S12]  /*2f50*/  FADD.FTZ R0, R0, -1 ;  /* 0xbf80000000007421 */ /* 0x000fd80000010000 */
[----:B------:R-:W-:-:S07]  /*2f60*/  @!P0 FADD.FTZ R0, R0, -1 ;  /* 0xbf80000000008421 */ /* 0x000fce0000010000 */
.L_x_10437:
[----:B------:R-:W-:Y:S05]  /*2f70*/  BSYNC B1 ;  /* 0x0000000000017941 */ /* 0x000fea0003800000 */
.L_x_10436:
[----:B------:R-:W-:Y:S01]  /*2f80*/  FFMA.FTZ R7, -R8, R0, R7 ;  /* 0x0000000008077223 */ /* 0x000fe20000010107 */
[----:B------:R-:W-:Y:S06]  /*2f90*/  BRA `(.L_x_10434) ;  /* 0x00000000007c7947 */ /* 0x000fec0003800000 */
.L_x_10435:
        /* <DEDUP_REMOVED lines=15> */
.L_x_10441:
        /* <DEDUP_REMOVED lines=13> */
.L_x_10440:
[----:B------:R-:W-:Y:S05]  /*3160*/  BSYNC B1 ;  /* 0x0000000000017941 */ /* 0x000fea0003800000 */
.L_x_10439:
[----:B------:R-:W-:-:S04]  /*3170*/  FMUL.FTZ R7, R6, 1.1920928955078125e-07 ;  /* 0x3400000006077820 */ /* 0x000fc80000410000 */
[----:B------:R-:W-:-:S07]  /*3180*/  FMUL.FTZ R7, R10, R7 ;  /* 0x000000070a077220 */ /* 0x000fce0000410000 */
.L_x_10434:
[----:B------:R-:W-:Y:S05]  /*3190*/  BSYNC B0 ;  /* 0x0000000000007941 */ /* 0x000fea0003800000 */
.L_x_10433:
        /* <DEDUP_REMOVED lines=19> */
.L_x_10432:
[----:B------:R-:W-:Y:S01]  /*32d0*/  STG.E desc[UR4][R2.64], R9 ;  /* 0x0000000902007986 */ /* 0x000fe2000c101904 */
[----:B------:R-:W-:Y:S05]  /*32e0*/  EXIT ;  /* 0x000000000000794d */ /* 0x000fea0003800000 */
.L_x_10442:
        /* <DEDUP_REMOVED lines=9> */
.L_x_37813:


//--------------------- .text._ZN2at6native27unrolled_elementwise_kernelINS0_13BUnaryFunctorIfffZZZNS0_15binary_internal21div_floor_kernel_cudaERNS_18TensorIteratorBaseEENKUlvE1_clEvENKUlvE0_clEvEUlffE_EESt5arrayIPcLm2EELi4E23TrivialOffsetCalculatorILi1EjESE_NS0_6memory15LoadWithoutCastENSF_16StoreWithoutCastEEEviT_T0_T2_T3_T4_T5_ --------------------------
	.section	.text._ZN2at6native27unrolled_elementwise_kernelINS0_13BUnaryFunctorIfffZZZNS0_15binary_internal21div_floor_kernel_cudaERNS_18TensorIteratorBaseEENKUlvE1_clEvENKUlvE0_clEvEUlffE_EESt5arrayIPcLm2EELi4E23TrivialOffsetCalculatorILi1EjESE_NS0_6memory15LoadWithoutCastENSF_16StoreWithoutCastEEEviT_T0_T2_T3_T4_T5_,"ax",@progbits
	.align	128
        .global         _ZN2at6native27unrolled_elementwise_kernelINS0_13BUnaryFunctorIfffZZZNS0_15binary_internal21div_floor_kernel_cudaERNS_18TensorIteratorBaseEENKUlvE1_clEvENKUlvE0_clEvEUlffE_EESt5arrayIPcLm2EELi4E23TrivialOffsetCalculatorILi1EjESE_NS0_6memory15LoadWithoutCastENSF_16StoreWithoutCastEEEviT_T0_T2_T3_T4_T5_
        .type           _ZN2at6native27unrolled_elementwise_kernelINS0_13BUnaryFunctorIfffZZZNS0_15binary_internal21div_floor_kernel_cudaERNS_18TensorIteratorBaseEENKUlvE1_clEvENKUlvE0_clEvEUlffE_EESt5arrayIPcLm2EELi4E23TrivialOffsetCalculatorILi1EjESE_NS0_6memory15LoadWithoutCastENSF_16StoreWithoutCastEEEviT_T0_T2_T3_T4_T5_,@function
        .size           _ZN2at6native27unrolled_elementwise_kernelINS0_13BUnaryFunctorIfffZZZNS0_15binary_internal21div_floor_kernel_cudaERNS_18TensorIteratorBaseEENKUlvE1_clEvENKUlvE0_clEvEUlffE_EESt5arrayIPcLm2EELi4E23TrivialOffsetCalculatorILi1EjESE_NS0_6memory15LoadWithoutCastENSF_16StoreWithoutCastEEEviT_T0_T2_T3_T4_T5_,(.L_x_37814 - _ZN2at6native27unrolled_elementwise_kernelINS0_13BUnaryFunctorIfffZZZNS0_15binary_internal21div_floor_kernel_cudaERNS_18TensorIteratorBaseEENKUlvE1_clEvENKUlvE0_clEvEUlffE_EESt5arrayIPcLm2EELi4E23TrivialOffsetCalculatorILi1EjESE_NS0_6memory15LoadWithoutCastENSF_16StoreWithoutCastEEEviT_T0_T2_T3_T4_T5_)
        .other          _ZN2at6native27unrolled_elementwise_kernelINS0_13BUnaryFunctorIfffZZZNS0_15binary_internal21div_floor_kernel_cudaERNS_18TensorIteratorBaseEENKUlvE1_clEvENKUlvE0_clEvEUlffE_EESt5arrayIPcLm2EELi4E23TrivialOffsetCalculatorILi1EjESE_NS0_6memory15LoadWithoutCastENSF_16StoreWithoutCastEEEviT_T0_T2_T3_T4_T5_,@"STO_CUDA_ENTRY STV_DEFAULT"
_ZN2at6native27unrolled_elementwise_kernelINS0_13BUnaryFunctorIfffZZZNS0_15binary_internal21div_floor_kernel_cudaERNS_18TensorIteratorBaseEENKUlvE1_clEvENKUlvE0_clEvEUlffE_EESt5arrayIPcLm2EELi4E23TrivialOffsetCalculatorILi1EjESE_NS0_6memory15LoadWithoutCastENSF_16StoreWithoutCastEEEviT_T0_T2_T3_T4_T5_:
.text._ZN2at6native27unrolled_elementwise_kernelINS0_13BUnaryFunctorIfffZZZNS0_15binary_internal21div_floor_kernel_cudaERNS_18TensorIteratorBaseEENKUlvE1_clEvENKUlvE0_clEvEUlffE_EESt5arrayIPcLm2EELi4E23TrivialOffsetCalculatorILi1EjESE_NS0_6memory15LoadWithoutCastENSF_16StoreWithoutCastEEEviT_T0_T2_T3_T4_T5_:
[----:B------:R-:W-:Y:S01]  /*0000*/  LDC R1, c[0x0][0x28] ;  /* 0x00000a00ff017b82 */ /* 0x000fe20000000800 */
[----:B------:R-:W0:Y:S07]  /*0010*/  S2R R2, SR_CTAID.X ;  /* 0x0000000000027919 */ /* 0x000e2e0000002500 */
[----:B------:R-:W0:Y:S01]  /*0020*/  LDC R3, c[0x0][0x210] ;  /* 0x00008400ff037b82 */ /* 0x000e220000000800 */
[----:B------:R-:W-:Y:S01]  /*0030*/  HFMA2.MMA R4, -RZ, RZ, 0, 0 ;  /* 0x00000000ff047435 */ /* 0x000fe200000001ff */
[----:B------:R-:W-:Y:S01]  /*0040*/  IMAD.MOV.U32 R12, RZ, RZ, RZ ;  /* 0x000000ffff0c7224 */ /* 0x000fe200078e00ff */
[----:B------:R-:W1:Y:S01]  /*0050*/  S2R R5, SR_TID.X ;  /* 0x0000000000057919 */ /* 0x000e620000002100 */
[----:B------:R-:W-:Y:S01]  /*0060*/  ULDC.64 UR4, c[0x0][0x208] ;  /* 0x0000820000047ab9 */ /* 0x000fe20000000a00 */
[----:B0-----:R-:W-:-:S02]  /*0070*/  IMAD R3, R2, -0x200, R3 ;  /* 0xfffffe0002037824 */ /* 0x001fc400078e0203 */
[----:B-1----:R-:W-:-:S03]  /*0080*/  IMAD.MOV.U32 R0, RZ, RZ, R5 ;  /* 0x000000ffff007224 */ /* 0x002fc600078e0005 */
[----:B------:R-:W-:-:S13]  /*0090*/  ISETP.GE.AND P1, PT, R5, R3, PT ;  /* 0x000000030500720c */ /* 0x000fda0003f26270 */
[----:B------:R-:W-:Y:S01]  /*00a0*/  @!P1 VIADD R0, R5, 0x80 ;  /* 0x0000008005009836 */ /* 0x000fe20000000000 */
[----:B------:R-:W0:Y:S01]  /*00b0*/  @!P1 LDC.64 R10, c[0x0][0x228] ;  /* 0x00008a00ff0a9b82 */ /* 0x000e220000000a00 */
[----:B------:R-:W-:-:S03]  /*00c0*/  @!P1 IMAD R15, R2, 0x200, R5 ;  /* 0x00000200020f9824 */ /* 0x000fc600078e0205 */
[----:B------:R-:W-:-:S13]  /*00d0*/  ISETP.GE.AND P0, PT, R0, R3, PT ;  /* 0x000000030000720c */ /* 0x000fda0003f06270 */
[----:B------:R-:W-:Y:S01]  /*00e0*/  @!P0 LEA R13, R2, R0, 0x9 ;  /* 0x00000000020d8211 */ /* 0x000fe200078e48ff */
[----:B------:R-:W-:Y:S01]  /*00f0*/  @!P0 VIADD R0, R0, 0x80 ;  /* 0x0000008000008836 */ /* 0x000fe20000000000 */
[----:B------:R-:W1:Y:S04]  /*0100*/  @!P0 LDC.64 R6, c[0x0][0x228] ;  /* 0x00008a00ff068b82 */ /* 0x000e680000000a00 */
[----:B------:R-:W-:Y:S01]  /*0110*/  ISETP.GE.AND P3, PT, R0, R3, PT ;  /* 0x000000030000720c */ /* 0x000fe20003f66270 */
[----:B0-----:R-:W-:Y:S01]  /*0120*/  @!P1 IMAD.WIDE.U32 R14, R15, 0x4, R10 ;  /* 0x000000040f0e9825 */ /* 0x001fe200078e000a */
[----:B------:R-:W-:-:S04]  /*0130*/  CS2R R10, SRZ ;  /* 0x00000000000a7805 */ /* 0x000fc8000001ff00 */
[----:B------:R0:W5:Y:S07]  /*0140*/  @!P1 LDG.E R12, desc[UR4][R14.64] ;  /* 0x000000040e0c9981 */ /* 0x00016e000c1e1900 */
[----:B------:R-:W-:Y:S01]  /*0150*/  @!P3 IMAD R21, R2, 0x200, R0 ;  /* 0x000002000215b824 */ /* 0x000fe200078e0200 */
[----:B------:R-:W-:Y:S01]  /*0160*/  @!P3 IADD3 R0, R0, 0x80, RZ ;  /* 0x000000800000b810 */ /* 0x000fe20007ffe0ff */
[----:B------:R-:W2:Y:S03]  /*0170*/  @!P3 LDC.64 R8, c[0x0][0x228] ;  /* 0x00008a00ff08bb82 */ /* 0x000ea60000000a00 */
[----:B------:R-:W-:Y:S01]  /*0180*/  ISETP.GE.AND P2, PT, R0, R3, PT ;  /* 0x000000030000720c */ /* 0x000fe20003f46270 */
[----:B-1----:R-:W-:-:S04]  /*0190*/  @!P0 IMAD.WIDE.U32 R6, R13, 0x4, R6 ;  /* 0x000000040d068825 */ /* 0x002fc800078e0006 */
[----:B------:R-:W1:Y:S01]  /*01a0*/  LDC R13, c[0x0][0x218] ;  /* 0x00008600ff0d7b82 */ /* 0x000e620000000800 */
[----:B------:R0:W5:Y:S07]  /*01b0*/  @!P0 LDG.E R11, desc[UR4][R6.64] ;  /* 0x00000004060b8981 */ /* 0x00016e000c1e1900 */
[----:B------:R-:W3:Y:S01]  /*01c0*/  @!P2 LDC.64 R16, c[0x0][0x228] ;  /* 0x00008a00ff10ab82 */ /* 0x000ee20000000a00 */
[----:B------:R-:W-:Y:S02]  /*01d0*/  @!P2 IMAD R19, R2, 0x200, R0 ;  /* 0x000002000213a824 */ /* 0x000fe400078e0200 */
[----:B--2---:R-:W-:-:S05]  /*01e0*/  @!P3 IMAD.WIDE.U32 R8, R21, 0x4, R8 ;  /* 0x000000041508b825 */ /* 0x004fca00078e0008 */
[----:B------:R0:W5:Y:S01]  /*01f0*/  @!P3 LDG.E R10, desc[UR4][R8.64] ;  /* 0x00000004080ab981 */ /* 0x000162000c1e1900 */
[----:B---3--:R-:W-:-:S05]  /*0200*/  @!P2 IMAD.WIDE.U32 R16, R19, 0x4, R16 ;  /* 0x000000041310a825 */ /* 0x008fca00078e0010 */
[----:B------:R0:W5:Y:S01]  /*0210*/  @!P2 LDG.E R4, desc[UR4][R16.64] ;  /* 0x000000041004a981 */ /* 0x000162000c1e1900 */
[----:B-1----:R-:W-:Y:S01]  /*0220*/  FSETP.NEU.FTZ.AND P0, PT, R13, RZ, PT ;  /* 0x000000ff0d00720b */ /* 0x002fe20003f1d000 */
[----:B------:R-:W-:-:S12]  /*0230*/  BSSY B0, `(.L_x_10443) ;  /* 0x0000172000007945 */ /* 0x000fd80003800000 */
[----:B0-----:R-:W-:Y:S05]  /*0240*/  @P0 BRA `(.L_x_10444) ;  /* 0x0000000000400947 */ /* 0x001fea0003800000 */
[C---:B------:R-:W-:Y:S01]  /*0250*/  VIADD R0, R5.reuse, 0x100 ;  /* 0x0000010005007836 */ /* 0x040fe20000000000 */
[C---:B------:R-:W-:Y:S01]  /*0260*/  IADD3 R8, R5.reuse, 0x80, RZ ;  /* 0x0000008005087810 */ /* 0x040fe20007ffe0ff */
[----:B------:R-:W0:Y:S03]  /*0270*/  @!P1 MUFU.RCP R15, R13 ;  /* 0x0000000d000f9308 */ /* 0x000e260000001000 */
[-C--:B------:R-:W-:Y:S01]  /*0280*/  ISETP.GE.AND P2, PT, R0, R3.reuse, PT ;  /* 0x000000030000720c */ /* 0x080fe20003f46270 */
[----:B------:R-:W-:Y:S01]  /*0290*/  VIADD R0, R5, 0x180 ;  /* 0x0000018005007836 */ /* 0x000fe20000000000 */
[----:B------:R-:W-:-:S04]  /*02a0*/  ISETP.GE.AND P0, PT, R8, R3, PT ;  /* 0x000000030800720c */ /* 0x000fc80003f06270 */
[----:B------:R-:W-:-:S07]  /*02b0*/  ISETP.GE.AND P3, PT, R0, R3, PT ;  /* 0x000000030000720c */ /* 0x000fce0003f66270 */
[----:B------:R-:W1:Y:S01]  /*02c0*/  @!P2 MUFU.RCP R17, R13 ;  /* 0x0000000d0011a308 */ /* 0x000e620000001000 */
[----:B0----5:R-:W-:-:S07]  /*02d0*/  @!P1 FMUL.FTZ R6, R15, R12 ;  /* 0x0000000c0f069220 */ /* 0x021fce0000410000 */
[----:B------:R-:W0:Y:S01]  /*02e0*/  @!P0 MUFU.RCP R14, R13 ;  /* 0x0000000d000e8308 */ /* 0x000e220000001000 */
[----:B-1----:R-:W-:Y:S01]  /*02f0*/  @!P2 FMUL.FTZ R9, R17, R10 ;  /* 0x0000000a1109a220 */ /* 0x002fe20000410000 */
[----:B0-----:R-:W-:Y:S01]  /*0300*/  @!P0 FMUL.FTZ R7, R14, R11 ;  /* 0x0000000b0e078220 */ /* 0x001fe20000410000 */
[----:B------:R-:W-:Y:S06]  /*0310*/  @P3 BRA `(.L_x_10445) ;  /* 0x00000014008c3947 */ /* 0x000fec0003800000 */
[----:B------:R-:W0:Y:S02]  /*0320*/  MUFU.RCP R13, R13 ;  /* 0x0000000d000d7308 */ /* 0x000e240000001000 */
[----:B0-----:R-:W-:Y:S01]  /*0330*/  FMUL.FTZ R15, R13, R4 ;  /* 0x000000040d0f7220 */ /* 0x001fe20000410000 */
[----:B------:R-:W-:Y:S06]  /*0340*/  BRA `(.L_x_10445) ;  /* 0x0000001400807947 */ /* 0x000fec0003800000 */
.L_x_10444:
[----:B------:R-:W-:Y:S04]  /*0350*/  BSSY B2, `(.L_x_10446) ;  /* 0x0000056000027945 */ /* 0x000fe80003800000 */
[----:B------:R-:W-:Y:S05]  /*0360*/  @P1 BRA `(.L_x_10447) ;  /* 0x0000000400501947 */ /* 0x000fea0003800000 */
[C---:B-----5:R-:W-:Y:S01]  /*0370*/  FSETP.GEU.FTZ.AND P0, PT, |R12|.reuse, |R13|, PT ;  /* 0x4000000d0c00720b */ /* 0x060fe20003f1e200 */
        /* <DEDUP_REMOVED lines=26> */
.L_x_10453:
[----:B------:R-:W-:Y:S01]  /*0520*/  FSETP.GEU.FTZ.AND P0, PT, R9, -R0, PT ;  /* 0x800000000900720b */ /* 0x000fe20003f1e000 */
[----:B------:R-:W-:-:S12]  /*0530*/  FADD.FTZ R6, R6, -1 ;  /* 0xbf80000006067421 */ /* 0x000fd80000010000 */
[----:B------:R-:W-:-:S07]  /*0540*/  @!P0 FADD.FTZ R6, R6, -1 ;  /* 0xbf80000006068421 */ /* 0x000fce0000010000 */
.L_x_10452:
[----:B------:R-:W-:Y:S05]  /*0550*/  BSYNC B3 ;  /* 0x0000000000037941 */ /* 0x000fea0003800000 */
.L_x_10451:
[----:B------:R-:W-:Y:S01]  /*0560*/  FFMA.FTZ R7, -R0, R6, R7 ;  /* 0x0000000600077223 */ /* 0x000fe20000010107 */
[----:B------:R-:W-:Y:S06]  /*0570*/  BRA `(.L_x_10449) ;  /* 0x00000000007c7947 */ /* 0x000fec0003800000 */
.L_x_10450:
        /* <DEDUP_REMOVED lines=15> */
.L_x_10456:
        /* <DEDUP_REMOVED lines=13> */
.L_x_10455:
[----:B------:R-:W-:Y:S05]  /*0740*/  BSYNC B3 ;  /* 0x0000000000037941 */ /* 0x000fea0003800000 */
.L_x_10454:
[----:B0-----:R-:W-:-:S04]  /*0750*/  FMUL.FTZ R7, R6, 1.1920928955078125e-07 ;  /* 0x3400000006077820 */ /* 0x001fc80000410000 */
[----:B------:R-:W-:-:S07]  /*0760*/  FMUL.FTZ R7, R16, R7 ;  /* 0x0000000710077220 */ /* 0x000fce0000410000 */
.L_x_10449:
[----:B------:R-:W-:Y:S05]  /*0770*/  BSYNC B1 ;  /* 0x0000000000017941 */ /* 0x000fea0003800000 */
.L_x_10448:
        /* <DEDUP_REMOVED lines=19> */
.L_x_10447:
[----:B------:R-:W-:Y:S05]  /*08b0*/  BSYNC B2 ;  /* 0x0000000000027941 */ /* 0x000fea0003800000 */
.L_x_10446:
[----:B------:R-:W-:Y:S01]  /*08c0*/  VIADD R8, R5, 0x80 ;  /* 0x0000008005087836 */ /* 0x000fe20000000000 */
[----:B------:R-:W-:Y:S04]  /*08d0*/  BSSY B2, `(.L_x_10457) ;  /* 0x0000057000027945 */ /* 0x000fe80003800000 */
[----:B------:R-:W-:-:S13]  /*08e0*/  ISETP.GE.AND P0, PT, R8, R3, PT ;  /* 0x000000030800720c */ /* 0x000fda0003f06270 */
        /* <DEDUP_REMOVED lines=28> */
.L_x_10464:
[----:B------:R-:W-:Y:S01]  /*0ab0*/  FSETP.GEU.FTZ.AND P0, PT, R12, -R15, PT ;  /* 0x8000000f0c00720b */ /* 0x000fe20003f1e000 */
[----:B------:R-:W-:-:S12]  /*0ac0*/  FADD.FTZ R7, R7, -1 ;  /* 0xbf80000007077421 */ /* 0x000fd80000010000 */
[----:B------:R-:W-:-:S07]  /*0ad0*/  @!P0 FADD.FTZ R7, R7, -1 ;  /* 0xbf80000007078421 */ /* 0x000fce0000010000 */
.L_x_10463:
[----:B------:R-:W-:Y:S05]  /*0ae0*/  BSYNC B3 ;  /* 0x0000000000037941 */ /* 0x000fea0003800000 */
.L_x_10462:
[----:B------:R-:W-:Y:S01]  /*0af0*/  FFMA.FTZ R0, -R15, R7, R0 ;  /* 0x000000070f007223 */ /* 0x000fe20000010100 */
[----:B------:R-:W-:Y:S06]  /*0b00*/  BRA `(.L_x_10460) ;  /* 0x00000000007c7947 */ /* 0x000fec0003800000 */
.L_x_10461:
        /* <DEDUP_REMOVED lines=15> */
.L_x_10467:
        /* <DEDUP_REMOVED lines=13> */
.L_x_10466:
[----:B------:R-:W-:Y:S05]  /*0cd0*/  BSYNC B3 ;  /* 0x0000000000037941 */ /* 0x000fea0003800000 */
.L_x_10465:
[----:B------:R-:W-:-:S04]  /*0ce0*/  FMUL.FTZ R7, R7, 1.1920928955078125e-07 ;  /* 0x3400000007077820 */ /* 0x000fc80000410000 */
[----:B------:R-:W-:-:S07]  /*0cf0*/  FMUL.FTZ R0, R16, R7 ;  /* 0x0000000710007220 */ /* 0x000fce0000410000 */
.L_x_10460:
[----:B------:R-:W-:Y:S05]  /*0d00*/  BSYNC B1 ;  /* 0x0000000000017941 */ /* 0x000fea0003800000 */
.L_x_10459:
[C---:B------:R-:W-:Y:S01]  /*0d10*/  FSETP.GTU.FTZ.AND P0, PT, |R0|.reuse, +INF , PT ;  /* 0x7f8000000000780b */ /* 0x040fe20003f1c200 */
[----:B------:R-:W1:Y:S01]  /*0d20*/  MUFU.RCP R12, R13 ;  /* 0x0000000d000c7308 */ /* 0x000e620000001000 */
[C---:B------:R-:W-:Y:S02]  /*0d30*/  LOP3.LUT R7, R0.reuse, 0x80000000, R11, 0xb8, !PT ;  /* 0x8000000000077812 */ /* 0x040fe400078eb80b */
        /* <DEDUP_REMOVED lines=16> */
.L_x_10458:
[----:B------:R-:W-:Y:S05]  /*0e40*/  BSYNC B2 ;  /* 0x0000000000027941 */ /* 0x000fea0003800000 */
.L_x_10457:
        /* <DEDUP_REMOVED lines=31> */
.L_x_10475:
[----:B------:R-:W-:Y:S01]  /*1040*/  FSETP.GEU.FTZ.AND P0, PT, R12, -R14, PT ;  /* 0x8000000e0c00720b */ /* 0x000fe20003f1e000 */
[----:B------:R-:W-:-:S12]  /*1050*/  FADD.FTZ R0, R0, -1 ;  /* 0xbf80000000007421 */ /* 0x000fd80000010000 */
[----:B------:R-:W-:-:S07]  /*1060*/  @!P0 FADD.FTZ R0, R0, -1 ;  /* 0xbf80000000008421 */ /* 0x000fce0000010000 */
.L_x_10474:
[----:B------:R-:W-:Y:S05]  /*1070*/  BSYNC B3 ;  /* 0x0000000000037941 */ /* 0x000fea0003800000 */
.L_x_10473:
[----:B------:R-:W-:Y:S01]  /*1080*/  FFMA.FTZ R9, -R14, R0, R9 ;  /* 0x000000000e097223 */ /* 0x000fe20000010109 */
[----:B------:R-:W-:Y:S06]  /*1090*/  BRA `(.L_x_10471) ;  /* 0x00000000007c7947 */ /* 0x000fec0003800000 */
.L_x_10472:
        /* <DEDUP_REMOVED lines=15> */
.L_x_10478:
        /* <DEDUP_REMOVED lines=13> */
.L_x_10477:
[----:B------:R-:W-:Y:S05]  /*1260*/  BSYNC B3 ;  /* 0x0000000000037941 */ /* 0x000fea0003800000 */
.L_x_10476:
[----:B------:R-:W-:-:S04]  /*1270*/  FMUL.FTZ R9, R9, 1.1920928955078125e-07 ;  /* 0x3400000009097820 */ /* 0x000fc80000410000 */
[----:B------:R-:W-:-:S07]  /*1280*/  FMUL.FTZ R9, R16, R9 ;  /* 0x0000000910097220 */ /* 0x000fce0000410000 */
.L_x_10471:
[----:B------:R-:W-:Y:S05]  /*1290*/  BSYNC B1 ;  /* 0x0000000000017941 */ /* 0x000fea0003800000 */
.L_x_10470:
        /* <DEDUP_REMOVED lines=19> */
.L_x_10469:
[----:B------:R-:W-:Y:S05]  /*13d0*/  BSYNC B2 ;  /* 0x0000000000027941 */ /* 0x000fea0003800000 */
.L_x_10468:
[----:B------:R-:W-:-:S05]  /*13e0*/  VIADD R0, R5, 0x180 ;  /* 0x0000018005007836 */ /* 0x000fca0000000000 */
        /* <DEDUP_REMOVED lines=29> */
.L_x_10484:
[----:B------:R-:W-:Y:S01]  /*15c0*/  FSETP.GEU.FTZ.AND P0, PT, R10, -R12, PT ;  /* 0x8000000c0a00720b */ /* 0x000fe20003f1e000 */
[----:B------:R-:W-:-:S12]  /*15d0*/  FADD.FTZ R0, R0, -1 ;  /* 0xbf80000000007421 */ /* 0x000fd80000010000 */
[----:B------:R-:W-:-:S07]  /*15e0*/  @!P0 FADD.FTZ R0, R0, -1 ;  /* 0xbf80000000008421 */ /* 0x000fce0000010000 */
.L_x_10483:
[----:B------:R-:W-:Y:S05]  /*15f0*/  BSYNC B2 ;  /* 0x0000000000027941 */ /* 0x000fea0003800000 */
.L_x_10482:
[----:B------:R-:W-:Y:S01]  /*1600*/  FFMA.FTZ R11, -R12, R0, R11 ;  /* 0x000000000c0b7223 */ /* 0x000fe2000001010b */
[----:B------:R-:W-:Y:S06]  /*1610*/  BRA `(.L_x_10480) ;  /* 0x00000000007c7947 */ /* 0x000fec0003800000 */
.L_x_10481:
        /* <DEDUP_REMOVED lines=14> */
[----:B------:R1:W2:Y:S03]  /*1700*/  MUFU.RCP R0, R16 ;  /* 0x0000001000007308 */ /* 0x0002a60000001000 */
.L_x_10487:
        /* <DEDUP_REMOVED lines=13> */
.L_x_10486:
[----:B------:R-:W-:Y:S05]  /*17e0*/  BSYNC B2 ;  /* 0x0000000000027941 */ /* 0x000fea0003800000 */
.L_x_10485:
[----:B------:R-:W-:-:S04]  /*17f0*/  FMUL.FTZ R11, R10, 1.1920928955078125e-07 ;  /* 0x340000000a0b7820 */ /* 0x000fc80000410000 */
[----:B------:R-:W-:-:S07]  /*1800*/  FMUL.FTZ R11, R14, R11 ;  /* 0x0000000b0e0b7220 */ /* 0x000fce0000410000 */
.L_x_10480:
[----:B------:R-:W-:Y:S05]  /*1810*/  BSYNC B1 ;  /* 0x0000000000017941 */ /* 0x000fea0003800000 */
.L_x_10479:
        /* <DEDUP_REMOVED lines=19> */
.L_x_10445:
[----:B------:R-:W-:Y:S05]  /*1950*/  BSYNC B0 ;  /* 0x0000000000007941 */ /* 0x000fea0003800000 */
.L_x_10443:
[----:B-----5:R-:W2:Y:S01]  /*1960*/  @!P1 LDC.64 R10, c[0x0][0x220] ;  /* 0x00008800ff0a9b82 */ /* 0x020ea20000000a00 */
[--C-:B------:R-:W-:Y:S01]  /*1970*/  IMAD.MOV.U32 R0, RZ, RZ, R5.reuse ;  /* 0x000000ffff007224 */ /* 0x100fe200078e0005 */
[----:B------:R-:W-:Y:S01]  /*1980*/  @!P1 MOV R0, R8 ;  /* 0x0000000800009202 */ /* 0x000fe20000000f00 */
[----:B------:R-:W-:Y:S01]  /*1990*/  @!P1 IMAD R5, R2, 0x200, R5 ;  /* 0x0000020002059824 */ /* 0x000fe200078e0205 */
[----:B------:R-:W-:Y:S02]  /*19a0*/  BSSY B0, `(.L_x_10488) ;  /* 0x000000f000007945 */ /* 0x000fe40003800000 */
[----:B------:R-:W-:Y:S01]  /*19b0*/  ISETP.GE.AND P0, PT, R0, R3, PT ;  /* 0x000000030000720c */ /* 0x000fe20003f06270 */
[----:B--2---:R-:W-:-:S05]  /*19c0*/  @!P1 IMAD.WIDE.U32 R4, R5, 0x4, R10 ;  /* 0x0000000405049825 */ /* 0x004fca00078e000a */
[----:B------:R2:W-:Y:S07]  /*19d0*/  @!P1 STG.E desc[UR4][R4.64], R6 ;  /* 0x0000000604009986 */ /* 0x0005ee000c101904 */
[----:B------:R-:W-:Y:S05]  /*19e0*/  @P0 BRA `(.L_x_10489) ;  /* 0x0000000000280947 */ /* 0x000fea0003800000 */
[----:B------:R-:W3:Y:S01]  /*19f0*/  LDC.64 R10, c[0x0][0x220] ;  /* 0x00008800ff0a7b82 */ /* 0x000ee20000000a00 */
[----:B--2---:R-:W-:Y:S01]  /*1a00*/  LEA R5, R2, R0, 0x9 ;  /* 0x0000000002057211 */ /* 0x004fe200078e48ff */
[----:B------:R-:W-:-:S05]  /*1a10*/  VIADD R0, R0, 0x80 ;  /* 0x0000008000007836 */ /* 0x000fca0000000000 */
[----:B------:R-:W-:-:S13]  /*1a20*/  ISETP.GE.AND P0, PT, R0, R3, PT ;  /* 0x000000030000720c */ /* 0x000fda0003f06270 */
[----:B------:R-:W-:Y:S01]  /*1a30*/  @!P0 LEA R13, R2, R0, 0x9 ;  /* 0x00000000020d8211 */ /* 0x000fe200078e48ff */
[----:B------:R-:W-:Y:S02]  /*1a40*/  @!P0 VIADD R0, R0, 0x80 ;  /* 0x0000008000008836 */ /* 0x000fe40000000000 */
[----:B---3--:R-:W-:-:S04]  /*1a50*/  IMAD.WIDE.U32 R4, R5, 0x4, R10 ;  /* 0x0000000405047825 */ /* 0x008fc800078e000a */
[----:B------:R-:W-:Y:S01]  /*1a60*/  @!P0 IMAD.WIDE.U32 R10, R13, 0x4, R10 ;  /* 0x000000040d0a8825 */ /* 0x000fe200078e000a */
[----:B------:R3:W-:Y:S04]  /*1a70*/  STG.E desc[UR4][R4.64], R7 ;  /* 0x0000000704007986 */ /* 0x0007e8000c101904 */
[----:B------:R3:W-:Y:S02]  /*1a80*/  @!P0 STG.E desc[UR4][R10.64], R9 ;  /* 0x000000090a008986 */ /* 0x0007e4000c101904 */
.L_x_10489:
[----:B------:R-:W-:Y:S05]  /*1a90*/  BSYNC B0 ;  /* 0x0000000000007941 */ /* 0x000fea0003800000 */
.L_x_10488:
[----:B------:R-:W-:-:S13]  /*1aa0*/  ISETP.GE.AND P0, PT, R0, R3, PT ;  /* 0x000000030000720c */ /* 0x000fda0003f06270 */
[----:B------:R-:W-:Y:S05]  /*1ab0*/  @P0 EXIT ;  /* 0x000000000000094d */ /* 0x000fea0003800000 */
[----:B--23--:R-:W2:Y:S01]  /*1ac0*/  LDC.64 R4, c[0x0][0x220] ;  /* 0x00008800ff047b82 */ /* 0x00cea20000000a00 */
[----:B------:R-:W-:-:S05]  /*1ad0*/  LEA R3, R2, R0, 0x9 ;  /* 0x0000000002037211 */ /* 0x000fca00078e48ff */
[----:B--2---:R-:W-:-:S05]  /*1ae0*/  IMAD.WIDE.U32 R2, R3, 0x4, R4 ;  /* 0x0000000403027825 */ /* 0x004fca00078e0004 */
[----:B------:R-:W-:Y:S01]  /*1af0*/  STG.E desc[UR4][R2.64], R15 ;  /* 0x0000000f02007986 */ /* 0x000fe2000c101904 */
[----:B------:R-:W-:Y:S05]  /*1b00*/  EXIT ;  /* 0x000000000000794d */ /* 0x000fea0003800000 */
.L_x_10490:
        /* <DEDUP_REMOVED lines=15> */
.L_x_37814:


//--------------------- .text._ZN2at6native29vectorized_elementwise_kernelILi2ENS0_13BUnaryFunctorIfffZZZNS0_15binary_internal21div_floor_kernel_cudaERNS_18TensorIteratorBaseEENKUlvE1_clEvENKUlvE0_clEvEUlffE_EESt5arrayIPcLm2EEEEviT0_T1_ --------------------------
	.section	.text._ZN2at6native29vectorized_elementwise_kernelILi2ENS0_13BUnaryFunctorIfffZZZNS0_15binary_internal21div_floor_kernel_cudaERNS_18TensorIteratorBaseEENKUlvE1_clEvENKUlvE0_clEvEUlffE_EESt5arrayIPcLm2EEEEviT0_T1_,"ax",@progbits
	.align	128
        .global         _ZN2at6native29vectorized_elementwise_kernelILi2ENS0_13BUnaryFunctorIfffZZZNS0_15binary_internal21div_floor_kernel_cudaERNS_18TensorIteratorBaseEENKUlvE1_clEvENKUlvE0_clEvEUlffE_EESt5arrayIPcLm2EEEEviT0_T1_
        .type           _ZN2at6native29vectorized_elementwise_kernelILi2ENS0_13BUnaryFunctorIfffZZZNS0_15binary_internal21div_floor_kernel_cudaERNS_18TensorIteratorBaseEENKUlvE1_clEvENKUlvE0_clEvEUlffE_EESt5arrayIPcLm2EEEEviT0_T1_,@function
        .size           _ZN2at6native29vectorized_elementwise_kernelILi2ENS0_13BUnaryFunctorIfffZZZNS0_15binary_internal21div_floor_kernel_cudaERNS_18TensorIteratorBaseEENKUlvE1_clEvENKUlvE0_clEvEUlffE_EESt5arrayIPcLm2EEEEviT0_T1_,(.L_x_37815 - _ZN2at6native29vectorized_elementwise_kernelILi2ENS0_13BUnaryFunctorIfffZZZNS0_15binary_internal21div_floor_kernel_cudaERNS_18TensorIteratorBaseEENKUlvE1_clEvENKUlvE0_clEvEUlffE_EESt5arrayIPcLm2EEEEviT0_T1_)
        .other          _ZN2at6native29vectorized_elementwise_kernelILi2ENS0_13BUnaryFunctorIfffZZZNS0_15binary_internal21div_floor_kernel_cudaERNS_18TensorIteratorBaseEENKUlvE1_clEvENKUlvE0_clEvEUlffE_EESt5arrayIPcLm2EEEEviT0_T1_,@"STO_CUDA_ENTRY STV_DEFAULT"
_ZN2at6native29vectorized_elementwise_kernelILi2ENS0_13BUnaryFunctorIfffZZZNS0_15binary_internal21div_floor_kernel_cudaERNS_18TensorIteratorBaseEENKUlvE1_clEvENKUlvE0_clEvEUlffE_EESt5arrayIPcLm2EEEEviT0_T1_:
.text._ZN2at6native29vectorized_elementwise_kernelILi2ENS0_13BUnaryFunctorIfffZZZNS0_15binary_internal21div_floor_kernel_cudaERNS_18TensorIteratorBaseEENKUlvE1_clEvENKUlvE0_clEvEUlffE_EESt5arrayIPcLm2EEEEviT0_T1_:
        /* <DEDUP_REMOVED lines=10> */
[----:B------:R-:W2:Y:S01]  /*00a0*/  LDC R13, c[0x0][0x218] ;  /* 0x00008600ff0d7b82 */ /* 0x000ea20000000800 */
[----:B-1----:R-:W-:-:S04]  /*00b0*/  IMAD.WIDE R4, R2, 0x4, R4 ;  /* 0x0000000402047825 */ /* 0x002fc800078e0204 */
[----:B0-----:R-:W-:-:S05]  /*00c0*/  IMAD.WIDE.U32 R14, R3, 0x8, R4 ;  /* 0x00000008030e7825 */ /* 0x001fca00078e0004 */
[----:B------:R0:W5:Y:S04]  /*00d0*/  LDG.E.64 R6, desc[UR4][R14.64] ;  /* 0x000000040e067981 */ /* 0x000168000c1e1b00 */
[----:B------:R0:W5:Y:S04]  /*00e0*/  LDG.E.64 R10, desc[UR4][R14.64+0x400] ;  /* 0x000400040e0a7981 */ /* 0x000168000c1e1b00 */
[----:B------:R0:W5:Y:S04]  /*00f0*/  LDG.E.64 R8, desc[UR4][R14.64+0x800] ;  /* 0x000800040e087981 */ /* 0x000168000c1e1b00 */
[----:B------:R0:W5:Y:S01]  /*0100*/  LDG.E.64 R4, desc[UR4][R14.64+0xc00] ;  /* 0x000c00040e047981 */ /* 0x000162000c1e1b00 */
[----:B--2---:R-:W-:-:S13]  /*0110*/  FSETP.NEU.FTZ.AND P0, PT, R13, RZ, PT ;  /* 0x000000ff0d00720b */ /* 0x004fda0003f1d000 */
[----:B0-----:R-:W-:Y:S05]  /*0120*/  @P0 BRA `(.L_x_10492) ;  /* 0x0000000000280947 */ /* 0x001fea0003800000 */
[----:B------:R-:W0:Y:S02]  /*0130*/  MUFU.RCP R13, R13 ;  /* 0x0000000d000d7308 */ /* 0x000e240000001000 */
[-C--:B0----5:R-:W-:Y:S01]  /*0140*/  FMUL.FTZ R6, R6, R13.reuse ;  /* 0x0000000d06067220 */ /* 0x0a1fe20000410000 */
[-C--:B------:R-:W-:Y:S01]  /*0150*/  FMUL.FTZ R7, R7, R13.reuse ;  /* 0x0000000d07077220 */ /* 0x080fe20000410000 */
[-C--:B------:R-:W-:Y:S01]  /*0160*/  FMUL.FTZ R10, R10, R13.reuse ;  /* 0x0000000d0a0a7220 */ /* 0x080fe20000410000 */
[-C--:B------:R-:W-:Y:S01]  /*0170*/  FMUL.FTZ R11, R11, R13.reuse ;  /* 0x0000000d0b0b7220 */ /* 0x080fe20000410000 */
[-C--:B------:R-:W-:Y:S01]  /*0180*/  FMUL.FTZ R8, R8, R13.reuse ;  /* 0x0000000d08087220 */ /* 0x080fe20000410000 */
[-C--:B------:R-:W-:Y:S01]  /*0190*/  FMUL.FTZ R9, R9, R13.reuse ;  /* 0x0000000d09097220 */ /* 0x080fe20000410000 */
[-C--:B------:R-:W-:Y:S01]  /*01a0*/  FMUL.FTZ R4, R4, R13.reuse ;  /* 0x0000000d04047220 */ /* 0x080fe20000410000 */
[----:B------:R-:W-:Y:S01]  /*01b0*/  FMUL.FTZ R5, R5, R13 ;  /* 0x0000000d05057220 */ /* 0x000fe20000410000 */
[----:B------:R-:W-:Y:S06]  /*01c0*/  BRA `(.L_x_10493) ;  /* 0x00000028002c7947 */ /* 0x000fec0003800000 */
.L_x_10492:
[C---:B-----5:R-:W-:Y:S01]  /*01d0*/  FSETP.GEU.FTZ.AND P0, PT, |R6|.reuse, |R13|, PT ;  /* 0x4000000d0600720b */ /* 0x060fe20003f1e200 */
[----:B------:R-:W-:Y:S01]  /*01e0*/  BSSY B0, `(.L_x_10494) ;  /* 0x000003f000007945 */ /* 0x000fe20003800000 */
[----:B------:R-:W-:Y:S01]  /*01f0*/  FADD.FTZ R12, |R13|, -RZ ;  /* 0x800000ff0d0c7221 */ /* 0x000fe20000010200 */
[----:B------:R-:W-:-:S10]  /*0200*/  FADD.FTZ R15, |R6|, -RZ ;  /* 0x800000ff060f7221 */ /* 0x000fd40000010200 */
[----:B------:R-:W-:Y:S05]  /*0210*/  @!P0 BRA `(.L_x_10495) ;  /* 0x0000000000ec8947 */ /* 0x000fea0003800000 */
[----:B------:R-:W-:-:S05]  /*0220*/  FMUL.FTZ R0, |R13|, 8388608 ;  /* 0x4b0000000d007820 */ /* 0x000fca0000410200 */
[----:B------:R-:W-:-:S13]  /*0230*/  FSETP.GTU.FTZ.AND P0, PT, R15, R0, PT ;  /* 0x000000000f00720b */ /* 0x000fda0003f1c000 */
[----:B------:R-:W-:Y:S05]  /*0240*/  @P0 BRA `(.L_x_10496) ;  /* 0x0000000000640947 */ /* 0x000fea0003800000 */
[----:B------:R-:W0:Y:S01]  /*0250*/  MUFU.RCP R0, R12 ;  /* 0x0000000c00007308 */ /* 0x000e220000001000 */
[----:B------:R-:W-:Y:S01]  /*0260*/  FADD.FTZ R14, -R12, -RZ ;  /* 0x800000ff0c0e7221 */ /* 0x000fe20000010100 */
[----:B------:R-:W-:Y:S01]  /*0270*/  BSSY B1, `(.L_x_10497) ;  /* 0x0000014000017945 */ /* 0x000fe20003800000 */
        /* <DEDUP_REMOVED lines=16> */
.L_x_10499:
[----:B------:R-:W-:Y:S01]  /*0380*/  FSETP.GEU.FTZ.AND P0, PT, R16, -R12, PT ;  /* 0x8000000c1000720b */ /* 0x000fe20003f1e000 */
[----:B------:R-:W-:-:S12]  /*0390*/  FADD.FTZ R0, R0, -1 ;  /* 0xbf80000000007421 */ /* 0x000fd80000010000 */
[----:B------:R-:W-:-:S07]  /*03a0*/  @!P0 FADD.FTZ R0, R0, -1 ;  /* 0xbf80000000008421 */ /* 0x000fce0000010000 */
.L_x_10498:
[----:B------:R-:W-:Y:S05]  /*03b0*/  BSYNC B1 ;  /* 0x0000000000017941 */ /* 0x000fea0003800000 */
.L_x_10497:
[----:B------:R-:W-:Y:S01]  /*03c0*/  FFMA.FTZ R15, -R12, R0, R15 ;  /* 0x000000000c0f7223 */ /* 0x000fe2000001010f */
[----:B------:R-:W-:Y:S06]  /*03d0*/  BRA `(.L_x_10495) ;  /* 0x00000000007c7947 */ /* 0x000fec0003800000 */
.L_x_10496:
        /* <DEDUP_REMOVED lines=15> */
.L_x_10502:
        /* <DEDUP_REMOVED lines=13> */
.L_x_10501:
[----:B------:R-:W-:Y:S05]  /*05a0*/  BSYNC B1 ;  /* 0x0000000000017941 */ /* 0x000fea0003800000 */
.L_x_10500:
[----:B------:R-:W-:-:S04]  /*05b0*/  FMUL.FTZ R15, R15, 1.1920928955078125e-07 ;  /* 0x340000000f0f7820 */ /* 0x000fc80000410000 */
[----:B------:R-:W-:-:S07]  /*05c0*/  FMUL.FTZ R15, R14, R15 ;  /* 0x0000000f0e0f7220 */ /* 0x000fce0000410000 */
.L_x_10495:
[----:B------:R-:W-:Y:S05]  /*05d0*/  BSYNC B0 ;  /* 0x0000000000007941 */ /* 0x000fea0003800000 */
.L_x_10494:
[C---:B------:R-:W-:Y:S01]  /*05e0*/  FSETP.GTU.FTZ.AND P0, PT, |R15|.reuse, +INF , PT ;  /* 0x7f8000000f00780b */ /* 0x040fe20003f1c200 */
[----:B------:R-:W1:Y:S01]  /*05f0*/  MUFU.RCP R14, R13 ;  /* 0x0000000d000e7308 */ /* 0x000e620000001000 */
[----:B------:R-:W-:Y:S01]  /*0600*/  LOP3.LUT R0, R15, 0x80000000, R6, 0xb8, !PT ;  /* 0x800000000f007812 */ /* 0x000fe200078eb806 */
[----:B------:R-:W-:Y:S01]  /*0610*/  BSSY B0, `(.L_x_10503) ;  /* 0x000004f000007945 */ /* 0x000fe20003800000 */
[----:B0-----:R-:W-:Y:S02]  /*0620*/  FADD.FTZ R17, |R7|, -RZ ;  /* 0x800000ff07117221 */ /* 0x001fe40000010200 */
[----:B------:R-:W-:Y:S02]  /*0630*/  FSEL R15, R15, R0, P0 ;  /* 0x000000000f0f7208 */ /* 0x000fe40000000000 */
[----:B------:R-:W-:Y:S02]  /*0640*/  FSETP.GEU.FTZ.AND P0, PT, R13, RZ, PT ;  /* 0x000000ff0d00720b */ /* 0x000fe40003f1e000 */
[----:B------:R-:W-:-:S02]  /*0650*/  FSETP.NEU.FTZ.AND P1, PT, R15, RZ, PT ;  /* 0x000000ff0f00720b */ /* 0x000fc40003f3d000 */
[----:B------:R-:W-:Y:S01]  /*0660*/  FSETP.GEU.FTZ.AND P2, PT, R15, RZ, PT ;  /* 0x000000ff0f00720b */ /* 0x000fe20003f5e000 */
[----:B------:R-:W-:-:S03]  /*0670*/  FADD.FTZ R15, R6, -R15 ;  /* 0x8000000f060f7221 */ /* 0x000fc60000010000 */
[----:B------:R-:W-:Y:S01]  /*0680*/  PLOP3.LUT P1, PT, P1, P0, P2, 0x60, 0x0 ;  /* 0x000000000000781c */ /* 0x000fe20000f20c20 */
[----:B-1----:R-:W-:Y:S01]  /*0690*/  FMUL.FTZ R15, R15, R14 ;  /* 0x0000000e0f0f7220 */ /* 0x002fe20000410000 */
[----:B------:R-:W-:-:S11]  /*06a0*/  FSETP.GEU.FTZ.AND P2, PT, |R7|, |R13|, PT ;  /* 0x4000000d0700720b */ /* 0x000fd60003f5e200 */
        /* <DEDUP_REMOVED lines=8> */
[----:B------:R-:W-:Y:S01]  /*0730*/  @P1 MOV R6, R0 ;  /* 0x0000000000061202 */ /* 0x000fe20000000f00 */
[----:B------:R-:W-:Y:S06]  /*0740*/  @!P2 BRA `(.L_x_10504) ;  /* 0x0000000000eca947 */ /* 0x000fec0003800000 */
        /* <DEDUP_REMOVED lines=22> */
.L_x_10508:
[----:B------:R-:W-:Y:S01]  /*08b0*/  FSETP.GEU.FTZ.AND P1, PT, R16, -R12, PT ;  /* 0x8000000c1000720b */ /* 0x000fe20003f3e000 */
[----:B------:R-:W-:-:S12]  /*08c0*/  FADD.FTZ R0, R0, -1 ;  /* 0xbf80000000007421 */ /* 0x000fd80000010000 */
[----:B------:R-:W-:-:S07]  /*08d0*/  @!P1 FADD.FTZ R0, R0, -1 ;  /* 0xbf80000000009421 */ /* 0x000fce0000010000 */
.L_x_10507:
[----:B------:R-:W-:Y:S05]  /*08e0*/  BSYNC B1 ;  /* 0x0000000000017941 */ /* 0x000fea0003800000 */
.L_x_10506:
[----:B------:R-:W-:Y:S01]  /*08f0*/  FFMA.FTZ R17, -R12, R0, R17 ;  /* 0x000000000c117223 */ /* 0x000fe20000010111 */
[----:B------:R-:W-:Y:S06]  /*0900*/  BRA `(.L_x_10504) ;  /* 0x00000000007c7947 */ /* 0x000fec0003800000 */
.L_x_10505:
        /* <DEDUP_REMOVED lines=15> */
.L_x_10511:
        /* <DEDUP_REMOVED lines=13> */
.L_x_10510:
[----:B------:R-:W-:Y:S05]  /*0ad0*/  BSYNC B1 ;  /* 0x0000000000017941 */ /* 0x000fea0003800000 */
.L_x_10509:
[----:B------:R-:W-:-:S04]  /*0ae0*/  FMUL.FTZ R16, R16, 1.1920928955078125e-07 ;  /* 0x3400000010107820 */ /* 0x000fc80000410000 */
[----:B------:R-:W-:-:S07]  /*0af0*/  FMUL.FTZ R17, R15, R16 ;  /* 0x000000100f117220 */ /* 0x000fce0000410000 */
.L_x_10504:
[----:B------:R-:W-:Y:S05]  /*0b00*/  BSYNC B0 ;  /* 0x0000000000007941 */ /* 0x000fea0003800000 */
.L_x_10503:
[C---:B------:R-:W-:Y:S01]  /*0b10*/  FSETP.GTU.FTZ.AND P1, PT, |R17|.reuse, +INF , PT ;  /* 0x7f8000001100780b */ /* 0x040fe20003f3c200 */
[----:B------:R-:W-:Y:S01]  /*0b20*/  BSSY B0, `(.L_x_10512) ;  /* 0x000004f000007945 */ /* 0x000fe20003800000 */
[----:B------:R-:W-:-:S04]  /*0b30*/  LOP3.LUT R0, R17, 0x80000000, R7, 0xb8, !PT ;  /* 0x8000000011007812 */ /* 0x000fc800078eb807 */
[----:B------:R-:W-:Y:S01]  /*0b40*/  FSEL R0, R17, R0, P1 ;  /* 0x0000000011007208 */ /* 0x000fe20000800000 */
[----:B------:R-:W-:-:S03]  /*0b50*/  FADD.FTZ R17, |R10|, -RZ ;  /* 0x800000ff0a117221 */ /* 0x000fc60000010200 */
[C---:B------:R-:W-:Y:S01]  /*0b60*/  FSETP.NEU.FTZ.AND P1, PT, R0.reuse, RZ, PT ;  /* 0x000000ff0000720b */ /* 0x040fe20003f3d000 */
[----:B------:R-:W-:Y:S01]  /*0b70*/  FADD.FTZ R15, R7, -R0 ;  /* 0x80000000070f7221 */ /* 0x000fe20000010000 */
[----:B------:R-:W-:-:S03]  /*0b80*/  FSETP.GEU.FTZ.AND P2, PT, R0, RZ, PT ;  /* 0x000000ff0000720b */ /* 0x000fc60003f5e000 */
[----:B------:R-:W-:Y:S01]  /*0b90*/  FMUL.FTZ R15, R15, R14 ;  /* 0x0000000e0f0f7220 */ /* 0x000fe20000410000 */
[----:B------:R-:W-:Y:S02]  /*0ba0*/  PLOP3.LUT P1, PT, P1, P0, P2, 0x60, 0x0 ;  /* 0x000000000000781c */ /* 0x000fe40000f20c20 */
[----:B------:R-:W-:-:S11]  /*0bb0*/  FSETP.GEU.FTZ.AND P2, PT, |R10|, |R13|, PT ;  /* 0x4000000d0a00720b */ /* 0x000fd60003f5e200 */
        /* <DEDUP_REMOVED lines=8> */
[----:B------:R-:W-:Y:S01]  /*0c40*/  @P1 IMAD.MOV.U32 R7, RZ, RZ, R0 ;  /* 0x000000ffff071224 */ /* 0x000fe200078e0000 */
[----:B------:R-:W-:Y:S06]  /*0c50*/  @!P2 BRA `(.L_x_10513) ;  /* 0x0000000000eca947 */ /* 0x000fec0003800000 */
[----:B0-----:R-:W-:-:S05]  /*0c60*/  FMUL.FTZ R20, |R13|, 8388608 ;  /* 0x4b0000000d147820 */ /* 0x001fca0000410200 */
        /* <DEDUP_REMOVED lines=21> */
.L_x_10517:
[----:B------:R-:W-:Y:S01]  /*0dc0*/  FSETP.GEU.FTZ.AND P1, PT, R16, -R12, PT ;  /* 0x8000000c1000720b */ /* 0x000fe20003f3e000 */
[----:B------:R-:W-:-:S12]  /*0dd0*/  FADD.FTZ R0, R0, -1 ;  /* 0xbf80000000007421 */ /* 0x000fd80000010000 */
[----:B------:R-:W-:-:S07]  /*0de0*/  @!P1 FADD.FTZ R0, R0, -1 ;  /* 0xbf80000000009421 */ /* 0x000fce0000010000 */
.L_x_10516:
[----:B------:R-:W-:Y:S05]  /*0df0*/  BSYNC B1 ;  /* 0x0000000000017941 */ /* 0x000fea0003800000 */
.L_x_10515:
[----:B------:R-:W-:Y:S01]  /*0e00*/  FFMA.FTZ R17, -R12, R0, R17 ;  /* 0x000000000c117223 */ /* 0x000fe20000010111 */
[----:B------:R-:W-:Y:S06]  /*0e10*/  BRA `(.L_x_10513) ;  /* 0x00000000007c7947 */ /* 0x000fec0003800000 */
.L_x_10514:
        /* <DEDUP_REMOVED lines=15> */
.L_x_10520:
        /* <DEDUP_REMOVED lines=13> */
.L_x_10519:
[----:B------:R-:W-:Y:S05]  /*0fe0*/  BSYNC B1 ;  /* 0x0000000000017941 */ /* 0x000fea0003800000 */
.L_x_10518:
[----:B------:R-:W-:-:S04]  /*0ff0*/  FMUL.FTZ R16, R16, 1.1920928955078125e-07 ;  /* 0x3400000010107820 */ /* 0x000fc80000410000 */
[----:B------:R-:W-:-:S07]  /*1000*/  FMUL.FTZ R17, R15, R16 ;  /* 0x000000100f117220 */ /* 0x000fce0000410000 */
.L_x_10513:
[----:B------:R-:W-:Y:S05]  /*1010*/  BSYNC B0 ;  /* 0x0000000000007941 */ /* 0x000fea0003800000 */
.L_x_10512:
[C---:B------:R-:W-:Y:S01]  /*1020*/  FSETP.GTU.FTZ.AND P1, PT, |R17|.reuse, +INF , PT ;  /* 0x7f8000001100780b */ /* 0x040fe20003f3c200 */
[----:B------:R-:W-:Y:S01]  /*1030*/  BSSY B0, `(.L_x_10521) ;  /* 0x000004f000007945 */ /* 0x000fe20003800000 */
[----:B------:R-:W-:-:S04]  /*1040*/  LOP3.LUT R0, R17, 0x80000000, R10, 0xb8, !PT ;  /* 0x8000000011007812 */ /* 0x000fc800078eb80a */
[----:B------:R-:W-:-:S04]  /*1050*/  FSEL R17, R17, R0, P1 ;  /* 0x0000000011117208 */ /* 0x000fc80000800000 */
[C---:B------:R-:W-:Y:S02]  /*1060*/  FSETP.NEU.FTZ.AND P1, PT, R17.reuse, RZ, PT ;  /* 0x000000ff1100720b */ /* 0x040fe40003f3d000 */
[----:B------:R-:W-:Y:S01]  /*1070*/  FSETP.GEU.FTZ.AND P2, PT, R17, RZ, PT ;  /* 0x000000ff1100720b */ /* 0x000fe20003f5e000 */
[----:B------:R-:W-:-:S03]  /*1080*/  FADD.FTZ R17, R10, -R17 ;  /* 0x800000110a117221 */ /* 0x000fc60000010000 */
[----:B------:R-:W-:Y:S01]  /*1090*/  PLOP3.LUT P1, PT, P1, P0, P2, 0x60, 0x0 ;  /* 0x000000000000781c */ /* 0x000fe20000f20c20 */
[----:B------:R-:W-:Y:S01]  /*10a0*/  FMUL.FTZ R17, R17, R14 ;  /* 0x0000000e11117220 */ /* 0x000fe20000410000 */
[----:B------:R-:W-:-:S11]  /*10b0*/  FSETP.GEU.FTZ.AND P2, PT, |R11|, |R13|, PT ;  /* 0x4000000d0b00720b */ /* 0x000fd60003f5e200 */
[----:B------:R-:W-:-:S05]  /*10c0*/  @P1 FADD.FTZ R17, R17, -1 ;  /* 0xbf80000011111421 */ /* 0x000fca0000010000 */
[----:B------:R-:W-:-:S13]  /*10d0*/  FSETP.NEU.FTZ.AND P1, PT, R17, RZ, PT ;  /* 0x000000ff1100720b */ /* 0x000fda0003f3d000 */
[----:B------:R-:W1:Y:S01]  /*10e0*/  @P1 FRND.FTZ.FLOOR R0, R17 ;  /* 0x0000001100001307 */ /* 0x000e620000215000 */
[----:B------:R-:W-:-:S05]  /*10f0*/  @!P1 FMUL.FTZ R10, R10, R14 ;  /* 0x0000000e0a0a9220 */ /* 0x000fca0000410000 */
[----:B------:R-:W-:Y:S01]  /*1100*/  @!P1 LOP3.LUT R10, RZ, 0x80000000, R10, 0xb8, !PT ;  /* 0x80000000ff0a9812 */ /* 0x000fe200078eb80a */
[----:B-1----:R-:W-:-:S05]  /*1110*/  @P1 FADD.FTZ R15, R17, -R0 ;  /* 0x80000000110f1221 */ /* 0x002fca0000010000 */
[----:B------:R-:W-:Y:S01]  /*1120*/  FSETP.GT.AND P3, PT, R15, 0.5, P1 ;  /* 0x3f0000000f00780b */ /* 0x000fe20000f64000 */
[----:B------:R-:W-:-:S12]  /*1130*/  FADD.FTZ R15, |R11|, -RZ ;  /* 0x800000ff0b0f7221 */ /* 0x000fd80000010200 */
[----:B------:R-:W-:-:S04]  /*1140*/  @P3 FADD.FTZ R0, R0, 1 ;  /* 0x3f80000000003421 */ /* 0x000fc80000010000 */
[----:B------:R-:W-:Y:S01]  /*1150*/  @P1 IMAD.MOV.U32 R10, RZ, RZ, R0 ;  /* 0x000000ffff0a1224 */ /* 0x000fe200078e0000 */
[----:B------:R-:W-:Y:S06]  /*1160*/  @!P2 BRA `(.L_x_10522) ;  /* 0x0000000000eca947 */ /* 0x000fec0003800000 */
[----:B------:R-:W-:-:S05]  /*1170*/  FMUL.FTZ R18, |R13|, 8388608 ;  /* 0x4b0000000d127820 */ /* 0x000fca0000410200 */
[----:B------:R-:W-:-:S13]  /*1180*/  FSETP.GTU.FTZ.AND P1, PT, R15, R18, PT ;  /* 0x000000120f00720b */ /* 0x000fda0003f3c000 */
[----:B------:R-:W-:Y:S05]  /*1190*/  @P1 BRA `(.L_x_10523) ;  /* 0x0000000000641947 */ /* 0x000fea0003800000 */
[----:B------:R-:W1:Y:S01]  /*11a0*/  MUFU.RCP R0, R12 ;  /* 0x0000000c00007308 */ /* 0x000e620000001000 */
[----:B------:R-:W-:Y:S01]  /*11b0*/  FADD.FTZ R16, -R12, -RZ ;  /* 0x800000ff0c107221 */ /* 0x000fe20000010100 */
[----:B------:R-:W-:Y:S01]  /*11c0*/  BSSY B1, `(.L_x_10524) ;  /* 0x0000014000017945 */ /* 0x000fe20003800000 */
        /* <DEDUP_REMOVED lines=16> */
.L_x_10526:
[----:B------:R-:W-:Y:S01]  /*12d0*/  FSETP.GEU.FTZ.AND P1, PT, R16, -R12, PT ;  /* 0x8000000c1000720b */ /* 0x000fe20003f3e000 */
[----:B------:R-:W-:-:S12]  /*12e0*/  FADD.FTZ R0, R0, -1 ;  /* 0xbf80000000007421 */ /* 0x000fd80000010000 */
[----:B------:R-:W-:-:S07]  /*12f0*/  @!P1 FADD.FTZ R0, R0, -1 ;  /* 0xbf80000000009421 */ /* 0x000fce0000010000 */
.L_x_10525:
[----:B------:R-:W-:Y:S05]  /*1300*/  BSYNC B1 ;  /* 0x0000000000017941 */ /* 0x000fea0003800000 */
.L_x_10524:
[----:B------:R-:W-:Y:S01]  /*1310*/  FFMA.FTZ R15, -R12, R0, R15 ;  /* 0x000000000c0f7223 */ /* 0x000fe2000001010f */
[----:B------:R-:W-:Y:S06]  /*1320*/  BRA `(.L_x_10522) ;  /* 0x00000000007c7947 */ /* 0x000fec0003800000 */
.L_x_10523:
        /* <DEDUP_REMOVED lines=15> */
.L_x_10529:
        /* <DEDUP_REMOVED lines=13> */
.L_x_10528:
[----:B------:R-:W-:Y:S05]  /*14f0*/  BSYNC B1 ;  /* 0x0000000000017941 */ /* 0x000fea0003800000 */
.L_x_10527:
[----:B------:R-:W-:-:S04]  /*1500*/  FMUL.FTZ R16, R16, 1.1920928955078125e-07 ;  /* 0x3400000010107820 */ /* 0x000fc80000410000 */
[----:B------:R-:W-:-:S07]  /*1510*/  FMUL.FTZ R15, R15, R16 ;  /* 0x000000100f0f7220 */ /* 0x000fce0000410000 */
.L_x_10522:
[----:B------:R-:W-:Y:S05]  /*1520*/  BSYNC B0 ;  /* 0x0000000000007941 */ /* 0x000fea0003800000 */
.L_x_10521:
[C---:B------:R-:W-:Y:S01]  /*1530*/  FSETP.GTU.FTZ.AND P1, PT, |R15|.reuse, +INF , PT ;  /* 0x7f8000000f00780b */ /* 0x040fe20003f3c200 */
[----:B------:R-:W-:Y:S01]  /*1540*/  BSSY B0, `(.L_x_10530) ;  /* 0x000004f000007945 */ /* 0x000fe20003800000 */
[----:B------:R-:W-:Y:S01]  /*1550*/  LOP3.LUT R0, R15, 0x80000000, R11, 0xb8, !PT ;  /* 0x800000000f007812 */ /* 0x000fe200078eb80b */
[----:B------:R-:W-:-:S03]  /*1560*/  FADD.FTZ R17, |R8|, -RZ ;  /* 0x800000ff08117221 */ /* 0x000fc60000010200 */
[----:B------:R-:W-:-:S04]  /*1570*/  FSEL R0, R15, R0, P1 ;  /* 0x000000000f007208 */ /* 0x000fc80000800000 */
        /* <DEDUP_REMOVED lines=14> */
[----:B------:R-:W-:Y:S01]  /*1660*/  @P1 MOV R11, R0 ;  /* 0x00000000000b1202 */ /* 0x000fe20000000f00 */
        /* <DEDUP_REMOVED lines=23> */
.L_x_10535:
[----:B------:R-:W-:Y:S01]  /*17e0*/  FSETP.GEU.FTZ.AND P1, PT, R16, -R12, PT ;  /* 0x8000000c1000720b */ /* 0x000fe20003f3e000 */
[----:B------:R-:W-:-:S12]  /*17f0*/  FADD.FTZ R0, R0, -1 ;  /* 0xbf80000000007421 */ /* 0x000fd80000010000 */
[----:B------:R-:W-:-:S07]  /*1800*/  @!P1 FADD.FTZ R0, R0, -1 ;  /* 0xbf80000000009421 */ /* 0x000fce0000010000 */
.L_x_10534:
[----:B------:R-:W-:Y:S05]  /*1810*/  BSYNC B1 ;  /* 0x0000000000017941 */ /* 0x000fea0003800000 */
.L_x_10533:
[----:B------:R-:W-:Y:S01]  /*1820*/  FFMA.FTZ R17, -R12, R0, R17 ;  /* 0x000000000c117223 */ /* 0x000fe20000010111 */
[----:B------:R-:W-:Y:S06]  /*1830*/  BRA `(.L_x_10531) ;  /* 0x00000000007c7947 */ /* 0x000fec0003800000 */
.L_x_10532:
        /* <DEDUP_REMOVED lines=15> */
.L_x_10538:
        /* <DEDUP_REMOVED lines=13> */
.L_x_10537:
[----:B------:R-:W-:Y:S05]  /*1a00*/  BSYNC B1 ;  /* 0x0000000000017941 */ /* 0x000fea0003800000 */
.L_x_10536:
[----:B------:R-:W-:-:S04]  /*1a10*/  FMUL.FTZ R16, R16, 1.1920928955078125e-07 ;  /* 0x3400000010107820 */ /* 0x000fc80000410000 */
[----:B------:R-:W-:-:S07]  /*1a20*/  FMUL.FTZ R17, R15, R16 ;  /* 0x000000100f117220 */ /* 0x000fce0000410000 */
.L_x_10531:
[----:B------:R-:W-:Y:S05]  /*1a30*/  BSYNC B0 ;  /* 0x0000000000007941 */ /* 0x000fea0003800000 */
.L_x_10530:
        /* <DEDUP_REMOVED lines=43> */
.L_x_10544:
[----:B------:R-:W-:Y:S01]  /*1cf0*/  FSETP.GEU.FTZ.AND P1, PT, R16, -R12, PT ;  /* 0x8000000c1000720b */ /* 0x000fe20003f3e000 */
[----:B------:R-:W-:-:S12]  /*1d00*/  FADD.FTZ R0, R0, -1 ;  /* 0xbf80000000007421 */ /* 0x000fd80000010000 */
[----:B------:R-:W-:-:S07]  /*1d10*/  @!P1 FADD.FTZ R0, R0, -1 ;  /* 0xbf80000000009421 */ /* 0x000fce0000010000 */
.L_x_10543:
[----:B------:R-:W-:Y:S05]  /*1d20*/  BSYNC B1 ;  /* 0x0000000000017941 */ /* 0x000fea0003800000 */
.L_x_10542:
[----:B------:R-:W-:Y:S01]  /*1d30*/  FFMA.FTZ R15, -R12, R0, R15 ;  /* 0x000000000c0f7223 */ /* 0x000fe2000001010f */
[----:B------:R-:W-:Y:S06]  /*1d40*/  BRA `(.L_x_10540) ;  /* 0x00000000007c7947 */ /* 0x000fec0003800000 */
.L_x_10541:
        /* <DEDUP_REMOVED lines=15> */
.L_x_10547:
        /* <DEDUP_REMOVED lines=13> */
.L_x_10546:
[----:B------:R-:W-:Y:S05]  /*1f10*/  BSYNC B1 ;  /* 0x0000000000017941 */ /* 0x000fea0003800000 */
.L_x_10545:
[----:B------:R-:W-:-:S04]  /*1f20*/  FMUL.FTZ R16, R16, 1.1920928955078125e-07 ;  /* 0x3400000010107820 */ /* 0x000fc80000410000 */
[----:B------:R-:W-:-:S07]  /*1f30*/  FMUL.FTZ R15, R15, R16 ;  /* 0x000000100f0f7220 */ /* 0x000fce0000410000 */
.L_x_10540:
[----:B------:R-:W-:Y:S05]  /*1f40*/  BSYNC B0 ;  /* 0x0000000000007941 */ /* 0x000fea0003800000 */
.L_x_10539:
        /* <DEDUP_REMOVED lines=43> */
.L_x_10553:
[----:B------:R-:W-:Y:S01]  /*2200*/  FSETP.GEU.FTZ.AND P1, PT, R16, -R12, PT ;  /* 0x8000000c1000720b */ /* 0x000fe20003f3e000 */
[----:B------:R-:W-:-:S12]  /*2210*/  FADD.FTZ R0, R0, -1 ;  /* 0xbf80000000007421 */ /* 0x000fd80000010000 */
[----:B------:R-:W-:-:S07]  /*2220*/  @!P1 FADD.FTZ R0, R0, -1 ;  /* 0xbf80000000009421 */ /* 0x000fce0000010000 */
.L_x_10552:
[----:B------:R-:W-:Y:S05]  /*2230*/  BSYNC B1 ;  /* 0x0000000000017941 */ /* 0x000fea0003800000 */
.L_x_10551:
[----:B------:R-:W-:Y:S01]  /*2240*/  FFMA.FTZ R17, -R12, R0, R17 ;  /* 0x000000000c117223 */ /* 0x000fe20000010111 */
[----:B------:R-:W-:Y:S06]  /*2250*/  BRA `(.L_x_10549) ;  /* 0x00000000007c7947 */ /* 0x000fec0003800000 */
.L_x_10550:
        /* <DEDUP_REMOVED lines=15> */
.L_x_10556:
        /* <DEDUP_REMOVED lines=13> */
.L_x_10555:
[----:B------:R-:W-:Y:S05]  /*2420*/  BSYNC B1 ;  /* 0x0000000000017941 */ /* 0x000fea0003800000 */
.L_x_10554:
[----:B------:R-:W-:-:S04]  /*2430*/  FMUL.FTZ R16, R16, 1.1920928955078125e-07 ;  /* 0x3400000010107820 */ /* 0x000fc80000410000 */
[----:B------:R-:W-:-:S07]  /*2440*/  FMUL.FTZ R17, R15, R16 ;  /* 0x000000100f117220 */ /* 0x000fce0000410000 */
.L_x_10549:
[----:B------:R-:W-:Y:S05]  /*2450*/  BSYNC B0 ;  /* 0x0000000000007941 */ /* 0x000fea0003800000 */
.L_x_10548:
        /* <DEDUP_REMOVED lines=18> */
[----:B------:R-:W-:-:S05]  /*2580*/  @P3 FADD.FTZ R0, R0, 1 ;  /* 0x3f80000000003421 */ /* 0x000fca0000010000 */
[----:B------:R-:W-:Y:S01]  /*2590*/  @P1 MOV R4, R0 ;  /* 0x0000000000041202 */ /* 0x000fe20000000f00 */
        /* <DEDUP_REMOVED lines=23> */
.L_x_10562:
[----:B------:R-:W-:Y:S01]  /*2710*/  FSETP.GEU.FTZ.AND P1, PT, R16, -R12, PT ;  /* 0x8000000c1000720b */ /* 0x000fe20003f3e000 */
[----:B------:R-:W-:-:S12]  /*2720*/  FADD.FTZ R0, R0, -1 ;  /* 0xbf80000000007421 */ /* 0x000fd80000010000 */
[----:B------:R-:W-:-:S07]  /*2730*/  @!P1 FADD.FTZ R0, R0, -1 ;  /* 0xbf80000000009421 */ /* 0x000fce0000010000 */
.L_x_10561:
[----:B------:R-:W-:Y:S05]  /*2740*/  BSYNC B1 ;  /* 0x0000000000017941 */ /* 0x000fea0003800000 */
.L_x_10560:
[----:B------:R-:W-:Y:S01]  /*2750*/  FFMA.FTZ R15, -R12, R0, R15 ;  /* 0x000000000c0f7223 */ /* 0x000fe2000001010f */
[----:B------:R-:W-:Y:S06]  /*2760*/  BRA `(.L_x_10558) ;  /* 0x00000000007c7947 */ /* 0x000fec0003800000 */
.L_x_10559:
        /* <DEDUP_REMOVED lines=15> */
.L_x_10565:
        /* <DEDUP_REMOVED lines=13> */
.L_x_10564:
[----:B------:R-:W-:Y:S05]  /*2930*/  BSYNC B1 ;  /* 0x0000000000017941 */ /* 0x000fea0003800000 */
.L_x_10563:
[----:B------:R-:W-:-:S04]  /*2940*/  FMUL.FTZ R13, R13, 1.1920928955078125e-07 ;  /* 0x340000000d0d7820 */ /* 0x000fc80000410000 */
[----:B------:R-:W-:-:S07]  /*2950*/  FMUL.FTZ R15, R12, R13 ;  /* 0x0000000d0c0f7220 */ /* 0x000fce0000410000 */
.L_x_10558:
[----:B------:R-:W-:Y:S05]  /*2960*/  BSYNC B0 ;  /* 0x0000000000007941 */ /* 0x000fea0003800000 */
.L_x_10557:
[C---:B------:R-:W-:Y:S02]  /*2970*/  FSETP.GTU.FTZ.AND P1, PT, |R15|.reuse, +INF , PT ;  /* 0x7f8000000f00780b */ /* 0x040fe40003f3c200 */
[----:B------:R-:W-:-:S04]  /*2980*/  LOP3.LUT R0, R15, 0x80000000, R5, 0xb8, !PT ;  /* 0x800000000f007812 */ /* 0x000fc800078eb805 */
[----:B------:R-:W-:-:S04]  /*2990*/  FSEL R0, R15, R0, P1 ;  /* 0x000000000f007208 */ /* 0x000fc80000800000 */
[C---:B------:R-:W-:Y:S01]  /*29a0*/  FSETP.NEU.FTZ.AND P1, PT, R0.reuse, RZ, PT ;  /* 0x000000ff0000720b */ /* 0x040fe20003f3d000 */
[----:B------:R-:W-:Y:S01]  /*29b0*/  FADD.FTZ R13, R5, -R0 ;  /* 0x80000000050d7221 */ /* 0x000fe20000010000 */
[----:B------:R-:W-:-:S03]  /*29c0*/  FSETP.GEU.FTZ.AND P2, PT, R0, RZ, PT ;  /* 0x000000ff0000720b */ /* 0x000fc60003f5e000 */
[----:B------:R-:W-:Y:S01]  /*29d0*/  FMUL.FTZ R13, R13, R14 ;  /* 0x0000000e0d0d7220 */ /* 0x000fe20000410000 */
[----:B------:R-:W-:-:S13]  /*29e0*/  PLOP3.LUT P1, PT, P1, P0, P2, 0x60, 0x0 ;  /* 0x000000000000781c */ /* 0x000fda0000f20c20 */
        /* <DEDUP_REMOVED lines=9> */
.L_x_10493:
        /* <DEDUP_REMOVED lines=8> */
.L_x_10491:
[----:B------:R-:W0:Y:S01]  /*2b00*/  S2R R5, SR_TID.X ;  /* 0x0000000000057919 */ /* 0x000e220000002100 */
[----:B------:R-:W-:Y:S02]  /*2b10*/  CS2R R10, SRZ ;  /* 0x00000000000a7805 */ /* 0x000fe4000001ff00 */
[----:B0-----:R-:W-:Y:S02]  /*2b20*/  ISETP.GE.AND P1, PT, R5, R3, PT ;  /* 0x000000030500720c */ /* 0x001fe40003f26270 */
[----:B------:R-:W-:-:S11]  /*2b30*/  MOV R0, R5 ;  /* 0x0000000500007202 */ /* 0x000fd60000000f00 */
[----:B------:R-:W-:-:S05]  /*2b40*/  @!P1 VIADD R0, R5, 0x80 ;  /* 0x0000008005009836 */ /* 0x000fca0000000000 */
[----:B------:R-:W-:-:S13]  /*2b50*/  ISETP.GE.AND P6, PT, R0, R3, PT ;  /* 0x000000030000720c */ /* 0x000fda0003fc6270 */
[----:B------:R-:W-:Y:S01]  /*2b60*/  @!P6 IMAD.IADD R9, R2, 0x1, R0 ;  /* 0x000000010209e824 */ /* 0x000fe200078e0200 */
[----:B------:R-:W-:Y:S01]  /*2b70*/  @!P6 IADD3 R0, R0, 0x80, RZ ;  /* 0x000000800000e810 */ /* 0x000fe20007ffe0ff */
[----:B------:R-:W0:Y:S03]  /*2b80*/  @!P6 LDC.64 R6, c[0x0][0x228] ;  /* 0x00008a00ff06eb82 */ /* 0x000e260000000a00 */
[----:B------:R-:W-:-:S13]  /*2b90*/  ISETP.GE.AND P5, PT, R0, R3, PT ;  /* 0x000000030000720c */ /* 0x000fda0003fa6270 */
[----:B------:R-:W-:Y:S01]  /*2ba0*/  @!P5 IMAD.IADD R4, R2, 0x1, R0 ;  /* 0x000000010204d824 */ /* 0x000fe200078e0200 */
[----:B------:R-:W1:Y:S01]  /*2bb0*/  @!P5 LDC.64 R18, c[0x0][0x228] ;  /* 0x00008a00ff12db82 */ /* 0x000e620000000a00 */
[----:B------:R-:W-:-:S05]  /*2bc0*/  @!P5 VIADD R0, R0, 0x80 ;  /* 0x000000800000d836 */ /* 0x000fca0000000000 */
[-C--:B------:R-:W-:Y:S01]  /*2bd0*/  ISETP.GE.AND P4, PT, R0, R3.reuse, PT ;  /* 0x000000030000720c */ /* 0x080fe20003f86270 */
[----:B0-----:R-:W-:Y:S02]  /*2be0*/  @!P6 IMAD.WIDE.U32 R6, R9, 0x4, R6 ;  /* 0x000000040906e825 */ /* 0x001fe400078e0006 */
[----:B------:R-:W0:Y:S03]  /*2bf0*/  @!P1 LDC.64 R8, c[0x0][0x228] ;  /* 0x00008a00ff089b82 */ /* 0x000e260000000a00 */
[----:B------:R2:W5:Y:S07]  /*2c00*/  @!P6 LDG.E R11, desc[UR4][R6.64] ;  /* 0x00000004060be981 */ /* 0x00056e000c1e1900 */
[----:B------:R-:W-:Y:S01]  /*2c10*/  @!P4 IADD3 R29, R2, R0, RZ ;  /* 0x00000000021dc210 */ /* 0x000fe20007ffe0ff */
[----:B------:R-:W-:Y:S01]  /*2c20*/  @!P4 VIADD R0, R0, 0x80 ;  /* 0x000000800000c836 */ /* 0x000fe20000000000 */
[----:B------:R-:W3:Y:S04]  /*2c30*/  @!P4 LDC.64 R20, c[0x0][0x228] ;  /* 0x00008a00ff14cb82 */ /* 0x000ee80000000a00 */
[----:B------:R-:W-:-:S13]  /*2c40*/  ISETP.GE.AND P3, PT, R0, R3, PT ;  /* 0x000000030000720c */ /* 0x000fda0003f66270 */
[----:B------:R-:W-:Y:S01]  /*2c50*/  @!P3 IMAD.IADD R27, R2, 0x1, R0 ;  /* 0x00000001021bb824 */ /* 0x000fe200078e0200 */
[----:B------:R-:W-:Y:S01]  /*2c60*/  @!P3 IADD3 R0, R0, 0x80, RZ ;  /* 0x000000800000b810 */ /* 0x000fe20007ffe0ff */
[----:B--2---:R-:W2:Y:S03]  /*2c70*/  @!P3 LDC.64 R6, c[0x0][0x228] ;  /* 0x00008a00ff06bb82 */ /* 0x004ea60000000a00 */
[----:B------:R-:W-:-:S13]  /*2c80*/  ISETP.GE.AND P2, PT, R0, R3, PT ;  /* 0x000000030000720c */ /* 0x000fda0003f46270 */
[----:B------:R-:W-:Y:S01]  /*2c90*/  @!P2 IMAD.IADD R25, R2, 0x1, R0 ;  /* 0x000000010219a824 */ /* 0x000fe200078e0200 */
[----:B------:R-:W4:Y:S01]  /*2ca0*/  @!P2 LDC.64 R16, c[0x0][0x228] ;  /* 0x00008a00ff10ab82 */ /* 0x000f220000000a00 */
[----:B------:R-:W-:-:S05]  /*2cb0*/  @!P2 VIADD R0, R0, 0x80 ;  /* 0x000000800000a836 */ /* 0x000fca0000000000 */
[----:B------:R-:W-:-:S13]  /*2cc0*/  ISETP.GE.AND P0, PT, R0, R3, PT ;  /* 0x000000030000720c */ /* 0x000fda0003f06270 */
[----:B------:R-:W-:Y:S01]  /*2cd0*/  @!P0 IADD3 R23, R2, R0, RZ ;  /* 0x0000000002178210 */ /* 0x000fe20007ffe0ff */
[----:B------:R-:W-:Y:S01]  /*2ce0*/  @!P0 VIADD R0, R0, 0x80 ;  /* 0x0000008000008836 */ /* 0x000fe20000000000 */
[----:B------:R-:W0:Y:S04]  /*2cf0*/  @!P0 LDC.64 R14, c[0x0][0x228] ;  /* 0x00008a00ff0e8b82 */ /* 0x000e280000000a00 */
[----:B------:R-:W-:-:S13]  /*2d00*/  ISETP.GE.AND P6, PT, R0, R3, PT ;  /* 0x000000030000720c */ /* 0x000fda0003fc6270 */
[----:B------:R-:W4:Y:S01]  /*2d10*/  @!P6 LDC.64 R12, c[0x0][0x228] ;  /* 0x00008a00ff0ceb82 */ /* 0x000f220000000a00 */
[----:B-1----:R-:W-:Y:S01]  /*2d20*/  @!P5 IMAD.WIDE.U32 R18, R4, 0x4, R18 ;  /* 0x000000040412d825 */ /* 0x002fe200078e0012 */
[----:B------:R-:W-:-:S03]  /*2d30*/  @!P6 IADD3 R0, R2, R0, RZ ;  /* 0x000000000200e210 */ /* 0x000fc60007ffe0ff */
[----:B------:R-:W-:Y:S01]  /*2d40*/  IMAD.MOV.U32 R4, RZ, RZ, RZ ;  /* 0x000000ffff047224 */ /* 0x000fe200078e00ff */
[----:B------:R1:W5:Y:S01]  /*2d50*/  @!P5 LDG.E R10, desc[UR4][R18.64] ;  /* 0x00000004120ad981 */ /* 0x000362000c1e1900 */
[----:B---3--:R-:W-:-:S04]  /*2d60*/  @!P4 IMAD.WIDE.U32 R20, R29, 0x4, R20 ;  /* 0x000000041d14c825 */ /* 0x008fc800078e0014 */
[----:B------:R-:W-:Y:S01]  /*2d70*/  @!P1 IMAD.IADD R29, R2, 0x1, R5 ;  /* 0x00000001021d9824 */ /* 0x000fe200078e0205 */
[----:B------:R3:W5:Y:S01]  /*2d80*/  @!P4 LDG.E R4, desc[UR4][R20.64] ;  /* 0x000000041404c981 */ /* 0x000762000c1e1900 */
[----:B0-----:R-:W-:Y:S01]  /*2d90*/  @!P0 IMAD.WIDE.U32 R14, R23, 0x4, R14 ;  /* 0x00000004170e8825 */ /* 0x001fe200078e000e */
[----:B------:R-:W-:Y:S02]  /*2da0*/  CS2R R22, SRZ ;  /* 0x0000000000167805 */ /* 0x000fe4000001ff00 */
[----:B-1----:R-:W-:Y:S01]  /*2db0*/  CS2R R18, SRZ ;  /* 0x0000000000127805 */ /* 0x002fe2000001ff00 */
[----:B--2---:R-:W-:-:S04]  /*2dc0*/  @!P3 IMAD.WIDE.U32 R6, R27, 0x4, R6 ;  /* 0x000000041b06b825 */ /* 0x004fc800078e0006 */
[----:B----4-:R-:W-:Y:S01]  /*2dd0*/  @!P2 IMAD.WIDE.U32 R16, R25, 0x4, R16 ;  /* 0x000000041910a825 */ /* 0x010fe200078e0010 */
[----:B------:R0:W5:Y:S01]  /*2de0*/  @!P3 LDG.E R23, desc[UR4][R6.64] ;  /* 0x000000040617b981 */ /* 0x000162000c1e1900 */
[----:B---3--:R-:W1:Y:S02]  /*2df0*/  LDC R21, c[0x0][0x218] ;  /* 0x00008600ff157b82 */ /* 0x008e640000000800 */
[----:B------:R-:W-:Y:S01]  /*2e00*/  IMAD.MOV.U32 R20, RZ, RZ, RZ ;  /* 0x000000ffff147224 */ /* 0x000fe200078e00ff */
[----:B------:R0:W5:Y:S01]  /*2e10*/  @!P2 LDG.E R22, desc[UR4][R16.64] ;  /* 0x000000041016a981 */ /* 0x000162000c1e1900 */
[----:B------:R-:W-:-:S03]  /*2e20*/  @!P6 IMAD.WIDE.U32 R12, R0, 0x4, R12 ;  /* 0x00000004000ce825 */ /* 0x000fc600078e000c */
[----:B------:R0:W5:Y:S01]  /*2e30*/  @!P0 LDG.E R19, desc[UR4][R14.64] ;  /* 0x000000040e138981 */ /* 0x000162000c1e1900 */
[----:B------:R-:W-:-:S03]  /*2e40*/  @!P1 IMAD.WIDE.U32 R8, R29, 0x4, R8 ;  /* 0x000000041d089825 */ /* 0x000fc600078e0008 */
[----:B------:R0:W5:Y:S04]  /*2e50*/  @!P6 LDG.E R18, desc[UR4][R12.64] ;  /* 0x000000040c12e981 */ /* 0x000168000c1e1900 */
[----:B------:R0:W5:Y:S01]  /*2e60*/  @!P1 LDG.E R20, desc[UR4][R8.64] ;  /* 0x0000000408149981 */ /* 0x000162000c1e1900 */
[----:B-1----:R-:W-:Y:S01]  /*2e70*/  FSETP.NEU.FTZ.AND P0, PT, R21, RZ, PT ;  /* 0x000000ff1500720b */ /* 0x002fe20003f1d000 */
[----:B------:R-:W-:-:S12]  /*2e80*/  BSSY B0, `(.L_x_10566) ;  /* 0x00002e6000007945 */ /* 0x000fd80003800000 */
[----:B0-----:R-:W-:Y:S05]  /*2e90*/  @P0 BRA `(.L_x_10567) ;  /* 0x0000000000800947 */ /* 0x001fea0003800000 */
[C---:B------:R-:W-:Y:S01]  /*2ea0*/  IADD3 R0, R5.reuse, 0x100, RZ ;  /* 0x0000010005007810 */ /* 0x040fe20007ffe0ff */
[C---:B------:R-:W-:Y:S01]  /*2eb0*/  VIADD R6, R5.reuse, 0x180 ;  /* 0x0000018005067836 */ /* 0x040fe20000000000 */
[C---:B------:R-:W-:Y:S01]  /*2ec0*/  IADD3 R14, R5.reuse, 0x280, RZ ;  /* 0x00000280050e7810 */ /* 0x040fe20007ffe0ff */
[C---:B------:R-:W-:Y:S01]  /*2ed0*/  VIADD R16, R5.reuse, 0x300 ;  /* 0x0000030005107836 */ /* 0x040fe20000000000 */
[-C--:B------:R-:W-:Y:S01]  /*2ee0*/  ISETP.GE.AND P6, PT, R0, R3.reuse, PT ;  /* 0x000000030000720c */ /* 0x080fe20003fc6270 */
[C---:B------:R-:W-:Y:S01]  /*2ef0*/  VIADD R0, R5.reuse, 0x200 ;  /* 0x0000020005007836 */ /* 0x040fe20000000000 */
[-C--:B------:R-:W-:Y:S01]  /*2f00*/  ISETP.GE.AND P5, PT, R6, R3.reuse, PT ;  /* 0x000000030600720c */ /* 0x080fe20003fa6270 */
[----:B------:R-:W-:Y:S01]  /*2f10*/  VIADD R6, R5, 0x80 ;  /* 0x0000008005067836 */ /* 0x000fe20000000000 */
[-C--:B------:R-:W-:Y:S01]  /*2f20*/  ISETP.GE.AND P3, PT, R14, R3.reuse, PT ;  /* 0x000000030e00720c */ /* 0x080fe20003f66270 */
[----:B------:R-:W0:Y:S01]  /*2f30*/  @!P1 MUFU.RCP R15, R21 ;  /* 0x00000015000f9308 */ /* 0x000e220000001000 */
[----:B------:R-:W-:-:S02]  /*2f40*/  ISETP.GE.AND P4, PT, R0, R3, PT ;  /* 0x000000030000720c */ /* 0x000fc40003f86270 */
[-C--:B------:R-:W-:Y:S02]  /*2f50*/  ISETP.GE.AND P2, PT, R16, R3.reuse, PT ;  /* 0x000000031000720c */ /* 0x080fe40003f46270 */
[----:B------:R-:W-:Y:S02]  /*2f60*/  ISETP.GE.AND P0, PT, R6, R3, PT ;  /* 0x000000030600720c */ /* 0x000fe40003f06270 */
[----:B------:R-:W-:Y:S01]  /*2f70*/  IADD3 R0, R5, 0x380, RZ ;  /* 0x0000038005007810 */ /* 0x000fe20007ffe0ff */
[----:B------:R-:W1:Y:S08]  /*2f80*/  @!P6 MUFU.RCP R17, R21 ;  /* 0x000000150011e308 */ /* 0x000e700000001000 */
[----:B------:R-:W2:Y:S01]  /*2f90*/  @!P5 MUFU.RCP R25, R21 ;  /* 0x000000150019d308 */ /* 0x000ea20000001000 */
[----:B0----5:R-:W-:-:S07]  /*2fa0*/  @!P1 FMUL.FTZ R7, R15, R20 ;  /* 0x000000140f079220 */ /* 0x021fce0000410000 */
[----:B------:R-:W0:Y:S01]  /*2fb0*/  @!P4 MUFU.RCP R16, R21 ;  /* 0x000000150010c308 */ /* 0x000e220000001000 */
[----:B-1----:R-:W-:Y:S01]  /*2fc0*/  @!P6 FMUL.FTZ R9, R17, R10 ;  /* 0x0000000a1109e220 */ /* 0x002fe20000410000 */
[----:B------:R-:W-:-:S06]  /*2fd0*/  ISETP.GE.AND P6, PT, R0, R3, PT ;  /* 0x000000030000720c */ /* 0x000fcc0003fc6270 */
[----:B------:R-:W1:Y:S01]  /*2fe0*/  @!P3 MUFU.RCP R27, R21 ;  /* 0x00000015001bb308 */ /* 0x000e620000001000 */
[----:B--2---:R-:W-:-:S07]  /*2ff0*/  @!P5 FMUL.FTZ R4, R25, R4 ;  /* 0x000000041904d220 */ /* 0x004fce0000410000 */
[----:B------:R-:W2:Y:S01]  /*3000*/  @!P2 MUFU.RCP R24, R21 ;  /* 0x000000150018a308 */ /* 0x000ea20000001000 */
[----:B0-----:R-:W-:-:S07]  /*3010*/  @!P4 FMUL.FTZ R10, R16, R23 ;  /* 0x00000017100ac220 */ /* 0x001fce0000410000 */
[----:B------:R-:W0:Y:S01]  /*3020*/  @!P0 MUFU.RCP R14, R21 ;  /* 0x00000015000e8308 */ /* 0x000e220000001000 */
[----:B-1----:R-:W-:Y:S01]  /*3030*/  @!P3 FMUL.FTZ R12, R27, R22 ;  /* 0x000000161b0cb220 */ /* 0x002fe20000410000 */
[----:B--2---:R-:W-:Y:S01]  /*3040*/  @!P2 FMUL.FTZ R13, R24, R19 ;  /* 0x00000013180da220 */ /* 0x004fe20000410000 */
[----:B0-----:R-:W-:Y:S01]  /*3050*/  @!P0 FMUL.FTZ R8, R14, R11 ;  /* 0x0000000b0e088220 */ /* 0x001fe20000410000 */
[----:B------:R-:W-:Y:S06]  /*3060*/  @P6 BRA `(.L_x_10568) ;  /* 0x0000002c001c6947 */ /* 0x000fec0003800000 */
[----:B------:R-:W0:Y:S02]  /*3070*/  MUFU.RCP R21, R21 ;  /* 0x0000001500157308 */ /* 0x000e240000001000 */
[----:B0-----:R-:W-:Y:S01]  /*3080*/  FMUL.FTZ R18, R21, R18 ;  /* 0x0000001215127220 */ /* 0x001fe20000410000 */
[----:B------:R-:W-:Y:S06]  /*3090*/  BRA `(.L_x_10568) ;  /* 0x0000002c00107947 */ /* 0x000fec0003800000 */
.L_x_10567:
        /* <DEDUP_REMOVED lines=29> */
.L_x_10576:
[----:B------:R-:W-:Y:S01]  /*3270*/  FSETP.GEU.FTZ.AND P0, PT, R6, -R8, PT ;  /* 0x800000080600720b */ /* 0x000fe20003f1e000 */
[----:B------:R-:W-:-:S12]  /*3280*/  FADD.FTZ R0, R0, -1 ;  /* 0xbf80000000007421 */ /* 0x000fd80000010000 */
[----:B------:R-:W-:-:S07]  /*3290*/  @!P0 FADD.FTZ R0, R0, -1 ;  /* 0xbf80000000008421 */ /* 0x000fce0000010000 */
.L_x_10575:
[----:B------:R-:W-:Y:S05]  /*32a0*/  BSYNC B3 ;  /* 0x0000000000037941 */ /* 0x000fea0003800000 */
.L_x_10574:
[----:B------:R-:W-:Y:S01]  /*32b0*/  FFMA.FTZ R7, -R8, R0, R7 ;  /* 0x0000000008077223 */ /* 0x000fe20000010107 */
[----:B------:R-:W-:Y:S06]  /*32c0*/  BRA `(.L_x_10572) ;  /* 0x00000000007c7947 */ /* 0x000fec0003800000 */
.L_x_10573:
        /* <DEDUP_REMOVED lines=15> */
.L_x_10579:
[----:B------:R-:W-:-:S04]  /*33c0*/  VIMNMX.U32 R7, R8, 0xb800000, PT ;  /* 0x0b80000008077848 */ /* 0x000fc80003fe0000 */
[----:B------:R-:W-:Y:S01]  /*33d0*/  IADD3 R0, R7, R0, RZ ;  /* 0x0000000007007210 */ /* 0x000fe20007ffe0ff */
[----:B------:R-:W-:-:S04]  /*33e0*/  IMAD.IADD R8, R8, 0x1, -R7 ;  /* 0x0000000108087824 */ /* 0x000fc800078e0a07 */
[----:B-1----:R-:W-:Y:S01]  /*33f0*/  FFMA.FTZ R9, R0, R15, -RZ ;  /* 0x0000000f00097223 */ /* 0x002fe200000108ff */
[----:B------:R-:W-:-:S03]  /*3400*/  ISETP.NE.AND P2, PT, R8, RZ, PT ;  /* 0x000000ff0800720c */ /* 0x000fc60003f45270 */
        /* <DEDUP_REMOVED lines=8> */
.L_x_10578:
[----:B------:R-:W-:Y:S05]  /*3490*/  BSYNC B3 ;  /* 0x0000000000037941 */ /* 0x000fea0003800000 */
.L_x_10577:
[----:B------:R-:W-:-:S04]  /*34a0*/  FMUL.FTZ R7, R0, 1.1920928955078125e-07 ;  /* 0x3400000000077820 */ /* 0x000fc80000410000 */
[----:B------:R-:W-:-:S07]  /*34b0*/  FMUL.FTZ R7, R6, R7 ;  /* 0x0000000706077220 */ /* 0x000fce0000410000 */
.L_x_10572:
[----:B------:R-:W-:Y:S05]  /*34c0*/  BSYNC B1 ;  /* 0x0000000000017941 */ /* 0x000fea0003800000 */
.L_x_10571:
        /* <DEDUP_REMOVED lines=19> */
.L_x_10570:
[----:B------:R-:W-:Y:S05]  /*3600*/  BSYNC B2 ;  /* 0x0000000000027941 */ /* 0x000fea0003800000 */
.L_x_10569:
[----:B------:R-:W-:Y:S01]  /*3610*/  IADD3 R6, R5, 0x80, RZ ;  /* 0x0000008005067810 */ /* 0x000fe20007ffe0ff */
[----:B------:R-:W-:Y:S03]  /*3620*/  BSSY B2, `(.L_x_10580) ;  /* 0x0000057000027945 */ /* 0x000fe60003800000 */
[----:B------:R-:W-:-:S13]  /*3630*/  ISETP.GE.AND P0, PT, R6, R3, PT ;  /* 0x000000030600720c */ /* 0x000fda0003f06270 */
[----:B------:R-:W-:Y:S05]  /*3640*/  @P0 BRA `(.L_x_10581) ;  /* 0x0000000400500947 */ /* 0x000fea0003800000 */
[C---:B-----5:R-:W-:Y:S01]  /*3650*/  FSETP.GEU.FTZ.AND P0, PT, |R11|.reuse, |R21|, PT ;  /* 0x400000150b00720b */ /* 0x060fe20003f1e200 */
        /* <DEDUP_REMOVED lines=26> */
.L_x_10587:
[----:B------:R-:W-:Y:S01]  /*3800*/  FSETP.GEU.FTZ.AND P0, PT, R12, -R13, PT ;  /* 0x8000000d0c00720b */ /* 0x000fe20003f1e000 */
[----:B------:R-:W-:-:S12]  /*3810*/  FADD.FTZ R9, R9, -1 ;  /* 0xbf80000009097421 */ /* 0x000fd80000010000 */
[----:B------:R-:W-:-:S07]  /*3820*/  @!P0 FADD.FTZ R9, R9, -1 ;  /* 0xbf80000009098421 */ /* 0x000fce0000010000 */
.L_x_10586:
[----:B------:R-:W-:Y:S05]  /*3830*/  BSYNC B3 ;  /* 0x0000000000037941 */ /* 0x000fea0003800000 */
.L_x_10585:
[----:B------:R-:W-:Y:S01]  /*3840*/  FFMA.FTZ R8, -R13, R9, R8 ;  /* 0x000000090d087223 */ /* 0x000fe20000010108 */
[----:B------:R-:W-:Y:S06]  /*3850*/  BRA `(.L_x_10583) ;  /* 0x00000000007c7947 */ /* 0x000fec0003800000 */
.L_x_10584:
        /* <DEDUP_REMOVED lines=15> */
.L_x_10590:
        /* <DEDUP_REMOVED lines=13> */
.L_x_10589:
[----:B------:R-:W-:Y:S05]  /*3a20*/  BSYNC B3 ;  /* 0x0000000000037941 */ /* 0x000fea0003800000 */
.L_x_10588:
[----:B------:R-:W-:-:S04]  /*3a30*/  FMUL.FTZ R9, R9, 1.1920928955078125e-07 ;  /* 0x3400000009097820 */ /* 0x000fc80000410000 */
[----:B------:R-:W-:-:S07]  /*3a40*/  FMUL.FTZ R8, R8, R9 ;  /* 0x0000000908087220 */ /* 0x000fce0000410000 */
.L_x_10583:
[----:B------:R-:W-:Y:S05]  /*3a50*/  BSYNC B1 ;  /* 0x0000000000017941 */ /* 0x000fea0003800000 */
.L_x_10582:
        /* <DEDUP_REMOVED lines=19> */
.L_x_10581:
[----:B------:R-:W-:Y:S05]  /*3b90*/  BSYNC B2 ;  /* 0x0000000000027941 */ /* 0x000fea0003800000 */
.L_x_10580:
        /* <DEDUP_REMOVED lines=31> */
.L_x_10598:
[----:B------:R-:W-:Y:S01]  /*3d90*/  FSETP.GEU.FTZ.AND P0, PT, R12, -R13, PT ;  /* 0x8000000d0c00720b */ /* 0x000fe20003f1e000 */
[----:B------:R-:W-:-:S12]  /*3da0*/  FADD.FTZ R0, R0, -1 ;  /* 0xbf80000000007421 */ /* 0x000fd80000010000 */
[----:B------:R-:W-:-:S07]  /*3db0*/  @!P0 FADD.FTZ R0, R0, -1 ;  /* 0xbf80000000008421 */ /* 0x000fce0000010000 */
.L_x_10597:
[----:B------:R-:W-:Y:S05]  /*3dc0*/  BSYNC B3 ;  /* 0x0000000000037941 */ /* 0x000fea0003800000 */
.L_x_10596:
[----:B------:R-:W-:Y:S01]  /*3dd0*/  FFMA.FTZ R9, -R13, R0, R9 ;  /* 0x000000000d097223 */ /* 0x000fe20000010109 */
[----:B------:R-:W-:Y:S06]  /*3de0*/  BRA `(.L_x_10594) ;  /* 0x00000000007c7947 */ /* 0x000fec0003800000 */
.L_x_10595:
        /* <DEDUP_REMOVED lines=15> */
.L_x_10601:
        /* <DEDUP_REMOVED lines=13> */
.L_x_10600:
[----:B------:R-:W-:Y:S05]  /*3fb0*/  BSYNC B3 ;  /* 0x0000000000037941 */ /* 0x000fea0003800000 */
.L_x_10599:
[----:B------:R-:W-:-:S04]  /*3fc0*/  FMUL.FTZ R0, R11, 1.1920928955078125e-07 ;  /* 0x340000000b007820 */ /* 0x000fc80000410000 */
[----:B------:R-:W-:-:S07]  /*3fd0*/  FMUL.FTZ R9, R9, R0 ;  /* 0x0000000009097220 */ /* 0x000fce0000410000 */
.L_x_10594:
[----:B------:R-:W-:Y:S05]  /*3fe0*/  BSYNC B1 ;  /* 0x0000000000017941 */ /* 0x000fea0003800000 */
.L_x_10593:
        /* <DEDUP_REMOVED lines=19> */
.L_x_10592:
[----:B------:R-:W-:Y:S05]  /*4120*/  BSYNC B2 ;  /* 0x0000000000027941 */ /* 0x000fea0003800000 */
.L_x_10591:
        /* <DEDUP_REMOVED lines=31> */
.L_x_10609:
[----:B------:R-:W-:Y:S01]  /*4320*/  FSETP.GEU.FTZ.AND P0, PT, R10, -R12, PT ;  /* 0x8000000c0a00720b */ /* 0x000fe20003f1e000 */
[----:B------:R-:W-:-:S12]  /*4330*/  FADD.FTZ R0, R0, -1 ;  /* 0xbf80000000007421 */ /* 0x000fd80000010000 */
[----:B------:R-:W-:-:S07]  /*4340*/  @!P0 FADD.FTZ R0, R0, -1 ;  /* 0xbf80000000008421 */ /* 0x000fce0000010000 */
.L_x_10608:
[----:B------:R-:W-:Y:S05]  /*4350*/  BSYNC B3 ;  /* 0x0000000000037941 */ /* 0x000fea0003800000 */
.L_x_10607:
[----:B------:R-:W-:Y:S01]  /*4360*/  FFMA.FTZ R11, -R12, R0, R11 ;  /* 0x000000000c0b7223 */ /* 0x000fe2000001010b */
[----:B------:R-:W-:Y:S06]  /*4370*/  BRA `(.L_x_10605) ;  /* 0x00000000007c7947 */ /* 0x000fec0003800000 */
.L_x_10606:
        /* <DEDUP_REMOVED lines=15> */
.L_x_10612:
        /* <DEDUP_REMOVED lines=13> */
.L_x_10611:
[----:B------:R-:W-:Y:S05]  /*4540*/  BSYNC B3 ;  /* 0x0000000000037941 */ /* 0x000fea0003800000 */
.L_x_10610:
[----:B------:R-:W-:-:S04]  /*4550*/  FMUL.FTZ R11, R11, 1.1920928955078125e-07 ;  /* 0x340000000b0b7820 */ /* 0x000fc80000410000 */
[----:B------:R-:W-:-:S07]  /*4560*/  FMUL.FTZ R11, R10, R11 ;  /* 0x0000000b0a0b7220 */ /* 0x000fce0000410000 */
.L_x_10605:
[----:B------:R-:W-:Y:S05]  /*4570*/  BSYNC B1 ;  /* 0x0000000000017941 */ /* 0x000fea0003800000 */
.L_x_10604:
        /* <DEDUP_REMOVED lines=19> */
.L_x_10603:
[----:B------:R-:W-:Y:S05]  /*46b0*/  BSYNC B2 ;  /* 0x0000000000027941 */ /* 0x000fea0003800000 */
.L_x_10602:
        /* <DEDUP_REMOVED lines=31> */
.L_x_10620:
[----:B------:R-:W-:Y:S01]  /*48b0*/  FSETP.GEU.FTZ.AND P0, PT, R12, -R13, PT ;  /* 0x8000000d0c00720b */ /* 0x000fe20003f1e000 */
[----:B------:R-:W-:-:S12]  /*48c0*/  FADD.FTZ R11, R11, -1 ;  /* 0xbf8000000b0b7421 */ /* 0x000fd80000010000 */
[----:B------:R-:W-:-:S07]  /*48d0*/  @!P0 FADD.FTZ R11, R11, -1 ;  /* 0xbf8000000b0b8421 */ /* 0x000fce0000010000 */
.L_x_10619:
[----:B------:R-:W-:Y:S05]  /*48e0*/  BSYNC B3 ;  /* 0x0000000000037941 */ /* 0x000fea0003800000 */
.L_x_10618:
[----:B------:R-:W-:Y:S01]  /*48f0*/  FFMA.FTZ R10, -R13, R11, R10 ;  /* 0x0000000b0d0a7223 */ /* 0x000fe2000001010a */
[----:B------:R-:W-:Y:S06]  /*4900*/  BRA `(.L_x_10616) ;  /* 0x00000000007c7947 */ /* 0x000fec0003800000 */
.L_x_10617:
        /* <DEDUP_REMOVED lines=15> */
.L_x_10623:
        /* <DEDUP_REMOVED lines=13> */
.L_x_10622:
[----:B------:R-:W-:Y:S05]  /*4ad0*/  BSYNC B3 ;  /* 0x0000000000037941 */ /* 0x000fea0003800000 */
.L_x_10621:
[----:B------:R-:W-:-:S04]  /*4ae0*/  FMUL.FTZ R11, R11, 1.1920928955078125e-07 ;  /* 0x340000000b0b7820 */ /* 0x000fc80000410000 */
[----:B------:R-:W-:-:S07]  /*4af0*/  FMUL.FTZ R10, R10, R11 ;  /* 0x0000000b0a0a7220 */ /* 0x000fce0000410000 */
.L_x_10616:
[----:B------:R-:W-:Y:S05]  /*4b00*/  BSYNC B1 ;  /* 0x0000000000017941 */ /* 0x000fea0003800000 */
.L_x_10615:
        /* <DEDUP_REMOVED lines=19> */
.L_x_10614:
[----:B------:R-:W-:Y:S05]  /*4c40*/  BSYNC B2 ;  /* 0x0000000000027941 */ /* 0x000fea0003800000 */
.L_x_10613:
        /* <DEDUP_REMOVED lines=31> */
.L_x_10631:
[----:B------:R-:W-:Y:S01]  /*4e40*/  FSETP.GEU.FTZ.AND P0, PT, R12, -R13, PT ;  /* 0x8000000d0c00720b */ /* 0x000fe20003f1e000 */
[----:B------:R-:W-:-:S12]  /*4e50*/  FADD.FTZ R0, R0, -1 ;  /* 0xbf80000000007421 */ /* 0x000fd80000010000 */
[----:B------:R-:W-:-:S07]  /*4e60*/  @!P0 FADD.FTZ R0, R0, -1 ;  /* 0xbf80000000008421 */ /* 0x000fce0000010000 */
.L_x_10630:
[----:B------:R-:W-:Y:S05]  /*4e70*/  BSYNC B3 ;  /* 0x0000000000037941 */ /* 0x000fea0003800000 */
.L_x_10629:
[----:B------:R-:W-:Y:S01]  /*4e80*/  FFMA.FTZ R11, -R13, R0, R11 ;  /* 0x000000000d0b7223 */ /* 0x000fe2000001010b */
[----:B------:R-:W-:Y:S06]  /*4e90*/  BRA `(.L_x_10627) ;  /* 0x00000000007c7947 */ /* 0x000fec0003800000 */
.L_x_10628:
[----:B------:R-:W-:Y:S01]  /*4ea0*/  VIADD R0, R14, 0xf4800000 ;  /* 0xf48000000e007836 */ /* 0x000fe20000000000 */
[----:B------:R-:W-:Y:S01]  /*4eb0*/  FSETP.GT.FTZ.AND P0, PT, |R21|, RZ, PT ;  /* 0x000000ff1500720b */ /* 0x000fe20003f14200 */
[----:B------:R-:W-:Y:S03]  /*4ec0*/  BSSY B3, `(.L_x_10632) ;  /* 0x000001a000037945 */ /* 0x000fe60003800000 */
[----:B------:R-:W-:Y:S02]  /*4ed0*/  LOP3.LUT R0, R0, 0xff800000, RZ, 0xc0, !PT ;  /* 0xff80000000007812 */ /* 0x000fe400078ec0ff */
[C---:B------:R-:W-:Y:S02]  /*4ee0*/  ISETP.GT.U32.OR P0, PT, R11.reuse, 0x7f7fffff, !P0 ;  /* 0x7f7fffff0b00780c */ /* 0x040fe40004704470 */
[----:B------:R-:W-:Y:S02]  /*4ef0*/  IADD3 R12, -R0, R11, RZ ;  /* 0x0000000b000c7210 */ /* 0x000fe40007ffe1ff */
[----:B------:R-:W-:-:S02]  /*4f00*/  LOP3.LUT R0, R11, 0x7fffff, RZ, 0xc0, !PT ;  /* 0x007fffff0b007812 */ /* 0x000fc400078ec0ff */
[----:B0-----:R-:W-:Y:S02]  /*4f10*/  LOP3.LUT P2, R13, R12, 0xff800000, RZ, 0xc0, !PT ;  /* 0xff8000000c0d7812 */ /* 0x001fe4000784c0ff */
[----:B------:R-:W-:Y:S02]  /*4f20*/  LOP3.LUT R11, R14, 0xff800000, RZ, 0xc0, !PT ;  /* 0xff8000000e0b7812 */ /* 0x000fe400078ec0ff */
[----:B------:R-:W-:Y:S02]  /*4f30*/  LOP3.LUT R12, R0, 0x3f800000, RZ, 0xfc, !PT ;  /* 0x3f800000000c7812 */ /* 0x000fe400078efcff */
[----:B------:R-:W-:-:S07]  /*4f40*/  FSEL R11, R11, +QNAN , !P0 ;  /* 0x7fffffff0b0b7808 */ /* 0x000fce0004000000 */
[----:B------:R-:W-:Y:S05]  /*4f50*/  @!P2 BRA `(.L_x_10633) ;  /* 0x000000000040a947 */ /* 0x000fea0003800000 */
[----:B------:R-:W-:-:S04]  /*4f60*/  LOP3.LUT R14, R14, 0x7fffff, RZ, 0xc0, !PT ;  /* 0x007fffff0e0e7812 */ /* 0x000fc800078ec0ff */
[----:B------:R-:W-:-:S04]  /*4f70*/  LOP3.LUT R16, R14, 0x3f800000, RZ, 0xfc, !PT ;  /* 0x3f8000000e107812 */ /* 0x000fc800078efcff */
[----:B------:R0:W1:Y:S03]  /*4f80*/  MUFU.RCP R0, R16 ;  /* 0x0000001000007308 */ /* 0x0000660000001000 */
.L_x_10634:
        /* <DEDUP_REMOVED lines=13> */
.L_x_10633:
[----:B------:R-:W-:Y:S05]  /*5060*/  BSYNC B3 ;  /* 0x0000000000037941 */ /* 0x000fea0003800000 */
.L_x_10632:
[----:B------:R-:W-:-:S04]  /*5070*/  FMUL.FTZ R12, R12, 1.1920928955078125e-07 ;  /* 0x340000000c0c7820 */ /* 0x000fc80000410000 */
[----:B------:R-:W-:-:S07]  /*5080*/  FMUL.FTZ R11, R11, R12 ;  /* 0x0000000c0b0b7220 */ /* 0x000fce0000410000 */
.L_x_10627:
[----:B------:R-:W-:Y:S05]  /*5090*/  BSYNC B1 ;  /* 0x0000000000017941 */ /* 0x000fea0003800000 */
.L_x_10626:
        /* <DEDUP_REMOVED lines=19> */
.L_x_10625:
[----:B------:R-:W-:Y:S05]  /*51d0*/  BSYNC B2 ;  /* 0x0000000000027941 */ /* 0x000fea0003800000 */
.L_x_10624:
        /* <DEDUP_REMOVED lines=31> */
.L_x_10642:
[----:B------:R-:W-:Y:S01]  /*53d0*/  FSETP.GEU.FTZ.AND P0, PT, R14, -R15, PT ;  /* 0x8000000f0e00720b */ /* 0x000fe20003f1e000 */
[----:B------:R-:W-:-:S12]  /*53e0*/  FADD.FTZ R11, R11, -1 ;  /* 0xbf8000000b0b7421 */ /* 0x000fd80000010000 */
[----:B------:R-:W-:-:S07]  /*53f0*/  @!P0 FADD.FTZ R11, R11, -1 ;  /* 0xbf8000000b0b8421 */ /* 0x000fce0000010000 */
.L_x_10641:
[----:B------:R-:W-:Y:S05]  /*5400*/  BSYNC B3 ;  /* 0x0000000000037941 */ /* 0x000fea0003800000 */
.L_x_10640:
[----:B------:R-:W-:Y:S01]  /*5410*/  FFMA.FTZ R0, -R15, R11, R0 ;  /* 0x0000000b0f007223 */ /* 0x000fe20000010100 */
[----:B------:R-:W-:Y:S06]  /*5420*/  BRA `(.L_x_10638) ;  /* 0x00000000007c7947 */ /* 0x000fec0003800000 */
.L_x_10639:
[----:B------:R-:W-:Y:S01]  /*5430*/  VIADD R11, R15, 0xf4800000 ;  /* 0xf48000000f0b7836 */ /* 0x000fe20000000000 */
[----:B------:R-:W-:Y:S01]  /*5440*/  FSETP.GT.FTZ.AND P0, PT, |R21|, RZ, PT ;  /* 0x000000ff1500720b */ /* 0x000fe20003f14200 */
[----:B------:R-:W-:Y:S03]  /*5450*/  BSSY B3, `(.L_x_10643) ;  /* 0x000001a000037945 */ /* 0x000fe60003800000 */
[----:B------:R-:W-:Y:S02]  /*5460*/  LOP3.LUT R11, R11, 0xff800000, RZ, 0xc0, !PT ;  /* 0xff8000000b0b7812 */ /* 0x000fe400078ec0ff */
[C---:B------:R-:W-:Y:S02]  /*5470*/  ISETP.GT.U32.OR P0, PT, R0.reuse, 0x7f7fffff, !P0 ;  /* 0x7f7fffff0000780c */ /* 0x040fe40004704470 */
[----:B0-----:R-:W-:Y:S02]  /*5480*/  IADD3 R13, -R11, R0, RZ ;  /* 0x000000000b0d7210 */ /* 0x001fe40007ffe1ff */
        /* <DEDUP_REMOVED lines=9> */
.L_x_10645:
        /* <DEDUP_REMOVED lines=13> */
.L_x_10644:
[----:B------:R-:W-:Y:S05]  /*55f0*/  BSYNC B3 ;  /* 0x0000000000037941 */ /* 0x000fea0003800000 */
.L_x_10643:
[----:B------:R-:W-:-:S04]  /*5600*/  FMUL.FTZ R0, R13, 1.1920928955078125e-07 ;  /* 0x340000000d007820 */ /* 0x000fc80000410000 */
[----:B------:R-:W-:-:S07]  /*5610*/  FMUL.FTZ R0, R11, R0 ;  /* 0x000000000b007220 */ /* 0x000fce0000410000 */
.L_x_10638:
[----:B------:R-:W-:Y:S05]  /*5620*/  BSYNC B1 ;  /* 0x0000000000017941 */ /* 0x000fea0003800000 */
.L_x_10637:
        /* <DEDUP_REMOVED lines=19> */
.L_x_10636:
[----:B------:R-:W-:Y:S05]  /*5760*/  BSYNC B2 ;  /* 0x0000000000027941 */ /* 0x000fea0003800000 */
.L_x_10635:
[----:B------:R-:W-:-:S04]  /*5770*/  IADD3 R0, R5, 0x380, RZ ;  /* 0x0000038005007810 */ /* 0x000fc80007ffe0ff */
        /* <DEDUP_REMOVED lines=29> */
.L_x_10651:
[----:B------:R-:W-:Y:S01]  /*5950*/  FSETP.GEU.FTZ.AND P0, PT, R14, -R15, PT ;  /* 0x8000000f0e00720b */ /* 0x000fe20003f1e000 */
[----:B------:R-:W-:-:S12]  /*5960*/  FADD.FTZ R0, R0, -1 ;  /* 0xbf80000000007421 */ /* 0x000fd80000010000 */
[----:B------:R-:W-:-:S07]  /*5970*/  @!P0 FADD.FTZ R0, R0, -1 ;  /* 0xbf80000000008421 */ /* 0x000fce0000010000 */
.L_x_10650:
[----:B------:R-:W-:Y:S05]  /*5980*/  BSYNC B2 ;  /* 0x0000000000027941 */ /* 0x000fea0003800000 */
.L_x_10649:
[----:B------:R-:W-:Y:S01]  /*5990*/  FFMA.FTZ R11, -R15, R0, R11 ;  /* 0x000000000f0b7223 */ /* 0x000fe2000001010b */
[----:B------:R-:W-:Y:S06]  /*59a0*/  BRA `(.L_x_10647) ;  /* 0x00000000007c7947 */ /* 0x000fec0003800000 */
.L_x_10648:
        /* <DEDUP_REMOVED lines=15> */
.L_x_10654:
        /* <DEDUP_REMOVED lines=13> */
.L_x_10653:
[----:B------:R-:W-:Y:S05]  /*5b70*/  BSYNC B2 ;  /* 0x0000000000027941 */ /* 0x000fea0003800000 */
.L_x_10652:
[----:B------:R-:W-:-:S04]  /*5b80*/  FMUL.FTZ R14, R14, 1.1920928955078125e-07 ;  /* 0x340000000e0e7820 */ /* 0x000fc80000410000 */
[----:B------:R-:W-:-:S07]  /*5b90*/  FMUL.FTZ R11, R11, R14 ;  /* 0x0000000e0b0b7220 */ /* 0x000fce0000410000 */
.L_x_10647:
[----:B------:R-:W-:Y:S05]  /*5ba0*/  BSYNC B1 ;  /* 0x0000000000017941 */ /* 0x000fea0003800000 */
.L_x_10646:
        /* <DEDUP_REMOVED lines=19> */
.L_x_10568:
[----:B------:R-:W-:Y:S05]  /*5ce0*/  BSYNC B0 ;  /* 0x0000000000007941 */ /* 0x000fea0003800000 */
.L_x_10566:
[----:B------:R-:W1:Y:S01]  /*5cf0*/  @!P1 LDC.64 R14, c[0x0][0x220] ;  /* 0x00008800ff0e9b82 */ /* 0x000e620000000a00 */
[----:B-----5:R-:W-:Y:S01]  /*5d00*/  @!P1 IADD3 R11, R2, R5, RZ ;  /* 0x00000005020b9210 */ /* 0x020fe20007ffe0ff */
[----:B------:R-:W-:Y:S01]  /*5d10*/  @!P1 IMAD.MOV.U32 R5, RZ, RZ, R6 ;  /* 0x000000ffff059224 */ /* 0x000fe200078e0006 */
[----:B------:R-:W-:Y:S04]  /*5d20*/  BSSY B0, `(.L_x_10655) ;  /* 0x000002f000007945 */ /* 0x000fe80003800000 */
[----:B------:R-:W-:Y:S01]  /*5d30*/  BSSY B1, `(.L_x_10656) ;  /* 0x0000027000017945 */ /* 0x000fe20003800000 */
[----:B------:R-:W-:Y:S01]  /*5d40*/  ISETP.GE.AND P0, PT, R5, R3, PT ;  /* 0x000000030500720c */ /* 0x000fe20003f06270 */
[----:B-1----:R-:W-:-:S05]  /*5d50*/  @!P1 IMAD.WIDE.U32 R14, R11, 0x4, R14 ;  /* 0x000000040b0e9825 */ /* 0x002fca00078e000e */
[----:B------:R1:W-:Y:S07]  /*5d60*/  @!P1 STG.E desc[UR4][R14.64], R7 ;  /* 0x000000070e009986 */ /* 0x0003ee000c101904 */
[----:B------:R-:W-:Y:S05]  /*5d70*/  @P0 BRA `(.L_x_10657) ;  /* 0x0000000000300947 */ /* 0x000fea0003800000 */
[----:B-1----:R-:W1:Y:S01]  /*5d80*/  LDC.64 R6, c[0x0][0x220] ;  /* 0x00008800ff067b82 */ /* 0x002e620000000a00 */
[----:B------:R-:W-:Y:S01]  /*5d90*/  IADD3 R11, R2, R5, RZ ;  /* 0x00000005020b7210 */ /* 0x000fe20007ffe0ff */
[----:B------:R-:W-:-:S05]  /*5da0*/  VIADD R5, R5, 0x80 ;  /* 0x0000008005057836 */ /* 0x000fca0000000000 */
[----:B------:R-:W-:Y:S01]  /*5db0*/  ISETP.GE.AND P0, PT, R5, R3, PT ;  /* 0x000000030500720c */ /* 0x000fe20003f06270 */
[----:B-1----:R-:W-:-:S05]  /*5dc0*/  IMAD.WIDE.U32 R6, R11, 0x4, R6 ;  /* 0x000000040b067825 */ /* 0x002fca00078e0006 */
[----:B------:R1:W-:Y:S07]  /*5dd0*/  STG.E desc[UR4][R6.64], R8 ;  /* 0x0000000806007986 */ /* 0x0003ee000c101904 */
[----:B------:R-:W-:Y:S05]  /*5de0*/  @P0 BRA `(.L_x_10658) ;  /* 0x0000000000300947 */ /* 0x000fea0003800000 */
[----:B-1----:R-:W1:Y:S01]  /*5df0*/  LDC.64 R6, c[0x0][0x220] ;  /* 0x00008800ff067b82 */ /* 0x002e620000000a00 */
[----:B------:R-:W-:Y:S01]  /*5e00*/  IADD3 R11, R2, R5, RZ ;  /* 0x00000005020b7210 */ /* 0x000fe20007ffe0ff */
[----:B------:R-:W-:-:S04]  /*5e10*/  VIADD R5, R5, 0x80 ;  /* 0x0000008005057836 */ /* 0x000fc80000000000 */
[----:B-1----:R-:W-:-:S05]  /*5e20*/  IMAD.WIDE.U32 R6, R11, 0x4, R6 ;  /* 0x000000040b067825 */ /* 0x002fca00078e0006 */
[----:B------:R2:W-:Y:S02]  /*5e30*/  STG.E desc[UR4][R6.64], R9 ;  /* 0x0000000906007986 */ /* 0x0005e4000c101904 */
.L_x_10657:
[----:B------:R-:W-:-:S13]  /*5e40*/  ISETP.GE.AND P0, PT, R5, R3, PT ;  /* 0x000000030500720c */ /* 0x000fda0003f06270 */
[----:B------:R-:W-:Y:S05]  /*5e50*/  @P0 BRA `(.L_x_10659) ;  /* 0x0000000000300947 */ /* 0x000fea0003800000 */
[----:B-12---:R-:W1:Y:S01]  /*5e60*/  LDC.64 R6, c[0x0][0x220] ;  /* 0x00008800ff067b82 */ /* 0x006e620000000a00 */
[----:B------:R-:W-:Y:S01]  /*5e70*/  IADD3 R9, R2, R5, RZ ;  /* 0x0000000502097210 */ /* 0x000fe20007ffe0ff */
[----:B------:R-:W-:-:S04]  /*5e80*/  VIADD R5, R5, 0x80 ;  /* 0x0000008005057836 */ /* 0x000fc80000000000 */
[----:B-1----:R-:W-:-:S05]  /*5e90*/  IMAD.WIDE.U32 R6, R9, 0x4, R6 ;  /* 0x0000000409067825 */ /* 0x002fca00078e0006 */
[----:B------:R2:W-:Y:S02]  /*5ea0*/  STG.E desc[UR4][R6.64], R4 ;  /* 0x0000000406007986 */ /* 0x0005e4000c101904 */
.L_x_10658:
[----:B------:R-:W-:-:S13]  /*5eb0*/  ISETP.GE.AND P0, PT, R5, R3, PT ;  /* 0x000000030500720c */ /* 0x000fda0003f06270 */
[----:B------:R-:W-:Y:S05]  /*5ec0*/  @P0 BRA `(.L_x_10660) ;  /* 0x0000000000340947 */ /* 0x000fea0003800000 */
[----:B-12---:R-:W1:Y:S01]  /*5ed0*/  LDC.64 R6, c[0x0][0x220] ;  /* 0x00008800ff067b82 */ /* 0x006e620000000a00 */
[----:B------:R-:W-:Y:S01]  /*5ee0*/  IADD3 R9, R2, R5, RZ ;  /* 0x0000000502097210 */ /* 0x000fe20007ffe0ff */
[----:B------:R-:W-:-:S04]  /*5ef0*/  VIADD R5, R5, 0x80 ;  /* 0x0000008005057836 */ /* 0x000fc80000000000 */
[----:B-1----:R-:W-:-:S05]  /*5f00*/  IMAD.WIDE.U32 R6, R9, 0x4, R6 ;  /* 0x0000000409067825 */ /* 0x002fca00078e0006 */
[----:B------:R3:W-:Y:S02]  /*5f10*/  STG.E desc[UR4][R6.64], R10 ;  /* 0x0000000a06007986 */ /* 0x0007e4000c101904 */
.L_x_10659:
[----:B------:R-:W-:-:S13]  /*5f20*/  ISETP.GE.AND P0, PT, R5, R3, PT ;  /* 0x000000030500720c */ /* 0x000fda0003f06270 */
[----:B------:R-:W-:Y:S05]  /*5f30*/  @P0 BREAK B1 ;  /* 0x0000000000010942 */ /* 0x000fea0003800000 */
[----:B------:R-:W-:Y:S05]  /*5f40*/  @P0 BRA `(.L_x_10661) ;  /* 0x0000000000300947 */ /* 0x000fea0003800000 */
[----:B-123--:R-:W1:Y:S01]  /*5f50*/  LDC.64 R6, c[0x0][0x220] ;  /* 0x00008800ff067b82 */ /* 0x00ee620000000a00 */
[----:B------:R-:W-:Y:S01]  /*5f60*/  IADD3 R9, R2, R5, RZ ;  /* 0x0000000502097210 */ /* 0x000fe20007ffe0ff */
[----:B------:R-:W-:-:S04]  /*5f70*/  VIADD R5, R5, 0x80 ;  /* 0x0000008005057836 */ /* 0x000fc80000000000 */
[----:B-1----:R-:W-:-:S05]  /*5f80*/  IMAD.WIDE.U32 R6, R9, 0x4, R6 ;  /* 0x0000000409067825 */ /* 0x002fca00078e0006 */
[----:B------:R3:W-:Y:S02]  /*5f90*/  STG.E desc[UR4][R6.64], R12 ;  /* 0x0000000c06007986 */ /* 0x0007e4000c101904 */
.L_x_10660:
[----:B------:R-:W-:Y:S05]  /*5fa0*/  BSYNC B1 ;  /* 0x0000000000017941 */ /* 0x000fea0003800000 */
.L_x_10656:
[----:B------:R-:W-:-:S13]  /*5fb0*/  ISETP.GE.AND P0, PT, R5, R3, PT ;  /* 0x000000030500720c */ /* 0x000fda0003f06270 */
[----:B-123--:R-:W1:Y:S01]  /*5fc0*/  @!P0 LDC.64 R6, c[0x0][0x220] ;  /* 0x00008800ff068b82 */ /* 0x00ee620000000a00 */
[----:B------:R-:W-:Y:S01]  /*5fd0*/  @!P0 IADD3 R9, R2, R5, RZ ;  /* 0x0000000502098210 */ /* 0x000fe20007ffe0ff */
[----:B------:R-:W-:-:S04]  /*5fe0*/  @!P0 VIADD R5, R5, 0x80 ;  /* 0x0000008005058836 */ /* 0x000fc80000000000 */
[----:B-1----:R-:W-:-:S05]  /*5ff0*/  @!P0 IMAD.WIDE.U32 R6, R9, 0x4, R6 ;  /* 0x0000000409068825 */ /* 0x002fca00078e0006 */
[----:B------:R4:W-:Y:S02]  /*6000*/  @!P0 STG.E desc[UR4][R6.64], R13 ;  /* 0x0000000d06008986 */ /* 0x0009e4000c101904 */
.L_x_10661:
[----:B------:R-:W-:Y:S05]  /*6010*/  BSYNC B0 ;  /* 0x0000000000007941 */ /* 0x000fea0003800000 */
.L_x_10655:
[----:B------:R-:W-:Y:S05]  /*6020*/  WARPSYNC.ALL ;  /* 0x0000000000007948 */ /* 0x000fea0003800000 */
[----:B------:R-:W-:-:S13]  /*6030*/  ISETP.GE.AND P0, PT, R5, R3, PT ;  /* 0x000000030500720c */ /* 0x000fda0003f06270 */
[----:B------:R-:W-:Y:S05]  /*6040*/  @P0 EXIT ;  /* 0x000000000000094d */ /* 0x000fea0003800000 */
[----:B-1234-:R-:W1:Y:S01]  /*6050*/  LDC.64 R6, c[0x0][0x220] ;  /* 0x00008800ff067b82 */ /* 0x01ee620000000a00 */
[----:B------:R-:W-:-:S05]  /*6060*/  IADD3 R3, R2, R5, RZ ;  /* 0x0000000502037210 */ /* 0x000fca0007ffe0ff */
[----:B-1----:R-:W-:-:S05]  /*6070*/  IMAD.WIDE.U32 R2, R3, 0x4, R6 ;  /* 0x0000000403027825 */ /* 0x002fca00078e0006 */
[----:B------:R-:W-:Y:S01]  /*6080*/  STG.E desc[UR4][R2.64], R18 ;  /* 0x0000001202007986 */ /* 0x000fe2000c101904 */
[----:B------:R-:W-:Y:S05]  /*6090*/  EXIT ;  /* 0x000000000000794d */ /* 0x000fea0003800000 */
.L_x_10662:
        /* <DEDUP_REMOVED lines=14> */
.L_x_37815:


//--------------------- .text._ZN2at6native29vectorized_elementwise_kernelILi4ENS0_13BUnaryFunctorIfffZZZNS0_15binary_internal21div_floor_kernel_cudaERNS_18TensorIteratorBaseEENKUlvE1_clEvENKUlvE0_clEvEUlffE_EESt5arrayIPcLm2EEEEviT0_T1_ --------------------------
	.section	.text._ZN2at6native29vectorized_elementwise_kernelILi4ENS0_13BUnaryFunctorIfffZZZNS0_15binary_internal21div_floor_kernel_cudaERNS_18TensorIteratorBaseEENKUlvE1_clEvENKUlvE0_clEvEUlffE_EESt5arrayIPcLm2EEEEviT0_T1_,"ax",@progbits
	.align	128
        .global         _ZN2at6native29vectorized_elementwise_kernelILi4ENS0_13BUnaryFunctorIfffZZZNS0_15binary_internal21div_floor_kernel_cudaERNS_18TensorIteratorBaseEENKUlvE1_clEvENKUlvE0_clEvEUlffE_EESt5arrayIPcLm2EEEEviT0_T1_
        .type           _ZN2at6native29vectorized_elementwise_kernelILi4ENS0_13BUnaryFunctorIfffZZZNS0_15binary_internal21div_floor_kernel_cudaERNS_18TensorIteratorBaseEENKUlvE1_clEvENKUlvE0_clEvEUlffE_EESt5arrayIPcLm2EEEEviT0_T1_,@function
        .size           _ZN2at6native29vectorized_elementwise_kernelILi4ENS0_13BUnaryFunctorIfffZZZNS0_15binary_internal21div_floor_kernel_cudaERNS_18TensorIteratorBaseEENKUlvE1_clEvENKUlvE0_clEvEUlffE_EESt5arrayIPcLm2EEEEviT0_T1_,(.L_x_37816 - _ZN2at6native29vectorized_elementwise_kernelILi4ENS0_13BUnaryFunctorIfffZZZNS0_15binary_internal21div_floor_kernel_cudaERNS_18TensorIteratorBaseEENKUlvE1_clEvENKUlvE0_clEvEUlffE_EESt5arrayIPcLm2EEEEviT0_T1_)
        .other          _ZN2at6native29vectorized_elementwise_kernelILi4ENS0_13BUnaryFunctorIfffZZZNS0_15binary_internal21div_floor_kernel_cudaERNS_18TensorIteratorBaseEENKUlvE1_clEvENKUlvE0_clEvEUlffE_EESt5arrayIPcLm2EEEEviT0_T1_,@"STO_CUDA_ENTRY STV_DEFAULT"
_ZN2at6native29vectorized_elementwise_kernelILi4ENS0_13BUnaryFunctorIfffZZZNS0_15binary_internal21div_floor_kernel_cudaERNS_18TensorIteratorBaseEENKUlvE1_clEvENKUlvE0_clEvEUlffE_EESt5arrayIPcLm2EEEEviT0_T1_:
.text._ZN2at6native29vectorized_elementwise_kernelILi4ENS0_13BUnaryFunctorIfffZZZNS0_15binary_internal21div_floor_kernel_cudaERNS_18TensorIteratorBaseEENKUlvE1_clEvENKUlvE0_clEvEUlffE_EESt5arrayIPcLm2EEEEviT0_T1_:
        /* <DEDUP_REMOVED lines=13> */
[----:B------:R0:W5:Y:S04]  /*00d0*/  LDG.E.128 R8, desc[UR4][R14.64] ;  /* 0x000000040e087981 */ /* 0x000168000c1e1d00 */
[----:B------:R0:W5:Y:S01]  /*00e0*/  LDG.E.128 R4, desc[UR4][R14.64+0x800] ;  /* 0x000800040e047981 */ /* 0x000162000c1e1d00 */
        /* <DEDUP_REMOVED lines=12> */
.L_x_10664:
        /* <DEDUP_REMOVED lines=27> */
.L_x_10671:
[----:B------:R-:W-:Y:S01]  /*0360*/  FSETP.GEU.FTZ.AND P0, PT, R16, -R12, PT ;  /* 0x8000000c1000720b */ /* 0x000fe20003f1e000 */
[----:B------:R-:W-:-:S12]  /*0370*/  FADD.FTZ R0, R0, -1 ;  /* 0xbf80000000007421 */ /* 0x000fd80000010000 */
[----:B------:R-:W-:-:S07]  /*0380*/  @!P0 FADD.FTZ R0, R0, -1 ;  /* 0xbf80000000008421 */ /* 0x000fce0000010000 */
.L_x_10670:
[----:B------:R-:W-:Y:S05]  /*0390*/  BSYNC B1 ;  /* 0x0000000000017941 */ /* 0x000fea0003800000 */
.L_x_10669:
[----:B------:R-:W-:Y:S01]  /*03a0*/  FFMA.FTZ R15, -R12, R0, R15 ;  /* 0x000000000c0f7223 */ /* 0x000fe2000001010f */
[----:B------:R-:W-:Y:S06]  /*03b0*/  BRA `(.L_x_10667) ;  /* 0x00000000007c7947 */ /* 0x000fec0003800000 */
.L_x_10668:
        /* <DEDUP_REMOVED lines=15> */
.L_x_10674:
        /* <DEDUP_REMOVED lines=13> */
.L_x_10673:
[----:B------:R-:W-:Y:S05]  /*0580*/  BSYNC B1 ;  /* 0x0000000000017941 */ /* 0x000fea0003800000 */
.L_x_10672:
[----:B------:R-:W-:-:S04]  /*0590*/  FMUL.FTZ R15, R15, 1.1920928955078125e-07 ;  /* 0x340000000f0f7820 */ /* 0x000fc80000410000 */
[----:B------:R-:W-:-:S07]  /*05a0*/  FMUL.FTZ R15, R14, R15 ;  /* 0x0000000f0e0f7220 */ /* 0x000fce0000410000 */
.L_x_10667:
[----:B------:R-:W-:Y:S05]  /*05b0*/  BSYNC B0 ;  /* 0x0000000000007941 */ /* 0x000fea0003800000 */
.L_x_10666:
        /* <DEDUP_REMOVED lines=45> */
.L_x_10680:
[----:B------:R-:W-:Y:S01]  /*0890*/  FSETP.GEU.FTZ.AND P1, PT, R16, -R12, PT ;  /* 0x8000000c1000720b */ /* 0x000fe20003f3e000 */
[----:B------:R-:W-:-:S12]  /*08a0*/  FADD.FTZ R0, R0, -1 ;  /* 0xbf80000000007421 */ /* 0x000fd80000010000 */
[----:B------:R-:W-:-:S07]  /*08b0*/  @!P1 FADD.FTZ R0, R0, -1 ;  /* 0xbf80000000009421 */ /* 0x000fce0000010000 */
.L_x_10679:
[----:B------:R-:W-:Y:S05]  /*08c0*/  BSYNC B1 ;  /* 0x0000000000017941 */ /* 0x000fea0003800000 */
.L_x_10678:
[----:B------:R-:W-:Y:S01]  /*08d0*/  FFMA.FTZ R17, -R12, R0, R17 ;  /* 0x000000000c117223 */ /* 0x000fe20000010111 */
[----:B------:R-:W-:Y:S06]  /*08e0*/  BRA `(.L_x_10676) ;  /* 0x00000000007c7947 */ /* 0x000fec0003800000 */
.L_x_10677:
        /* <DEDUP_REMOVED lines=15> */
.L_x_10683:
        /* <DEDUP_REMOVED lines=13> */
.L_x_10682:
[----:B------:R-:W-:Y:S05]  /*0ab0*/  BSYNC B1 ;  /* 0x0000000000017941 */ /* 0x000fea0003800000 */
.L_x_10681:
[----:B------:R-:W-:-:S04]  /*0ac0*/  FMUL.FTZ R16, R16, 1.1920928955078125e-07 ;  /* 0x3400000010107820 */ /* 0x000fc80000410000 */
[----:B------:R-:W-:-:S07]  /*0ad0*/  FMUL.FTZ R17, R15, R16 ;  /* 0x000000100f117220 */ /* 0x000fce0000410000 */
.L_x_10676:
[----:B------:R-:W-:Y:S05]  /*0ae0*/  BSYNC B0 ;  /* 0x0000000000007941 */ /* 0x000fea0003800000 */
.L_x_10675:
        /* <DEDUP_REMOVED lines=43> */
.L_x_10689:
[----:B------:R-:W-:Y:S01]  /*0da0*/  FSETP.GEU.FTZ.AND P1, PT, R16, -R12, PT ;  /* 0x8000000c1000720b */ /* 0x000fe20003f3e000 */
[----:B------:R-:W-:-:S12]  /*0db0*/  FADD.FTZ R0, R0, -1 ;  /* 0xbf80000000007421 */ /* 0x000fd80000010000 */
[----:B------:R-:W-:-:S07]  /*0dc0*/  @!P1 FADD.FTZ R0, R0, -1 ;  /* 0xbf80000000009421 */ /* 0x000fce0000010000 */
.L_x_10688:
[----:B------:R-:W-:Y:S05]  /*0dd0*/  BSYNC B1 ;  /* 0x0000000000017941 */ /* 0x000fea0003800000 */
.L_x_10687:
[----:B------:R-:W-:Y:S01]  /*0de0*/  FFMA.FTZ R17, -R12, R0, R17 ;  /* 0x000000000c117223 */ /* 0x000fe20000010111 */
[----:B------:R-:W-:Y:S06]  /*0df0*/  BRA `(.L_x_10685) ;  /* 0x00000000007c7947 */ /* 0x000fec0003800000 */
.L_x_10686:
        /* <DEDUP_REMOVED lines=15> */
.L_x_10692:
        /* <DEDUP_REMOVED lines=13> */
.L_x_10691:
[----:B------:R-:W-:Y:S05]  /*0fc0*/  BSYNC B1 ;  /* 0x0000000000017941 */ /* 0x000fea0003800000 */
.L_x_10690:
[----:B------:R-:W-:-:S04]  /*0fd0*/  FMUL.FTZ R16, R16, 1.1920928955078125e-07 ;  /* 0x3400000010107820 */ /* 0x000fc80000410000 */
[----:B------:R-:W-:-:S07]  /*0fe0*/  FMUL.FTZ R17, R15, R16 ;  /* 0x000000100f117220 */ /* 0x000fce0000410000 */
.L_x_10685:
[----:B------:R-:W-:Y:S05]  /*0ff0*/  BSYNC B0 ;  /* 0x0000000000007941 */ /* 0x000fea0003800000 */
.L_x_10684:
        /* <DEDUP_REMOVED lines=43> */
.L_x_10698:
[----:B------:R-:W-:Y:S01]  /*12b0*/  FSETP.GEU.FTZ.AND P1, PT, R16, -R12, PT ;  /* 0x8000000c1000720b */ /* 0x000fe20003f3e000 */
[----:B------:R-:W-:-:S12]  /*12c0*/  FADD.FTZ R0, R0, -1 ;  /* 0xbf80000000007421 */ /* 0x000fd80000010000 */
[----:B------:R-:W-:-:S07]  /*12d0*/  @!P1 FADD.FTZ R0, R0, -1 ;  /* 0xbf80000000009421 */ /* 0x000fce0000010000 */
.L_x_10697:
[----:B------:R-:W-:Y:S05]  /*12e0*/  BSYNC B1 ;  /* 0x0000000000017941 */ /* 0x000fea0003800000 */
.L_x_10696:
[----:B------:R-:W-:Y:S01]  /*12f0*/  FFMA.FTZ R15, -R12, R0, R15 ;  /* 0x000000000c0f7223 */ /* 0x000fe2000001010f */
[----:B------:R-:W-:Y:S06]  /*1300*/  BRA `(.L_x_10694) ;  /* 0x00000000007c7947 */ /* 0x000fec0003800000 */
.L_x_10695:
        /* <DEDUP_REMOVED lines=15> */
.L_x_10701:
        /* <DEDUP_REMOVED lines=13> */
.L_x_10700:
[----:B------:R-:W-:Y:S05]  /*14d0*/  BSYNC B1 ;  /* 0x0000000000017941 */ /* 0x000fea0003800000 */
.L_x_10699:
[----:B------:R-:W-:-:S04]  /*14e0*/  FMUL.FTZ R16, R16, 1.1920928955078125e-07 ;  /* 0x3400000010107820 */ /* 0x000fc80000410000 */
[----:B------:R-:W-:-:S07]  /*14f0*/  FMUL.FTZ R15, R15, R16 ;  /* 0x000000100f0f7220 */ /* 0x000fce0000410000 */
.L_x_10694:
[----:B------:R-:W-:Y:S05]  /*1500*/  BSYNC B0 ;  /* 0x0000000000007941 */ /* 0x000fea0003800000 */
.L_x_10693:
        /* <DEDUP_REMOVED lines=43> */
.L_x_10707:
[----:B------:R-:W-:Y:S01]  /*17c0*/  FSETP.GEU.FTZ.AND P1, PT, R16, -R12, PT ;  /* 0x8000000c1000720b */ /* 0x000fe20003f3e000 */
[----:B------:R-:W-:-:S12]  /*17d0*/  FADD.FTZ R0, R0, -1 ;  /* 0xbf80000000007421 */ /* 0x000fd80000010000 */
[----:B------:R-:W-:-:S07]  /*17e0*/  @!P1 FADD.FTZ R0, R0, -1 ;  /* 0xbf80000000009421 */ /* 0x000fce0000010000 */
.L_x_10706:
[----:B------:R-:W-:Y:S05]  /*17f0*/  BSYNC B1 ;  /* 0x0000000000017941 */ /* 0x000fea0003800000 */
.L_x_10705:
[----:B------:R-:W-:Y:S01]  /*1800*/  FFMA.FTZ R17, -R12, R0, R17 ;  /* 0x000000000c117223 */ /* 0x000fe20000010111 */
[----:B------:R-:W-:Y:S06]  /*1810*/  BRA `(.L_x_10703) ;  /* 0x00000000007c7947 */ /* 0x000fec0003800000 */
.L_x_10704:
        /* <DEDUP_REMOVED lines=15> */
.L_x_10710:
        /* <DEDUP_REMOVED lines=13> */
.L_x_10709:
[----:B------:R-:W-:Y:S05]  /*19e0*/  BSYNC B1 ;  /* 0x0000000000017941 */ /* 0x000fea0003800000 */
.L_x_10708:
[----:B------:R-:W-:-:S04]  /*19f0*/  FMUL.FTZ R16, R16, 1.1920928955078125e-07 ;  /* 0x3400000010107820 */ /* 0x000fc80000410000 */
[----:B------:R-:W-:-:S07]  /*1a00*/  FMUL.FTZ R17, R15, R16 ;  /* 0x000000100f117220 */ /* 0x000fce0000410000 */
.L_x_10703:
[----:B------:R-:W-:Y:S05]  /*1a10*/  BSYNC B0 ;  /* 0x0000000000007941 */ /* 0x000fea0003800000 */
.L_x_10702:
        /* <DEDUP_REMOVED lines=43> */
.L_x_10716:
[----:B------:R-:W-:Y:S01]  /*1cd0*/  FSETP.GEU.FTZ.AND P1, PT, R16, -R12, PT ;  /* 0x8000000c1000720b */ /* 0x000fe20003f3e000 */
[----:B------:R-:W-:-:S12]  /*1ce0*/  FADD.FTZ R0, R0, -1 ;  /* 0xbf80000000007421 */ /* 0x000fd80000010000 */
[----:B------:R-:W-:-:S07]  /*1cf0*/  @!P1 FADD.FTZ R0, R0, -1 ;  /* 0xbf80000000009421 */ /* 0x000fce0000010000 */
.L_x_10715:
[----:B------:R-:W-:Y:S05]  /*1d00*/  BSYNC B1 ;  /* 0x0000000000017941 */ /* 0x000fea0003800000 */
.L_x_10714:
[----:B------:R-:W-:Y:S01]  /*1d10*/  FFMA.FTZ R15, -R12, R0, R15 ;  /* 0x000000000c0f7223 */ /* 0x000fe2000001010f */
[----:B------:R-:W-:Y:S06]  /*1d20*/  BRA `(.L_x_10712) ;  /* 0x00000000007c7947 */ /* 0x000fec0003800000 */
.L_x_10713:
        /* <DEDUP_REMOVED lines=15> */
.L_x_10719:
        /* <DEDUP_REMOVED lines=13> */
.L_x_10718:
[----:B------:R-:W-:Y:S05]  /*1ef0*/  BSYNC B1 ;  /* 0x0000000000017941 */ /* 0x000fea0003800000 */
.L_x_10717:
[----:B------:R-:W-:-:S04]  /*1f00*/  FMUL.FTZ R16, R16, 1.1920928955078125e-07 ;  /* 0x3400000010107820 */ /* 0x000fc80000410000 */
[----:B------:R-:W-:-:S07]  /*1f10*/  FMUL.FTZ R15, R15, R16 ;  /* 0x000000100f0f7220 */ /* 0x000fce0000410000 */
.L_x_10712:
[----:B------:R-:W-:Y:S05]  /*1f20*/  BSYNC B0 ;  /* 0x0000000000007941 */ /* 0x000fea0003800000 */
.L_x_10711:
        /* <DEDUP_REMOVED lines=43> */
.L_x_10725:
[----:B------:R-:W-:Y:S01]  /*21e0*/  FSETP.GEU.FTZ.AND P1, PT, R16, -R12, PT ;  /* 0x8000000c1000720b */ /* 0x000fe20003f3e000 */
[----:B------:R-:W-:-:S12]  /*21f0*/  FADD.FTZ R0, R0, -1 ;  /* 0xbf80000000007421 */ /* 0x000fd80000010000 */
[----:B------:R-:W-:-:S07]  /*2200*/  @!P1 FADD.FTZ R0, R0, -1 ;  /* 0xbf80000000009421 */ /* 0x000fce0000010000 */
.L_x_10724:
[----:B------:R-:W-:Y:S05]  /*2210*/  BSYNC B1 ;  /* 0x0000000000017941 */ /* 0x000fea0003800000 */
.L_x_10723:
[----:B------:R-:W-:Y:S01]  /*2220*/  FFMA.FTZ R17, -R12, R0, R17 ;  /* 0x000000000c117223 */ /* 0x000fe20000010111 */
[----:B------:R-:W-:Y:S06]  /*2230*/  BRA `(.L_x_10721) ;  /* 0x00000000007c7947 */ /* 0x000fec0003800000 */
.L_x_10722:
        /* <DEDUP_REMOVED lines=15> */
.L_x_10728:
        /* <DEDUP_REMOVED lines=13> */
.L_x_10727:
[----:B------:R-:W-:Y:S05]  /*2400*/  BSYNC B1 ;  /* 0x0000000000017941 */ /* 0x000fea0003800000 */
.L_x_10726:
[----:B------:R-:W-:-:S04]  /*2410*/  FMUL.FTZ R16, R16, 1.1920928955078125e-07 ;  /* 0x3400000010107820 */ /* 0x000fc80000410000 */
[----:B------:R-:W-:-:S07]  /*2420*/  FMUL.FTZ R17, R15, R16 ;  /* 0x000000100f117220 */ /* 0x000fce0000410000 */
.L_x_10721:
[----:B------:R-:W-:Y:S05]  /*2430*/  BSYNC B0 ;  /* 0x0000000000007941 */ /* 0x000fea0003800000 */
.L_x_10720:
        /* <DEDUP_REMOVED lines=43> */
.L_x_10734:
[----:B------:R-:W-:Y:S01]  /*26f0*/  FSETP.GEU.FTZ.AND P1, PT, R16, -R12, PT ;  /* 0x8000000c1000720b */ /* 0x000fe20003f3e000 */
[----:B------:R-:W-:-:S12]  /*2700*/  FADD.FTZ R0, R0, -1 ;  /* 0xbf80000000007421 */ /* 0x000fd80000010000 */
[----:B------:R-:W-:-:S07]  /*2710*/  @!P1 FADD.FTZ R0, R0, -1 ;  /* 0xbf80000000009421 */ /* 0x000fce0000010000 */
.L_x_10733:
[----:B------:R-:W-:Y:S05]  /*2720*/  BSYNC B1 ;  /* 0x0000000000017941 */ /* 0x000fea0003800000 */
.L_x_10732:
[----:B------:R-:W-:Y:S01]  /*2730*/  FFMA.FTZ R15, -R12, R0, R15 ;  /* 0x000000000c0f7223 */ /* 0x000fe2000001010f */
[----:B------:R-:W-:Y:S06]  /*2740*/  BRA `(.L_x_10730) ;  /* 0x00000000007c7947 */ /* 0x000fec0003800000 */
.L_x_10731:
        /* <DEDUP_REMOVED lines=15> */
.L_x_10737:
        /* <DEDUP_REMOVED lines=13> */
.L_x_10736:
[----:B------:R-:W-:Y:S05]  /*2910*/  BSYNC B1 ;  /* 0x0000000000017941 */ /* 0x000fea0003800000 */
.L_x_10735:
[----:B------:R-:W-:-:S04]  /*2920*/  FMUL.FTZ R13, R13, 1.1920928955078125e-07 ;  /* 0x340000000d0d7820 */ /* 0x000fc80000410000 */
[----:B------:R-:W-:-:S07]  /*2930*/  FMUL.FTZ R15, R12, R13 ;  /* 0x0000000d0c0f7220 */ /* 0x000fce0000410000 */
.L_x_10730:
[----:B------:R-:W-:Y:S05]  /*2940*/  BSYNC B0 ;  /* 0x0000000000007941 */ /* 0x000fea0003800000 */
.L_x_10729:
        /* <DEDUP_REMOVED lines=17> */
.L_x_10665:
[----:B------:R-:W1:Y:S02]  /*2a60*/  LDC.64 R12, c[0x0][0x220] ;  /* 0x00008800ff0c7b82 */ /* 0x000e640000000a00 */
[----:B-1----:R-:W-:-:S04]  /*2a70*/  IMAD.WIDE.U32 R12, R2, 0x4, R12 ;  /* 0x00000004020c7825 */ /* 0x002fc800078e000c */
[----:B------:R-:W-:-:S05]  /*2a80*/  IMAD.WIDE R12, R3, 0x10, R12 ;  /* 0x00000010030c7825 */ /* 0x000fca00078e020c */
[----:B------:R-:W-:Y:S04]  /*2a90*/  STG.E.128 desc[UR4][R12.64], R8 ;  /* 0x000000080c007986 */ /* 0x000fe8000c101d04 */
[----:B------:R-:W-:Y:S01]  /*2aa0*/  STG.E.128 desc[UR4][R12.64+0x800], R4 ;  /* 0x000800040c007986 */ /* 0x000fe2000c101d04 */
[----:B------:R-:W-:Y:S05]  /*2ab0*/  EXIT ;  /* 0x000000000000794d */ /* 0x000fea0003800000 */
.L_x_10663:
        /* <DEDUP_REMOVED lines=90> */
.L_x_10739:
        /* <DEDUP_REMOVED lines=29> */
.L_x_10748:
[----:B------:R-:W-:Y:S01]  /*3230*/  FSETP.GEU.FTZ.AND P0, PT, R6, -R8, PT ;  /* 0x800000080600720b */ /* 0x000fe20003f1e000 */
[----:B------:R-:W-:-:S12]  /*3240*/  FADD.FTZ R0, R0, -1 ;  /* 0xbf80000000007421 */ /* 0x000fd80000010000 */
[----:B------:R-:W-:-:S07]  /*3250*/  @!P0 FADD.FTZ R0, R0, -1 ;  /* 0xbf80000000008421 */ /* 0x000fce0000010000 */
.L_x_10747:
[----:B------:R-:W-:Y:S05]  /*3260*/  BSYNC B3 ;  /* 0x0000000000037941 */ /* 0x000fea0003800000 */
.L_x_10746:
[----:B------:R-:W-:Y:S01]  /*3270*/  FFMA.FTZ R7, -R8, R0, R7 ;  /* 0x0000000008077223 */ /* 0x000fe20000010107 */
[----:B------:R-:W-:Y:S06]  /*3280*/  BRA `(.L_x_10744) ;  /* 0x00000000007c7947 */ /* 0x000fec0003800000 */
.L_x_10745:
        /* <DEDUP_REMOVED lines=15> */
.L_x_10751:
        /* <DEDUP_REMOVED lines=13> */
.L_x_10750:
[----:B------:R-:W-:Y:S05]  /*3450*/  BSYNC B3 ;  /* 0x0000000000037941 */ /* 0x000fea0003800000 */
.L_x_10749:
[----:B------:R-:W-:-:S04]  /*3460*/  FMUL.FTZ R7, R0, 1.1920928955078125e-07 ;  /* 0x3400000000077820 */ /* 0x000fc80000410000 */
[----:B------:R-:W-:-:S07]  /*3470*/  FMUL.FTZ R7, R6, R7 ;  /* 0x0000000706077220 */ /* 0x000fce0000410000 */
.L_x_10744:
[----:B------:R-:W-:Y:S05]  /*3480*/  BSYNC B1 ;  /* 0x0000000000017941 */ /* 0x000fea0003800000 */
.L_x_10743:
        /* <DEDUP_REMOVED lines=19> */
.L_x_10742:
[----:B------:R-:W-:Y:S05]  /*35c0*/  BSYNC B2 ;  /* 0x0000000000027941 */ /* 0x000fea0003800000 */
.L_x_10741:
        /* <DEDUP_REMOVED lines=31> */
.L_x_10759:
[----:B------:R-:W-:Y:S01]  /*37c0*/  FSETP.GEU.FTZ.AND P0, PT, R12, -R13, PT ;  /* 0x8000000d0c00720b */ /* 0x000fe20003f1e000 */
[----:B------:R-:W-:-:S12]  /*37d0*/  FADD.FTZ R9, R9, -1 ;  /* 0xbf80000009097421 */ /* 0x000fd80000010000 */
[----:B------:R-:W-:-:S07]  /*37e0*/  @!P0 FADD.FTZ R9, R9, -1 ;  /* 0xbf80000009098421 */ /* 0x000fce0000010000 */
.L_x_10758:
[----:B------:R-:W-:Y:S05]  /*37f0*/  BSYNC B3 ;  /* 0x0000000000037941 */ /* 0x000fea0003800000 */
.L_x_10757:
[----:B------:R-:W-:Y:S01]  /*3800*/  FFMA.FTZ R8, -R13, R9, R8 ;  /* 0x000000090d087223 */ /* 0x000fe20000010108 */
[----:B------:R-:W-:Y:S06]  /*3810*/  BRA `(.L_x_10755) ;  /* 0x00000000007c7947 */ /* 0x000fec0003800000 */
.L_x_10756:
        /* <DEDUP_REMOVED lines=15> */
.L_x_10762:
        /* <DEDUP_REMOVED lines=13> */
.L_x_10761:
[----:B------:R-:W-:Y:S05]  /*39e0*/  BSYNC B3 ;  /* 0x0000000000037941 */ /* 0x000fea0003800000 */
.L_x_10760:
[----:B------:R-:W-:-:S04]  /*39f0*/  FMUL.FTZ R9, R9, 1.1920928955078125e-07 ;  /* 0x3400000009097820 */ /* 0x000fc80000410000 */
[----:B------:R-:W-:-:S07]  /*3a00*/  FMUL.FTZ R8, R8, R9 ;  /* 0x0000000908087220 */ /* 0x000fce0000410000 */
.L_x_10755:
[----:B------:R-:W-:Y:S05]  /*3a10*/  BSYNC B1 ;  /* 0x0000000000017941 */ /* 0x000fea0003800000 */
.L_x_10754:
        /* <DEDUP_REMOVED lines=19> */
.L_x_10753:
[----:B------:R-:W-:Y:S05]  /*3b50*/  BSYNC B2 ;  /* 0x0000000000027941 */ /* 0x000fea0003800000 */
.L_x_10752:
        /* <DEDUP_REMOVED lines=31> */
.L_x_10770:
[----:B------:R-:W-:Y:S01]  /*3d50*/  FSETP.GEU.FTZ.AND P0, PT, R12, -R13, PT ;  /* 0x8000000d0c00720b */ /* 0x000fe20003f1e000 */
[----:B------:R-:W-:-:S12]  /*3d60*/  FADD.FTZ R0, R0, -1 ;  /* 0xbf80000000007421 */ /* 0x000fd80000010000 */
[----:B------:R-:W-:-:S07]  /*3d70*/  @!P0 FADD.FTZ R0, R0, -1 ;  /* 0xbf80000000008421 */ /* 0x000fce0000010000 */
.L_x_10769:
[----:B------:R-:W-:Y:S05]  /*3d80*/  BSYNC B3 ;  /* 0x0000000000037941 */ /* 0x000fea0003800000 */
.L_x_10768:
[----:B------:R-:W-:Y:S01]  /*3d90*/  FFMA.FTZ R9, -R13, R0, R9 ;  /* 0x000000000d097223 */ /* 0x000fe20000010109 */
[----:B------:R-:W-:Y:S06]  /*3da0*/  BRA `(.L_x_10766) ;  /* 0x00000000007c7947 */ /* 0x000fec0003800000 */
.L_x_10767:
        /* <DEDUP_REMOVED lines=15> */
.L_x_10773:
        /* <DEDUP_REMOVED lines=13> */
.L_x_10772:
[----:B------:R-:W-:Y:S05]  /*3f70*/  BSYNC B3 ;  /* 0x0000000000037941 */ /* 0x000fea0003800000 */
.L_x_10771:
[----:B------:R-:W-:-:S04]  /*3f80*/  FMUL.FTZ R0, R11, 1.1920928955078125e-07 ;  /* 0x340000000b007820 */ /* 0x000fc80000410000 */
[----:B------:R-:W-:-:S07]  /*3f90*/  FMUL.FTZ R9, R9, R0 ;  /* 0x0000000009097220 */ /* 0x000fce0000410000 */
.L_x_10766:
[----:B------:R-:W-:Y:S05]  /*3fa0*/  BSYNC B1 ;  /* 0x0000000000017941 */ /* 0x000fea0003800000 */
.L_x_10765:
        /* <DEDUP_REMOVED lines=19> */
.L_x_10764:
[----:B------:R-:W-:Y:S05]  /*40e0*/  BSYNC B2 ;  /* 0x0000000000027941 */ /* 0x000fea0003800000 */
.L_x_10763:
        /* <DEDUP_REMOVED lines=31> */
.L_x_10781:
[----:B------:R-:W-:Y:S01]  /*42e0*/  FSETP.GEU.FTZ.AND P0, PT, R10, -R12, PT ;  /* 0x8000000c0a00720b */ /* 0x000fe20003f1e000 */
[----:B------:R-:W-:-:S12]  /*42f0*/  FADD.FTZ R0, R0, -1 ;  /* 0xbf80000000007421 */ /* 0x000fd80000010000 */
[----:B------:R-:W-:-:S07]  /*4300*/  @!P0 FADD.FTZ R0, R0, -1 ;  /* 0xbf80000000008421 */ /* 0x000fce0000010000 */
.L_x_10780:
[----:B------:R-:W-:Y:S05]  /*4310*/  BSYNC B3 ;  /* 0x0000000000037941 */ /* 0x000fea0003800000 */
.L_x_10779:
[----:B------:R-:W-:Y:S01]  /*4320*/  FFMA.FTZ R11, -R12, R0, R11 ;  /* 0x000000000c0b7223 */ /* 0x000fe2000001010b */
[----:B------:R-:W-:Y:S06]  /*4330*/  BRA `(.L_x_10777) ;  /* 0x00000000007c7947 */ /* 0x000fec0003800000 */
.L_x_10778:
        /* <DEDUP_REMOVED lines=15> */
.L_x_10784:
        /* <DEDUP_REMOVED lines=13> */
.L_x_10783:
[----:B------:R-:W-:Y:S05]  /*4500*/  BSYNC B3 ;  /* 0x0000000000037941 */ /* 0x000fea0003800000 */
.L_x_10782:
[----:B------:R-:W-:-:S04]  /*4510*/  FMUL.FTZ R11, R11, 1.1920928955078125e-07 ;  /* 0x340000000b0b7820 */ /* 0x000fc80000410000 */
[----:B------:R-:W-:-:S07]  /*4520*/  FMUL.FTZ R11, R10, R11 ;  /* 0x0000000b0a0b7220 */ /* 0x000fce0000410000 */
.L_x_10777:
[----:B------:R-:W-:Y:S05]  /*4530*/  BSYNC B1 ;  /* 0x0000000000017941 */ /* 0x000fea0003800000 */
.L_x_10776:
        /* <DEDUP_REMOVED lines=19> */
.L_x_10775:
[----:B------:R-:W-:Y:S05]  /*4670*/  BSYNC B2 ;  /* 0x0000000000027941 */ /* 0x000fea0003800000 */
.L_x_10774:
        /* <DEDUP_REMOVED lines=31> */
.L_x_10792:
[----:B------:R-:W-:Y:S01]  /*4870*/  FSETP.GEU.FTZ.AND P0, PT, R12, -R13, PT ;  /* 0x8000000d0c00720b */ /* 0x000fe20003f1e000 */
[----:B------:R-:W-:-:S12]  /*4880*/  FADD.FTZ R11, R11, -1 ;  /* 0xbf8000000b0b7421 */ /* 0x000fd80000010000 */
[----:B------:R-:W-:-:S07]  /*4890*/  @!P0 FADD.FTZ R11, R11, -1 ;  /* 0xbf8000000b0b8421 */ /* 0x000fce0000010000 */
.L_x_10791:
[----:B------:R-:W-:Y:S05]  /*48a0*/  BSYNC B3 ;  /* 0x0000000000037941 */ /* 0x000fea0003800000 */
.L_x_10790:
[----:B------:R-:W-:Y:S01]  /*48b0*/  FFMA.FTZ R10, -R13, R11, R10 ;  /* 0x0000000b0d0a7223 */ /* 0x000fe2000001010a */
[----:B------:R-:W-:Y:S06]  /*48c0*/  BRA `(.L_x_10788) ;  /* 0x00000000007c7947 */ /* 0x000fec0003800000 */
.L_x_10789:
        /* <DEDUP_REMOVED lines=15> */
.L_x_10795:
        /* <DEDUP_REMOVED lines=13> */
.L_x_10794:
[----:B------:R-:W-:Y:S05]  /*4a90*/  BSYNC B3 ;  /* 0x0000000000037941 */ /* 0x000fea0003800000 */
.L_x_10793:
[----:B------:R-:W-:-:S04]  /*4aa0*/  FMUL.FTZ R11, R11, 1.1920928955078125e-07 ;  /* 0x340000000b0b7820 */ /* 0x000fc80000410000 */
[----:B------:R-:W-:-:S07]  /*4ab0*/  FMUL.FTZ R10, R10, R11 ;  /* 0x0000000b0a0a7220 */ /* 0x000fce0000410000 */
.L_x_10788:
[----:B------:R-:W-:Y:S05]  /*4ac0*/  BSYNC B1 ;  /* 0x0000000000017941 */ /* 0x000fea0003800000 */
.L_x_10787:
        /* <DEDUP_REMOVED lines=19> */
.L_x_10786:
[----:B------:R-:W-:Y:S05]  /*4c00*/  BSYNC B2 ;  /* 0x0000000000027941 */ /* 0x000fea0003800000 */
.L_x_10785:
        /* <DEDUP_REMOVED lines=31> */
.L_x_10803:
[----:B------:R-:W-:Y:S01]  /*4e00*/  FSETP.GEU.FTZ.AND P0, PT, R12, -R13, PT ;  /* 0x8000000d0c00720b */ /* 0x000fe20003f1e000 */
[----:B------:R-:W-:-:S12]  /*4e10*/  FADD.FTZ R0, R0, -1 ;  /* 0xbf80000000007421 */ /* 0x000fd80000010000 */
[----:B------:R-:W-:-:S07]  /*4e20*/  @!P0 FADD.FTZ R0, R0, -1 ;  /* 0xbf80000000008421 */ /* 0x000fce0000010000 */
.L_x_10802:
[----:B------:R-:W-:Y:S05]  /*4e30*/  BSYNC B3 ;  /* 0x0000000000037941 */ /* 0x000fea0003800000 */
.L_x_10801:
[----:B------:R-:W-:Y:S01]  /*4e40*/  FFMA.FTZ R11, -R13, R0, R11 ;  /* 0x000000000d0b7223 */ /* 0x000fe2000001010b */
[----:B------:R-:W-:Y:S06]  /*4e50*/  BRA `(.L_x_10799) ;  /* 0x00000000007c7947 */ /* 0x000fec0003800000 */
.L_x_10800:
        /* <DEDUP_REMOVED lines=15> */
.L_x_10806:
        /* <DEDUP_REMOVED lines=13> */
.L_x_10805:
[----:B------:R-:W-:Y:S05]  /*5020*/  BSYNC B3 ;  /* 0x0000000000037941 */ /* 0x000fea0003800000 */
.L_x_10804:
[----:B------:R-:W-:-:S04]  /*5030*/  FMUL.FTZ R12, R12, 1.1920928955078125e-07 ;  /* 0x340000000c0c7820 */ /* 0x000fc80000410000 */
[----:B------:R-:W-:-:S07]  /*5040*/  FMUL.FTZ R11, R11, R12 ;  /* 0x0000000c0b0b7220 */ /* 0x000fce0000410000 */
.L_x_10799:
[----:B------:R-:W-:Y:S05]  /*5050*/  BSYNC B1 ;  /* 0x0000000000017941 */ /* 0x000fea0003800000 */
.L_x_10798:
        /* <DEDUP_REMOVED lines=19> */
.L_x_10797:
[----:B------:R-:W-:Y:S05]  /*5190*/  BSYNC B2 ;  /* 0x0000000000027941 */ /* 0x000fea0003800000 */
.L_x_10796:
        /* <DEDUP_REMOVED lines=31> */
.L_x_10814:
[----:B------:R-:W-:Y:S01]  /*5390*/  FSETP.GEU.FTZ.AND P0, PT, R14, -R15, PT ;  /* 0x8000000f0e00720b */ /* 0x000fe20003f1e000 */
[----:B------:R-:W-:-:S12]  /*53a0*/  FADD.FTZ R11, R11, -1 ;  /* 0xbf8000000b0b7421 */ /* 0x000fd80000010000 */
[----:B------:R-:W-:-:S07]  /*53b0*/  @!P0 FADD.FTZ R11, R11, -1 ;  /* 0xbf8000000b0b8421 */ /* 0x000fce0000010000 */
.L_x_10813:
[----:B------:R-:W-:Y:S05]  /*53c0*/  BSYNC B3 ;  /* 0x0000000000037941 */ /* 0x000fea0003800000 */
.L_x_10812:
[----:B------:R-:W-:Y:S01]  /*53d0*/  FFMA.FTZ R0, -R15, R11, R0 ;  /* 0x0000000b0f007223 */ /* 0x000fe20000010100 */
[----:B------:R-:W-:Y:S06]  /*53e0*/  BRA `(.L_x_10810) ;  /* 0x00000000007c7947 */ /* 0x000fec0003800000 */
.L_x_10811:
        /* <DEDUP_REMOVED lines=15> */
.L_x_10817:
        /* <DEDUP_REMOVED lines=13> */
.L_x_10816:
[----:B------:R-:W-:Y:S05]  /*55b0*/  BSYNC B3 ;  /* 0x0000000000037941 */ /* 0x000fea0003800000 */
.L_x_10815:
[----:B------:R-:W-:-:S04]  /*55c0*/  FMUL.FTZ R0, R13, 1.1920928955078125e-07 ;  /* 0x340000000d007820 */ /* 0x000fc80000410000 */
[----:B------:R-:W-:-:S07]  /*55d0*/  FMUL.FTZ R0, R11, R0 ;  /* 0x000000000b007220 */ /* 0x000fce0000410000 */
.L_x_10810:
[----:B------:R-:W-:Y:S05]  /*55e0*/  BSYNC B1 ;  /* 0x0000000000017941 */ /* 0x000fea0003800000 */
.L_x_10809:
        /* <DEDUP_REMOVED lines=19> */
.L_x_10808:
[----:B------:R-:W-:Y:S05]  /*5720*/  BSYNC B2 ;  /* 0x0000000000027941 */ /* 0x000fea0003800000 */
.L_x_10807:
        /* <DEDUP_REMOVED lines=30> */
.L_x_10823:
[----:B------:R-:W-:Y:S01]  /*5910*/  FSETP.GEU.FTZ.AND P0, PT, R14, -R15, PT ;  /* 0x8000000f0e00720b */ /* 0x000fe20003f1e000 */
[----:B------:R-:W-:-:S12]  /*5920*/  FADD.FTZ R0, R0, -1 ;  /* 0xbf80000000007421 */ /* 0x000fd80000010000 */
[----:B------:R-:W-:-:S07]  /*5930*/  @!P0 FADD.FTZ R0, R0, -1 ;  /* 0xbf80000000008421 */ /* 0x000fce0000010000 */
.L_x_10822:
[----:B------:R-:W-:Y:S05]  /*5940*/  BSYNC B2 ;  /* 0x0000000000027941 */ /* 0x000fea0003800000 */
.L_x_10821:
[----:B------:R-:W-:Y:S01]  /*5950*/  FFMA.FTZ R11, -R15, R0, R11 ;  /* 0x000000000f0b7223 */ /* 0x000fe2000001010b */
[----:B------:R-:W-:Y:S06]  /*5960*/  BRA `(.L_x_10819) ;  /* 0x00000000007c7947 */ /* 0x000fec0003800000 */
.L_x_10820:
        /* <DEDUP_REMOVED lines=15> */
.L_x_10826:
        /* <DEDUP_REMOVED lines=13> */
.L_x_10825:
[----:B------:R-:W-:Y:S05]  /*5b30*/  BSYNC B2 ;  /* 0x0000000000027941 */ /* 0x000fea0003800000 */
.L_x_10824:
[----:B------:R-:W-:-:S04]  /*5b40*/  FMUL.FTZ R14, R14, 1.1920928955078125e-07 ;  /* 0x340000000e0e7820 */ /* 0x000fc80000410000 */
[----:B------:R-:W-:-:S07]  /*5b50*/  FMUL.FTZ R11, R11, R14 ;  /* 0x0000000e0b0b7220 */ /* 0x000fce0000410000 */
.L_x_10819:
[----:B------:R-:W-:Y:S05]  /*5b60*/  BSYNC B1 ;  /* 0x0000000000017941 */ /* 0x000fea0003800000 */
.L_x_10818:
        /* <DEDUP_REMOVED lines=19> */
.L_x_10740:
[----:B------:R-:W-:Y:S05]  /*5ca0*/  BSYNC B0 ;  /* 0x0000000000007941 */ /* 0x000fea0003800000 */
.L_x_10738:
        /* <DEDUP_REMOVED lines=21> */
.L_x_10829:
[----:B------:R-:W-:-:S13]  /*5e00*/  ISETP.GE.AND P0, PT, R5, R3, PT ;  /* 0x000000030500720c */ /* 0x000fda0003f06270 */
[----:B------:R-:W-:Y:S05]  /*5e10*/  @P0 BRA `(.L_x_10831) ;  /* 0x0000000000300947 */ /* 0x000fea0003800000 */
[----:B-12---:R-:W1:Y:S01]  /*5e20*/  LDC.64 R6, c[0x0][0x220] ;  /* 0x00008800ff067b82 */ /* 0x006e620000000a00 */
[----:B------:R-:W-:Y:S01]  /*5e30*/  IADD3 R9, R2, R5, RZ ;  /* 0x0000000502097210 */ /* 0x000fe20007ffe0ff */
[----:B------:R-:W-:-:S04]  /*5e40*/  VIADD R5, R5, 0x80 ;  /* 0x0000008005057836 */ /* 0x000fc80000000000 */
[----:B-1----:R-:W-:-:S05]  /*5e50*/  IMAD.WIDE.U32 R6, R9, 0x4, R6 ;  /* 0x0000000409067825 */ /* 0x002fca00078e0006 */
[----:B------:R2:W-:Y:S02]  /*5e60*/  STG.E desc[UR4][R6.64], R4 ;  /* 0x0000000406007986 */ /* 0x0005e4000c101904 */
.L_x_10830:
[----:B------:R-:W-:-:S13]  /*5e70*/  ISETP.GE.AND P0, PT, R5, R3, PT ;  /* 0x000000030500720c */ /* 0x000fda0003f06270 */
[----:B------:R-:W-:Y:S05]  /*5e80*/  @P0 BRA `(.L_x_10832) ;  /* 0x0000000000340947 */ /* 0x000fea0003800000 */
[----:B-12---:R-:W1:Y:S01]  /*5e90*/  LDC.64 R6, c[0x0][0x220] ;  /* 0x00008800ff067b82 */ /* 0x006e620000000a00 */
[----:B------:R-:W-:Y:S01]  /*5ea0*/  IADD3 R9, R2, R5, RZ ;  /* 0x0000000502097210 */ /* 0x000fe20007ffe0ff */
[----:B------:R-:W-:-:S04]  /*5eb0*/  VIADD R5, R5, 0x80 ;  /* 0x0000008005057836 */ /* 0x000fc80000000000 */
[----:B-1----:R-:W-:-:S05]  /*5ec0*/  IMAD.WIDE.U32 R6, R9, 0x4, R6 ;  /* 0x0000000409067825 */ /* 0x002fca00078e0006 */
[----:B------:R3:W-:Y:S02]  /*5ed0*/  STG.E desc[UR4][R6.64], R10 ;  /* 0x0000000a06007986 */ /* 0x0007e4000c101904 */
.L_x_10831:
        /* <DEDUP_REMOVED lines=8> */
.L_x_10832:
[----:B------:R-:W-:Y:S05]  /*5f60*/  BSYNC B1 ;  /* 0x0000000000017941 */ /* 0x000fea0003800000 */
.L_x_10828:
[----:B------:R-:W-:-:S13]  /*5f70*/  ISETP.GE.AND P0, PT, R5, R3, PT ;  /* 0x000000030500720c */ /* 0x000fda0003f06270 */
[----:B-123--:R-:W1:Y:S01]  /*5f80*/  @!P0 LDC.64 R6, c[0x0][0x220] ;  /* 0x00008800ff068b82 */ /* 0x00ee620000000a00 */
[----:B------:R-:W-:Y:S01]  /*5f90*/  @!P0 IADD3 R9, R2, R5, RZ ;  /* 0x0000000502098210 */ /* 0x000fe20007ffe0ff */
[----:B------:R-:W-:-:S04]  /*5fa0*/  @!P0 VIADD R5, R5, 0x80 ;  /* 0x0000008005058836 */ /* 0x000fc80000000000 */
[----:B-1----:R-:W-:-:S05]  /*5fb0*/  @!P0 IMAD.WIDE.U32 R6, R9, 0x4, R6 ;  /* 0x0000000409068825 */ /* 0x002fca00078e0006 */
[----:B------:R4:W-:Y:S02]  /*5fc0*/  @!P0 STG.E desc[UR4][R6.64], R13 ;  /* 0x0000000d06008986 */ /* 0x0009e4000c101904 */
.L_x_10833:
[----:B------:R-:W-:Y:S05]  /*5fd0*/  BSYNC B0 ;  /* 0x0000000000007941 */ /* 0x000fea0003800000 */
.L_x_10827:
        /* <DEDUP_REMOVED lines=8> */
.L_x_10834:
        /* <DEDUP_REMOVED lines=10> */
.L_x_37816:


//--------------------- .text._ZN2at6native29vectorized_elementwise_kernelILi8ENS0_13BUnaryFunctorIfffZZZNS0_15binary_internal21div_floor_kernel_cudaERNS_18TensorIteratorBaseEENKUlvE1_clEvENKUlvE0_clEvEUlffE_EESt5arrayIPcLm2EEEEviT0_T1_ --------------------------
	.section	.text._ZN2at6native29vectorized_elementwise_kernelILi8ENS0_13BUnaryFunctorIfffZZZNS0_15binary_internal21div_floor_kernel_cudaERNS_18TensorIteratorBaseEENKUlvE1_clEvENKUlvE0_clEvEUlffE_EESt5arrayIPcLm2EEEEviT0_T1_,"ax",@progbits
	.align	128
        .global         _ZN2at6native29vectorized_elementwise_kernelILi8ENS0_13BUnaryFunctorIfffZZZNS0_15binary_internal21div_floor_kernel_cudaERNS_18TensorIteratorBaseEENKUlvE1_clEvENKUlvE0_clEvEUlffE_EESt5arrayIPcLm2EEEEviT0_T1_
        .type           _ZN2at6native29vectorized_elementwise_kernelILi8ENS0_13BUnaryFunctorIfffZZZNS0_15binary_internal21div_floor_kernel_cudaERNS_18TensorIteratorBaseEENKUlvE1_clEvENKUlvE0_clEvEUlffE_EESt5arrayIPcLm2EEEEviT0_T1_,@function
        .size           _ZN2at6native29vectorized_elementwise_kernelILi8ENS0_13BUnaryFunctorIfffZZZNS0_15binary_internal21div_floor_kernel_cudaERNS_18TensorIteratorBaseEENKUlvE1_clEvENKUlvE0_clEvEUlffE_EESt5arrayIPcLm2EEEEviT0_T1_,(.L_x_37817 - _ZN2at6native29vectorized_elementwise_kernelILi8ENS0_13BUnaryFunctorIfffZZZNS0_15binary_internal21div_floor_kernel_cudaERNS_18TensorIteratorBaseEENKUlvE1_clEvENKUlvE0_clEvEUlffE_EESt5arrayIPcLm2EEEEviT0_T1_)
        .other          _ZN2at6native29vectorized_elementwise_kernelILi8ENS0_13BUnaryFunctorIfffZZZNS0_15binary_internal21div_floor_kernel_cudaERNS_18TensorIteratorBaseEENKUlvE1_clEvENKUlvE0_clEvEUlffE_EESt5arrayIPcLm2EEEEviT0_T1_,@"STO_CUDA_ENTRY STV_DEFAULT"
_ZN2at6native29vectorized_elementwise_kernelILi8ENS0_13BUnaryFunctorIfffZZZNS0_15binary_internal21div_floor_kernel_cudaERNS_18TensorIteratorBaseEENKUlvE1_clEvENKUlvE0_clEvEUlffE_EESt5arrayIPcLm2EEEEviT0_T1_:
.text._ZN2at6native29vectorized_elementwise_kernelILi8ENS0_13BUnaryFunctorIfffZZZNS0_15binary_internal21div_floor_kernel_cudaERNS_18TensorIteratorBaseEENKUlvE1_clEvENKUlvE0_clEvEUlffE_EESt5arrayIPcLm2EEEEviT0_T1_:
        /* <DEDUP_REMOVED lines=27> */
.L_x_10836:
        /* <DEDUP_REMOVED lines=27> */
.L_x_10843:
[----:B------:R-:W-:Y:S01]  /*0360*/  FSETP.GEU.FTZ.AND P0, PT, R16, -R12, PT ;  /* 0x8000000c1000720b */ /* 0x000fe20003f1e000 */
[----:B------:R-:W-:-:S12]  /*0370*/  FADD.FTZ R0, R0, -1 ;  /* 0xbf80000000007421 */ /* 0x000fd80000010000 */
[----:B------:R-:W-:-:S07]  /*0380*/  @!P0 FADD.FTZ R0, R0, -1 ;  /* 0xbf80000000008421 */ /* 0x000fce0000010000 */
.L_x_10842:
[----:B------:R-:W-:Y:S05]  /*0390*/  BSYNC B1 ;  /* 0x0000000000017941 */ /* 0x000fea0003800000 */
.L_x_10841:
[----:B------:R-:W-:Y:S01]  /*03a0*/  FFMA.FTZ R15, -R12, R0, R15 ;  /* 0x000000000c0f7223 */ /* 0x000fe2000001010f */
[----:B------:R-:W-:Y:S06]  /*03b0*/  BRA `(.L_x_10839) ;  /* 0x00000000007c7947 */ /* 0x000fec0003800000 */
.L_x_10840:
        /* <DEDUP_REMOVED lines=15> */
.L_x_10846:
        /* <DEDUP_REMOVED lines=13> */
.L_x_10845:
[----:B------:R-:W-:Y:S05]  /*0580*/  BSYNC B1 ;  /* 0x0000000000017941 */ /* 0x000fea0003800000 */
.L_x_10844:
[----:B------:R-:W-:-:S04]  /*0590*/  FMUL.FTZ R15, R15, 1.1920928955078125e-07 ;  /* 0x340000000f0f7820 */ /* 0x000fc80000410000 */
[----:B------:R-:W-:-:S07]  /*05a0*/  FMUL.FTZ R15, R14, R15 ;  /* 0x0000000f0e0f7220 */ /* 0x000fce0000410000 */
.L_x_10839:
[----:B------:R-:W-:Y:S05]  /*05b0*/  BSYNC B0 ;  /* 0x0000000000007941 */ /* 0x000fea0003800000 */
.L_x_10838:
        /* <DEDUP_REMOVED lines=45> */
.L_x_10852:
[----:B------:R-:W-:Y:S01]  /*0890*/  FSETP.GEU.FTZ.AND P1, PT, R16, -R12, PT ;  /* 0x8000000c1000720b */ /* 0x000fe20003f3e000 */
[----:B------:R-:W-:-:S12]  /*08a0*/  FADD.FTZ R0, R0, -1 ;  /* 0xbf80000000007421 */ /* 0x000fd80000010000 */
[----:B------:R-:W-:-:S07]  /*08b0*/  @!P1 FADD.FTZ R0, R0, -1 ;  /* 0xbf80000000009421 */ /* 0x000fce0000010000 */
.L_x_10851:
[----:B------:R-:W-:Y:S05]  /*08c0*/  BSYNC B1 ;  /* 0x0000000000017941 */ /* 0x000fea0003800000 */
.L_x_10850:
[----:B------:R-:W-:Y:S01]  /*08d0*/  FFMA.FTZ R17, -R12, R0, R17 ;  /* 0x000000000c117223 */ /* 0x000fe20000010111 */
[----:B------:R-:W-:Y:S06]  /*08e0*/  BRA `(.L_x_10848) ;  /* 0x00000000007c7947 */ /* 0x000fec0003800000 */
.L_x_10849:
        /* <DEDUP_REMOVED lines=15> */
.L_x_10855:
        /* <DEDUP_REMOVED lines=13> */
.L_x_10854:
[----:B------:R-:W-:Y:S05]  /*0ab0*/  BSYNC B1 ;  /* 0x0000000000017941 */ /* 0x000fea0003800000 */
.L_x_10853:
[----:B------:R-:W-:-:S04]  /*0ac0*/  FMUL.FTZ R16, R16, 1.1920928955078125e-07 ;  /* 0x3400000010107820 */ /* 0x000fc80000410000 */
[----:B------:R-:W-:-:S07]  /*0ad0*/  FMUL.FTZ R17, R15, R16 ;  /* 0x000000100f117220 */ /* 0x000fce0000410000 */
.L_x_10848:
[----:B------:R-:W-:Y:S05]  /*0ae0*/  BSYNC B0 ;  /* 0x0000000000007941 */ /* 0x000fea0003800000 */
.L_x_10847:
        /* <DEDUP_REMOVED lines=43> */
.L_x_10861:
[----:B------:R-:W-:Y:S01]  /*0da0*/  FSETP.GEU.FTZ.AND P1, PT, R16, -R12, PT ;  /* 0x8000000c1000720b */ /* 0x000fe20003f3e000 */
[----:B------:R-:W-:-:S12]  /*0db0*/  FADD.FTZ R0, R0, -1 ;  /* 0xbf80000000007421 */ /* 0x000fd80000010000 */
[----:B------:R-:W-:-:S07]  /*0dc0*/  @!P1 FADD.FTZ R0, R0, -1 ;  /* 0xbf80000000009421 */ /* 0x000fce0000010000 */
.L_x_10860:
[----:B------:R-:W-:Y:S05]  /*0dd0*/  BSYNC B1 ;  /* 0x0000000000017941 */ /* 0x000fea0003800000 */
.L_x_10859:
[----:B------:R-:W-:Y:S01]  /*0de0*/  FFMA.FTZ R17, -R12, R0, R17 ;  /* 0x000000000c117223 */ /* 0x000fe20000010111 */
[----:B------:R-:W-:Y:S06]  /*0df0*/  BRA `(.L_x_10857) ;  /* 0x00000000007c7947 */ /* 0x000fec0003800000 */
.L_x_10858:
        /* <DEDUP_REMOVED lines=15> */
.L_x_10864:
        /* <DEDUP_REMOVED lines=13> */
.L_x_10863:
[----:B------:R-:W-:Y:S05]  /*0fc0*/  BSYNC B1 ;  /* 0x0000000000017941 */ /* 0x000fea0003800000 */
.L_x_10862:
[----:B------:R-:W-:-:S04]  /*0fd0*/  FMUL.FTZ R16, R16, 1.1920928955078125e-07 ;  /* 0x3400000010107820 */ /* 0x000fc80000410000 */
[----:B------:R-:W-:-:S07]  /*0fe0*/  FMUL.FTZ R17, R15, R16 ;  /* 0x000000100f117220 */ /* 0x000fce0000410000 */
.L_x_10857:
[----:B------:R-:W-:Y:S05]  /*0ff0*/  BSYNC B0 ;  /* 0x0000000000007941 */ /* 0x000fea0003800000 */
.L_x_10856:
        /* <DEDUP_REMOVED lines=43> */
.L_x_10870:
[----:B------:R-:W-:Y:S01]  /*12b0*/  FSETP.GEU.FTZ.AND P1, PT, R16, -R12, PT ;  /* 0x8000000c1000720b */ /* 0x000fe20003f3e000 */
[----:B------:R-:W-:-:S12]  /*12c0*/  FADD.FTZ R0, R0, -1 ;  /* 0xbf80000000007421 */ /* 0x000fd80000010000 */
[----:B------:R-:W-:-:S07]  /*12d0*/  @!P1 FADD.FTZ R0, R0, -1 ;  /* 0xbf80000000009421 */ /* 0x000fce0000010000 */
.L_x_10869:
[----:B------:R-:W-:Y:S05]  /*12e0*/  BSYNC B1 ;  /* 0x0000000000017941 */ /* 0x000fea0003800000 */
.L_x_10868:
[----:B------:R-:W-:Y:S01]  /*12f0*/  FFMA.FTZ R15, -R12, R0, R15 ;  /* 0x000000000c0f7223 */ /* 0x000fe2000001010f */
[----:B------:R-:W-:Y:S06]  /*1300*/  BRA `(.L_x_10866) ;  /* 0x00000000007c7947 */ /* 0x000fec0003800000 */
.L_x_10867:
        /* <DEDUP_REMOVED lines=15> */
.L_x_10873:
        /* <DEDUP_REMOVED lines=13> */
.L_x_10872:
[----:B------:R-:W-:Y:S05]  /*14d0*/  BSYNC B1 ;  /* 0x0000000000017941 */ /* 0x000fea0003800000 */
.L_x_10871:
[----:B------:R-:W-:-:S04]  /*14e0*/  FMUL.FTZ R16, R16, 1.1920928955078125e-07 ;  /* 0x3400000010107820 */ /* 0x000fc80000410000 */
[----:B------:R-:W-:-:S07]  /*14f0*/  FMUL.FTZ R15, R15, R16 ;  /* 0x000000100f0f7220 */ /* 0x000fce0000410000 */
.L_x_10866:
[----:B------:R-:W-:Y:S05]  /*1500*/  BSYNC B0 ;  /* 0x0000000000007941 */ /* 0x000fea0003800000 */
.L_x_10865:
        /* <DEDUP_REMOVED lines=43> */
.L_x_10879:
[----:B------:R-:W-:Y:S01]  /*17c0*/  FSETP.GEU.FTZ.AND P1, PT, R16, -R12, PT ;  /* 0x8000000c1000720b */ /* 0x000fe20003f3e000 */
[----:B------:R-:W-:-:S12]  /*17d0*/  FADD.FTZ R0, R0, -1 ;  /* 0xbf80000000007421 */ /* 0x000fd80000010000 */
[----:B------:R-:W-:-:S07]  /*17e0*/  @!P1 FADD.FTZ R0, R0, -1 ;  /* 0xbf80000000009421 */ /* 0x000fce0000010000 */
.L_x_10878:
[----:B------:R-:W-:Y:S05]  /*17f0*/  BSYNC B1 ;  /* 0x0000000000017941 */ /* 0x000fea0003800000 */
.L_x_10877:
[----:B------:R-:W-:Y:S01]  /*1800*/  FFMA.FTZ R17, -R12, R0, R17 ;  /* 0x000000000c117223 */ /* 0x000fe20000010111 */
[----:B------:R-:W-:Y:S06]  /*1810*/  BRA `(.L_x_10875) ;  /* 0x00000000007c7947 */ /* 0x000fec0003800000 */
.L_x_10876:
        /* <DEDUP_REMOVED lines=15> */
.L_x_10882:
        /* <DEDUP_REMOVED lines=13> */
.L_x_10881:
[----:B------:R-:W-:Y:S05]  /*19e0*/  BSYNC B1 ;  /* 0x0000000000017941 */ /* 0x000fea0003800000 */
.L_x_10880:
[----:B------:R-:W-:-:S04]  /*19f0*/  FMUL.FTZ R16, R16, 1.1920928955078125e-07 ;  /* 0x3400000010107820 */ /* 0x000fc80000410000 */
[----:B------:R-:W-:-:S07]  /*1a00*/  FMUL.FTZ R17, R15, R16 ;  /* 0x000000100f117220 */ /* 0x000fce0000410000 */
.L_x_10875:
[----:B------:R-:W-:Y:S05]  /*1a10*/  BSYNC B0 ;  /* 0x0000000000007941 */ /* 0x000fea0003800000 */
.L_x_10874:
        /* <DEDUP_REMOVED lines=43> */
.L_x_10888:
[----:B------:R-:W-:Y:S01]  /*1cd0*/  FSETP.GEU.FTZ.AND P1, PT, R16, -R12, PT ;  /* 0x8000000c1000720b */ /* 0x000fe20003f3e000 */
[----:B------:R-:W-:-:S12]  /*1ce0*/  FADD.FTZ R0, R0, -1 ;  /* 0xbf80000000007421 */ /* 0x000fd80000010000 */
[----:B------:R-:W-:-:S07]  /*1cf0*/  @!P1 FADD.FTZ R0, R0, -1 ;  /* 0xbf80000000009421 */ /* 0x000fce0000010000 */
.L_x_10887:
[----:B------:R-:W-:Y:S05]  /*1d00*/  BSYNC B1 ;  /* 0x0000000000017941 */ /* 0x000fea0003800000 */
.L_x_10886:
[----:B------:R-:W-:Y:S01]  /*1d10*/  FFMA.FTZ R15, -R12, R0, R15 ;  /* 0x000000000c0f7223 */ /* 0x000fe2000001010f */
[----:B------:R-:W-:Y:S06]  /*1d20*/  BRA `(.L_x_10884) ;  /* 0x00000000007c7947 */ /* 0x000fec0003800000 */
.L_x_10885:
        /* <DEDUP_REMOVED lines=15> */
.L_x_10891:
        /* <DEDUP_REMOVED lines=13> */
.L_x_10890:
[----:B------:R-:W-:Y:S05]  /*1ef0*/  BSYNC B1 ;  /* 0x0000000000017941 */ /* 0x000fea0003800000 */
.L_x_10889:
[----:B------:R-:W-:-:S04]  /*1f00*/  FMUL.FTZ R16, R16, 1.1920928955078125e-07 ;  /* 0x3400000010107820 */ /* 0x000fc80000410000 */
[----:B------:R-:W-:-:S07]  /*1f10*/  FMUL.FTZ R15, R15, R16 ;  /* 0x000000100f0f7220 */ /* 0x000fce0000410000 */
.L_x_10884:
[----:B------:R-:W-:Y:S05]  /*1f20*/  BSYNC B0 ;  /* 0x0000000000007941 */ /* 0x000fea0003800000 */
.L_x_10883:
        /* <DEDUP_REMOVED lines=43> */
.L_x_10897:
[----:B------:R-:W-:Y:S01]  /*21e0*/  FSETP.GEU.FTZ.AND P1, PT, R16, -R12, PT ;  /* 0x8000000c1000720b */ /* 0x000fe20003f3e000 */
[----:B------:R-:W-:-:S12]  /*21f0*/  FADD.FTZ R0, R0, -1 ;  /* 0xbf80000000007421 */ /* 0x000fd80000010000 */
[----:B------:R-:W-:-:S07]  /*2200*/  @!P1 FADD.FTZ R0, R0, -1 ;  /* 0xbf80000000009421 */ /* 0x000fce0000010000 */
.L_x_10896:
[----:B------:R-:W-:Y:S05]  /*2210*/  BSYNC B1 ;  /* 0x0000000000017941 */ /* 0x000fea0003800000 */
.L_x_10895:
[----:B------:R-:W-:Y:S01]  /*2220*/  FFMA.FTZ R17, -R12, R0, R17 ;  /* 0x000000000c117223 */ /* 0x000fe20000010111 */
[----:B------:R-:W-:Y:S06]  /*2230*/  BRA `(.L_x_10893) ;  /* 0x00000000007c7947 */ /* 0x000fec0003800000 */
.L_x_10894:
        /* <DEDUP_REMOVED lines=15> */
.L_x_10900:
        /* <DEDUP_REMOVED lines=13> */
.L_x_10899:
[----:B------:R-:W-:Y:S05]  /*2400*/  BSYNC B1 ;  /* 0x0000000000017941 */ /* 0x000fea0003800000 */
.L_x_10898:
[----:B------:R-:W-:-:S04]  /*2410*/  FMUL.FTZ R16, R16, 1.1920928955078125e-07 ;  /* 0x3400000010107820 */ /* 0x000fc80000410000 */
[----:B------:R-:W-:-:S07]  /*2420*/  FMUL.FTZ R17, R15, R16 ;  /* 0x000000100f117220 */ /* 0x000fce0000410000 */
.L_x_10893:
[----:B------:R-:W-:Y:S05]  /*2430*/  BSYNC B0 ;  /* 0x0000000000007941 */ /* 0x000fea0003800000 */
.L_x_10892:
        /* <DEDUP_REMOVED lines=43> */
.L_x_10906:
[----:B------:R-:W-:Y:S01]  /*26f0*/  FSETP.GEU.FTZ.AND P1, PT, R16, -R12, PT ;  /* 0x8000000c1000720b */ /* 0x000fe20003f3e000 */
[----:B------:R-:W-:-:S12]  /*2700*/  FADD.FTZ R0, R0, -1 ;  /* 0xbf80000000007421 */ /* 0x000fd80000010000 */
[----:B------:R-:W-:-:S07]  /*2710*/  @!P1 FADD.FTZ R0, R0, -1 ;  /* 0xbf80000000009421 */ /* 0x000fce0000010000 */
.L_x_10905:
[----:B------:R-:W-:Y:S05]  /*2720*/  BSYNC B1 ;  /* 0x0000000000017941 */ /* 0x000fea0003800000 */
.L_x_10904:
[----:B------:R-:W-:Y:S01]  /*2730*/  FFMA.FTZ R15, -R12, R0, R15 ;  /* 0x000000000c0f7223 */ /* 0x000fe2000001010f */
[----:B------:R-:W-:Y:S06]  /*2740*/  BRA `(.L_x_10902) ;  /* 0x00000000007c7947 */ /* 0x000fec0003800000 */
.L_x_10903:
        /* <DEDUP_REMOVED lines=15> */
.L_x_10909:
        /* <DEDUP_REMOVED lines=13> */
.L_x_10908:
[----:B------:R-:W-:Y:S05]  /*2910*/  BSYNC B1 ;  /* 0x0000000000017941 */ /* 0x000fea0003800000 */
.L_x_10907:
[----:B------:R-:W-:-:S04]  /*2920*/  FMUL.FTZ R13, R13, 1.1920928955078125e-07 ;  /* 0x340000000d0d7820 */ /* 0x000fc80000410000 */
[----:B------:R-:W-:-:S07]  /*2930*/  FMUL.FTZ R15, R12, R13 ;  /* 0x0000000d0c0f7220 */ /* 0x000fce0000410000 */
.L_x_10902:
[----:B------:R-:W-:Y:S05]  /*2940*/  BSYNC B0 ;  /* 0x0000000000007941 */ /* 0x000fea0003800000 */
.L_x_10901:
        /* <DEDUP_REMOVED lines=17> */
.L_x_10837:
[----:B------:R-:W1:Y:S02]  /*2a60*/  LDC.64 R12, c[0x0][0x220] ;  /* 0x00008800ff0c7b82 */ /* 0x000e640000000a00 */
[----:B-1----:R-:W-:-:S04]  /*2a70*/  IMAD.WIDE.U32 R12, R2, 0x4, R12 ;  /* 0x00000004020c7825 */ /* 0x002fc800078e000c */
[----:B------:R-:W-:-:S05]  /*2a80*/  IMAD.WIDE R12, R3, 0x20, R12 ;  /* 0x00000020030c7825 */ /* 0x000fca00078e020c */
[----:B------:R-:W-:Y:S04]  /*2a90*/  STG.E.128 desc[UR4][R12.64], R8 ;  /* 0x000000080c007986 */ /* 0x000fe8000c101d04 */
[----:B------:R-:W-:Y:S01]  /*2aa0*/  STG.E.128 desc[UR4][R12.64+0x10], R4 ;  /* 0x000010040c007986 */ /* 0x000fe2000c101d04 */
[----:B------:R-:W-:Y:S05]  /*2ab0*/  EXIT ;  /* 0x000000000000794d */ /* 0x000fea0003800000 */
.L_x_10835:
        /* <DEDUP_REMOVED lines=90> */
.L_x_10911:
        /* <DEDUP_REMOVED lines=29> */
.L_x_10920:
[----:B------:R-:W-:Y:S01]  /*3230*/  FSETP.GEU.FTZ.AND P0, PT, R6, -R8, PT ;  /* 0x800000080600720b */ /* 0x000fe20003f1e000 */
[----:B------:R-:W-:-:S12]  /*3240*/  FADD.FTZ R0, R0, -1 ;  /* 0xbf80000000007421 */ /* 0x000fd80000010000 */
[----:B------:R-:W-:-:S07]  /*3250*/  @!P0 FADD.FTZ R0, R0, -1 ;  /* 0xbf80000000008421 */ /* 0x000fce0000010000 */
.L_x_10919:
[----:B------:R-:W-:Y:S05]  /*3260*/  BSYNC B3 ;  /* 0x0000000000037941 */ /* 0x000fea0003800000 */
.L_x_10918:
[----:B------:R-:W-:Y:S01]  /*3270*/  FFMA.FTZ R7, -R8, R0, R7 ;  /* 0x0000000008077223 */ /* 0x000fe20000010107 */
[----:B------:R-:W-:Y:S06]  /*3280*/  BRA `(.L_x_10916) ;  /* 0x00000000007c7947 */ /* 0x000fec0003800000 */
.L_x_10917:
        /* <DEDUP_REMOVED lines=15> */
.L_x_10923:
        /* <DEDUP_REMOVED lines=13> */
.L_x_10922:
[----:B------:R-:W-:Y:S05]  /*3450*/  BSYNC B3 ;  /* 0x0000000000037941 */ /* 0x000fea0003800000 */
.L_x_10921:
[----:B------:R-:W-:-:S04]  /*3460*/  FMUL.FTZ R7, R0, 1.1920928955078125e-07 ;  /* 0x3400000000077820 */ /* 0x000fc80000410000 */
[----:B------:R-:W-:-:S07]  /*3470*/  FMUL.FTZ R7, R6, R7 ;  /* 0x0000000706077220 */ /* 0x000fce0000410000 */
.L_x_10916:
[----:B------:R-:W-:Y:S05]  /*3480*/  BSYNC B1 ;  /* 0x0000000000017941 */ /* 0x000fea0003800000 */
.L_x_10915:
        /* <DEDUP_REMOVED lines=19> */
.L_x_10914:
[----:B------:R-:W-:Y:S05]  /*35c0*/  BSYNC B2 ;  /* 0x0000000000027941 */ /* 0x000fea0003800000 */
.L_x_10913:
        /* <DEDUP_REMOVED lines=31> */
.L_x_10931:
[----:B------:R-:W-:Y:S01]  /*37c0*/  FSETP.GEU.FTZ.AND P0, PT, R12, -R13, PT ;  /* 0x8000000d0c00720b */ /* 0x000fe20003f1e000 */
[----:B------:R-:W-:-:S12]  /*37d0*/  FADD.FTZ R9, R9, -1 ;  /* 0xbf80000009097421 */ /* 0x000fd80000010000 */
[----:B------:R-:W-:-:S07]  /*37e0*/  @!P0 FADD.FTZ R9, R9, -1 ;  /* 0xbf80000009098421 */ /* 0x000fce0000010000 */
.L_x_10930:
[----:B------:R-:W-:Y:S05]  /*37f0*/  BSYNC B3 ;  /* 0x0000000000037941 */ /* 0x000fea0003800000 */
.L_x_10929:
[----:B------:R-:W-:Y:S01]  /*3800*/  FFMA.FTZ R8, -R13, R9, R8 ;  /* 0x000000090d087223 */ /* 0x000fe20000010108 */
[----:B------:R-:W-:Y:S06]  /*3810*/  BRA `(.L_x_10927) ;  /* 0x00000000007c7947 */ /* 0x000fec0003800000 */
.L_x_10928:
        /* <DEDUP_REMOVED lines=15> */
.L_x_10934:
        /* <DEDUP_REMOVED lines=13> */
.L_x_10933:
[----:B------:R-:W-:Y:S05]  /*39e0*/  BSYNC B3 ;  /* 0x0000000000037941 */ /* 0x000fea0003800000 */
.L_x_10932:
[----:B------:R-:W-:-:S04]  /*39f0*/  FMUL.FTZ R9, R9, 1.1920928955078125e-07 ;  /* 0x3400000009097820 */ /* 0x000fc80000410000 */
[----:B------:R-:W-:-:S07]  /*3a00*/  FMUL.FTZ R8, R8, R9 ;  /* 0x0000000908087220 */ /* 0x000fce0000410000 */
.L_x_10927:
[----:B------:R-:W-:Y:S05]  /*3a10*/  BSYNC B1 ;  /* 0x0000000000017941 */ /* 0x000fea0003800000 */
.L_x_10926:
        /* <DEDUP_REMOVED lines=19> */
.L_x_10925:
[----:B------:R-:W-:Y:S05]  /*3b50*/  BSYNC B2 ;  /* 0x0000000000027941 */ /* 0x000fea0003800000 */
.L_x_10924:
        /* <DEDUP_REMOVED lines=31> */
.L_x_10942:
[----:B------:R-:W-:Y:S01]  /*3d50*/  FSETP.GEU.FTZ.AND P0, PT, R12, -R13, PT ;  /* 0x8000000d0c00720b */ /* 0x000fe20003f1e000 */
[----:B------:R-:W-:-:S12]  /*3d60*/  FADD.FTZ R0, R0, -1 ;  /* 0xbf80000000007421 */ /* 0x000fd80000010000 */
[----:B------:R-:W-:-:S07]  /*3d70*/  @!P0 FADD.FTZ R0, R0, -1 ;  /* 0xbf80000000008421 */ /* 0x000fce0000010000 */
.L_x_10941:
[----:B------:R-:W-:Y:S05]  /*3d80*/  BSYNC B3 ;  /* 0x0000000000037941 */ /* 0x000fea0003800000 */
.L_x_10940:
[----:B------:R-:W-:Y:S01]  /*3d90*/  FFMA.FTZ R9, -R13, R0, R9 ;  /* 0x000000000d097223 */ /* 0x000fe20000010109 */
[----:B------:R-:W-:Y:S06]  /*3da0*/  BRA `(.L_x_10938) ;  /* 0x00000000007c7947 */ /* 0x000fec0003800000 */
.L_x_10939:
        /* <DEDUP_REMOVED lines=15> */
.L_x_10945:
        /* <DEDUP_REMOVED lines=13> */
.L_x_10944:
[----:B------:R-:W-:Y:S05]  /*3f70*/  BSYNC B3 ;  /* 0x0000000000037941 */ /* 0x000fea0003800000 */
.L_x_10943:
[----:B------:R-:W-:-:S04]  /*3f80*/  FMUL.FTZ R0, R11, 1.1920928955078125e-07 ;  /* 0x340000000b007820 */ /* 0x000fc80000410000 */
[----:B------:R-:W-:-:S07]  /*3f90*/  FMUL.FTZ R9, R9, R0 ;  /* 0x0000000009097220 */ /* 0x000fce0000410000 */
.L_x_10938:
[----:B------:R-:W-:Y:S05]  /*3fa0*/  BSYNC B1 ;  /* 0x0000000000017941 */ /* 0x000fea0003800000 */
.L_x_10937:
        /* <DEDUP_REMOVED lines=19> */
.L_x_10936:
[----:B------:R-:W-:Y:S05]  /*40e0*/  BSYNC B2 ;  /* 0x0000000000027941 */ /* 0x000fea0003800000 */
.L_x_10935:
        /* <DEDUP_REMOVED lines=31> */
.L_x_10953:
[----:B------:R-:W-:Y:S01]  /*42e0*/  FSETP.GEU.FTZ.AND P0, PT, R10, -R12, PT ;  /* 0x8000000c0a00720b */ /* 0x000fe20003f1e000 */
[----:B------:R-:W-:-:S12]  /*42f0*/  FADD.FTZ R0, R0, -1 ;  /* 0xbf80000000007421 */ /* 0x000fd80000010000 */
[----:B------:R-:W-:-:S07]  /*4300*/  @!P0 FADD.FTZ R0, R0, -1 ;  /* 0xbf80000000008421 */ /* 0x000fce0000010000 */
.L_x_10952:
[----:B------:R-:W-:Y:S05]  /*4310*/  BSYNC B3 ;  /* 0x0000000000037941 */ /* 0x000fea0003800000 */
.L_x_10951:
[----:B------:R-:W-:Y:S01]  /*4320*/  FFMA.FTZ R11, -R12, R0, R11 ;  /* 0x000000000c0b7223 */ /* 0x000fe2000001010b */
[----:B------:R-:W-:Y:S06]  /*4330*/  BRA `(.L_x_10949) ;  /* 0x00000000007c7947 */ /* 0x000fec0003800000 */
.L_x_10950:
        /* <DEDUP_REMOVED lines=15> */
.L_x_10956:
        /* <DEDUP_REMOVED lines=13> */
.L_x_10955:
[----:B------:R-:W-:Y:S05]  /*4500*/  BSYNC B3 ;  /* 0x0000000000037941 */ /* 0x000fea0003800000 */
.L_x_10954:
[----:B------:R-:W-:-:S04]  /*4510*/  FMUL.FTZ R11, R11, 1.1920928955078125e-07 ;  /* 0x340000000b0b7820 */ /* 0x000fc80000410000 */
[----:B------:R-:W-:-:S07]  /*4520*/  FMUL.FTZ R11, R10, R11 ;  /* 0x0000000b0a0b7220 */ /* 0x000fce0000410000 */
.L_x_10949:
[----:B------:R-:W-:Y:S05]  /*4530*/  BSYNC B1 ;  /* 0x0000000000017941 */ /* 0x000fea0003800000 */
.L_x_10948:
        /* <DEDUP_REMOVED lines=19> */
.L_x_10947:
[----:B------:R-:W-:Y:S05]  /*4670*/  BSYNC B2 ;  /* 0x0000000000027941 */ /* 0x000fea0003800000 */
.L_x_10946:
        /* <DEDUP_REMOVED lines=31> */
.L_x_10964:
[----:B------:R-:W-:Y:S01]  /*4870*/  FSETP.GEU.FTZ.AND P0, PT, R12, -R13, PT ;  /* 0x8000000d0c00720b */ /* 0x000fe20003f1e000 */
[----:B------:R-:W-:-:S12]  /*4880*/  FADD.FTZ R11, R11, -1 ;  /* 0xbf8000000b0b7421 */ /* 0x000fd80000010000 */
[----:B------:R-:W-:-:S07]  /*4890*/  @!P0 FADD.FTZ R11, R11, -1 ;  /* 0xbf8000000b0b8421 */ /* 0x000fce0000010000 */
.L_x_10963:
[----:B------:R-:W-:Y:S05]  /*48a0*/  BSYNC B3 ;  /* 0x0000000000037941 */ /* 0x000fea0003800000 */
.L_x_10962:
[----:B------:R-:W-:Y:S01]  /*48b0*/  FFMA.FTZ R10, -R13, R11, R10 ;  /* 0x0000000b0d0a7223 */ /* 0x000fe2000001010a */
[----:B------:R-:W-:Y:S06]  /*48c0*/  BRA `(.L_x_10960) ;  /* 0x00000000007c7947 */ /* 0x000fec0003800000 */
.L_x_10961:
        /* <DEDUP_REMOVED lines=15> */
.L_x_10967:
        /* <DEDUP_REMOVED lines=13> */
.L_x_10966:
[----:B------:R-:W-:Y:S05]  /*4a90*/  BSYNC B3 ;  /* 0x0000000000037941 */ /* 0x000fea0003800000 */
.L_x_10965:
[----:B------:R-:W-:-:S04]  /*4aa0*/  FMUL.FTZ R11, R11, 1.1920928955078125e-07 ;  /* 0x340000000b0b7820 */ /* 0x000fc80000410000 */
[----:B------:R-:W-:-:S07]  /*4ab0*/  FMUL.FTZ R10, R10, R11 ;  /* 0x0000000b0a0a7220 */ /* 0x000fce0000410000 */
.L_x_10960:
[----:B------:R-:W-:Y:S05]  /*4ac0*/  BSYNC B1 ;  /* 0x0000000000017941 */ /* 0x000fea0003800000 */
.L_x_10959:
        /* <DEDUP_REMOVED lines=19> */
.L_x_10958:
[----:B------:R-:W-:Y:S05]  /*4c00*/  BSYNC B2 ;  /* 0x0000000000027941 */ /* 0x000fea0003800000 */
.L_x_10957:
        /* <DEDUP_REMOVED lines=31> */
.L_x_10975:
[----:B------:R-:W-:Y:S01]  /*4e00*/  FSETP.GEU.FTZ.AND P0, PT, R12, -R13, PT ;  /* 0x8000000d0c00720b */ /* 0x000fe20003f1e000 */
[----:B------:R-:W-:-:S12]  /*4e10*/  FADD.FTZ R0, R0, -1 ;  /* 0xbf80000000007421 */ /* 0x000fd80000010000 */
[----:B------:R-:W-:-:S07]  /*4e20*/  @!P0 FADD.FTZ R0, R0, -1 ;  /* 0xbf80000000008421 */ /* 0x000fce0000010000 */
.L_x_10974:
[----:B------:R-:W-:Y:S05]  /*4e30*/  BSYNC B3 ;  /* 0x0000000000037941 */ /* 0x000fea0003800000 */
.L_x_10973:
[----:B------:R-:W-:Y:S01]  /*4e40*/  FFMA.FTZ R11, -R13, R0, R11 ;  /* 0x000000000d0b7223 */ /* 0x000fe2000001010b */
[----:B------:R-:W-:Y:S06]  /*4e50*/  BRA `(.L_x_10971) ;  /* 0x00000000007c7947 */ /* 0x000fec0003800000 */
.L_x_10972:
        /* <DEDUP_REMOVED lines=15> */
.L_x_10978:
        /* <DEDUP_REMOVED lines=13> */
.L_x_10977:
[----:B------:R-:W-:Y:S05]  /*5020*/  BSYNC B3 ;  /* 0x0000000000037941 */ /* 0x000fea0003800000 */
.L_x_10976:
[----:B------:R-:W-:-:S04]  /*5030*/  FMUL.FTZ R12, R12, 1.1920928955078125e-07 ;  /* 0x340000000c0c7820 */ /* 0x000fc80000410000 */
[----:B------:R-:W-:-:S07]  /*5040*/  FMUL.FTZ R11, R11, R12 ;  /* 0x0000000c0b0b7220 */ /* 0x000fce0000410000 */
.L_x_10971:
[----:B------:R-:W-:Y:S05]  /*5050*/  BSYNC B1 ;  /* 0x0000000000017941 */ /* 0x000fea0003800000 */
.L_x_10970:
        /* <DEDUP_REMOVED lines=19> */
.L_x_10969:
[----:B------:R-:W-:Y:S05]  /*5190*/  BSYNC B2 ;  /* 0x0000000000027941 */ /* 0x000fea0003800000 */
.L_x_10968:
        /* <DEDUP_REMOVED lines=31> */
.L_x_10986:
[----:B------:R-:W-:Y:S01]  /*5390*/  FSETP.GEU.FTZ.AND P0, PT, R14, -R15, PT ;  /* 0x8000000f0e00720b */ /* 0x000fe20003f1e000 */
[----:B------:R-:W-:-:S12]  /*53a0*/  FADD.FTZ R11, R11, -1 ;  /* 0xbf8000000b0b7421 */ /* 0x000fd80000010000 */
[----:B------:R-:W-:-:S07]  /*53b0*/  @!P0 FADD.FTZ R11, R11, -1 ;  /* 0xbf8000000b0b8421 */ /* 0x000fce0000010000 */
.L_x_10985:
[----:B------:R-:W-:Y:S05]  /*53c0*/  BSYNC B3 ;  /* 0x0000000000037941 */ /* 0x000fea0003800000 */
.L_x_10984:
[----:B------:R-:W-:Y:S01]  /*53d0*/  FFMA.FTZ R0, -R15, R11, R0 ;  /* 0x0000000b0f007223 */ /* 0x000fe20000010100 */
[----:B------:R-:W-:Y:S06]  /*53e0*/  BRA `(.L_x_10982) ;  /* 0x00000000007c7947 */ /* 0x000fec0003800000 */
.L_x_10983:
        /* <DEDUP_REMOVED lines=15> */
.L_x_10989:
        /* <DEDUP_REMOVED lines=13> */
.L_x_10988:
[----:B------:R-:W-:Y:S05]  /*55b0*/  BSYNC B3 ;  /* 0x0000000000037941 */ /* 0x000fea0003800000 */
.L_x_10987:
[----:B------:R-:W-:-:S04]  /*55c0*/  FMUL.FTZ R0, R13, 1.1920928955078125e-07 ;  /* 0x340000000d007820 */ /* 0x000fc80000410000 */
[----:B------:R-:W-:-:S07]  /*55d0*/  FMUL.FTZ R0, R11, R0 ;  /* 0x000000000b007220 */ /* 0x000fce0000410000 */
.L_x_10982:
[----:B------:R-:W-:Y:S05]  /*55e0*/  BSYNC B1 ;  /* 0x0000000000017941 */ /* 0x000fea0003800000 */
.L_x_10981:
        /* <DEDUP_REMOVED lines=19> */
.L_x_10980:
[----:B------:R-:W-:Y:S05]  /*5720*/  BSYNC B2 ;  /* 0x0000000000027941 */ /* 0x000fea0003800000 */
.L_x_10979:
        /* <DEDUP_REMOVED lines=30> */
.L_x_10995:
[----:B------:R-:W-:Y:S01]  /*5910*/  FSETP.GEU.FTZ.AND P0, PT, R14, -R15, PT ;  /* 0x8000000f0e00720b */ /* 0x000fe20003f1e000 */
[----:B------:R-:W-:-:S12]  /*5920*/  FADD.FTZ R0, R0, -1 ;  /* 0xbf80000000007421 */ /* 0x000fd80000010000 */
[----:B------:R-:W-:-:S07]  /*5930*/  @!P0 FADD.FTZ R0, R0, -1 ;  /* 0xbf80000000008421 */ /* 0x000fce0000010000 */
.L_x_10994:
[----:B------:R-:W-:Y:S05]  /*5940*/  BSYNC B2 ;  /* 0x0000000000027941 */ /* 0x000fea0003800000 */
.L_x_10993:
[----:B------:R-:W-:Y:S01]  /*5950*/  FFMA.FTZ R11, -R15, R0, R11 ;  /* 0x000000000f0b7223 */ /* 0x000fe2000001010b */
[----:B------:R-:W-:Y:S06]  /*5960*/  BRA `(.L_x_10991) ;  /* 0x00000000007c7947 */ /* 0x000fec0003800000 */
.L_x_10992:
        /* <DEDUP_REMOVED lines=15> */
.L_x_10998:
        /* <DEDUP_REMOVED lines=13> */
.L_x_10997:
[----:B------:R-:W-:Y:S05]  /*5b30*/  BSYNC B2 ;  /* 0x0000000000027941 */ /* 0x000fea0003800000 */
.L_x_10996:
[----:B------:R-:W-:-:S04]  /*5b40*/  FMUL.FTZ R14, R14, 1.1920928955078125e-07 ;  /* 0x340000000e0e7820 */ /* 0x000fc80000410000 */
[----:B------:R-:W-:-:S07]  /*5b50*/  FMUL.FTZ R11, R11, R14 ;  /* 0x0000000e0b0b7220 */ /* 0x000fce0000410000 */
.L_x_10991:
[----:B------:R-:W-:Y:S05]  /*5b60*/  BSYNC B1 ;  /* 0x0000000000017941 */ /* 0x000fea0003800000 */
.L_x_10990:
        /* <DEDUP_REMOVED lines=19> */
.L_x_10912:
[----:B------:R-:W-:Y:S05]  /*5ca0*/  BSYNC B0 ;  /* 0x0000000000007941 */ /* 0x000fea0003800000 */
.L_x_10910:
        /* <DEDUP_REMOVED lines=21> */
.L_x_11001:
[----:B------:R-:W-:-:S13]  /*5e00*/  ISETP.GE.AND P0, PT, R5, R3, PT ;  /* 0x000000030500720c */ /* 0x000fda0003f06270 */
[----:B------:R-:W-:Y:S05]  /*5e10*/  @P0 BRA `(.L_x_11003) ;  /* 0x0000000000300947 */ /* 0x000fea0003800000 */
[----:B-12---:R-:W1:Y:S01]  /*5e20*/  LDC.64 R6, c[0x0][0x220] ;  /* 0x00008800ff067b82 */ /* 0x006e620000000a00 */
[----:B------:R-:W-:Y:S01]  /*5e30*/  IADD3 R9, R2, R5, RZ ;  /* 0x0000000502097210 */ /* 0x000fe20007ffe0ff */
[----:B------:R-:W-:-:S04]  /*5e40*/  VIADD R5, R5, 0x80 ;  /* 0x0000008005057836 */ /* 0x000fc80000000000 */
[----:B-1----:R-:W-:-:S05]  /*5e50*/  IMAD.WIDE.U32 R6, R9, 0x4, R6 ;  /* 0x0000000409067825 */ /* 0x002fca00078e0006 */
[----:B------:R2:W-:Y:S02]  /*5e60*/  STG.E desc[UR4][R6.64], R4 ;  /* 0x0000000406007986 */ /* 0x0005e4000c101904 */
.L_x_11002:
[----:B------:R-:W-:-:S13]  /*5e70*/  ISETP.GE.AND P0, PT, R5, R3, PT ;  /* 0x000000030500720c */ /* 0x000fda0003f06270 */
[----:B------:R-:W-:Y:S05]  /*5e80*/  @P0 BRA `(.L_x_11004) ;  /* 0x0000000000340947 */ /* 0x000fea0003800000 */
[----:B-12---:R-:W1:Y:S01]  /*5e90*/  LDC.64 R6, c[0x0][0x220] ;  /* 0x00008800ff067b82 */ /* 0x006e620000000a00 */
[----:B------:R-:W-:Y:S01]  /*5ea0*/  IADD3 R9, R2, R5, RZ ;  /* 0x0000000502097210 */ /* 0x000fe20007ffe0ff */
[----:B------:R-:W-:-:S04]  /*5eb0*/  VIADD R5, R5, 0x80 ;  /* 0x0000008005057836 */ /* 0x000fc80000000000 */
[----:B-1----:R-:W-:-:S05]  /*5ec0*/  IMAD.WIDE.U32 R6, R9, 0x4, R6 ;  /* 0x0000000409067825 */ /* 0x002fca00078e0006 */
[----:B------:R3:W-:Y:S02]  /*5ed0*/  STG.E desc[UR4][R6.64], R10 ;  /* 0x0000000a06007986 */ /* 0x0007e4000c101904 */
.L_x_11003:
        /* <DEDUP_REMOVED lines=8> */
.L_x_11004:
[----:B------:R-:W-:Y:S05]  /*5f60*/  BSYNC B1 ;  /* 0x0000000000017941 */ /* 0x000fea0003800000 */
.L_x_11000:
[----:B------:R-:W-:-:S13]  /*5f70*/  ISETP.GE.AND P0, PT, R5, R3, PT ;  /* 0x000000030500720c */ /* 0x000fda0003f06270 */
[----:B-123--:R-:W1:Y:S01]  /*5f80*/  @!P0 LDC.64 R6, c[0x0][0x220] ;  /* 0x00008800ff068b82 */ /* 0x00ee620000000a00 */
[----:B------:R-:W-:Y:S01]  /*5f90*/  @!P0 IADD3 R9, R2, R5, RZ ;  /* 0x0000000502098210 */ /* 0x000fe20007ffe0ff */
[----:B------:R-:W-:-:S04]  /*5fa0*/  @!P0 VIADD R5, R5, 0x80 ;  /* 0x0000008005058836 */ /* 0x000fc80000000000 */
[----:B-1----:R-:W-:-:S05]  /*5fb0*/  @!P0 IMAD.WIDE.U32 R6, R9, 0x4, R6 ;  /* 0x0000000409068825 */ /* 0x002fca00078e0006 */
[----:B------:R4:W-:Y:S02]  /*5fc0*/  @!P0 STG.E desc[UR4][R6.64], R13 ;  /* 0x0000000d06008986 */ /* 0x0009e4000c101904 */
.L_x_11005:
[----:B------:R-:W-:Y:S05]  /*5fd0*/  BSYNC B0 ;  /* 0x0000000000007941 */ /* 0x000fea0003800000 */
.L_x_10999:
        /* <DEDUP_REMOVED lines=8> */
.L_x_11006:
        /* <DEDUP_REMOVED lines=10> */
.L_x_37817:


//--------------------- .text._ZN2at6native18elementwise_kernelILi128ELi4EZNS0_15gpu_kernel_implINS0_13AUnaryFunctorIfffZZZNS0_15binary_internal21div_floor_kernel_cudaERNS_18TensorIteratorBaseEENKUlvE1_clEvENKUlvE0_clEvEUlffE_EEEEvS6_RKT_EUliE_EEviT1_ --------------------------
	.section	.text._ZN2at6native18elementwise_kernelILi128ELi4EZNS0_15gpu_kernel_implINS0_13AUnaryFunctorIfffZZZNS0_15binary_internal21div_floor_kernel_cudaERNS_18TensorIteratorBaseEENKUlvE1_clEvENKUlvE0_clEvEUlffE_EEEEvS6_RKT_EUliE_EEviT1_,"ax",@progbits
	.align	128
        .global         _ZN2at6native18elementwise_kernelILi128ELi4EZNS0_15gpu_kernel_implINS0_13AUnaryFunctorIfffZZZNS0_15binary_internal21div_floor_kernel_cudaERNS_18TensorIteratorBaseEENKUlvE1_clEvENKUlvE0_clEvEUlffE_EEEEvS6_RKT_EUliE_EEviT1_
        .type           _ZN2at6native18elementwise_kernelILi128ELi4EZNS0_15gpu_kernel_implINS0_13AUnaryFunctorIfffZZZNS0_15binary_internal21div_floor_kernel_cudaERNS_18TensorIteratorBaseEENKUlvE1_clEvENKUlvE0_clEvEUlffE_EEEEvS6_RKT_EUliE_EEviT1_,@function
        .size           _ZN2at6native18elementwise_kernelILi128ELi4EZNS0_15gpu_kernel_implINS0_13AUnaryFunctorIfffZZZNS0_15binary_internal21div_floor_kernel_cudaERNS_18TensorIteratorBaseEENKUlvE1_clEvENKUlvE0_clEvEUlffE_EEEEvS6_RKT_EUliE_EEviT1_,(.L_x_37818 - _ZN2at6native18elementwise_kernelILi128ELi4EZNS0_15gpu_kernel_implINS0_13AUnaryFunctorIfffZZZNS0_15binary_internal21div_floor_kernel_cudaERNS_18TensorIteratorBaseEENKUlvE1_clEvENKUlvE0_clEvEUlffE_EEEEvS6_RKT_EUliE_EEviT1_)
        .other          _ZN2at6native18elementwise_kernelILi128ELi4EZNS0_15gpu_kernel_implINS0_13AUnaryFunctorIfffZZZNS0_15binary_internal21div_floor_kernel_cudaERNS_18TensorIteratorBaseEENKUlvE1_clEvENKUlvE0_clEvEUlffE_EEEEvS6_RKT_EUliE_EEviT1_,@"STO_CUDA_ENTRY STV_DEFAULT"
_ZN2at6native18elementwise_kernelILi128ELi4EZNS0_15gpu_kernel_implINS0_13AUnaryFunctorIfffZZZNS0_15binary_internal21div_floor_kernel_cudaERNS_18TensorIteratorBaseEENKUlvE1_clEvENKUlvE0_clEvEUlffE_EEEEvS6_RKT_EUliE_EEviT1_:
.text._ZN2at6native18elementwise_kernelILi128ELi4EZNS0_15gpu_kernel_implINS0_13AUnaryFunctorIfffZZZNS0_15binary_internal21div_floor_kernel_cudaERNS_18TensorIteratorBaseEENKUlvE1_clEvENKUlvE0_clEvEUlffE_EEEEvS6_RKT_EUliE_EEviT1_:
        /* <DEDUP_REMOVED lines=313> */
.L_x_11009:
        /* <DEDUP_REMOVED lines=22> */
.L_x_11014:
[----:B------:R-:W2:Y:S02]  /*14f0*/  LDG.E.U8 R2, desc[UR36][R4.64] ;  /* 0x0000002404027981 */ /* 0x000ea4000c1e1100 */
[----:B--2---:R-:W-:Y:S01]  /*1500*/  I2FP.F32.U32 R2, R2 ;  /* 0x0000000200027245 */ /* 0x004fe20000201000 */
[----:B------:R-:W-:Y:S06]  /*1510*/  BRA `(.L_x_11016) ;  /* 0x0000000c002c7947 */ /* 0x000fec0003800000 */
.L_x_11013:
        /* <DEDUP_REMOVED lines=9> */
.L_x_11018:
[----:B------:R-:W2:Y:S02]  /*15b0*/  LDG.E R2, desc[UR36][R4.64] ;  /* 0x0000002404027981 */ /* 0x000ea4000c1e1900 */
[----:B--2---:R-:W-:Y:S01]  /*15c0*/  I2FP.F32.S32 R2, R2 ;  /* 0x0000000200027245 */ /* 0x004fe20000201400 */
[----:B------:R-:W-:Y:S06]  /*15d0*/  BRA `(.L_x_11016) ;  /* 0x0000000800fc7947 */ /* 0x000fec0003800000 */
.L_x_11017:
[----:B------:R-:W2:Y:S02]  /*15e0*/  LDG.E.U16 R2, desc[UR36][R4.64] ;  /* 0x0000002404027981 */ /* 0x000ea4000c1e1500 */
[----:B--2---:R-:W0:Y:S01]  /*15f0*/  I2F.S16 R2, R2 ;  /* 0x0000000200027306 */ /* 0x004e220000101400 */
[----:B------:R-:W-:Y:S05]  /*1600*/  BRA `(.L_x_11016) ;  /* 0x0000000800f07947 */ /* 0x000fea0003800000 */
.L_x_11012:
        /* <DEDUP_REMOVED lines=8> */
.L_x_11020:
[----:B------:R-:W2:Y:S02]  /*1690*/  LDG.E.U16 R2, desc[UR36][R4.64] ;  /* 0x0000002404027981 */ /* 0x000ea4000c1e1500 */
[----:B--2---:R-:W-:Y:S01]  /*16a0*/  HADD2.F32 R2, -RZ, R2.H0_H0 ;  /* 0x20000002ff027230 */ /* 0x004fe20000004100 */
[----:B------:R-:W-:Y:S06]  /*16b0*/  BRA `(.L_x_11016) ;  /* 0x0000000800c47947 */ /* 0x000fec0003800000 */
.L_x_11019:
        /* <DEDUP_REMOVED lines=8> */
.L_x_11022:
[----:B------:R-:W2:Y:S02]  /*1740*/  LDG.E.U16 R2, desc[UR36][R4.64] ;  /* 0x0000002404027981 */ /* 0x000ea4000c1e1500 */
[----:B--2---:R-:W-:Y:S01]  /*1750*/  HADD2.F32 R2, -RZ, R2.H0_H0 ;  /* 0x20000002ff027230 */ /* 0x004fe20000004100 */
[----:B------:R-:W-:Y:S06]  /*1760*/  BRA `(.L_x_11016) ;  /* 0x0000000800987947 */ /* 0x000fec0003800000 */
.L_x_11021:
[----:B------:R-:W2:Y:S01]  /*1770*/  LDG.E.64 R4, desc[UR36][R4.64] ;  /* 0x0000002404047981 */ /* 0x000ea2000c1e1b00 */
[----:B------:R-:W-:Y:S01]  /*1780*/  UMOV UR4, 0xf0000000 ;  /* 0xf000000000047882 */ /* 0x000fe20000000000 */
[----:B------:R-:W-:Y:S01]  /*1790*/  UMOV UR5, 0x380fffff ;  /* 0x380fffff00057882 */ /* 0x000fe20000000000 */
[----:B--2---:R-:W0:Y:S01]  /*17a0*/  F2F.F32.F64 R2, R4 ;  /* 0x0000000400027310 */ /* 0x004e220000301000 */
[----:B------:R-:W-:-:S14]  /*17b0*/  DSETP.GEU.AND P0, PT, |R4|, UR4, PT ;  /* 0x0000000404007e2a */ /* 0x000fdc000bf0e200 */
[----:B0-----:R-:W-:Y:S01]  /*17c0*/  @!P0 FMUL R2, R2, 1.175494350822287508e-38 ;  /* 0x0080000002028820 */ /* 0x001fe20000400000 */
[----:B------:R-:W-:Y:S06]  /*17d0*/  BRA `(.L_x_11016) ;  /* 0x00000008007c7947 */ /* 0x000fec0003800000 */
.L_x_11011:
        /* <DEDUP_REMOVED lines=12> */
.L_x_11025:
[----:B------:R-:W2:Y:S01]  /*18a0*/  LDG.E.64 R4, desc[UR36][R4.64] ;  /* 0x0000002404047981 */ /* 0x000ea2000c1e1b00 */
[----:B------:R-:W-:Y:S01]  /*18b0*/  UMOV UR4, 0xf0000000 ;  /* 0xf000000000047882 */ /* 0x000fe20000000000 */
[----:B------:R-:W-:Y:S01]  /*18c0*/  UMOV UR5, 0x380fffff ;  /* 0x380fffff00057882 */ /* 0x000fe20000000000 */
[----:B--2---:R-:W0:Y:S01]  /*18d0*/  F2F.F32.F64 R2, R4 ;  /* 0x0000000400027310 */ /* 0x004e220000301000 */
[----:B------:R-:W-:-:S14]  /*18e0*/  DSETP.GEU.AND P0, PT, |R4|, UR4, PT ;  /* 0x0000000404007e2a */ /* 0x000fdc000bf0e200 */
[----:B0-----:R-:W-:Y:S01]  /*18f0*/  @!P0 FMUL R2, R2, 1.175494350822287508e-38 ;  /* 0x0080000002028820 */ /* 0x001fe20000400000 */
[----:B------:R-:W-:Y:S06]  /*1900*/  BRA `(.L_x_11016) ;  /* 0x0000000800307947 */ /* 0x000fec0003800000 */
.L_x_11024:
        /* <DEDUP_REMOVED lines=26> */
.L_x_11027:
        /* <DEDUP_REMOVED lines=13> */
.L_x_11026:
[----:B------:R-:W2:Y:S02]  /*1b80*/  LDG.E.U16 R2, desc[UR36][R4.64] ;  /* 0x0000002404027981 */ /* 0x000ea4000c1e1500 */
[----:B--2---:R-:W-:Y:S01]  /*1b90*/  IMAD.U32 R2, R2, 0x10000, RZ ;  /* 0x0001000002027824 */ /* 0x004fe200078e00ff */
[----:B------:R-:W-:Y:S06]  /*1ba0*/  BRA `(.L_x_11016) ;  /* 0x0000000400887947 */ /* 0x000fec0003800000 */
.L_x_11023:
        /* <DEDUP_REMOVED lines=11> */
.L_x_11030:
        /* <DEDUP_REMOVED lines=20> */
.L_x_11032:
[----:B------:R-:W-:Y:S05]  /*1da0*/  BSYNC B0 ;  /* 0x0000000000007941 */ /* 0x000fea0003800000 */
.L_x_11031:
[----:B------:R-:W-:Y:S01]  /*1db0*/  IMAD.SHL.U32 R2, R2, 0x100000, RZ ;  /* 0x0010000002027824 */ /* 0x000fe200078e00ff */
[----:B------:R-:W-:-:S04]  /*1dc0*/  LEA R3, R0, 0x3b800000, 0x17 ;  /* 0x3b80000000037811 */ /* 0x000fc800078eb8ff */
[----:B------:R-:W-:Y:S01]  /*1dd0*/  LOP3.LUT R2, R3, R2, R4, 0xfe, !PT ;  /* 0x0000000203027212 */ /* 0x000fe200078efe04 */
[----:B------:R-:W-:Y:S06]  /*1de0*/  BRA `(.L_x_11016) ;  /* 0x0000000000f87947 */ /* 0x000fec0003800000 */
.L_x_11029:
        /* <DEDUP_REMOVED lines=20> */
.L_x_11034:
[----:B------:R-:W-:Y:S05]  /*1f30*/  BSYNC B0 ;  /* 0x0000000000007941 */ /* 0x000fea0003800000 */
.L_x_11033:
[----:B------:R-:W-:Y:S01]  /*1f40*/  IMAD.SHL.U32 R2, R2, 0x200000, RZ ;  /* 0x0020000002027824 */ /* 0x000fe200078e00ff */
[----:B------:R-:W-:-:S04]  /*1f50*/  LEA R3, R0, 0x37800000, 0x17 ;  /* 0x3780000000037811 */ /* 0x000fc800078eb8ff */
[----:B------:R-:W-:Y:S01]  /*1f60*/  LOP3.LUT R2, R3, R2, R4, 0xfe, !PT ;  /* 0x0000000203027212 */ /* 0x000fe200078efe04 */
[----:B------:R-:W-:Y:S06]  /*1f70*/  BRA `(.L_x_11016) ;  /* 0x0000000000947947 */ /* 0x000fec0003800000 */
.L_x_11028:
        /* <DEDUP_REMOVED lines=14> */
.L_x_11015:
        /* <DEDUP_REMOVED lines=16> */
.L_x_11037:
[----:B------:R-:W-:Y:S01]  /*2160*/  IMAD.MOV.U32 R2, RZ, RZ, RZ ;  /* 0x000000ffff027224 */ /* 0x000fe200078e00ff */
[----:B------:R-:W-:Y:S06]  /*2170*/  BRA `(.L_x_11016) ;  /* 0x0000000000147947 */ /* 0x000fec0003800000 */
.L_x_11036:
[----:B------:R-:W2:Y:S02]  /*2180*/  LDG.E.64 R2, desc[UR36][R4.64] ;  /* 0x0000002404027981 */ /* 0x000ea4000c1e1b00 */
[----:B--2---:R0:W1:Y:S01]  /*2190*/  I2F.U64 R2, R2 ;  /* 0x0000000200027312 */ /* 0x0040620000301000 */
[----:B------:R-:W-:Y:S05]  /*21a0*/  BRA `(.L_x_11016) ;  /* 0x0000000000087947 */ /* 0x000fea0003800000 */
.L_x_11035:
[----:B------:R-:W2:Y:S02]  /*21b0*/  LDG.E R2, desc[UR36][R4.64] ;  /* 0x0000002404027981 */ /* 0x000ea4000c1e1900 */
[----:B--2---:R-:W-:-:S07]  /*21c0*/  I2FP.F32.U32 R2, R2 ;  /* 0x0000000200027245 */ /* 0x004fce0000201000 */
.L_x_11016:
[----:B------:R-:W-:Y:S05]  /*21d0*/  BSYNC B6 ;  /* 0x0000000000067941 */ /* 0x000fea0003800000 */
.L_x_11010:
[----:B01---5:R-:W-:Y:S01]  /*21e0*/  FSETP.NEU.FTZ.AND P0, PT, R2, RZ, PT ;  /* 0x000000ff0200720b */ /* 0x023fe20003f1d000 */
[----:B------:R-:W-:-:S12]  /*21f0*/  BSSY B1, `(.L_x_11038) ;  /* 0x000005a000017945 */ /* 0x000fd80003800000 */
[----:B----4-:R-:W0:Y:S01]  /*2200*/  @!P0 LDC R3, c[0x0][0x424] ;  /* 0x00010900ff038b82 */ /* 0x010e220000000800 */
[----:B--23--:R-:W0:Y:S02]  /*2210*/  @!P0 MUFU.RCP R4, R2 ;  /* 0x0000000200048308 */ /* 0x00ce240000001000 */
[----:B0-----:R-:W-:Y:S01]  /*2220*/  @!P0 FMUL.FTZ R4, R4, R3 ;  /* 0x0000000304048220 */ /* 0x001fe20000410000 */
[----:B------:R-:W-:Y:S06]  /*2230*/  @!P0 BRA `(.L_x_11039) ;  /* 0x0000000400548947 */ /* 0x000fec0003800000 */
[----:B------:R-:W0:Y:S01]  /*2240*/  LDC R3, c[0x0][0x424] ;  /* 0x00010900ff037b82 */ /* 0x000e220000000800 */
[----:B------:R-:W-:Y:S01]  /*2250*/  BSSY B0, `(.L_x_11040) ;  /* 0x0000040000007945 */ /* 0x000fe20003800000 */
[C---:B0-----:R-:W-:Y:S01]  /*2260*/  FSETP.GEU.FTZ.AND P0, PT, |R3|.reuse, |R2|, PT ;  /* 0x400000020300720b */ /* 0x041fe20003f1e200 */
[----:B------:R-:W-:-:S12]  /*2270*/  FADD.FTZ R0, |R3|, -RZ ;  /* 0x800000ff03007221 */ /* 0x000fd80000010200 */
        /* <DEDUP_REMOVED lines=24> */
.L_x_11045:
[----:B------:R-:W-:Y:S01]  /*2400*/  FSETP.GEU.FTZ.AND P0, PT, R5, -R9, PT ;  /* 0x800000090500720b */ /* 0x000fe20003f1e000 */
[----:B------:R-:W-:-:S12]  /*2410*/  FADD.FTZ R7, R7, -1 ;  /* 0xbf80000007077421 */ /* 0x000fd80000010000 */
[----:B------:R-:W-:-:S07]  /*2420*/  @!P0 FADD.FTZ R7, R7, -1 ;  /* 0xbf80000007078421 */ /* 0x000fce0000010000 */
.L_x_11044:
[----:B------:R-:W-:Y:S05]  /*2430*/  BSYNC B2 ;  /* 0x0000000000027941 */ /* 0x000fea0003800000 */
.L_x_11043:
[----:B------:R-:W-:Y:S01]  /*2440*/  FFMA.FTZ R0, -R9, R7, R0 ;  /* 0x0000000709007223 */ /* 0x000fe20000010100 */
[----:B------:R-:W-:Y:S06]  /*2450*/  BRA `(.L_x_11041) ;  /* 0x00000000007c7947 */ /* 0x000fec0003800000 */
.L_x_11042:
        /* <DEDUP_REMOVED lines=15> */
.L_x_11048:
        /* <DEDUP_REMOVED lines=13> */
.L_x_11047:
[----:B------:R-:W-:Y:S05]  /*2620*/  BSYNC B2 ;  /* 0x0000000000027941 */ /* 0x000fea0003800000 */
.L_x_11046:
[----:B------:R-:W-:-:S04]  /*2630*/  FMUL.FTZ R5, R4, 1.1920928955078125e-07 ;  /* 0x3400000004057820 */ /* 0x000fc80000410000 */
[----:B------:R-:W-:-:S07]  /*2640*/  FMUL.FTZ R0, R8, R5 ;  /* 0x0000000508007220 */ /* 0x000fce0000410000 */
.L_x_11041:
[----:B------:R-:W-:Y:S05]  /*2650*/  BSYNC B0 ;  /* 0x0000000000007941 */ /* 0x000fea0003800000 */
.L_x_11040:
        /* <DEDUP_REMOVED lines=19> */
.L_x_11039:
[----:B------:R-:W-:Y:S05]  /*2790*/  BSYNC B1 ;  /* 0x0000000000017941 */ /* 0x000fea0003800000 */
.L_x_11038:
        /* <DEDUP_REMOVED lines=15> */
.L_x_11052:
[----:B------:R-:W1:Y:S02]  /*2890*/  F2I.S64.TRUNC R4, R4 ;  /* 0x0000000400047311 */ /* 0x000e64000020d900 */
[----:B-1----:R-:W-:-:S05]  /*28a0*/  IMAD.MOV.U32 R3, RZ, RZ, R4 ;  /* 0x000000ffff037224 */ /* 0x002fca00078e0004 */
[----:B------:R1:W-:Y:S01]  /*28b0*/  STG.E.U8 desc[UR36][R16.64], R3 ;  /* 0x0000000310007986 */ /* 0x0003e2000c101124 */
[----:B------:R-:W-:Y:S05]  /*28c0*/  BRA `(.L_x_11054) ;  /* 0x0000000c00407947 */ /* 0x000fea0003800000 */
.L_x_11051:
        /* <DEDUP_REMOVED lines=9> */
.L_x_11056:
[----:B------:R-:W1:Y:S02]  /*2960*/  F2I.FTZ.TRUNC.NTZ R3, R4 ;  /* 0x0000000400037305 */ /* 0x000e64000021f100 */
[----:B-1----:R1:W-:Y:S01]  /*2970*/  STG.E desc[UR36][R16.64], R3 ;  /* 0x0000000310007986 */ /* 0x0023e2000c101924 */
[----:B------:R-:W-:Y:S05]  /*2980*/  BRA `(.L_x_11054) ;  /* 0x0000000c00107947 */ /* 0x000fea0003800000 */
.L_x_11055:
[----:B------:R-:W1:Y:S02]  /*2990*/  F2I.FTZ.TRUNC.NTZ R3, R4 ;  /* 0x0000000400037305 */ /* 0x000e64000021f100 */
[----:B-1----:R1:W-:Y:S01]  /*29a0*/  STG.E.U16 desc[UR36][R16.64], R3 ;  /* 0x0000000310007986 */ /* 0x0023e2000c101524 */
[----:B------:R-:W-:Y:S05]  /*29b0*/  BRA `(.L_x_11054) ;  /* 0x0000000c00047947 */ /* 0x000fea0003800000 */
.L_x_11050:
        /* <DEDUP_REMOVED lines=8> */
.L_x_11058:
[----:B------:R-:W-:-:S05]  /*2a40*/  F2FP.F16.F32.PACK_AB R4, RZ, R4 ;  /* 0x00000004ff04723e */ /* 0x000fca00000000ff */
[----:B------:R1:W-:Y:S01]  /*2a50*/  STG.E.U16 desc[UR36][R16.64], R4 ;  /* 0x0000000410007986 */ /* 0x0003e2000c101524 */
[----:B------:R-:W-:Y:S05]  /*2a60*/  BRA `(.L_x_11054) ;  /* 0x0000000800d87947 */ /* 0x000fea0003800000 */
.L_x_11057:
        /* <DEDUP_REMOVED lines=9> */
.L_x_11060:
[----:B------:R-:W-:-:S04]  /*2b00*/  F2FP.F16.F32.PACK_AB R3, RZ, R4 ;  /* 0x00000004ff03723e */ /* 0x000fc800000000ff */
[----:B------:R-:W-:-:S05]  /*2b10*/  PRMT R3, R3, 0x5410, RZ ;  /* 0x0000541003037816 */ /* 0x000fca00000000ff */
[----:B------:R1:W-:Y:S01]  /*2b20*/  STG.E desc[UR36][R16.64], R3 ;  /* 0x0000000310007986 */ /* 0x0003e2000c101924 */
[----:B------:R-:W-:Y:S05]  /*2b30*/  BRA `(.L_x_11054) ;  /* 0x0000000800a47947 */ /* 0x000fea0003800000 */
.L_x_11059:
[----:B------:R-:W-:-:S06]  /*2b40*/  FMUL.FTZ R2, R4, 1 ;  /* 0x3f80000004027820 */ /* 0x000fcc0000410000 */
[----:B------:R-:W1:Y:S02]  /*2b50*/  F2F.F64.F32 R2, R2 ;  /* 0x0000000200027310 */ /* 0x000e640000201800 */
[----:B-1----:R1:W-:Y:S01]  /*2b60*/  STG.E.64 desc[UR36][R16.64], R2 ;  /* 0x0000000210007986 */ /* 0x0023e2000c101b24 */
[----:B------:R-:W-:Y:S05]  /*2b70*/  BRA `(.L_x_11054) ;  /* 0x0000000800947947 */ /* 0x000fea0003800000 */
.L_x_11049:
        /* <DEDUP_REMOVED lines=12> */
.L_x_11063:
[----:B------:R-:W-:Y:S01]  /*2c40*/  FMUL.FTZ R4, R4, 1 ;  /* 0x3f80000004047820 */ /* 0x000fe20000410000 */
[----:B------:R-:W-:-:S05]  /*2c50*/  CS2R R6, SRZ ;  /* 0x0000000000067805 */ /* 0x000fca000001ff00 */
[----:B------:R-:W1:Y:S02]  /*2c60*/  F2F.F64.F32 R4, R4 ;  /* 0x0000000400047310 */ /* 0x000e640000201800 */
[----:B-1----:R1:W-:Y:S01]  /*2c70*/  STG.E.128 desc[UR36][R16.64], R4 ;  /* 0x0000000410007986 */ /* 0x0023e2000c101d24 */
[----:B------:R-:W-:Y:S05]  /*2c80*/  BRA `(.L_x_11054) ;  /* 0x0000000800507947 */ /* 0x000fea0003800000 */
.L_x_11062:
        /* <DEDUP_REMOVED lines=20> */
.L_x_11067:
[----:B------:R-:W-:Y:S05]  /*2dd0*/  BSYNC B0 ;  /* 0x0000000000007941 */ /* 0x000fea0003800000 */
.L_x_11066:
[----:B------:R-:W-:-:S05]  /*2de0*/  LOP3.LUT R5, R0, R5, RZ, 0xfc, !PT ;  /* 0x0000000500057212 */ /* 0x000fca00078efcff */
[----:B------:R1:W-:Y:S01]  /*2df0*/  STG.E.U8 desc[UR36][R16.64], R5 ;  /* 0x0000000510007986 */ /* 0x0003e2000c101124 */
[----:B------:R-:W-:Y:S05]  /*2e00*/  BRA `(.L_x_11054) ;  /* 0x0000000400f07947 */ /* 0x000fea0003800000 */
.L_x_11065:
        /* <DEDUP_REMOVED lines=12> */
.L_x_11069:
[----:B------:R-:W-:Y:S01]  /*2ed0*/  IMAD.MOV.U32 R0, RZ, RZ, 0x7f ;  /* 0x0000007fff007424 */ /* 0x000fe200078e00ff */
[----:B------:R-:W-:-:S04]  /*2ee0*/  ISETP.GT.U32.AND P0, PT, R2, 0x7f800000, PT ;  /* 0x7f8000000200780c */ /* 0x000fc80003f04070 */
[----:B------:R-:W-:-:S09]  /*2ef0*/  SEL R0, R0, 0x7c, P0 ;  /* 0x0000007c00007807 */ /* 0x000fd20000000000 */
.L_x_11070:
[----:B------:R-:W-:Y:S05]  /*2f00*/  BSYNC B0 ;  /* 0x0000000000007941 */ /* 0x000fea0003800000 */
.L_x_11068:
[----:B------:R-:W-:-:S04]  /*2f10*/  LOP3.LUT R4, R4, 0x80000000, RZ, 0xc0, !PT ;  /* 0x8000000004047812 */ /* 0x000fc800078ec0ff */
[----:B------:R-:W-:-:S04]  /*2f20*/  SHF.R.U32.HI R3, RZ, 0x18, R4 ;  /* 0x00000018ff037819 */ /* 0x000fc80000011604 */
[----:B------:R-:W-:-:S05]  /*2f30*/  LOP3.LUT R3, R0, R3, RZ, 0xfc, !PT ;  /* 0x0000000300037212 */ /* 0x000fca00078efcff */
[----:B------:R1:W-:Y:S01]  /*2f40*/  STG.E.U8 desc[UR36][R16.64], R3 ;  /* 0x0000000310007986 */ /* 0x0003e2000c101124 */
[----:B------:R-:W-:Y:S05]  /*2f50*/  BRA `(.L_x_11054) ;  /* 0x00000004009c7947 */ /* 0x000fea0003800000 */
.L_x_11064:
[----:B------:R-:W-:-:S05]  /*2f60*/  F2FP.BF16.F32.PACK_AB R4, RZ, R4 ;  /* 0x00000004ff04723e */ /* 0x000fca00000010ff */
[----:B------:R1:W-:Y:S01]  /*2f70*/  STG.E.U16 desc[UR36][R16.64], R4 ;  /* 0x0000000410007986 */ /* 0x0003e2000c101524 */
[----:B------:R-:W-:Y:S05]  /*2f80*/  BRA `(.L_x_11054) ;  /* 0x0000000400907947 */ /* 0x000fea0003800000 */
.L_x_11061:
        /* <DEDUP_REMOVED lines=11> */
.L_x_11073:
        /* <DEDUP_REMOVED lines=16> */
.L_x_11076:
[----:B------:R-:W-:-:S04]  /*3140*/  LOP3.LUT R4, R4, 0x80000000, RZ, 0xc0, !PT ;  /* 0x8000000004047812 */ /* 0x000fc800078ec0ff */
[----:B------:R-:W-:-:S04]  /*3150*/  SHF.R.U32.HI R3, RZ, 0x18, R4 ;  /* 0x00000018ff037819 */ /* 0x000fc80000011604 */
[----:B------:R-:W-:-:S04]  /*3160*/  LOP3.LUT R0, R0, R3, RZ, 0xfc, !PT ;  /* 0x0000000300007212 */ /* 0x000fc800078efcff */
[----:B------:R-:W-:-:S07]  /*3170*/  PRMT R8, R0, 0x7610, R8 ;  /* 0x0000761000087816 */ /* 0x000fce0000000008 */
.L_x_11075:
[----:B------:R-:W-:Y:S05]  /*3180*/  BSYNC B0 ;  /* 0x0000000000007941 */ /* 0x000fea0003800000 */
.L_x_11074:
[----:B------:R4:W-:Y:S01]  /*3190*/  STG.E.U8 desc[UR36][R16.64], R8 ;  /* 0x0000000810007986 */ /* 0x0009e2000c101124 */
[----:B------:R-:W-:Y:S05]  /*31a0*/  BRA `(.L_x_11054) ;  /* 0x0000000400087947 */ /* 0x000fea0003800000 */
.L_x_11072:
        /* <DEDUP_REMOVED lines=16> */
.L_x_11079:
[----:B------:R-:W-:-:S04]  /*32b0*/  LOP3.LUT R4, R4, 0x80000000, RZ, 0xc0, !PT ;  /* 0x8000000004047812 */ /* 0x000fc800078ec0ff */
[----:B------:R-:W-:-:S04]  /*32c0*/  SHF.R.U32.HI R3, RZ, 0x18, R4 ;  /* 0x00000018ff037819 */ /* 0x000fc80000011604 */
[----:B------:R-:W-:-:S04]  /*32d0*/  LOP3.LUT R0, R0, R3, RZ, 0xfc, !PT ;  /* 0x0000000300007212 */ /* 0x000fc800078efcff */
[----:B------:R-:W-:-:S07]  /*32e0*/  PRMT R8, R0, 0x7610, R8 ;  /* 0x0000761000087816 */ /* 0x000fce0000000008 */
.L_x_11078:
[----:B------:R-:W-:Y:S05]  /*32f0*/  BSYNC B0 ;  /* 0x0000000000007941 */ /* 0x000fea0003800000 */
.L_x_11077:
[----:B------:R1:W-:Y:S01]  /*3300*/  STG.E.U8 desc[UR36][R16.64], R8 ;  /* 0x0000000810007986 */ /* 0x0003e2000c101124 */
[----:B------:R-:W-:Y:S05]  /*3310*/  BRA `(.L_x_11054) ;  /* 0x0000000000ac7947 */ /* 0x000fea0003800000 */
.L_x_11071:
        /* <DEDUP_REMOVED lines=21> */
.L_x_11053:
        /* <DEDUP_REMOVED lines=16> */
.L_x_11082:
[----:B------:R-:W-:Y:S05]  /*3570*/  BRA `(.L_x_11054) ;  /* 0x0000000000147947 */ /* 0x000fea0003800000 */
.L_x_11081:
[----:B------:R-:W1:Y:S02]  /*3580*/  F2I.U64.TRUNC R4, R4 ;  /* 0x0000000400047311 */ /* 0x000e64000020d800 */
[----:B-1----:R2:W-:Y:S01]  /*3590*/  STG.E.64 desc[UR36][R16.64], R4 ;  /* 0x0000000410007986 */ /* 0x0025e2000c101b24 */
[----:B------:R-:W-:Y:S05]  /*35a0*/  BRA `(.L_x_11054) ;  /* 0x0000000000087947 */ /* 0x000fea0003800000 */
.L_x_11080:
[----:B------:R-:W1:Y:S02]  /*35b0*/  F2I.FTZ.U32.TRUNC.NTZ R3, R4 ;  /* 0x0000000400037305 */ /* 0x000e64000021f000 */
[----:B-1----:R1:W-:Y:S02]  /*35c0*/  STG.E desc[UR36][R16.64], R3 ;  /* 0x0000000310007986 */ /* 0x0023e4000c101924 */
.L_x_11054:
[----:B------:R-:W-:-:S04]  /*35d0*/  IMAD R18, R18, 0x200, R23 ;  /* 0x0000020012127824 */ /* 0x000fc800078e0217 */
[----:B------:R-:W-:-:S07]  /*35e0*/  VIADD R19, R18, 0x80 ;  /* 0x0000008012137836 */ /* 0x000fce0000000000 */
.L_x_11008:
[----:B------:R-:W-:Y:S05]  /*35f0*/  BSYNC B7 ;  /* 0x0000000000077941 */ /* 0x000fea0003800000 */
.L_x_11007:
        /* <DEDUP_REMOVED lines=307> */
.L_x_11085:
[----:B------:R-:W1:Y:S01]  /*4930*/  LDC.U8 R3, c[0x0][0x429] ;  /* 0x00010a40ff037b82 */ /* 0x000e620000000000 */
[----:B------:R-:W-:Y:S01]  /*4940*/  ULDC.64 UR4, c[0x0][0x410] ;  /* 0x0001040000047ab9 */ /* 0x000fe20000000a00 */
[----:B------:R-:W-:Y:S01]  /*4950*/  ULDC.64 UR6, c[0x0][0x418] ;  /* 0x0001060000067ab9 */ /* 0x000fe20000000a00 */
[----:B------:R-:W-:Y:S01]  /*4960*/  IADD3 R16, P0, R16, UR4, RZ ;  /* 0x0000000410107c10 */ /* 0x000fe2000ff1e0ff */
[----:B------:R-:W-:Y:S01]  /*4970*/  BSSY B6, `(.L_x_11086) ;  /* 0x00000e0000067945 */ /* 0x000fe20003800000 */
        /* <DEDUP_REMOVED lines=17> */
.L_x_11090:
[----:B------:R-:W2:Y:S02]  /*4a90*/  LDG.E.U8 R2, desc[UR36][R4.64] ;  /* 0x0000002404027981 */ /* 0x000ea4000c1e1100 */
[----:B--2---:R-:W-:Y:S01]  /*4aa0*/  I2FP.F32.U32 R2, R2 ;  /* 0x0000000200027245 */ /* 0x004fe20000201000 */
[----:B------:R-:W-:Y:S06]  /*4ab0*/  BRA `(.L_x_11092) ;  /* 0x0000000c002c7947 */ /* 0x000fec0003800000 */
.L_x_11089:
        /* <DEDUP_REMOVED lines=9> */
.L_x_11094:
[----:B------:R-:W2:Y:S02]  /*4b50*/  LDG.E R2, desc[UR36][R4.64] ;  /* 0x0000002404027981 */ /* 0x000ea4000c1e1900 */
[----:B--2---:R-:W-:Y:S01]  /*4b60*/  I2FP.F32.S32 R2, R2 ;  /* 0x0000000200027245 */ /* 0x004fe20000201400 */
[----:B------:R-:W-:Y:S06]  /*4b70*/  BRA `(.L_x_11092) ;  /* 0x0000000800fc7947 */ /* 0x000fec0003800000 */
.L_x_11093:
[----:B------:R-:W2:Y:S02]  /*4b80*/  LDG.E.U16 R2, desc[UR36][R4.64] ;  /* 0x0000002404027981 */ /* 0x000ea4000c1e1500 */
[----:B--2---:R-:W3:Y:S01]  /*4b90*/  I2F.S16 R2, R2 ;  /* 0x0000000200027306 */ /* 0x004ee20000101400 */
[----:B------:R-:W-:Y:S05]  /*4ba0*/  BRA `(.L_x_11092) ;  /* 0x0000000800f07947 */ /* 0x000fea0003800000 */
.L_x_11088:
        /* <DEDUP_REMOVED lines=8> */
.L_x_11096:
[----:B------:R-:W2:Y:S02]  /*4c30*/  LDG.E.U16 R2, desc[UR36][R4.64] ;  /* 0x0000002404027981 */ /* 0x000ea4000c1e1500 */
[----:B--2---:R-:W-:Y:S01]  /*4c40*/  HADD2.F32 R2, -RZ, R2.H0_H0 ;  /* 0x20000002ff027230 */ /* 0x004fe20000004100 */
[----:B------:R-:W-:Y:S06]  /*4c50*/  BRA `(.L_x_11092) ;  /* 0x0000000800c47947 */ /* 0x000fec0003800000 */
.L_x_11095:
        /* <DEDUP_REMOVED lines=8> */
.L_x_11098:
[----:B------:R-:W2:Y:S02]  /*4ce0*/  LDG.E.U16 R2, desc[UR36][R4.64] ;  /* 0x0000002404027981 */ /* 0x000ea4000c1e1500 */
[----:B--2---:R-:W-:Y:S01]  /*4cf0*/  HADD2.F32 R2, -RZ, R2.H0_H0 ;  /* 0x20000002ff027230 */ /* 0x004fe20000004100 */
[----:B------:R-:W-:Y:S06]  /*4d00*/  BRA `(.L_x_11092) ;  /* 0x0000000800987947 */ /* 0x000fec0003800000 */
.L_x_11097:
[----:B------:R-:W2:Y:S01]  /*4d10*/  LDG.E.64 R4, desc[UR36][R4.64] ;  /* 0x0000002404047981 */ /* 0x000ea2000c1e1b00 */
[----:B------:R-:W-:Y:S01]  /*4d20*/  UMOV UR4, 0xf0000000 ;  /* 0xf000000000047882 */ /* 0x000fe20000000000 */
[----:B------:R-:W-:Y:S01]  /*4d30*/  UMOV UR5, 0x380fffff ;  /* 0x380fffff00057882 */ /* 0x000fe20000000000 */
[----:B--2---:R-:W1:Y:S01]  /*4d40*/  F2F.F32.F64 R2, R4 ;  /* 0x0000000400027310 */ /* 0x004e620000301000 */
[----:B------:R-:W-:-:S14]  /*4d50*/  DSETP.GEU.AND P0, PT, |R4|, UR4, PT ;  /* 0x0000000404007e2a */ /* 0x000fdc000bf0e200 */
[----:B-1----:R-:W-:Y:S01]  /*4d60*/  @!P0 FMUL R2, R2, 1.175494350822287508e-38 ;  /* 0x0080000002028820 */ /* 0x002fe20000400000 */
[----:B------:R-:W-:Y:S06]  /*4d70*/  BRA `(.L_x_11092) ;  /* 0x00000008007c7947 */ /* 0x000fec0003800000 */
.L_x_11087:
        /* <DEDUP_REMOVED lines=12> */
.L_x_11101:
[----:B------:R-:W2:Y:S01]  /*4e40*/  LDG.E.64 R4, desc[UR36][R4.64] ;  /* 0x0000002404047981 */ /* 0x000ea2000c1e1b00 */
[----:B------:R-:W-:Y:S01]  /*4e50*/  UMOV UR4, 0xf0000000 ;  /* 0xf000000000047882 */ /* 0x000fe20000000000 */
[----:B------:R-:W-:Y:S01]  /*4e60*/  UMOV UR5, 0x380fffff ;  /* 0x380fffff00057882 */ /* 0x000fe20000000000 */
[----:B--2---:R-:W1:Y:S01]  /*4e70*/  F2F.F32.F64 R2, R4 ;  /* 0x0000000400027310 */ /* 0x004e620000301000 */
[----:B------:R-:W-:-:S14]  /*4e80*/  DSETP.GEU.AND P0, PT, |R4|, UR4, PT ;  /* 0x0000000404007e2a */ /* 0x000fdc000bf0e200 */
[----:B-1----:R-:W-:Y:S01]  /*4e90*/  @!P0 FMUL R2, R2, 1.175494350822287508e-38 ;  /* 0x0080000002028820 */ /* 0x002fe20000400000 */
[----:B------:R-:W-:Y:S06]  /*4ea0*/  BRA `(.L_x_11092) ;  /* 0x0000000800307947 */ /* 0x000fec0003800000 */
.L_x_11100:
        /* <DEDUP_REMOVED lines=26> */
.L_x_11103:
        /* <DEDUP_REMOVED lines=13> */
.L_x_11102:
[----:B------:R-:W2:Y:S02]  /*5120*/  LDG.E.U16 R2, desc[UR36][R4.64] ;  /* 0x0000002404027981 */ /* 0x000ea4000c1e1500 */
[----:B--2---:R-:W-:Y:S01]  /*5130*/  IMAD.U32 R2, R2, 0x10000, RZ ;  /* 0x0001000002027824 */ /* 0x004fe200078e00ff */
[----:B------:R-:W-:Y:S06]  /*5140*/  BRA `(.L_x_11092) ;  /* 0x0000000400887947 */ /* 0x000fec0003800000 */
.L_x_11099:
        /* <DEDUP_REMOVED lines=11> */
.L_x_11106:
        /* <DEDUP_REMOVED lines=20> */
.L_x_11108:
[----:B------:R-:W-:Y:S05]  /*5340*/  BSYNC B0 ;  /* 0x0000000000007941 */ /* 0x000fea0003800000 */
.L_x_11107:
[----:B------:R-:W-:Y:S01]  /*5350*/  IMAD.SHL.U32 R2, R2, 0x100000, RZ ;  /* 0x0010000002027824 */ /* 0x000fe200078e00ff */
[----:B------:R-:W-:-:S04]  /*5360*/  LEA R3, R0, 0x3b800000, 0x17 ;  /* 0x3b80000000037811 */ /* 0x000fc800078eb8ff */
[----:B------:R-:W-:Y:S01]  /*5370*/  LOP3.LUT R2, R3, R2, R4, 0xfe, !PT ;  /* 0x0000000203027212 */ /* 0x000fe200078efe04 */
[----:B------:R-:W-:Y:S06]  /*5380*/  BRA `(.L_x_11092) ;  /* 0x0000000000f87947 */ /* 0x000fec0003800000 */
.L_x_11105:
        /* <DEDUP_REMOVED lines=20> */
.L_x_11110:
[----:B------:R-:W-:Y:S05]  /*54d0*/  BSYNC B0 ;  /* 0x0000000000007941 */ /* 0x000fea0003800000 */
.L_x_11109:
[----:B------:R-:W-:Y:S01]  /*54e0*/  IMAD.SHL.U32 R2, R2, 0x200000, RZ ;  /* 0x0020000002027824 */ /* 0x000fe200078e00ff */
[----:B------:R-:W-:-:S04]  /*54f0*/  LEA R3, R0, 0x37800000, 0x17 ;  /* 0x3780000000037811 */ /* 0x000fc800078eb8ff */
[----:B------:R-:W-:Y:S01]  /*5500*/  LOP3.LUT R2, R3, R2, R4, 0xfe, !PT ;  /* 0x0000000203027212 */ /* 0x000fe200078efe04 */
[----:B------:R-:W-:Y:S06]  /*5510*/  BRA `(.L_x_11092) ;  /* 0x0000000000947947 */ /* 0x000fec0003800000 */
.L_x_11104:
        /* <DEDUP_REMOVED lines=14> */
.L_x_11091:
        /* <DEDUP_REMOVED lines=16> */
.L_x_11113:
[----:B------:R-:W-:Y:S01]  /*5700*/  IMAD.MOV.U32 R2, RZ, RZ, RZ ;  /* 0x000000ffff027224 */ /* 0x000fe200078e00ff */
[----:B------:R-:W-:Y:S06]  /*5710*/  BRA `(.L_x_11092) ;  /* 0x0000000000147947 */ /* 0x000fec0003800000 */
.L_x_11112:
[----:B------:R-:W2:Y:S02]  /*5720*/  LDG.E.64 R2, desc[UR36][R4.64] ;  /* 0x0000002404027981 */ /* 0x000ea4000c1e1b00 */
[----:B--2---:R1:W2:Y:S01]  /*5730*/  I2F.U64 R2, R2 ;  /* 0x0000000200027312 */ /* 0x0042a20000301000 */
[----:B------:R-:W-:Y:S05]  /*5740*/  BRA `(.L_x_11092) ;  /* 0x0000000000087947 */ /* 0x000fea0003800000 */
.L_x_11111:
[----:B------:R-:W2:Y:S02]  /*5750*/  LDG.E R2, desc[UR36][R4.64] ;  /* 0x0000002404027981 */ /* 0x000ea4000c1e1900 */
[----:B--2---:R-:W-:-:S07]  /*5760*/  I2FP.F32.U32 R2, R2 ;  /* 0x0000000200027245 */ /* 0x004fce0000201000 */
.L_x_11092:
[----:B------:R-:W-:Y:S05]  /*5770*/  BSYNC B6 ;  /* 0x0000000000067941 */ /* 0x000fea0003800000 */
.L_x_11086:
[----:B--2345:R-:W-:Y:S01]  /*5780*/  FSETP.NEU.FTZ.AND P0, PT, R2, RZ, PT ;  /* 0x000000ff0200720b */ /* 0x03cfe20003f1d000 */
[----:B------:R-:W-:-:S12]  /*5790*/  BSSY B1, `(.L_x_11114) ;  /* 0x000005a000017945 */ /* 0x000fd80003800000 */
[----:B-1----:R-:W1:Y:S01]  /*57a0*/  @!P0 LDC R3, c[0x0][0x424] ;  /* 0x00010900ff038b82 */ /* 0x002e620000000800 */
[----:B------:R-:W1:Y:S02]  /*57b0*/  @!P0 MUFU.RCP R4, R2 ;  /* 0x0000000200048308 */ /* 0x000e640000001000 */
[----:B-1----:R-:W-:Y:S01]  /*57c0*/  @!P0 FMUL.FTZ R4, R4, R3 ;  /* 0x0000000304048220 */ /* 0x002fe20000410000 */
[----:B------:R-:W-:Y:S06]  /*57d0*/  @!P0 BRA `(.L_x_11115) ;  /* 0x0000000400548947 */ /* 0x000fec0003800000 */
[----:B------:R-:W1:Y:S01]  /*57e0*/  LDC R3, c[0x0][0x424] ;  /* 0x00010900ff037b82 */ /* 0x000e620000000800 */
[----:B------:R-:W-:Y:S01]  /*57f0*/  BSSY B0, `(.L_x_11116) ;  /* 0x0000040000007945 */ /* 0x000fe20003800000 */
[C---:B-1----:R-:W-:Y:S01]  /*5800*/  FSETP.GEU.FTZ.AND P0, PT, |R3|.reuse, |R2|, PT ;  /* 0x400000020300720b */ /* 0x042fe20003f1e200 */
[----:B------:R-:W-:-:S12]  /*5810*/  FADD.FTZ R0, |R3|, -RZ ;  /* 0x800000ff03007221 */ /* 0x000fd80000010200 */
        /* <DEDUP_REMOVED lines=24> */
.L_x_11121:
[----:B------:R-:W-:Y:S01]  /*59a0*/  FSETP.GEU.FTZ.AND P0, PT, R5, -R9, PT ;  /* 0x800000090500720b */ /* 0x000fe20003f1e000 */
[----:B------:R-:W-:-:S12]  /*59b0*/  FADD.FTZ R7, R7, -1 ;  /* 0xbf80000007077421 */ /* 0x000fd80000010000 */
[----:B------:R-:W-:-:S07]  /*59c0*/  @!P0 FADD.FTZ R7, R7, -1 ;  /* 0xbf80000007078421 */ /* 0x000fce0000010000 */
.L_x_11120:
[----:B------:R-:W-:Y:S05]  /*59d0*/  BSYNC B2 ;  /* 0x0000000000027941 */ /* 0x000fea0003800000 */
.L_x_11119:
[----:B------:R-:W-:Y:S01]  /*59e0*/  FFMA.FTZ R0, -R9, R7, R0 ;  /* 0x0000000709007223 */ /* 0x000fe20000010100 */
[----:B------:R-:W-:Y:S06]  /*59f0*/  BRA `(.L_x_11117) ;  /* 0x00000000007c7947 */ /* 0x000fec0003800000 */
.L_x_11118:
        /* <DEDUP_REMOVED lines=15> */
.L_x_11124:
        /* <DEDUP_REMOVED lines=13> */
.L_x_11123:
[----:B------:R-:W-:Y:S05]  /*5bc0*/  BSYNC B2 ;  /* 0x0000000000027941 */ /* 0x000fea0003800000 */
.L_x_11122:
[----:B------:R-:W-:-:S04]  /*5bd0*/  FMUL.FTZ R5, R4, 1.1920928955078125e-07 ;  /* 0x3400000004057820 */ /* 0x000fc80000410000 */
[----:B------:R-:W-:-:S07]  /*5be0*/  FMUL.FTZ R0, R8, R5 ;  /* 0x0000000508007220 */ /* 0x000fce0000410000 */
.L_x_11117:
[----:B------:R-:W-:Y:S05]  /*5bf0*/  BSYNC B0 ;  /* 0x0000000000007941 */ /* 0x000fea0003800000 */
.L_x_11116:
        /* <DEDUP_REMOVED lines=19> */
.L_x_11115:
[----:B------:R-:W-:Y:S05]  /*5d30*/  BSYNC B1 ;  /* 0x0000000000017941 */ /* 0x000fea0003800000 */
.L_x_11114:
        /* <DEDUP_REMOVED lines=15> */
.L_x_11128:
[----:B------:R-:W1:Y:S02]  /*5e30*/  F2I.S64.TRUNC R4, R4 ;  /* 0x0000000400047311 */ /* 0x000e64000020d900 */
[----:B-1----:R-:W-:-:S05]  /*5e40*/  IMAD.MOV.U32 R3, RZ, RZ, R4 ;  /* 0x000000ffff037224 */ /* 0x002fca00078e0004 */
[----:B------:R1:W-:Y:S01]  /*5e50*/  STG.E.U8 desc[UR36][R16.64], R3 ;  /* 0x0000000310007986 */ /* 0x0003e2000c101124 */
[----:B------:R-:W-:Y:S05]  /*5e60*/  BRA `(.L_x_11130) ;  /* 0x0000000c00407947 */ /* 0x000fea0003800000 */
.L_x_11127:
        /* <DEDUP_REMOVED lines=9> */
.L_x_11132:
[----:B------:R-:W1:Y:S02]  /*5f00*/  F2I.FTZ.TRUNC.NTZ R3, R4 ;  /* 0x0000000400037305 */ /* 0x000e64000021f100 */
[----:B-1----:R1:W-:Y:S01]  /*5f10*/  STG.E desc[UR36][R16.64], R3 ;  /* 0x0000000310007986 */ /* 0x0023e2000c101924 */
[----:B------:R-:W-:Y:S05]  /*5f20*/  BRA `(.L_x_11130) ;  /* 0x0000000c00107947 */ /* 0x000fea0003800000 */
.L_x_11131:
[----:B------:R-:W1:Y:S02]  /*5f30*/  F2I.FTZ.TRUNC.NTZ R3, R4 ;  /* 0x0000000400037305 */ /* 0x000e64000021f100 */
[----:B-1----:R1:W-:Y:S01]  /*5f40*/  STG.E.U16 desc[UR36][R16.64], R3 ;  /* 0x0000000310007986 */ /* 0x0023e2000c101524 */
[----:B------:R-:W-:Y:S05]  /*5f50*/  BRA `(.L_x_11130) ;  /* 0x0000000c00047947 */ /* 0x000fea0003800000 */
.L_x_11126:
        /* <DEDUP_REMOVED lines=8> */
.L_x_11134:
[----:B------:R-:W-:-:S05]  /*5fe0*/  F2FP.F16.F32.PACK_AB R4, RZ, R4 ;  /* 0x00000004ff04723e */ /* 0x000fca00000000ff */
[----:B------:R1:W-:Y:S01]  /*5ff0*/  STG.E.U16 desc[UR36][R16.64], R4 ;  /* 0x0000000410007986 */ /* 0x0003e2000c101524 */
[----:B------:R-:W-:Y:S05]  /*6000*/  BRA `(.L_x_11130) ;  /* 0x0000000800d87947 */ /* 0x000fea0003800000 */
.L_x_11133:
        /* <DEDUP_REMOVED lines=9> */
.L_x_11136:
[----:B------:R-:W-:-:S04]  /*60a0*/  F2FP.F16.F32.PACK_AB R3, RZ, R4 ;  /* 0x00000004ff03723e */ /* 0x000fc800000000ff */
[----:B------:R-:W-:-:S05]  /*60b0*/  PRMT R3, R3, 0x5410, RZ ;  /* 0x0000541003037816 */ /* 0x000fca00000000ff */
[----:B------:R1:W-:Y:S01]  /*60c0*/  STG.E desc[UR36][R16.64], R3 ;  /* 0x0000000310007986 */ /* 0x0003e2000c101924 */
[----:B------:R-:W-:Y:S05]  /*60d0*/  BRA `(.L_x_11130) ;  /* 0x0000000800a47947 */ /* 0x000fea0003800000 */
.L_x_11135:
[----:B------:R-:W-:-:S06]  /*60e0*/  FMUL.FTZ R2, R4, 1 ;  /* 0x3f80000004027820 */ /* 0x000fcc0000410000 */
[----:B------:R-:W1:Y:S02]  /*60f0*/  F2F.F64.F32 R2, R2 ;  /* 0x0000000200027310 */ /* 0x000e640000201800 */
[----:B-1----:R1:W-:Y:S01]  /*6100*/  STG.E.64 desc[UR36][R16.64], R2 ;  /* 0x0000000210007986 */ /* 0x0023e2000c101b24 */
[----:B------:R-:W-:Y:S05]  /*6110*/  BRA `(.L_x_11130) ;  /* 0x0000000800947947 */ /* 0x000fea0003800000 */
.L_x_11125:
        /* <DEDUP_REMOVED lines=12> */
.L_x_11139:
[----:B------:R-:W-:Y:S01]  /*61e0*/  FMUL.FTZ R4, R4, 1 ;  /* 0x3f80000004047820 */ /* 0x000fe20000410000 */
[----:B------:R-:W-:-:S05]  /*61f0*/  CS2R R6, SRZ ;  /* 0x0000000000067805 */ /* 0x000fca000001ff00 */
[----:B------:R-:W1:Y:S02]  /*6200*/  F2F.F64.F32 R4, R4 ;  /* 0x0000000400047310 */ /* 0x000e640000201800 */
[----:B-1----:R1:W-:Y:S01]  /*6210*/  STG.E.128 desc[UR36][R16.64], R4 ;  /* 0x0000000410007986 */ /* 0x0023e2000c101d24 */
[----:B------:R-:W-:Y:S05]  /*6220*/  BRA `(.L_x_11130) ;  /* 0x0000000800507947 */ /* 0x000fea0003800000 */
.L_x_11138:
        /* <DEDUP_REMOVED lines=20> */
.L_x_11143:
[----:B------:R-:W-:Y:S05]  /*6370*/  BSYNC B0 ;  /* 0x0000000000007941 */ /* 0x000fea0003800000 */
.L_x_11142:
[----:B------:R-:W-:-:S05]  /*6380*/  LOP3.LUT R5, R0, R5, RZ, 0xfc, !PT ;  /* 0x0000000500057212 */ /* 0x000fca00078efcff */
[----:B------:R1:W-:Y:S01]  /*6390*/  STG.E.U8 desc[UR36][R16.64], R5 ;  /* 0x0000000510007986 */ /* 0x0003e2000c101124 */
[----:B------:R-:W-:Y:S05]  /*63a0*/  BRA `(.L_x_11130) ;  /* 0x0000000400f07947 */ /* 0x000fea0003800000 */
.L_x_11141:
        /* <DEDUP_REMOVED lines=12> */
.L_x_11145:
[----:B------:R-:W-:Y:S01]  /*6470*/  IMAD.MOV.U32 R0, RZ, RZ, 0x7f ;  /* 0x0000007fff007424 */ /* 0x000fe200078e00ff */
[----:B------:R-:W-:-:S04]  /*6480*/  ISETP.GT.U32.AND P0, PT, R2, 0x7f800000, PT ;  /* 0x7f8000000200780c */ /* 0x000fc80003f04070 */
[----:B------:R-:W-:-:S09]  /*6490*/  SEL R0, R0, 0x7c, P0 ;  /* 0x0000007c00007807 */ /* 0x000fd20000000000 */
.L_x_11146:
[----:B------:R-:W-:Y:S05]  /*64a0*/  BSYNC B0 ;  /* 0x0000000000007941 */ /* 0x000fea0003800000 */
.L_x_11144:
[----:B------:R-:W-:-:S04]  /*64b0*/  LOP3.LUT R4, R4, 0x80000000, RZ, 0xc0, !PT ;  /* 0x8000000004047812 */ /* 0x000fc800078ec0ff */
[----:B------:R-:W-:-:S04]  /*64c0*/  SHF.R.U32.HI R3, RZ, 0x18, R4 ;  /* 0x00000018ff037819 */ /* 0x000fc80000011604 */
[----:B------:R-:W-:-:S05]  /*64d0*/  LOP3.LUT R3, R0, R3, RZ, 0xfc, !PT ;  /* 0x0000000300037212 */ /* 0x000fca00078efcff */
[----:B------:R1:W-:Y:S01]  /*64e0*/  STG.E.U8 desc[UR36][R16.64], R3 ;  /* 0x0000000310007986 */ /* 0x0003e2000c101124 */
[----:B------:R-:W-:Y:S05]  /*64f0*/  BRA `(.L_x_11130) ;  /* 0x00000004009c7947 */ /* 0x000fea0003800000 */
.L_x_11140:
[----:B------:R-:W-:-:S05]  /*6500*/  F2FP.BF16.F32.PACK_AB R4, RZ, R4 ;  /* 0x00000004ff04723e */ /* 0x000fca00000010ff */
[----:B------:R1:W-:Y:S01]  /*6510*/  STG.E.U16 desc[UR36][R16.64], R4 ;  /* 0x0000000410007986 */ /* 0x0003e2000c101524 */
[----:B------:R-:W-:Y:S05]  /*6520*/  BRA `(.L_x_11130) ;  /* 0x0000000400907947 */ /* 0x000fea0003800000 */
.L_x_11137:
        /* <DEDUP_REMOVED lines=11> */
.L_x_11149:
        /* <DEDUP_REMOVED lines=16> */
.L_x_11152:
[----:B------:R-:W-:-:S04]  /*66e0*/  LOP3.LUT R4, R4, 0x80000000, RZ, 0xc0, !PT ;  /* 0x8000000004047812 */ /* 0x000fc800078ec0ff */
[----:B------:R-:W-:-:S04]  /*66f0*/  SHF.R.U32.HI R3, RZ, 0x18, R4 ;  /* 0x00000018ff037819 */ /* 0x000fc80000011604 */
[----:B------:R-:W-:-:S04]  /*6700*/  LOP3.LUT R0, R0, R3, RZ, 0xfc, !PT ;  /* 0x0000000300007212 */ /* 0x000fc800078efcff */
[----:B------:R-:W-:-:S07]  /*6710*/  PRMT R8, R0, 0x7610, R8 ;  /* 0x0000761000087816 */ /* 0x000fce0000000008 */
.L_x_11151:
[----:B------:R-:W-:Y:S05]  /*6720*/  BSYNC B0 ;  /* 0x0000000000007941 */ /* 0x000fea0003800000 */
.L_x_11150:
[----:B------:R4:W-:Y:S01]  /*6730*/  STG.E.U8 desc[UR36][R16.64], R8 ;  /* 0x0000000810007986 */ /* 0x0009e2000c101124 */
[----:B------:R-:W-:Y:S05]  /*6740*/  BRA `(.L_x_11130) ;  /* 0x0000000400087947 */ /* 0x000fea0003800000 */
.L_x_11148:
        /* <DEDUP_REMOVED lines=16> */
.L_x_11155:
[----:B------:R-:W-:-:S04]  /*6850*/  LOP3.LUT R4, R4, 0x80000000, RZ, 0xc0, !PT ;  /* 0x8000000004047812 */ /* 0x000fc800078ec0ff */
[----:B------:R-:W-:-:S04]  /*6860*/  SHF.R.U32.HI R3, RZ, 0x18, R4 ;  /* 0x00000018ff037819 */ /* 0x000fc80000011604 */
[----:B------:R-:W-:-:S04]  /*6870*/  LOP3.LUT R0, R0, R3, RZ, 0xfc, !PT ;  /* 0x0000000300007212 */ /* 0x000fc800078efcff */
[----:B------:R-:W-:-:S07]  /*6880*/  PRMT R8, R0, 0x7610, R8 ;  /* 0x0000761000087816 */ /* 0x000fce0000000008 */
.L_x_11154:
[----:B------:R-:W-:Y:S05]  /*6890*/  BSYNC B0 ;  /* 0x0000000000007941 */ /* 0x000fea0003800000 */
.L_x_11153:
[----:B------:R1:W-:Y:S01]  /*68a0*/  STG.E.U8 desc[UR36][R16.64], R8 ;  /* 0x0000000810007986 */ /* 0x0003e2000c101124 */
[----:B------:R-:W-:Y:S05]  /*68b0*/  BRA `(.L_x_11130) ;  /* 0x0000000000ac7947 */ /* 0x000fea0003800000 */
.L_x_11147:
        /* <DEDUP_REMOVED lines=21> */
.L_x_11129:
        /* <DEDUP_REMOVED lines=16> */
.L_x_11158:
[----:B------:R-:W-:Y:S05]  /*6b10*/  BRA `(.L_x_11130) ;  /* 0x0000000000147947 */ /* 0x000fea0003800000 */
.L_x_11157:
[----:B------:R-:W1:Y:S02]  /*6b20*/  F2I.U64.TRUNC R4, R4 ;  /* 0x0000000400047311 */ /* 0x000e64000020d800 */
[----:B-1----:R3:W-:Y:S01]  /*6b30*/  STG.E.64 desc[UR36][R16.64], R4 ;  /* 0x0000000410007986 */ /* 0x0027e2000c101b24 */
[----:B------:R-:W-:Y:S05]  /*6b40*/  BRA `(.L_x_11130) ;  /* 0x0000000000087947 */ /* 0x000fea0003800000 */
.L_x_11156:
[----:B------:R-:W1:Y:S02]  /*6b50*/  F2I.FTZ.U32.TRUNC.NTZ R3, R4 ;  /* 0x0000000400037305 */ /* 0x000e64000021f000 */
[----:B-1----:R1:W-:Y:S02]  /*6b60*/  STG.E desc[UR36][R16.64], R3 ;  /* 0x0000000310007986 */ /* 0x0023e4000c101924 */
.L_x_11130:
[----:B------:R-:W-:-:S07]  /*6b70*/  VIADD R19, R19, 0x80 ;  /* 0x0000008013137836 */ /* 0x000fce0000000000 */
.L_x_11084:
[----:B------:R-:W-:Y:S05]  /*6b80*/  BSYNC B7 ;  /* 0x0000000000077941 */ /* 0x000fea0003800000 */
.L_x_11083:
        /* <DEDUP_REMOVED lines=307> */
.L_x_11161:
        /* <DEDUP_REMOVED lines=20> */
[----:B--2---:R-:W3:Y:S01]  /*8000*/  I2F.S16 R2, R2 ;  /* 0x0000000200027306 */ /* 0x004ee20000101400 */
[----:B------:R-:W-:Y:S05]  /*8010*/  BRA `(.L_x_11168) ;  /* 0x0000000c00387947 */ /* 0x000fea0003800000 */
.L_x_11166:
[----:B------:R-:W2:Y:S02]  /*8020*/  LDG.E.U8 R2, desc[UR36][R4.64] ;  /* 0x0000002404027981 */ /* 0x000ea4000c1e1100 */
[----:B--2---:R-:W-:Y:S01]  /*8030*/  I2FP.F32.U32 R2, R2 ;  /* 0x0000000200027245 */ /* 0x004fe20000201000 */
[----:B------:R-:W-:Y:S06]  /*8040*/  BRA `(.L_x_11168) ;  /* 0x0000000c002c7947 */ /* 0x000fec0003800000 */
.L_x_11165:
        /* <DEDUP_REMOVED lines=9> */
.L_x_11170:
[----:B------:R-:W2:Y:S02]  /*80e0*/  LDG.E R2, desc[UR36][R4.64] ;  /* 0x0000002404027981 */ /* 0x000ea4000c1e1900 */
[----:B--2---:R-:W-:Y:S01]  /*80f0*/  I2FP.F32.S32 R2, R2 ;  /* 0x0000000200027245 */ /* 0x004fe20000201400 */
[----:B------:R-:W-:Y:S06]  /*8100*/  BRA `(.L_x_11168) ;  /* 0x0000000800fc7947 */ /* 0x000fec0003800000 */
.L_x_11169:
[----:B------:R-:W2:Y:S02]  /*8110*/  LDG.E.U16 R2, desc[UR36][R4.64] ;  /* 0x0000002404027981 */ /* 0x000ea4000c1e1500 */
[----:B--2---:R-:W1:Y:S01]  /*8120*/  I2F.S16 R2, R2 ;  /* 0x0000000200027306 */ /* 0x004e620000101400 */
[----:B------:R-:W-:Y:S05]  /*8130*/  BRA `(.L_x_11168) ;  /* 0x0000000800f07947 */ /* 0x000fea0003800000 */
.L_x_11164:
        /* <DEDUP_REMOVED lines=8> */
.L_x_11172:
[----:B------:R-:W2:Y:S02]  /*81c0*/  LDG.E.U16 R2, desc[UR36][R4.64] ;  /* 0x0000002404027981 */ /* 0x000ea4000c1e1500 */
[----:B--2---:R-:W-:Y:S01]  /*81d0*/  HADD2.F32 R2, -RZ, R2.H0_H0 ;  /* 0x20000002ff027230 */ /* 0x004fe20000004100 */
[----:B------:R-:W-:Y:S06]  /*81e0*/  BRA `(.L_x_11168) ;  /* 0x0000000800c47947 */ /* 0x000fec0003800000 */
.L_x_11171:
        /* <DEDUP_REMOVED lines=8> */
.L_x_11174:
[----:B------:R-:W2:Y:S02]  /*8270*/  LDG.E.U16 R2, desc[UR36][R4.64] ;  /* 0x0000002404027981 */ /* 0x000ea4000c1e1500 */
[----:B--2---:R-:W-:Y:S01]  /*8280*/  HADD2.F32 R2, -RZ, R2.H0_H0 ;  /* 0x20000002ff027230 */ /* 0x004fe20000004100 */
[----:B------:R-:W-:Y:S06]  /*8290*/  BRA `(.L_x_11168) ;  /* 0x0000000800987947 */ /* 0x000fec0003800000 */
.L_x_11173:
[----:B------:R-:W2:Y:S01]  /*82a0*/  LDG.E.64 R4, desc[UR36][R4.64] ;  /* 0x0000002404047981 */ /* 0x000ea2000c1e1b00 */
[----:B------:R-:W-:Y:S01]  /*82b0*/  UMOV UR4, 0xf0000000 ;  /* 0xf000000000047882 */ /* 0x000fe20000000000 */
[----:B------:R-:W-:Y:S01]  /*82c0*/  UMOV UR5, 0x380fffff ;  /* 0x380fffff00057882 */ /* 0x000fe20000000000 */
[----:B--2---:R-:W1:Y:S01]  /*82d0*/  F2F.F32.F64 R2, R4 ;  /* 0x0000000400027310 */ /* 0x004e620000301000 */
[----:B------:R-:W-:-:S14]  /*82e0*/  DSETP.GEU.AND P0, PT, |R4|, UR4, PT ;  /* 0x0000000404007e2a */ /* 0x000fdc000bf0e200 */
[----:B-1----:R-:W-:Y:S01]  /*82f0*/  @!P0 FMUL R2, R2, 1.175494350822287508e-38 ;  /* 0x0080000002028820 */ /* 0x002fe20000400000 */
[----:B------:R-:W-:Y:S06]  /*8300*/  BRA `(.L_x_11168) ;  /* 0x00000008007c7947 */ /* 0x000fec0003800000 */
.L_x_11163:
        /* <DEDUP_REMOVED lines=12> */
.L_x_11177:
[----:B------:R-:W2:Y:S01]  /*83d0*/  LDG.E.64 R4, desc[UR36][R4.64] ;  /* 0x0000002404047981 */ /* 0x000ea2000c1e1b00 */
[----:B------:R-:W-:Y:S01]  /*83e0*/  UMOV UR4, 0xf0000000 ;  /* 0xf000000000047882 */ /* 0x000fe20000000000 */
[----:B------:R-:W-:Y:S01]  /*83f0*/  UMOV UR5, 0x380fffff ;  /* 0x380fffff00057882 */ /* 0x000fe20000000000 */
[----:B--2---:R-:W1:Y:S01]  /*8400*/  F2F.F32.F64 R2, R4 ;  /* 0x0000000400027310 */ /* 0x004e620000301000 */
[----:B------:R-:W-:-:S14]  /*8410*/  DSETP.GEU.AND P0, PT, |R4|, UR4, PT ;  /* 0x0000000404007e2a */ /* 0x000fdc000bf0e200 */
[----:B-1----:R-:W-:Y:S01]  /*8420*/  @!P0 FMUL R2, R2, 1.175494350822287508e-38 ;  /* 0x0080000002028820 */ /* 0x002fe20000400000 */
[----:B------:R-:W-:Y:S06]  /*8430*/  BRA `(.L_x_11168) ;  /* 0x0000000800307947 */ /* 0x000fec0003800000 */
.L_x_11176:
        /* <DEDUP_REMOVED lines=26> */
.L_x_11179:
        /* <DEDUP_REMOVED lines=13> */
.L_x_11178:
[----:B------:R-:W2:Y:S02]  /*86b0*/  LDG.E.U16 R2, desc[UR36][R4.64] ;  /* 0x0000002404027981 */ /* 0x000ea4000c1e1500 */
[----:B--2---:R-:W-:Y:S01]  /*86c0*/  IMAD.U32 R2, R2, 0x10000, RZ ;  /* 0x0001000002027824 */ /* 0x004fe200078e00ff */
[----:B------:R-:W-:Y:S06]  /*86d0*/  BRA `(.L_x_11168) ;  /* 0x0000000400887947 */ /* 0x000fec0003800000 */
.L_x_11175:
        /* <DEDUP_REMOVED lines=11> */
.L_x_11182:
        /* <DEDUP_REMOVED lines=20> */
.L_x_11184:
[----:B------:R-:W-:Y:S05]  /*88d0*/  BSYNC B0 ;  /* 0x0000000000007941 */ /* 0x000fea0003800000 */
.L_x_11183:
[----:B------:R-:W-:Y:S01]  /*88e0*/  IMAD.SHL.U32 R2, R2, 0x100000, RZ ;  /* 0x0010000002027824 */ /* 0x000fe200078e00ff */
[----:B------:R-:W-:-:S04]  /*88f0*/  LEA R3, R0, 0x3b800000, 0x17 ;  /* 0x3b80000000037811 */ /* 0x000fc800078eb8ff */
[----:B------:R-:W-:Y:S01]  /*8900*/  LOP3.LUT R2, R3, R2, R4, 0xfe, !PT ;  /* 0x0000000203027212 */ /* 0x000fe200078efe04 */
[----:B------:R-:W-:Y:S06]  /*8910*/  BRA `(.L_x_11168) ;  /* 0x0000000000f87947 */ /* 0x000fec0003800000 */
.L_x_11181:
        /* <DEDUP_REMOVED lines=20> */
.L_x_11186:
[----:B------:R-:W-:Y:S05]  /*8a60*/  BSYNC B0 ;  /* 0x0000000000007941 */ /* 0x000fea0003800000 */
.L_x_11185:
[----:B------:R-:W-:Y:S01]  /*8a70*/  IMAD.SHL.U32 R2, R2, 0x200000, RZ ;  /* 0x0020000002027824 */ /* 0x000fe200078e00ff */
[----:B------:R-:W-:-:S04]  /*8a80*/  LEA R3, R0, 0x37800000, 0x17 ;  /* 0x3780000000037811 */ /* 0x000fc800078eb8ff */
[----:B------:R-:W-:Y:S01]  /*8a90*/  LOP3.LUT R2, R3, R2, R4, 0xfe, !PT ;  /* 0x0000000203027212 */ /* 0x000fe200078efe04 */
[----:B------:R-:W-:Y:S06]  /*8aa0*/  BRA `(.L_x_11168) ;  /* 0x0000000000947947 */ /* 0x000fec0003800000 */
.L_x_11180:
        /* <DEDUP_REMOVED lines=14> */
.L_x_11167:
        /* <DEDUP_REMOVED lines=16> */
.L_x_11189:
[----:B------:R-:W-:Y:S01]  /*8c90*/  IMAD.MOV.U32 R2, RZ, RZ, RZ ;  /* 0x000000ffff027224 */ /* 0x000fe200078e00ff */
[----:B------:R-:W-:Y:S06]  /*8ca0*/  BRA `(.L_x_11168) ;  /* 0x0000000000147947 */ /* 0x000fec0003800000 */
.L_x_11188:
[----:B------:R-:W2:Y:S02]  /*8cb0*/  LDG.E.64 R2, desc[UR36][R4.64] ;  /* 0x0000002404027981 */ /* 0x000ea4000c1e1b00 */
[----:B--2---:R1:W2:Y:S01]  /*8cc0*/  I2F.U64 R2, R2 ;  /* 0x0000000200027312 */ /* 0x0042a20000301000 */
[----:B------:R-:W-:Y:S05]  /*8cd0*/  BRA `(.L_x_11168) ;  /* 0x0000000000087947 */ /* 0x000fea0003800000 */
.L_x_11187:
[----:B------:R-:W2:Y:S02]  /*8ce0*/  LDG.E R2, desc[UR36][R4.64] ;  /* 0x0000002404027981 */ /* 0x000ea4000c1e1900 */
[----:B--2---:R-:W-:-:S07]  /*8cf0*/  I2FP.F32.U32 R2, R2 ;  /* 0x0000000200027245 */ /* 0x004fce0000201000 */
.L_x_11168:
[----:B------:R-:W-:Y:S05]  /*8d00*/  BSYNC B6 ;  /* 0x0000000000067941 */ /* 0x000fea0003800000 */
.L_x_11162:
[----:B-123-5:R-:W-:Y:S01]  /*8d10*/  FSETP.NEU.FTZ.AND P0, PT, R2, RZ, PT ;  /* 0x000000ff0200720b */ /* 0x02efe20003f1d000 */
[----:B------:R-:W-:-:S12]  /*8d20*/  BSSY B1, `(.L_x_11190) ;  /* 0x000005a000017945 */ /* 0x000fd80003800000 */
[----:B----4-:R-:W1:Y:S01]  /*8d30*/  @!P0 LDC R3, c[0x0][0x424] ;  /* 0x00010900ff038b82 */ /* 0x010e620000000800 */
        /* <DEDUP_REMOVED lines=31> */
.L_x_11197:
[----:B------:R-:W-:Y:S01]  /*8f30*/  FSETP.GEU.FTZ.AND P0, PT, R5, -R9, PT ;  /* 0x800000090500720b */ /* 0x000fe20003f1e000 */
[----:B------:R-:W-:-:S12]  /*8f40*/  FADD.FTZ R7, R7, -1 ;  /* 0xbf80000007077421 */ /* 0x000fd80000010000 */
[----:B------:R-:W-:-:S07]  /*8f50*/  @!P0 FADD.FTZ R7, R7, -1 ;  /* 0xbf80000007078421 */ /* 0x000fce0000010000 */
.L_x_11196:
[----:B------:R-:W-:Y:S05]  /*8f60*/  BSYNC B2 ;  /* 0x0000000000027941 */ /* 0x000fea0003800000 */
.L_x_11195:
[----:B------:R-:W-:Y:S01]  /*8f70*/  FFMA.FTZ R0, -R9, R7, R0 ;  /* 0x0000000709007223 */ /* 0x000fe20000010100 */
[----:B------:R-:W-:Y:S06]  /*8f80*/  BRA `(.L_x_11193) ;  /* 0x00000000007c7947 */ /* 0x000fec0003800000 */
.L_x_11194:
        /* <DEDUP_REMOVED lines=15> */
.L_x_11200:
        /* <DEDUP_REMOVED lines=13> */
.L_x_11199:
[----:B------:R-:W-:Y:S05]  /*9150*/  BSYNC B2 ;  /* 0x0000000000027941 */ /* 0x000fea0003800000 */
.L_x_11198:
[----:B------:R-:W-:-:S04]  /*9160*/  FMUL.FTZ R5, R4, 1.1920928955078125e-07 ;  /* 0x3400000004057820 */ /* 0x000fc80000410000 */
[----:B------:R-:W-:-:S07]  /*9170*/  FMUL.FTZ R0, R8, R5 ;  /* 0x0000000508007220 */ /* 0x000fce0000410000 */
.L_x_11193:
[----:B------:R-:W-:Y:S05]  /*9180*/  BSYNC B0 ;  /* 0x0000000000007941 */ /* 0x000fea0003800000 */
.L_x_11192:
        /* <DEDUP_REMOVED lines=19> */
.L_x_11191:
[----:B------:R-:W-:Y:S05]  /*92c0*/  BSYNC B1 ;  /* 0x0000000000017941 */ /* 0x000fea0003800000 */
.L_x_11190:
        /* <DEDUP_REMOVED lines=15> */
.L_x_11204:
[----:B------:R-:W1:Y:S02]  /*93c0*/  F2I.S64.TRUNC R4, R4 ;  /* 0x0000000400047311 */ /* 0x000e64000020d900 */
[----:B-1----:R-:W-:-:S05]  /*93d0*/  IMAD.MOV.U32 R3, RZ, RZ, R4 ;  /* 0x000000ffff037224 */ /* 0x002fca00078e0004 */
[----:B------:R1:W-:Y:S01]  /*93e0*/  STG.E.U8 desc[UR36][R16.64], R3 ;  /* 0x0000000310007986 */ /* 0x0003e2000c101124 */
[----:B------:R-:W-:Y:S05]  /*93f0*/  BRA `(.L_x_11206) ;  /* 0x0000000c00407947 */ /* 0x000fea0003800000 */
.L_x_11203:
        /* <DEDUP_REMOVED lines=9> */
.L_x_11208:
[----:B------:R-:W1:Y:S02]  /*9490*/  F2I.FTZ.TRUNC.NTZ R3, R4 ;  /* 0x0000000400037305 */ /* 0x000e64000021f100 */
[----:B-1----:R1:W-:Y:S01]  /*94a0*/  STG.E desc[UR36][R16.64], R3 ;  /* 0x0000000310007986 */ /* 0x0023e2000c101924 */
[----:B------:R-:W-:Y:S05]  /*94b0*/  BRA `(.L_x_11206) ;  /* 0x0000000c00107947 */ /* 0x000fea0003800000 */
.L_x_11207:
[----:B------:R-:W1:Y:S02]  /*94c0*/  F2I.FTZ.TRUNC.NTZ R3, R4 ;  /* 0x0000000400037305 */ /* 0x000e64000021f100 */
[----:B-1----:R1:W-:Y:S01]  /*94d0*/  STG.E.U16 desc[UR36][R16.64], R3 ;  /* 0x0000000310007986 */ /* 0x0023e2000c101524 */
[----:B------:R-:W-:Y:S05]  /*94e0*/  BRA `(.L_x_11206) ;  /* 0x0000000c00047947 */ /* 0x000fea0003800000 */
.L_x_11202:
        /* <DEDUP_REMOVED lines=8> */
.L_x_11210:
[----:B------:R-:W-:-:S05]  /*9570*/  F2FP.F16.F32.PACK_AB R4, RZ, R4 ;  /* 0x00000004ff04723e */ /* 0x000fca00000000ff */
[----:B------:R1:W-:Y:S01]  /*9580*/  STG.E.U16 desc[UR36][R16.64], R4 ;  /* 0x0000000410007986 */ /* 0x0003e2000c101524 */
[----:B------:R-:W-:Y:S05]  /*9590*/  BRA `(.L_x_11206) ;  /* 0x0000000800d87947 */ /* 0x000fea0003800000 */
.L_x_11209:
        /* <DEDUP_REMOVED lines=9> */
.L_x_11212:
[----:B------:R-:W-:-:S04]  /*9630*/  F2FP.F16.F32.PACK_AB R3, RZ, R4 ;  /* 0x00000004ff03723e */ /* 0x000fc800000000ff */
[----:B------:R-:W-:-:S05]  /*9640*/  PRMT R3, R3, 0x5410, RZ ;  /* 0x0000541003037816 */ /* 0x000fca00000000ff */
[----:B------:R1:W-:Y:S01]  /*9650*/  STG.E desc[UR36][R16.64], R3 ;  /* 0x0000000310007986 */ /* 0x0003e2000c101924 */
[----:B------:R-:W-:Y:S05]  /*9660*/  BRA `(.L_x_11206) ;  /* 0x0000000800a47947 */ /* 0x000fea0003800000 */
.L_x_11211:
[----:B------:R-:W-:-:S06]  /*9670*/  FMUL.FTZ R2, R4, 1 ;  /* 0x3f80000004027820 */ /* 0x000fcc0000410000 */
[----:B------:R-:W1:Y:S02]  /*9680*/  F2F.F64.F32 R2, R2 ;  /* 0x0000000200027310 */ /* 0x000e640000201800 */
[----:B-1----:R1:W-:Y:S01]  /*9690*/  STG.E.64 desc[UR36][R16.64], R2 ;  /* 0x0000000210007986 */ /* 0x0023e2000c101b24 */
[----:B------:R-:W-:Y:S05]  /*96a0*/  BRA `(.L_x_11206) ;  /* 0x0000000800947947 */ /* 0x000fea0003800000 */
.L_x_11201:
        /* <DEDUP_REMOVED lines=12> */
.L_x_11215:
[----:B------:R-:W-:Y:S01]  /*9770*/  FMUL.FTZ R4, R4, 1 ;  /* 0x3f80000004047820 */ /* 0x000fe20000410000 */
[----:B------:R-:W-:-:S05]  /*9780*/  CS2R R6, SRZ ;  /* 0x0000000000067805 */ /* 0x000fca000001ff00 */
[----:B------:R-:W1:Y:S02]  /*9790*/  F2F.F64.F32 R4, R4 ;  /* 0x0000000400047310 */ /* 0x000e640000201800 */
[----:B-1----:R1:W-:Y:S01]  /*97a0*/  STG.E.128 desc[UR36][R16.64], R4 ;  /* 0x0000000410007986 */ /* 0x0023e2000c101d24 */
[----:B------:R-:W-:Y:S05]  /*97b0*/  BRA `(.L_x_11206) ;  /* 0x0000000800507947 */ /* 0x000fea0003800000 */
.L_x_11214:
        /* <DEDUP_REMOVED lines=20> */
.L_x_11219:
[----:B------:R-:W-:Y:S05]  /*9900*/  BSYNC B0 ;  /* 0x0000000000007941 */ /* 0x000fea0003800000 */
.L_x_11218:
[----:B------:R-:W-:-:S05]  /*9910*/  LOP3.LUT R5, R0, R5, RZ, 0xfc, !PT ;  /* 0x0000000500057212 */ /* 0x000fca00078efcff */
[----:B------:R1:W-:Y:S01]  /*9920*/  STG.E.U8 desc[UR36][R16.64], R5 ;  /* 0x0000000510007986 */ /* 0x0003e2000c101124 */
[----:B------:R-:W-:Y:S05]  /*9930*/  BRA `(.L_x_11206) ;  /* 0x0000000400f07947 */ /* 0x000fea0003800000 */
.L_x_11217:
        /* <DEDUP_REMOVED lines=12> */
.L_x_11221:
[----:B------:R-:W-:Y:S01]  /*9a00*/  IMAD.MOV.U32 R0, RZ, RZ, 0x7f ;  /* 0x0000007fff007424 */ /* 0x000fe200078e00ff */
[----:B------:R-:W-:-:S04]  /*9a10*/  ISETP.GT.U32.AND P0, PT, R2, 0x7f800000, PT ;  /* 0x7f8000000200780c */ /* 0x000fc80003f04070 */
[----:B------:R-:W-:-:S09]  /*9a20*/  SEL R0, R0, 0x7c, P0 ;  /* 0x0000007c00007807 */ /* 0x000fd20000000000 */
.L_x_11222:
[----:B------:R-:W-:Y:S05]  /*9a30*/  BSYNC B0 ;  /* 0x0000000000007941 */ /* 0x000fea0003800000 */
.L_x_11220:
[----:B------:R-:W-:-:S04]  /*9a40*/  LOP3.LUT R4, R4, 0x80000000, RZ, 0xc0, !PT ;  /* 0x8000000004047812 */ /* 0x000fc800078ec0ff */
[----:B------:R-:W-:-:S04]  /*9a50*/  SHF.R.U32.HI R3, RZ, 0x18, R4 ;  /* 0x00000018ff037819 */ /* 0x000fc80000011604 */
[----:B------:R-:W-:-:S05]  /*9a60*/  LOP3.LUT R3, R0, R3, RZ, 0xfc, !PT ;  /* 0x0000000300037212 */ /* 0x000fca00078efcff */
[----:B------:R1:W-:Y:S01]  /*9a70*/  STG.E.U8 desc[UR36][R16.64], R3 ;  /* 0x0000000310007986 */ /* 0x0003e2000c101124 */
[----:B------:R-:W-:Y:S05]  /*9a80*/  BRA `(.L_x_11206) ;  /* 0x00000004009c7947 */ /* 0x000fea0003800000 */
.L_x_11216:
[----:B------:R-:W-:-:S05]  /*9a90*/  F2FP.BF16.F32.PACK_AB R4, RZ, R4 ;  /* 0x00000004ff04723e */ /* 0x000fca00000010ff */
[----:B------:R1:W-:Y:S01]  /*9aa0*/  STG.E.U16 desc[UR36][R16.64], R4 ;  /* 0x0000000410007986 */ /* 0x0003e2000c101524 */
[----:B------:R-:W-:Y:S05]  /*9ab0*/  BRA `(.L_x_11206) ;  /* 0x0000000400907947 */ /* 0x000fea0003800000 */
.L_x_11213:
        /* <DEDUP_REMOVED lines=11> */
.L_x_11225:
        /* <DEDUP_REMOVED lines=16> */
.L_x_11228:
[----:B------:R-:W-:-:S04]  /*9c70*/  LOP3.LUT R4, R4, 0x80000000, RZ, 0xc0, !PT ;  /* 0x8000000004047812 */ /* 0x000fc800078ec0ff */
[----:B------:R-:W-:-:S04]  /*9c80*/  SHF.R.U32.HI R3, RZ, 0x18, R4 ;  /* 0x00000018ff037819 */ /* 0x000fc80000011604 */
[----:B------:R-:W-:-:S04]  /*9c90*/  LOP3.LUT R0, R0, R3, RZ, 0xfc, !PT ;  /* 0x0000000300007212 */ /* 0x000fc800078efcff */
[----:B------:R-:W-:-:S07]  /*9ca0*/  PRMT R8, R0, 0x7610, R8 ;  /* 0x0000761000087816 */ /* 0x000fce0000000008 */
.L_x_11227:
[----:B------:R-:W-:Y:S05]  /*9cb0*/  BSYNC B0 ;  /* 0x0000000000007941 */ /* 0x000fea0003800000 */
.L_x_11226:
[----:B------:R1:W-:Y:S01]  /*9cc0*/  STG.E.U8 desc[UR36][R16.64], R8 ;  /* 0x0000000810007986 */ /* 0x0003e2000c101124 */
[----:B------:R-:W-:Y:S05]  /*9cd0*/  BRA `(.L_x_11206) ;  /* 0x0000000400087947 */ /* 0x000fea0003800000 */
.L_x_11224:
        /* <DEDUP_REMOVED lines=16> */
.L_x_11231:
[----:B------:R-:W-:-:S04]  /*9de0*/  LOP3.LUT R4, R4, 0x80000000, RZ, 0xc0, !PT ;  /* 0x8000000004047812 */ /* 0x000fc800078ec0ff */
[----:B------:R-:W-:-:S04]  /*9df0*/  SHF.R.U32.HI R3, RZ, 0x18, R4 ;  /* 0x00000018ff037819 */ /* 0x000fc80000011604 */
[----:B------:R-:W-:-:S04]  /*9e00*/  LOP3.LUT R0, R0, R3, RZ, 0xfc, !PT ;  /* 0x0000000300007212 */ /* 0x000fc800078efcff */
[----:B------:R-:W-:-:S07]  /*9e10*/  PRMT R8, R0, 0x7610, R8 ;  /* 0x0000761000087816 */ /* 0x000fce0000000008 */
.L_x_11230:
[----:B------:R-:W-:Y:S05]  /*9e20*/  BSYNC B0 ;  /* 0x0000000000007941 */ /* 0x000fea0003800000 */
.L_x_11229:
[----:B------:R4:W-:Y:S01]  /*9e30*/  STG.E.U8 desc[UR36][R16.64], R8 ;  /* 0x0000000810007986 */ /* 0x0009e2000c101124 */
[----:B------:R-:W-:Y:S05]  /*9e40*/  BRA `(.L_x_11206) ;  /* 0x0000000000ac7947 */ /* 0x000fea0003800000 */
.L_x_11223:
        /* <DEDUP_REMOVED lines=21> */
.L_x_11205:
        /* <DEDUP_REMOVED lines=16> */
.L_x_11234:
[----:B------:R-:W-:Y:S05]  /*a0a0*/  BRA `(.L_x_11206) ;  /* 0x0000000000147947 */ /* 0x000fea0003800000 */
.L_x_11233:
[----:B------:R-:W1:Y:S02]  /*a0b0*/  F2I.U64.TRUNC R4, R4 ;  /* 0x0000000400047311 */ /* 0x000e64000020d800 */
[----:B-1----:R3:W-:Y:S01]  /*a0c0*/  STG.E.64 desc[UR36][R16.64], R4 ;  /* 0x0000000410007986 */ /* 0x0027e2000c101b24 */
[----:B------:R-:W-:Y:S05]  /*a0d0*/  BRA `(.L_x_11206) ;  /* 0x0000000000087947 */ /* 0x000fea0003800000 */
.L_x_11232:
[----:B------:R-:W1:Y:S02]  /*a0e0*/  F2I.FTZ.U32.TRUNC.NTZ R3, R4 ;  /* 0x0000000400037305 */ /* 0x000e64000021f000 */
[----:B-1----:R1:W-:Y:S02]  /*a0f0*/  STG.E desc[UR36][R16.64], R3 ;  /* 0x0000000310007986 */ /* 0x0023e4000c101924 */
.L_x_11206:
[----:B------:R-:W-:-:S07]  /*a100*/  VIADD R19, R19, 0x80 ;  /* 0x0000008013137836 */ /* 0x000fce0000000000 */
.L_x_11160:
[----:B------:R-:W-:Y:S05]  /*a110*/  BSYNC B7 ;  /* 0x0000000000077941 */ /* 0x000fea0003800000 */
.L_x_11159:
        /* <DEDUP_REMOVED lines=306> */
.L_x_11235:
        /* <DEDUP_REMOVED lines=20> */
[----:B--2---:R-:W1:Y:S01]  /*b580*/  I2F.S16 R2, R2 ;  /* 0x0000000200027306 */ /* 0x004e620000101400 */
[----:B------:R-:W-:Y:S05]  /*b590*/  BRA `(.L_x_11242) ;  /* 0x0000000c00387947 */ /* 0x000fea0003800000 */
.L_x_11240:
[----:B------:R-:W2:Y:S02]  /*b5a0*/  LDG.E.U8 R2, desc[UR36][R4.64] ;  /* 0x0000002404027981 */ /* 0x000ea4000c1e1100 */
[----:B--2---:R-:W-:Y:S01]  /*b5b0*/  I2FP.F32.U32 R2, R2 ;  /* 0x0000000200027245 */ /* 0x004fe20000201000 */
[----:B------:R-:W-:Y:S06]  /*b5c0*/  BRA `(.L_x_11242) ;  /* 0x0000000c002c7947 */ /* 0x000fec0003800000 */
.L_x_11239:
        /* <DEDUP_REMOVED lines=9> */
.L_x_11244:
[----:B------:R-:W2:Y:S02]  /*b660*/  LDG.E R2, desc[UR36][R4.64] ;  /* 0x0000002404027981 */ /* 0x000ea4000c1e1900 */
[----:B--2---:R-:W-:Y:S01]  /*b670*/  I2FP.F32.S32 R2, R2 ;  /* 0x0000000200027245 */ /* 0x004fe20000201400 */
[----:B------:R-:W-:Y:S06]  /*b680*/  BRA `(.L_x_11242) ;  /* 0x0000000800fc7947 */ /* 0x000fec0003800000 */
.L_x_11243:
[----:B------:R-:W2:Y:S02]  /*b690*/  LDG.E.U16 R2, desc[UR36][R4.64] ;  /* 0x0000002404027981 */ /* 0x000ea4000c1e1500 */
[----:B--2---:R-:W1:Y:S01]  /*b6a0*/  I2F.S16 R2, R2 ;  /* 0x0000000200027306 */ /* 0x004e620000101400 */
[----:B------:R-:W-:Y:S05]  /*b6b0*/  BRA `(.L_x_11242) ;  /* 0x0000000800f07947 */ /* 0x000fea0003800000 */
.L_x_11238:
        /* <DEDUP_REMOVED lines=8> */
.L_x_11246:
[----:B------:R-:W2:Y:S02]  /*b740*/  LDG.E.U16 R2, desc[UR36][R4.64] ;  /* 0x0000002404027981 */ /* 0x000ea4000c1e1500 */
[----:B--2---:R-:W-:Y:S01]  /*b750*/  HADD2.F32 R2, -RZ, R2.H0_H0 ;  /* 0x20000002ff027230 */ /* 0x004fe20000004100 */
[----:B------:R-:W-:Y:S06]  /*b760*/  BRA `(.L_x_11242) ;  /* 0x0000000800c47947 */ /* 0x000fec0003800000 */
.L_x_11245:
        /* <DEDUP_REMOVED lines=8> */
.L_x_11248:
[----:B------:R-:W2:Y:S02]  /*b7f0*/  LDG.E.U16 R2, desc[UR36][R4.64] ;  /* 0x0000002404027981 */ /* 0x000ea4000c1e1500 */
[----:B--2---:R-:W-:Y:S01]  /*b800*/  HADD2.F32 R2, -RZ, R2.H0_H0 ;  /* 0x20000002ff027230 */ /* 0x004fe20000004100 */
[----:B------:R-:W-:Y:S06]  /*b810*/  BRA `(.L_x_11242) ;  /* 0x0000000800987947 */ /* 0x000fec0003800000 */
.L_x_11247:
[----:B------:R-:W2:Y:S01]  /*b820*/  LDG.E.64 R4, desc[UR36][R4.64] ;  /* 0x0000002404047981 */ /* 0x000ea2000c1e1b00 */
[----:B------:R-:W-:Y:S01]  /*b830*/  UMOV UR4, 0xf0000000 ;  /* 0xf000000000047882 */ /* 0x000fe20000000000 */
[----:B------:R-:W-:Y:S01]  /*b840*/  UMOV UR5, 0x380fffff ;  /* 0x380fffff00057882 */ /* 0x000fe20000000000 */
[----:B--2---:R-:W1:Y:S01]  /*b850*/  F2F.F32.F64 R2, R4 ;  /* 0x0000000400027310 */ /* 0x004e620000301000 */
[----:B------:R-:W-:-:S14]  /*b860*/  DSETP.GEU.AND P0, PT, |R4|, UR4, PT ;  /* 0x0000000404007e2a */ /* 0x000fdc000bf0e200 */
[----:B-1----:R-:W-:Y:S01]  /*b870*/  @!P0 FMUL R2, R2, 1.175494350822287508e-38 ;  /* 0x0080000002028820 */ /* 0x002fe20000400000 */
[----:B------:R-:W-:Y:S06]  /*b880*/  BRA `(.L_x_11242) ;  /* 0x00000008007c7947 */ /* 0x000fec0003800000 */
.L_x_11237:
        /* <DEDUP_REMOVED lines=12> */
.L_x_11251:
[----:B------:R-:W2:Y:S01]  /*b950*/  LDG.E.64 R4, desc[UR36][R4.64] ;  /* 0x0000002404047981 */ /* 0x000ea2000c1e1b00 */
[----:B------:R-:W-:Y:S01]  /*b960*/  UMOV UR4, 0xf0000000 ;  /* 0xf000000000047882 */ /* 0x000fe20000000000 */
[----:B------:R-:W-:Y:S01]  /*b970*/  UMOV UR5, 0x380fffff ;  /* 0x380fffff00057882 */ /* 0x000fe20000000000 */
[----:B--2---:R-:W1:Y:S01]  /*b980*/  F2F.F32.F64 R2, R4 ;  /* 0x0000000400027310 */ /* 0x004e620000301000 */
[----:B------:R-:W-:-:S14]  /*b990*/  DSETP.GEU.AND P0, PT, |R4|, UR4, PT ;  /* 0x0000000404007e2a */ /* 0x000fdc000bf0e200 */
[----:B-1----:R-:W-:Y:S01]  /*b9a0*/  @!P0 FMUL R2, R2, 1.175494350822287508e-38 ;  /* 0x0080000002028820 */ /* 0x002fe20000400000 */
[----:B------:R-:W-:Y:S06]  /*b9b0*/  BRA `(.L_x_11242) ;  /* 0x0000000800307947 */ /* 0x000fec0003800000 */
.L_x_11250:
        /* <DEDUP_REMOVED lines=26> */
.L_x_11253:
        /* <DEDUP_REMOVED lines=13> */
.L_x_11252:
[----:B------:R-:W2:Y:S02]  /*bc30*/  LDG.E.U16 R2, desc[UR36][R4.64] ;  /* 0x0000002404027981 */ /* 0x000ea4000c1e1500 */
[----:B--2---:R-:W-:Y:S01]  /*bc40*/  IMAD.U32 R2, R2, 0x10000, RZ ;  /* 0x0001000002027824 */ /* 0x004fe200078e00ff */
[----:B------:R-:W-:Y:S06]  /*bc50*/  BRA `(.L_x_11242) ;  /* 0x0000000400887947 */ /* 0x000fec0003800000 */
.L_x_11249:
        /* <DEDUP_REMOVED lines=11> */
.L_x_11256:
        /* <DEDUP_REMOVED lines=20> */
.L_x_11258:
[----:B------:R-:W-:Y:S05]  /*be50*/  BSYNC B0 ;  /* 0x0000000000007941 */ /* 0x000fea0003800000 */
.L_x_11257:
[----:B------:R-:W-:Y:S01]  /*be60*/  IMAD.SHL.U32 R2, R2, 0x100000, RZ ;  /* 0x0010000002027824 */ /* 0x000fe200078e00ff */
[----:B------:R-:W-:-:S04]  /*be70*/  LEA R3, R0, 0x3b800000, 0x17 ;  /* 0x3b80000000037811 */ /* 0x000fc800078eb8ff */
[----:B------:R-:W-:Y:S01]  /*be80*/  LOP3.LUT R2, R3, R2, R4, 0xfe, !PT ;  /* 0x0000000203027212 */ /* 0x000fe200078efe04 */
[----:B------:R-:W-:Y:S06]  /*be90*/  BRA `(.L_x_11242) ;  /* 0x0000000000f87947 */ /* 0x000fec0003800000 */
.L_x_11255:
        /* <DEDUP_REMOVED lines=20> */
.L_x_11260:
[----:B------:R-:W-:Y:S05]  /*bfe0*/  BSYNC B0 ;  /* 0x0000000000007941 */ /* 0x000fea0003800000 */
.L_x_11259:
[----:B------:R-:W-:Y:S01]  /*bff0*/  IMAD.SHL.U32 R2, R2, 0x200000, RZ ;  /* 0x0020000002027824 */ /* 0x000fe200078e00ff */
[----:B------:R-:W-:-:S04]  /*c000*/  LEA R3, R0, 0x37800000, 0x17 ;  /* 0x3780000000037811 */ /* 0x000fc800078eb8ff */
[----:B------:R-:W-:Y:S01]  /*c010*/  LOP3.LUT R2, R3, R2, R4, 0xfe, !PT ;  /* 0x0000000203027212 */ /* 0x000fe200078efe04 */
[----:B------:R-:W-:Y:S06]  /*c020*/  BRA `(.L_x_11242) ;  /* 0x0000000000947947 */ /* 0x000fec0003800000 */
.L_x_11254:
        /* <DEDUP_REMOVED lines=14> */
.L_x_11241:
        /* <DEDUP_REMOVED lines=16> */
.L_x_11263:
[----:B------:R-:W-:Y:S01]  /*c210*/  IMAD.MOV.U32 R2, RZ, RZ, RZ ;  /* 0x000000ffff027224 */ /* 0x000fe200078e00ff */
[----:B------:R-:W-:Y:S06]  /*c220*/  BRA `(.L_x_11242) ;  /* 0x0000000000147947 */ /* 0x000fec0003800000 */
.L_x_11262:
[----:B------:R-:W2:Y:S02]  /*c230*/  LDG.E.64 R2, desc[UR36][R4.64] ;  /* 0x0000002404027981 */ /* 0x000ea4000c1e1b00 */
[----:B--2---:R1:W2:Y:S01]  /*c240*/  I2F.U64 R2, R2 ;  /* 0x0000000200027312 */ /* 0x0042a20000301000 */
[----:B------:R-:W-:Y:S05]  /*c250*/  BRA `(.L_x_11242) ;  /* 0x0000000000087947 */ /* 0x000fea0003800000 */
.L_x_11261:
[----:B------:R-:W2:Y:S02]  /*c260*/  LDG.E R2, desc[UR36][R4.64] ;  /* 0x0000002404027981 */ /* 0x000ea4000c1e1900 */
[----:B--2---:R-:W-:-:S07]  /*c270*/  I2FP.F32.U32 R2, R2 ;  /* 0x0000000200027245 */ /* 0x004fce0000201000 */
.L_x_11242:
[----:B------:R-:W-:Y:S05]  /*c280*/  BSYNC B6 ;  /* 0x0000000000067941 */ /* 0x000fea0003800000 */
.L_x_11236:
[----:B-12--5:R-:W-:Y:S01]  /*c290*/  FSETP.NEU.FTZ.AND P0, PT, R2, RZ, PT ;  /* 0x000000ff0200720b */ /* 0x026fe20003f1d000 */
[----:B------:R-:W-:-:S12]  /*c2a0*/  BSSY B0, `(.L_x_11264) ;  /* 0x000005a000007945 */ /* 0x000fd80003800000 */
[----:B------:R-:W1:Y:S01]  /*c2b0*/  @!P0 LDC R3, c[0x0][0x424] ;  /* 0x00010900ff038b82 */ /* 0x000e620000000800 */
[----:B---34-:R-:W1:Y:S02]  /*c2c0*/  @!P0 MUFU.RCP R4, R2 ;  /* 0x0000000200048308 */ /* 0x018e640000001000 */
        /* <DEDUP_REMOVED lines=30> */
.L_x_11271:
[----:B------:R-:W-:Y:S01]  /*c4b0*/  FSETP.GEU.FTZ.AND P0, PT, R5, -R9, PT ;  /* 0x800000090500720b */ /* 0x000fe20003f1e000 */
[----:B------:R-:W-:-:S12]  /*c4c0*/  FADD.FTZ R7, R7, -1 ;  /* 0xbf80000007077421 */ /* 0x000fd80000010000 */
[----:B------:R-:W-:-:S07]  /*c4d0*/  @!P0 FADD.FTZ R7, R7, -1 ;  /* 0xbf80000007078421 */ /* 0x000fce0000010000 */
.L_x_11270:
[----:B------:R-:W-:Y:S05]  /*c4e0*/  BSYNC B2 ;  /* 0x0000000000027941 */ /* 0x000fea0003800000 */
.L_x_11269:
[----:B------:R-:W-:Y:S01]  /*c4f0*/  FFMA.FTZ R0, -R9, R7, R0 ;  /* 0x0000000709007223 */ /* 0x000fe20000010100 */
[----:B------:R-:W-:Y:S06]  /*c500*/  BRA `(.L_x_11267) ;  /* 0x00000000007c7947 */ /* 0x000fec0003800000 */
.L_x_11268:
        /* <DEDUP_REMOVED lines=15> */
.L_x_11274:
        /* <DEDUP_REMOVED lines=13> */
.L_x_11273:
[----:B------:R-:W-:Y:S05]  /*c6d0*/  BSYNC B2 ;  /* 0x0000000000027941 */ /* 0x000fea0003800000 */
.L_x_11272:
[----:B------:R-:W-:-:S04]  /*c6e0*/  FMUL.FTZ R5, R4, 1.1920928955078125e-07 ;  /* 0x3400000004057820 */ /* 0x000fc80000410000 */
[----:B------:R-:W-:-:S07]  /*c6f0*/  FMUL.FTZ R0, R8, R5 ;  /* 0x0000000508007220 */ /* 0x000fce0000410000 */
.L_x_11267:
[----:B------:R-:W-:Y:S05]  /*c700*/  BSYNC B1 ;  /* 0x0000000000017941 */ /* 0x000fea0003800000 */
.L_x_11266:
        /* <DEDUP_REMOVED lines=19> */
.L_x_11265:
[----:B------:R-:W-:Y:S05]  /*c840*/  BSYNC B0 ;  /* 0x0000000000007941 */ /* 0x000fea0003800000 */
.L_x_11264:
        /* <DEDUP_REMOVED lines=15> */
.L_x_11278:
[----:B------:R-:W1:Y:S02]  /*c940*/  F2I.S64.TRUNC R4, R4 ;  /* 0x0000000400047311 */ /* 0x000e64000020d900 */
[----:B-1----:R-:W-:-:S05]  /*c950*/  IMAD.MOV.U32 R3, RZ, RZ, R4 ;  /* 0x000000ffff037224 */ /* 0x002fca00078e0004 */
[----:B------:R-:W-:Y:S01]  /*c960*/  STG.E.U8 desc[UR36][R16.64], R3 ;  /* 0x0000000310007986 */ /* 0x000fe2000c101124 */
[----:B------:R-:W-:Y:S05]  /*c970*/  EXIT ;  /* 0x000000000000794d */ /* 0x000fea0003800000 */
.L_x_11277:
        /* <DEDUP_REMOVED lines=9> */
.L_x_11281:
[----:B------:R-:W1:Y:S02]  /*ca10*/  F2I.FTZ.TRUNC.NTZ R3, R4 ;  /* 0x0000000400037305 */ /* 0x000e64000021f100 */
[----:B-1----:R-:W-:Y:S01]  /*ca20*/  STG.E desc[UR36][R16.64], R3 ;  /* 0x0000000310007986 */ /* 0x002fe2000c101924 */
[----:B------:R-:W-:Y:S05]  /*ca30*/  EXIT ;  /* 0x000000000000794d */ /* 0x000fea0003800000 */
.L_x_11280:
[----:B------:R-:W1:Y:S02]  /*ca40*/  F2I.FTZ.TRUNC.NTZ R3, R4 ;  /* 0x0000000400037305 */ /* 0x000e64000021f100 */
[----:B-1----:R-:W-:Y:S01]  /*ca50*/  STG.E.U16 desc[UR36][R16.64], R3 ;  /* 0x0000000310007986 */ /* 0x002fe2000c101524 */
[----:B------:R-:W-:Y:S05]  /*ca60*/  EXIT ;  /* 0x000000000000794d */ /* 0x000fea0003800000 */
.L_x_11276:
        /* <DEDUP_REMOVED lines=8> */
.L_x_11283:
[----:B------:R-:W-:-:S05]  /*caf0*/  F2FP.F16.F32.PACK_AB R4, RZ, R4 ;  /* 0x00000004ff04723e */ /* 0x000fca00000000ff */
[----:B------:R-:W-:Y:S01]  /*cb00*/  STG.E.U16 desc[UR36][R16.64], R4 ;  /* 0x0000000410007986 */ /* 0x000fe2000c101524 */
[----:B------:R-:W-:Y:S05]  /*cb10*/  EXIT ;  /* 0x000000000000794d */ /* 0x000fea0003800000 */
.L_x_11282:
        /* <DEDUP_REMOVED lines=9> */
.L_x_11285:
[----:B------:R-:W-:-:S04]  /*cbb0*/  F2FP.F16.F32.PACK_AB R3, RZ, R4 ;  /* 0x00000004ff03723e */ /* 0x000fc800000000ff */
[----:B------:R-:W-:-:S05]  /*cbc0*/  PRMT R3, R3, 0x5410, RZ ;  /* 0x0000541003037816 */ /* 0x000fca00000000ff */
[----:B------:R-:W-:Y:S01]  /*cbd0*/  STG.E desc[UR36][R16.64], R3 ;  /* 0x0000000310007986 */ /* 0x000fe2000c101924 */
[----:B------:R-:W-:Y:S05]  /*cbe0*/  EXIT ;  /* 0x000000000000794d */ /* 0x000fea0003800000 */
.L_x_11284:
[----:B------:R-:W-:-:S06]  /*cbf0*/  FMUL.FTZ R2, R4, 1 ;  /* 0x3f80000004027820 */ /* 0x000fcc0000410000 */
[----:B------:R-:W1:Y:S02]  /*cc00*/  F2F.F64.F32 R2, R2 ;  /* 0x0000000200027310 */ /* 0x000e640000201800 */
[----:B-1----:R-:W-:Y:S01]  /*cc10*/  STG.E.64 desc[UR36][R16.64], R2 ;  /* 0x0000000210007986 */ /* 0x002fe2000c101b24 */
[----:B------:R-:W-:Y:S05]  /*cc20*/  EXIT ;  /* 0x000000000000794d */ /* 0x000fea0003800000 */
.L_x_11275:
        /* <DEDUP_REMOVED lines=12> */
.L_x_11288:
[----:B------:R-:W-:Y:S01]  /*ccf0*/  FMUL.FTZ R4, R4, 1 ;  /* 0x3f80000004047820 */ /* 0x000fe20000410000 */
[----:B------:R-:W-:-:S05]  /*cd00*/  CS2R R6, SRZ ;  /* 0x0000000000067805 */ /* 0x000fca000001ff00 */
[----:B------:R-:W1:Y:S02]  /*cd10*/  F2F.F64.F32 R4, R4 ;  /* 0x0000000400047310 */ /* 0x000e640000201800 */
[----:B-1----:R-:W-:Y:S01]  /*cd20*/  STG.E.128 desc[UR36][R16.64], R4 ;  /* 0x0000000410007986 */ /* 0x002fe2000c101d24 */
[----:B------:R-:W-:Y:S05]  /*cd30*/  EXIT ;  /* 0x000000000000794d */ /* 0x000fea0003800000 */
.L_x_11287:
        /* <DEDUP_REMOVED lines=20> */
.L_x_11292:
[----:B------:R-:W-:Y:S05]  /*ce80*/  BSYNC B0 ;  /* 0x0000000000007941 */ /* 0x000fea0003800000 */
.L_x_11291:
[----:B------:R-:W-:-:S05]  /*ce90*/  LOP3.LUT R5, R0, R5, RZ, 0xfc, !PT ;  /* 0x0000000500057212 */ /* 0x000fca00078efcff */
[----:B------:R-:W-:Y:S01]  /*cea0*/  STG.E.U8 desc[UR36][R16.64], R5 ;  /* 0x0000000510007986 */ /* 0x000fe2000c101124 */
[----:B------:R-:W-:Y:S05]  /*ceb0*/  EXIT ;  /* 0x000000000000794d */ /* 0x000fea0003800000 */
.L_x_11290:
        /* <DEDUP_REMOVED lines=12> */
.L_x_11294:
[----:B------:R-:W-:Y:S01]  /*cf80*/  IMAD.MOV.U32 R0, RZ, RZ, 0x7f ;  /* 0x0000007fff007424 */ /* 0x000fe200078e00ff */
[----:B------:R-:W-:-:S04]  /*cf90*/  ISETP.GT.U32.AND P0, PT, R2, 0x7f800000, PT ;  /* 0x7f8000000200780c */ /* 0x000fc80003f04070 */
[----:B------:R-:W-:-:S09]  /*cfa0*/  SEL R0, R0, 0x7c, P0 ;  /* 0x0000007c00007807 */ /* 0x000fd20000000000 */
.L_x_11295:
[----:B------:R-:W-:Y:S05]  /*cfb0*/  BSYNC B0 ;  /* 0x0000000000007941 */ /* 0x000fea0003800000 */
.L_x_11293:
[----:B------:R-:W-:-:S04]  /*cfc0*/  LOP3.LUT R4, R4, 0x80000000, RZ, 0xc0, !PT ;  /* 0x8000000004047812 */ /* 0x000fc800078ec0ff */
[----:B------:R-:W-:-:S04]  /*cfd0*/  SHF.R.U32.HI R3, RZ, 0x18, R4 ;  /* 0x00000018ff037819 */ /* 0x000fc80000011604 */
[----:B------:R-:W-:-:S05]  /*cfe0*/  LOP3.LUT R3, R0, R3, RZ, 0xfc, !PT ;  /* 0x0000000300037212 */ /* 0x000fca00078efcff */
[----:B------:R-:W-:Y:S01]  /*cff0*/  STG.E.U8 desc[UR36][R16.64], R3 ;  /* 0x0000000310007986 */ /* 0x000fe2000c101124 */
[----:B------:R-:W-:Y:S05]  /*d000*/  EXIT ;  /* 0x000000000000794d */ /* 0x000fea0003800000 */
.L_x_11289:
[----:B------:R-:W-:-:S05]  /*d010*/  F2FP.BF16.F32.PACK_AB R4, RZ, R4 ;  /* 0x00000004ff04723e */ /* 0x000fca00000010ff */
[----:B------:R-:W-:Y:S01]  /*d020*/  STG.E.U16 desc[UR36][R16.64], R4 ;  /* 0x0000000410007986 */ /* 0x000fe2000c101524 */
[----:B------:R-:W-:Y:S05]  /*d030*/  EXIT ;  /* 0x000000000000794d */ /* 0x000fea0003800000 */
.L_x_11286:
        /* <DEDUP_REMOVED lines=11> */
.L_x_11298:
        /* <DEDUP_REMOVED lines=16> */
.L_x_11301:
[----:B------:R-:W-:-:S04]  /*d1f0*/  LOP3.LUT R4, R4, 0x80000000, RZ, 0xc0, !PT ;  /* 0x8000000004047812 */ /* 0x000fc800078ec0ff */
[----:B------:R-:W-:-:S04]  /*d200*/  SHF.R.U32.HI R3, RZ, 0x18, R4 ;  /* 0x00000018ff037819 */ /* 0x000fc80000011604 */
[----:B------:R-:W-:-:S04]  /*d210*/  LOP3.LUT R0, R0, R3, RZ, 0xfc, !PT ;  /* 0x0000000300007212 */ /* 0x000fc800078efcff */
[----:B------:R-:W-:-:S07]  /*d220*/  PRMT R8, R0, 0x7610, R8 ;  /* 0x0000761000087816 */ /* 0x000fce0000000008 */
.L_x_11300:
[----:B------:R-:W-:Y:S05]  /*d230*/  BSYNC B0 ;  /* 0x0000000000007941 */ /* 0x000fea0003800000 */
.L_x_11299:
[----:B------:R-:W-:Y:S01]  /*d240*/  STG.E.U8 desc[UR36][R16.64], R8 ;  /* 0x0000000810007986 */ /* 0x000fe2000c101124 */
[----:B------:R-:W-:Y:S05]  /*d250*/  EXIT ;  /* 0x000000000000794d */ /* 0x000fea0003800000 */
.L_x_11297:
        /* <DEDUP_REMOVED lines=16> */
.L_x_11304:
[----:B------:R-:W-:-:S04]  /*d360*/  LOP3.LUT R4, R4, 0x80000000, RZ, 0xc0, !PT ;  /* 0x8000000004047812 */ /* 0x000fc800078ec0ff */
[----:B------:R-:W-:-:S04]  /*d370*/  SHF.R.U32.HI R3, RZ, 0x18, R4 ;  /* 0x00000018ff037819 */ /* 0x000fc80000011604 */
[----:B------:R-:W-:-:S04]  /*d380*/  LOP3.LUT R0, R0, R3, RZ, 0xfc, !PT ;  /* 0x0000000300007212 */ /* 0x000fc800078efcff */
[----:B------:R-:W-:-:S07]  /*d390*/  PRMT R8, R0, 0x7610, R8 ;  /* 0x0000761000087816 */ /* 0x000fce0000000008 */
.L_x_11303:
[----:B------:R-:W-:Y:S05]  /*d3a0*/  BSYNC B0 ;  /* 0x0000000000007941 */ /* 0x000fea0003800000 */
.L_x_11302:
[----:B------:R-:W-:Y:S01]  /*d3b0*/  STG.E.U8 desc[UR36][R16.64], R8 ;  /* 0x0000000810007986 */ /* 0x000fe2000c101124 */
[----:B------:R-:W-:Y:S05]  /*d3c0*/  EXIT ;  /* 0x000000000000794d */ /* 0x000fea0003800000 */
.L_x_11296:
        /* <DEDUP_REMOVED lines=21> */
.L_x_11279:
        /* <DEDUP_REMOVED lines=16> */
.L_x_11307:
[----:B------:R-:W-:Y:S05]  /*d620*/  EXIT ;  /* 0x000000000000794d */ /* 0x000fea0003800000 */
.L_x_11306:
[----:B------:R-:W1:Y:S02]  /*d630*/  F2I.U64.TRUNC R4, R4 ;  /* 0x0000000400047311 */ /* 0x000e64000020d800 */
[----:B-1----:R-:W-:Y:S01]  /*d640*/  STG.E.64 desc[UR36][R16.64], R4 ;  /* 0x0000000410007986 */ /* 0x002fe2000c101b24 */
[----:B------:R-:W-:Y:S05]  /*d650*/  EXIT ;  /* 0x000000000000794d */ /* 0x000fea0003800000 */
.L_x_11305:
[----:B------:R-:W1:Y:S02]  /*d660*/  F2I.FTZ.U32.TRUNC.NTZ R3, R4 ;  /* 0x0000000400037305 */ /* 0x000e64000021f000 */
[----:B-1----:R-:W-:Y:S01]  /*d670*/  STG.E desc[UR36][R16.64], R3 ;  /* 0x0000000310007986 */ /* 0x002fe2000c101924 */
[----:B------:R-:W-:Y:S05]  /*d680*/  EXIT ;  /* 0x000000000000794d */ /* 0x000fea0003800000 */
.L_x_11308:
        /* <DEDUP_REMOVED lines=15> */
.L_x_37818:


//--------------------- .text._ZN2at6native27unrolled_elementwise_kernelINS0_13AUnaryFunctorIfffZZZNS0_15binary_internal21div_floor_kernel_cudaERNS_18TensorIteratorBaseEENKUlvE1_clEvENKUlvE0_clEvEUlffE_EESt5arrayIPcLm2EELi4E23TrivialOffsetCalculatorILi1EjESE_NS0_6memory12LoadWithCastILi1EEENSF_13StoreWithCastILi1EEEEEviT_T0_T2_T3_T4_T5_ --------------------------
	.section	.text._ZN2at6native27unrolled_elementwise_kernelINS0_13AUnaryFunctorIfffZZZNS0_15binary_internal21div_floor_kernel_cudaERNS_18TensorIteratorBaseEENKUlvE1_clEvENKUlvE0_clEvEUlffE_EESt5arrayIPcLm2EELi4E23TrivialOffsetCalculatorILi1EjESE_NS0_6memory12LoadWithCastILi1EEENSF_13StoreWithCastILi1EEEEEviT_T0_T2_T3_T4_T5_,"ax",@progbits
	.align	128
        .global         _ZN2at6native27unrolled_elementwise_kernelINS0_13AUnaryFunctorIfffZZZNS0_15binary_internal21div_floor_kernel_cudaERNS_18TensorIteratorBaseEENKUlvE1_clEvENKUlvE0_clEvEUlffE_EESt5arrayIPcLm2EELi4E23TrivialOffsetCalculatorILi1EjESE_NS0_6memory12LoadWithCastILi1EEENSF_13StoreWithCastILi1EEEEEviT_T0_T2_T3_T4_T5_
        .type           _ZN2at6native27unrolled_elementwise_kernelINS0_13AUnaryFunctorIfffZZZNS0_15binary_internal21div_floor_kernel_cudaERNS_18TensorIteratorBaseEENKUlvE1_clEvENKUlvE0_clEvEUlffE_EESt5arrayIPcLm2EELi4E23TrivialOffsetCalculatorILi1EjESE_NS0_6memory12LoadWithCastILi1EEENSF_13StoreWithCastILi1EEEEEviT_T0_T2_T3_T4_T5_,@function
        .size           _ZN2at6native27unrolled_elementwise_kernelINS0_13AUnaryFunctorIfffZZZNS0_15binary_internal21div_floor_kernel_cudaERNS_18TensorIteratorBaseEENKUlvE1_clEvENKUlvE0_clEvEUlffE_EESt5arrayIPcLm2EELi4E23TrivialOffsetCalculatorILi1EjESE_NS0_6memory12LoadWithCastILi1EEENSF_13StoreWithCastILi1EEEEEviT_T0_T2_T3_T4_T5_,(.L_x_37819 - _ZN2at6native27unrolled_elementwise_kernelINS0_13AUnaryFunctorIfffZZZNS0_15binary_internal21div_floor_kernel_cudaERNS_18TensorIteratorBaseEENKUlvE1_clEvENKUlvE0_clEvEUlffE_EESt5arrayIPcLm2EELi4E23TrivialOffsetCalculatorILi1EjESE_NS0_6memory12LoadWithCastILi1EEENSF_13StoreWithCastILi1EEEEEviT_T0_T2_T3_T4_T5_)
        .other          _ZN2at6native27unrolled_elementwise_kernelINS0_13AUnaryFunctorIfffZZZNS0_15binary_internal21div_floor_kernel_cudaERNS_18TensorIteratorBaseEENKUlvE1_clEvENKUlvE0_clEvEUlffE_EESt5arrayIPcLm2EELi4E23TrivialOffsetCalculatorILi1EjESE_NS0_6memory12LoadWithCastILi1EEENSF_13StoreWithCastILi1EEEEEviT_T0_T2_T3_T4_T5_,@"STO_CUDA_ENTRY STV_DEFAULT"
_ZN2at6native27unrolled_elementwise_kernelINS0_13AUnaryFunctorIfffZZZNS0_15binary_internal21div_floor_kernel_cudaERNS_18TensorIteratorBaseEENKUlvE1_clEvENKUlvE0_clEvEUlffE_EESt5arrayIPcLm2EELi4E23TrivialOffsetCalculatorILi1EjESE_NS0_6memory12LoadWithCastILi1EEENSF_13StoreWithCastILi1EEEEEviT_T0_T2_T3_T4_T5_:
.text._ZN2at6native27unrolled_elementwise_kernelINS0_13AUnaryFunctorIfffZZZNS0_15binary_internal21div_floor_kernel_cudaERNS_18TensorIteratorBaseEENKUlvE1_clEvENKUlvE0_clEvEUlffE_EESt5arrayIPcLm2EELi4E23TrivialOffsetCalculatorILi1EjESE_NS0_6memory12LoadWithCastILi1EEENSF_13StoreWithCastILi1EEEEEviT_T0_T2_T3_T4_T5_:
        /* <DEDUP_REMOVED lines=33> */
.L_x_11315:
[----:B------:R-:W2:Y:S02]  /*0210*/  LDG.E.U8 R4, desc[UR36][R4.64] ;  /* 0x0000002404047981 */ /* 0x000ea4000c1e1100 */
[----:B--2---:R-:W-:Y:S01]  /*0220*/  I2FP.F32.U32 R18, R4 ;  /* 0x0000000400127245 */ /* 0x004fe20000201000 */
[----:B------:R-:W-:Y:S06]  /*0230*/  BRA `(.L_x_11317) ;  /* 0x0000000c00307947 */ /* 0x000fec0003800000 */
.L_x_11314:
        /* <DEDUP_REMOVED lines=9> */
.L_x_11319:
[----:B------:R-:W2:Y:S02]  /*02d0*/  LDG.E R4, desc[UR36][R4.64] ;  /* 0x0000002404047981 */ /* 0x000ea4000c1e1900 */
[----:B--2---:R-:W-:Y:S01]  /*02e0*/  I2FP.F32.S32 R18, R4 ;  /* 0x0000000400127245 */ /* 0x004fe20000201400 */
[----:B------:R-:W-:Y:S06]  /*02f0*/  BRA `(.L_x_11317) ;  /* 0x0000000c00007947 */ /* 0x000fec0003800000 */
.L_x_11318:
[----:B------:R-:W2:Y:S02]  /*0300*/  LDG.E.U16 R4, desc[UR36][R4.64] ;  /* 0x0000002404047981 */ /* 0x000ea4000c1e1500 */
[----:B--2---:R2:W3:Y:S01]  /*0310*/  I2F.S16 R18, R4 ;  /* 0x0000000400127306 */ /* 0x0044e20000101400 */
[----:B------:R-:W-:Y:S05]  /*0320*/  BRA `(.L_x_11317) ;  /* 0x0000000800f47947 */ /* 0x000fea0003800000 */
.L_x_11313:
        /* <DEDUP_REMOVED lines=8> */
.L_x_11321:
[----:B------:R-:W2:Y:S02]  /*03b0*/  LDG.E.U16 R4, desc[UR36][R4.64] ;  /* 0x0000002404047981 */ /* 0x000ea4000c1e1500 */
[----:B--2---:R-:W-:Y:S01]  /*03c0*/  HADD2.F32 R18, -RZ, R4.H0_H0 ;  /* 0x20000004ff127230 */ /* 0x004fe20000004100 */
[----:B------:R-:W-:Y:S06]  /*03d0*/  BRA `(.L_x_11317) ;  /* 0x0000000800c87947 */ /* 0x000fec0003800000 */
.L_x_11320:
        /* <DEDUP_REMOVED lines=8> */
.L_x_11323:
[----:B------:R-:W2:Y:S02]  /*0460*/  LDG.E.U16 R4, desc[UR36][R4.64] ;  /* 0x0000002404047981 */ /* 0x000ea4000c1e1500 */
[----:B--2---:R-:W-:Y:S01]  /*0470*/  HADD2.F32 R18, -RZ, R4.H0_H0 ;  /* 0x20000004ff127230 */ /* 0x004fe20000004100 */
[----:B------:R-:W-:Y:S06]  /*0480*/  BRA `(.L_x_11317) ;  /* 0x00000008009c7947 */ /* 0x000fec0003800000 */
.L_x_11322:
[----:B------:R-:W2:Y:S01]  /*0490*/  LDG.E.64 R4, desc[UR36][R4.64] ;  /* 0x0000002404047981 */ /* 0x000ea2000c1e1b00 */
[----:B------:R-:W-:Y:S01]  /*04a0*/  UMOV UR4, 0xf0000000 ;  /* 0xf000000000047882 */ /* 0x000fe20000000000 */
[----:B------:R-:W-:Y:S01]  /*04b0*/  UMOV UR5, 0x380fffff ;  /* 0x380fffff00057882 */ /* 0x000fe20000000000 */
[----:B--2---:R-:W0:Y:S01]  /*04c0*/  F2F.F32.F64 R18, R4 ;  /* 0x0000000400127310 */ /* 0x004e220000301000 */
[----:B------:R-:W-:-:S14]  /*04d0*/  DSETP.GEU.AND P0, PT, |R4|, UR4, PT ;  /* 0x0000000404007e2a */ /* 0x000fdc000bf0e200 */
[----:B0-----:R-:W-:Y:S01]  /*04e0*/  @!P0 FMUL R18, R18, 1.175494350822287508e-38 ;  /* 0x0080000012128820 */ /* 0x001fe20000400000 */
[----:B------:R-:W-:Y:S06]  /*04f0*/  BRA `(.L_x_11317) ;  /* 0x0000000800807947 */ /* 0x000fec0003800000 */
.L_x_11312:
        /* <DEDUP_REMOVED lines=12> */
.L_x_11326:
[----:B------:R-:W2:Y:S01]  /*05c0*/  LDG.E.64 R4, desc[UR36][R4.64] ;  /* 0x0000002404047981 */ /* 0x000ea2000c1e1b00 */
[----:B------:R-:W-:Y:S01]  /*05d0*/  UMOV UR4, 0xf0000000 ;  /* 0xf000000000047882 */ /* 0x000fe20000000000 */
[----:B------:R-:W-:Y:S01]  /*05e0*/  UMOV UR5, 0x380fffff ;  /* 0x380fffff00057882 */ /* 0x000fe20000000000 */
[----:B--2---:R-:W0:Y:S01]  /*05f0*/  F2F.F32.F64 R18, R4 ;  /* 0x0000000400127310 */ /* 0x004e220000301000 */
[----:B------:R-:W-:-:S14]  /*0600*/  DSETP.GEU.AND P0, PT, |R4|, UR4, PT ;  /* 0x0000000404007e2a */ /* 0x000fdc000bf0e200 */
[----:B0-----:R-:W-:Y:S01]  /*0610*/  @!P0 FMUL R18, R18, 1.175494350822287508e-38 ;  /* 0x0080000012128820 */ /* 0x001fe20000400000 */
[----:B------:R-:W-:Y:S06]  /*0620*/  BRA `(.L_x_11317) ;  /* 0x0000000800347947 */ /* 0x000fec0003800000 */
.L_x_11325:
        /* <DEDUP_REMOVED lines=26> */
.L_x_11328:
        /* <DEDUP_REMOVED lines=14> */
.L_x_11327:
[----:B------:R-:W2:Y:S02]  /*08b0*/  LDG.E.U16 R4, desc[UR36][R4.64] ;  /* 0x0000002404047981 */ /* 0x000ea4000c1e1500 */
[----:B--2---:R-:W-:Y:S01]  /*08c0*/  IMAD.U32 R18, R4, 0x10000, RZ ;  /* 0x0001000004127824 */ /* 0x004fe200078e00ff */
[----:B------:R-:W-:Y:S06]  /*08d0*/  BRA `(.L_x_11317) ;  /* 0x0000000400887947 */ /* 0x000fec0003800000 */
.L_x_11324:
        /* <DEDUP_REMOVED lines=11> */
.L_x_11331:
        /* <DEDUP_REMOVED lines=20> */
.L_x_11333:
[----:B------:R-:W-:Y:S05]  /*0ad0*/  BSYNC B0 ;  /* 0x0000000000007941 */ /* 0x000fea0003800000 */
.L_x_11332:
[----:B------:R-:W-:Y:S01]  /*0ae0*/  IMAD.SHL.U32 R3, R3, 0x100000, RZ ;  /* 0x0010000003037824 */ /* 0x000fe200078e00ff */
[----:B------:R-:W-:-:S04]  /*0af0*/  LEA R5, R0, 0x3b800000, 0x17 ;  /* 0x3b80000000057811 */ /* 0x000fc800078eb8ff */
[----:B------:R-:W-:Y:S01]  /*0b00*/  LOP3.LUT R18, R5, R3, R18, 0xfe, !PT ;  /* 0x0000000305127212 */ /* 0x000fe200078efe12 */
[----:B------:R-:W-:Y:S06]  /*0b10*/  BRA `(.L_x_11317) ;  /* 0x0000000000f87947 */ /* 0x000fec0003800000 */
.L_x_11330:
        /* <DEDUP_REMOVED lines=20> */
.L_x_11335:
[----:B------:R-:W-:Y:S05]  /*0c60*/  BSYNC B0 ;  /* 0x0000000000007941 */ /* 0x000fea0003800000 */
.L_x_11334:
[----:B------:R-:W-:Y:S01]  /*0c70*/  IMAD.SHL.U32 R3, R3, 0x200000, RZ ;  /* 0x0020000003037824 */ /* 0x000fe200078e00ff */
[----:B------:R-:W-:-:S04]  /*0c80*/  LEA R5, R0, 0x37800000, 0x17 ;  /* 0x3780000000057811 */ /* 0x000fc800078eb8ff */
[----:B------:R-:W-:Y:S01]  /*0c90*/  LOP3.LUT R18, R5, R3, R18, 0xfe, !PT ;  /* 0x0000000305127212 */ /* 0x000fe200078efe12 */
[----:B------:R-:W-:Y:S06]  /*0ca0*/  BRA `(.L_x_11317) ;  /* 0x0000000000947947 */ /* 0x000fec0003800000 */
.L_x_11329:
        /* <DEDUP_REMOVED lines=14> */
.L_x_11316:
        /* <DEDUP_REMOVED lines=16> */
.L_x_11338:
[----:B------:R-:W-:Y:S01]  /*0e90*/  IMAD.MOV.U32 R18, RZ, RZ, RZ ;  /* 0x000000ffff127224 */ /* 0x000fe200078e00ff */
[----:B------:R-:W-:Y:S06]  /*0ea0*/  BRA `(.L_x_11317) ;  /* 0x0000000000147947 */ /* 0x000fec0003800000 */
.L_x_11337:
[----:B------:R-:W2:Y:S02]  /*0eb0*/  LDG.E.64 R18, desc[UR36][R4.64] ;  /* 0x0000002404127981 */ /* 0x000ea4000c1e1b00 */
[----:B--2---:R0:W1:Y:S01]  /*0ec0*/  I2F.U64 R18, R18 ;  /* 0x0000001200127312 */ /* 0x0040620000301000 */
[----:B------:R-:W-:Y:S05]  /*0ed0*/  BRA `(.L_x_11317) ;  /* 0x0000000000087947 */ /* 0x000fea0003800000 */
.L_x_11336:
[----:B------:R-:W2:Y:S02]  /*0ee0*/  LDG.E R4, desc[UR36][R4.64] ;  /* 0x0000002404047981 */ /* 0x000ea4000c1e1900 */
[----:B--2---:R-:W-:-:S07]  /*0ef0*/  I2FP.F32.U32 R18, R4 ;  /* 0x0000000400127245 */ /* 0x004fce0000201000 */
.L_x_11317:
[----:B------:R-:W-:Y:S05]  /*0f00*/  BSYNC B6 ;  /* 0x0000000000067941 */ /* 0x000fea0003800000 */
.L_x_11311:
[----:B------:R-:W2:Y:S02]  /*0f10*/  S2R R23, SR_TID.X ;  /* 0x0000000000177919 */ /* 0x000ea40000002100 */
[----:B--2---:R-:W-:-:S07]  /*0f20*/  VIADD R23, R23, 0x80 ;  /* 0x0000008017177836 */ /* 0x004fce0000000000 */
.L_x_11310:
[----:B------:R-:W-:Y:S05]  /*0f30*/  BSYNC B7 ;  /* 0x0000000000077941 */ /* 0x000fea0003800000 */
.L_x_11309:
        /* <DEDUP_REMOVED lines=25> */
.L_x_11345:
[----:B------:R-:W2:Y:S02]  /*10d0*/  LDG.E.U8 R4, desc[UR36][R4.64] ;  /* 0x0000002404047981 */ /* 0x000ea4000c1e1100 */
[----:B--2---:R-:W-:Y:S01]  /*10e0*/  I2FP.F32.U32 R22, R4 ;  /* 0x0000000400167245 */ /* 0x004fe20000201000 */
[----:B------:R-:W-:Y:S06]  /*10f0*/  BRA `(.L_x_11347) ;  /* 0x0000000c002c7947 */ /* 0x000fec0003800000 */
.L_x_11344:
        /* <DEDUP_REMOVED lines=9> */
.L_x_11349:
[----:B------:R-:W2:Y:S02]  /*1190*/  LDG.E R4, desc[UR36][R4.64] ;  /* 0x0000002404047981 */ /* 0x000ea4000c1e1900 */
[----:B--2---:R-:W-:Y:S01]  /*11a0*/  I2FP.F32.S32 R22, R4 ;  /* 0x0000000400167245 */ /* 0x004fe20000201400 */
[----:B------:R-:W-:Y:S06]  /*11b0*/  BRA `(.L_x_11347) ;  /* 0x0000000800fc7947 */ /* 0x000fec0003800000 */
.L_x_11348:
[----:B------:R-:W2:Y:S02]  /*11c0*/  LDG.E.U16 R4, desc[UR36][R4.64] ;  /* 0x0000002404047981 */ /* 0x000ea4000c1e1500 */
[----:B--2---:R0:W2:Y:S01]  /*11d0*/  I2F.S16 R22, R4 ;  /* 0x0000000400167306 */ /* 0x0040a20000101400 */
[----:B------:R-:W-:Y:S05]  /*11e0*/  BRA `(.L_x_11347) ;  /* 0x0000000800f07947 */ /* 0x000fea0003800000 */
.L_x_11343:
        /* <DEDUP_REMOVED lines=8> */
.L_x_11351:
[----:B------:R-:W2:Y:S02]  /*1270*/  LDG.E.U16 R4, desc[UR36][R4.64] ;  /* 0x0000002404047981 */ /* 0x000ea4000c1e1500 */
[----:B--2---:R-:W-:Y:S01]  /*1280*/  HADD2.F32 R22, -RZ, R4.H0_H0 ;  /* 0x20000004ff167230 */ /* 0x004fe20000004100 */
[----:B------:R-:W-:Y:S06]  /*1290*/  BRA `(.L_x_11347) ;  /* 0x0000000800c47947 */ /* 0x000fec0003800000 */
.L_x_11350:
        /* <DEDUP_REMOVED lines=8> */
.L_x_11353:
[----:B------:R-:W2:Y:S02]  /*1320*/  LDG.E.U16 R4, desc[UR36][R4.64] ;  /* 0x0000002404047981 */ /* 0x000ea4000c1e1500 */
[----:B--2---:R-:W-:Y:S01]  /*1330*/  HADD2.F32 R22, -RZ, R4.H0_H0 ;  /* 0x20000004ff167230 */ /* 0x004fe20000004100 */
[----:B------:R-:W-:Y:S06]  /*1340*/  BRA `(.L_x_11347) ;  /* 0x0000000800987947 */ /* 0x000fec0003800000 */
.L_x_11352:
[----:B------:R-:W2:Y:S01]  /*1350*/  LDG.E.64 R4, desc[UR36][R4.64] ;  /* 0x0000002404047981 */ /* 0x000ea2000c1e1b00 */
[----:B------:R-:W-:Y:S01]  /*1360*/  UMOV UR4, 0xf0000000 ;  /* 0xf000000000047882 */ /* 0x000fe20000000000 */
[----:B------:R-:W-:Y:S01]  /*1370*/  UMOV UR5, 0x380fffff ;  /* 0x380fffff00057882 */ /* 0x000fe20000000000 */
[----:B--2---:R-:W0:Y:S01]  /*1380*/  F2F.F32.F64 R22, R4 ;  /* 0x0000000400167310 */ /* 0x004e220000301000 */
[----:B------:R-:W-:-:S14]  /*1390*/  DSETP.GEU.AND P0, PT, |R4|, UR4, PT ;  /* 0x0000000404007e2a */ /* 0x000fdc000bf0e200 */
[----:B0-----:R-:W-:Y:S01]  /*13a0*/  @!P0 FMUL R22, R22, 1.175494350822287508e-38 ;  /* 0x0080000016168820 */ /* 0x001fe20000400000 */
[----:B------:R-:W-:Y:S06]  /*13b0*/  BRA `(.L_x_11347) ;  /* 0x00000008007c7947 */ /* 0x000fec0003800000 */
.L_x_11342:
        /* <DEDUP_REMOVED lines=12> */
.L_x_11356:
[----:B------:R-:W2:Y:S01]  /*1480*/  LDG.E.64 R4, desc[UR36][R4.64] ;  /* 0x0000002404047981 */ /* 0x000ea2000c1e1b00 */
[----:B------:R-:W-:Y:S01]  /*1490*/  UMOV UR4, 0xf0000000 ;  /* 0xf000000000047882 */ /* 0x000fe20000000000 */
[----:B------:R-:W-:Y:S01]  /*14a0*/  UMOV UR5, 0x380fffff ;  /* 0x380fffff00057882 */ /* 0x000fe20000000000 */
[----:B--2---:R-:W0:Y:S01]  /*14b0*/  F2F.F32.F64 R22, R4 ;  /* 0x0000000400167310 */ /* 0x004e220000301000 */
[----:B------:R-:W-:-:S14]  /*14c0*/  DSETP.GEU.AND P0, PT, |R4|, UR4, PT ;  /* 0x0000000404007e2a */ /* 0x000fdc000bf0e200 */
[----:B0-----:R-:W-:Y:S01]  /*14d0*/  @!P0 FMUL R22, R22, 1.175494350822287508e-38 ;  /* 0x0080000016168820 */ /* 0x001fe20000400000 */
[----:B------:R-:W-:Y:S06]  /*14e0*/  BRA `(.L_x_11347) ;  /* 0x0000000800307947 */ /* 0x000fec0003800000 */
.L_x_11355:
        /* <DEDUP_REMOVED lines=26> */
.L_x_11358:
        /* <DEDUP_REMOVED lines=13> */
.L_x_11357:
[----:B------:R-:W2:Y:S02]  /*1760*/  LDG.E.U16 R4, desc[UR36][R4.64] ;  /* 0x0000002404047981 */ /* 0x000ea4000c1e1500 */
[----:B--2---:R-:W-:Y:S01]  /*1770*/  IMAD.U32 R22, R4, 0x10000, RZ ;  /* 0x0001000004167824 */ /* 0x004fe200078e00ff */
[----:B------:R-:W-:Y:S06]  /*1780*/  BRA `(.L_x_11347) ;  /* 0x0000000400887947 */ /* 0x000fec0003800000 */
.L_x_11354:
        /* <DEDUP_REMOVED lines=11> */
.L_x_11361:
        /* <DEDUP_REMOVED lines=20> */
.L_x_11363:
[----:B------:R-:W-:Y:S05]  /*1980*/  BSYNC B0 ;  /* 0x0000000000007941 */ /* 0x000fea0003800000 */
.L_x_11362:
[----:B------:R-:W-:Y:S01]  /*1990*/  IMAD.SHL.U32 R3, R3, 0x100000, RZ ;  /* 0x0010000003037824 */ /* 0x000fe200078e00ff */
[----:B------:R-:W-:-:S04]  /*19a0*/  LEA R5, R0, 0x3b800000, 0x17 ;  /* 0x3b80000000057811 */ /* 0x000fc800078eb8ff */
[----:B------:R-:W-:Y:S01]  /*19b0*/  LOP3.LUT R22, R5, R3, R22, 0xfe, !PT ;  /* 0x0000000305167212 */ /* 0x000fe200078efe16 */
[----:B------:R-:W-:Y:S06]  /*19c0*/  BRA `(.L_x_11347) ;  /* 0x0000000000f87947 */ /* 0x000fec0003800000 */
.L_x_11360:
        /* <DEDUP_REMOVED lines=20> */
.L_x_11365:
[----:B------:R-:W-:Y:S05]  /*1b10*/  BSYNC B0 ;  /* 0x0000000000007941 */ /* 0x000fea0003800000 */
.L_x_11364:
[----:B------:R-:W-:Y:S01]  /*1b20*/  IMAD.SHL.U32 R3, R3, 0x200000, RZ ;  /* 0x0020000003037824 */ /* 0x000fe200078e00ff */
[----:B------:R-:W-:-:S04]  /*1b30*/  LEA R5, R0, 0x37800000, 0x17 ;  /* 0x3780000000057811 */ /* 0x000fc800078eb8ff */
[----:B------:R-:W-:Y:S01]  /*1b40*/  LOP3.LUT R22, R5, R3, R22, 0xfe, !PT ;  /* 0x0000000305167212 */ /* 0x000fe200078efe16 */
[----:B------:R-:W-:Y:S06]  /*1b50*/  BRA `(.L_x_11347) ;  /* 0x0000000000947947 */ /* 0x000fec0003800000 */
.L_x_11359:
        /* <DEDUP_REMOVED lines=14> */
.L_x_11346:
        /* <DEDUP_REMOVED lines=16> */
.L_x_11368:
[----:B------:R-:W-:Y:S01]  /*1d40*/  IMAD.MOV.U32 R22, RZ, RZ, RZ ;  /* 0x000000ffff167224 */ /* 0x000fe200078e00ff */
[----:B------:R-:W-:Y:S06]  /*1d50*/  BRA `(.L_x_11347) ;  /* 0x0000000000147947 */ /* 0x000fec0003800000 */
.L_x_11367:
[----:B------:R-:W2:Y:S02]  /*1d60*/  LDG.E.64 R4, desc[UR36][R4.64] ;  /* 0x0000002404047981 */ /* 0x000ea4000c1e1b00 */
[----:B--2---:R0:W2:Y:S01]  /*1d70*/  I2F.U64 R22, R4 ;  /* 0x0000000400167312 */ /* 0x0040a20000301000 */
[----:B------:R-:W-:Y:S05]  /*1d80*/  BRA `(.L_x_11347) ;  /* 0x0000000000087947 */ /* 0x000fea0003800000 */
.L_x_11366:
[----:B------:R-:W2:Y:S02]  /*1d90*/  LDG.E R4, desc[UR36][R4.64] ;  /* 0x0000002404047981 */ /* 0x000ea4000c1e1900 */
[----:B--2---:R-:W-:-:S07]  /*1da0*/  I2FP.F32.U32 R22, R4 ;  /* 0x0000000400167245 */ /* 0x004fce0000201000 */
.L_x_11347:
[----:B------:R-:W-:Y:S05]  /*1db0*/  BSYNC B6 ;  /* 0x0000000000067941 */ /* 0x000fea0003800000 */
.L_x_11341:
[----:B------:R-:W-:-:S07]  /*1dc0*/  VIADD R23, R23, 0x80 ;  /* 0x0000008017177836 */ /* 0x000fce0000000000 */
.L_x_11340:
[----:B------:R-:W-:Y:S05]  /*1dd0*/  BSYNC B7 ;  /* 0x0000000000077941 */ /* 0x000fea0003800000 */
.L_x_11339:
        /* <DEDUP_REMOVED lines=27> */
.L_x_11375:
[----:B------:R-:W2:Y:S02]  /*1f90*/  LDG.E.U8 R4, desc[UR36][R4.64] ;  /* 0x0000002404047981 */ /* 0x000ea4000c1e1100 */
[----:B--2---:R-:W-:Y:S01]  /*1fa0*/  I2FP.F32.U32 R19, R4 ;  /* 0x0000000400137245 */ /* 0x004fe20000201000 */
[----:B------:R-:W-:Y:S06]  /*1fb0*/  BRA `(.L_x_11377) ;  /* 0x0000000c002c7947 */ /* 0x000fec0003800000 */
.L_x_11374:
        /* <DEDUP_REMOVED lines=9> */
.L_x_11379:
[----:B------:R-:W2:Y:S02]  /*2050*/  LDG.E R4, desc[UR36][R4.64] ;  /* 0x0000002404047981 */ /* 0x000ea4000c1e1900 */
[----:B--2---:R-:W-:Y:S01]  /*2060*/  I2FP.F32.S32 R19, R4 ;  /* 0x0000000400137245 */ /* 0x004fe20000201400 */
[----:B------:R-:W-:Y:S06]  /*2070*/  BRA `(.L_x_11377) ;  /* 0x0000000800fc7947 */ /* 0x000fec0003800000 */
.L_x_11378:
[----:B------:R-:W2:Y:S02]  /*2080*/  LDG.E.U16 R4, desc[UR36][R4.64] ;  /* 0x0000002404047981 */ /* 0x000ea4000c1e1500 */
[----:B--2---:R4:W0:Y:S01]  /*2090*/  I2F.S16 R19, R4 ;  /* 0x0000000400137306 */ /* 0x0048220000101400 */
[----:B------:R-:W-:Y:S05]  /*20a0*/  BRA `(.L_x_11377) ;  /* 0x0000000800f07947 */ /* 0x000fea0003800000 */
.L_x_11373:
        /* <DEDUP_REMOVED lines=8> */
.L_x_11381:
[----:B------:R-:W2:Y:S02]  /*2130*/  LDG.E.U16 R4, desc[UR36][R4.64] ;  /* 0x0000002404047981 */ /* 0x000ea4000c1e1500 */
[----:B--2---:R-:W-:Y:S01]  /*2140*/  HADD2.F32 R19, -RZ, R4.H0_H0 ;  /* 0x20000004ff137230 */ /* 0x004fe20000004100 */
[----:B------:R-:W-:Y:S06]  /*2150*/  BRA `(.L_x_11377) ;  /* 0x0000000800c47947 */ /* 0x000fec0003800000 */
.L_x_11380:
        /* <DEDUP_REMOVED lines=8> */
.L_x_11383:
[----:B------:R-:W2:Y:S02]  /*21e0*/  LDG.E.U16 R4, desc[UR36][R4.64] ;  /* 0x0000002404047981 */ /* 0x000ea4000c1e1500 */
[----:B--2---:R-:W-:Y:S01]  /*21f0*/  HADD2.F32 R19, -RZ, R4.H0_H0 ;  /* 0x20000004ff137230 */ /* 0x004fe20000004100 */
[----:B------:R-:W-:Y:S06]  /*2200*/  BRA `(.L_x_11377) ;  /* 0x0000000800987947 */ /* 0x000fec0003800000 */
.L_x_11382:
[----:B------:R-:W2:Y:S01]  /*2210*/  LDG.E.64 R4, desc[UR36][R4.64] ;  /* 0x0000002404047981 */ /* 0x000ea2000c1e1b00 */
[----:B------:R-:W-:Y:S01]  /*2220*/  UMOV UR4, 0xf0000000 ;  /* 0xf000000000047882 */ /* 0x000fe20000000000 */
[----:B------:R-:W-:Y:S01]  /*2230*/  UMOV UR5, 0x380fffff ;  /* 0x380fffff00057882 */ /* 0x000fe20000000000 */
[----:B--2---:R-:W0:Y:S01]  /*2240*/  F2F.F32.F64 R19, R4 ;  /* 0x0000000400137310 */ /* 0x004e220000301000 */
[----:B------:R-:W-:-:S14]  /*2250*/  DSETP.GEU.AND P0, PT, |R4|, UR4, PT ;  /* 0x0000000404007e2a */ /* 0x000fdc000bf0e200 */
[----:B0-----:R-:W-:Y:S01]  /*2260*/  @!P0 FMUL R19, R19, 1.175494350822287508e-38 ;  /* 0x0080000013138820 */ /* 0x001fe20000400000 */
[----:B------:R-:W-:Y:S06]  /*2270*/  BRA `(.L_x_11377) ;  /* 0x00000008007c7947 */ /* 0x000fec0003800000 */
.L_x_11372:
        /* <DEDUP_REMOVED lines=12> */
.L_x_11386:
[----:B------:R-:W2:Y:S01]  /*2340*/  LDG.E.64 R4, desc[UR36][R4.64] ;  /* 0x0000002404047981 */ /* 0x000ea2000c1e1b00 */
[----:B------:R-:W-:Y:S01]  /*2350*/  UMOV UR4, 0xf0000000 ;  /* 0xf000000000047882 */ /* 0x000fe20000000000 */
[----:B------:R-:W-:Y:S01]  /*2360*/  UMOV UR5, 0x380fffff ;  /* 0x380fffff00057882 */ /* 0x000fe20000000000 */
[----:B--2---:R-:W0:Y:S01]  /*2370*/  F2F.F32.F64 R19, R4 ;  /* 0x0000000400137310 */ /* 0x004e220000301000 */
[----:B------:R-:W-:-:S14]  /*2380*/  DSETP.GEU.AND P0, PT, |R4|, UR4, PT ;  /* 0x0000000404007e2a */ /* 0x000fdc000bf0e200 */
[----:B0-----:R-:W-:Y:S01]  /*2390*/  @!P0 FMUL R19, R19, 1.175494350822287508e-38 ;  /* 0x0080000013138820 */ /* 0x001fe20000400000 */
[----:B------:R-:W-:Y:S06]  /*23a0*/  BRA `(.L_x_11377) ;  /* 0x0000000800307947 */ /* 0x000fec0003800000 */
.L_x_11385:
        /* <DEDUP_REMOVED lines=26> */
.L_x_11388:
        /* <DEDUP_REMOVED lines=13> */
.L_x_11387:
[----:B------:R-:W2:Y:S02]  /*2620*/  LDG.E.U16 R4, desc[UR36][R4.64] ;  /* 0x0000002404047981 */ /* 0x000ea4000c1e1500 */
[----:B--2---:R-:W-:Y:S01]  /*2630*/  IMAD.U32 R19, R4, 0x10000, RZ ;  /* 0x0001000004137824 */ /* 0x004fe200078e00ff */
[----:B------:R-:W-:Y:S06]  /*2640*/  BRA `(.L_x_11377) ;  /* 0x0000000400887947 */ /* 0x000fec0003800000 */
.L_x_11384:
        /* <DEDUP_REMOVED lines=11> */
.L_x_11391:
        /* <DEDUP_REMOVED lines=20> */
.L_x_11393:
[----:B------:R-:W-:Y:S05]  /*2840*/  BSYNC B0 ;  /* 0x0000000000007941 */ /* 0x000fea0003800000 */
.L_x_11392:
[----:B------:R-:W-:Y:S01]  /*2850*/  IMAD.SHL.U32 R3, R3, 0x100000, RZ ;  /* 0x0010000003037824 */ /* 0x000fe200078e00ff */
[----:B------:R-:W-:-:S04]  /*2860*/  LEA R0, R0, 0x3b800000, 0x17 ;  /* 0x3b80000000007811 */ /* 0x000fc800078eb8ff */
[----:B------:R-:W-:Y:S01]  /*2870*/  LOP3.LUT R19, R0, R3, R19, 0xfe, !PT ;  /* 0x0000000300137212 */ /* 0x000fe200078efe13 */
[----:B------:R-:W-:Y:S06]  /*2880*/  BRA `(.L_x_11377) ;  /* 0x0000000000f87947 */ /* 0x000fec0003800000 */
.L_x_11390:
        /* <DEDUP_REMOVED lines=20> */
.L_x_11395:
[----:B------:R-:W-:Y:S05]  /*29d0*/  BSYNC B0 ;  /* 0x0000000000007941 */ /* 0x000fea0003800000 */
.L_x_11394:
[----:B------:R-:W-:Y:S01]  /*29e0*/  IMAD.SHL.U32 R3, R3, 0x200000, RZ ;  /* 0x0020000003037824 */ /* 0x000fe200078e00ff */
[----:B------:R-:W-:-:S04]  /*29f0*/  LEA R0, R0, 0x37800000, 0x17 ;  /* 0x3780000000007811 */ /* 0x000fc800078eb8ff */
[----:B------:R-:W-:Y:S01]  /*2a00*/  LOP3.LUT R19, R0, R3, R19, 0xfe, !PT ;  /* 0x0000000300137212 */ /* 0x000fe200078efe13 */
[----:B------:R-:W-:Y:S06]  /*2a10*/  BRA `(.L_x_11377) ;  /* 0x0000000000947947 */ /* 0x000fec0003800000 */
.L_x_11389:
        /* <DEDUP_REMOVED lines=14> */
.L_x_11376:
        /* <DEDUP_REMOVED lines=16> */
.L_x_11398:
[----:B------:R-:W-:Y:S01]  /*2c00*/  IMAD.MOV.U32 R19, RZ, RZ, RZ ;  /* 0x000000ffff137224 */ /* 0x000fe200078e00ff */
[----:B------:R-:W-:Y:S06]  /*2c10*/  BRA `(.L_x_11377) ;  /* 0x0000000000147947 */ /* 0x000fec0003800000 */
.L_x_11397:
[----:B------:R-:W2:Y:S02]  /*2c20*/  LDG.E.64 R4, desc[UR36][R4.64] ;  /* 0x0000002404047981 */ /* 0x000ea4000c1e1b00 */
[----:B--2---:R0:W2:Y:S01]  /*2c30*/  I2F.U64 R19, R4 ;  /* 0x0000000400137312 */ /* 0x0040a20000301000 */
[----:B------:R-:W-:Y:S05]  /*2c40*/  BRA `(.L_x_11377) ;  /* 0x0000000000087947 */ /* 0x000fea0003800000 */
.L_x_11396:
[----:B------:R-:W2:Y:S02]  /*2c50*/  LDG.E R4, desc[UR36][R4.64] ;  /* 0x0000002404047981 */ /* 0x000ea4000c1e1900 */
[----:B--2---:R-:W-:-:S07]  /*2c60*/  I2FP.F32.U32 R19, R4 ;  /* 0x0000000400137245 */ /* 0x004fce0000201000 */
.L_x_11377:
[----:B------:R-:W-:Y:S05]  /*2c70*/  BSYNC B6 ;  /* 0x0000000000067941 */ /* 0x000fea0003800000 */
.L_x_11371:
[----:B------:R-:W-:-:S07]  /*2c80*/  VIADD R23, R23, 0x80 ;  /* 0x0000008017177836 */ /* 0x000fce0000000000 */
.L_x_11370:
[----:B------:R-:W-:Y:S05]  /*2c90*/  BSYNC B7 ;  /* 0x0000000000077941 */ /* 0x000fea0003800000 */
.L_x_11369:
        /* <DEDUP_REMOVED lines=23> */
.L_x_11404:
[----:B------:R-:W2:Y:S02]  /*2e10*/  LDG.E.U8 R4, desc[UR36][R4.64] ;  /* 0x0000002404047981 */ /* 0x000ea4000c1e1100 */
[----:B--2---:R-:W-:Y:S01]  /*2e20*/  I2FP.F32.U32 R16, R4 ;  /* 0x0000000400107245 */ /* 0x004fe20000201000 */
[----:B------:R-:W-:Y:S06]  /*2e30*/  BRA `(.L_x_11400) ;  /* 0x0000000c00207947 */ /* 0x000fec0003800000 */
.L_x_11403:
        /* <DEDUP_REMOVED lines=9> */
.L_x_11407:
[----:B------:R-:W2:Y:S02]  /*2ed0*/  LDG.E R4, desc[UR36][R4.64] ;  /* 0x0000002404047981 */ /* 0x000ea4000c1e1900 */
[----:B--2---:R-:W-:Y:S01]  /*2ee0*/  I2FP.F32.S32 R16, R4 ;  /* 0x0000000400107245 */ /* 0x004fe20000201400 */
[----:B------:R-:W-:Y:S06]  /*2ef0*/  BRA `(.L_x_11400) ;  /* 0x0000000800f07947 */ /* 0x000fec0003800000 */
.L_x_11406:
[----:B------:R-:W2:Y:S02]  /*2f00*/  LDG.E.U16 R4, desc[UR36][R4.64] ;  /* 0x0000002404047981 */ /* 0x000ea4000c1e1500 */
[----:B--2---:R0:W2:Y:S01]  /*2f10*/  I2F.S16 R16, R4 ;  /* 0x0000000400107306 */ /* 0x0040a20000101400 */
[----:B------:R-:W-:Y:S05]  /*2f20*/  BRA `(.L_x_11400) ;  /* 0x0000000800e47947 */ /* 0x000fea0003800000 */
.L_x_11402:
        /* <DEDUP_REMOVED lines=8> */
.L_x_11409:
[----:B------:R-:W2:Y:S02]  /*2fb0*/  LDG.E.U16 R4, desc[UR36][R4.64] ;  /* 0x0000002404047981 */ /* 0x000ea4000c1e1500 */
[----:B--2---:R-:W-:Y:S01]  /*2fc0*/  HADD2.F32 R16, -RZ, R4.H0_H0 ;  /* 0x20000004ff107230 */ /* 0x004fe20000004100 */
[----:B------:R-:W-:Y:S06]  /*2fd0*/  BRA `(.L_x_11400) ;  /* 0x0000000800b87947 */ /* 0x000fec0003800000 */
.L_x_11408:
        /* <DEDUP_REMOVED lines=8> */
.L_x_11411:
[----:B------:R-:W2:Y:S02]  /*3060*/  LDG.E.U16 R4, desc[UR36][R4.64] ;  /* 0x0000002404047981 */ /* 0x000ea4000c1e1500 */
[----:B--2---:R-:W-:Y:S01]  /*3070*/  HADD2.F32 R16, -RZ, R4.H0_H0 ;  /* 0x20000004ff107230 */ /* 0x004fe20000004100 */
[----:B------:R-:W-:Y:S06]  /*3080*/  BRA `(.L_x_11400) ;  /* 0x00000008008c7947 */ /* 0x000fec0003800000 */
.L_x_11410:
[----:B------:R-:W2:Y:S01]  /*3090*/  LDG.E.64 R4, desc[UR36][R4.64] ;  /* 0x0000002404047981 */ /* 0x000ea2000c1e1b00 */
[----:B------:R-:W-:Y:S01]  /*30a0*/  UMOV UR4, 0xf0000000 ;  /* 0xf000000000047882 */ /* 0x000fe20000000000 */
[----:B------:R-:W-:Y:S01]  /*30b0*/  UMOV UR5, 0x380fffff ;  /* 0x380fffff00057882 */ /* 0x000fe20000000000 */
[----:B--2---:R-:W0:Y:S01]  /*30c0*/  F2F.F32.F64 R16, R4 ;  /* 0x0000000400107310 */ /* 0x004e220000301000 */
[----:B------:R-:W-:-:S14]  /*30d0*/  DSETP.GEU.AND P0, PT, |R4|, UR4, PT ;  /* 0x0000000404007e2a */ /* 0x000fdc000bf0e200 */
[----:B0-----:R-:W-:Y:S01]  /*30e0*/  @!P0 FMUL R16, R16, 1.175494350822287508e-38 ;  /* 0x0080000010108820 */ /* 0x001fe20000400000 */
[----:B------:R-:W-:Y:S06]  /*30f0*/  BRA `(.L_x_11400) ;  /* 0x0000000800707947 */ /* 0x000fec0003800000 */
.L_x_11401:
        /* <DEDUP_REMOVED lines=12> */
.L_x_11414:
[----:B------:R-:W2:Y:S01]  /*31c0*/  LDG.E.64 R4, desc[UR36][R4.64] ;  /* 0x0000002404047981 */ /* 0x000ea2000c1e1b00 */
[----:B------:R-:W-:Y:S01]  /*31d0*/  UMOV UR4, 0xf0000000 ;  /* 0xf000000000047882 */ /* 0x000fe20000000000 */
[----:B------:R-:W-:Y:S01]  /*31e0*/  UMOV UR5, 0x380fffff ;  /* 0x380fffff00057882 */ /* 0x000fe20000000000 */
[----:B--2---:R-:W0:Y:S01]  /*31f0*/  F2F.F32.F64 R16, R4 ;  /* 0x0000000400107310 */ /* 0x004e220000301000 */
[----:B------:R-:W-:-:S14]  /*3200*/  DSETP.GEU.AND P0, PT, |R4|, UR4, PT ;  /* 0x0000000404007e2a */ /* 0x000fdc000bf0e200 */
[----:B0-----:R-:W-:Y:S01]  /*3210*/  @!P0 FMUL R16, R16, 1.175494350822287508e-38 ;  /* 0x0080000010108820 */ /* 0x001fe20000400000 */
[----:B------:R-:W-:Y:S06]  /*3220*/  BRA `(.L_x_11400) ;  /* 0x0000000800247947 */ /* 0x000fec0003800000 */
.L_x_11413:
        /* <DEDUP_REMOVED lines=26> */
.L_x_11416:
        /* <DEDUP_REMOVED lines=13> */
.L_x_11415:
[----:B------:R-:W2:Y:S02]  /*34a0*/  LDG.E.U16 R4, desc[UR36][R4.64] ;  /* 0x0000002404047981 */ /* 0x000ea4000c1e1500 */
[----:B--2---:R-:W-:Y:S01]  /*34b0*/  IMAD.U32 R16, R4, 0x10000, RZ ;  /* 0x0001000004107824 */ /* 0x004fe200078e00ff */
[----:B------:R-:W-:Y:S06]  /*34c0*/  BRA `(.L_x_11400) ;  /* 0x00000004007c7947 */ /* 0x000fec0003800000 */
.L_x_11412:
        /* <DEDUP_REMOVED lines=11> */
.L_x_11419:
        /* <DEDUP_REMOVED lines=19> */
.L_x_11421:
[----:B------:R-:W-:Y:S05]  /*36b0*/  BSYNC B0 ;  /* 0x0000000000007941 */ /* 0x000fea0003800000 */
.L_x_11420:
[----:B------:R-:W-:Y:S01]  /*36c0*/  IMAD.SHL.U32 R3, R3, 0x100000, RZ ;  /* 0x0010000003037824 */ /* 0x000fe200078e00ff */
[----:B------:R-:W-:-:S04]  /*36d0*/  LEA R5, R0, 0x3b800000, 0x17 ;  /* 0x3b80000000057811 */ /* 0x000fc800078eb8ff */
[----:B------:R-:W-:Y:S01]  /*36e0*/  LOP3.LUT R16, R5, R3, R16, 0xfe, !PT ;  /* 0x0000000305107212 */ /* 0x000fe200078efe10 */
[----:B------:R-:W-:Y:S06]  /*36f0*/  BRA `(.L_x_11400) ;  /* 0x0000000000f07947 */ /* 0x000fec0003800000 */
.L_x_11418:
        /* <DEDUP_REMOVED lines=19> */
.L_x_11423:
[----:B------:R-:W-:Y:S05]  /*3830*/  BSYNC B0 ;  /* 0x0000000000007941 */ /* 0x000fea0003800000 */
.L_x_11422:
[----:B------:R-:W-:Y:S01]  /*3840*/  IMAD.SHL.U32 R3, R3, 0x200000, RZ ;  /* 0x0020000003037824 */ /* 0x000fe200078e00ff */
[----:B------:R-:W-:-:S04]  /*3850*/  LEA R5, R0, 0x37800000, 0x17 ;  /* 0x3780000000057811 */ /* 0x000fc800078eb8ff */
[----:B------:R-:W-:Y:S01]  /*3860*/  LOP3.LUT R16, R5, R3, R16, 0xfe, !PT ;  /* 0x0000000305107212 */ /* 0x000fe200078efe10 */
[----:B------:R-:W-:Y:S06]  /*3870*/  BRA `(.L_x_11400) ;  /* 0x0000000000907947 */ /* 0x000fec0003800000 */
.L_x_11417:
        /* <DEDUP_REMOVED lines=14> */
.L_x_11405:
        /* <DEDUP_REMOVED lines=16> */
.L_x_11426:
[----:B------:R-:W-:Y:S05]  /*3a60*/  BRA `(.L_x_11400) ;  /* 0x0000000000147947 */ /* 0x000fea0003800000 */
.L_x_11425:
[----:B------:R-:W2:Y:S02]  /*3a70*/  LDG.E.64 R4, desc[UR36][R4.64] ;  /* 0x0000002404047981 */ /* 0x000ea4000c1e1b00 */
[----:B--2---:R0:W2:Y:S01]  /*3a80*/  I2F.U64 R16, R4 ;  /* 0x0000000400107312 */ /* 0x0040a20000301000 */
[----:B------:R-:W-:Y:S05]  /*3a90*/  BRA `(.L_x_11400) ;  /* 0x0000000000087947 */ /* 0x000fea0003800000 */
.L_x_11424:
[----:B------:R-:W2:Y:S02]  /*3aa0*/  LDG.E R4, desc[UR36][R4.64] ;  /* 0x0000002404047981 */ /* 0x000ea4000c1e1900 */
[----:B--2---:R-:W-:-:S07]  /*3ab0*/  I2FP.F32.U32 R16, R4 ;  /* 0x0000000400107245 */ /* 0x004fce0000201000 */
.L_x_11400:
[----:B------:R-:W-:Y:S05]  /*3ac0*/  BSYNC B6 ;  /* 0x0000000000067941 */ /* 0x000fea0003800000 */
.L_x_11399:
[----:B------:R-:W0:Y:S01]  /*3ad0*/  S2R R25, SR_TID.X ;  /* 0x0000000000197919 */ /* 0x000e220000002100 */
[----:B------:R-:W-:Y:S01]  /*3ae0*/  BSSY B1, `(.L_x_11427) ;  /* 0x000005d000017945 */ /* 0x000fe20003800000 */
[----:B0-----:R-:W-:-:S13]  /*3af0*/  ISETP.GE.AND P1, PT, R25, R17, PT ;  /* 0x000000111900720c */ /* 0x001fda0003f26270 */
[----:B------:R-:W-:Y:S05]  /*3b00*/  @P1 BRA `(.L_x_11428) ;  /* 0x0000000400681947 */ /* 0x000fea0003800000 */
[----:B-1-3-5:R-:W-:-:S13]  /*3b10*/  FSETP.NEU.FTZ.AND P0, PT, R18, RZ, PT ;  /* 0x000000ff1200720b */ /* 0x02afda0003f1d000 */
[----:B------:R-:W0:Y:S01]  /*3b20*/  @!P0 LDC R3, c[0x0][0x218] ;  /* 0x00008600ff038b82 */ /* 0x000e220000000800 */
[----:B--2-4-:R-:W0:Y:S02]  /*3b30*/  @!P0 MUFU.RCP R4, R18 ;  /* 0x0000001200048308 */ /* 0x014e240000001000 */
        /* <DEDUP_REMOVED lines=30> */
.L_x_11434:
[----:B------:R-:W-:Y:S01]  /*3d20*/  FSETP.GEU.FTZ.AND P0, PT, R5, -R9, PT ;  /* 0x800000090500720b */ /* 0x000fe20003f1e000 */
[----:B------:R-:W-:-:S12]  /*3d30*/  FADD.FTZ R7, R7, -1 ;  /* 0xbf80000007077421 */ /* 0x000fd80000010000 */
[----:B------:R-:W-:-:S07]  /*3d40*/  @!P0 FADD.FTZ R7, R7, -1 ;  /* 0xbf80000007078421 */ /* 0x000fce0000010000 */
.L_x_11433:
[----:B------:R-:W-:Y:S05]  /*3d50*/  BSYNC B2 ;  /* 0x0000000000027941 */ /* 0x000fea0003800000 */
.L_x_11432:
[----:B------:R-:W-:Y:S01]  /*3d60*/  FFMA.FTZ R0, -R9, R7, R0 ;  /* 0x0000000709007223 */ /* 0x000fe20000010100 */
[----:B------:R-:W-:Y:S06]  /*3d70*/  BRA `(.L_x_11430) ;  /* 0x00000000007c7947 */ /* 0x000fec0003800000 */
.L_x_11431:
        /* <DEDUP_REMOVED lines=15> */
.L_x_11437:
        /* <DEDUP_REMOVED lines=13> */
.L_x_11436:
[----:B------:R-:W-:Y:S05]  /*3f40*/  BSYNC B2 ;  /* 0x0000000000027941 */ /* 0x000fea0003800000 */
.L_x_11435:
[----:B------:R-:W-:-:S04]  /*3f50*/  FMUL.FTZ R5, R4, 1.1920928955078125e-07 ;  /* 0x3400000004057820 */ /* 0x000fc80000410000 */
[----:B------:R-:W-:-:S07]  /*3f60*/  FMUL.FTZ R0, R8, R5 ;  /* 0x0000000508007220 */ /* 0x000fce0000410000 */
.L_x_11430:
[----:B------:R-:W-:Y:S05]  /*3f70*/  BSYNC B0 ;  /* 0x0000000000007941 */ /* 0x000fea0003800000 */
.L_x_11429:
        /* <DEDUP_REMOVED lines=19> */
.L_x_11428:
[----:B------:R-:W-:Y:S05]  /*40b0*/  BSYNC B1 ;  /* 0x0000000000017941 */ /* 0x000fea0003800000 */
.L_x_11427:
[----:B------:R-:W-:Y:S01]  /*40c0*/  VIADD R0, R25, 0x80 ;  /* 0x0000008019007836 */ /* 0x000fe20000000000 */
[----:B------:R-:W-:Y:S04]  /*40d0*/  BSSY B1, `(.L_x_11438) ;  /* 0x000005d000017945 */ /* 0x000fe80003800000 */
[----:B------:R-:W-:-:S13]  /*40e0*/  ISETP.GE.AND P0, PT, R0, R17, PT ;  /* 0x000000110000720c */ /* 0x000fda0003f06270 */
[----:B------:R-:W-:Y:S05]  /*40f0*/  @P0 BRA `(.L_x_11439) ;  /* 0x0000000400680947 */ /* 0x000fea0003800000 */
[----:B--2--5:R-:W-:-:S13]  /*4100*/  FSETP.NEU.FTZ.AND P0, PT, R22, RZ, PT ;  /* 0x000000ff1600720b */ /* 0x024fda0003f1d000 */
[----:B------:R-:W2:Y:S01]  /*4110*/  @!P0 LDC R3, c[0x0][0x218] ;  /* 0x00008600ff038b82 */ /* 0x000ea20000000800 */
[----:B-1-3--:R-:W2:Y:S02]  /*4120*/  @!P0 MUFU.RCP R18, R22 ;  /* 0x0000001600128308 */ /* 0x00aea40000001000 */
[----:B--2---:R-:W-:Y:S01]  /*4130*/  @!P0 FMUL.FTZ R18, R18, R3 ;  /* 0x0000000312128220 */ /* 0x004fe20000410000 */
        /* <DEDUP_REMOVED lines=29> */
.L_x_11445:
[----:B------:R-:W-:Y:S01]  /*4310*/  FSETP.GEU.FTZ.AND P0, PT, R7, -R9, PT ;  /* 0x800000090700720b */ /* 0x000fe20003f1e000 */
[----:B------:R-:W-:-:S12]  /*4320*/  FADD.FTZ R5, R5, -1 ;  /* 0xbf80000005057421 */ /* 0x000fd80000010000 */
[----:B------:R-:W-:-:S07]  /*4330*/  @!P0 FADD.FTZ R5, R5, -1 ;  /* 0xbf80000005058421 */ /* 0x000fce0000010000 */
.L_x_11444:
[----:B------:R-:W-:Y:S05]  /*4340*/  BSYNC B2 ;  /* 0x0000000000027941 */ /* 0x000fea0003800000 */
.L_x_11443:
[----:B------:R-:W-:Y:S01]  /*4350*/  FFMA.FTZ R0, -R9, R5, R0 ;  /* 0x0000000509007223 */ /* 0x000fe20000010100 */
[----:B------:R-:W-:Y:S06]  /*4360*/  BRA `(.L_x_11441) ;  /* 0x00000000007c7947 */ /* 0x000fec0003800000 */
.L_x_11442:
        /* <DEDUP_REMOVED lines=10> */
[----:B0-----:R-:W-:-:S09]  /*4410*/  FSEL R10, R0, +QNAN , !P0 ;  /* 0x7fffffff000a7808 */ /* 0x001fd20004000000 */
[----:B------:R-:W-:Y:S05]  /*4420*/  @!P2 BRA `(.L_x_11447) ;  /* 0x000000000040a947 */ /* 0x000fea0003800000 */
[----:B------:R-:W-:-:S04]  /*4430*/  LOP3.LUT R0, R7, 0x7fffff, RZ, 0xc0, !PT ;  /* 0x007fffff07007812 */ /* 0x000fc800078ec0ff */
[----:B------:R-:W-:-:S04]  /*4440*/  LOP3.LUT R12, R0, 0x3f800000, RZ, 0xfc, !PT ;  /* 0x3f800000000c7812 */ /* 0x000fc800078efcff */
[----:B------:R0:W1:Y:S03]  /*4450*/  MUFU.RCP R0, R12 ;  /* 0x0000000c00007308 */ /* 0x0000660000001000 */
.L_x_11448:
        /* <DEDUP_REMOVED lines=13> */
.L_x_11447:
[----:B------:R-:W-:Y:S05]  /*4530*/  BSYNC B2 ;  /* 0x0000000000027941 */ /* 0x000fea0003800000 */
.L_x_11446:
[----:B------:R-:W-:-:S04]  /*4540*/  FMUL.FTZ R5, R5, 1.1920928955078125e-07 ;  /* 0x3400000005057820 */ /* 0x000fc80000410000 */
[----:B------:R-:W-:-:S07]  /*4550*/  FMUL.FTZ R0, R10, R5 ;  /* 0x000000050a007220 */ /* 0x000fce0000410000 */
.L_x_11441:
[----:B------:R-:W-:Y:S05]  /*4560*/  BSYNC B0 ;  /* 0x0000000000007941 */ /* 0x000fea0003800000 */
.L_x_11440:
        /* <DEDUP_REMOVED lines=19> */
.L_x_11439:
[----:B------:R-:W-:Y:S05]  /*46a0*/  BSYNC B1 ;  /* 0x0000000000017941 */ /* 0x000fea0003800000 */
.L_x_11438:
[----:B------:R-:W-:Y:S01]  /*46b0*/  VIADD R0, R25, 0x100 ;  /* 0x0000010019007836 */ /* 0x000fe20000000000 */
[----:B------:R-:W-:Y:S04]  /*46c0*/  BSSY B1, `(.L_x_11449) ;  /* 0x000005d000017945 */ /* 0x000fe80003800000 */
[----:B------:R-:W-:-:S13]  /*46d0*/  ISETP.GE.AND P0, PT, R0, R17, PT ;  /* 0x000000110000720c */ /* 0x000fda0003f06270 */
[----:B------:R-:W-:Y:S05]  /*46e0*/  @P0 BRA `(.L_x_11450) ;  /* 0x0000000400680947 */ /* 0x000fea0003800000 */
[----:B--2--5:R-:W-:-:S13]  /*46f0*/  FSETP.NEU.FTZ.AND P0, PT, R19, RZ, PT ;  /* 0x000000ff1300720b */ /* 0x024fda0003f1d000 */
[----:B------:R-:W2:Y:S01]  /*4700*/  @!P0 LDC R3, c[0x0][0x218] ;  /* 0x00008600ff038b82 */ /* 0x000ea20000000800 */
[----:B------:R-:W2:Y:S02]  /*4710*/  @!P0 MUFU.RCP R22, R19 ;  /* 0x0000001300168308 */ /* 0x000ea40000001000 */
[----:B--2---:R-:W-:Y:S01]  /*4720*/  @!P0 FMUL.FTZ R22, R22, R3 ;  /* 0x0000000316168220 */ /* 0x004fe20000410000 */
[----:B------:R-:W-:Y:S06]  /*4730*/  @!P0 BRA `(.L_x_11450) ;  /* 0x0000000400548947 */ /* 0x000fec0003800000 */
[----:B------:R-:W2:Y:S01]  /*4740*/  LDC R6, c[0x0][0x218] ;  /* 0x00008600ff067b82 */ /* 0x000ea20000000800 */
[----:B------:R-:W-:Y:S01]  /*4750*/  BSSY B0, `(.L_x_11451) ;  /* 0x0000040000007945 */ /* 0x000fe20003800000 */
[C---:B--2---:R-:W-:Y:S01]  /*4760*/  FSETP.GEU.FTZ.AND P0, PT, |R6|.reuse, |R19|, PT ;  /* 0x400000130600720b */ /* 0x044fe20003f1e200 */
[----:B------:R-:W-:-:S12]  /*4770*/  FADD.FTZ R3, |R6|, -RZ ;  /* 0x800000ff06037221 */ /* 0x000fd80000010200 */
        /* <DEDUP_REMOVED lines=24> */
.L_x_11456:
[----:B------:R-:W-:Y:S01]  /*4900*/  FSETP.GEU.FTZ.AND P0, PT, R8, -R10, PT ;  /* 0x8000000a0800720b */ /* 0x000fe20003f1e000 */
[----:B------:R-:W-:-:S12]  /*4910*/  FADD.FTZ R0, R0, -1 ;  /* 0xbf80000000007421 */ /* 0x000fd80000010000 */
[----:B------:R-:W-:-:S07]  /*4920*/  @!P0 FADD.FTZ R0, R0, -1 ;  /* 0xbf80000000008421 */ /* 0x000fce0000010000 */
.L_x_11455:
[----:B------:R-:W-:Y:S05]  /*4930*/  BSYNC B2 ;  /* 0x0000000000027941 */ /* 0x000fea0003800000 */
.L_x_11454:
[----:B------:R-:W-:Y:S01]  /*4940*/  FFMA.FTZ R3, -R10, R0, R3 ;  /* 0x000000000a037223 */ /* 0x000fe20000010103 */
[----:B------:R-:W-:Y:S06]  /*4950*/  BRA `(.L_x_11452) ;  /* 0x00000000007c7947 */ /* 0x000fec0003800000 */
.L_x_11453:
        /* <DEDUP_REMOVED lines=15> */
.L_x_11459:
        /* <DEDUP_REMOVED lines=13> */
.L_x_11458:
[----:B------:R-:W-:Y:S05]  /*4b20*/  BSYNC B2 ;  /* 0x0000000000027941 */ /* 0x000fea0003800000 */
.L_x_11457:
[----:B------:R-:W-:-:S04]  /*4b30*/  FMUL.FTZ R0, R3, 1.1920928955078125e-07 ;  /* 0x3400000003007820 */ /* 0x000fc80000410000 */
[----:B------:R-:W-:-:S07]  /*4b40*/  FMUL.FTZ R3, R9, R0 ;  /* 0x0000000009037220 */ /* 0x000fce0000410000 */
.L_x_11452:
[----:B------:R-:W-:Y:S05]  /*4b50*/  BSYNC B0 ;  /* 0x0000000000007941 */ /* 0x000fea0003800000 */
.L_x_11451:
        /* <DEDUP_REMOVED lines=19> */
.L_x_11450:
[----:B------:R-:W-:Y:S05]  /*4c90*/  BSYNC B1 ;  /* 0x0000000000017941 */ /* 0x000fea0003800000 */
.L_x_11449:
        /* <DEDUP_REMOVED lines=37> */
.L_x_11467:
[----:B------:R-:W-:Y:S01]  /*4ef0*/  FSETP.GEU.FTZ.AND P0, PT, R7, -R9, PT ;  /* 0x800000090700720b */ /* 0x000fe20003f1e000 */
[----:B------:R-:W-:-:S12]  /*4f00*/  FADD.FTZ R5, R5, -1 ;  /* 0xbf80000005057421 */ /* 0x000fd80000010000 */
[----:B------:R-:W-:-:S07]  /*4f10*/  @!P0 FADD.FTZ R5, R5, -1 ;  /* 0xbf80000005058421 */ /* 0x000fce0000010000 */
.L_x_11466:
[----:B------:R-:W-:Y:S05]  /*4f20*/  BSYNC B2 ;  /* 0x0000000000027941 */ /* 0x000fea0003800000 */
.L_x_11465:
[----:B------:R-:W-:Y:S01]  /*4f30*/  FFMA.FTZ R0, -R9, R5, R0 ;  /* 0x0000000509007223 */ /* 0x000fe20000010100 */
[----:B------:R-:W-:Y:S06]  /*4f40*/  BRA `(.L_x_11463) ;  /* 0x00000000007c7947 */ /* 0x000fec0003800000 */
.L_x_11464:
        /* <DEDUP_REMOVED lines=14> */
[----:B------:R0:W2:Y:S03]  /*5030*/  MUFU.RCP R0, R12 ;  /* 0x0000000c00007308 */ /* 0x0000a60000001000 */
.L_x_11470:
        /* <DEDUP_REMOVED lines=13> */
.L_x_11469:
[----:B------:R-:W-:Y:S05]  /*5110*/  BSYNC B2 ;  /* 0x0000000000027941 */ /* 0x000fea0003800000 */
.L_x_11468:
[----:B------:R-:W-:-:S04]  /*5120*/  FMUL.FTZ R5, R5, 1.1920928955078125e-07 ;  /* 0x3400000005057820 */ /* 0x000fc80000410000 */
[----:B------:R-:W-:-:S07]  /*5130*/  FMUL.FTZ R0, R10, R5 ;  /* 0x000000050a007220 */ /* 0x000fce0000410000 */
.L_x_11463:
[----:B------:R-:W-:Y:S05]  /*5140*/  BSYNC B0 ;  /* 0x0000000000007941 */ /* 0x000fea0003800000 */
.L_x_11462:
        /* <DEDUP_REMOVED lines=19> */
.L_x_11461:
[----:B------:R-:W-:Y:S05]  /*5280*/  BSYNC B1 ;  /* 0x0000000000017941 */ /* 0x000fea0003800000 */
.L_x_11460:
        /* <DEDUP_REMOVED lines=21> */
[----:B------:R-:W2:Y:S01]  /*53e0*/  F2I.FTZ.TRUNC.NTZ R3, R4 ;  /* 0x0000000400037305 */ /* 0x000ea2000021f100 */
[----:B------:R-:W-:Y:S01]  /*53f0*/  VIADD R25, R25, 0x80 ;  /* 0x0000008019197836 */ /* 0x000fe20000000000 */
[----:B--2---:R2:W-:Y:S01]  /*5400*/  STG.E.U8 desc[UR36][R8.64], R3 ;  /* 0x0000000308007986 */ /* 0x0045e2000c101124 */
[----:B------:R-:W-:Y:S05]  /*5410*/  BRA `(.L_x_11472) ;  /* 0x0000000c00a47947 */ /* 0x000fea0003800000 */
.L_x_11476:
[----:B----4-:R-:W2:Y:S01]  /*5420*/  F2I.S64.TRUNC R4, R4 ;  /* 0x0000000400047311 */ /* 0x010ea2000020d900 */
[----:B------:R-:W-:Y:S02]  /*5430*/  VIADD R25, R25, 0x80 ;  /* 0x0000008019197836 */ /* 0x000fe40000000000 */
[----:B--2---:R-:W-:-:S05]  /*5440*/  IMAD.MOV.U32 R3, RZ, RZ, R4 ;  /* 0x000000ffff037224 */ /* 0x004fca00078e0004 */
[----:B------:R2:W-:Y:S01]  /*5450*/  STG.E.U8 desc[UR36][R8.64], R3 ;  /* 0x0000000308007986 */ /* 0x0005e2000c101124 */
[----:B------:R-:W-:Y:S05]  /*5460*/  BRA `(.L_x_11472) ;  /* 0x0000000c00907947 */ /* 0x000fea0003800000 */
.L_x_11475:
[----:B------:R-:W-:-:S13]  /*5470*/  ISETP.NE.AND P0, PT, R0, 0x2, PT ;  /* 0x000000020000780c */ /* 0x000fda0003f05270 */
[----:B------:R-:W-:Y:S05]  /*5480*/  @!P0 BRA `(.L_x_11478) ;  /* 0x0000000000308947 */ /* 0x000fea0003800000 */
[----:B------:R-:W-:-:S13]  /*5490*/  ISETP.NE.AND P0, PT, R0, 0x3, PT ;  /* 0x000000030000780c */ /* 0x000fda0003f05270 */
[----:B------:R-:W-:Y:S05]  /*54a0*/  @!P0 BRA `(.L_x_11479) ;  /* 0x0000000000188947 */ /* 0x000fea0003800000 */
[----:B------:R-:W-:-:S13]  /*54b0*/  ISETP.NE.AND P0, PT, R0, 0x4, PT ;  /* 0x000000040000780c */ /* 0x000fda0003f05270 */
[----:B------:R-:W-:Y:S05]  /*54c0*/  @P0 BRA `(.L_x_11477) ;  /* 0x0000000c00140947 */ /* 0x000fea0003800000 */
[----:B----4-:R-:W2:Y:S01]  /*54d0*/  F2I.S64.TRUNC R4, R4 ;  /* 0x0000000400047311 */ /* 0x010ea2000020d900 */
[----:B------:R-:W-:Y:S01]  /*54e0*/  VIADD R25, R25, 0x80 ;  /* 0x0000008019197836 */ /* 0x000fe20000000000 */
[----:B--2---:R2:W-:Y:S01]  /*54f0*/  STG.E.64 desc[UR36][R8.64], R4 ;  /* 0x0000000408007986 */ /* 0x0045e2000c101b24 */
[----:B------:R-:W-:Y:S05]  /*5500*/  BRA `(.L_x_11472) ;  /* 0x0000000c00687947 */ /* 0x000fea0003800000 */
.L_x_11479:
[----:B------:R-:W2:Y:S01]  /*5510*/  F2I.FTZ.TRUNC.NTZ R3, R4 ;  /* 0x0000000400037305 */ /* 0x000ea2000021f100 */
[----:B------:R-:W-:Y:S01]  /*5520*/  VIADD R25, R25, 0x80 ;  /* 0x0000008019197836 */ /* 0x000fe20000000000 */
[----:B--2---:R2:W-:Y:S01]  /*5530*/  STG.E desc[UR36][R8.64], R3 ;  /* 0x0000000308007986 */ /* 0x0045e2000c101924 */
[----:B------:R-:W-:Y:S05]  /*5540*/  BRA `(.L_x_11472) ;  /* 0x0000000c00587947 */ /* 0x000fea0003800000 */
.L_x_11478:
[----:B------:R-:W2:Y:S01]  /*5550*/  F2I.FTZ.TRUNC.NTZ R3, R4 ;  /* 0x0000000400037305 */ /* 0x000ea2000021f100 */
[----:B------:R-:W-:Y:S01]  /*5560*/  VIADD R25, R25, 0x80 ;  /* 0x0000008019197836 */ /* 0x000fe20000000000 */
[----:B--2---:R2:W-:Y:S01]  /*5570*/  STG.E.U16 desc[UR36][R8.64], R3 ;  /* 0x0000000308007986 */ /* 0x0045e2000c101524 */
[----:B------:R-:W-:Y:S05]  /*5580*/  BRA `(.L_x_11472) ;  /* 0x0000000c00487947 */ /* 0x000fea0003800000 */
.L_x_11474:
[----:B------:R-:W-:-:S13]  /*5590*/  ISETP.GT.AND P0, PT, R0, 0x6, PT ;  /* 0x000000060000780c */ /* 0x000fda0003f04270 */
[----:B------:R-:W-:Y:S05]  /*55a0*/  @P0 BRA `(.L_x_11480) ;  /* 0x00000000002c0947 */ /* 0x000fea0003800000 */
[----:B------:R-:W-:-:S13]  /*55b0*/  ISETP.NE.AND P0, PT, R0, 0x5, PT ;  /* 0x000000050000780c */ /* 0x000fda0003f05270 */
[----:B------:R-:W-:Y:S05]  /*55c0*/  @!P0 BRA `(.L_x_11481) ;  /* 0x0000000000148947 */ /* 0x000fea0003800000 */
[----:B------:R-:W-:-:S13]  /*55d0*/  ISETP.NE.AND P0, PT, R0, 0x6, PT ;  /* 0x000000060000780c */ /* 0x000fda0003f05270 */
[----:B------:R-:W-:Y:S05]  /*55e0*/  @P0 BRA `(.L_x_11477) ;  /* 0x0000000800cc0947 */ /* 0x000fea0003800000 */
[----:B------:R2:W-:Y:S01]  /*55f0*/  STG.E desc[UR36][R8.64], R4 ;  /* 0x0000000408007986 */ /* 0x0005e2000c101924 */
[----:B------:R-:W-:Y:S01]  /*5600*/  VIADD R25, R25, 0x80 ;  /* 0x0000008019197836 */ /* 0x000fe20000000000 */
[----:B------:R-:W-:Y:S06]  /*5610*/  BRA `(.L_x_11472) ;  /* 0x0000000c00247947 */ /* 0x000fec0003800000 */
.L_x_11481:
[----:B----4-:R-:W-:Y:S01]  /*5620*/  F2FP.F16.F32.PACK_AB R4, RZ, R4 ;  /* 0x00000004ff04723e */ /* 0x010fe200000000ff */
[----:B------:R-:W-:-:S04]  /*5630*/  VIADD R25, R25, 0x80 ;  /* 0x0000008019197836 */ /* 0x000fc80000000000 */
[----:B------:R2:W-:Y:S01]  /*5640*/  STG.E.U16 desc[UR36][R8.64], R4 ;  /* 0x0000000408007986 */ /* 0x0005e2000c101524 */
[----:B------:R-:W-:Y:S05]  /*5650*/  BRA `(.L_x_11472) ;  /* 0x0000000c00147947 */ /* 0x000fea0003800000 */
.L_x_11480:
[----:B------:R-:W-:-:S13]  /*5660*/  ISETP.NE.AND P0, PT, R0, 0x7, PT ;  /* 0x000000070000780c */ /* 0x000fda0003f05270 */
[----:B------:R-:W-:Y:S05]  /*5670*/  @!P0 BRA `(.L_x_11482) ;  /* 0x0000000000348947 */ /* 0x000fea0003800000 */
[----:B------:R-:W-:-:S13]  /*5680*/  ISETP.NE.AND P0, PT, R0, 0x8, PT ;  /* 0x000000080000780c */ /* 0x000fda0003f05270 */
[----:B------:R-:W-:Y:S05]  /*5690*/  @!P0 BRA `(.L_x_11483) ;  /* 0x0000000000188947 */ /* 0x000fea0003800000 */
[----:B------:R-:W-:-:S13]  /*56a0*/  ISETP.NE.AND P0, PT, R0, 0x9, PT ;  /* 0x000000090000780c */ /* 0x000fda0003f05270 */
[----:B------:R-:W-:Y:S05]  /*56b0*/  @P0 BRA `(.L_x_11477) ;  /* 0x0000000800980947 */ /* 0x000fea0003800000 */
[----:B------:R-:W-:Y:S02]  /*56c0*/  IMAD.MOV.U32 R5, RZ, RZ, RZ ;  /* 0x000000ffff057224 */ /* 0x000fe400078e00ff */
[----:B------:R-:W-:-:S03]  /*56d0*/  VIADD R25, R25, 0x80 ;  /* 0x0000008019197836 */ /* 0x000fc60000000000 */
[----:B------:R2:W-:Y:S01]  /*56e0*/  STG.E.64 desc[UR36][R8.64], R4 ;  /* 0x0000000408007986 */ /* 0x0005e2000c101b24 */
[----:B------:R-:W-:Y:S05]  /*56f0*/  BRA `(.L_x_11472) ;  /* 0x0000000800ec7947 */ /* 0x000fea0003800000 */
.L_x_11483:
[----:B------:R-:W-:Y:S01]  /*5700*/  F2FP.F16.F32.PACK_AB R3, RZ, R4 ;  /* 0x00000004ff03723e */ /* 0x000fe200000000ff */
[----:B------:R-:W-:-:S03]  /*5710*/  VIADD R25, R25, 0x80 ;  /* 0x0000008019197836 */ /* 0x000fc60000000000 */
[----:B------:R-:W-:-:S05]  /*5720*/  PRMT R3, R3, 0x5410, RZ ;  /* 0x0000541003037816 */ /* 0x000fca00000000ff */
[----:B------:R2:W-:Y:S01]  /*5730*/  STG.E desc[UR36][R8.64], R3 ;  /* 0x0000000308007986 */ /* 0x0005e2000c101924 */
[----:B------:R-:W-:Y:S05]  /*5740*/  BRA `(.L_x_11472) ;  /* 0x0000000800d87947 */ /* 0x000fea0003800000 */
.L_x_11482:
[----:B----4-:R-:W-:Y:S01]  /*5750*/  FMUL.FTZ R4, R4, 1 ;  /* 0x3f80000004047820 */ /* 0x010fe20000410000 */
[----:B------:R-:W-:-:S05]  /*5760*/  VIADD R25, R25, 0x80 ;  /* 0x0000008019197836 */ /* 0x000fca0000000000 */
[----:B------:R-:W2:Y:S02]  /*5770*/  F2F.F64.F32 R4, R4 ;  /* 0x0000000400047310 */ /* 0x000ea40000201800 */
[----:B--2---:R2:W-:Y:S01]  /*5780*/  STG.E.64 desc[UR36][R8.64], R4 ;  /* 0x0000000408007986 */ /* 0x0045e2000c101b24 */
[----:B------:R-:W-:Y:S05]  /*5790*/  BRA `(.L_x_11472) ;  /* 0x0000000800c47947 */ /* 0x000fea0003800000 */
.L_x_11473:
        /* <DEDUP_REMOVED lines=9> */
[----:B------:R-:W-:-:S03]  /*5830*/  VIADD R25, R25, 0x80 ;  /* 0x0000008019197836 */ /* 0x000fc60000000000 */
[----:B------:R-:W-:-:S05]  /*5840*/  SEL R3, RZ, 0x1, !P0 ;  /* 0x00000001ff037807 */ /* 0x000fca0004000000 */
[----:B------:R2:W-:Y:S01]  /*5850*/  STG.E.U8 desc[UR36][R8.64], R3 ;  /* 0x0000000308007986 */ /* 0x0005e2000c101124 */
[----:B------:R-:W-:Y:S05]  /*5860*/  BRA `(.L_x_11472) ;  /* 0x0000000800907947 */ /* 0x000fea0003800000 */
.L_x_11486:
[----:B----4-:R-:W-:Y:S01]  /*5870*/  FMUL.FTZ R4, R4, 1 ;  /* 0x3f80000004047820 */ /* 0x010fe20000410000 */
[----:B------:R-:W-:Y:S01]  /*5880*/  CS2R R6, SRZ ;  /* 0x0000000000067805 */ /* 0x000fe2000001ff00 */
[----:B------:R-:W-:-:S04]  /*5890*/  VIADD R25, R25, 0x80 ;  /* 0x0000008019197836 */ /* 0x000fc80000000000 */
[----:B------:R-:W2:Y:S02]  /*58a0*/  F2F.F64.F32 R4, R4 ;  /* 0x0000000400047310 */ /* 0x000ea40000201800 */
[----:B--2---:R2:W-:Y:S01]  /*58b0*/  STG.E.128 desc[UR36][R8.64], R4 ;  /* 0x0000000408007986 */ /* 0x0045e2000c101d24 */
[----:B------:R-:W-:Y:S05]  /*58c0*/  BRA `(.L_x_11472) ;  /* 0x0000000800787947 */ /* 0x000fea0003800000 */
.L_x_11485:
        /* <DEDUP_REMOVED lines=20> */
.L_x_11490:
[----:B------:R-:W-:Y:S05]  /*5a10*/  BSYNC B0 ;  /* 0x0000000000007941 */ /* 0x000fea0003800000 */
.L_x_11489:
[----:B------:R-:W-:Y:S01]  /*5a20*/  LOP3.LUT R5, R0, R5, RZ, 0xfc, !PT ;  /* 0x0000000500057212 */ /* 0x000fe200078efcff */
[----:B------:R-:W-:-:S04]  /*5a30*/  VIADD R25, R25, 0x80 ;  /* 0x0000008019197836 */ /* 0x000fc80000000000 */
[----:B------:R2:W-:Y:S01]  /*5a40*/  STG.E.U8 desc[UR36][R8.64], R5 ;  /* 0x0000000508007986 */ /* 0x0005e2000c101124 */
[----:B------:R-:W-:Y:S05]  /*5a50*/  BRA `(.L_x_11472) ;  /* 0x0000000800147947 */ /* 0x000fea0003800000 */
.L_x_11488:
        /* <DEDUP_REMOVED lines=12> */
.L_x_11492:
[----:B------:R-:W-:Y:S01]  /*5b20*/  IMAD.MOV.U32 R0, RZ, RZ, 0x7f ;  /* 0x0000007fff007424 */ /* 0x000fe200078e00ff */
[----:B------:R-:W-:-:S04]  /*5b30*/  ISETP.GT.U32.AND P0, PT, R5, 0x7f800000, PT ;  /* 0x7f8000000500780c */ /* 0x000fc80003f04070 */
[----:B------:R-:W-:-:S09]  /*5b40*/  SEL R0, R0, 0x7c, P0 ;  /* 0x0000007c00007807 */ /* 0x000fd20000000000 */
.L_x_11493:
[----:B------:R-:W-:Y:S05]  /*5b50*/  BSYNC B0 ;  /* 0x0000000000007941 */ /* 0x000fea0003800000 */
.L_x_11491:
[----:B----4-:R-:W-:Y:S01]  /*5b60*/  LOP3.LUT R4, R4, 0x80000000, RZ, 0xc0, !PT ;  /* 0x8000000004047812 */ /* 0x010fe200078ec0ff */
[----:B------:R-:W-:-:S03]  /*5b70*/  VIADD R25, R25, 0x80 ;  /* 0x0000008019197836 */ /* 0x000fc60000000000 */
[----:B------:R-:W-:-:S04]  /*5b80*/  SHF.R.U32.HI R3, RZ, 0x18, R4 ;  /* 0x00000018ff037819 */ /* 0x000fc80000011604 */
[----:B------:R-:W-:-:S05]  /*5b90*/  LOP3.LUT R3, R0, R3, RZ, 0xfc, !PT ;  /* 0x0000000300037212 */ /* 0x000fca00078efcff */
[----:B------:R2:W-:Y:S01]  /*5ba0*/  STG.E.U8 desc[UR36][R8.64], R3 ;  /* 0x0000000308007986 */ /* 0x0005e2000c101124 */
[----:B------:R-:W-:Y:S05]  /*5bb0*/  BRA `(.L_x_11472) ;  /* 0x0000000400bc7947 */ /* 0x000fea0003800000 */
.L_x_11487:
[----:B----4-:R-:W-:Y:S01]  /*5bc0*/  F2FP.BF16.F32.PACK_AB R4, RZ, R4 ;  /* 0x00000004ff04723e */ /* 0x010fe200000010ff */
[----:B------:R-:W-:-:S04]  /*5bd0*/  VIADD R25, R25, 0x80 ;  /* 0x0000008019197836 */ /* 0x000fc80000000000 */
[----:B------:R2:W-:Y:S01]  /*5be0*/  STG.E.U16 desc[UR36][R8.64], R4 ;  /* 0x0000000408007986 */ /* 0x0005e2000c101524 */
[----:B------:R-:W-:Y:S05]  /*5bf0*/  BRA `(.L_x_11472) ;  /* 0x0000000400ac7947 */ /* 0x000fea0003800000 */
.L_x_11484:
        /* <DEDUP_REMOVED lines=8> */
[----:B------:R-:W2:Y:S01]  /*5c80*/  F2I.FTZ.U32.TRUNC.NTZ R3, R4 ;  /* 0x0000000400037305 */ /* 0x000ea2000021f000 */
[----:B------:R-:W-:Y:S01]  /*5c90*/  VIADD R25, R25, 0x80 ;  /* 0x0000008019197836 */ /* 0x000fe20000000000 */
[----:B--2---:R2:W-:Y:S01]  /*5ca0*/  STG.E.U16 desc[UR36][R8.64], R3 ;  /* 0x0000000308007986 */ /* 0x0045e2000c101524 */
[----:B------:R-:W-:Y:S05]  /*5cb0*/  BRA `(.L_x_11472) ;  /* 0x00000004007c7947 */ /* 0x000fea0003800000 */
.L_x_11496:
        /* <DEDUP_REMOVED lines=16> */
.L_x_11499:
[----:B----4-:R-:W-:-:S04]  /*5dc0*/  LOP3.LUT R4, R4, 0x80000000, RZ, 0xc0, !PT ;  /* 0x8000000004047812 */ /* 0x010fc800078ec0ff */
[----:B------:R-:W-:-:S04]  /*5dd0*/  SHF.R.U32.HI R4, RZ, 0x18, R4 ;  /* 0x00000018ff047819 */ /* 0x000fc80000011604 */
[----:B------:R-:W-:-:S04]  /*5de0*/  LOP3.LUT R3, R3, R4, RZ, 0xfc, !PT ;  /* 0x0000000403037212 */ /* 0x000fc800078efcff */
[----:B------:R-:W-:-:S07]  /*5df0*/  PRMT R0, R3, 0x7610, R0 ;  /* 0x0000761003007816 */ /* 0x000fce0000000000 */
.L_x_11498:
[----:B------:R-:W-:Y:S05]  /*5e00*/  BSYNC B0 ;  /* 0x0000000000007941 */ /* 0x000fea0003800000 */
.L_x_11497:
[----:B------:R2:W-:Y:S01]  /*5e10*/  STG.E.U8 desc[UR36][R8.64], R0 ;  /* 0x0000000008007986 */ /* 0x0005e2000c101124 */
[----:B------:R-:W-:Y:S01]  /*5e20*/  VIADD R25, R25, 0x80 ;  /* 0x0000008019197836 */ /* 0x000fe20000000000 */
[----:B------:R-:W-:Y:S06]  /*5e30*/  BRA `(.L_x_11472) ;  /* 0x00000004001c7947 */ /* 0x000fec0003800000 */
.L_x_11495:
        /* <DEDUP_REMOVED lines=16> */
.L_x_11502:
[----:B----4-:R-:W-:-:S04]  /*5f40*/  LOP3.LUT R4, R4, 0x80000000, RZ, 0xc0, !PT ;  /* 0x8000000004047812 */ /* 0x010fc800078ec0ff */
[----:B------:R-:W-:-:S04]  /*5f50*/  SHF.R.U32.HI R4, RZ, 0x18, R4 ;  /* 0x00000018ff047819 */ /* 0x000fc80000011604 */
[----:B------:R-:W-:-:S04]  /*5f60*/  LOP3.LUT R3, R3, R4, RZ, 0xfc, !PT ;  /* 0x0000000403037212 */ /* 0x000fc800078efcff */
[----:B------:R-:W-:-:S07]  /*5f70*/  PRMT R0, R3, 0x7610, R0 ;  /* 0x0000761003007816 */ /* 0x000fce0000000000 */
.L_x_11501:
[----:B------:R-:W-:Y:S05]  /*5f80*/  BSYNC B0 ;  /* 0x0000000000007941 */ /* 0x000fea0003800000 */
.L_x_11500:
[----:B------:R2:W-:Y:S01]  /*5f90*/  STG.E.U8 desc[UR36][R8.64], R0 ;  /* 0x0000000008007986 */ /* 0x0005e2000c101124 */
[----:B------:R-:W-:Y:S01]  /*5fa0*/  VIADD R25, R25, 0x80 ;  /* 0x0000008019197836 */ /* 0x000fe20000000000 */
[----:B------:R-:W-:Y:S06]  /*5fb0*/  BRA `(.L_x_11472) ;  /* 0x0000000000bc7947 */ /* 0x000fec0003800000 */
.L_x_11494:
[----:B------:R-:W-:-:S13]  /*5fc0*/  ISETP.NE.AND P0, PT, R0, 0x1c, PT ;  /* 0x0000001c0000780c */ /* 0x000fda0003f05270 */
[----:B------:R-:W-:Y:S05]  /*5fd0*/  @!P0 BRA `(.L_x_11503) ;  /* 0x0000000000a88947 */ /* 0x000fea0003800000 */
[----:B------:R-:W-:-:S13]  /*5fe0*/  ISETP.NE.AND P0, PT, R0, 0x1d, PT ;  /* 0x0000001d0000780c */ /* 0x000fda0003f05270 */
[----:B------:R-:W-:Y:S05]  /*5ff0*/  @!P0 BRA `(.L_x_11504) ;  /* 0x0000000000908947 */ /* 0x000fea0003800000 */
[----:B------:R-:W-:-:S13]  /*6000*/  ISETP.NE.AND P0, PT, R0, 0x2c, PT ;  /* 0x0000002c0000780c */ /* 0x000fda0003f05270 */
[----:B------:R-:W-:Y:S05]  /*6010*/  @P0 BRA `(.L_x_11477) ;  /* 0x0000000000400947 */ /* 0x000fea0003800000 */
[----:B------:R-:W-:Y:S01]  /*6020*/  SHF.R.U32.HI R5, RZ, 0x17, R4 ;  /* 0x00000017ff057819 */ /* 0x000fe20000011604 */
[----:B------:R-:W-:-:S03]  /*6030*/  VIADD R25, R25, 0x80 ;  /* 0x0000008019197836 */ /* 0x000fc60000000000 */
        /* <DEDUP_REMOVED lines=14> */
.L_x_11477:
        /* <DEDUP_REMOVED lines=15> */
[----:B-123--:R-:W-:Y:S05]  /*6210*/  CALL.ABS.NOINC R14 ;  /* 0x000000000e007343 */ /* 0x00efea0003c00000 */
.L_x_11505:
[----:B------:R-:W-:Y:S01]  /*6220*/  VIADD R25, R25, 0x80 ;  /* 0x0000008019197836 */ /* 0x000fe20000000000 */
[----:B------:R-:W-:Y:S06]  /*6230*/  BRA `(.L_x_11472) ;  /* 0x00000000001c7947 */ /* 0x000fec0003800000 */
.L_x_11504:
[----:B----4-:R-:W2:Y:S01]  /*6240*/  F2I.U64.TRUNC R4, R4 ;  /* 0x0000000400047311 */ /* 0x010ea2000020d800 */
[----:B------:R-:W-:Y:S01]  /*6250*/  VIADD R25, R25, 0x80 ;  /* 0x0000008019197836 */ /* 0x000fe20000000000 */
[----:B--2---:R2:W-:Y:S01]  /*6260*/  STG.E.64 desc[UR36][R8.64], R4 ;  /* 0x0000000408007986 */ /* 0x0045e2000c101b24 */
[----:B------:R-:W-:Y:S05]  /*6270*/  BRA `(.L_x_11472) ;  /* 0x00000000000c7947 */ /* 0x000fea0003800000 */
.L_x_11503:
[----:B------:R-:W2:Y:S01]  /*6280*/  F2I.FTZ.U32.TRUNC.NTZ R3, R4 ;  /* 0x0000000400037305 */ /* 0x000ea2000021f000 */
[----:B------:R-:W-:Y:S01]  /*6290*/  VIADD R25, R25, 0x80 ;  /* 0x0000008019197836 */ /* 0x000fe20000000000 */
[----:B--2---:R2:W-:Y:S06]  /*62a0*/  STG.E desc[UR36][R8.64], R3 ;  /* 0x0000000308007986 */ /* 0x0045ec000c101924 */
.L_x_11472:
[----:B------:R-:W-:Y:S05]  /*62b0*/  BSYNC B6 ;  /* 0x0000000000067941 */ /* 0x000fea0003800000 */
.L_x_11471:
        /* <DEDUP_REMOVED lines=24> */
.L_x_11511:
[----:B-1-3--:R-:W1:Y:S02]  /*6440*/  F2I.S64.TRUNC R18, R18 ;  /* 0x0000001200127311 */ /* 0x00ae64000020d900 */
[----:B-1----:R-:W-:-:S05]  /*6450*/  IMAD.MOV.U32 R3, RZ, RZ, R18 ;  /* 0x000000ffff037224 */ /* 0x002fca00078e0012 */
[----:B------:R4:W-:Y:S01]  /*6460*/  STG.E.U8 desc[UR36][R8.64], R3 ;  /* 0x0000000308007986 */ /* 0x0009e2000c101124 */
[----:B------:R-:W-:Y:S05]  /*6470*/  BRA `(.L_x_11513) ;  /* 0x0000000c00407947 */ /* 0x000fea0003800000 */
.L_x_11510:
        /* <DEDUP_REMOVED lines=9> */
.L_x_11515:
[----:B-1-3--:R-:W1:Y:S02]  /*6510*/  F2I.FTZ.TRUNC.NTZ R3, R18 ;  /* 0x0000001200037305 */ /* 0x00ae64000021f100 */
[----:B-1----:R3:W-:Y:S01]  /*6520*/  STG.E desc[UR36][R8.64], R3 ;  /* 0x0000000308007986 */ /* 0x0027e2000c101924 */
[----:B------:R-:W-:Y:S05]  /*6530*/  BRA `(.L_x_11513) ;  /* 0x0000000c00107947 */ /* 0x000fea0003800000 */
.L_x_11514:
[----:B-1-3--:R-:W1:Y:S02]  /*6540*/  F2I.FTZ.TRUNC.NTZ R3, R18 ;  /* 0x0000001200037305 */ /* 0x00ae64000021f100 */
[----:B-1----:R1:W-:Y:S01]  /*6550*/  STG.E.U16 desc[UR36][R8.64], R3 ;  /* 0x0000000308007986 */ /* 0x0023e2000c101524 */
[----:B------:R-:W-:Y:S05]  /*6560*/  BRA `(.L_x_11513) ;  /* 0x0000000c00047947 */ /* 0x000fea0003800000 */
.L_x_11509:
        /* <DEDUP_REMOVED lines=8> */
.L_x_11517:
[----:B-1-3--:R-:W-:-:S05]  /*65f0*/  F2FP.F16.F32.PACK_AB R18, RZ, R18 ;  /* 0x00000012ff12723e */ /* 0x00afca00000000ff */
[----:B------:R1:W-:Y:S01]  /*6600*/  STG.E.U16 desc[UR36][R8.64], R18 ;  /* 0x0000001208007986 */ /* 0x0003e2000c101524 */
[----:B------:R-:W-:Y:S05]  /*6610*/  BRA `(.L_x_11513) ;  /* 0x0000000800d87947 */ /* 0x000fea0003800000 */
.L_x_11516:
        /* <DEDUP_REMOVED lines=9> */
.L_x_11519:
[----:B-1-3--:R-:W-:-:S04]  /*66b0*/  F2FP.F16.F32.PACK_AB R3, RZ, R18 ;  /* 0x00000012ff03723e */ /* 0x00afc800000000ff */
[----:B------:R-:W-:-:S05]  /*66c0*/  PRMT R3, R3, 0x5410, RZ ;  /* 0x0000541003037816 */ /* 0x000fca00000000ff */
[----:B------:R1:W-:Y:S01]  /*66d0*/  STG.E desc[UR36][R8.64], R3 ;  /* 0x0000000308007986 */ /* 0x0003e2000c101924 */
[----:B------:R-:W-:Y:S05]  /*66e0*/  BRA `(.L_x_11513) ;  /* 0x0000000800a47947 */ /* 0x000fea0003800000 */
.L_x_11518:
[----:B-1-3--:R-:W-:-:S06]  /*66f0*/  FMUL.FTZ R4, R18, 1 ;  /* 0x3f80000012047820 */ /* 0x00afcc0000410000 */
[----:B------:R-:W1:Y:S02]  /*6700*/  F2F.F64.F32 R4, R4 ;  /* 0x0000000400047310 */ /* 0x000e640000201800 */
[----:B-1----:R1:W-:Y:S01]  /*6710*/  STG.E.64 desc[UR36][R8.64], R4 ;  /* 0x0000000408007986 */ /* 0x0023e2000c101b24 */
[----:B------:R-:W-:Y:S05]  /*6720*/  BRA `(.L_x_11513) ;  /* 0x0000000800947947 */ /* 0x000fea0003800000 */
.L_x_11508:
        /* <DEDUP_REMOVED lines=12> */
.L_x_11522:
[----:B-1-3--:R-:W-:Y:S01]  /*67f0*/  FMUL.FTZ R4, R18, 1 ;  /* 0x3f80000012047820 */ /* 0x00afe20000410000 */
[----:B------:R-:W-:-:S05]  /*6800*/  CS2R R6, SRZ ;  /* 0x0000000000067805 */ /* 0x000fca000001ff00 */
[----:B------:R-:W1:Y:S02]  /*6810*/  F2F.F64.F32 R4, R4 ;  /* 0x0000000400047310 */ /* 0x000e640000201800 */
[----:B-1----:R1:W-:Y:S01]  /*6820*/  STG.E.128 desc[UR36][R8.64], R4 ;  /* 0x0000000408007986 */ /* 0x0023e2000c101d24 */
[----:B------:R-:W-:Y:S05]  /*6830*/  BRA `(.L_x_11513) ;  /* 0x0000000800507947 */ /* 0x000fea0003800000 */
.L_x_11521:
        /* <DEDUP_REMOVED lines=20> */
.L_x_11526:
[----:B------:R-:W-:Y:S05]  /*6980*/  BSYNC B0 ;  /* 0x0000000000007941 */ /* 0x000fea0003800000 */
.L_x_11525:
[----:B------:R-:W-:-:S05]  /*6990*/  LOP3.LUT R5, R0, R5, RZ, 0xfc, !PT ;  /* 0x0000000500057212 */ /* 0x000fca00078efcff */
[----:B------:R1:W-:Y:S01]  /*69a0*/  STG.E.U8 desc[UR36][R8.64], R5 ;  /* 0x0000000508007986 */ /* 0x0003e2000c101124 */
[----:B------:R-:W-:Y:S05]  /*69b0*/  BRA `(.L_x_11513) ;  /* 0x0000000400f07947 */ /* 0x000fea0003800000 */
.L_x_11524:
        /* <DEDUP_REMOVED lines=12> */
.L_x_11528:
[----:B------:R-:W-:Y:S01]  /*6a80*/  IMAD.MOV.U32 R0, RZ, RZ, 0x7f ;  /* 0x0000007fff007424 */ /* 0x000fe200078e00ff */
[----:B------:R-:W-:-:S04]  /*6a90*/  ISETP.GT.U32.AND P0, PT, R4, 0x7f800000, PT ;  /* 0x7f8000000400780c */ /* 0x000fc80003f04070 */
[----:B------:R-:W-:-:S09]  /*6aa0*/  SEL R0, R0, 0x7c, P0 ;  /* 0x0000007c00007807 */ /* 0x000fd20000000000 */
.L_x_11529:
[----:B------:R-:W-:Y:S05]  /*6ab0*/  BSYNC B0 ;  /* 0x0000000000007941 */ /* 0x000fea0003800000 */
.L_x_11527:
[----:B------:R-:W-:-:S04]  /*6ac0*/  LOP3.LUT R18, R18, 0x80000000, RZ, 0xc0, !PT ;  /* 0x8000000012127812 */ /* 0x000fc800078ec0ff */
[----:B------:R-:W-:-:S04]  /*6ad0*/  SHF.R.U32.HI R3, RZ, 0x18, R18 ;  /* 0x00000018ff037819 */ /* 0x000fc80000011612 */
[----:B------:R-:W-:-:S05]  /*6ae0*/  LOP3.LUT R3, R0, R3, RZ, 0xfc, !PT ;  /* 0x0000000300037212 */ /* 0x000fca00078efcff */
[----:B------:R1:W-:Y:S01]  /*6af0*/  STG.E.U8 desc[UR36][R8.64], R3 ;  /* 0x0000000308007986 */ /* 0x0003e2000c101124 */
[----:B------:R-:W-:Y:S05]  /*6b00*/  BRA `(.L_x_11513) ;  /* 0x00000004009c7947 */ /* 0x000fea0003800000 */
.L_x_11523:
[----:B-1-3--:R-:W-:-:S05]  /*6b10*/  F2FP.BF16.F32.PACK_AB R18, RZ, R18 ;  /* 0x00000012ff12723e */ /* 0x00afca00000010ff */
[----:B------:R1:W-:Y:S01]  /*6b20*/  STG.E.U16 desc[UR36][R8.64], R18 ;  /* 0x0000001208007986 */ /* 0x0003e2000c101524 */
[----:B------:R-:W-:Y:S05]  /*6b30*/  BRA `(.L_x_11513) ;  /* 0x0000000400907947 */ /* 0x000fea0003800000 */
.L_x_11520:
        /* <DEDUP_REMOVED lines=11> */
.L_x_11532:
        /* <DEDUP_REMOVED lines=16> */
.L_x_11535:
[----:B------:R-:W-:-:S04]  /*6cf0*/  LOP3.LUT R18, R18, 0x80000000, RZ, 0xc0, !PT ;  /* 0x8000000012127812 */ /* 0x000fc800078ec0ff */
[----:B------:R-:W-:-:S04]  /*6d00*/  SHF.R.U32.HI R3, RZ, 0x18, R18 ;  /* 0x00000018ff037819 */ /* 0x000fc80000011612 */
[----:B------:R-:W-:-:S04]  /*6d10*/  LOP3.LUT R0, R0, R3, RZ, 0xfc, !PT ;  /* 0x0000000300007212 */ /* 0x000fc800078efcff */
[----:B------:R-:W-:-:S07]  /*6d20*/  PRMT R4, R0, 0x7610, R4 ;  /* 0x0000761000047816 */ /* 0x000fce0000000004 */
.L_x_11534:
[----:B------:R-:W-:Y:S05]  /*6d30*/  BSYNC B0 ;  /* 0x0000000000007941 */ /* 0x000fea0003800000 */
.L_x_11533:
[----:B------:R1:W-:Y:S01]  /*6d40*/  STG.E.U8 desc[UR36][R8.64], R4 ;  /* 0x0000000408007986 */ /* 0x0003e2000c101124 */
[----:B------:R-:W-:Y:S05]  /*6d50*/  BRA `(.L_x_11513) ;  /* 0x0000000400087947 */ /* 0x000fea0003800000 */
.L_x_11531:
        /* <DEDUP_REMOVED lines=16> */
.L_x_11538:
[----:B------:R-:W-:-:S04]  /*6e60*/  LOP3.LUT R18, R18, 0x80000000, RZ, 0xc0, !PT ;  /* 0x8000000012127812 */ /* 0x000fc800078ec0ff */
[----:B------:R-:W-:-:S04]  /*6e70*/  SHF.R.U32.HI R3, RZ, 0x18, R18 ;  /* 0x00000018ff037819 */ /* 0x000fc80000011612 */
[----:B------:R-:W-:-:S04]  /*6e80*/  LOP3.LUT R0, R0, R3, RZ, 0xfc, !PT ;  /* 0x0000000300007212 */ /* 0x000fc800078efcff */
[----:B------:R-:W-:-:S07]  /*6e90*/  PRMT R4, R0, 0x7610, R4 ;  /* 0x0000761000047816 */ /* 0x000fce0000000004 */
.L_x_11537:
[----:B------:R-:W-:Y:S05]  /*6ea0*/  BSYNC B0 ;  /* 0x0000000000007941 */ /* 0x000fea0003800000 */
.L_x_11536:
[----:B------:R1:W-:Y:S01]  /*6eb0*/  STG.E.U8 desc[UR36][R8.64], R4 ;  /* 0x0000000408007986 */ /* 0x0003e2000c101124 */
[----:B------:R-:W-:Y:S05]  /*6ec0*/  BRA `(.L_x_11513) ;  /* 0x0000000000ac7947 */ /* 0x000fea0003800000 */
.L_x_11530:
        /* <DEDUP_REMOVED lines=21> */
.L_x_11512:
[----:B------:R-:W-:Y:S01]  /*7020*/  MOV R14, 0x0 ;  /* 0x00000000000e7802 */ /* 0x000fe20000000f00 */
[----:B------:R-:W-:Y:S01]  /*7030*/  ULDC.64 UR4, c[0x4][0x178] ;  /* 0x01005e0000047ab9 */ /* 0x000fe20000000a00 */
[----:B------:R-:W-:Y:S01]  /*7040*/  ULDC.64 UR6, c[0x4][0x70] ;  /* 0x01001c0000067ab9 */ /* 0x000fe20000000a00 */
[----:B------:R-:W-:Y:S02]  /*7050*/  IMAD.U32 R4, RZ, RZ, UR4 ;  /* 0x00000004ff047e24 */ /* 0x000fe4000f8e00ff */
[----:B------:R-:W-:Y:S01]  /*7060*/  IMAD.U32 R5, RZ, RZ, UR5 ;  /* 0x00000005ff057e24 */ /* 0x000fe2000f8e00ff */
[----:B------:R-:W2:Y:S01]  /*7070*/  LDC.64 R14, c[0x4][R14] ;  /* 0x010000000e0e7b82 */ /* 0x000ea20000000a00 */
        /* <DEDUP_REMOVED lines=9> */
[----:B-123--:R-:W-:Y:S05]  /*7110*/  CALL.ABS.NOINC R14 ;  /* 0x000000000e007343 */ /* 0x00efea0003c00000 */
.L_x_11541:
[----:B------:R-:W-:Y:S05]  /*7120*/  BRA `(.L_x_11513) ;  /* 0x0000000000147947 */ /* 0x000fea0003800000 */
.L_x_11540:
[----:B-1-3--:R-:W1:Y:S02]  /*7130*/  F2I.U64.TRUNC R18, R18 ;  /* 0x0000001200127311 */ /* 0x00ae64000020d800 */
[----:B-1----:R1:W-:Y:S01]  /*7140*/  STG.E.64 desc[UR36][R8.64], R18 ;  /* 0x0000001208007986 */ /* 0x0023e2000c101b24 */
[----:B------:R-:W-:Y:S05]  /*7150*/  BRA `(.L_x_11513) ;  /* 0x0000000000087947 */ /* 0x000fea0003800000 */
.L_x_11539:
[----:B-1-3--:R-:W1:Y:S02]  /*7160*/  F2I.FTZ.U32.TRUNC.NTZ R3, R18 ;  /* 0x0000001200037305 */ /* 0x00ae64000021f000 */
[----:B-1----:R1:W-:Y:S02]  /*7170*/  STG.E desc[UR36][R8.64], R3 ;  /* 0x0000000308007986 */ /* 0x0023e4000c101924 */
.L_x_11513:
        /* <DEDUP_REMOVED lines=24> */
.L_x_11545:
[----:B------:R-:W1:Y:S02]  /*7300*/  F2I.S64.TRUNC R22, R22 ;  /* 0x0000001600167311 */ /* 0x000e64000020d900 */
[----:B-1----:R-:W-:-:S05]  /*7310*/  IMAD.MOV.U32 R3, RZ, RZ, R22 ;  /* 0x000000ffff037224 */ /* 0x002fca00078e0016 */
[----:B------:R1:W-:Y:S01]  /*7320*/  STG.E.U8 desc[UR36][R8.64], R3 ;  /* 0x0000000308007986 */ /* 0x0003e2000c101124 */
[----:B------:R-:W-:Y:S05]  /*7330*/  BRA `(.L_x_11547) ;  /* 0x0000000c00407947 */ /* 0x000fea0003800000 */
.L_x_11544:
        /* <DEDUP_REMOVED lines=9> */
.L_x_11549:
[----:B------:R-:W1:Y:S02]  /*73d0*/  F2I.FTZ.TRUNC.NTZ R3, R22 ;  /* 0x0000001600037305 */ /* 0x000e64000021f100 */
[----:B-1----:R1:W-:Y:S01]  /*73e0*/  STG.E desc[UR36][R8.64], R3 ;  /* 0x0000000308007986 */ /* 0x0023e2000c101924 */
[----:B------:R-:W-:Y:S05]  /*73f0*/  BRA `(.L_x_11547) ;  /* 0x0000000c00107947 */ /* 0x000fea0003800000 */
.L_x_11548:
[----:B------:R-:W1:Y:S02]  /*7400*/  F2I.FTZ.TRUNC.NTZ R3, R22 ;  /* 0x0000001600037305 */ /* 0x000e64000021f100 */
[----:B-1----:R1:W-:Y:S01]  /*7410*/  STG.E.U16 desc[UR36][R8.64], R3 ;  /* 0x0000000308007986 */ /* 0x0023e2000c101524 */
[----:B------:R-:W-:Y:S05]  /*7420*/  BRA `(.L_x_11547) ;  /* 0x0000000c00047947 */ /* 0x000fea0003800000 */
.L_x_11543:
        /* <DEDUP_REMOVED lines=8> */
.L_x_11551:
[----:B------:R-:W-:-:S05]  /*74b0*/  F2FP.F16.F32.PACK_AB R22, RZ, R22 ;  /* 0x00000016ff16723e */ /* 0x000fca00000000ff */
[----:B------:R1:W-:Y:S01]  /*74c0*/  STG.E.U16 desc[UR36][R8.64], R22 ;  /* 0x0000001608007986 */ /* 0x0003e2000c101524 */
[----:B------:R-:W-:Y:S05]  /*74d0*/  BRA `(.L_x_11547) ;  /* 0x0000000800d87947 */ /* 0x000fea0003800000 */
.L_x_11550:
        /* <DEDUP_REMOVED lines=9> */
.L_x_11553:
[----:B------:R-:W-:-:S04]  /*7570*/  F2FP.F16.F32.PACK_AB R3, RZ, R22 ;  /* 0x00000016ff03723e */ /* 0x000fc800000000ff */
[----:B------:R-:W-:-:S05]  /*7580*/  PRMT R3, R3, 0x5410, RZ ;  /* 0x0000541003037816 */ /* 0x000fca00000000ff */
[----:B------:R1:W-:Y:S01]  /*7590*/  STG.E desc[UR36][R8.64], R3 ;  /* 0x0000000308007986 */ /* 0x0003e2000c101924 */
[----:B------:R-:W-:Y:S05]  /*75a0*/  BRA `(.L_x_11547) ;  /* 0x0000000800a47947 */ /* 0x000fea0003800000 */
.L_x_11552:
[----:B------:R-:W-:-:S06]  /*75b0*/  FMUL.FTZ R4, R22, 1 ;  /* 0x3f80000016047820 */ /* 0x000fcc0000410000 */
[----:B------:R-:W1:Y:S02]  /*75c0*/  F2F.F64.F32 R4, R4 ;  /* 0x0000000400047310 */ /* 0x000e640000201800 */
[----:B-1----:R1:W-:Y:S01]  /*75d0*/  STG.E.64 desc[UR36][R8.64], R4 ;  /* 0x0000000408007986 */ /* 0x0023e2000c101b24 */
[----:B------:R-:W-:Y:S05]  /*75e0*/  BRA `(.L_x_11547) ;  /* 0x0000000800947947 */ /* 0x000fea0003800000 */
.L_x_11542:
        /* <DEDUP_REMOVED lines=12> */
.L_x_11556:
[----:B------:R-:W-:Y:S01]  /*76b0*/  FMUL.FTZ R4, R22, 1 ;  /* 0x3f80000016047820 */ /* 0x000fe20000410000 */
[----:B------:R-:W-:-:S05]  /*76c0*/  CS2R R6, SRZ ;  /* 0x0000000000067805 */ /* 0x000fca000001ff00 */
[----:B------:R-:W1:Y:S02]  /*76d0*/  F2F.F64.F32 R4, R4 ;  /* 0x0000000400047310 */ /* 0x000e640000201800 */
[----:B-1----:R1:W-:Y:S01]  /*76e0*/  STG.E.128 desc[UR36][R8.64], R4 ;  /* 0x0000000408007986 */ /* 0x0023e2000c101d24 */
[----:B------:R-:W-:Y:S05]  /*76f0*/  BRA `(.L_x_11547) ;  /* 0x0000000800507947 */ /* 0x000fea0003800000 */
.L_x_11555:
        /* <DEDUP_REMOVED lines=20> */
.L_x_11560:
[----:B------:R-:W-:Y:S05]  /*7840*/  BSYNC B0 ;  /* 0x0000000000007941 */ /* 0x000fea0003800000 */
.L_x_11559:
[----:B------:R-:W-:-:S05]  /*7850*/  LOP3.LUT R5, R0, R5, RZ, 0xfc, !PT ;  /* 0x0000000500057212 */ /* 0x000fca00078efcff */
[----:B------:R1:W-:Y:S01]  /*7860*/  STG.E.U8 desc[UR36][R8.64], R5 ;  /* 0x0000000508007986 */ /* 0x0003e2000c101124 */
[----:B------:R-:W-:Y:S05]  /*7870*/  BRA `(.L_x_11547) ;  /* 0x0000000400f07947 */ /* 0x000fea0003800000 */
.L_x_11558:
        /* <DEDUP_REMOVED lines=12> */
.L_x_11562:
[----:B------:R-:W-:Y:S01]  /*7940*/  IMAD.MOV.U32 R0, RZ, RZ, 0x7f ;  /* 0x0000007fff007424 */ /* 0x000fe200078e00ff */
[----:B------:R-:W-:-:S04]  /*7950*/  ISETP.GT.U32.AND P0, PT, R4, 0x7f800000, PT ;  /* 0x7f8000000400780c */ /* 0x000fc80003f04070 */
[----:B------:R-:W-:-:S09]  /*7960*/  SEL R0, R0, 0x7c, P0 ;  /* 0x0000007c00007807 */ /* 0x000fd20000000000 */
.L_x_11563:
[----:B------:R-:W-:Y:S05]  /*7970*/  BSYNC B0 ;  /* 0x0000000000007941 */ /* 0x000fea0003800000 */
.L_x_11561:
[----:B------:R-:W-:-:S04]  /*7980*/  LOP3.LUT R22, R22, 0x80000000, RZ, 0xc0, !PT ;  /* 0x8000000016167812 */ /* 0x000fc800078ec0ff */
[----:B------:R-:W-:-:S04]  /*7990*/  SHF.R.U32.HI R3, RZ, 0x18, R22 ;  /* 0x00000018ff037819 */ /* 0x000fc80000011616 */
[----:B------:R-:W-:-:S05]  /*79a0*/  LOP3.LUT R3, R0, R3, RZ, 0xfc, !PT ;  /* 0x0000000300037212 */ /* 0x000fca00078efcff */
[----:B------:R1:W-:Y:S01]  /*79b0*/  STG.E.U8 desc[UR36][R8.64], R3 ;  /* 0x0000000308007986 */ /* 0x0003e2000c101124 */
[----:B------:R-:W-:Y:S05]  /*79c0*/  BRA `(.L_x_11547) ;  /* 0x00000004009c7947 */ /* 0x000fea0003800000 */
.L_x_11557:
[----:B------:R-:W-:-:S05]  /*79d0*/  F2FP.BF16.F32.PACK_AB R22, RZ, R22 ;  /* 0x00000016ff16723e */ /* 0x000fca00000010ff */
[----:B------:R1:W-:Y:S01]  /*79e0*/  STG.E.U16 desc[UR36][R8.64], R22 ;  /* 0x0000001608007986 */ /* 0x0003e2000c101524 */
[----:B------:R-:W-:Y:S05]  /*79f0*/  BRA `(.L_x_11547) ;  /* 0x0000000400907947 */ /* 0x000fea0003800000 */
.L_x_11554:
        /* <DEDUP_REMOVED lines=11> */
.L_x_11566:
        /* <DEDUP_REMOVED lines=16> */
.L_x_11569:
[----:B------:R-:W-:-:S04]  /*7bb0*/  LOP3.LUT R22, R22, 0x80000000, RZ, 0xc0, !PT ;  /* 0x8000000016167812 */ /* 0x000fc800078ec0ff */
[----:B------:R-:W-:-:S04]  /*7bc0*/  SHF.R.U32.HI R3, RZ, 0x18, R22 ;  /* 0x00000018ff037819 */ /* 0x000fc80000011616 */
[----:B------:R-:W-:-:S04]  /*7bd0*/  LOP3.LUT R0, R0, R3, RZ, 0xfc, !PT ;  /* 0x0000000300007212 */ /* 0x000fc800078efcff */
[----:B------:R-:W-:-:S07]  /*7be0*/  PRMT R4, R0, 0x7610, R4 ;  /* 0x0000761000047816 */ /* 0x000fce0000000004 */
.L_x_11568:
[----:B------:R-:W-:Y:S05]  /*7bf0*/  BSYNC B0 ;  /* 0x0000000000007941 */ /* 0x000fea0003800000 */
.L_x_11567:
[----:B------:R1:W-:Y:S01]  /*7c00*/  STG.E.U8 desc[UR36][R8.64], R4 ;  /* 0x0000000408007986 */ /* 0x0003e2000c101124 */
[----:B------:R-:W-:Y:S05]  /*7c10*/  BRA `(.L_x_11547) ;  /* 0x0000000400087947 */ /* 0x000fea0003800000 */
.L_x_11565:
        /* <DEDUP_REMOVED lines=16> */
.L_x_11572:
[----:B------:R-:W-:-:S04]  /*7d20*/  LOP3.LUT R22, R22, 0x80000000, RZ, 0xc0, !PT ;  /* 0x8000000016167812 */ /* 0x000fc800078ec0ff */
[----:B------:R-:W-:-:S04]  /*7d30*/  SHF.R.U32.HI R3, RZ, 0x18, R22 ;  /* 0x00000018ff037819 */ /* 0x000fc80000011616 */
[----:B------:R-:W-:-:S04]  /*7d40*/  LOP3.LUT R0, R0, R3, RZ, 0xfc, !PT ;  /* 0x0000000300007212 */ /* 0x000fc800078efcff */
[----:B------:R-:W-:-:S07]  /*7d50*/  PRMT R4, R0, 0x7610, R4 ;  /* 0x0000761000047816 */ /* 0x000fce0000000004 */
.L_x_11571:
[----:B------:R-:W-:Y:S05]  /*7d60*/  BSYNC B0 ;  /* 0x0000000000007941 */ /* 0x000fea0003800000 */
.L_x_11570:
[----:B------:R4:W-:Y:S01]  /*7d70*/  STG.E.U8 desc[UR36][R8.64], R4 ;  /* 0x0000000408007986 */ /* 0x0009e2000c101124 */
[----:B------:R-:W-:Y:S05]  /*7d80*/  BRA `(.L_x_11547) ;  /* 0x0000000000ac7947 */ /* 0x000fea0003800000 */
.L_x_11564:
        /* <DEDUP_REMOVED lines=21> */
.L_x_11546:
        /* <DEDUP_REMOVED lines=16> */
.L_x_11575:
[----:B------:R-:W-:Y:S05]  /*7fe0*/  BRA `(.L_x_11547) ;  /* 0x0000000000147947 */ /* 0x000fea0003800000 */
.L_x_11574:
[----:B------:R-:W1:Y:S02]  /*7ff0*/  F2I.U64.TRUNC R22, R22 ;  /* 0x0000001600167311 */ /* 0x000e64000020d800 */
[----:B-1----:R3:W-:Y:S01]  /*8000*/  STG.E.64 desc[UR36][R8.64], R22 ;  /* 0x0000001608007986 */ /* 0x0027e2000c101b24 */
[----:B------:R-:W-:Y:S05]  /*8010*/  BRA `(.L_x_11547) ;  /* 0x0000000000087947 */ /* 0x000fea0003800000 */
.L_x_11573:
[----:B------:R-:W1:Y:S02]  /*8020*/  F2I.FTZ.U32.TRUNC.NTZ R3, R22 ;  /* 0x0000001600037305 */ /* 0x000e64000021f000 */
[----:B-1----:R1:W-:Y:S02]  /*8030*/  STG.E desc[UR36][R8.64], R3 ;  /* 0x0000000308007986 */ /* 0x0023e4000c101924 */
.L_x_11547:
[----:B------:R-:W-:-:S07]  /*8040*/  VIADD R25, R25, 0x80 ;  /* 0x0000008019197836 */ /* 0x000fce0000000000 */
.L_x_11507:
[----:B------:R-:W-:Y:S05]  /*8050*/  BSYNC B6 ;  /* 0x0000000000067941 */ /* 0x000fea0003800000 */
.L_x_11506:
        /* <DEDUP_REMOVED lines=22> */
.L_x_11579:
[----:B------:R-:W1:Y:S02]  /*81c0*/  F2I.S64.TRUNC R24, R24 ;  /* 0x0000001800187311 */ /* 0x000e64000020d900 */
[----:B-1----:R-:W-:-:S05]  /*81d0*/  IMAD.MOV.U32 R5, RZ, RZ, R24 ;  /* 0x000000ffff057224 */ /* 0x002fca00078e0018 */
[----:B------:R-:W-:Y:S01]  /*81e0*/  STG.E.U8 desc[UR36][R2.64], R5 ;  /* 0x0000000502007986 */ /* 0x000fe2000c101124 */
[----:B------:R-:W-:Y:S05]  /*81f0*/  EXIT ;  /* 0x000000000000794d */ /* 0x000fea0003800000 */
.L_x_11578:
        /* <DEDUP_REMOVED lines=9> */
.L_x_11582:
[----:B------:R-:W1:Y:S02]  /*8290*/  F2I.FTZ.TRUNC.NTZ R5, R24 ;  /* 0x0000001800057305 */ /* 0x000e64000021f100 */
[----:B-1----:R-:W-:Y:S01]  /*82a0*/  STG.E desc[UR36][R2.64], R5 ;  /* 0x0000000502007986 */ /* 0x002fe2000c101924 */
[----:B------:R-:W-:Y:S05]  /*82b0*/  EXIT ;  /* 0x000000000000794d */ /* 0x000fea0003800000 */
.L_x_11581:
[----:B------:R-:W1:Y:S02]  /*82c0*/  F2I.FTZ.TRUNC.NTZ R5, R24 ;  /* 0x0000001800057305 */ /* 0x000e64000021f100 */
[----:B-1----:R-:W-:Y:S01]  /*82d0*/  STG.E.U16 desc[UR36][R2.64], R5 ;  /* 0x0000000502007986 */ /* 0x002fe2000c101524 */
[----:B------:R-:W-:Y:S05]  /*82e0*/  EXIT ;  /* 0x000000000000794d */ /* 0x000fea0003800000 */
.L_x_11577:
        /* <DEDUP_REMOVED lines=8> */
.L_x_11584:
[----:B------:R-:W-:-:S05]  /*8370*/  F2FP.F16.F32.PACK_AB R24, RZ, R24 ;  /* 0x00000018ff18723e */ /* 0x000fca00000000ff */
[----:B------:R-:W-:Y:S01]  /*8380*/  STG.E.U16 desc[UR36][R2.64], R24 ;  /* 0x0000001802007986 */ /* 0x000fe2000c101524 */
[----:B------:R-:W-:Y:S05]  /*8390*/  EXIT ;  /* 0x000000000000794d */ /* 0x000fea0003800000 */
.L_x_11583:
        /* <DEDUP_REMOVED lines=9> */
.L_x_11586:
[----:B------:R-:W-:-:S04]  /*8430*/  F2FP.F16.F32.PACK_AB R5, RZ, R24 ;  /* 0x00000018ff05723e */ /* 0x000fc800000000ff */
[----:B------:R-:W-:-:S05]  /*8440*/  PRMT R5, R5, 0x5410, RZ ;  /* 0x0000541005057816 */ /* 0x000fca00000000ff */
[----:B------:R-:W-:Y:S01]  /*8450*/  STG.E desc[UR36][R2.64], R5 ;  /* 0x0000000502007986 */ /* 0x000fe2000c101924 */
[----:B------:R-:W-:Y:S05]  /*8460*/  EXIT ;  /* 0x000000000000794d */ /* 0x000fea0003800000 */
.L_x_11585:
[----:B------:R-:W-:-:S06]  /*8470*/  FMUL.FTZ R4, R24, 1 ;  /* 0x3f80000018047820 */ /* 0x000fcc0000410000 */
[----:B------:R-:W1:Y:S02]  /*8480*/  F2F.F64.F32 R4, R4 ;  /* 0x0000000400047310 */ /* 0x000e640000201800 */
[----:B-1----:R-:W-:Y:S01]  /*8490*/  STG.E.64 desc[UR36][R2.64], R4 ;  /* 0x0000000402007986 */ /* 0x002fe2000c101b24 */
[----:B------:R-:W-:Y:S05]  /*84a0*/  EXIT ;  /* 0x000000000000794d */ /* 0x000fea0003800000 */
.L_x_11576:
        /* <DEDUP_REMOVED lines=12> */
.L_x_11589:
[----:B------:R-:W-:Y:S01]  /*8570*/  FMUL.FTZ R4, R24, 1 ;  /* 0x3f80000018047820 */ /* 0x000fe20000410000 */
[----:B------:R-:W-:-:S05]  /*8580*/  CS2R R6, SRZ ;  /* 0x0000000000067805 */ /* 0x000fca000001ff00 */
[----:B------:R-:W1:Y:S02]  /*8590*/  F2F.F64.F32 R4, R4 ;  /* 0x0000000400047310 */ /* 0x000e640000201800 */
[----:B-1----:R-:W-:Y:S01]  /*85a0*/  STG.E.128 desc[UR36][R2.64], R4 ;  /* 0x0000000402007986 */ /* 0x002fe2000c101d24 */
[----:B------:R-:W-:Y:S05]  /*85b0*/  EXIT ;  /* 0x000000000000794d */ /* 0x000fea0003800000 */
.L_x_11588:
        /* <DEDUP_REMOVED lines=20> */
.L_x_11593:
[----:B------:R-:W-:Y:S05]  /*8700*/  BSYNC B0 ;  /* 0x0000000000007941 */ /* 0x000fea0003800000 */
.L_x_11592:
[----:B------:R-:W-:-:S05]  /*8710*/  LOP3.LUT R7, R0, R7, RZ, 0xfc, !PT ;  /* 0x0000000700077212 */ /* 0x000fca00078efcff */
[----:B------:R-:W-:Y:S01]  /*8720*/  STG.E.U8 desc[UR36][R2.64], R7 ;  /* 0x0000000702007986 */ /* 0x000fe2000c101124 */
[----:B------:R-:W-:Y:S05]  /*8730*/  EXIT ;  /* 0x000000000000794d */ /* 0x000fea0003800000 */
.L_x_11591:
        /* <DEDUP_REMOVED lines=12> */
.L_x_11595:
[----:B------:R-:W-:Y:S01]  /*8800*/  IMAD.MOV.U32 R0, RZ, RZ, 0x7f ;  /* 0x0000007fff007424 */ /* 0x000fe200078e00ff */
[----:B------:R-:W-:-:S04]  /*8810*/  ISETP.GT.U32.AND P0, PT, R4, 0x7f800000, PT ;  /* 0x7f8000000400780c */ /* 0x000fc80003f04070 */
[----:B------:R-:W-:-:S09]  /*8820*/  SEL R0, R0, 0x7c, P0 ;  /* 0x0000007c00007807 */ /* 0x000fd20000000000 */
.L_x_11596:
[----:B------:R-:W-:Y:S05]  /*8830*/  BSYNC B0 ;  /* 0x0000000000007941 */ /* 0x000fea0003800000 */
.L_x_11594:
[----:B------:R-:W-:-:S04]  /*8840*/  LOP3.LUT R24, R24, 0x80000000, RZ, 0xc0, !PT ;  /* 0x8000000018187812 */ /* 0x000fc800078ec0ff */
[----:B------:R-:W-:-:S04]  /*8850*/  SHF.R.U32.HI R5, RZ, 0x18, R24 ;  /* 0x00000018ff057819 */ /* 0x000fc80000011618 */
[----:B------:R-:W-:-:S05]  /*8860*/  LOP3.LUT R5, R0, R5, RZ, 0xfc, !PT ;  /* 0x0000000500057212 */ /* 0x000fca00078efcff */
[----:B------:R-:W-:Y:S01]  /*8870*/  STG.E.U8 desc[UR36][R2.64], R5 ;  /* 0x0000000502007986 */ /* 0x000fe2000c101124 */
[----:B------:R-:W-:Y:S05]  /*8880*/  EXIT ;  /* 0x000000000000794d */ /* 0x000fea0003800000 */
.L_x_11590:
[----:B------:R-:W-:-:S05]  /*8890*/  F2FP.BF16.F32.PACK_AB R24, RZ, R24 ;  /* 0x00000018ff18723e */ /* 0x000fca00000010ff */
[----:B------:R-:W-:Y:S01]  /*88a0*/  STG.E.U16 desc[UR36][R2.64], R24 ;  /* 0x0000001802007986 */ /* 0x000fe2000c101524 */
[----:B------:R-:W-:Y:S05]  /*88b0*/  EXIT ;  /* 0x000000000000794d */ /* 0x000fea0003800000 */
.L_x_11587:
        /* <DEDUP_REMOVED lines=11> */
.L_x_11599:
        /* <DEDUP_REMOVED lines=16> */
.L_x_11602:
[----:B------:R-:W-:-:S04]  /*8a70*/  LOP3.LUT R24, R24, 0x80000000, RZ, 0xc0, !PT ;  /* 0x8000000018187812 */ /* 0x000fc800078ec0ff */
[----:B------:R-:W-:-:S04]  /*8a80*/  SHF.R.U32.HI R5, RZ, 0x18, R24 ;  /* 0x00000018ff057819 */ /* 0x000fc80000011618 */
[----:B------:R-:W-:-:S04]  /*8a90*/  LOP3.LUT R4, R4, R5, RZ, 0xfc, !PT ;  /* 0x0000000504047212 */ /* 0x000fc800078efcff */
[----:B------:R-:W-:-:S07]  /*8aa0*/  PRMT R0, R4, 0x7610, R0 ;  /* 0x0000761004007816 */ /* 0x000fce0000000000 */
.L_x_11601:
[----:B------:R-:W-:Y:S05]  /*8ab0*/  BSYNC B0 ;  /* 0x0000000000007941 */ /* 0x000fea0003800000 */
.L_x_11600:
[----:B------:R-:W-:Y:S01]  /*8ac0*/  STG.E.U8 desc[UR36][R2.64], R0 ;  /* 0x0000000002007986 */ /* 0x000fe2000c101124 */
[----:B------:R-:W-:Y:S05]  /*8ad0*/  EXIT ;  /* 0x000000000000794d */ /* 0x000fea0003800000 */
.L_x_11598:
        /* <DEDUP_REMOVED lines=16> */
.L_x_11605:
[----:B------:R-:W-:-:S04]  /*8be0*/  LOP3.LUT R24, R24, 0x80000000, RZ, 0xc0, !PT ;  /* 0x8000000018187812 */ /* 0x000fc800078ec0ff */
[----:B------:R-:W-:-:S04]  /*8bf0*/  SHF.R.U32.HI R5, RZ, 0x18, R24 ;  /* 0x00000018ff057819 */ /* 0x000fc80000011618 */
[----:B------:R-:W-:-:S04]  /*8c00*/  LOP3.LUT R4, R4, R5, RZ, 0xfc, !PT ;  /* 0x0000000504047212 */ /* 0x000fc800078efcff */
[----:B------:R-:W-:-:S07]  /*8c10*/  PRMT R0, R4, 0x7610, R0 ;  /* 0x0000761004007816 */ /* 0x000fce0000000000 */
.L_x_11604:
[----:B------:R-:W-:Y:S05]  /*8c20*/  BSYNC B0 ;  /* 0x0000000000007941 */ /* 0x000fea0003800000 */
.L_x_11603:
[----:B------:R-:W-:Y:S01]  /*8c30*/  STG.E.U8 desc[UR36][R2.64], R0 ;  /* 0x0000000002007986 */ /* 0x000fe2000c101124 */
[----:B------:R-:W-:Y:S05]  /*8c40*/  EXIT ;  /* 0x000000000000794d */ /* 0x000fea0003800000 */
.L_x_11597:
        /* <DEDUP_REMOVED lines=21> */
.L_x_11580:
        /* <DEDUP_REMOVED lines=16> */
.L_x_11608:
[----:B------:R-:W-:Y:S05]  /*8ea0*/  EXIT ;  /* 0x000000000000794d */ /* 0x000fea0003800000 */
.L_x_11607:
[----:B------:R-:W1:Y:S02]  /*8eb0*/  F2I.U64.TRUNC R24, R24 ;  /* 0x0000001800187311 */ /* 0x000e64000020d800 */
[----:B-1----:R-:W-:Y:S01]  /*8ec0*/  STG.E.64 desc[UR36][R2.64], R24 ;  /* 0x0000001802007986 */ /* 0x002fe2000c101b24 */
[----:B------:R-:W-:Y:S05]  /*8ed0*/  EXIT ;  /* 0x000000000000794d */ /* 0x000fea0003800000 */
.L_x_11606:
[----:B------:R-:W1:Y:S02]  /*8ee0*/  F2I.FTZ.U32.TRUNC.NTZ R5, R24 ;  /* 0x0000001800057305 */ /* 0x000e64000021f000 */
[----:B-1----:R-:W-:Y:S01]  /*8ef0*/  STG.E desc[UR36][R2.64], R5 ;  /* 0x0000000502007986 */ /* 0x002fe2000c101924 */
[----:B------:R-:W-:Y:S05]  /*8f00*/  EXIT ;  /* 0x000000000000794d */ /* 0x000fea0003800000 */
.L_x_11609:
        /* <DEDUP_REMOVED lines=15> */
.L_x_37819:


//--------------------- .text._ZN2at6native18elementwise_kernelILi128ELi2EZNS0_22gpu_kernel_impl_nocastINS0_13AUnaryFunctorIfffZZZNS0_15binary_internal21div_floor_kernel_cudaERNS_18TensorIteratorBaseEENKUlvE1_clEvENKUlvE0_clEvEUlffE_EEEEvS6_RKT_EUliE_EEviT1_ --------------------------
	.section	.text._ZN2at6native18elementwise_kernelILi128ELi2EZNS0_22gpu_kernel_impl_nocastINS0_13AUnaryFunctorIfffZZZNS0_15binary_internal21div_floor_kernel_cudaERNS_18TensorIteratorBaseEENKUlvE1_clEvENKUlvE0_clEvEUlffE_EEEEvS6_RKT_EUliE_EEviT1_,"ax",@progbits
	.align	128
        .global         _ZN2at6native18elementwise_kernelILi128ELi2EZNS0_22gpu_kernel_impl_nocastINS0_13AUnaryFunctorIfffZZZNS0_15binary_internal21div_floor_kernel_cudaERNS_18TensorIteratorBaseEENKUlvE1_clEvENKUlvE0_clEvEUlffE_EEEEvS6_RKT_EUliE_EEviT1_
        .type           _ZN2at6native18elementwise_kernelILi128ELi2EZNS0_22gpu_kernel_impl_nocastINS0_13AUnaryFunctorIfffZZZNS0_15binary_internal21div_floor_kernel_cudaERNS_18TensorIteratorBaseEENKUlvE1_clEvENKUlvE0_clEvEUlffE_EEEEvS6_RKT_EUliE_EEviT1_,@function
        .size           _ZN2at6native18elementwise_kernelILi128ELi2EZNS0_22gpu_kernel_impl_nocastINS0_13AUnaryFunctorIfffZZZNS0_15binary_internal21div_floor_kernel_cudaERNS_18TensorIteratorBaseEENKUlvE1_clEvENKUlvE0_clEvEUlffE_EEEEvS6_RKT_EUliE_EEviT1_,(.L_x_37820 - _ZN2at6native18elementwise_kernelILi128ELi2EZNS0_22gpu_kernel_impl_nocastINS0_13AUnaryFunctorIfffZZZNS0_15binary_internal21div_floor_kernel_cudaERNS_18TensorIteratorBaseEENKUlvE1_clEvENKUlvE0_clEvEUlffE_EEEEvS6_RKT_EUliE_EEviT1_)
        .other          _ZN2at6native18elementwise_kernelILi128ELi2EZNS0_22gpu_kernel_impl_nocastINS0_13AUnaryFunctorIfffZZZNS0_15binary_internal21div_floor_kernel_cudaERNS_18TensorIteratorBaseEENKUlvE1_clEvENKUlvE0_clEvEUlffE_EEEEvS6_RKT_EUliE_EEviT1_,@"STO_CUDA_ENTRY STV_DEFAULT"
_ZN2at6native18elementwise_kernelILi128ELi2EZNS0_22gpu_kernel_impl_nocastINS0_13AUnaryFunctorIfffZZZNS0_15binary_internal21div_floor_kernel_cudaERNS_18TensorIteratorBaseEENKUlvE1_clEvENKUlvE0_clEvEUlffE_EEEEvS6_RKT_EUliE_EEviT1_:
.text._ZN2at6native18elementwise_kernelILi128ELi2EZNS0_22gpu_kernel_impl_nocastINS0_13AUnaryFunctorIfffZZZNS0_15binary_internal21div_floor_kernel_cudaERNS_18TensorIteratorBaseEENKUlvE1_clEvENKUlvE0_clEvEUlffE_EEEEvS6_RKT_EUliE_EEviT1_:
        /* <DEDUP_REMOVED lines=313> */
.L_x_11612:
[----:B------:R-:W-:Y:S02]  /*1390*/  ULDC.64 UR8, c[0x0][0x418] ;  /* 0x0001060000087ab9 */ /* 0x000fe40000000a00 */
[----:B------:R-:W-:-:S05]  /*13a0*/  IADD3 R6, P0, R0, UR8, RZ ;  /* 0x0000000800067c10 */ /* 0x000fca000ff1e0ff */
[----:B------:R-:W-:Y:S01]  /*13b0*/  IMAD.X R7, RZ, RZ, UR9, P0 ;  /* 0x00000009ff077e24 */ /* 0x000fe200080e06ff */
[----:B------:R-:W-:-:S04]  /*13c0*/  ULDC.64 UR8, c[0x0][0x410] ;  /* 0x0001040000087ab9 */ /* 0x000fc80000000a00 */
[----:B------:R-:W2:Y:S01]  /*13d0*/  LDG.E R6, desc[UR4][R6.64] ;  /* 0x0000000406067981 */ /* 0x000ea2000c1e1900 */
[----:B------:R-:W-:Y:S01]  /*13e0*/  IADD3 R4, P1, R3, UR8, RZ ;  /* 0x0000000803047c10 */ /* 0x000fe2000ff3e0ff */
[----:B------:R-:W-:Y:S03]  /*13f0*/  BSSY B1, `(.L_x_11613) ;  /* 0x000005c000017945 */ /* 0x000fe60003800000 */
[----:B------:R-:W-:Y:S02]  /*1400*/  IADD3.X R5, RZ, UR9, RZ, P1, !PT ;  /* 0x00000009ff057c10 */ /* 0x000fe40008ffe4ff */
[----:B--2---:R-:W-:-:S13]  /*1410*/  FSETP.NEU.FTZ.AND P0, PT, R6, RZ, PT ;  /* 0x000000ff0600720b */ /* 0x004fda0003f1d000 */
[----:B------:R-:W0:Y:S01]  /*1420*/  @!P0 LDC R9, c[0x0][0x424] ;  /* 0x00010900ff098b82 */ /* 0x000e220000000800 */
[----:B------:R-:W0:Y:S02]  /*1430*/  @!P0 MUFU.RCP R0, R6 ;  /* 0x0000000600008308 */ /* 0x000e240000001000 */
        /* <DEDUP_REMOVED lines=30> */
.L_x_11620:
[----:B------:R-:W-:Y:S01]  /*1620*/  FSETP.GEU.FTZ.AND P0, PT, R9, -R11, PT ;  /* 0x8000000b0900720b */ /* 0x000fe20003f1e000 */
[----:B------:R-:W-:-:S12]  /*1630*/  FADD.FTZ R7, R7, -1 ;  /* 0xbf80000007077421 */ /* 0x000fd80000010000 */
[----:B------:R-:W-:-:S07]  /*1640*/  @!P0 FADD.FTZ R7, R7, -1 ;  /* 0xbf80000007078421 */ /* 0x000fce0000010000 */
.L_x_11619:
[----:B------:R-:W-:Y:S05]  /*1650*/  BSYNC B3 ;  /* 0x0000000000037941 */ /* 0x000fea0003800000 */
.L_x_11618:
[----:B------:R-:W-:Y:S01]  /*1660*/  FFMA.FTZ R0, -R11, R7, R0 ;  /* 0x000000070b007223 */ /* 0x000fe20000010100 */
[----:B------:R-:W-:Y:S06]  /*1670*/  BRA `(.L_x_11616) ;  /* 0x00000000007c7947 */ /* 0x000fec0003800000 */
.L_x_11617:
        /* <DEDUP_REMOVED lines=15> */
.L_x_11623:
        /* <DEDUP_REMOVED lines=13> */
.L_x_11622:
[----:B------:R-:W-:Y:S05]  /*1840*/  BSYNC B3 ;  /* 0x0000000000037941 */ /* 0x000fea0003800000 */
.L_x_11621:
[----:B------:R-:W-:-:S04]  /*1850*/  FMUL.FTZ R7, R7, 1.1920928955078125e-07 ;  /* 0x3400000007077820 */ /* 0x000fc80000410000 */
[----:B------:R-:W-:-:S07]  /*1860*/  FMUL.FTZ R0, R12, R7 ;  /* 0x000000070c007220 */ /* 0x000fce0000410000 */
.L_x_11616:
[----:B------:R-:W-:Y:S05]  /*1870*/  BSYNC B0 ;  /* 0x0000000000007941 */ /* 0x000fea0003800000 */
.L_x_11615:
        /* <DEDUP_REMOVED lines=19> */
.L_x_11614:
[----:B------:R-:W-:Y:S05]  /*19b0*/  BSYNC B1 ;  /* 0x0000000000017941 */ /* 0x000fea0003800000 */
.L_x_11613:
[----:B------:R1:W-:Y:S01]  /*19c0*/  STG.E desc[UR4][R4.64], R3 ;  /* 0x0000000304007986 */ /* 0x0003e2000c101904 */
[----:B------:R-:W-:-:S07]  /*19d0*/  VIADD R7, R2, 0x80 ;  /* 0x0000008002077836 */ /* 0x000fce0000000000 */
.L_x_11611:
[----:B------:R-:W-:Y:S05]  /*19e0*/  BSYNC B2 ;  /* 0x0000000000027941 */ /* 0x000fea0003800000 */
.L_x_11610:
[----:B------:R-:W-:-:S13]  /*19f0*/  ISETP.GE.AND P0, PT, R7, UR6, PT ;  /* 0x0000000607007c0c */ /* 0x000fda000bf06270 */
[----:B------:R-:W-:Y:S05]  /*1a00*/  @P0 EXIT ;  /* 0x000000000000094d */ /* 0x000fea0003800000 */
[----:B------:R-:W2:Y:S01]  /*1a10*/  LDC R8, c[0x0][0x218] ;  /* 0x00008600ff087b82 */ /* 0x000ea20000000800 */
[----:B------:R-:W-:Y:S01]  /*1a20*/  HFMA2.MMA R0, -RZ, RZ, 0, 0 ;  /* 0x00000000ff007435 */ /* 0x000fe200000001ff */
[----:B-1----:R-:W-:Y:S02]  /*1a30*/  MOV R3, RZ ;  /* 0x000000ff00037202 */ /* 0x002fe40000000f00 */
[----:B--2---:R-:W-:-:S13]  /*1a40*/  ISETP.NE.AND P0, PT, R8, RZ, PT ;  /* 0x000000ff0800720c */ /* 0x004fda0003f05270 */
[----:B------:R-:W-:Y:S05]  /*1a50*/  @!P0 BRA `(.L_x_11624) ;  /* 0x0000001000a88947 */ /* 0x000fea0003800000 */
[----:B------:R-:W-:Y:S01]  /*1a60*/  MOV R2, RZ ;  /* 0x000000ff00027202 */ /* 0x000fe20000000f00 */
[----:B------:R-:W-:Y:S01]  /*1a70*/  ULDC.64 UR6, c[0x0][0x220] ;  /* 0x0000880000067ab9 */ /* 0x000fe20000000a00 */
[----:B------:R-:W-:Y:S02]  /*1a80*/  MOV R3, R7 ;  /* 0x0000000700037202 */ /* 0x000fe40000000f00 */
[----:B------:R-:W-:Y:S01]  /*1a90*/  ISETP.NE.AND P0, PT, R8, 0x1, PT ;  /* 0x000000010800780c */ /* 0x000fe20003f05270 */
        /* <DEDUP_REMOVED lines=281> */
[----:B------:R-:W-:Y:S01]  /*2c30*/  ULDC.64 UR6, c[0x0][0x400] ;  /* 0x0001000000067ab9 */ /* 0x000fe20000000a00 */
[----:B------:R-:W-:-:S05]  /*2c40*/  IADD3 R4, -R7, RZ, RZ ;  /* 0x000000ff07047210 */ /* 0x000fca0007ffe1ff */
[----:B------:R-:W2:Y:S01]  /*2c50*/  @P0 LDC R11, c[0x0][0x33c] ;  /* 0x0000cf00ff0b0b82 */ /* 0x000ea20000000800 */
[----:B------:R-:W-:-:S04]  /*2c60*/  IMAD R4, R4, UR8, R5 ;  /* 0x0000000804047c24 */ /* 0x000fc8000f8e0205 */
[C---:B------:R-:W-:Y:S02]  /*2c70*/  IMAD R3, R4.reuse, UR6, R3 ;  /* 0x0000000604037c24 */ /* 0x040fe4000f8e0203 */
[----:B------:R-:W-:Y:S01]  /*2c80*/  IMAD R0, R4, UR7, R0 ;  /* 0x0000000704007c24 */ /* 0x000fe2000f8e0200 */
[----:B------:R-:W3:Y:S01]  /*2c90*/  @P0 LDC.64 R12, c[0x0][0x408] ;  /* 0x00010200ff0c0b82 */ /* 0x000ee20000000a00 */
[----:B-1----:R-:W-:-:S05]  /*2ca0*/  @P0 IMAD.HI.U32 R2, R7, R8, R6 ;  /* 0x0000000807020227 */ /* 0x002fca00078e0006 */
[----:B------:R-:W-:-:S05]  /*2cb0*/  @P0 SHF.R.U32.HI R2, RZ, R9, R2 ;  /* 0x00000009ff020219 */ /* 0x000fca0000011602 */
[----:B------:R-:W-:-:S04]  /*2cc0*/  @P0 IMAD.MOV R6, RZ, RZ, -R2 ;  /* 0x000000ffff060224 */ /* 0x000fc800078e0a02 */
[----:B--2---:R-:W-:-:S04]  /*2cd0*/  @P0 IMAD R6, R11, R6, R7 ;  /* 0x000000060b060224 */ /* 0x004fc800078e0207 */
[C---:B---3--:R-:W-:Y:S02]  /*2ce0*/  @P0 IMAD R3, R6.reuse, R12, R3 ;  /* 0x0000000c06030224 */ /* 0x048fe400078e0203 */
[----:B------:R-:W-:-:S07]  /*2cf0*/  @P0 IMAD R0, R6, R13, R0 ;  /* 0x0000000d06000224 */ /* 0x000fce00078e0200 */
.L_x_11624:
[----:B------:R-:W-:Y:S02]  /*2d00*/  ULDC.64 UR6, c[0x0][0x418] ;  /* 0x0001060000067ab9 */ /* 0x000fe40000000a00 */
[----:B------:R-:W-:-:S04]  /*2d10*/  IADD3 R4, P0, R0, UR6, RZ ;  /* 0x0000000600047c10 */ /* 0x000fc8000ff1e0ff */
[----:B------:R-:W-:Y:S01]  /*2d20*/  IADD3.X R5, RZ, UR7, RZ, P0, !PT ;  /* 0x00000007ff057c10 */ /* 0x000fe200087fe4ff */
[----:B------:R-:W-:-:S04]  /*2d30*/  ULDC.64 UR6, c[0x0][0x410] ;  /* 0x0001040000067ab9 */ /* 0x000fc80000000a00 */
[----:B------:R-:W2:Y:S01]  /*2d40*/  LDG.E R4, desc[UR4][R4.64] ;  /* 0x0000000404047981 */ /* 0x000ea2000c1e1900 */
[----:B------:R-:W-:Y:S01]  /*2d50*/  IADD3 R2, P1, R3, UR6, RZ ;  /* 0x0000000603027c10 */ /* 0x000fe2000ff3e0ff */
[----:B------:R-:W-:Y:S03]  /*2d60*/  BSSY B0, `(.L_x_11625) ;  /* 0x000005c000007945 */ /* 0x000fe60003800000 */
[----:B------:R-:W-:Y:S02]  /*2d70*/  IADD3.X R3, RZ, UR7, RZ, P1, !PT ;  /* 0x00000007ff037c10 */ /* 0x000fe40008ffe4ff */
[----:B--2---:R-:W-:-:S13]  /*2d80*/  FSETP.NEU.FTZ.AND P0, PT, R4, RZ, PT ;  /* 0x000000ff0400720b */ /* 0x004fda0003f1d000 */
[----:B------:R-:W1:Y:S01]  /*2d90*/  @!P0 LDC R0, c[0x0][0x424] ;  /* 0x00010900ff008b82 */ /* 0x000e620000000800 */
        /* <DEDUP_REMOVED lines=31> */
.L_x_11632:
[----:B------:R-:W-:Y:S01]  /*2f90*/  FSETP.GEU.FTZ.AND P0, PT, R7, -R11, PT ;  /* 0x8000000b0700720b */ /* 0x000fe20003f1e000 */
[----:B------:R-:W-:-:S12]  /*2fa0*/  FADD.FTZ R9, R9, -1 ;  /* 0xbf80000009097421 */ /* 0x000fd80000010000 */
[----:B------:R-:W-:-:S07]  /*2fb0*/  @!P0 FADD.FTZ R9, R9, -1 ;  /* 0xbf80000009098421 */ /* 0x000fce0000010000 */
.L_x_11631:
[----:B------:R-:W-:Y:S05]  /*2fc0*/  BSYNC B2 ;  /* 0x0000000000027941 */ /* 0x000fea0003800000 */
.L_x_11630:
[----:B------:R-:W-:Y:S01]  /*2fd0*/  FFMA.FTZ R0, -R11, R9, R0 ;  /* 0x000000090b007223 */ /* 0x000fe20000010100 */
[----:B------:R-:W-:Y:S06]  /*2fe0*/  BRA `(.L_x_11628) ;  /* 0x00000000007c7947 */ /* 0x000fec0003800000 */
.L_x_11629:
        /* <DEDUP_REMOVED lines=15> */
.L_x_11635:
        /* <DEDUP_REMOVED lines=13> */
.L_x_11634:
[----:B------:R-:W-:Y:S05]  /*31b0*/  BSYNC B2 ;  /* 0x0000000000027941 */ /* 0x000fea0003800000 */
.L_x_11633:
[----:B------:R-:W-:-:S04]  /*31c0*/  FMUL.FTZ R7, R6, 1.1920928955078125e-07 ;  /* 0x3400000006077820 */ /* 0x000fc80000410000 */
[----:B------:R-:W-:-:S07]  /*31d0*/  FMUL.FTZ R0, R10, R7 ;  /* 0x000000070a007220 */ /* 0x000fce0000410000 */
.L_x_11628:
[----:B------:R-:W-:Y:S05]  /*31e0*/  BSYNC B1 ;  /* 0x0000000000017941 */ /* 0x000fea0003800000 */
.L_x_11627:
        /* <DEDUP_REMOVED lines=19> */
.L_x_11626:
[----:B------:R-:W-:Y:S05]  /*3320*/  BSYNC B0 ;  /* 0x0000000000007941 */ /* 0x000fea0003800000 */
.L_x_11625:
[----:B------:R-:W-:Y:S01]  /*3330*/  STG.E desc[UR4][R2.64], R9 ;  /* 0x0000000902007986 */ /* 0x000fe2000c101904 */
[----:B------:R-:W-:Y:S05]  /*3340*/  EXIT ;  /* 0x000000000000794d */ /* 0x000fea0003800000 */
.L_x_11636:
        /* <DEDUP_REMOVED lines=11> */
.L_x_37820:


//--------------------- .text._ZN2at6native27unrolled_elementwise_kernelINS0_13AUnaryFunctorIfffZZZNS0_15binary_internal21div_floor_kernel_cudaERNS_18TensorIteratorBaseEENKUlvE1_clEvENKUlvE0_clEvEUlffE_EESt5arrayIPcLm2EELi4E23TrivialOffsetCalculatorILi1EjESE_NS0_6memory15LoadWithoutCastENSF_16StoreWithoutCastEEEviT_T0_T2_T3_T4_T5_ --------------------------
	.section	.text._ZN2at6native27unrolled_elementwise_kernelINS0_13AUnaryFunctorIfffZZZNS0_15binary_internal21div_floor_kernel_cudaERNS_18TensorIteratorBaseEENKUlvE1_clEvENKUlvE0_clEvEUlffE_EESt5arrayIPcLm2EELi4E23TrivialOffsetCalculatorILi1EjESE_NS0_6memory15LoadWithoutCastENSF_16StoreWithoutCastEEEviT_T0_T2_T3_T4_T5_,"ax",@progbits
	.align	128
        .global         _ZN2at6native27unrolled_elementwise_kernelINS0_13AUnaryFunctorIfffZZZNS0_15binary_internal21div_floor_kernel_cudaERNS_18TensorIteratorBaseEENKUlvE1_clEvENKUlvE0_clEvEUlffE_EESt5arrayIPcLm2EELi4E23TrivialOffsetCalculatorILi1EjESE_NS0_6memory15LoadWithoutCastENSF_16StoreWithoutCastEEEviT_T0_T2_T3_T4_T5_
        .type           _ZN2at6native27unrolled_elementwise_kernelINS0_13AUnaryFunctorIfffZZZNS0_15binary_internal21div_floor_kernel_cudaERNS_18TensorIteratorBaseEENKUlvE1_clEvENKUlvE0_clEvEUlffE_EESt5arrayIPcLm2EELi4E23TrivialOffsetCalculatorILi1EjESE_NS0_6memory15LoadWithoutCastENSF_16StoreWithoutCastEEEviT_T0_T2_T3_T4_T5_,@function
        .size           _ZN2at6native27unrolled_elementwise_kernelINS0_13AUnaryFunctorIfffZZZNS0_15binary_internal21div_floor_kernel_cudaERNS_18TensorIteratorBaseEENKUlvE1_clEvENKUlvE0_clEvEUlffE_EESt5arrayIPcLm2EELi4E23TrivialOffsetCalculatorILi1EjESE_NS0_6memory15LoadWithoutCastENSF_16StoreWithoutCastEEEviT_T0_T2_T3_T4_T5_,(.L_x_37821 - _ZN2at6native27unrolled_elementwise_kernelINS0_13AUnaryFunctorIfffZZZNS0_15binary_internal21div_floor_kernel_cudaERNS_18TensorIteratorBaseEENKUlvE1_clEvENKUlvE0_clEvEUlffE_EESt5arrayIPcLm2EELi4E23TrivialOffsetCalculatorILi1EjESE_NS0_6memory15LoadWithoutCastENSF_16StoreWithoutCastEEEviT_T0_T2_T3_T4_T5_)
        .other          _ZN2at6native27unrolled_elementwise_kernelINS0_13AUnaryFunctorIfffZZZNS0_15binary_internal21div_floor_kernel_cudaERNS_18TensorIteratorBaseEENKUlvE1_clEvENKUlvE0_clEvEUlffE_EESt5arrayIPcLm2EELi4E23TrivialOffsetCalculatorILi1EjESE_NS0_6memory15LoadWithoutCastENSF_16StoreWithoutCastEEEviT_T0_T2_T3_T4_T5_,@"STO_CUDA_ENTRY STV_DEFAULT"
_ZN2at6native27unrolled_elementwise_kernelINS0_13AUnaryFunctorIfffZZZNS0_15binary_internal21div_floor_kernel_cudaERNS_18TensorIteratorBaseEENKUlvE1_clEvENKUlvE0_clEvEUlffE_EESt5arrayIPcLm2EELi4E23TrivialOffsetCalculatorILi1EjESE_NS0_6memory15LoadWithoutCastENSF_16StoreWithoutCastEEEviT_T0_T2_T3_T4_T5_:
.text._ZN2at6native27unrolled_elementwise_kernelINS0_13AUnaryFunctorIfffZZZNS0_15binary_internal21div_floor_kernel_cudaERNS_18TensorIteratorBaseEENKUlvE1_clEvENKUlvE0_clEvEUlffE_EESt5arrayIPcLm2EELi4E23TrivialOffsetCalculatorILi1EjESE_NS0_6memory15LoadWithoutCastENSF_16StoreWithoutCastEEEviT_T0_T2_T3_T4_T5_:
        /* <DEDUP_REMOVED lines=25> */
[----:B------:R-:W-:-:S10]  /*0190*/  HFMA2.MMA R10, -RZ, RZ, 0, 0 ;  /* 0x00000000ff0a7435 */ /* 0x000fd400000001ff */
[----:B------:R0:W5:Y:S01]  /*01a0*/  @!P2 LDG.E R10, desc[UR4][R6.64] ;  /* 0x00000004060aa981 */ /* 0x000162000c1e1900 */
[----:B-1----:R-:W-:Y:S01]  /*01b0*/  @!P1 IMAD.WIDE.U32 R14, R5, 0x4, R8 ;  /* 0x00000004050e9825 */ /* 0x002fe200078e0008 */
[----:B------:R-:W-:-:S03]  /*01c0*/  CS2R R8, SRZ ;  /* 0x0000000000087805 */ /* 0x000fc6000001ff00 */
[----:B------:R-:W-:-:S03]  /*01d0*/  IMAD.MOV.U32 R5, RZ, RZ, RZ ;  /* 0x000000ffff057224 */ /* 0x000fc600078e00ff */
[----:B------:R0:W5:Y:S04]  /*01e0*/  @!P0 LDG.E R9, desc[UR4][R12.64] ;  /* 0x000000040c098981 */ /* 0x000168000c1e1900 */
[----:B------:R0:W5:Y:S04]  /*01f0*/  @!P3 LDG.E R8, desc[UR4][R16.64] ;  /* 0x000000041008b981 */ /* 0x000168000c1e1900 */
[----:B------:R0:W5:Y:S01]  /*0200*/  @!P1 LDG.E R5, desc[UR4][R14.64] ;  /* 0x000000040e059981 */ /* 0x000162000c1e1900 */
[----:B------:R-:W-:Y:S04]  /*0210*/  BSSY B1, `(.L_x_11637) ;  /* 0x000005c000017945 */ /* 0x000fe80003800000 */
[----:B------:R-:W-:Y:S05]  /*0220*/  @P2 BRA `(.L_x_11638) ;  /* 0x0000000400682947 */ /* 0x000fea0003800000 */
[----:B-----5:R-:W-:-:S13]  /*0230*/  FSETP.NEU.FTZ.AND P0, PT, R10, RZ, PT ;  /* 0x000000ff0a00720b */ /* 0x020fda0003f1d000 */
[----:B0-----:R-:W0:Y:S01]  /*0240*/  @!P0 LDC R7, c[0x0][0x218] ;  /* 0x00008600ff078b82 */ /* 0x001e220000000800 */
        /* <DEDUP_REMOVED lines=31> */
.L_x_11644:
[----:B------:R-:W-:Y:S01]  /*0440*/  FSETP.GEU.FTZ.AND P0, PT, R11, -R15, PT ;  /* 0x8000000f0b00720b */ /* 0x000fe20003f1e000 */
[----:B------:R-:W-:-:S12]  /*0450*/  FADD.FTZ R13, R13, -1 ;  /* 0xbf8000000d0d7421 */ /* 0x000fd80000010000 */
[----:B------:R-:W-:-:S07]  /*0460*/  @!P0 FADD.FTZ R13, R13, -1 ;  /* 0xbf8000000d0d8421 */ /* 0x000fce0000010000 */
.L_x_11643:
[----:B------:R-:W-:Y:S05]  /*0470*/  BSYNC B2 ;  /* 0x0000000000027941 */ /* 0x000fea0003800000 */
.L_x_11642:
[----:B------:R-:W-:Y:S01]  /*0480*/  FFMA.FTZ R0, -R15, R13, R0 ;  /* 0x0000000d0f007223 */ /* 0x000fe20000010100 */
[----:B------:R-:W-:Y:S06]  /*0490*/  BRA `(.L_x_11640) ;  /* 0x00000000007c7947 */ /* 0x000fec0003800000 */
.L_x_11641:
        /* <DEDUP_REMOVED lines=15> */
.L_x_11647:
        /* <DEDUP_REMOVED lines=13> */
.L_x_11646:
[----:B------:R-:W-:Y:S05]  /*0660*/  BSYNC B2 ;  /* 0x0000000000027941 */ /* 0x000fea0003800000 */
.L_x_11645:
[----:B------:R-:W-:-:S04]  /*0670*/  FMUL.FTZ R11, R6, 1.1920928955078125e-07 ;  /* 0x34000000060b7820 */ /* 0x000fc80000410000 */
[----:B------:R-:W-:-:S07]  /*0680*/  FMUL.FTZ R0, R14, R11 ;  /* 0x0000000b0e007220 */ /* 0x000fce0000410000 */
.L_x_11640:
[----:B------:R-:W-:Y:S05]  /*0690*/  BSYNC B0 ;  /* 0x0000000000007941 */ /* 0x000fea0003800000 */
.L_x_11639:
        /* <DEDUP_REMOVED lines=19> */
.L_x_11638:
[----:B------:R-:W-:Y:S05]  /*07d0*/  BSYNC B1 ;  /* 0x0000000000017941 */ /* 0x000fea0003800000 */
.L_x_11637:
[----:B-----5:R-:W-:Y:S01]  /*07e0*/  VIADD R10, R4, 0x80 ;  /* 0x00000080040a7836 */ /* 0x020fe20000000000 */
[----:B------:R-:W-:Y:S04]  /*07f0*/  BSSY B1, `(.L_x_11648) ;  /* 0x000005d000017945 */ /* 0x000fe80003800000 */
[----:B------:R-:W-:-:S13]  /*0800*/  ISETP.GE.AND P0, PT, R10, R3, PT ;  /* 0x000000030a00720c */ /* 0x000fda0003f06270 */
[----:B------:R-:W-:Y:S05]  /*0810*/  @P0 BRA `(.L_x_11649) ;  /* 0x0000000400680947 */ /* 0x000fea0003800000 */
[----:B------:R-:W-:-:S13]  /*0820*/  FSETP.NEU.FTZ.AND P0, PT, R9, RZ, PT ;  /* 0x000000ff0900720b */ /* 0x000fda0003f1d000 */
[----:B------:R-:W1:Y:S01]  /*0830*/  @!P0 LDC R0, c[0x0][0x218] ;  /* 0x00008600ff008b82 */ /* 0x000e620000000800 */
[----:B0-----:R-:W1:Y:S02]  /*0840*/  @!P0 MUFU.RCP R7, R9 ;  /* 0x0000000900078308 */ /* 0x001e640000001000 */
[----:B-1----:R-:W-:Y:S01]  /*0850*/  @!P0 FMUL.FTZ R7, R7, R0 ;  /* 0x0000000007078220 */ /* 0x002fe20000410000 */
        /* <DEDUP_REMOVED lines=29> */
.L_x_11655:
[----:B------:R-:W-:Y:S01]  /*0a30*/  FSETP.GEU.FTZ.AND P0, PT, R14, -R16, PT ;  /* 0x800000100e00720b */ /* 0x000fe20003f1e000 */
[----:B------:R-:W-:-:S12]  /*0a40*/  FADD.FTZ R0, R0, -1 ;  /* 0xbf80000000007421 */ /* 0x000fd80000010000 */
[----:B------:R-:W-:-:S07]  /*0a50*/  @!P0 FADD.FTZ R0, R0, -1 ;  /* 0xbf80000000008421 */ /* 0x000fce0000010000 */
.L_x_11654:
[----:B------:R-:W-:Y:S05]  /*0a60*/  BSYNC B2 ;  /* 0x0000000000027941 */ /* 0x000fea0003800000 */
.L_x_11653:
[----:B------:R-:W-:Y:S01]  /*0a70*/  FFMA.FTZ R7, -R16, R0, R7 ;  /* 0x0000000010077223 */ /* 0x000fe20000010107 */
[----:B------:R-:W-:Y:S06]  /*0a80*/  BRA `(.L_x_11651) ;  /* 0x00000000007c7947 */ /* 0x000fec0003800000 */
.L_x_11652:
        /* <DEDUP_REMOVED lines=15> */
.L_x_11658:
        /* <DEDUP_REMOVED lines=13> */
.L_x_11657:
[----:B------:R-:W-:Y:S05]  /*0c50*/  BSYNC B2 ;  /* 0x0000000000027941 */ /* 0x000fea0003800000 */
.L_x_11656:
[----:B------:R-:W-:-:S04]  /*0c60*/  FMUL.FTZ R0, R7, 1.1920928955078125e-07 ;  /* 0x3400000007007820 */ /* 0x000fc80000410000 */
[----:B------:R-:W-:-:S07]  /*0c70*/  FMUL.FTZ R7, R15, R0 ;  /* 0x000000000f077220 */ /* 0x000fce0000410000 */
.L_x_11651:
[----:B------:R-:W-:Y:S05]  /*0c80*/  BSYNC B0 ;  /* 0x0000000000007941 */ /* 0x000fea0003800000 */
.L_x_11650:
        /* <DEDUP_REMOVED lines=19> */
.L_x_11649:
[----:B------:R-:W-:Y:S05]  /*0dc0*/  BSYNC B1 ;  /* 0x0000000000017941 */ /* 0x000fea0003800000 */
.L_x_11648:
[----:B------:R-:W-:Y:S01]  /*0dd0*/  VIADD R0, R4, 0x100 ;  /* 0x0000010004007836 */ /* 0x000fe20000000000 */
[----:B------:R-:W-:Y:S04]  /*0de0*/  BSSY B1, `(.L_x_11659) ;  /* 0x000005d000017945 */ /* 0x000fe80003800000 */
[----:B------:R-:W-:-:S13]  /*0df0*/  ISETP.GE.AND P0, PT, R0, R3, PT ;  /* 0x000000030000720c */ /* 0x000fda0003f06270 */
[----:B------:R-:W-:Y:S05]  /*0e00*/  @P0 BRA `(.L_x_11660) ;  /* 0x0000000400680947 */ /* 0x000fea0003800000 */
[----:B------:R-:W-:-:S13]  /*0e10*/  FSETP.NEU.FTZ.AND P0, PT, R8, RZ, PT ;  /* 0x000000ff0800720b */ /* 0x000fda0003f1d000 */
        /* <DEDUP_REMOVED lines=32> */
.L_x_11666:
[----:B------:R-:W-:Y:S01]  /*1020*/  FSETP.GEU.FTZ.AND P0, PT, R13, -R15, PT ;  /* 0x8000000f0d00720b */ /* 0x000fe20003f1e000 */
[----:B------:R-:W-:-:S12]  /*1030*/  FADD.FTZ R11, R11, -1 ;  /* 0xbf8000000b0b7421 */ /* 0x000fd80000010000 */
[----:B------:R-:W-:-:S07]  /*1040*/  @!P0 FADD.FTZ R11, R11, -1 ;  /* 0xbf8000000b0b8421 */ /* 0x000fce0000010000 */
.L_x_11665:
[----:B------:R-:W-:Y:S05]  /*1050*/  BSYNC B2 ;  /* 0x0000000000027941 */ /* 0x000fea0003800000 */
.L_x_11664:
[----:B------:R-:W-:Y:S01]  /*1060*/  FFMA.FTZ R0, -R15, R11, R0 ;  /* 0x0000000b0f007223 */ /* 0x000fe20000010100 */
[----:B------:R-:W-:Y:S06]  /*1070*/  BRA `(.L_x_11662) ;  /* 0x00000000007c7947 */ /* 0x000fec0003800000 */
.L_x_11663:
        /* <DEDUP_REMOVED lines=15> */
.L_x_11669:
        /* <DEDUP_REMOVED lines=13> */
.L_x_11668:
[----:B------:R-:W-:Y:S05]  /*1240*/  BSYNC B2 ;  /* 0x0000000000027941 */ /* 0x000fea0003800000 */
.L_x_11667:
[----:B------:R-:W-:-:S04]  /*1250*/  FMUL.FTZ R11, R11, 1.1920928955078125e-07 ;  /* 0x340000000b0b7820 */ /* 0x000fc80000410000 */
[----:B------:R-:W-:-:S07]  /*1260*/  FMUL.FTZ R0, R16, R11 ;  /* 0x0000000b10007220 */ /* 0x000fce0000410000 */
.L_x_11662:
[----:B------:R-:W-:Y:S05]  /*1270*/  BSYNC B0 ;  /* 0x0000000000007941 */ /* 0x000fea0003800000 */
.L_x_11661:
        /* <DEDUP_REMOVED lines=19> */
.L_x_11660:
[----:B------:R-:W-:Y:S05]  /*13b0*/  BSYNC B1 ;  /* 0x0000000000017941 */ /* 0x000fea0003800000 */
.L_x_11659:
[----:B------:R-:W-:Y:S01]  /*13c0*/  IADD3 R0, R4, 0x180, RZ ;  /* 0x0000018004007810 */ /* 0x000fe20007ffe0ff */
[----:B------:R-:W-:Y:S03]  /*13d0*/  BSSY B1, `(.L_x_11670) ;  /* 0x000005d000017945 */ /* 0x000fe60003800000 */
        /* <DEDUP_REMOVED lines=35> */
.L_x_11677:
[----:B------:R-:W-:Y:S01]  /*1610*/  FSETP.GEU.FTZ.AND P0, PT, R13, -R14, PT ;  /* 0x8000000e0d00720b */ /* 0x000fe20003f1e000 */
[----:B------:R-:W-:-:S12]  /*1620*/  FADD.FTZ R0, R0, -1 ;  /* 0xbf80000000007421 */ /* 0x000fd80000010000 */
[----:B------:R-:W-:-:S07]  /*1630*/  @!P0 FADD.FTZ R0, R0, -1 ;  /* 0xbf80000000008421 */ /* 0x000fce0000010000 */
.L_x_11676:
[----:B------:R-:W-:Y:S05]  /*1640*/  BSYNC B2 ;  /* 0x0000000000027941 */ /* 0x000fea0003800000 */
.L_x_11675:
[----:B------:R-:W-:Y:S01]  /*1650*/  FFMA.FTZ R11, -R14, R0, R11 ;  /* 0x000000000e0b7223 */ /* 0x000fe2000001010b */
[----:B------:R-:W-:Y:S06]  /*1660*/  BRA `(.L_x_11673) ;  /* 0x00000000007c7947 */ /* 0x000fec0003800000 */
.L_x_11674:
        /* <DEDUP_REMOVED lines=15> */
.L_x_11680:
        /* <DEDUP_REMOVED lines=13> */
.L_x_11679:
[----:B------:R-:W-:Y:S05]  /*1830*/  BSYNC B2 ;  /* 0x0000000000027941 */ /* 0x000fea0003800000 */
.L_x_11678:
[----:B------:R-:W-:-:S04]  /*1840*/  FMUL.FTZ R11, R11, 1.1920928955078125e-07 ;  /* 0x340000000b0b7820 */ /* 0x000fc80000410000 */
[----:B------:R-:W-:-:S07]  /*1850*/  FMUL.FTZ R11, R16, R11 ;  /* 0x0000000b100b7220 */ /* 0x000fce0000410000 */
.L_x_11673:
[----:B------:R-:W-:Y:S05]  /*1860*/  BSYNC B0 ;  /* 0x0000000000007941 */ /* 0x000fea0003800000 */
.L_x_11672:
        /* <DEDUP_REMOVED lines=19> */
.L_x_11671:
[----:B------:R-:W-:Y:S05]  /*19a0*/  BSYNC B1 ;  /* 0x0000000000017941 */ /* 0x000fea0003800000 */
.L_x_11670:
[----:B------:R-:W-:Y:S01]  /*19b0*/  ISETP.GE.AND P0, PT, R4, R3, PT ;  /* 0x000000030400720c */ /* 0x000fe20003f06270 */
[----:B------:R-:W-:Y:S04]  /*19c0*/  BSSY B0, `(.L_x_11681) ;  /* 0x0000017000007945 */ /* 0x000fe80003800000 */
[----:B------:R-:W-:Y:S08]  /*19d0*/  BSSY B1, `(.L_x_11682) ;  /* 0x000000f000017945 */ /* 0x000ff00003800000 */
[----:B------:R-:W-:Y:S05]  /*19e0*/  @P0 BRA `(.L_x_11683) ;  /* 0x0000000000340947 */ /* 0x000fea0003800000 */
[----:B0-----:R-:W0:Y:S01]  /*19f0*/  LDC.64 R12, c[0x0][0x220] ;  /* 0x00008800ff0c7b82 */ /* 0x001e220000000a00 */
[----:B------:R-:W-:Y:S01]  /*1a00*/  LEA R5, R2, R4, 0x9 ;  /* 0x0000000402057211 */ /* 0x000fe200078e48ff */
[----:B------:R-:W-:-:S05]  /*1a10*/  IMAD.MOV.U32 R4, RZ, RZ, R10 ;  /* 0x000000ffff047224 */ /* 0x000fca00078e000a */
[----:B------:R-:W-:-:S13]  /*1a20*/  ISETP.GE.AND P0, PT, R4, R3, PT ;  /* 0x000000030400720c */ /* 0x000fda0003f06270 */
[----:B------:R-:W-:Y:S05]  /*1a30*/  @P0 BREAK B1 ;  /* 0x0000000000010942 */ /* 0x000fea0003800000 */
[----:B0-----:R-:W-:-:S05]  /*1a40*/  IMAD.WIDE.U32 R12, R5, 0x4, R12 ;  /* 0x00000004050c7825 */ /* 0x001fca00078e000c */
[----:B------:R0:W-:Y:S01]  /*1a50*/  STG.E desc[UR4][R12.64], R6 ;  /* 0x000000060c007986 */ /* 0x0001e2000c101904 */
[----:B------:R-:W-:Y:S05]  /*1a60*/  @P0 BRA `(.L_x_11684) ;  /* 0x0000000000300947 */ /* 0x000fea0003800000 */
[----:B------:R-:W1:Y:S01]  /*1a70*/  LDC.64 R10, c[0x0][0x220] ;  /* 0x00008800ff0a7b82 */ /* 0x000e620000000a00 */
[----:B------:R-:W-:Y:S01]  /*1a80*/  LEA R5, R2, R4, 0x9 ;  /* 0x0000000402057211 */ /* 0x000fe200078e48ff */
[----:B------:R-:W-:-:S04]  /*1a90*/  VIADD R4, R4, 0x80 ;  /* 0x0000008004047836 */ /* 0x000fc80000000000 */
[----:B-1----:R-:W-:-:S05]  /*1aa0*/  IMAD.WIDE.U32 R10, R5, 0x4, R10 ;  /* 0x00000004050a7825 */ /* 0x002fca00078e000a */
[----:B------:R1:W-:Y:S02]  /*1ab0*/  STG.E desc[UR4][R10.64], R7 ;  /* 0x000000070a007986 */ /* 0x0003e4000c101904 */
.L_x_11683:
[----:B------:R-:W-:Y:S05]  /*1ac0*/  BSYNC B1 ;  /* 0x0000000000017941 */ /* 0x000fea0003800000 */
.L_x_11682:
[----:B------:R-:W-:-:S13]  /*1ad0*/  ISETP.GE.AND P0, PT, R4, R3, PT ;  /* 0x000000030400720c */ /* 0x000fda0003f06270 */
[----:B01----:R-:W0:Y:S01]  /*1ae0*/  @!P0 LDC.64 R6, c[0x0][0x220] ;  /* 0x00008800ff068b82 */ /* 0x003e220000000a00 */
[----:B------:R-:W-:Y:S01]  /*1af0*/  @!P0 LEA R5, R2, R4, 0x9 ;  /* 0x0000000402058211 */ /* 0x000fe200078e48ff */
[----:B------:R-:W-:-:S04]  /*1b00*/  @!P0 VIADD R4, R4, 0x80 ;  /* 0x0000008004048836 */ /* 0x000fc80000000000 */
[----:B0-----:R-:W-:-:S05]  /*1b10*/  @!P0 IMAD.WIDE.U32 R6, R5, 0x4, R6 ;  /* 0x0000000405068825 */ /* 0x001fca00078e0006 */
[----:B------:R1:W-:Y:S02]  /*1b20*/  @!P0 STG.E desc[UR4][R6.64], R9 ;  /* 0x0000000906008986 */ /* 0x0003e4000c101904 */
.L_x_11684:
[----:B------:R-:W-:Y:S05]  /*1b30*/  BSYNC B0 ;  /* 0x0000000000007941 */ /* 0x000fea0003800000 */
.L_x_11681:
[----:B------:R-:W-:Y:S05]  /*1b40*/  WARPSYNC.ALL ;  /* 0x0000000000007948 */ /* 0x000fea0003800000 */
[----:B------:R-:W-:-:S13]  /*1b50*/  ISETP.GE.AND P0, PT, R4, R3, PT ;  /* 0x000000030400720c */ /* 0x000fda0003f06270 */
[----:B------:R-:W-:Y:S05]  /*1b60*/  @P0 EXIT ;  /* 0x000000000000094d */ /* 0x000fea0003800000 */
[----:B01----:R-:W0:Y:S01]  /*1b70*/  LDC.64 R6, c[0x0][0x220] ;  /* 0x00008800ff067b82 */ /* 0x003e220000000a00 */
[----:B------:R-:W-:-:S05]  /*1b80*/  LEA R3, R2, R4, 0x9 ;  /* 0x0000000402037211 */ /* 0x000fca00078e48ff */
[----:B0-----:R-:W-:-:S05]  /*1b90*/  IMAD.WIDE.U32 R2, R3, 0x4, R6 ;  /* 0x0000000403027825 */ /* 0x001fca00078e0006 */
[----:B------:R-:W-:Y:S01]  /*1ba0*/  STG.E desc[UR4][R2.64], R0 ;  /* 0x0000000002007986 */ /* 0x000fe2000c101904 */
[----:B------:R-:W-:Y:S05]  /*1bb0*/  EXIT ;  /* 0x000000000000794d */ /* 0x000fea0003800000 */
.L_x_11685:
        /* <DEDUP_REMOVED lines=12> */
.L_x_37821:


//--------------------- .text._ZN2at6native29vectorized_elementwise_kernelILi2ENS0_13AUnaryFunctorIfffZZZNS0_15binary_internal21div_floor_kernel_cudaERNS_18TensorIteratorBaseEENKUlvE1_clEvENKUlvE0_clEvEUlffE_EESt5arrayIPcLm2EEEEviT0_T1_ --------------------------
	.section	.text._ZN2at6native29vectorized_elementwise_kernelILi2ENS0_13AUnaryFunctorIfffZZZNS0_15binary_internal21div_floor_kernel_cudaERNS_18TensorIteratorBaseEENKUlvE1_clEvENKUlvE0_clEvEUlffE_EESt5arrayIPcLm2EEEEviT0_T1_,"ax",@progbits
	.align	128
        .global         _ZN2at6native29vectorized_elementwise_kernelILi2ENS0_13AUnaryFunctorIfffZZZNS0_15binary_internal21div_floor_kernel_cudaERNS_18TensorIteratorBaseEENKUlvE1_clEvENKUlvE0_clEvEUlffE_EESt5arrayIPcLm2EEEEviT0_T1_
        .type           _ZN2at6native29vectorized_elementwise_kernelILi2ENS0_13AUnaryFunctorIfffZZZNS0_15binary_internal21div_floor_kernel_cudaERNS_18TensorIteratorBaseEENKUlvE1_clEvENKUlvE0_clEvEUlffE_EESt5arrayIPcLm2EEEEviT0_T1_,@function
        .size           _ZN2at6native29vectorized_elementwise_kernelILi2ENS0_13AUnaryFunctorIfffZZZNS0_15binary_internal21div_floor_kernel_cudaERNS_18TensorIteratorBaseEENKUlvE1_clEvENKUlvE0_clEvEUlffE_EESt5arrayIPcLm2EEEEviT0_T1_,(.L_x_37822 - _ZN2at6native29vectorized_elementwise_kernelILi2ENS0_13AUnaryFunctorIfffZZZNS0_15binary_internal21div_floor_kernel_cudaERNS_18TensorIteratorBaseEENKUlvE1_clEvENKUlvE0_clEvEUlffE_EESt5arrayIPcLm2EEEEviT0_T1_)
        .other          _ZN2at6native29vectorized_elementwise_kernelILi2ENS0_13AUnaryFunctorIfffZZZNS0_15binary_internal21div_floor_kernel_cudaERNS_18TensorIteratorBaseEENKUlvE1_clEvENKUlvE0_clEvEUlffE_EESt5arrayIPcLm2EEEEviT0_T1_,@"STO_CUDA_ENTRY STV_DEFAULT"
_ZN2at6native29vectorized_elementwise_kernelILi2ENS0_13AUnaryFunctorIfffZZZNS0_15binary_internal21div_floor_kernel_cudaERNS_18TensorIteratorBaseEENKUlvE1_clEvENKUlvE0_clEvEUlffE_EESt5arrayIPcLm2EEEEviT0_T1_:
.text._ZN2at6native29vectorized_elementwise_kernelILi2ENS0_13AUnaryFunctorIfffZZZNS0_15binary_internal21div_floor_kernel_cudaERNS_18TensorIteratorBaseEENKUlvE1_clEvENKUlvE0_clEvEUlffE_EESt5arrayIPcLm2EEEEviT0_T1_:
        /* <DEDUP_REMOVED lines=13> */
[----:B------:R0:W5:Y:S04]  /*00d0*/  LDG.E.64 R10, desc[UR4][R16.64+0x400] ;  /* 0x00040004100a7981 */ /* 0x000168000c1e1b00 */
[----:B------:R0:W5:Y:S04]  /*00e0*/  LDG.E.64 R8, desc[UR4][R16.64+0x800] ;  /* 0x0008000410087981 */ /* 0x000168000c1e1b00 */
[----:B------:R0:W5:Y:S01]  /*00f0*/  LDG.E.64 R4, desc[UR4][R16.64+0xc00] ;  /* 0x000c000410047981 */ /* 0x000162000c1e1b00 */
[----:B------:R-:W-:Y:S01]  /*0100*/  BSSY B1, `(.L_x_11687) ;  /* 0x000005c000017945 */ /* 0x000fe20003800000 */
[----:B--2---:R-:W-:-:S13]  /*0110*/  FSETP.NEU.FTZ.AND P0, PT, R12, RZ, PT ;  /* 0x000000ff0c00720b */ /* 0x004fda0003f1d000 */
[----:B------:R-:W1:Y:S01]  /*0120*/  @!P0 LDC R3, c[0x0][0x218] ;  /* 0x00008600ff038b82 */ /* 0x000e620000000800 */
[----:B------:R-:W1:Y:S02]  /*0130*/  @!P0 MUFU.RCP R6, R12 ;  /* 0x0000000c00068308 */ /* 0x000e640000001000 */
[----:B-1----:R-:W-:Y:S01]  /*0140*/  @!P0 FMUL.FTZ R6, R6, R3 ;  /* 0x0000000306068220 */ /* 0x002fe20000410000 */
[----:B0-----:R-:W-:Y:S06]  /*0150*/  @!P0 BRA `(.L_x_11688) ;  /* 0x0000000400588947 */ /* 0x001fec0003800000 */
[----:B------:R-:W-:Y:S01]  /*0160*/  ULDC UR6, c[0x0][0x218] ;  /* 0x0000860000067ab9 */ /* 0x000fe20000000800 */
[----:B------:R-:W-:Y:S01]  /*0170*/  BSSY B0, `(.L_x_11689) ;  /* 0x0000041000007945 */ /* 0x000fe20003800000 */
[----:B------:R-:W-:-:S04]  /*0180*/  IMAD.U32 R3, RZ, RZ, UR6 ;  /* 0x00000006ff037e24 */ /* 0x000fc8000f8e00ff */
[C---:B------:R-:W-:Y:S01]  /*0190*/  FADD.FTZ R7, |R3|.reuse, -RZ ;  /* 0x800000ff03077221 */ /* 0x040fe20000010200 */
[----:B------:R-:W-:-:S13]  /*01a0*/  FSETP.GEU.FTZ.AND P0, PT, |R3|, |R12|, PT ;  /* 0x4000000c0300720b */ /* 0x000fda0003f1e200 */
        /* <DEDUP_REMOVED lines=24> */
.L_x_11694:
[----:B------:R-:W-:Y:S01]  /*0330*/  FSETP.GEU.FTZ.AND P0, PT, R17, -R0, PT ;  /* 0x800000001100720b */ /* 0x000fe20003f1e000 */
[----:B------:R-:W-:-:S12]  /*0340*/  FADD.FTZ R6, R6, -1 ;  /* 0xbf80000006067421 */ /* 0x000fd80000010000 */
[----:B------:R-:W-:-:S07]  /*0350*/  @!P0 FADD.FTZ R6, R6, -1 ;  /* 0xbf80000006068421 */ /* 0x000fce0000010000 */
.L_x_11693:
[----:B------:R-:W-:Y:S05]  /*0360*/  BSYNC B2 ;  /* 0x0000000000027941 */ /* 0x000fea0003800000 */
.L_x_11692:
[----:B------:R-:W-:Y:S01]  /*0370*/  FFMA.FTZ R7, -R0, R6, R7 ;  /* 0x0000000600077223 */ /* 0x000fe20000010107 */
[----:B------:R-:W-:Y:S06]  /*0380*/  BRA `(.L_x_11690) ;  /* 0x00000000007c7947 */ /* 0x000fec0003800000 */
.L_x_11691:
        /* <DEDUP_REMOVED lines=15> */
.L_x_11697:
        /* <DEDUP_REMOVED lines=13> */
.L_x_11696:
[----:B------:R-:W-:Y:S05]  /*0550*/  BSYNC B2 ;  /* 0x0000000000027941 */ /* 0x000fea0003800000 */
.L_x_11695:
[----:B------:R-:W-:-:S04]  /*0560*/  FMUL.FTZ R7, R7, 1.1920928955078125e-07 ;  /* 0x3400000007077820 */ /* 0x000fc80000410000 */
[----:B------:R-:W-:-:S07]  /*0570*/  FMUL.FTZ R7, R6, R7 ;  /* 0x0000000706077220 */ /* 0x000fce0000410000 */
.L_x_11690:
[----:B------:R-:W-:Y:S05]  /*0580*/  BSYNC B0 ;  /* 0x0000000000007941 */ /* 0x000fea0003800000 */
.L_x_11689:
        /* <DEDUP_REMOVED lines=19> */
.L_x_11688:
[----:B------:R-:W-:Y:S05]  /*06c0*/  BSYNC B1 ;  /* 0x0000000000017941 */ /* 0x000fea0003800000 */
.L_x_11687:
        /* <DEDUP_REMOVED lines=32> */
.L_x_11705:
[----:B------:R-:W-:Y:S01]  /*08d0*/  FSETP.GEU.FTZ.AND P0, PT, R16, -R0, PT ;  /* 0x800000001000720b */ /* 0x000fe20003f1e000 */
[----:B------:R-:W-:-:S12]  /*08e0*/  FADD.FTZ R12, R12, -1 ;  /* 0xbf8000000c0c7421 */ /* 0x000fd80000010000 */
[----:B------:R-:W-:-:S07]  /*08f0*/  @!P0 FADD.FTZ R12, R12, -1 ;  /* 0xbf8000000c0c8421 */ /* 0x000fce0000010000 */
.L_x_11704:
[----:B------:R-:W-:Y:S05]  /*0900*/  BSYNC B2 ;  /* 0x0000000000027941 */ /* 0x000fea0003800000 */
.L_x_11703:
[----:B------:R-:W-:Y:S01]  /*0910*/  FFMA.FTZ R7, -R0, R12, R7 ;  /* 0x0000000c00077223 */ /* 0x000fe20000010107 */
[----:B------:R-:W-:Y:S06]  /*0920*/  BRA `(.L_x_11701) ;  /* 0x00000000007c7947 */ /* 0x000fec0003800000 */
.L_x_11702:
        /* <DEDUP_REMOVED lines=15> */
.L_x_11708:
        /* <DEDUP_REMOVED lines=13> */
.L_x_11707:
[----:B------:R-:W-:Y:S05]  /*0af0*/  BSYNC B2 ;  /* 0x0000000000027941 */ /* 0x000fea0003800000 */
.L_x_11706:
[----:B------:R-:W-:-:S04]  /*0b00*/  FMUL.FTZ R12, R12, 1.1920928955078125e-07 ;  /* 0x340000000c0c7820 */ /* 0x000fc80000410000 */
[----:B------:R-:W-:-:S07]  /*0b10*/  FMUL.FTZ R7, R7, R12 ;  /* 0x0000000c07077220 */ /* 0x000fce0000410000 */
.L_x_11701:
[----:B------:R-:W-:Y:S05]  /*0b20*/  BSYNC B0 ;  /* 0x0000000000007941 */ /* 0x000fea0003800000 */
.L_x_11700:
        /* <DEDUP_REMOVED lines=19> */
.L_x_11699:
[----:B------:R-:W-:Y:S05]  /*0c60*/  BSYNC B1 ;  /* 0x0000000000017941 */ /* 0x000fea0003800000 */
.L_x_11698:
[----:B-----5:R-:W-:Y:S01]  /*0c70*/  FSETP.NEU.FTZ.AND P0, PT, R10, RZ, PT ;  /* 0x000000ff0a00720b */ /* 0x020fe20003f1d000 */
        /* <DEDUP_REMOVED lines=31> */
.L_x_11716:
[----:B------:R-:W-:Y:S01]  /*0e70*/  FSETP.GEU.FTZ.AND P0, PT, R17, -R0, PT ;  /* 0x800000001100720b */ /* 0x000fe20003f1e000 */
[----:B------:R-:W-:-:S12]  /*0e80*/  FADD.FTZ R12, R12, -1 ;  /* 0xbf8000000c0c7421 */ /* 0x000fd80000010000 */
[----:B------:R-:W-:-:S07]  /*0e90*/  @!P0 FADD.FTZ R12, R12, -1 ;  /* 0xbf8000000c0c8421 */ /* 0x000fce0000010000 */
.L_x_11715:
[----:B------:R-:W-:Y:S05]  /*0ea0*/  BSYNC B2 ;  /* 0x0000000000027941 */ /* 0x000fea0003800000 */
.L_x_11714:
[----:B------:R-:W-:Y:S01]  /*0eb0*/  FFMA.FTZ R13, -R0, R12, R13 ;  /* 0x0000000c000d7223 */ /* 0x000fe2000001010d */
[----:B------:R-:W-:Y:S06]  /*0ec0*/  BRA `(.L_x_11712) ;  /* 0x00000000007c7947 */ /* 0x000fec0003800000 */
.L_x_11713:
[----:B------:R-:W-:Y:S01]  /*0ed0*/  VIADD R12, R0, 0xf4800000 ;  /* 0xf4800000000c7836 */ /* 0x000fe20000000000 */
        /* <DEDUP_REMOVED lines=14> */
.L_x_11719:
        /* <DEDUP_REMOVED lines=13> */
.L_x_11718:
[----:B------:R-:W-:Y:S05]  /*1090*/  BSYNC B2 ;  /* 0x0000000000027941 */ /* 0x000fea0003800000 */
.L_x_11717:
[----:B------:R-:W-:-:S04]  /*10a0*/  FMUL.FTZ R13, R13, 1.1920928955078125e-07 ;  /* 0x340000000d0d7820 */ /* 0x000fc80000410000 */
[----:B------:R-:W-:-:S07]  /*10b0*/  FMUL.FTZ R13, R12, R13 ;  /* 0x0000000d0c0d7220 */ /* 0x000fce0000410000 */
.L_x_11712:
[----:B------:R-:W-:Y:S05]  /*10c0*/  BSYNC B0 ;  /* 0x0000000000007941 */ /* 0x000fea0003800000 */
.L_x_11711:
        /* <DEDUP_REMOVED lines=19> */
.L_x_11710:
[----:B------:R-:W-:Y:S05]  /*1200*/  BSYNC B1 ;  /* 0x0000000000017941 */ /* 0x000fea0003800000 */
.L_x_11709:
        /* <DEDUP_REMOVED lines=32> */
.L_x_11727:
[----:B------:R-:W-:Y:S01]  /*1410*/  FSETP.GEU.FTZ.AND P0, PT, R16, -R0, PT ;  /* 0x800000001000720b */ /* 0x000fe20003f1e000 */
[----:B------:R-:W-:-:S12]  /*1420*/  FADD.FTZ R10, R10, -1 ;  /* 0xbf8000000a0a7421 */ /* 0x000fd80000010000 */
[----:B------:R-:W-:-:S07]  /*1430*/  @!P0 FADD.FTZ R10, R10, -1 ;  /* 0xbf8000000a0a8421 */ /* 0x000fce0000010000 */
.L_x_11726:
[----:B------:R-:W-:Y:S05]  /*1440*/  BSYNC B2 ;  /* 0x0000000000027941 */ /* 0x000fea0003800000 */
.L_x_11725:
[----:B------:R-:W-:Y:S01]  /*1450*/  FFMA.FTZ R13, -R0, R10, R13 ;  /* 0x0000000a000d7223 */ /* 0x000fe2000001010d */
[----:B------:R-:W-:Y:S06]  /*1460*/  BRA `(.L_x_11723) ;  /* 0x00000000007c7947 */ /* 0x000fec0003800000 */
.L_x_11724:
[----:B------:R-:W-:Y:S01]  /*1470*/  IADD3 R10, R0, -0xb800000, RZ ;  /* 0xf4800000000a7810 */ /* 0x000fe20007ffe0ff */
[----:B------:R-:W-:Y:S01]  /*1480*/  BSSY B2, `(.L_x_11728) ;  /* 0x000001b000027945 */ /* 0x000fe20003800000 */
[----:B------:R-:W-:Y:S02]  /*1490*/  FSETP.GT.FTZ.AND P0, PT, |R11|, RZ, PT ;  /* 0x000000ff0b00720b */ /* 0x000fe40003f14200 */
[----:B------:R-:W-:Y:S02]  /*14a0*/  LOP3.LUT R10, R10, 0xff800000, RZ, 0xc0, !PT ;  /* 0xff8000000a0a7812 */ /* 0x000fe400078ec0ff */
[C---:B------:R-:W-:Y:S02]  /*14b0*/  ISETP.GT.U32.OR P0, PT, R13.reuse, 0x7f7fffff, !P0 ;  /* 0x7f7fffff0d00780c */ /* 0x040fe40004704470 */
[----:B0-----:R-:W-:Y:S01]  /*14c0*/  LOP3.LUT R16, R0, 0xff800000, RZ, 0xc0, !PT ;  /* 0xff80000000107812 */ /* 0x001fe200078ec0ff */
        /* <DEDUP_REMOVED lines=9> */
.L_x_11730:
        /* <DEDUP_REMOVED lines=13> */
.L_x_11729:
[----:B------:R-:W-:Y:S05]  /*1630*/  BSYNC B2 ;  /* 0x0000000000027941 */ /* 0x000fea0003800000 */
.L_x_11728:
[----:B------:R-:W-:-:S04]  /*1640*/  FMUL.FTZ R13, R13, 1.1920928955078125e-07 ;  /* 0x340000000d0d7820 */ /* 0x000fc80000410000 */
[----:B------:R-:W-:-:S07]  /*1650*/  FMUL.FTZ R13, R10, R13 ;  /* 0x0000000d0a0d7220 */ /* 0x000fce0000410000 */
.L_x_11723:
[----:B------:R-:W-:Y:S05]  /*1660*/  BSYNC B0 ;  /* 0x0000000000007941 */ /* 0x000fea0003800000 */
.L_x_11722:
[C---:B------:R-:W-:Y:S02]  /*1670*/  FSETP.GTU.FTZ.AND P0, PT, |R13|.reuse, +INF , PT ;  /* 0x7f8000000d00780b */ /* 0x040fe40003f1c200 */
        /* <DEDUP_REMOVED lines=18> */
.L_x_11721:
[----:B------:R-:W-:Y:S05]  /*17a0*/  BSYNC B1 ;  /* 0x0000000000017941 */ /* 0x000fea0003800000 */
.L_x_11720:
        /* <DEDUP_REMOVED lines=32> */
.L_x_11738:
[----:B------:R-:W-:Y:S01]  /*19b0*/  FSETP.GEU.FTZ.AND P0, PT, R17, -R0, PT ;  /* 0x800000001100720b */ /* 0x000fe20003f1e000 */
[----:B------:R-:W-:-:S12]  /*19c0*/  FADD.FTZ R10, R10, -1 ;  /* 0xbf8000000a0a7421 */ /* 0x000fd80000010000 */
[----:B------:R-:W-:-:S07]  /*19d0*/  @!P0 FADD.FTZ R10, R10, -1 ;  /* 0xbf8000000a0a8421 */ /* 0x000fce0000010000 */
.L_x_11737:
[----:B------:R-:W-:Y:S05]  /*19e0*/  BSYNC B2 ;  /* 0x0000000000027941 */ /* 0x000fea0003800000 */
.L_x_11736:
[----:B------:R-:W-:Y:S01]  /*19f0*/  FFMA.FTZ R11, -R0, R10, R11 ;  /* 0x0000000a000b7223 */ /* 0x000fe2000001010b */
[----:B------:R-:W-:Y:S06]  /*1a00*/  BRA `(.L_x_11734) ;  /* 0x00000000007c7947 */ /* 0x000fec0003800000 */
.L_x_11735:
        /* <DEDUP_REMOVED lines=15> */
.L_x_11741:
        /* <DEDUP_REMOVED lines=13> */
.L_x_11740:
[----:B------:R-:W-:Y:S05]  /*1bd0*/  BSYNC B2 ;  /* 0x0000000000027941 */ /* 0x000fea0003800000 */
.L_x_11739:
[----:B------:R-:W-:-:S04]  /*1be0*/  FMUL.FTZ R11, R11, 1.1920928955078125e-07 ;  /* 0x340000000b0b7820 */ /* 0x000fc80000410000 */
[----:B------:R-:W-:-:S07]  /*1bf0*/  FMUL.FTZ R11, R10, R11 ;  /* 0x0000000b0a0b7220 */ /* 0x000fce0000410000 */
.L_x_11734:
[----:B------:R-:W-:Y:S05]  /*1c00*/  BSYNC B0 ;  /* 0x0000000000007941 */ /* 0x000fea0003800000 */
.L_x_11733:
        /* <DEDUP_REMOVED lines=19> */
.L_x_11732:
[----:B------:R-:W-:Y:S05]  /*1d40*/  BSYNC B1 ;  /* 0x0000000000017941 */ /* 0x000fea0003800000 */
.L_x_11731:
        /* <DEDUP_REMOVED lines=32> */
.L_x_11749:
[----:B------:R-:W-:Y:S01]  /*1f50*/  FSETP.GEU.FTZ.AND P0, PT, R16, -R0, PT ;  /* 0x800000001000720b */ /* 0x000fe20003f1e000 */
[----:B------:R-:W-:-:S12]  /*1f60*/  FADD.FTZ R8, R8, -1 ;  /* 0xbf80000008087421 */ /* 0x000fd80000010000 */
[----:B------:R-:W-:-:S07]  /*1f70*/  @!P0 FADD.FTZ R8, R8, -1 ;  /* 0xbf80000008088421 */ /* 0x000fce0000010000 */
.L_x_11748:
[----:B------:R-:W-:Y:S05]  /*1f80*/  BSYNC B2 ;  /* 0x0000000000027941 */ /* 0x000fea0003800000 */
.L_x_11747:
[----:B------:R-:W-:Y:S01]  /*1f90*/  FFMA.FTZ R11, -R0, R8, R11 ;  /* 0x00000008000b7223 */ /* 0x000fe2000001010b */
[----:B------:R-:W-:Y:S06]  /*1fa0*/  BRA `(.L_x_11745) ;  /* 0x00000000007c7947 */ /* 0x000fec0003800000 */
.L_x_11746:
        /* <DEDUP_REMOVED lines=15> */
.L_x_11752:
        /* <DEDUP_REMOVED lines=13> */
.L_x_11751:
[----:B------:R-:W-:Y:S05]  /*2170*/  BSYNC B2 ;  /* 0x0000000000027941 */ /* 0x000fea0003800000 */
.L_x_11750:
[----:B------:R-:W-:-:S04]  /*2180*/  FMUL.FTZ R11, R11, 1.1920928955078125e-07 ;  /* 0x340000000b0b7820 */ /* 0x000fc80000410000 */
[----:B------:R-:W-:-:S07]  /*2190*/  FMUL.FTZ R11, R8, R11 ;  /* 0x0000000b080b7220 */ /* 0x000fce0000410000 */
.L_x_11745:
[----:B------:R-:W-:Y:S05]  /*21a0*/  BSYNC B0 ;  /* 0x0000000000007941 */ /* 0x000fea0003800000 */
.L_x_11744:
        /* <DEDUP_REMOVED lines=19> */
.L_x_11743:
[----:B------:R-:W-:Y:S05]  /*22e0*/  BSYNC B1 ;  /* 0x0000000000017941 */ /* 0x000fea0003800000 */
.L_x_11742:
        /* <DEDUP_REMOVED lines=32> */
.L_x_11760:
[----:B------:R-:W-:Y:S01]  /*24f0*/  FSETP.GEU.FTZ.AND P0, PT, R17, -R0, PT ;  /* 0x800000001100720b */ /* 0x000fe20003f1e000 */
[----:B------:R-:W-:-:S12]  /*2500*/  FADD.FTZ R8, R8, -1 ;  /* 0xbf80000008087421 */ /* 0x000fd80000010000 */
[----:B------:R-:W-:-:S07]  /*2510*/  @!P0 FADD.FTZ R8, R8, -1 ;  /* 0xbf80000008088421 */ /* 0x000fce0000010000 */
.L_x_11759:
[----:B------:R-:W-:Y:S05]  /*2520*/  BSYNC B2 ;  /* 0x0000000000027941 */ /* 0x000fea0003800000 */
.L_x_11758:
[----:B------:R-:W-:Y:S01]  /*2530*/  FFMA.FTZ R9, -R0, R8, R9 ;  /* 0x0000000800097223 */ /* 0x000fe20000010109 */
[----:B------:R-:W-:Y:S06]  /*2540*/  BRA `(.L_x_11756) ;  /* 0x00000000007c7947 */ /* 0x000fec0003800000 */
.L_x_11757:
        /* <DEDUP_REMOVED lines=15> */
.L_x_11763:
        /* <DEDUP_REMOVED lines=13> */
.L_x_11762:
[----:B------:R-:W-:Y:S05]  /*2710*/  BSYNC B2 ;  /* 0x0000000000027941 */ /* 0x000fea0003800000 */
.L_x_11761:
[----:B------:R-:W-:-:S04]  /*2720*/  FMUL.FTZ R9, R9, 1.1920928955078125e-07 ;  /* 0x3400000009097820 */ /* 0x000fc80000410000 */
[----:B------:R-:W-:-:S07]  /*2730*/  FMUL.FTZ R9, R8, R9 ;  /* 0x0000000908097220 */ /* 0x000fce0000410000 */
.L_x_11756:
[----:B------:R-:W-:Y:S05]  /*2740*/  BSYNC B0 ;  /* 0x0000000000007941 */ /* 0x000fea0003800000 */
.L_x_11755:
        /* <DEDUP_REMOVED lines=19> */
.L_x_11754:
[----:B------:R-:W-:Y:S05]  /*2880*/  BSYNC B1 ;  /* 0x0000000000017941 */ /* 0x000fea0003800000 */
.L_x_11753:
        /* <DEDUP_REMOVED lines=32> */
.L_x_11771:
[----:B------:R-:W-:Y:S01]  /*2a90*/  FSETP.GEU.FTZ.AND P0, PT, R16, -R0, PT ;  /* 0x800000001000720b */ /* 0x000fe20003f1e000 */
[----:B------:R-:W-:-:S12]  /*2aa0*/  FADD.FTZ R4, R4, -1 ;  /* 0xbf80000004047421 */ /* 0x000fd80000010000 */
[----:B------:R-:W-:-:S07]  /*2ab0*/  @!P0 FADD.FTZ R4, R4, -1 ;  /* 0xbf80000004048421 */ /* 0x000fce0000010000 */
.L_x_11770:
[----:B------:R-:W-:Y:S05]  /*2ac0*/  BSYNC B2 ;  /* 0x0000000000027941 */ /* 0x000fea0003800000 */
.L_x_11769:
[----:B------:R-:W-:Y:S01]  /*2ad0*/  FFMA.FTZ R9, -R0, R4, R9 ;  /* 0x0000000400097223 */ /* 0x000fe20000010109 */
[----:B------:R-:W-:Y:S06]  /*2ae0*/  BRA `(.L_x_11767) ;  /* 0x00000000007c7947 */ /* 0x000fec0003800000 */
.L_x_11768:
[C---:B------:R-:W-:Y:S01]  /*2af0*/  VIADD R4, R0.reuse, 0xf4800000 ;  /* 0xf480000000047836 */ /* 0x040fe20000000000 */
        /* <DEDUP_REMOVED lines=14> */
.L_x_11774:
        /* <DEDUP_REMOVED lines=13> */
.L_x_11773:
[----:B------:R-:W-:Y:S05]  /*2cb0*/  BSYNC B2 ;  /* 0x0000000000027941 */ /* 0x000fea0003800000 */
.L_x_11772:
[----:B------:R-:W-:-:S04]  /*2cc0*/  FMUL.FTZ R9, R9, 1.1920928955078125e-07 ;  /* 0x3400000009097820 */ /* 0x000fc80000410000 */
[----:B------:R-:W-:-:S07]  /*2cd0*/  FMUL.FTZ R9, R4, R9 ;  /* 0x0000000904097220 */ /* 0x000fce0000410000 */
.L_x_11767:
[----:B------:R-:W-:Y:S05]  /*2ce0*/  BSYNC B0 ;  /* 0x0000000000007941 */ /* 0x000fea0003800000 */
.L_x_11766:
        /* <DEDUP_REMOVED lines=19> */
.L_x_11765:
[----:B------:R-:W-:Y:S05]  /*2e20*/  BSYNC B1 ;  /* 0x0000000000017941 */ /* 0x000fea0003800000 */
.L_x_11764:
        /* <DEDUP_REMOVED lines=8> */
.L_x_11686:
[----:B------:R-:W0:Y:S01]  /*2eb0*/  S2R R4, SR_TID.X ;  /* 0x0000000000047919 */ /* 0x000e220000002100 */
[----:B------:R-:W-:Y:S01]  /*2ec0*/  IMAD.MOV.U32 R5, RZ, RZ, RZ ;  /* 0x000000ffff057224 */ /* 0x000fe200078e00ff */
        /* <DEDUP_REMOVED lines=15> */
[----:B------:R1:W5:Y:S11]  /*2fc0*/  @!P6 LDG.E R5, desc[UR4][R6.64] ;  /* 0x000000040605e981 */ /* 0x000376000c1e1900 */
        /* <DEDUP_REMOVED lines=12> */
[----:B------:R-:W-:Y:S01]  /*3090*/  @!P1 IADD3 R21, R2, R27, RZ ;  /* 0x0000001b02159210 */ /* 0x000fe20007ffe0ff */
[----:B------:R-:W-:Y:S01]  /*30a0*/  @!P1 VIADD R27, R27, 0x80 ;  /* 0x000000801b1b9836 */ /* 0x000fe20000000000 */
[----:B------:R-:W2:Y:S04]  /*30b0*/  @!P1 LDC.64 R10, c[0x0][0x228] ;  /* 0x00008a00ff0a9b82 */ /* 0x000ea80000000a00 */
[----:B------:R-:W-:-:S13]  /*30c0*/  ISETP.GE.AND P6, PT, R27, R3, PT ;  /* 0x000000031b00720c */ /* 0x000fda0003fc6270 */
[----:B------:R-:W1:Y:S01]  /*30d0*/  @!P6 LDC.64 R12, c[0x0][0x228] ;  /* 0x00008a00ff0ceb82 */ /* 0x000e620000000a00 */
[----:B------:R-:W-:Y:S02]  /*30e0*/  IMAD.MOV.U32 R22, RZ, RZ, RZ ;  /* 0x000000ffff167224 */ /* 0x000fe400078e00ff */
[----:B0-----:R-:W-:Y:S01]  /*30f0*/  @!P0 IMAD.WIDE.U32 R16, R20, 0x4, R16 ;  /* 0x0000000414108825 */ /* 0x001fe200078e0010 */
[----:B------:R-:W-:-:S03]  /*3100*/  HFMA2.MMA R20, -RZ, RZ, 0, 0 ;  /* 0x00000000ff147435 */ /* 0x000fc600000001ff */
[----:B------:R-:W-:Y:S01]  /*3110*/  @!P6 IMAD.IADD R27, R2, 0x1, R27 ;  /* 0x00000001021be824 */ /* 0x000fe200078e021b */
[----:B------:R0:W5:Y:S01]  /*3120*/  @!P0 LDG.E R22, desc[UR4][R16.64] ;  /* 0x0000000410168981 */ /* 0x000162000c1e1900 */
[----:B----4-:R-:W-:Y:S01]  /*3130*/  @!P2 IMAD.WIDE.U32 R8, R23, 0x4, R8 ;  /* 0x000000041708a825 */ /* 0x010fe200078e0008 */
[----:B------:R-:W-:-:S03]  /*3140*/  MOV R23, RZ ;  /* 0x000000ff00177202 */ /* 0x000fc60000000f00 */
[----:B--2---:R-:W-:-:S04]  /*3150*/  @!P1 IMAD.WIDE.U32 R10, R21, 0x4, R10 ;  /* 0x00000004150a9825 */ /* 0x004fc800078e000a */
[----:B------:R-:W-:Y:S01]  /*3160*/  IMAD.MOV.U32 R24, RZ, RZ, RZ ;  /* 0x000000ffff187224 */ /* 0x000fe200078e00ff */
[----:B0-----:R-:W-:Y:S01]  /*3170*/  CS2R R16, SRZ ;  /* 0x0000000000107805 */ /* 0x001fe2000001ff00 */
[----:B------:R-:W-:Y:S02]  /*3180*/  IMAD.MOV.U32 R21, RZ, RZ, RZ ;  /* 0x000000ffff157224 */ /* 0x000fe400078e00ff */
[----:B------:R-:W-:-:S03]  /*3190*/  @!P5 IMAD.WIDE.U32 R18, R0, 0x4, R18 ;  /* 0x000000040012d825 */ /* 0x000fc600078e0012 */
[----:B------:R0:W5:Y:S01]  /*31a0*/  @!P1 LDG.E R17, desc[UR4][R10.64] ;  /* 0x000000040a119981 */ /* 0x000162000c1e1900 */
[----:B---3--:R-:W-:-:S03]  /*31b0*/  @!P4 IMAD.WIDE.U32 R14, R29, 0x4, R14 ;  /* 0x000000041d0ec825 */ /* 0x008fc600078e000e */
[----:B------:R0:W5:Y:S01]  /*31c0*/  @!P5 LDG.E R20, desc[UR4][R18.64] ;  /* 0x000000041214d981 */ /* 0x000162000c1e1900 */
[----:B-1----:R-:W-:-:S03]  /*31d0*/  @!P3 IMAD.WIDE.U32 R6, R25, 0x4, R6 ;  /* 0x000000041906b825 */ /* 0x002fc600078e0006 */
[----:B------:R0:W5:Y:S01]  /*31e0*/  @!P4 LDG.E R24, desc[UR4][R14.64] ;  /* 0x000000040e18c981 */ /* 0x000162000c1e1900 */
[----:B------:R-:W-:-:S03]  /*31f0*/  @!P6 IMAD.WIDE.U32 R12, R27, 0x4, R12 ;  /* 0x000000041b0ce825 */ /* 0x000fc600078e000c */
        /* <DEDUP_REMOVED lines=38> */
.L_x_11782:
[----:B------:R-:W-:Y:S01]  /*3460*/  FSETP.GEU.FTZ.AND P0, PT, R9, -R13, PT ;  /* 0x8000000d0900720b */ /* 0x000fe20003f1e000 */
[----:B------:R-:W-:-:S12]  /*3470*/  FADD.FTZ R11, R11, -1 ;  /* 0xbf8000000b0b7421 */ /* 0x000fd80000010000 */
[----:B------:R-:W-:-:S07]  /*3480*/  @!P0 FADD.FTZ R11, R11, -1 ;  /* 0xbf8000000b0b8421 */ /* 0x000fce0000010000 */
.L_x_11781:
[----:B------:R-:W-:Y:S05]  /*3490*/  BSYNC B2 ;  /* 0x0000000000027941 */ /* 0x000fea0003800000 */
.L_x_11780:
[----:B------:R-:W-:Y:S01]  /*34a0*/  FFMA.FTZ R6, -R13, R11, R6 ;  /* 0x0000000b0d067223 */ /* 0x000fe20000010106 */
[----:B------:R-:W-:Y:S06]  /*34b0*/  BRA `(.L_x_11778) ;  /* 0x00000000007c7947 */ /* 0x000fec0003800000 */
.L_x_11779:
        /* <DEDUP_REMOVED lines=15> */
.L_x_11785:
        /* <DEDUP_REMOVED lines=13> */
.L_x_11784:
[----:B------:R-:W-:Y:S05]  /*3680*/  BSYNC B2 ;  /* 0x0000000000027941 */ /* 0x000fea0003800000 */
.L_x_11783:
[----:B------:R-:W-:-:S04]  /*3690*/  FMUL.FTZ R9, R8, 1.1920928955078125e-07 ;  /* 0x3400000008097820 */ /* 0x000fc80000410000 */
[----:B------:R-:W-:-:S07]  /*36a0*/  FMUL.FTZ R6, R6, R9 ;  /* 0x0000000906067220 */ /* 0x000fce0000410000 */
.L_x_11778:
[----:B------:R-:W-:Y:S05]  /*36b0*/  BSYNC B0 ;  /* 0x0000000000007941 */ /* 0x000fea0003800000 */
.L_x_11777:
        /* <DEDUP_REMOVED lines=19> */
.L_x_11776:
[----:B------:R-:W-:Y:S05]  /*37f0*/  BSYNC B1 ;  /* 0x0000000000017941 */ /* 0x000fea0003800000 */
.L_x_11775:
[----:B0-----:R-:W-:Y:S01]  /*3800*/  VIADD R8, R4, 0x80 ;  /* 0x0000008004087836 */ /* 0x001fe20000000000 */
[----:B------:R-:W-:Y:S04]  /*3810*/  BSSY B1, `(.L_x_11786) ;  /* 0x000005d000017945 */ /* 0x000fe80003800000 */
[----:B------:R-:W-:-:S13]  /*3820*/  ISETP.GE.AND P0, PT, R8, R3, PT ;  /* 0x000000030800720c */ /* 0x000fda0003f06270 */
[----:B------:R-:W-:Y:S05]  /*3830*/  @P0 BRA `(.L_x_11787) ;  /* 0x0000000400680947 */ /* 0x000fea0003800000 */
[----:B-----5:R-:W-:-:S13]  /*3840*/  FSETP.NEU.FTZ.AND P0, PT, R5, RZ, PT ;  /* 0x000000ff0500720b */ /* 0x020fda0003f1d000 */
        /* <DEDUP_REMOVED lines=32> */
.L_x_11793:
[----:B------:R-:W-:Y:S01]  /*3a50*/  FSETP.GEU.FTZ.AND P0, PT, R12, -R14, PT ;  /* 0x8000000e0c00720b */ /* 0x000fe20003f1e000 */
[----:B------:R-:W-:-:S12]  /*3a60*/  FADD.FTZ R0, R0, -1 ;  /* 0xbf80000000007421 */ /* 0x000fd80000010000 */
[----:B------:R-:W-:-:S07]  /*3a70*/  @!P0 FADD.FTZ R0, R0, -1 ;  /* 0xbf80000000008421 */ /* 0x000fce0000010000 */
.L_x_11792:
[----:B------:R-:W-:Y:S05]  /*3a80*/  BSYNC B2 ;  /* 0x0000000000027941 */ /* 0x000fea0003800000 */
.L_x_11791:
[----:B------:R-:W-:Y:S01]  /*3a90*/  FFMA.FTZ R7, -R14, R0, R7 ;  /* 0x000000000e077223 */ /* 0x000fe20000010107 */
[----:B------:R-:W-:Y:S06]  /*3aa0*/  BRA `(.L_x_11789) ;  /* 0x00000000007c7947 */ /* 0x000fec0003800000 */
.L_x_11790:
        /* <DEDUP_REMOVED lines=15> */
.L_x_11796:
        /* <DEDUP_REMOVED lines=13> */
.L_x_11795:
[----:B------:R-:W-:Y:S05]  /*3c70*/  BSYNC B2 ;  /* 0x0000000000027941 */ /* 0x000fea0003800000 */
.L_x_11794:
[----:B------:R-:W-:-:S04]  /*3c80*/  FMUL.FTZ R0, R11, 1.1920928955078125e-07 ;  /* 0x340000000b007820 */ /* 0x000fc80000410000 */
[----:B------:R-:W-:-:S07]  /*3c90*/  FMUL.FTZ R7, R7, R0 ;  /* 0x0000000007077220 */ /* 0x000fce0000410000 */
.L_x_11789:
[----:B------:R-:W-:Y:S05]  /*3ca0*/  BSYNC B0 ;  /* 0x0000000000007941 */ /* 0x000fea0003800000 */
.L_x_11788:
        /* <DEDUP_REMOVED lines=12> */
[----:B0-----:R-:W0:Y:S02]  /*3d70*/  @P0 FRND.FTZ.FLOOR R9, R0 ;  /* 0x0000000000090307 */ /* 0x001e240000215000 */
[----:B0-----:R-:W-:-:S05]  /*3d80*/  @P0 FADD.FTZ R7, R0, -R9 ;  /* 0x8000000900070221 */ /* 0x001fca0000010000 */
[----:B------:R-:W-:Y:S01]  /*3d90*/  FSETP.GT.AND P1, PT, R7, 0.5, P0 ;  /* 0x3f0000000700780b */ /* 0x000fe20000724000 */
[----:B------:R-:W-:-:S05]  /*3da0*/  @!P0 FMUL.FTZ R7, R11, R10 ;  /* 0x0000000a0b078220 */ /* 0x000fca0000410000 */
[----:B------:R-:W-:-:S07]  /*3db0*/  @!P0 LOP3.LUT R7, RZ, 0x80000000, R7, 0xb8, !PT ;  /* 0x80000000ff078812 */ /* 0x000fce00078eb807 */
[----:B------:R-:W-:-:S05]  /*3dc0*/  @P1 FADD.FTZ R9, R9, 1 ;  /* 0x3f80000009091421 */ /* 0x000fca0000010000 */
[----:B------:R-:W-:-:S07]  /*3dd0*/  @P0 MOV R7, R9 ;  /* 0x0000000900070202 */ /* 0x000fce0000000f00 */
.L_x_11787:
[----:B------:R-:W-:Y:S05]  /*3de0*/  BSYNC B1 ;  /* 0x0000000000017941 */ /* 0x000fea0003800000 */
.L_x_11786:
[----:B------:R-:W-:Y:S01]  /*3df0*/  VIADD R0, R4, 0x100 ;  /* 0x0000010004007836 */ /* 0x000fe20000000000 */
        /* <DEDUP_REMOVED lines=36> */
.L_x_11804:
[----:B------:R-:W-:Y:S01]  /*4040*/  FSETP.GEU.FTZ.AND P0, PT, R11, -R13, PT ;  /* 0x8000000d0b00720b */ /* 0x000fe20003f1e000 */
[----:B------:R-:W-:-:S12]  /*4050*/  FADD.FTZ R9, R9, -1 ;  /* 0xbf80000009097421 */ /* 0x000fd80000010000 */
[----:B------:R-:W-:-:S07]  /*4060*/  @!P0 FADD.FTZ R9, R9, -1 ;  /* 0xbf80000009098421 */ /* 0x000fce0000010000 */
.L_x_11803:
[----:B------:R-:W-:Y:S05]  /*4070*/  BSYNC B2 ;  /* 0x0000000000027941 */ /* 0x000fea0003800000 */
.L_x_11802:
[----:B------:R-:W-:Y:S01]  /*4080*/  FFMA.FTZ R0, -R13, R9, R0 ;  /* 0x000000090d007223 */ /* 0x000fe20000010100 */
[----:B------:R-:W-:Y:S06]  /*4090*/  BRA `(.L_x_11800) ;  /* 0x00000000007c7947 */ /* 0x000fec0003800000 */
.L_x_11801:
        /* <DEDUP_REMOVED lines=15> */
.L_x_11807:
        /* <DEDUP_REMOVED lines=13> */
.L_x_11806:
[----:B------:R-:W-:Y:S05]  /*4260*/  BSYNC B2 ;  /* 0x0000000000027941 */ /* 0x000fea0003800000 */
.L_x_11805:
[----:B------:R-:W-:-:S04]  /*4270*/  FMUL.FTZ R0, R11, 1.1920928955078125e-07 ;  /* 0x340000000b007820 */ /* 0x000fc80000410000 */
[----:B------:R-:W-:-:S07]  /*4280*/  FMUL.FTZ R0, R9, R0 ;  /* 0x0000000009007220 */ /* 0x000fce0000410000 */
.L_x_11800:
[----:B------:R-:W-:Y:S05]  /*4290*/  BSYNC B0 ;  /* 0x0000000000007941 */ /* 0x000fea0003800000 */
.L_x_11799:
        /* <DEDUP_REMOVED lines=19> */
.L_x_11798:
[----:B------:R-:W-:Y:S05]  /*43d0*/  BSYNC B1 ;  /* 0x0000000000017941 */ /* 0x000fea0003800000 */
.L_x_11797:
        /* <DEDUP_REMOVED lines=37> */
.L_x_11815:
[----:B------:R-:W-:Y:S01]  /*4630*/  FSETP.GEU.FTZ.AND P0, PT, R11, -R15, PT ;  /* 0x8000000f0b00720b */ /* 0x000fe20003f1e000 */
[----:B------:R-:W-:-:S12]  /*4640*/  FADD.FTZ R13, R13, -1 ;  /* 0xbf8000000d0d7421 */ /* 0x000fd80000010000 */
[----:B------:R-:W-:-:S07]  /*4650*/  @!P0 FADD.FTZ R13, R13, -1 ;  /* 0xbf8000000d0d8421 */ /* 0x000fce0000010000 */
.L_x_11814:
[----:B------:R-:W-:Y:S05]  /*4660*/  BSYNC B2 ;  /* 0x0000000000027941 */ /* 0x000fea0003800000 */
.L_x_11813:
[----:B------:R-:W-:Y:S01]  /*4670*/  FFMA.FTZ R10, -R15, R13, R10 ;  /* 0x0000000d0f0a7223 */ /* 0x000fe2000001010a */
[----:B------:R-:W-:Y:S06]  /*4680*/  BRA `(.L_x_11811) ;  /* 0x00000000007c7947 */ /* 0x000fec0003800000 */
.L_x_11812:
        /* <DEDUP_REMOVED lines=15> */
.L_x_11818:
        /* <DEDUP_REMOVED lines=13> */
.L_x_11817:
[----:B------:R-:W-:Y:S05]  /*4850*/  BSYNC B2 ;  /* 0x0000000000027941 */ /* 0x000fea0003800000 */
.L_x_11816:
[----:B0-----:R-:W-:-:S04]  /*4860*/  FMUL.FTZ R11, R12, 1.1920928955078125e-07 ;  /* 0x340000000c0b7820 */ /* 0x001fc80000410000 */
[----:B------:R-:W-:-:S07]  /*4870*/  FMUL.FTZ R10, R10, R11 ;  /* 0x0000000b0a0a7220 */ /* 0x000fce0000410000 */
.L_x_11811:
[----:B------:R-:W-:Y:S05]  /*4880*/  BSYNC B0 ;  /* 0x0000000000007941 */ /* 0x000fea0003800000 */
.L_x_11810:
        /* <DEDUP_REMOVED lines=19> */
.L_x_11809:
[----:B------:R-:W-:Y:S05]  /*49c0*/  BSYNC B1 ;  /* 0x0000000000017941 */ /* 0x000fea0003800000 */
.L_x_11808:
        /* <DEDUP_REMOVED lines=37> */
.L_x_11826:
[----:B------:R-:W-:Y:S01]  /*4c20*/  FSETP.GEU.FTZ.AND P0, PT, R13, -R14, PT ;  /* 0x8000000e0d00720b */ /* 0x000fe20003f1e000 */
[----:B------:R-:W-:-:S12]  /*4c30*/  FADD.FTZ R0, R0, -1 ;  /* 0xbf80000000007421 */ /* 0x000fd80000010000 */
[----:B------:R-:W-:-:S07]  /*4c40*/  @!P0 FADD.FTZ R0, R0, -1 ;  /* 0xbf80000000008421 */ /* 0x000fce0000010000 */
.L_x_11825:
[----:B------:R-:W-:Y:S05]  /*4c50*/  BSYNC B2 ;  /* 0x0000000000027941 */ /* 0x000fea0003800000 */
.L_x_11824:
[----:B------:R-:W-:Y:S01]  /*4c60*/  FFMA.FTZ R11, -R14, R0, R11 ;  /* 0x000000000e0b7223 */ /* 0x000fe2000001010b */
[----:B------:R-:W-:Y:S06]  /*4c70*/  BRA `(.L_x_11822) ;  /* 0x00000000007c7947 */ /* 0x000fec0003800000 */
.L_x_11823:
        /* <DEDUP_REMOVED lines=15> */
.L_x_11829:
        /* <DEDUP_REMOVED lines=13> */
.L_x_11828:
[----:B------:R-:W-:Y:S05]  /*4e40*/  BSYNC B2 ;  /* 0x0000000000027941 */ /* 0x000fea0003800000 */
.L_x_11827:
[----:B------:R-:W-:-:S04]  /*4e50*/  FMUL.FTZ R0, R13, 1.1920928955078125e-07 ;  /* 0x340000000d007820 */ /* 0x000fc80000410000 */
[----:B------:R-:W-:-:S07]  /*4e60*/  FMUL.FTZ R11, R11, R0 ;  /* 0x000000000b0b7220 */ /* 0x000fce0000410000 */
.L_x_11822:
[----:B------:R-:W-:Y:S05]  /*4e70*/  BSYNC B0 ;  /* 0x0000000000007941 */ /* 0x000fea0003800000 */
.L_x_11821:
        /* <DEDUP_REMOVED lines=19> */
.L_x_11820:
[----:B------:R-:W-:Y:S05]  /*4fb0*/  BSYNC B1 ;  /* 0x0000000000017941 */ /* 0x000fea0003800000 */
.L_x_11819:
        /* <DEDUP_REMOVED lines=37> */
.L_x_11837:
[----:B------:R-:W-:Y:S01]  /*5210*/  FSETP.GEU.FTZ.AND P0, PT, R14, -R18, PT ;  /* 0x800000120e00720b */ /* 0x000fe20003f1e000 */
[----:B------:R-:W-:-:S12]  /*5220*/  FADD.FTZ R0, R0, -1 ;  /* 0xbf80000000007421 */ /* 0x000fd80000010000 */
[----:B------:R-:W-:-:S07]  /*5230*/  @!P0 FADD.FTZ R0, R0, -1 ;  /* 0xbf80000000008421 */ /* 0x000fce0000010000 */
.L_x_11836:
[----:B------:R-:W-:Y:S05]  /*5240*/  BSYNC B2 ;  /* 0x0000000000027941 */ /* 0x000fea0003800000 */
.L_x_11835:
[----:B------:R-:W-:Y:S01]  /*5250*/  FFMA.FTZ R11, -R18, R0, R11 ;  /* 0x00000000120b7223 */ /* 0x000fe2000001010b */
[----:B------:R-:W-:Y:S06]  /*5260*/  BRA `(.L_x_11833) ;  /* 0x00000000007c7947 */ /* 0x000fec0003800000 */
.L_x_11834:
        /* <DEDUP_REMOVED lines=15> */
.L_x_11840:
        /* <DEDUP_REMOVED lines=13> */
.L_x_11839:
[----:B------:R-:W-:Y:S05]  /*5430*/  BSYNC B2 ;  /* 0x0000000000027941 */ /* 0x000fea0003800000 */
.L_x_11838:
[----:B------:R-:W-:-:S04]  /*5440*/  FMUL.FTZ R14, R14, 1.1920928955078125e-07 ;  /* 0x340000000e0e7820 */ /* 0x000fc80000410000 */
[----:B------:R-:W-:-:S07]  /*5450*/  FMUL.FTZ R11, R11, R14 ;  /* 0x0000000e0b0b7220 */ /* 0x000fce0000410000 */
.L_x_11833:
[----:B------:R-:W-:Y:S05]  /*5460*/  BSYNC B0 ;  /* 0x0000000000007941 */ /* 0x000fea0003800000 */
.L_x_11832:
        /* <DEDUP_REMOVED lines=19> */
.L_x_11831:
[----:B------:R-:W-:Y:S05]  /*55a0*/  BSYNC B1 ;  /* 0x0000000000017941 */ /* 0x000fea0003800000 */
.L_x_11830:
        /* <DEDUP_REMOVED lines=37> */
.L_x_11848:
[----:B------:R-:W-:Y:S01]  /*5800*/  FSETP.GEU.FTZ.AND P0, PT, R15, -R18, PT ;  /* 0x800000120f00720b */ /* 0x000fe20003f1e000 */
[----:B------:R-:W-:-:S12]  /*5810*/  FADD.FTZ R0, R0, -1 ;  /* 0xbf80000000007421 */ /* 0x000fd80000010000 */
[----:B------:R-:W-:-:S07]  /*5820*/  @!P0 FADD.FTZ R0, R0, -1 ;  /* 0xbf80000000008421 */ /* 0x000fce0000010000 */
.L_x_11847:
[----:B------:R-:W-:Y:S05]  /*5830*/  BSYNC B2 ;  /* 0x0000000000027941 */ /* 0x000fea0003800000 */
.L_x_11846:
[----:B------:R-:W-:Y:S01]  /*5840*/  FFMA.FTZ R13, -R18, R0, R13 ;  /* 0x00000000120d7223 */ /* 0x000fe2000001010d */
[----:B------:R-:W-:Y:S06]  /*5850*/  BRA `(.L_x_11844) ;  /* 0x00000000007c7947 */ /* 0x000fec0003800000 */
.L_x_11845:
        /* <DEDUP_REMOVED lines=15> */
.L_x_11851:
        /* <DEDUP_REMOVED lines=13> */
.L_x_11850:
[----:B------:R-:W-:Y:S05]  /*5a20*/  BSYNC B2 ;  /* 0x0000000000027941 */ /* 0x000fea0003800000 */
.L_x_11849:
[----:B------:R-:W-:-:S04]  /*5a30*/  FMUL.FTZ R0, R15, 1.1920928955078125e-07 ;  /* 0x340000000f007820 */ /* 0x000fc80000410000 */
[----:B------:R-:W-:-:S07]  /*5a40*/  FMUL.FTZ R13, R13, R0 ;  /* 0x000000000d0d7220 */ /* 0x000fce0000410000 */
.L_x_11844:
[----:B------:R-:W-:Y:S05]  /*5a50*/  BSYNC B0 ;  /* 0x0000000000007941 */ /* 0x000fea0003800000 */
.L_x_11843:
        /* <DEDUP_REMOVED lines=19> */
.L_x_11842:
[----:B------:R-:W-:Y:S05]  /*5b90*/  BSYNC B1 ;  /* 0x0000000000017941 */ /* 0x000fea0003800000 */
.L_x_11841:
        /* <DEDUP_REMOVED lines=37> */
.L_x_11859:
[----:B------:R-:W-:Y:S01]  /*5df0*/  FSETP.GEU.FTZ.AND P0, PT, R15, -R19, PT ;  /* 0x800000130f00720b */ /* 0x000fe20003f1e000 */
[----:B------:R-:W-:-:S12]  /*5e00*/  FADD.FTZ R17, R17, -1 ;  /* 0xbf80000011117421 */ /* 0x000fd80000010000 */
[----:B------:R-:W-:-:S07]  /*5e10*/  @!P0 FADD.FTZ R17, R17, -1 ;  /* 0xbf80000011118421 */ /* 0x000fce0000010000 */
.L_x_11858:
[----:B------:R-:W-:Y:S05]  /*5e20*/  BSYNC B2 ;  /* 0x0000000000027941 */ /* 0x000fea0003800000 */
.L_x_11857:
[----:B------:R-:W-:Y:S01]  /*5e30*/  FFMA.FTZ R14, -R19, R17, R14 ;  /* 0x00000011130e7223 */ /* 0x000fe2000001010e */
[----:B------:R-:W-:Y:S06]  /*5e40*/  BRA `(.L_x_11855) ;  /* 0x00000000007c7947 */ /* 0x000fec0003800000 */
.L_x_11856:
        /* <DEDUP_REMOVED lines=15> */
.L_x_11862:
        /* <DEDUP_REMOVED lines=13> */
.L_x_11861:
[----:B------:R-:W-:Y:S05]  /*6010*/  BSYNC B2 ;  /* 0x0000000000027941 */ /* 0x000fea0003800000 */
.L_x_11860:
[----:B------:R-:W-:-:S04]  /*6020*/  FMUL.FTZ R17, R17, 1.1920928955078125e-07 ;  /* 0x3400000011117820 */ /* 0x000fc80000410000 */
[----:B------:R-:W-:-:S07]  /*6030*/  FMUL.FTZ R14, R14, R17 ;  /* 0x000000110e0e7220 */ /* 0x000fce0000410000 */
.L_x_11855:
[----:B------:R-:W-:Y:S05]  /*6040*/  BSYNC B0 ;  /* 0x0000000000007941 */ /* 0x000fea0003800000 */
.L_x_11854:
[C---:B------:R-:W-:Y:S01]  /*6050*/  FSETP.GTU.FTZ.AND P0, PT, |R14|.reuse, +INF , PT ;  /* 0x7f8000000e00780b */ /* 0x040fe20003f1c200 */
[----:B------:R-:W1:Y:S01]  /*6060*/  MUFU.RCP R17, R16 ;  /* 0x0000001000117308 */ /* 0x000e620000001000 */
[----:B0-----:R-:W-:Y:S02]  /*6070*/  LOP3.LUT R15, R14, 0x80000000, R13, 0xb8, !PT ;  /* 0x800000000e0f7812 */ /* 0x001fe400078eb80d */
        /* <DEDUP_REMOVED lines=16> */
.L_x_11853:
[----:B------:R-:W-:Y:S05]  /*6180*/  BSYNC B1 ;  /* 0x0000000000017941 */ /* 0x000fea0003800000 */
.L_x_11852:
        /* <DEDUP_REMOVED lines=16> */
.L_x_11865:
[----:B------:R-:W-:-:S13]  /*6290*/  ISETP.GE.AND P0, PT, R4, R3, PT ;  /* 0x000000030400720c */ /* 0x000fda0003f06270 */
[----:B------:R-:W-:Y:S05]  /*62a0*/  @P0 BRA `(.L_x_11867) ;  /* 0x0000000000300947 */ /* 0x000fea0003800000 */
[----:B0-----:R-:W0:Y:S01]  /*62b0*/  LDC.64 R6, c[0x0][0x220] ;  /* 0x00008800ff067b82 */ /* 0x001e220000000a00 */
[----:B------:R-:W-:Y:S01]  /*62c0*/  IADD3 R13, R2, R4, RZ ;  /* 0x00000004020d7210 */ /* 0x000fe20007ffe0ff */
[----:B------:R-:W-:-:S04]  /*62d0*/  VIADD R4, R4, 0x80 ;  /* 0x0000008004047836 */ /* 0x000fc80000000000 */
[----:B0-----:R-:W-:-:S05]  /*62e0*/  IMAD.WIDE.U32 R6, R13, 0x4, R6 ;  /* 0x000000040d067825 */ /* 0x001fca00078e0006 */
[----:B-----5:R1:W-:Y:S02]  /*62f0*/  STG.E desc[UR4][R6.64], R5 ;  /* 0x0000000506007986 */ /* 0x0203e4000c101904 */
.L_x_11866:
[----:B------:R-:W-:-:S13]  /*6300*/  ISETP.GE.AND P0, PT, R4, R3, PT ;  /* 0x000000030400720c */ /* 0x000fda0003f06270 */
[----:B------:R-:W-:Y:S05]  /*6310*/  @P0 BRA `(.L_x_11868) ;  /* 0x0000000000300947 */ /* 0x000fea0003800000 */
[----:B01----:R-:W0:Y:S01]  /*6320*/  LDC.64 R6, c[0x0][0x220] ;  /* 0x00008800ff067b82 */ /* 0x003e220000000a00 */
[----:B-----5:R-:W-:Y:S01]  /*6330*/  IADD3 R5, R2, R4, RZ ;  /* 0x0000000402057210 */ /* 0x020fe20007ffe0ff */
[----:B------:R-:W-:-:S04]  /*6340*/  VIADD R4, R4, 0x80 ;  /* 0x0000008004047836 */ /* 0x000fc80000000000 */
[----:B0-----:R-:W-:-:S05]  /*6350*/  IMAD.WIDE.U32 R6, R5, 0x4, R6 ;  /* 0x0000000405067825 */ /* 0x001fca00078e0006 */
[----:B------:R1:W-:Y:S02]  /*6360*/  STG.E desc[UR4][R6.64], R9 ;  /* 0x0000000906007986 */ /* 0x0003e4000c101904 */
.L_x_11867:
[----:B------:R-:W-:-:S13]  /*6370*/  ISETP.GE.AND P0, PT, R4, R3, PT ;  /* 0x000000030400720c */ /* 0x000fda0003f06270 */
[----:B------:R-:W-:Y:S05]  /*6380*/  @P0 BRA `(.L_x_11869) ;  /* 0x0000000000340947 */ /* 0x000fea0003800000 */
[----:B01----:R-:W0:Y:S01]  /*6390*/  LDC.64 R6, c[0x0][0x220] ;  /* 0x00008800ff067b82 */ /* 0x003e220000000a00 */
[----:B-----5:R-:W-:Y:S01]  /*63a0*/  IADD3 R5, R2, R4, RZ ;  /* 0x0000000402057210 */ /* 0x020fe20007ffe0ff */
[----:B------:R-:W-:-:S04]  /*63b0*/  VIADD R4, R4, 0x80 ;  /* 0x0000008004047836 */ /* 0x000fc80000000000 */
[----:B0-----:R-:W-:-:S05]  /*63c0*/  IMAD.WIDE.U32 R6, R5, 0x4, R6 ;  /* 0x0000000405067825 */ /* 0x001fca00078e0006 */
[----:B------:R2:W-:Y:S02]  /*63d0*/  STG.E desc[UR4][R6.64], R10 ;  /* 0x0000000a06007986 */ /* 0x0005e4000c101904 */
.L_x_11868:
[----:B------:R-:W-:-:S13]  /*63e0*/  ISETP.GE.AND P0, PT, R4, R3, PT ;  /* 0x000000030400720c */ /* 0x000fda0003f06270 */
[----:B------:R-:W-:Y:S05]  /*63f0*/  @P0 BREAK B1 ;  /* 0x0000000000010942 */ /* 0x000fea0003800000 */
[----:B------:R-:W-:Y:S05]  /*6400*/  @P0 BRA `(.L_x_11870) ;  /* 0x0000000000300947 */ /* 0x000fea0003800000 */
[----:B012---:R-:W0:Y:S01]  /*6410*/  LDC.64 R6, c[0x0][0x220] ;  /* 0x00008800ff067b82 */ /* 0x007e220000000a00 */
[----:B-----5:R-:W-:Y:S01]  /*6420*/  IADD3 R5, R2, R4, RZ ;  /* 0x0000000402057210 */ /* 0x020fe20007ffe0ff */
[----:B------:R-:W-:-:S04]  /*6430*/  VIADD R4, R4, 0x80 ;  /* 0x0000008004047836 */ /* 0x000fc80000000000 */
[----:B0-----:R-:W-:-:S05]  /*6440*/  IMAD.WIDE.U32 R6, R5, 0x4, R6 ;  /* 0x0000000405067825 */ /* 0x001fca00078e0006 */
[----:B------:R2:W-:Y:S02]  /*6450*/  STG.E desc[UR4][R6.64], R11 ;  /* 0x0000000b06007986 */ /* 0x0005e4000c101904 */
.L_x_11869:
[----:B------:R-:W-:Y:S05]  /*6460*/  BSYNC B1 ;  /* 0x0000000000017941 */ /* 0x000fea0003800000 */
.L_x_11864:
[----:B------:R-:W-:-:S13]  /*6470*/  ISETP.GE.AND P0, PT, R4, R3, PT ;  /* 0x000000030400720c */ /* 0x000fda0003f06270 */
[----:B012---:R-:W0:Y:S01]  /*6480*/  @!P0 LDC.64 R6, c[0x0][0x220] ;  /* 0x00008800ff068b82 */ /* 0x007e220000000a00 */
[----:B-----5:R-:W-:Y:S01]  /*6490*/  @!P0 IADD3 R5, R2, R4, RZ ;  /* 0x0000000402058210 */ /* 0x020fe20007ffe0ff */
[----:B------:R-:W-:-:S04]  /*64a0*/  @!P0 VIADD R4, R4, 0x80 ;  /* 0x0000008004048836 */ /* 0x000fc80000000000 */
[----:B0-----:R-:W-:-:S05]  /*64b0*/  @!P0 IMAD.WIDE.U32 R6, R5, 0x4, R6 ;  /* 0x0000000405068825 */ /* 0x001fca00078e0006 */
[----:B------:R3:W-:Y:S02]  /*64c0*/  @!P0 STG.E desc[UR4][R6.64], R12 ;  /* 0x0000000c06008986 */ /* 0x0007e4000c101904 */
.L_x_11870:
[----:B------:R-:W-:Y:S05]  /*64d0*/  BSYNC B0 ;  /* 0x0000000000007941 */ /* 0x000fea0003800000 */
.L_x_11863:
[----:B------:R-:W-:Y:S05]  /*64e0*/  WARPSYNC.ALL ;  /* 0x0000000000007948 */ /* 0x000fea0003800000 */
[----:B------:R-:W-:-:S13]  /*64f0*/  ISETP.GE.AND P0, PT, R4, R3, PT ;  /* 0x000000030400720c */ /* 0x000fda0003f06270 */
[----:B------:R-:W-:Y:S05]  /*6500*/  @P0 EXIT ;  /* 0x000000000000094d */ /* 0x000fea0003800000 */
[----:B0123--:R-:W0:Y:S01]  /*6510*/  LDC.64 R6, c[0x0][0x220] ;  /* 0x00008800ff067b82 */ /* 0x00fe220000000a00 */
[----:B------:R-:W-:-:S05]  /*6520*/  IADD3 R3, R2, R4, RZ ;  /* 0x0000000402037210 */ /* 0x000fca0007ffe0ff */
[----:B0-----:R-:W-:-:S05]  /*6530*/  IMAD.WIDE.U32 R2, R3, 0x4, R6 ;  /* 0x0000000403027825 */ /* 0x001fca00078e0006 */
[----:B------:R-:W-:Y:S01]  /*6540*/  STG.E desc[UR4][R2.64], R0 ;  /* 0x0000000002007986 */ /* 0x000fe2000c101904 */
[----:B------:R-:W-:Y:S05]  /*6550*/  EXIT ;  /* 0x000000000000794d */ /* 0x000fea0003800000 */
.L_x_11871:
        /* <DEDUP_REMOVED lines=10> */
.L_x_37822:


//--------------------- .text._ZN2at6native29vectorized_elementwise_kernelILi4ENS0_13AUnaryFunctorIfffZZZNS0_15binary_internal21div_floor_kernel_cudaERNS_18TensorIteratorBaseEENKUlvE1_clEvENKUlvE0_clEvEUlffE_EESt5arrayIPcLm2EEEEviT0_T1_ --------------------------
	.section	.text._ZN2at6native29vectorized_elementwise_kernelILi4ENS0_13AUnaryFunctorIfffZZZNS0_15binary_internal21div_floor_kernel_cudaERNS_18TensorIteratorBaseEENKUlvE1_clEvENKUlvE0_clEvEUlffE_EESt5arrayIPcLm2EEEEviT0_T1_,"ax",@progbits
	.align	128
        .global         _ZN2at6native29vectorized_elementwise_kernelILi4ENS0_13AUnaryFunctorIfffZZZNS0_15binary_internal21div_floor_kernel_cudaERNS_18TensorIteratorBaseEENKUlvE1_clEvENKUlvE0_clEvEUlffE_EESt5arrayIPcLm2EEEEviT0_T1_
        .type           _ZN2at6native29vectorized_elementwise_kernelILi4ENS0_13AUnaryFunctorIfffZZZNS0_15binary_internal21div_floor_kernel_cudaERNS_18TensorIteratorBaseEENKUlvE1_clEvENKUlvE0_clEvEUlffE_EESt5arrayIPcLm2EEEEviT0_T1_,@function
        .size           _ZN2at6native29vectorized_elementwise_kernelILi4ENS0_13AUnaryFunctorIfffZZZNS0_15binary_internal21div_floor_kernel_cudaERNS_18TensorIteratorBaseEENKUlvE1_clEvENKUlvE0_clEvEUlffE_EESt5arrayIPcLm2EEEEviT0_T1_,(.L_x_37823 - _ZN2at6native29vectorized_elementwise_kernelILi4ENS0_13AUnaryFunctorIfffZZZNS0_15binary_internal21div_floor_kernel_cudaERNS_18TensorIteratorBaseEENKUlvE1_clEvENKUlvE0_clEvEUlffE_EESt5arrayIPcLm2EEEEviT0_T1_)
        .other          _ZN2at6native29vectorized_elementwise_kernelILi4ENS0_13AUnaryFunctorIfffZZZNS0_15binary_internal21div_floor_kernel_cudaERNS_18TensorIteratorBaseEENKUlvE1_clEvENKUlvE0_clEvEUlffE_EESt5arrayIPcLm2EEEEviT0_T1_,@"STO_CUDA_ENTRY STV_DEFAULT"
_ZN2at6native29vectorized_elementwise_kernelILi4ENS0_13AUnaryFunctorIfffZZZNS0_15binary_internal21div_floor_kernel_cudaERNS_18TensorIteratorBaseEENKUlvE1_clEvENKUlvE0_clEvEUlffE_EESt5arrayIPcLm2EEEEviT0_T1_:
.text._ZN2at6native29vectorized_elementwise_kernelILi4ENS0_13AUnaryFunctorIfffZZZNS0_15binary_internal21div_floor_kernel_cudaERNS_18TensorIteratorBaseEENKUlvE1_clEvENKUlvE0_clEvEUlffE_EESt5arrayIPcLm2EEEEviT0_T1_:
        /* <DEDUP_REMOVED lines=12> */
[----:B------:R-:W2:Y:S04]  /*00c0*/  LDG.E.128 R8, desc[UR4][R14.64] ;  /* 0x000000040e087981 */ /* 0x000ea8000c1e1d00 */
[----:B------:R0:W5:Y:S01]  /*00d0*/  LDG.E.128 R4, desc[UR4][R14.64+0x800] ;  /* 0x000800040e047981 */ /* 0x000162000c1e1d00 */
        /* <DEDUP_REMOVED lines=35> */
.L_x_11880:
[----:B------:R-:W-:Y:S01]  /*0310*/  FSETP.GEU.FTZ.AND P0, PT, R15, -R0, PT ;  /* 0x800000000f00720b */ /* 0x000fe20003f1e000 */
[----:B------:R-:W-:-:S12]  /*0320*/  FADD.FTZ R12, R12, -1 ;  /* 0xbf8000000c0c7421 */ /* 0x000fd80000010000 */
[----:B------:R-:W-:-:S07]  /*0330*/  @!P0 FADD.FTZ R12, R12, -1 ;  /* 0xbf8000000c0c8421 */ /* 0x000fce0000010000 */
.L_x_11879:
[----:B------:R-:W-:Y:S05]  /*0340*/  BSYNC B2 ;  /* 0x0000000000027941 */ /* 0x000fea0003800000 */
.L_x_11878:
[----:B------:R-:W-:Y:S01]  /*0350*/  FFMA.FTZ R13, -R0, R12, R13 ;  /* 0x0000000c000d7223 */ /* 0x000fe2000001010d */
[----:B------:R-:W-:Y:S06]  /*0360*/  BRA `(.L_x_11876) ;  /* 0x00000000007c7947 */ /* 0x000fec0003800000 */
.L_x_11877:
        /* <DEDUP_REMOVED lines=15> */
.L_x_11883:
        /* <DEDUP_REMOVED lines=13> */
.L_x_11882:
[----:B------:R-:W-:Y:S05]  /*0530*/  BSYNC B2 ;  /* 0x0000000000027941 */ /* 0x000fea0003800000 */
.L_x_11881:
[----:B------:R-:W-:-:S04]  /*0540*/  FMUL.FTZ R13, R13, 1.1920928955078125e-07 ;  /* 0x340000000d0d7820 */ /* 0x000fc80000410000 */
[----:B------:R-:W-:-:S07]  /*0550*/  FMUL.FTZ R13, R12, R13 ;  /* 0x0000000d0c0d7220 */ /* 0x000fce0000410000 */
.L_x_11876:
[----:B------:R-:W-:Y:S05]  /*0560*/  BSYNC B0 ;  /* 0x0000000000007941 */ /* 0x000fea0003800000 */
.L_x_11875:
        /* <DEDUP_REMOVED lines=19> */
.L_x_11874:
[----:B------:R-:W-:Y:S05]  /*06a0*/  BSYNC B1 ;  /* 0x0000000000017941 */ /* 0x000fea0003800000 */
.L_x_11873:
        /* <DEDUP_REMOVED lines=32> */
.L_x_11891:
[----:B------:R-:W-:Y:S01]  /*08b0*/  FSETP.GEU.FTZ.AND P0, PT, R15, -R0, PT ;  /* 0x800000000f00720b */ /* 0x000fe20003f1e000 */
[----:B------:R-:W-:-:S12]  /*08c0*/  FADD.FTZ R8, R8, -1 ;  /* 0xbf80000008087421 */ /* 0x000fd80000010000 */
[----:B------:R-:W-:-:S07]  /*08d0*/  @!P0 FADD.FTZ R8, R8, -1 ;  /* 0xbf80000008088421 */ /* 0x000fce0000010000 */
.L_x_11890:
[----:B------:R-:W-:Y:S05]  /*08e0*/  BSYNC B2 ;  /* 0x0000000000027941 */ /* 0x000fea0003800000 */
.L_x_11889:
[----:B------:R-:W-:Y:S01]  /*08f0*/  FFMA.FTZ R13, -R0, R8, R13 ;  /* 0x00000008000d7223 */ /* 0x000fe2000001010d */
[----:B------:R-:W-:Y:S06]  /*0900*/  BRA `(.L_x_11887) ;  /* 0x00000000007c7947 */ /* 0x000fec0003800000 */
.L_x_11888:
        /* <DEDUP_REMOVED lines=15> */
.L_x_11894:
        /* <DEDUP_REMOVED lines=13> */
.L_x_11893:
[----:B------:R-:W-:Y:S05]  /*0ad0*/  BSYNC B2 ;  /* 0x0000000000027941 */ /* 0x000fea0003800000 */
.L_x_11892:
[----:B------:R-:W-:-:S04]  /*0ae0*/  FMUL.FTZ R13, R13, 1.1920928955078125e-07 ;  /* 0x340000000d0d7820 */ /* 0x000fc80000410000 */
[----:B------:R-:W-:-:S07]  /*0af0*/  FMUL.FTZ R13, R8, R13 ;  /* 0x0000000d080d7220 */ /* 0x000fce0000410000 */
.L_x_11887:
[----:B------:R-:W-:Y:S05]  /*0b00*/  BSYNC B0 ;  /* 0x0000000000007941 */ /* 0x000fea0003800000 */
.L_x_11886:
        /* <DEDUP_REMOVED lines=17> */
[----:B------:R-:W-:-:S05]  /*0c20*/  @P1 FADD.FTZ R15, R15, 1 ;  /* 0x3f8000000f0f1421 */ /* 0x000fca0000010000 */
[----:B------:R-:W-:-:S07]  /*0c30*/  @P0 MOV R13, R15 ;  /* 0x0000000f000d0202 */ /* 0x000fce0000000f00 */
.L_x_11885:
[----:B------:R-:W-:Y:S05]  /*0c40*/  BSYNC B1 ;  /* 0x0000000000017941 */ /* 0x000fea0003800000 */
.L_x_11884:
        /* <DEDUP_REMOVED lines=32> */
.L_x_11902:
[----:B------:R-:W-:Y:S01]  /*0e50*/  FSETP.GEU.FTZ.AND P0, PT, R15, -R0, PT ;  /* 0x800000000f00720b */ /* 0x000fe20003f1e000 */
[----:B------:R-:W-:-:S12]  /*0e60*/  FADD.FTZ R8, R8, -1 ;  /* 0xbf80000008087421 */ /* 0x000fd80000010000 */
[----:B------:R-:W-:-:S07]  /*0e70*/  @!P0 FADD.FTZ R8, R8, -1 ;  /* 0xbf80000008088421 */ /* 0x000fce0000010000 */
.L_x_11901:
[----:B------:R-:W-:Y:S05]  /*0e80*/  BSYNC B2 ;  /* 0x0000000000027941 */ /* 0x000fea0003800000 */
.L_x_11900:
[----:B------:R-:W-:Y:S01]  /*0e90*/  FFMA.FTZ R9, -R0, R8, R9 ;  /* 0x0000000800097223 */ /* 0x000fe20000010109 */
[----:B------:R-:W-:Y:S06]  /*0ea0*/  BRA `(.L_x_11898) ;  /* 0x00000000007c7947 */ /* 0x000fec0003800000 */
.L_x_11899:
        /* <DEDUP_REMOVED lines=15> */
.L_x_11905:
        /* <DEDUP_REMOVED lines=13> */
.L_x_11904:
[----:B------:R-:W-:Y:S05]  /*1070*/  BSYNC B2 ;  /* 0x0000000000027941 */ /* 0x000fea0003800000 */
.L_x_11903:
[----:B------:R-:W-:-:S04]  /*1080*/  FMUL.FTZ R9, R9, 1.1920928955078125e-07 ;  /* 0x3400000009097820 */ /* 0x000fc80000410000 */
[----:B------:R-:W-:-:S07]  /*1090*/  FMUL.FTZ R9, R8, R9 ;  /* 0x0000000908097220 */ /* 0x000fce0000410000 */
.L_x_11898:
[----:B------:R-:W-:Y:S05]  /*10a0*/  BSYNC B0 ;  /* 0x0000000000007941 */ /* 0x000fea0003800000 */
.L_x_11897:
        /* <DEDUP_REMOVED lines=19> */
.L_x_11896:
[----:B------:R-:W-:Y:S05]  /*11e0*/  BSYNC B1 ;  /* 0x0000000000017941 */ /* 0x000fea0003800000 */
.L_x_11895:
        /* <DEDUP_REMOVED lines=32> */
.L_x_11913:
[----:B------:R-:W-:Y:S01]  /*13f0*/  FSETP.GEU.FTZ.AND P0, PT, R15, -R0, PT ;  /* 0x800000000f00720b */ /* 0x000fe20003f1e000 */
[----:B------:R-:W-:-:S12]  /*1400*/  FADD.FTZ R8, R8, -1 ;  /* 0xbf80000008087421 */ /* 0x000fd80000010000 */
[----:B------:R-:W-:-:S07]  /*1410*/  @!P0 FADD.FTZ R8, R8, -1 ;  /* 0xbf80000008088421 */ /* 0x000fce0000010000 */
.L_x_11912:
[----:B------:R-:W-:Y:S05]  /*1420*/  BSYNC B2 ;  /* 0x0000000000027941 */ /* 0x000fea0003800000 */
.L_x_11911:
[----:B------:R-:W-:Y:S01]  /*1430*/  FFMA.FTZ R9, -R0, R8, R9 ;  /* 0x0000000800097223 */ /* 0x000fe20000010109 */
[----:B------:R-:W-:Y:S06]  /*1440*/  BRA `(.L_x_11909) ;  /* 0x00000000007c7947 */ /* 0x000fec0003800000 */
.L_x_11910:
        /* <DEDUP_REMOVED lines=15> */
.L_x_11916:
        /* <DEDUP_REMOVED lines=13> */
.L_x_11915:
[----:B------:R-:W-:Y:S05]  /*1610*/  BSYNC B2 ;  /* 0x0000000000027941 */ /* 0x000fea0003800000 */
.L_x_11914:
[----:B------:R-:W-:-:S04]  /*1620*/  FMUL.FTZ R9, R9, 1.1920928955078125e-07 ;  /* 0x3400000009097820 */ /* 0x000fc80000410000 */
[----:B------:R-:W-:-:S07]  /*1630*/  FMUL.FTZ R9, R8, R9 ;  /* 0x0000000908097220 */ /* 0x000fce0000410000 */
.L_x_11909:
[----:B------:R-:W-:Y:S05]  /*1640*/  BSYNC B0 ;  /* 0x0000000000007941 */ /* 0x000fea0003800000 */
.L_x_11908:
        /* <DEDUP_REMOVED lines=14> */
[----:B0-----:R-:W-:Y:S01]  /*1730*/  @!P0 LOP3.LUT R15, RZ, 0x80000000, R10, 0xb8, !PT ;  /* 0x80000000ff0f8812 */ /* 0x001fe200078eb80a */
[----:B-1----:R-:W-:-:S05]  /*1740*/  @P0 FADD.FTZ R8, R0, -R9 ;  /* 0x8000000900080221 */ /* 0x002fca0000010000 */
[----:B------:R-:W-:-:S13]  /*1750*/  FSETP.GT.AND P1, PT, R8, 0.5, P0 ;  /* 0x3f0000000800780b */ /* 0x000fda0000724000 */
[----:B------:R-:W-:-:S04]  /*1760*/  @P1 FADD.FTZ R9, R9, 1 ;  /* 0x3f80000009091421 */ /* 0x000fc80000010000 */
[----:B------:R-:W-:-:S07]  /*1770*/  @P0 IMAD.MOV.U32 R15, RZ, RZ, R9 ;  /* 0x000000ffff0f0224 */ /* 0x000fce00078e0009 */
.L_x_11907:
[----:B------:R-:W-:Y:S05]  /*1780*/  BSYNC B1 ;  /* 0x0000000000017941 */ /* 0x000fea0003800000 */
.L_x_11906:
        /* <DEDUP_REMOVED lines=32> */
.L_x_11924:
[----:B------:R-:W-:Y:S01]  /*1990*/  FSETP.GEU.FTZ.AND P0, PT, R11, -R0, PT ;  /* 0x800000000b00720b */ /* 0x000fe20003f1e000 */
[----:B------:R-:W-:-:S12]  /*19a0*/  FADD.FTZ R8, R8, -1 ;  /* 0xbf80000008087421 */ /* 0x000fd80000010000 */
[----:B------:R-:W-:-:S07]  /*19b0*/  @!P0 FADD.FTZ R8, R8, -1 ;  /* 0xbf80000008088421 */ /* 0x000fce0000010000 */
.L_x_11923:
[----:B------:R-:W-:Y:S05]  /*19c0*/  BSYNC B2 ;  /* 0x0000000000027941 */ /* 0x000fea0003800000 */
.L_x_11922:
[----:B------:R-:W-:Y:S01]  /*19d0*/  FFMA.FTZ R9, -R0, R8, R9 ;  /* 0x0000000800097223 */ /* 0x000fe20000010109 */
[----:B------:R-:W-:Y:S06]  /*19e0*/  BRA `(.L_x_11920) ;  /* 0x00000000007c7947 */ /* 0x000fec0003800000 */
.L_x_11921:
[----:B------:R-:W-:Y:S01]  /*19f0*/  VIADD R8, R0, 0xf4800000 ;  /* 0xf480000000087836 */ /* 0x000fe20000000000 */
        /* <DEDUP_REMOVED lines=14> */
.L_x_11927:
        /* <DEDUP_REMOVED lines=13> */
.L_x_11926:
[----:B------:R-:W-:Y:S05]  /*1bb0*/  BSYNC B2 ;  /* 0x0000000000027941 */ /* 0x000fea0003800000 */
.L_x_11925:
[----:B------:R-:W-:-:S04]  /*1bc0*/  FMUL.FTZ R9, R9, 1.1920928955078125e-07 ;  /* 0x3400000009097820 */ /* 0x000fc80000410000 */
[----:B------:R-:W-:-:S07]  /*1bd0*/  FMUL.FTZ R9, R8, R9 ;  /* 0x0000000908097220 */ /* 0x000fce0000410000 */
.L_x_11920:
[----:B------:R-:W-:Y:S05]  /*1be0*/  BSYNC B0 ;  /* 0x0000000000007941 */ /* 0x000fea0003800000 */
.L_x_11919:
        /* <DEDUP_REMOVED lines=19> */
.L_x_11918:
[----:B------:R-:W-:Y:S05]  /*1d20*/  BSYNC B1 ;  /* 0x0000000000017941 */ /* 0x000fea0003800000 */
.L_x_11917:
        /* <DEDUP_REMOVED lines=32> */
.L_x_11935:
[----:B------:R-:W-:Y:S01]  /*1f30*/  FSETP.GEU.FTZ.AND P0, PT, R11, -R0, PT ;  /* 0x800000000b00720b */ /* 0x000fe20003f1e000 */
[----:B------:R-:W-:-:S12]  /*1f40*/  FADD.FTZ R4, R4, -1 ;  /* 0xbf80000004047421 */ /* 0x000fd80000010000 */
[----:B------:R-:W-:-:S07]  /*1f50*/  @!P0 FADD.FTZ R4, R4, -1 ;  /* 0xbf80000004048421 */ /* 0x000fce0000010000 */
.L_x_11934:
[----:B------:R-:W-:Y:S05]  /*1f60*/  BSYNC B2 ;  /* 0x0000000000027941 */ /* 0x000fea0003800000 */
.L_x_11933:
[----:B------:R-:W-:Y:S01]  /*1f70*/  FFMA.FTZ R9, -R0, R4, R9 ;  /* 0x0000000400097223 */ /* 0x000fe20000010109 */
[----:B------:R-:W-:Y:S06]  /*1f80*/  BRA `(.L_x_11931) ;  /* 0x00000000007c7947 */ /* 0x000fec0003800000 */
.L_x_11932:
        /* <DEDUP_REMOVED lines=15> */
.L_x_11938:
        /* <DEDUP_REMOVED lines=13> */
.L_x_11937:
[----:B------:R-:W-:Y:S05]  /*2150*/  BSYNC B2 ;  /* 0x0000000000027941 */ /* 0x000fea0003800000 */
.L_x_11936:
[----:B------:R-:W-:-:S04]  /*2160*/  FMUL.FTZ R9, R9, 1.1920928955078125e-07 ;  /* 0x3400000009097820 */ /* 0x000fc80000410000 */
[----:B------:R-:W-:-:S07]  /*2170*/  FMUL.FTZ R9, R4, R9 ;  /* 0x0000000904097220 */ /* 0x000fce0000410000 */
.L_x_11931:
[----:B------:R-:W-:Y:S05]  /*2180*/  BSYNC B0 ;  /* 0x0000000000007941 */ /* 0x000fea0003800000 */
.L_x_11930:
        /* <DEDUP_REMOVED lines=19> */
.L_x_11929:
[----:B------:R-:W-:Y:S05]  /*22c0*/  BSYNC B1 ;  /* 0x0000000000017941 */ /* 0x000fea0003800000 */
.L_x_11928:
        /* <DEDUP_REMOVED lines=32> */
.L_x_11946:
[----:B------:R-:W-:Y:S01]  /*24d0*/  FSETP.GEU.FTZ.AND P0, PT, R11, -R0, PT ;  /* 0x800000000b00720b */ /* 0x000fe20003f1e000 */
[----:B------:R-:W-:-:S12]  /*24e0*/  FADD.FTZ R4, R4, -1 ;  /* 0xbf80000004047421 */ /* 0x000fd80000010000 */
[----:B------:R-:W-:-:S07]  /*24f0*/  @!P0 FADD.FTZ R4, R4, -1 ;  /* 0xbf80000004048421 */ /* 0x000fce0000010000 */
.L_x_11945:
[----:B------:R-:W-:Y:S05]  /*2500*/  BSYNC B2 ;  /* 0x0000000000027941 */ /* 0x000fea0003800000 */
.L_x_11944:
[----:B------:R-:W-:Y:S01]  /*2510*/  FFMA.FTZ R5, -R0, R4, R5 ;  /* 0x0000000400057223 */ /* 0x000fe20000010105 */
[----:B------:R-:W-:Y:S06]  /*2520*/  BRA `(.L_x_11942) ;  /* 0x00000000007c7947 */ /* 0x000fec0003800000 */
.L_x_11943:
        /* <DEDUP_REMOVED lines=15> */
.L_x_11949:
        /* <DEDUP_REMOVED lines=13> */
.L_x_11948:
[----:B------:R-:W-:Y:S05]  /*26f0*/  BSYNC B2 ;  /* 0x0000000000027941 */ /* 0x000fea0003800000 */
.L_x_11947:
[----:B------:R-:W-:-:S04]  /*2700*/  FMUL.FTZ R5, R5, 1.1920928955078125e-07 ;  /* 0x3400000005057820 */ /* 0x000fc80000410000 */
[----:B------:R-:W-:-:S07]  /*2710*/  FMUL.FTZ R5, R4, R5 ;  /* 0x0000000504057220 */ /* 0x000fce0000410000 */
.L_x_11942:
[----:B------:R-:W-:Y:S05]  /*2720*/  BSYNC B0 ;  /* 0x0000000000007941 */ /* 0x000fea0003800000 */
.L_x_11941:
        /* <DEDUP_REMOVED lines=19> */
.L_x_11940:
[----:B------:R-:W-:Y:S05]  /*2860*/  BSYNC B1 ;  /* 0x0000000000017941 */ /* 0x000fea0003800000 */
.L_x_11939:
        /* <DEDUP_REMOVED lines=32> */
.L_x_11957:
[----:B------:R-:W-:Y:S01]  /*2a70*/  FSETP.GEU.FTZ.AND P0, PT, R11, -R0, PT ;  /* 0x800000000b00720b */ /* 0x000fe20003f1e000 */
[----:B------:R-:W-:-:S12]  /*2a80*/  FADD.FTZ R4, R4, -1 ;  /* 0xbf80000004047421 */ /* 0x000fd80000010000 */
[----:B------:R-:W-:-:S07]  /*2a90*/  @!P0 FADD.FTZ R4, R4, -1 ;  /* 0xbf80000004048421 */ /* 0x000fce0000010000 */
.L_x_11956:
[----:B------:R-:W-:Y:S05]  /*2aa0*/  BSYNC B2 ;  /* 0x0000000000027941 */ /* 0x000fea0003800000 */
.L_x_11955:
[----:B------:R-:W-:Y:S01]  /*2ab0*/  FFMA.FTZ R5, -R0, R4, R5 ;  /* 0x0000000400057223 */ /* 0x000fe20000010105 */
[----:B------:R-:W-:Y:S06]  /*2ac0*/  BRA `(.L_x_11953) ;  /* 0x00000000007c7947 */ /* 0x000fec0003800000 */
.L_x_11954:
        /* <DEDUP_REMOVED lines=15> */
.L_x_11960:
        /* <DEDUP_REMOVED lines=13> */
.L_x_11959:
[----:B------:R-:W-:Y:S05]  /*2c90*/  BSYNC B2 ;  /* 0x0000000000027941 */ /* 0x000fea0003800000 */
.L_x_11958:
[----:B------:R-:W-:-:S04]  /*2ca0*/  FMUL.FTZ R5, R5, 1.1920928955078125e-07 ;  /* 0x3400000005057820 */ /* 0x000fc80000410000 */
[----:B------:R-:W-:-:S07]  /*2cb0*/  FMUL.FTZ R5, R4, R5 ;  /* 0x0000000504057220 */ /* 0x000fce0000410000 */
.L_x_11953:
[----:B------:R-:W-:Y:S05]  /*2cc0*/  BSYNC B0 ;  /* 0x0000000000007941 */ /* 0x000fea0003800000 */
.L_x_11952:
        /* <DEDUP_REMOVED lines=17> */
[----:B------:R-:W-:-:S05]  /*2de0*/  @P1 FADD.FTZ R5, R5, 1 ;  /* 0x3f80000005051421 */ /* 0x000fca0000010000 */
[----:B------:R-:W-:-:S07]  /*2df0*/  @P0 MOV R11, R5 ;  /* 0x00000005000b0202 */ /* 0x000fce0000000f00 */
.L_x_11951:
[----:B------:R-:W-:Y:S05]  /*2e00*/  BSYNC B1 ;  /* 0x0000000000017941 */ /* 0x000fea0003800000 */
.L_x_11950:
[----:B------:R-:W0:Y:S02]  /*2e10*/  LDC.64 R4, c[0x0][0x220] ;  /* 0x00008800ff047b82 */ /* 0x000e240000000a00 */
[----:B0-----:R-:W-:-:S04]  /*2e20*/  IMAD.WIDE.U32 R2, R2, 0x4, R4 ;  /* 0x0000000402027825 */ /* 0x001fc800078e0004 */
[----:B------:R-:W-:-:S05]  /*2e30*/  IMAD.WIDE R2, R16, 0x10, R2 ;  /* 0x0000001010027825 */ /* 0x000fca00078e0202 */
[----:B------:R-:W-:Y:S04]  /*2e40*/  STG.E.128 desc[UR4][R2.64], R12 ;  /* 0x0000000c02007986 */ /* 0x000fe8000c101d04 */
[----:B------:R-:W-:Y:S01]  /*2e50*/  STG.E.128 desc[UR4][R2.64+0x800], R8 ;  /* 0x0008000802007986 */ /* 0x000fe2000c101d04 */
[----:B------:R-:W-:Y:S05]  /*2e60*/  EXIT ;  /* 0x000000000000794d */ /* 0x000fea0003800000 */
.L_x_11872:
        /* <DEDUP_REMOVED lines=91> */
.L_x_11968:
[----:B------:R-:W-:Y:S01]  /*3420*/  FSETP.GEU.FTZ.AND P0, PT, R9, -R13, PT ;  /* 0x8000000d0900720b */ /* 0x000fe20003f1e000 */
[----:B------:R-:W-:-:S12]  /*3430*/  FADD.FTZ R11, R11, -1 ;  /* 0xbf8000000b0b7421 */ /* 0x000fd80000010000 */
[----:B------:R-:W-:-:S07]  /*3440*/  @!P0 FADD.FTZ R11, R11, -1 ;  /* 0xbf8000000b0b8421 */ /* 0x000fce0000010000 */
.L_x_11967:
[----:B------:R-:W-:Y:S05]  /*3450*/  BSYNC B2 ;  /* 0x0000000000027941 */ /* 0x000fea0003800000 */
.L_x_11966:
[----:B------:R-:W-:Y:S01]  /*3460*/  FFMA.FTZ R6, -R13, R11, R6 ;  /* 0x0000000b0d067223 */ /* 0x000fe20000010106 */
[----:B------:R-:W-:Y:S06]  /*3470*/  BRA `(.L_x_11964) ;  /* 0x00000000007c7947 */ /* 0x000fec0003800000 */
.L_x_11965:
        /* <DEDUP_REMOVED lines=15> */
.L_x_11971:
        /* <DEDUP_REMOVED lines=13> */
.L_x_11970:
[----:B------:R-:W-:Y:S05]  /*3640*/  BSYNC B2 ;  /* 0x0000000000027941 */ /* 0x000fea0003800000 */
.L_x_11969:
[----:B------:R-:W-:-:S04]  /*3650*/  FMUL.FTZ R9, R8, 1.1920928955078125e-07 ;  /* 0x3400000008097820 */ /* 0x000fc80000410000 */
[----:B------:R-:W-:-:S07]  /*3660*/  FMUL.FTZ R6, R6, R9 ;  /* 0x0000000906067220 */ /* 0x000fce0000410000 */
.L_x_11964:
[----:B------:R-:W-:Y:S05]  /*3670*/  BSYNC B0 ;  /* 0x0000000000007941 */ /* 0x000fea0003800000 */
.L_x_11963:
        /* <DEDUP_REMOVED lines=19> */
.L_x_11962:
[----:B------:R-:W-:Y:S05]  /*37b0*/  BSYNC B1 ;  /* 0x0000000000017941 */ /* 0x000fea0003800000 */
.L_x_11961:
        /* <DEDUP_REMOVED lines=37> */
.L_x_11979:
[----:B------:R-:W-:Y:S01]  /*3a10*/  FSETP.GEU.FTZ.AND P0, PT, R12, -R14, PT ;  /* 0x8000000e0c00720b */ /* 0x000fe20003f1e000 */
[----:B------:R-:W-:-:S12]  /*3a20*/  FADD.FTZ R0, R0, -1 ;  /* 0xbf80000000007421 */ /* 0x000fd80000010000 */
[----:B------:R-:W-:-:S07]  /*3a30*/  @!P0 FADD.FTZ R0, R0, -1 ;  /* 0xbf80000000008421 */ /* 0x000fce0000010000 */
.L_x_11978:
[----:B------:R-:W-:Y:S05]  /*3a40*/  BSYNC B2 ;  /* 0x0000000000027941 */ /* 0x000fea0003800000 */
.L_x_11977:
[----:B------:R-:W-:Y:S01]  /*3a50*/  FFMA.FTZ R7, -R14, R0, R7 ;  /* 0x000000000e077223 */ /* 0x000fe20000010107 */
[----:B------:R-:W-:Y:S06]  /*3a60*/  BRA `(.L_x_11975) ;  /* 0x00000000007c7947 */ /* 0x000fec0003800000 */
.L_x_11976:
        /* <DEDUP_REMOVED lines=15> */
.L_x_11982:
        /* <DEDUP_REMOVED lines=13> */
.L_x_11981:
[----:B------:R-:W-:Y:S05]  /*3c30*/  BSYNC B2 ;  /* 0x0000000000027941 */ /* 0x000fea0003800000 */
.L_x_11980:
[----:B------:R-:W-:-:S04]  /*3c40*/  FMUL.FTZ R0, R11, 1.1920928955078125e-07 ;  /* 0x340000000b007820 */ /* 0x000fc80000410000 */
[----:B------:R-:W-:-:S07]  /*3c50*/  FMUL.FTZ R7, R7, R0 ;  /* 0x0000000007077220 */ /* 0x000fce0000410000 */
.L_x_11975:
[----:B------:R-:W-:Y:S05]  /*3c60*/  BSYNC B0 ;  /* 0x0000000000007941 */ /* 0x000fea0003800000 */
.L_x_11974:
        /* <DEDUP_REMOVED lines=19> */
.L_x_11973:
[----:B------:R-:W-:Y:S05]  /*3da0*/  BSYNC B1 ;  /* 0x0000000000017941 */ /* 0x000fea0003800000 */
.L_x_11972:
        /* <DEDUP_REMOVED lines=37> */
.L_x_11990:
[----:B------:R-:W-:Y:S01]  /*4000*/  FSETP.GEU.FTZ.AND P0, PT, R11, -R13, PT ;  /* 0x8000000d0b00720b */ /* 0x000fe20003f1e000 */
[----:B------:R-:W-:-:S12]  /*4010*/  FADD.FTZ R9, R9, -1 ;  /* 0xbf80000009097421 */ /* 0x000fd80000010000 */
[----:B------:R-:W-:-:S07]  /*4020*/  @!P0 FADD.FTZ R9, R9, -1 ;  /* 0xbf80000009098421 */ /* 0x000fce0000010000 */
.L_x_11989:
[----:B------:R-:W-:Y:S05]  /*4030*/  BSYNC B2 ;  /* 0x0000000000027941 */ /* 0x000fea0003800000 */
.L_x_11988:
[----:B------:R-:W-:Y:S01]  /*4040*/  FFMA.FTZ R0, -R13, R9, R0 ;  /* 0x000000090d007223 */ /* 0x000fe20000010100 */
[----:B------:R-:W-:Y:S06]  /*4050*/  BRA `(.L_x_11986) ;  /* 0x00000000007c7947 */ /* 0x000fec0003800000 */
.L_x_11987:
        /* <DEDUP_REMOVED lines=15> */
.L_x_11993:
        /* <DEDUP_REMOVED lines=13> */
.L_x_11992:
[----:B------:R-:W-:Y:S05]  /*4220*/  BSYNC B2 ;  /* 0x0000000000027941 */ /* 0x000fea0003800000 */
.L_x_11991:
[----:B------:R-:W-:-:S04]  /*4230*/  FMUL.FTZ R0, R11, 1.1920928955078125e-07 ;  /* 0x340000000b007820 */ /* 0x000fc80000410000 */
[----:B------:R-:W-:-:S07]  /*4240*/  FMUL.FTZ R0, R9, R0 ;  /* 0x0000000009007220 */ /* 0x000fce0000410000 */
.L_x_11986:
[----:B------:R-:W-:Y:S05]  /*4250*/  BSYNC B0 ;  /* 0x0000000000007941 */ /* 0x000fea0003800000 */
.L_x_11985:
        /* <DEDUP_REMOVED lines=19> */
.L_x_11984:
[----:B------:R-:W-:Y:S05]  /*4390*/  BSYNC B1 ;  /* 0x0000000000017941 */ /* 0x000fea0003800000 */
.L_x_11983:
        /* <DEDUP_REMOVED lines=37> */
.L_x_12001:
[----:B------:R-:W-:Y:S01]  /*45f0*/  FSETP.GEU.FTZ.AND P0, PT, R11, -R15, PT ;  /* 0x8000000f0b00720b */ /* 0x000fe20003f1e000 */
[----:B------:R-:W-:-:S12]  /*4600*/  FADD.FTZ R13, R13, -1 ;  /* 0xbf8000000d0d7421 */ /* 0x000fd80000010000 */
[----:B------:R-:W-:-:S07]  /*4610*/  @!P0 FADD.FTZ R13, R13, -1 ;  /* 0xbf8000000d0d8421 */ /* 0x000fce0000010000 */
.L_x_12000:
[----:B------:R-:W-:Y:S05]  /*4620*/  BSYNC B2 ;  /* 0x0000000000027941 */ /* 0x000fea0003800000 */
.L_x_11999:
[----:B------:R-:W-:Y:S01]  /*4630*/  FFMA.FTZ R10, -R15, R13, R10 ;  /* 0x0000000d0f0a7223 */ /* 0x000fe2000001010a */
[----:B------:R-:W-:Y:S06]  /*4640*/  BRA `(.L_x_11997) ;  /* 0x00000000007c7947 */ /* 0x000fec0003800000 */
.L_x_11998:
        /* <DEDUP_REMOVED lines=15> */
.L_x_12004:
        /* <DEDUP_REMOVED lines=13> */
.L_x_12003:
[----:B------:R-:W-:Y:S05]  /*4810*/  BSYNC B2 ;  /* 0x0000000000027941 */ /* 0x000fea0003800000 */
.L_x_12002:
[----:B0-----:R-:W-:-:S04]  /*4820*/  FMUL.FTZ R11, R12, 1.1920928955078125e-07 ;  /* 0x340000000c0b7820 */ /* 0x001fc80000410000 */
[----:B------:R-:W-:-:S07]  /*4830*/  FMUL.FTZ R10, R10, R11 ;  /* 0x0000000b0a0a7220 */ /* 0x000fce0000410000 */
.L_x_11997:
[----:B------:R-:W-:Y:S05]  /*4840*/  BSYNC B0 ;  /* 0x0000000000007941 */ /* 0x000fea0003800000 */
.L_x_11996:
        /* <DEDUP_REMOVED lines=19> */
.L_x_11995:
[----:B------:R-:W-:Y:S05]  /*4980*/  BSYNC B1 ;  /* 0x0000000000017941 */ /* 0x000fea0003800000 */
.L_x_11994:
        /* <DEDUP_REMOVED lines=37> */
.L_x_12012:
[----:B------:R-:W-:Y:S01]  /*4be0*/  FSETP.GEU.FTZ.AND P0, PT, R13, -R14, PT ;  /* 0x8000000e0d00720b */ /* 0x000fe20003f1e000 */
[----:B------:R-:W-:-:S12]  /*4bf0*/  FADD.FTZ R0, R0, -1 ;  /* 0xbf80000000007421 */ /* 0x000fd80000010000 */
[----:B------:R-:W-:-:S07]  /*4c00*/  @!P0 FADD.FTZ R0, R0, -1 ;  /* 0xbf80000000008421 */ /* 0x000fce0000010000 */
.L_x_12011:
[----:B------:R-:W-:Y:S05]  /*4c10*/  BSYNC B2 ;  /* 0x0000000000027941 */ /* 0x000fea0003800000 */
.L_x_12010:
[----:B------:R-:W-:Y:S01]  /*4c20*/  FFMA.FTZ R11, -R14, R0, R11 ;  /* 0x000000000e0b7223 */ /* 0x000fe2000001010b */
[----:B------:R-:W-:Y:S06]  /*4c30*/  BRA `(.L_x_12008) ;  /* 0x00000000007c7947 */ /* 0x000fec0003800000 */
.L_x_12009:
        /* <DEDUP_REMOVED lines=15> */
.L_x_12015:
        /* <DEDUP_REMOVED lines=13> */
.L_x_12014:
[----:B------:R-:W-:Y:S05]  /*4e00*/  BSYNC B2 ;  /* 0x0000000000027941 */ /* 0x000fea0003800000 */
.L_x_12013:
[----:B------:R-:W-:-:S04]  /*4e10*/  FMUL.FTZ R0, R13, 1.1920928955078125e-07 ;  /* 0x340000000d007820 */ /* 0x000fc80000410000 */
[----:B------:R-:W-:-:S07]  /*4e20*/  FMUL.FTZ R11, R11, R0 ;  /* 0x000000000b0b7220 */ /* 0x000fce0000410000 */
.L_x_12008:
[----:B------:R-:W-:Y:S05]  /*4e30*/  BSYNC B0 ;  /* 0x0000000000007941 */ /* 0x000fea0003800000 */
.L_x_12007:
        /* <DEDUP_REMOVED lines=19> */
.L_x_12006:
[----:B------:R-:W-:Y:S05]  /*4f70*/  BSYNC B1 ;  /* 0x0000000000017941 */ /* 0x000fea0003800000 */
.L_x_12005:
        /* <DEDUP_REMOVED lines=37> */
.L_x_12023:
[----:B------:R-:W-:Y:S01]  /*51d0*/  FSETP.GEU.FTZ.AND P0, PT, R14, -R18, PT ;  /* 0x800000120e00720b */ /* 0x000fe20003f1e000 */
[----:B------:R-:W-:-:S12]  /*51e0*/  FADD.FTZ R0, R0, -1 ;  /* 0xbf80000000007421 */ /* 0x000fd80000010000 */
[----:B------:R-:W-:-:S07]  /*51f0*/  @!P0 FADD.FTZ R0, R0, -1 ;  /* 0xbf80000000008421 */ /* 0x000fce0000010000 */
.L_x_12022:
[----:B------:R-:W-:Y:S05]  /*5200*/  BSYNC B2 ;  /* 0x0000000000027941 */ /* 0x000fea0003800000 */
.L_x_12021:
[----:B------:R-:W-:Y:S01]  /*5210*/  FFMA.FTZ R11, -R18, R0, R11 ;  /* 0x00000000120b7223 */ /* 0x000fe2000001010b */
[----:B------:R-:W-:Y:S06]  /*5220*/  BRA `(.L_x_12019) ;  /* 0x00000000007c7947 */ /* 0x000fec0003800000 */
.L_x_12020:
        /* <DEDUP_REMOVED lines=15> */
.L_x_12026:
        /* <DEDUP_REMOVED lines=13> */
.L_x_12025:
[----:B------:R-:W-:Y:S05]  /*53f0*/  BSYNC B2 ;  /* 0x0000000000027941 */ /* 0x000fea0003800000 */
.L_x_12024:
[----:B------:R-:W-:-:S04]  /*5400*/  FMUL.FTZ R14, R14, 1.1920928955078125e-07 ;  /* 0x340000000e0e7820 */ /* 0x000fc80000410000 */
[----:B------:R-:W-:-:S07]  /*5410*/  FMUL.FTZ R11, R11, R14 ;  /* 0x0000000e0b0b7220 */ /* 0x000fce0000410000 */
.L_x_12019:
[----:B------:R-:W-:Y:S05]  /*5420*/  BSYNC B0 ;  /* 0x0000000000007941 */ /* 0x000fea0003800000 */
.L_x_12018:
        /* <DEDUP_REMOVED lines=19> */
.L_x_12017:
[----:B------:R-:W-:Y:S05]  /*5560*/  BSYNC B1 ;  /* 0x0000000000017941 */ /* 0x000fea0003800000 */
.L_x_12016:
        /* <DEDUP_REMOVED lines=37> */
.L_x_12034:
[----:B------:R-:W-:Y:S01]  /*57c0*/  FSETP.GEU.FTZ.AND P0, PT, R15, -R18, PT ;  /* 0x800000120f00720b */ /* 0x000fe20003f1e000 */
[----:B------:R-:W-:-:S12]  /*57d0*/  FADD.FTZ R0, R0, -1 ;  /* 0xbf80000000007421 */ /* 0x000fd80000010000 */
[----:B------:R-:W-:-:S07]  /*57e0*/  @!P0 FADD.FTZ R0, R0, -1 ;  /* 0xbf80000000008421 */ /* 0x000fce0000010000 */
.L_x_12033:
[----:B------:R-:W-:Y:S05]  /*57f0*/  BSYNC B2 ;  /* 0x0000000000027941 */ /* 0x000fea0003800000 */
.L_x_12032:
[----:B------:R-:W-:Y:S01]  /*5800*/  FFMA.FTZ R13, -R18, R0, R13 ;  /* 0x00000000120d7223 */ /* 0x000fe2000001010d */
[----:B------:R-:W-:Y:S06]  /*5810*/  BRA `(.L_x_12030) ;  /* 0x00000000007c7947 */ /* 0x000fec0003800000 */
.L_x_12031:
        /* <DEDUP_REMOVED lines=15> */
.L_x_12037:
        /* <DEDUP_REMOVED lines=13> */
.L_x_12036:
[----:B------:R-:W-:Y:S05]  /*59e0*/  BSYNC B2 ;  /* 0x0000000000027941 */ /* 0x000fea0003800000 */
.L_x_12035:
[----:B------:R-:W-:-:S04]  /*59f0*/  FMUL.FTZ R0, R15, 1.1920928955078125e-07 ;  /* 0x340000000f007820 */ /* 0x000fc80000410000 */
[----:B------:R-:W-:-:S07]  /*5a00*/  FMUL.FTZ R13, R13, R0 ;  /* 0x000000000d0d7220 */ /* 0x000fce0000410000 */
.L_x_12030:
[----:B------:R-:W-:Y:S05]  /*5a10*/  BSYNC B0 ;  /* 0x0000000000007941 */ /* 0x000fea0003800000 */
.L_x_12029:
        /* <DEDUP_REMOVED lines=19> */
.L_x_12028:
[----:B------:R-:W-:Y:S05]  /*5b50*/  BSYNC B1 ;  /* 0x0000000000017941 */ /* 0x000fea0003800000 */
.L_x_12027:
        /* <DEDUP_REMOVED lines=37> */
.L_x_12045:
[----:B------:R-:W-:Y:S01]  /*5db0*/  FSETP.GEU.FTZ.AND P0, PT, R15, -R19, PT ;  /* 0x800000130f00720b */ /* 0x000fe20003f1e000 */
[----:B------:R-:W-:-:S12]  /*5dc0*/  FADD.FTZ R17, R17, -1 ;  /* 0xbf80000011117421 */ /* 0x000fd80000010000 */
[----:B------:R-:W-:-:S07]  /*5dd0*/  @!P0 FADD.FTZ R17, R17, -1 ;  /* 0xbf80000011118421 */ /* 0x000fce0000010000 */
.L_x_12044:
[----:B------:R-:W-:Y:S05]  /*5de0*/  BSYNC B2 ;  /* 0x0000000000027941 */ /* 0x000fea0003800000 */
.L_x_12043:
[----:B------:R-:W-:Y:S01]  /*5df0*/  FFMA.FTZ R14, -R19, R17, R14 ;  /* 0x00000011130e7223 */ /* 0x000fe2000001010e */
[----:B------:R-:W-:Y:S06]  /*5e00*/  BRA `(.L_x_12041) ;  /* 0x00000000007c7947 */ /* 0x000fec0003800000 */
.L_x_12042:
        /* <DEDUP_REMOVED lines=15> */
.L_x_12048:
        /* <DEDUP_REMOVED lines=13> */
.L_x_12047:
[----:B------:R-:W-:Y:S05]  /*5fd0*/  BSYNC B2 ;  /* 0x0000000000027941 */ /* 0x000fea0003800000 */
.L_x_12046:
[----:B------:R-:W-:-:S04]  /*5fe0*/  FMUL.FTZ R17, R17, 1.1920928955078125e-07 ;  /* 0x3400000011117820 */ /* 0x000fc80000410000 */
[----:B------:R-:W-:-:S07]  /*5ff0*/  FMUL.FTZ R14, R14, R17 ;  /* 0x000000110e0e7220 */ /* 0x000fce0000410000 */
.L_x_12041:
[----:B------:R-:W-:Y:S05]  /*6000*/  BSYNC B0 ;  /* 0x0000000000007941 */ /* 0x000fea0003800000 */
.L_x_12040:
        /* <DEDUP_REMOVED lines=19> */
.L_x_12039:
[----:B------:R-:W-:Y:S05]  /*6140*/  BSYNC B1 ;  /* 0x0000000000017941 */ /* 0x000fea0003800000 */
.L_x_12038:
        /* <DEDUP_REMOVED lines=16> */
.L_x_12051:
[----:B------:R-:W-:-:S13]  /*6250*/  ISETP.GE.AND P0, PT, R4, R3, PT ;  /* 0x000000030400720c */ /* 0x000fda0003f06270 */
[----:B------:R-:W-:Y:S05]  /*6260*/  @P0 BRA `(.L_x_12053) ;  /* 0x0000000000300947 */ /* 0x000fea0003800000 */
[----:B0-----:R-:W0:Y:S01]  /*6270*/  LDC.64 R6, c[0x0][0x220] ;  /* 0x00008800ff067b82 */ /* 0x001e220000000a00 */
[----:B------:R-:W-:Y:S01]  /*6280*/  IADD3 R13, R2, R4, RZ ;  /* 0x00000004020d7210 */ /* 0x000fe20007ffe0ff */
[----:B------:R-:W-:-:S04]  /*6290*/  VIADD R4, R4, 0x80 ;  /* 0x0000008004047836 */ /* 0x000fc80000000000 */
[----:B0-----:R-:W-:-:S05]  /*62a0*/  IMAD.WIDE.U32 R6, R13, 0x4, R6 ;  /* 0x000000040d067825 */ /* 0x001fca00078e0006 */
[----:B-----5:R1:W-:Y:S02]  /*62b0*/  STG.E desc[UR4][R6.64], R5 ;  /* 0x0000000506007986 */ /* 0x0203e4000c101904 */
.L_x_12052:
[----:B------:R-:W-:-:S13]  /*62c0*/  ISETP.GE.AND P0, PT, R4, R3, PT ;  /* 0x000000030400720c */ /* 0x000fda0003f06270 */
[----:B------:R-:W-:Y:S05]  /*62d0*/  @P0 BRA `(.L_x_12054) ;  /* 0x0000000000300947 */ /* 0x000fea0003800000 */
[----:B01----:R-:W0:Y:S01]  /*62e0*/  LDC.64 R6, c[0x0][0x220] ;  /* 0x00008800ff067b82 */ /* 0x003e220000000a00 */
[----:B-----5:R-:W-:Y:S01]  /*62f0*/  IADD3 R5, R2, R4, RZ ;  /* 0x0000000402057210 */ /* 0x020fe20007ffe0ff */
[----:B------:R-:W-:-:S04]  /*6300*/  VIADD R4, R4, 0x80 ;  /* 0x0000008004047836 */ /* 0x000fc80000000000 */
[----:B0-----:R-:W-:-:S05]  /*6310*/  IMAD.WIDE.U32 R6, R5, 0x4, R6 ;  /* 0x0000000405067825 */ /* 0x001fca00078e0006 */
[----:B------:R1:W-:Y:S02]  /*6320*/  STG.E desc[UR4][R6.64], R9 ;  /* 0x0000000906007986 */ /* 0x0003e4000c101904 */
.L_x_12053:
[----:B------:R-:W-:-:S13]  /*6330*/  ISETP.GE.AND P0, PT, R4, R3, PT ;  /* 0x000000030400720c */ /* 0x000fda0003f06270 */
[----:B------:R-:W-:Y:S05]  /*6340*/  @P0 BRA `(.L_x_12055) ;  /* 0x0000000000340947 */ /* 0x000fea0003800000 */
[----:B01----:R-:W0:Y:S01]  /*6350*/  LDC.64 R6, c[0x0][0x220] ;  /* 0x00008800ff067b82 */ /* 0x003e220000000a00 */
[----:B-----5:R-:W-:Y:S01]  /*6360*/  IADD3 R5, R2, R4, RZ ;  /* 0x0000000402057210 */ /* 0x020fe20007ffe0ff */
[----:B------:R-:W-:-:S04]  /*6370*/  VIADD R4, R4, 0x80 ;  /* 0x0000008004047836 */ /* 0x000fc80000000000 */
[----:B0-----:R-:W-:-:S05]  /*6380*/  IMAD.WIDE.U32 R6, R5, 0x4, R6 ;  /* 0x0000000405067825 */ /* 0x001fca00078e0006 */
[----:B------:R2:W-:Y:S02]  /*6390*/  STG.E desc[UR4][R6.64], R10 ;  /* 0x0000000a06007986 */ /* 0x0005e4000c101904 */
.L_x_12054:
        /* <DEDUP_REMOVED lines=8> */
.L_x_12055:
[----:B------:R-:W-:Y:S05]  /*6420*/  BSYNC B1 ;  /* 0x0000000000017941 */ /* 0x000fea0003800000 */
.L_x_12050:
[----:B------:R-:W-:-:S13]  /*6430*/  ISETP.GE.AND P0, PT, R4, R3, PT ;  /* 0x000000030400720c */ /* 0x000fda0003f06270 */
[----:B012---:R-:W0:Y:S01]  /*6440*/  @!P0 LDC.64 R6, c[0x0][0x220] ;  /* 0x00008800ff068b82 */ /* 0x007e220000000a00 */
[----:B-----5:R-:W-:Y:S01]  /*6450*/  @!P0 IADD3 R5, R2, R4, RZ ;  /* 0x0000000402058210 */ /* 0x020fe20007ffe0ff */
[----:B------:R-:W-:-:S04]  /*6460*/  @!P0 VIADD R4, R4, 0x80 ;  /* 0x0000008004048836 */ /* 0x000fc80000000000 */
[----:B0-----:R-:W-:-:S05]  /*6470*/  @!P0 IMAD.WIDE.U32 R6, R5, 0x4, R6 ;  /* 0x0000000405068825 */ /* 0x001fca00078e0006 */
[----:B------:R3:W-:Y:S02]  /*6480*/  @!P0 STG.E desc[UR4][R6.64], R12 ;  /* 0x0000000c06008986 */ /* 0x0007e4000c101904 */
.L_x_12056:
[----:B------:R-:W-:Y:S05]  /*6490*/  BSYNC B0 ;  /* 0x0000000000007941 */ /* 0x000fea0003800000 */
.L_x_12049:
        /* <DEDUP_REMOVED lines=8> */
.L_x_12057:
        /* <DEDUP_REMOVED lines=14> */
.L_x_37823:


//--------------------- .text._ZN2at6native29vectorized_elementwise_kernelILi8ENS0_13AUnaryFunctorIfffZZZNS0_15binary_internal21div_floor_kernel_cudaERNS_18TensorIteratorBaseEENKUlvE1_clEvENKUlvE0_clEvEUlffE_EESt5arrayIPcLm2EEEEviT0_T1_ --------------------------
	.section	.text._ZN2at6native29vectorized_elementwise_kernelILi8ENS0_13AUnaryFunctorIfffZZZNS0_15binary_internal21div_floor_kernel_cudaERNS_18TensorIteratorBaseEENKUlvE1_clEvENKUlvE0_clEvEUlffE_EESt5arrayIPcLm2EEEEviT0_T1_,"ax",@progbits
	.align	128
        .global         _ZN2at6native29vectorized_elementwise_kernelILi8ENS0_13AUnaryFunctorIfffZZZNS0_15binary_internal21div_floor_kernel_cudaERNS_18TensorIteratorBaseEENKUlvE1_clEvENKUlvE0_clEvEUlffE_EESt5arrayIPcLm2EEEEviT0_T1_
        .type           _ZN2at6native29vectorized_elementwise_kernelILi8ENS0_13AUnaryFunctorIfffZZZNS0_15binary_internal21div_floor_kernel_cudaERNS_18TensorIteratorBaseEENKUlvE1_clEvENKUlvE0_clEvEUlffE_EESt5arrayIPcLm2EEEEviT0_T1_,@function
        .size           _ZN2at6native29vectorized_elementwise_kernelILi8ENS0_13AUnaryFunctorIfffZZZNS0_15binary_internal21div_floor_kernel_cudaERNS_18TensorIteratorBaseEENKUlvE1_clEvENKUlvE0_clEvEUlffE_EESt5arrayIPcLm2EEEEviT0_T1_,(.L_x_37824 - _ZN2at6native29vectorized_elementwise_kernelILi8ENS0_13AUnaryFunctorIfffZZZNS0_15binary_internal21div_floor_kernel_cudaERNS_18TensorIteratorBaseEENKUlvE1_clEvENKUlvE0_clEvEUlffE_EESt5arrayIPcLm2EEEEviT0_T1_)
        .other          _ZN2at6native29vectorized_elementwise_kernelILi8ENS0_13AUnaryFunctorIfffZZZNS0_15binary_internal21div_floor_kernel_cudaERNS_18TensorIteratorBaseEENKUlvE1_clEvENKUlvE0_clEvEUlffE_EESt5arrayIPcLm2EEEEviT0_T1_,@"STO_CUDA_ENTRY STV_DEFAULT"
_ZN2at6native29vectorized_elementwise_kernelILi8ENS0_13AUnaryFunctorIfffZZZNS0_15binary_internal21div_floor_kernel_cudaERNS_18TensorIteratorBaseEENKUlvE1_clEvENKUlvE0_clEvEUlffE_EESt5arrayIPcLm2EEEEviT0_T1_:
.text._ZN2at6native29vectorized_elementwise_kernelILi8ENS0_13AUnaryFunctorIfffZZZNS0_15binary_internal21div_floor_kernel_cudaERNS_18TensorIteratorBaseEENKUlvE1_clEvENKUlvE0_clEvEUlffE_EESt5arrayIPcLm2EEEEviT0_T1_:
        /* <DEDUP_REMOVED lines=49> */
.L_x_12066:
[----:B------:R-:W-:Y:S01]  /*0310*/  FSETP.GEU.FTZ.AND P0, PT, R15, -R0, PT ;  /* 0x800000000f00720b */ /* 0x000fe20003f1e000 */
[----:B------:R-:W-:-:S12]  /*0320*/  FADD.FTZ R12, R12, -1 ;  /* 0xbf8000000c0c7421 */ /* 0x000fd80000010000 */
[----:B------:R-:W-:-:S07]  /*0330*/  @!P0 FADD.FTZ R12, R12, -1 ;  /* 0xbf8000000c0c8421 */ /* 0x000fce0000010000 */
.L_x_12065:
[----:B------:R-:W-:Y:S05]  /*0340*/  BSYNC B2 ;  /* 0x0000000000027941 */ /* 0x000fea0003800000 */
.L_x_12064:
[----:B------:R-:W-:Y:S01]  /*0350*/  FFMA.FTZ R13, -R0, R12, R13 ;  /* 0x0000000c000d7223 */ /* 0x000fe2000001010d */
[----:B------:R-:W-:Y:S06]  /*0360*/  BRA `(.L_x_12062) ;  /* 0x00000000007c7947 */ /* 0x000fec0003800000 */
.L_x_12063:
        /* <DEDUP_REMOVED lines=15> */
.L_x_12069:
        /* <DEDUP_REMOVED lines=13> */
.L_x_12068:
[----:B------:R-:W-:Y:S05]  /*0530*/  BSYNC B2 ;  /* 0x0000000000027941 */ /* 0x000fea0003800000 */
.L_x_12067:
[----:B------:R-:W-:-:S04]  /*0540*/  FMUL.FTZ R13, R13, 1.1920928955078125e-07 ;  /* 0x340000000d0d7820 */ /* 0x000fc80000410000 */
[----:B------:R-:W-:-:S07]  /*0550*/  FMUL.FTZ R13, R12, R13 ;  /* 0x0000000d0c0d7220 */ /* 0x000fce0000410000 */
.L_x_12062:
[----:B------:R-:W-:Y:S05]  /*0560*/  BSYNC B0 ;  /* 0x0000000000007941 */ /* 0x000fea0003800000 */
.L_x_12061:
        /* <DEDUP_REMOVED lines=19> */
.L_x_12060:
[----:B------:R-:W-:Y:S05]  /*06a0*/  BSYNC B1 ;  /* 0x0000000000017941 */ /* 0x000fea0003800000 */
.L_x_12059:
        /* <DEDUP_REMOVED lines=32> */
.L_x_12077:
[----:B------:R-:W-:Y:S01]  /*08b0*/  FSETP.GEU.FTZ.AND P0, PT, R15, -R0, PT ;  /* 0x800000000f00720b */ /* 0x000fe20003f1e000 */
[----:B------:R-:W-:-:S12]  /*08c0*/  FADD.FTZ R8, R8, -1 ;  /* 0xbf80000008087421 */ /* 0x000fd80000010000 */
[----:B------:R-:W-:-:S07]  /*08d0*/  @!P0 FADD.FTZ R8, R8, -1 ;  /* 0xbf80000008088421 */ /* 0x000fce0000010000 */
.L_x_12076:
[----:B------:R-:W-:Y:S05]  /*08e0*/  BSYNC B2 ;  /* 0x0000000000027941 */ /* 0x000fea0003800000 */
.L_x_12075:
[----:B------:R-:W-:Y:S01]  /*08f0*/  FFMA.FTZ R13, -R0, R8, R13 ;  /* 0x00000008000d7223 */ /* 0x000fe2000001010d */
[----:B------:R-:W-:Y:S06]  /*0900*/  BRA `(.L_x_12073) ;  /* 0x00000000007c7947 */ /* 0x000fec0003800000 */
.L_x_12074:
        /* <DEDUP_REMOVED lines=15> */
.L_x_12080:
        /* <DEDUP_REMOVED lines=13> */
.L_x_12079:
[----:B------:R-:W-:Y:S05]  /*0ad0*/  BSYNC B2 ;  /* 0x0000000000027941 */ /* 0x000fea0003800000 */
.L_x_12078:
[----:B------:R-:W-:-:S04]  /*0ae0*/  FMUL.FTZ R13, R13, 1.1920928955078125e-07 ;  /* 0x340000000d0d7820 */ /* 0x000fc80000410000 */
[----:B------:R-:W-:-:S07]  /*0af0*/  FMUL.FTZ R13, R8, R13 ;  /* 0x0000000d080d7220 */ /* 0x000fce0000410000 */
.L_x_12073:
[----:B------:R-:W-:Y:S05]  /*0b00*/  BSYNC B0 ;  /* 0x0000000000007941 */ /* 0x000fea0003800000 */
.L_x_12072:
        /* <DEDUP_REMOVED lines=19> */
.L_x_12071:
[----:B------:R-:W-:Y:S05]  /*0c40*/  BSYNC B1 ;  /* 0x0000000000017941 */ /* 0x000fea0003800000 */
.L_x_12070:
        /* <DEDUP_REMOVED lines=32> */
.L_x_12088:
[----:B------:R-:W-:Y:S01]  /*0e50*/  FSETP.GEU.FTZ.AND P0, PT, R15, -R0, PT ;  /* 0x800000000f00720b */ /* 0x000fe20003f1e000 */
[----:B------:R-:W-:-:S12]  /*0e60*/  FADD.FTZ R8, R8, -1 ;  /* 0xbf80000008087421 */ /* 0x000fd80000010000 */
[----:B------:R-:W-:-:S07]  /*0e70*/  @!P0 FADD.FTZ R8, R8, -1 ;  /* 0xbf80000008088421 */ /* 0x000fce0000010000 */
.L_x_12087:
[----:B------:R-:W-:Y:S05]  /*0e80*/  BSYNC B2 ;  /* 0x0000000000027941 */ /* 0x000fea0003800000 */
.L_x_12086:
[----:B------:R-:W-:Y:S01]  /*0e90*/  FFMA.FTZ R9, -R0, R8, R9 ;  /* 0x0000000800097223 */ /* 0x000fe20000010109 */
[----:B------:R-:W-:Y:S06]  /*0ea0*/  BRA `(.L_x_12084) ;  /* 0x00000000007c7947 */ /* 0x000fec0003800000 */
.L_x_12085:
        /* <DEDUP_REMOVED lines=15> */
.L_x_12091:
        /* <DEDUP_REMOVED lines=13> */
.L_x_12090:
[----:B------:R-:W-:Y:S05]  /*1070*/  BSYNC B2 ;  /* 0x0000000000027941 */ /* 0x000fea0003800000 */
.L_x_12089:
[----:B------:R-:W-:-:S04]  /*1080*/  FMUL.FTZ R9, R9, 1.1920928955078125e-07 ;  /* 0x3400000009097820 */ /* 0x000fc80000410000 */
[----:B------:R-:W-:-:S07]  /*1090*/  FMUL.FTZ R9, R8, R9 ;  /* 0x0000000908097220 */ /* 0x000fce0000410000 */
.L_x_12084:
[----:B------:R-:W-:Y:S05]  /*10a0*/  BSYNC B0 ;  /* 0x0000000000007941 */ /* 0x000fea0003800000 */
.L_x_12083:
        /* <DEDUP_REMOVED lines=19> */
.L_x_12082:
[----:B------:R-:W-:Y:S05]  /*11e0*/  BSYNC B1 ;  /* 0x0000000000017941 */ /* 0x000fea0003800000 */
.L_x_12081:
        /* <DEDUP_REMOVED lines=32> */
.L_x_12099:
[----:B------:R-:W-:Y:S01]  /*13f0*/  FSETP.GEU.FTZ.AND P0, PT, R15, -R0, PT ;  /* 0x800000000f00720b */ /* 0x000fe20003f1e000 */
[----:B------:R-:W-:-:S12]  /*1400*/  FADD.FTZ R8, R8, -1 ;  /* 0xbf80000008087421 */ /* 0x000fd80000010000 */
[----:B------:R-:W-:-:S07]  /*1410*/  @!P0 FADD.FTZ R8, R8, -1 ;  /* 0xbf80000008088421 */ /* 0x000fce0000010000 */
.L_x_12098:
[----:B------:R-:W-:Y:S05]  /*1420*/  BSYNC B2 ;  /* 0x0000000000027941 */ /* 0x000fea0003800000 */
.L_x_12097:
[----:B------:R-:W-:Y:S01]  /*1430*/  FFMA.FTZ R9, -R0, R8, R9 ;  /* 0x0000000800097223 */ /* 0x000fe20000010109 */
[----:B------:R-:W-:Y:S06]  /*1440*/  BRA `(.L_x_12095) ;  /* 0x00000000007c7947 */ /* 0x000fec0003800000 */
.L_x_12096:
        /* <DEDUP_REMOVED lines=15> */
.L_x_12102:
        /* <DEDUP_REMOVED lines=13> */
.L_x_12101:
[----:B------:R-:W-:Y:S05]  /*1610*/  BSYNC B2 ;  /* 0x0000000000027941 */ /* 0x000fea0003800000 */
.L_x_12100:
[----:B------:R-:W-:-:S04]  /*1620*/  FMUL.FTZ R9, R9, 1.1920928955078125e-07 ;  /* 0x3400000009097820 */ /* 0x000fc80000410000 */
[----:B------:R-:W-:-:S07]  /*1630*/  FMUL.FTZ R9, R8, R9 ;  /* 0x0000000908097220 */ /* 0x000fce0000410000 */
.L_x_12095:
[----:B------:R-:W-:Y:S05]  /*1640*/  BSYNC B0 ;  /* 0x0000000000007941 */ /* 0x000fea0003800000 */
.L_x_12094:
        /* <DEDUP_REMOVED lines=19> */
.L_x_12093:
[----:B------:R-:W-:Y:S05]  /*1780*/  BSYNC B1 ;  /* 0x0000000000017941 */ /* 0x000fea0003800000 */
.L_x_12092:
        /* <DEDUP_REMOVED lines=32> */
.L_x_12110:
[----:B------:R-:W-:Y:S01]  /*1990*/  FSETP.GEU.FTZ.AND P0, PT, R11, -R0, PT ;  /* 0x800000000b00720b */ /* 0x000fe20003f1e000 */
[----:B------:R-:W-:-:S12]  /*19a0*/  FADD.FTZ R8, R8, -1 ;  /* 0xbf80000008087421 */ /* 0x000fd80000010000 */
[----:B------:R-:W-:-:S07]  /*19b0*/  @!P0 FADD.FTZ R8, R8, -1 ;  /* 0xbf80000008088421 */ /* 0x000fce0000010000 */
.L_x_12109:
[----:B------:R-:W-:Y:S05]  /*19c0*/  BSYNC B2 ;  /* 0x0000000000027941 */ /* 0x000fea0003800000 */
.L_x_12108:
[----:B------:R-:W-:Y:S01]  /*19d0*/  FFMA.FTZ R9, -R0, R8, R9 ;  /* 0x0000000800097223 */ /* 0x000fe20000010109 */
[----:B------:R-:W-:Y:S06]  /*19e0*/  BRA `(.L_x_12106) ;  /* 0x00000000007c7947 */ /* 0x000fec0003800000 */
.L_x_12107:
        /* <DEDUP_REMOVED lines=15> */
.L_x_12113:
        /* <DEDUP_REMOVED lines=13> */
.L_x_12112:
[----:B------:R-:W-:Y:S05]  /*1bb0*/  BSYNC B2 ;  /* 0x0000000000027941 */ /* 0x000fea0003800000 */
.L_x_12111:
[----:B------:R-:W-:-:S04]  /*1bc0*/  FMUL.FTZ R9, R9, 1.1920928955078125e-07 ;  /* 0x3400000009097820 */ /* 0x000fc80000410000 */
[----:B------:R-:W-:-:S07]  /*1bd0*/  FMUL.FTZ R9, R8, R9 ;  /* 0x0000000908097220 */ /* 0x000fce0000410000 */
.L_x_12106:
[----:B------:R-:W-:Y:S05]  /*1be0*/  BSYNC B0 ;  /* 0x0000000000007941 */ /* 0x000fea0003800000 */
.L_x_12105:
        /* <DEDUP_REMOVED lines=19> */
.L_x_12104:
[----:B------:R-:W-:Y:S05]  /*1d20*/  BSYNC B1 ;  /* 0x0000000000017941 */ /* 0x000fea0003800000 */
.L_x_12103:
        /* <DEDUP_REMOVED lines=32> */
.L_x_12121:
[----:B------:R-:W-:Y:S01]  /*1f30*/  FSETP.GEU.FTZ.AND P0, PT, R11, -R0, PT ;  /* 0x800000000b00720b */ /* 0x000fe20003f1e000 */
[----:B------:R-:W-:-:S12]  /*1f40*/  FADD.FTZ R4, R4, -1 ;  /* 0xbf80000004047421 */ /* 0x000fd80000010000 */
[----:B------:R-:W-:-:S07]  /*1f50*/  @!P0 FADD.FTZ R4, R4, -1 ;  /* 0xbf80000004048421 */ /* 0x000fce0000010000 */
.L_x_12120:
[----:B------:R-:W-:Y:S05]  /*1f60*/  BSYNC B2 ;  /* 0x0000000000027941 */ /* 0x000fea0003800000 */
.L_x_12119:
[----:B------:R-:W-:Y:S01]  /*1f70*/  FFMA.FTZ R9, -R0, R4, R9 ;  /* 0x0000000400097223 */ /* 0x000fe20000010109 */
[----:B------:R-:W-:Y:S06]  /*1f80*/  BRA `(.L_x_12117) ;  /* 0x00000000007c7947 */ /* 0x000fec0003800000 */
.L_x_12118:
        /* <DEDUP_REMOVED lines=15> */
.L_x_12124:
        /* <DEDUP_REMOVED lines=13> */
.L_x_12123:
[----:B------:R-:W-:Y:S05]  /*2150*/  BSYNC B2 ;  /* 0x0000000000027941 */ /* 0x000fea0003800000 */
.L_x_12122:
[----:B------:R-:W-:-:S04]  /*2160*/  FMUL.FTZ R9, R9, 1.1920928955078125e-07 ;  /* 0x3400000009097820 */ /* 0x000fc80000410000 */
[----:B------:R-:W-:-:S07]  /*2170*/  FMUL.FTZ R9, R4, R9 ;  /* 0x0000000904097220 */ /* 0x000fce0000410000 */
.L_x_12117:
[----:B------:R-:W-:Y:S05]  /*2180*/  BSYNC B0 ;  /* 0x0000000000007941 */ /* 0x000fea0003800000 */
.L_x_12116:
        /* <DEDUP_REMOVED lines=19> */
.L_x_12115:
[----:B------:R-:W-:Y:S05]  /*22c0*/  BSYNC B1 ;  /* 0x0000000000017941 */ /* 0x000fea0003800000 */
.L_x_12114:
        /* <DEDUP_REMOVED lines=32> */
.L_x_12132:
[----:B------:R-:W-:Y:S01]  /*24d0*/  FSETP.GEU.FTZ.AND P0, PT, R11, -R0, PT ;  /* 0x800000000b00720b */ /* 0x000fe20003f1e000 */
[----:B------:R-:W-:-:S12]  /*24e0*/  FADD.FTZ R4, R4, -1 ;  /* 0xbf80000004047421 */ /* 0x000fd80000010000 */
[----:B------:R-:W-:-:S07]  /*24f0*/  @!P0 FADD.FTZ R4, R4, -1 ;  /* 0xbf80000004048421 */ /* 0x000fce0000010000 */
.L_x_12131:
[----:B------:R-:W-:Y:S05]  /*2500*/  BSYNC B2 ;  /* 0x0000000000027941 */ /* 0x000fea0003800000 */
.L_x_12130:
[----:B------:R-:W-:Y:S01]  /*2510*/  FFMA.FTZ R5, -R0, R4, R5 ;  /* 0x0000000400057223 */ /* 0x000fe20000010105 */
[----:B------:R-:W-:Y:S06]  /*2520*/  BRA `(.L_x_12128) ;  /* 0x00000000007c7947 */ /* 0x000fec0003800000 */
.L_x_12129:
        /* <DEDUP_REMOVED lines=15> */
.L_x_12135:
        /* <DEDUP_REMOVED lines=13> */
.L_x_12134:
[----:B------:R-:W-:Y:S05]  /*26f0*/  BSYNC B2 ;  /* 0x0000000000027941 */ /* 0x000fea0003800000 */
.L_x_12133:
[----:B------:R-:W-:-:S04]  /*2700*/  FMUL.FTZ R5, R5, 1.1920928955078125e-07 ;  /* 0x3400000005057820 */ /* 0x000fc80000410000 */
[----:B------:R-:W-:-:S07]  /*2710*/  FMUL.FTZ R5, R4, R5 ;  /* 0x0000000504057220 */ /* 0x000fce0000410000 */
.L_x_12128:
[----:B------:R-:W-:Y:S05]  /*2720*/  BSYNC B0 ;  /* 0x0000000000007941 */ /* 0x000fea0003800000 */
.L_x_12127:
        /* <DEDUP_REMOVED lines=19> */
.L_x_12126:
[----:B------:R-:W-:Y:S05]  /*2860*/  BSYNC B1 ;  /* 0x0000000000017941 */ /* 0x000fea0003800000 */
.L_x_12125:
        /* <DEDUP_REMOVED lines=32> */
.L_x_12143:
[----:B------:R-:W-:Y:S01]  /*2a70*/  FSETP.GEU.FTZ.AND P0, PT, R11, -R0, PT ;  /* 0x800000000b00720b */ /* 0x000fe20003f1e000 */
[----:B------:R-:W-:-:S12]  /*2a80*/  FADD.FTZ R4, R4, -1 ;  /* 0xbf80000004047421 */ /* 0x000fd80000010000 */
[----:B------:R-:W-:-:S07]  /*2a90*/  @!P0 FADD.FTZ R4, R4, -1 ;  /* 0xbf80000004048421 */ /* 0x000fce0000010000 */
.L_x_12142:
[----:B------:R-:W-:Y:S05]  /*2aa0*/  BSYNC B2 ;  /* 0x0000000000027941 */ /* 0x000fea0003800000 */
.L_x_12141:
[----:B------:R-:W-:Y:S01]  /*2ab0*/  FFMA.FTZ R5, -R0, R4, R5 ;  /* 0x0000000400057223 */ /* 0x000fe20000010105 */
[----:B------:R-:W-:Y:S06]  /*2ac0*/  BRA `(.L_x_12139) ;  /* 0x00000000007c7947 */ /* 0x000fec0003800000 */
.L_x_12140:
        /* <DEDUP_REMOVED lines=15> */
.L_x_12146:
        /* <DEDUP_REMOVED lines=13> */
.L_x_12145:
[----:B------:R-:W-:Y:S05]  /*2c90*/  BSYNC B2 ;  /* 0x0000000000027941 */ /* 0x000fea0003800000 */
.L_x_12144:
[----:B------:R-:W-:-:S04]  /*2ca0*/  FMUL.FTZ R5, R5, 1.1920928955078125e-07 ;  /* 0x3400000005057820 */ /* 0x000fc80000410000 */
[----:B------:R-:W-:-:S07]  /*2cb0*/  FMUL.FTZ R5, R4, R5 ;  /* 0x0000000504057220 */ /* 0x000fce0000410000 */
.L_x_12139:
[----:B------:R-:W-:Y:S05]  /*2cc0*/  BSYNC B0 ;  /* 0x0000000000007941 */ /* 0x000fea0003800000 */
.L_x_12138:
        /* <DEDUP_REMOVED lines=19> */
.L_x_12137:
[----:B------:R-:W-:Y:S05]  /*2e00*/  BSYNC B1 ;  /* 0x0000000000017941 */ /* 0x000fea0003800000 */
.L_x_12136:
[----:B------:R-:W0:Y:S02]  /*2e10*/  LDC.64 R4, c[0x0][0x220] ;  /* 0x00008800ff047b82 */ /* 0x000e240000000a00 */
[----:B0-----:R-:W-:-:S04]  /*2e20*/  IMAD.WIDE.U32 R2, R2, 0x4, R4 ;  /* 0x0000000402027825 */ /* 0x001fc800078e0004 */
[----:B------:R-:W-:-:S05]  /*2e30*/  IMAD.WIDE R2, R16, 0x20, R2 ;  /* 0x0000002010027825 */ /* 0x000fca00078e0202 */
[----:B------:R-:W-:Y:S04]  /*2e40*/  STG.E.128 desc[UR4][R2.64], R12 ;  /* 0x0000000c02007986 */ /* 0x000fe8000c101d04 */
[----:B------:R-:W-:Y:S01]  /*2e50*/  STG.E.128 desc[UR4][R2.64+0x10], R8 ;  /* 0x0000100802007986 */ /* 0x000fe2000c101d04 */
[----:B------:R-:W-:Y:S05]  /*2e60*/  EXIT ;  /* 0x000000000000794d */ /* 0x000fea0003800000 */
.L_x_12058:
        /* <DEDUP_REMOVED lines=91> */
.L_x_12154:
[----:B------:R-:W-:Y:S01]  /*3420*/  FSETP.GEU.FTZ.AND P0, PT, R9, -R13, PT ;  /* 0x8000000d0900720b */ /* 0x000fe20003f1e000 */
[----:B------:R-:W-:-:S12]  /*3430*/  FADD.FTZ R11, R11, -1 ;  /* 0xbf8000000b0b7421 */ /* 0x000fd80000010000 */
[----:B------:R-:W-:-:S07]  /*3440*/  @!P0 FADD.FTZ R11, R11, -1 ;  /* 0xbf8000000b0b8421 */ /* 0x000fce0000010000 */
.L_x_12153:
[----:B------:R-:W-:Y:S05]  /*3450*/  BSYNC B2 ;  /* 0x0000000000027941 */ /* 0x000fea0003800000 */
.L_x_12152:
[----:B------:R-:W-:Y:S01]  /*3460*/  FFMA.FTZ R6, -R13, R11, R6 ;  /* 0x0000000b0d067223 */ /* 0x000fe20000010106 */
[----:B------:R-:W-:Y:S06]  /*3470*/  BRA `(.L_x_12150) ;  /* 0x00000000007c7947 */ /* 0x000fec0003800000 */
.L_x_12151:
        /* <DEDUP_REMOVED lines=15> */
.L_x_12157:
        /* <DEDUP_REMOVED lines=13> */
.L_x_12156:
[----:B------:R-:W-:Y:S05]  /*3640*/  BSYNC B2 ;  /* 0x0000000000027941 */ /* 0x000fea0003800000 */
.L_x_12155:
[----:B------:R-:W-:-:S04]  /*3650*/  FMUL.FTZ R9, R8, 1.1920928955078125e-07 ;  /* 0x3400000008097820 */ /* 0x000fc80000410000 */
[----:B------:R-:W-:-:S07]  /*3660*/  FMUL.FTZ R6, R6, R9 ;  /* 0x0000000906067220 */ /* 0x000fce0000410000 */
.L_x_12150:
[----:B------:R-:W-:Y:S05]  /*3670*/  BSYNC B0 ;  /* 0x0000000000007941 */ /* 0x000fea0003800000 */
.L_x_12149:
        /* <DEDUP_REMOVED lines=19> */
.L_x_12148:
[----:B------:R-:W-:Y:S05]  /*37b0*/  BSYNC B1 ;  /* 0x0000000000017941 */ /* 0x000fea0003800000 */
.L_x_12147:
        /* <DEDUP_REMOVED lines=37> */
.L_x_12165:
[----:B------:R-:W-:Y:S01]  /*3a10*/  FSETP.GEU.FTZ.AND P0, PT, R12, -R14, PT ;  /* 0x8000000e0c00720b */ /* 0x000fe20003f1e000 */
[----:B------:R-:W-:-:S12]  /*3a20*/  FADD.FTZ R0, R0, -1 ;  /* 0xbf80000000007421 */ /* 0x000fd80000010000 */
[----:B------:R-:W-:-:S07]  /*3a30*/  @!P0 FADD.FTZ R0, R0, -1 ;  /* 0xbf80000000008421 */ /* 0x000fce0000010000 */
.L_x_12164:
[----:B------:R-:W-:Y:S05]  /*3a40*/  BSYNC B2 ;  /* 0x0000000000027941 */ /* 0x000fea0003800000 */
.L_x_12163:
[----:B------:R-:W-:Y:S01]  /*3a50*/  FFMA.FTZ R7, -R14, R0, R7 ;  /* 0x000000000e077223 */ /* 0x000fe20000010107 */
[----:B------:R-:W-:Y:S06]  /*3a60*/  BRA `(.L_x_12161) ;  /* 0x00000000007c7947 */ /* 0x000fec0003800000 */
.L_x_12162:
        /* <DEDUP_REMOVED lines=15> */
.L_x_12168:
        /* <DEDUP_REMOVED lines=13> */
.L_x_12167:
[----:B------:R-:W-:Y:S05]  /*3c30*/  BSYNC B2 ;  /* 0x0000000000027941 */ /* 0x000fea0003800000 */
.L_x_12166:
[----:B------:R-:W-:-:S04]  /*3c40*/  FMUL.FTZ R0, R11, 1.1920928955078125e-07 ;  /* 0x340000000b007820 */ /* 0x000fc80000410000 */
[----:B------:R-:W-:-:S07]  /*3c50*/  FMUL.FTZ R7, R7, R0 ;  /* 0x0000000007077220 */ /* 0x000fce0000410000 */
.L_x_12161:
[----:B------:R-:W-:Y:S05]  /*3c60*/  BSYNC B0 ;  /* 0x0000000000007941 */ /* 0x000fea0003800000 */
.L_x_12160:
        /* <DEDUP_REMOVED lines=19> */
.L_x_12159:
[----:B------:R-:W-:Y:S05]  /*3da0*/  BSYNC B1 ;  /* 0x0000000000017941 */ /* 0x000fea0003800000 */
.L_x_12158:
        /* <DEDUP_REMOVED lines=37> */
.L_x_12176:
[----:B------:R-:W-:Y:S01]  /*4000*/  FSETP.GEU.FTZ.AND P0, PT, R11, -R13, PT ;  /* 0x8000000d0b00720b */ /* 0x000fe20003f1e000 */
[----:B------:R-:W-:-:S12]  /*4010*/  FADD.FTZ R9, R9, -1 ;  /* 0xbf80000009097421 */ /* 0x000fd80000010000 */
[----:B------:R-:W-:-:S07]  /*4020*/  @!P0 FADD.FTZ R9, R9, -1 ;  /* 0xbf80000009098421 */ /* 0x000fce0000010000 */
.L_x_12175:
[----:B------:R-:W-:Y:S05]  /*4030*/  BSYNC B2 ;  /* 0x0000000000027941 */ /* 0x000fea0003800000 */
.L_x_12174:
[----:B------:R-:W-:Y:S01]  /*4040*/  FFMA.FTZ R0, -R13, R9, R0 ;  /* 0x000000090d007223 */ /* 0x000fe20000010100 */
[----:B------:R-:W-:Y:S06]  /*4050*/  BRA `(.L_x_12172) ;  /* 0x00000000007c7947 */ /* 0x000fec0003800000 */
.L_x_12173:
        /* <DEDUP_REMOVED lines=15> */
.L_x_12179:
        /* <DEDUP_REMOVED lines=13> */
.L_x_12178:
[----:B------:R-:W-:Y:S05]  /*4220*/  BSYNC B2 ;  /* 0x0000000000027941 */ /* 0x000fea0003800000 */
.L_x_12177:
[----:B------:R-:W-:-:S04]  /*4230*/  FMUL.FTZ R0, R11, 1.1920928955078125e-07 ;  /* 0x340000000b007820 */ /* 0x000fc80000410000 */
[----:B------:R-:W-:-:S07]  /*4240*/  FMUL.FTZ R0, R9, R0 ;  /* 0x0000000009007220 */ /* 0x000fce0000410000 */
.L_x_12172:
[----:B------:R-:W-:Y:S05]  /*4250*/  BSYNC B0 ;  /* 0x0000000000007941 */ /* 0x000fea0003800000 */
.L_x_12171:
        /* <DEDUP_REMOVED lines=19> */
.L_x_12170:
[----:B------:R-:W-:Y:S05]  /*4390*/  BSYNC B1 ;  /* 0x0000000000017941 */ /* 0x000fea0003800000 */
.L_x_12169:
        /* <DEDUP_REMOVED lines=37> */
.L_x_12187:
[----:B------:R-:W-:Y:S01]  /*45f0*/  FSETP.GEU.FTZ.AND P0, PT, R11, -R15, PT ;  /* 0x8000000f0b00720b */ /* 0x000fe20003f1e000 */
[----:B------:R-:W-:-:S12]  /*4600*/  FADD.FTZ R13, R13, -1 ;  /* 0xbf8000000d0d7421 */ /* 0x000fd80000010000 */
[----:B------:R-:W-:-:S07]  /*4610*/  @!P0 FADD.FTZ R13, R13, -1 ;  /* 0xbf8000000d0d8421 */ /* 0x000fce0000010000 */
.L_x_12186:
[----:B------:R-:W-:Y:S05]  /*4620*/  BSYNC B2 ;  /* 0x0000000000027941 */ /* 0x000fea0003800000 */
.L_x_12185:
[----:B------:R-:W-:Y:S01]  /*4630*/  FFMA.FTZ R10, -R15, R13, R10 ;  /* 0x0000000d0f0a7223 */ /* 0x000fe2000001010a */
[----:B------:R-:W-:Y:S06]  /*4640*/  BRA `(.L_x_12183) ;  /* 0x00000000007c7947 */ /* 0x000fec0003800000 */
.L_x_12184:
        /* <DEDUP_REMOVED lines=15> */
.L_x_12190:
        /* <DEDUP_REMOVED lines=13> */
.L_x_12189:
[----:B------:R-:W-:Y:S05]  /*4810*/  BSYNC B2 ;  /* 0x0000000000027941 */ /* 0x000fea0003800000 */
.L_x_12188:
[----:B0-----:R-:W-:-:S04]  /*4820*/  FMUL.FTZ R11, R12, 1.1920928955078125e-07 ;  /* 0x340000000c0b7820 */ /* 0x001fc80000410000 */
[----:B------:R-:W-:-:S07]  /*4830*/  FMUL.FTZ R10, R10, R11 ;  /* 0x0000000b0a0a7220 */ /* 0x000fce0000410000 */
.L_x_12183:
[----:B------:R-:W-:Y:S05]  /*4840*/  BSYNC B0 ;  /* 0x0000000000007941 */ /* 0x000fea0003800000 */
.L_x_12182:
        /* <DEDUP_REMOVED lines=19> */
.L_x_12181:
[----:B------:R-:W-:Y:S05]  /*4980*/  BSYNC B1 ;  /* 0x0000000000017941 */ /* 0x000fea0003800000 */
.L_x_12180:
        /* <DEDUP_REMOVED lines=37> */
.L_x_12198:
[----:B------:R-:W-:Y:S01]  /*4be0*/  FSETP.GEU.FTZ.AND P0, PT, R13, -R14, PT ;  /* 0x8000000e0d00720b */ /* 0x000fe20003f1e000 */
[----:B------:R-:W-:-:S12]  /*4bf0*/  FADD.FTZ R0, R0, -1 ;  /* 0xbf80000000007421 */ /* 0x000fd80000010000 */
[----:B------:R-:W-:-:S07]  /*4c00*/  @!P0 FADD.FTZ R0, R0, -1 ;  /* 0xbf80000000008421 */ /* 0x000fce0000010000 */
.L_x_12197:
[----:B------:R-:W-:Y:S05]  /*4c10*/  BSYNC B2 ;  /* 0x0000000000027941 */ /* 0x000fea0003800000 */
.L_x_12196:
[----:B------:R-:W-:Y:S01]  /*4c20*/  FFMA.FTZ R11, -R14, R0, R11 ;  /* 0x000000000e0b7223 */ /* 0x000fe2000001010b */
[----:B------:R-:W-:Y:S06]  /*4c30*/  BRA `(.L_x_12194) ;  /* 0x00000000007c7947 */ /* 0x000fec0003800000 */
.L_x_12195:
        /* <DEDUP_REMOVED lines=15> */
.L_x_12201:
        /* <DEDUP_REMOVED lines=13> */
.L_x_12200:
[----:B------:R-:W-:Y:S05]  /*4e00*/  BSYNC B2 ;  /* 0x0000000000027941 */ /* 0x000fea0003800000 */
.L_x_12199:
[----:B------:R-:W-:-:S04]  /*4e10*/  FMUL.FTZ R0, R13, 1.1920928955078125e-07 ;  /* 0x340000000d007820 */ /* 0x000fc80000410000 */
[----:B------:R-:W-:-:S07]  /*4e20*/  FMUL.FTZ R11, R11, R0 ;  /* 0x000000000b0b7220 */ /* 0x000fce0000410000 */
.L_x_12194:
[----:B------:R-:W-:Y:S05]  /*4e30*/  BSYNC B0 ;  /* 0x0000000000007941 */ /* 0x000fea0003800000 */
.L_x_12193:
        /* <DEDUP_REMOVED lines=19> */
.L_x_12192:
[----:B------:R-:W-:Y:S05]  /*4f70*/  BSYNC B1 ;  /* 0x0000000000017941 */ /* 0x000fea0003800000 */
.L_x_12191:
        /* <DEDUP_REMOVED lines=37> */
.L_x_12209:
[----:B------:R-:W-:Y:S01]  /*51d0*/  FSETP.GEU.FTZ.AND P0, PT, R14, -R18, PT ;  /* 0x800000120e00720b */ /* 0x000fe20003f1e000 */
[----:B------:R-:W-:-:S12]  /*51e0*/  FADD.FTZ R0, R0, -1 ;  /* 0xbf80000000007421 */ /* 0x000fd80000010000 */
[----:B------:R-:W-:-:S07]  /*51f0*/  @!P0 FADD.FTZ R0, R0, -1 ;  /* 0xbf80000000008421 */ /* 0x000fce0000010000 */
.L_x_12208:
[----:B------:R-:W-:Y:S05]  /*5200*/  BSYNC B2 ;  /* 0x0000000000027941 */ /* 0x000fea0003800000 */
.L_x_12207:
[----:B------:R-:W-:Y:S01]  /*5210*/  FFMA.FTZ R11, -R18, R0, R11 ;  /* 0x00000000120b7223 */ /* 0x000fe2000001010b */
[----:B------:R-:W-:Y:S06]  /*5220*/  BRA `(.L_x_12205) ;  /* 0x00000000007c7947 */ /* 0x000fec0003800000 */
.L_x_12206:
        /* <DEDUP_REMOVED lines=15> */
.L_x_12212:
        /* <DEDUP_REMOVED lines=13> */
.L_x_12211:
[----:B------:R-:W-:Y:S05]  /*53f0*/  BSYNC B2 ;  /* 0x0000000000027941 */ /* 0x000fea0003800000 */
.L_x_12210:
[----:B------:R-:W-:-:S04]  /*5400*/  FMUL.FTZ R14, R14, 1.1920928955078125e-07 ;  /* 0x340000000e0e7820 */ /* 0x000fc80000410000 */
[----:B------:R-:W-:-:S07]  /*5410*/  FMUL.FTZ R11, R11, R14 ;  /* 0x0000000e0b0b7220 */ /* 0x000fce0000410000 */
.L_x_12205:
[----:B------:R-:W-:Y:S05]  /*5420*/  BSYNC B0 ;  /* 0x0000000000007941 */ /* 0x000fea0003800000 */
.L_x_12204:
        /* <DEDUP_REMOVED lines=19> */
.L_x_12203:
[----:B------:R-:W-:Y:S05]  /*5560*/  BSYNC B1 ;  /* 0x0000000000017941 */ /* 0x000fea0003800000 */
.L_x_12202:
        /* <DEDUP_REMOVED lines=37> */
.L_x_12220:
[----:B------:R-:W-:Y:S01]  /*57c0*/  FSETP.GEU.FTZ.AND P0, PT, R15, -R18, PT ;  /* 0x800000120f00720b */ /* 0x000fe20003f1e000 */
[----:B------:R-:W-:-:S12]  /*57d0*/  FADD.FTZ R0, R0, -1 ;  /* 0xbf80000000007421 */ /* 0x000fd80000010000 */
[----:B------:R-:W-:-:S07]  /*57e0*/  @!P0 FADD.FTZ R0, R0, -1 ;  /* 0xbf80000000008421 */ /* 0x000fce0000010000 */
.L_x_12219:
[----:B------:R-:W-:Y:S05]  /*57f0*/  BSYNC B2 ;  /* 0x0000000000027941 */ /* 0x000fea0003800000 */
.L_x_12218:
[----:B------:R-:W-:Y:S01]  /*5800*/  FFMA.FTZ R13, -R18, R0, R13 ;  /* 0x00000000120d7223 */ /* 0x000fe2000001010d */
[----:B------:R-:W-:Y:S06]  /*5810*/  BRA `(.L_x_12216) ;  /* 0x00000000007c7947 */ /* 0x000fec0003800000 */
.L_x_12217:
        /* <DEDUP_REMOVED lines=15> */
.L_x_12223:
        /* <DEDUP_REMOVED lines=13> */
.L_x_12222:
[----:B------:R-:W-:Y:S05]  /*59e0*/  BSYNC B2 ;  /* 0x0000000000027941 */ /* 0x000fea0003800000 */
.L_x_12221:
[----:B------:R-:W-:-:S04]  /*59f0*/  FMUL.FTZ R0, R15, 1.1920928955078125e-07 ;  /* 0x340000000f007820 */ /* 0x000fc80000410000 */
[----:B------:R-:W-:-:S07]  /*5a00*/  FMUL.FTZ R13, R13, R0 ;  /* 0x000000000d0d7220 */ /* 0x000fce0000410000 */
.L_x_12216:
[----:B------:R-:W-:Y:S05]  /*5a10*/  BSYNC B0 ;  /* 0x0000000000007941 */ /* 0x000fea0003800000 */
.L_x_12215:
        /* <DEDUP_REMOVED lines=19> */
.L_x_12214:
[----:B------:R-:W-:Y:S05]  /*5b50*/  BSYNC B1 ;  /* 0x0000000000017941 */ /* 0x000fea0003800000 */
.L_x_12213:
        /* <DEDUP_REMOVED lines=37> */
.L_x_12231:
[----:B------:R-:W-:Y:S01]  /*5db0*/  FSETP.GEU.FTZ.AND P0, PT, R15, -R19, PT ;  /* 0x800000130f00720b */ /* 0x000fe20003f1e000 */
[----:B------:R-:W-:-:S12]  /*5dc0*/  FADD.FTZ R17, R17, -1 ;  /* 0xbf80000011117421 */ /* 0x000fd80000010000 */
[----:B------:R-:W-:-:S07]  /*5dd0*/  @!P0 FADD.FTZ R17, R17, -1 ;  /* 0xbf80000011118421 */ /* 0x000fce0000010000 */
.L_x_12230:
[----:B------:R-:W-:Y:S05]  /*5de0*/  BSYNC B2 ;  /* 0x0000000000027941 */ /* 0x000fea0003800000 */
.L_x_12229:
[----:B------:R-:W-:Y:S01]  /*5df0*/  FFMA.FTZ R14, -R19, R17, R14 ;  /* 0x00000011130e7223 */ /* 0x000fe2000001010e */
[----:B------:R-:W-:Y:S06]  /*5e00*/  BRA `(.L_x_12227) ;  /* 0x00000000007c7947 */ /* 0x000fec0003800000 */
.L_x_12228:
        /* <DEDUP_REMOVED lines=15> */
.L_x_12234:
        /* <DEDUP_REMOVED lines=13> */
.L_x_12233:
[----:B------:R-:W-:Y:S05]  /*5fd0*/  BSYNC B2 ;  /* 0x0000000000027941 */ /* 0x000fea0003800000 */
.L_x_12232:
[----:B------:R-:W-:-:S04]  /*5fe0*/  FMUL.FTZ R17, R17, 1.1920928955078125e-07 ;  /* 0x3400000011117820 */ /* 0x000fc80000410000 */
[----:B------:R-:W-:-:S07]  /*5ff0*/  FMUL.FTZ R14, R14, R17 ;  /* 0x000000110e0e7220 */ /* 0x000fce0000410000 */
.L_x_12227:
[----:B------:R-:W-:Y:S05]  /*6000*/  BSYNC B0 ;  /* 0x0000000000007941 */ /* 0x000fea0003800000 */
.L_x_12226:
        /* <DEDUP_REMOVED lines=19> */
.L_x_12225:
[----:B------:R-:W-:Y:S05]  /*6140*/  BSYNC B1 ;  /* 0x0000000000017941 */ /* 0x000fea0003800000 */
.L_x_12224:
        /* <DEDUP_REMOVED lines=16> */
.L_x_12237:
[----:B------:R-:W-:-:S13]  /*6250*/  ISETP.GE.AND P0, PT, R4, R3, PT ;  /* 0x000000030400720c */ /* 0x000fda0003f06270 */
[----:B------:R-:W-:Y:S05]  /*6260*/  @P0 BRA `(.L_x_12239) ;  /* 0x0000000000300947 */ /* 0x000fea0003800000 */
[----:B0-----:R-:W0:Y:S01]  /*6270*/  LDC.64 R6, c[0x0][0x220] ;  /* 0x00008800ff067b82 */ /* 0x001e220000000a00 */
[----:B------:R-:W-:Y:S01]  /*6280*/  IADD3 R13, R2, R4, RZ ;  /* 0x00000004020d7210 */ /* 0x000fe20007ffe0ff */
[----:B------:R-:W-:-:S04]  /*6290*/  VIADD R4, R4, 0x80 ;  /* 0x0000008004047836 */ /* 0x000fc80000000000 */
[----:B0-----:R-:W-:-:S05]  /*62a0*/  IMAD.WIDE.U32 R6, R13, 0x4, R6 ;  /* 0x000000040d067825 */ /* 0x001fca00078e0006 */
[----:B-----5:R1:W-:Y:S02]  /*62b0*/  STG.E desc[UR4][R6.64], R5 ;  /* 0x0000000506007986 */ /* 0x0203e4000c101904 */
.L_x_12238:
[----:B------:R-:W-:-:S13]  /*62c0*/  ISETP.GE.AND P0, PT, R4, R3, PT ;  /* 0x000000030400720c */ /* 0x000fda0003f06270 */
[----:B------:R-:W-:Y:S05]  /*62d0*/  @P0 BRA `(.L_x_12240) ;  /* 0x0000000000300947 */ /* 0x000fea0003800000 */
[----:B01----:R-:W0:Y:S01]  /*62e0*/  LDC.64 R6, c[0x0][0x220] ;  /* 0x00008800ff067b82 */ /* 0x003e220000000a00 */
[----:B-----5:R-:W-:Y:S01]  /*62f0*/  IADD3 R5, R2, R4, RZ ;  /* 0x0000000402057210 */ /* 0x020fe20007ffe0ff */
[----:B------:R-:W-:-:S04]  /*6300*/  VIADD R4, R4, 0x80 ;  /* 0x0000008004047836 */ /* 0x000fc80000000000 */
[----:B0-----:R-:W-:-:S05]  /*6310*/  IMAD.WIDE.U32 R6, R5, 0x4, R6 ;  /* 0x0000000405067825 */ /* 0x001fca00078e0006 */
[----:B------:R1:W-:Y:S02]  /*6320*/  STG.E desc[UR4][R6.64], R9 ;  /* 0x0000000906007986 */ /* 0x0003e4000c101904 */
.L_x_12239:
[----:B------:R-:W-:-:S13]  /*6330*/  ISETP.GE.AND P0, PT, R4, R3, PT ;  /* 0x000000030400720c */ /* 0x000fda0003f06270 */
[----:B------:R-:W-:Y:S05]  /*6340*/  @P0 BRA `(.L_x_12241) ;  /* 0x0000000000340947 */ /* 0x000fea0003800000 */
[----:B01----:R-:W0:Y:S01]  /*6350*/  LDC.64 R6, c[0x0][0x220] ;  /* 0x00008800ff067b82 */ /* 0x003e220000000a00 */
[----:B-----5:R-:W-:Y:S01]  /*6360*/  IADD3 R5, R2, R4, RZ ;  /* 0x0000000402057210 */ /* 0x020fe20007ffe0ff */
[----:B------:R-:W-:-:S04]  /*6370*/  VIADD R4, R4, 0x80 ;  /* 0x0000008004047836 */ /* 0x000fc80000000000 */
[----:B0-----:R-:W-:-:S05]  /*6380*/  IMAD.WIDE.U32 R6, R5, 0x4, R6 ;  /* 0x0000000405067825 */ /* 0x001fca00078e0006 */
[----:B------:R2:W-:Y:S02]  /*6390*/  STG.E desc[UR4][R6.64], R10 ;  /* 0x0000000a06007986 */ /* 0x0005e4000c101904 */
.L_x_12240:
        /* <DEDUP_REMOVED lines=8> */
.L_x_12241:
[----:B------:R-:W-:Y:S05]  /*6420*/  BSYNC B1 ;  /* 0x0000000000017941 */ /* 0x000fea0003800000 */
.L_x_12236:
[----:B------:R-:W-:-:S13]  /*6430*/  ISETP.GE.AND P0, PT, R4, R3, PT ;  /* 0x000000030400720c */ /* 0x000fda0003f06270 */
[----:B012---:R-:W0:Y:S01]  /*6440*/  @!P0 LDC.64 R6, c[0x0][0x220] ;  /* 0x00008800ff068b82 */ /* 0x007e220000000a00 */
[----:B-----5:R-:W-:Y:S01]  /*6450*/  @!P0 IADD3 R5, R2, R4, RZ ;  /* 0x0000000402058210 */ /* 0x020fe20007ffe0ff */
[----:B------:R-:W-:-:S04]  /*6460*/  @!P0 VIADD R4, R4, 0x80 ;  /* 0x0000008004048836 */ /* 0x000fc80000000000 */
[----:B0-----:R-:W-:-:S05]  /*6470*/  @!P0 IMAD.WIDE.U32 R6, R5, 0x4, R6 ;  /* 0x0000000405068825 */ /* 0x001fca00078e0006 */
[----:B------:R3:W-:Y:S02]  /*6480*/  @!P0 STG.E desc[UR4][R6.64], R12 ;  /* 0x0000000c06008986 */ /* 0x0007e4000c101904 */
.L_x_12242:
[----:B------:R-:W-:Y:S05]  /*6490*/  BSYNC B0 ;  /* 0x0000000000007941 */ /* 0x000fea0003800000 */
.L_x_12235:
        /* <DEDUP_REMOVED lines=8> */
.L_x_12243:
        /* <DEDUP_REMOVED lines=14> */
.L_x_37824:


//--------------------- .text._ZN2at6native18elementwise_kernelILi128ELi4EZNS0_15gpu_kernel_implINS0_13BinaryFunctorIdddZZZNS0_15binary_internal21div_floor_kernel_cudaERNS_18TensorIteratorBaseEENKUlvE1_clEvENKUlvE_clEvEUlddE_EEEEvS6_RKT_EUliE_EEviT1_ --------------------------
	.section	.text._ZN2at6native18elementwise_kernelILi128ELi4EZNS0_15gpu_kernel_implINS0_13BinaryFunctorIdddZZZNS0_15binary_internal21div_floor_kernel_cudaERNS_18TensorIteratorBaseEENKUlvE1_clEvENKUlvE_clEvEUlddE_EEEEvS6_RKT_EUliE_EEviT1_,"ax",@progbits
	.align	128
        .global         _ZN2at6native18elementwise_kernelILi128ELi4EZNS0_15gpu_kernel_implINS0_13BinaryFunctorIdddZZZNS0_15binary_internal21div_floor_kernel_cudaERNS_18TensorIteratorBaseEENKUlvE1_clEvENKUlvE_clEvEUlddE_EEEEvS6_RKT_EUliE_EEviT1_
        .type           _ZN2at6native18elementwise_kernelILi128ELi4EZNS0_15gpu_kernel_implINS0_13BinaryFunctorIdddZZZNS0_15binary_internal21div_floor_kernel_cudaERNS_18TensorIteratorBaseEENKUlvE1_clEvENKUlvE_clEvEUlddE_EEEEvS6_RKT_EUliE_EEviT1_,@function
        .size           _ZN2at6native18elementwise_kernelILi128ELi4EZNS0_15gpu_kernel_implINS0_13BinaryFunctorIdddZZZNS0_15binary_internal21div_floor_kernel_cudaERNS_18TensorIteratorBaseEENKUlvE1_clEvENKUlvE_clEvEUlddE_EEEEvS6_RKT_EUliE_EEviT1_,(.L_x_37678 - _ZN2at6native18elementwise_kernelILi128ELi4EZNS0_15gpu_kernel_implINS0_13BinaryFunctorIdddZZZNS0_15binary_internal21div_floor_kernel_cudaERNS_18TensorIteratorBaseEENKUlvE1_clEvENKUlvE_clEvEUlddE_EEEEvS6_RKT_EUliE_EEviT1_)
        .other          _ZN2at6native18elementwise_kernelILi128ELi4EZNS0_15gpu_kernel_implINS0_13BinaryFunctorIdddZZZNS0_15binary_internal21div_floor_kernel_cudaERNS_18TensorIteratorBaseEENKUlvE1_clEvENKUlvE_clEvEUlddE_EEEEvS6_RKT_EUliE_EEviT1_,@"STO_CUDA_ENTRY STV_DEFAULT"
_ZN2at6native18elementwise_kernelILi128ELi4EZNS0_15gpu_kernel_implINS0_13BinaryFunctorIdddZZZNS0_15binary_internal21div_floor_kernel_cudaERNS_18TensorIteratorBaseEENKUlvE1_clEvENKUlvE_clEvEUlddE_EEEEvS6_RKT_EUliE_EEviT1_:
.text._ZN2at6native18elementwise_kernelILi128ELi4EZNS0_15gpu_kernel_implINS0_13BinaryFunctorIdddZZZNS0_15binary_internal21div_floor_kernel_cudaERNS_18TensorIteratorBaseEENKUlvE1_clEvENKUlvE_clEvEUlddE_EEEEvS6_RKT_EUliE_EEviT1_:
        /* <DEDUP_REMOVED lines=363> */
.L_x_12246:
        /* <DEDUP_REMOVED lines=19> */
[----:B--2---:R0:W1:Y:S01]  /*17e0*/  I2F.F64.S16 R16, R2 ;  /* 0x0000000200107312 */ /* 0x0040620000101c00 */
[----:B------:R-:W-:Y:S05]  /*17f0*/  BRA `(.L_x_12252) ;  /* 0x0000000c007c7947 */ /* 0x000fea0003800000 */
.L_x_12250:
[----:B------:R-:W2:Y:S02]  /*1800*/  LDG.E.U8 R2, desc[UR36][R2.64] ;  /* 0x0000002402027981 */ /* 0x000ea4000c1e1100 */
[----:B--2---:R0:W1:Y:S01]  /*1810*/  I2F.F64.U16 R16, R2 ;  /* 0x0000000200107312 */ /* 0x0040620000101800 */
[----:B------:R-:W-:Y:S05]  /*1820*/  BRA `(.L_x_12252) ;  /* 0x0000000c00707947 */ /* 0x000fea0003800000 */
.L_x_12249:
[----:B------:R-:W-:-:S13]  /*1830*/  ISETP.NE.AND P0, PT, R4, 0x2, PT ;  /* 0x000000020400780c */ /* 0x000fda0003f05270 */
[----:B------:R-:W-:Y:S05]  /*1840*/  @!P0 BRA `(.L_x_12253) ;  /* 0x0000000000288947 */ /* 0x000fea0003800000 */
[----:B------:R-:W-:-:S13]  /*1850*/  ISETP.NE.AND P0, PT, R4, 0x3, PT ;  /* 0x000000030400780c */ /* 0x000fda0003f05270 */
[----:B------:R-:W-:Y:S05]  /*1860*/  @!P0 BRA `(.L_x_12254) ;  /* 0x0000000000148947 */ /* 0x000fea0003800000 */
[----:B------:R-:W-:-:S13]  /*1870*/  ISETP.NE.AND P0, PT, R4, 0x4, PT ;  /* 0x000000040400780c */ /* 0x000fda0003f05270 */
[----:B------:R-:W-:Y:S05]  /*1880*/  @P0 BRA `(.L_x_12251) ;  /* 0x0000000800fc0947 */ /* 0x000fea0003800000 */
[----:B------:R-:W2:Y:S02]  /*1890*/  LDG.E.64 R16, desc[UR36][R2.64] ;  /* 0x0000002402107981 */ /* 0x000ea4000c1e1b00 */
[----:B--2---:R-:W0:Y:S01]  /*18a0*/  I2F.F64.S64 R16, R16 ;  /* 0x0000001000107312 */ /* 0x004e220000301c00 */
[----:B------:R-:W-:Y:S05]  /*18b0*/  BRA `(.L_x_12252) ;  /* 0x0000000c004c7947 */ /* 0x000fea0003800000 */
.L_x_12254:
[----:B------:R-:W2:Y:S02]  /*18c0*/  LDG.E R2, desc[UR36][R2.64] ;  /* 0x0000002402027981 */ /* 0x000ea4000c1e1900 */
[----:B--2---:R0:W1:Y:S01]  /*18d0*/  I2F.F64 R16, R2 ;  /* 0x0000000200107312 */ /* 0x0040620000201c00 */
[----:B------:R-:W-:Y:S05]  /*18e0*/  BRA `(.L_x_12252) ;  /* 0x0000000c00407947 */ /* 0x000fea0003800000 */
.L_x_12253:
[----:B------:R-:W2:Y:S02]  /*18f0*/  LDG.E.U16 R2, desc[UR36][R2.64] ;  /* 0x0000002402027981 */ /* 0x000ea4000c1e1500 */
[----:B--2---:R0:W1:Y:S01]  /*1900*/  I2F.F64.S16 R16, R2 ;  /* 0x0000000200107312 */ /* 0x0040620000101c00 */
[----:B------:R-:W-:Y:S05]  /*1910*/  BRA `(.L_x_12252) ;  /* 0x0000000c00347947 */ /* 0x000fea0003800000 */
.L_x_12248:
[----:B------:R-:W-:-:S13]  /*1920*/  ISETP.GT.AND P0, PT, R4, 0x6, PT ;  /* 0x000000060400780c */ /* 0x000fda0003f04270 */
[----:B------:R-:W-:Y:S05]  /*1930*/  @P0 BRA `(.L_x_12255) ;  /* 0x0000000000340947 */ /* 0x000fea0003800000 */
[----:B------:R-:W-:-:S13]  /*1940*/  ISETP.NE.AND P0, PT, R4, 0x5, PT ;  /* 0x000000050400780c */ /* 0x000fda0003f05270 */
[----:B------:R-:W-:Y:S05]  /*1950*/  @!P0 BRA `(.L_x_12256) ;  /* 0x0000000000188947 */ /* 0x000fea0003800000 */
[----:B------:R-:W-:-:S13]  /*1960*/  ISETP.NE.AND P0, PT, R4, 0x6, PT ;  /* 0x000000060400780c */ /* 0x000fda0003f05270 */
[----:B------:R-:W-:Y:S05]  /*1970*/  @P0 BRA `(.L_x_12251) ;  /* 0x0000000800c00947 */ /* 0x000fea0003800000 */
[----:B------:R-:W2:Y:S02]  /*1980*/  LDG.E R16, desc[UR36][R2.64] ;  /* 0x0000002402107981 */ /* 0x000ea4000c1e1900 */
[----:B--2---:R-:W-:-:S06]  /*1990*/  FMUL.FTZ R16, R16, 1 ;  /* 0x3f80000010107820 */ /* 0x004fcc0000410000 */
[----:B------:R-:W0:Y:S01]  /*19a0*/  F2F.F64.F32 R16, R16 ;  /* 0x0000001000107310 */ /* 0x000e220000201800 */
[----:B------:R-:W-:Y:S05]  /*19b0*/  BRA `(.L_x_12252) ;  /* 0x0000000c000c7947 */ /* 0x000fea0003800000 */
.L_x_12256:
[----:B------:R-:W2:Y:S02]  /*19c0*/  LDG.E.U16 R0, desc[UR36][R2.64] ;  /* 0x0000002402007981 */ /* 0x000ea4000c1e1500 */
[----:B--2---:R-:W-:-:S05]  /*19d0*/  HADD2.F32 R0, -RZ, R0.H0_H0 ;  /* 0x20000000ff007230 */ /* 0x004fca0000004100 */
[----:B------:R-:W-:-:S04]  /*19e0*/  FMUL.FTZ R0, R0, 1 ;  /* 0x3f80000000007820 */ /* 0x000fc80000410000 */
[----:B------:R0:W1:Y:S01]  /*19f0*/  F2F.F64.F32 R16, R0 ;  /* 0x0000000000107310 */ /* 0x0000620000201800 */
[----:B------:R-:W-:Y:S05]  /*1a00*/  BRA `(.L_x_12252) ;  /* 0x0000000800f87947 */ /* 0x000fea0003800000 */
.L_x_12255:
[----:B------:R-:W-:-:S13]  /*1a10*/  ISETP.NE.AND P0, PT, R4, 0x7, PT ;  /* 0x000000070400780c */ /* 0x000fda0003f05270 */
[----:B------:R-:W-:Y:S05]  /*1a20*/  @!P0 BRA `(.L_x_12257) ;  /* 0x0000000000348947 */ /* 0x000fea0003800000 */
        /* <DEDUP_REMOVED lines=8> */
.L_x_12258:
[----:B------:R-:W2:Y:S02]  /*1ab0*/  LDG.E.U16 R2, desc[UR36][R2.64] ;  /* 0x0000002402027981 */ /* 0x000ea4000c1e1500 */
[----:B--2---:R-:W-:-:S05]  /*1ac0*/  HADD2.F32 R0, -RZ, R2.H0_H0 ;  /* 0x20000002ff007230 */ /* 0x004fca0000004100 */
[----:B------:R-:W-:-:S04]  /*1ad0*/  FMUL.FTZ R0, R0, 1 ;  /* 0x3f80000000007820 */ /* 0x000fc80000410000 */
[----:B------:R0:W1:Y:S01]  /*1ae0*/  F2F.F64.F32 R16, R0 ;  /* 0x0000000000107310 */ /* 0x0000620000201800 */
[----:B------:R-:W-:Y:S05]  /*1af0*/  BRA `(.L_x_12252) ;  /* 0x0000000800bc7947 */ /* 0x000fea0003800000 */
.L_x_12257:
[----:B------:R0:W5:Y:S01]  /*1b00*/  LDG.E.64 R16, desc[UR36][R2.64] ;  /* 0x0000002402107981 */ /* 0x000162000c1e1b00 */
[----:B------:R-:W-:Y:S05]  /*1b10*/  BRA `(.L_x_12252) ;  /* 0x0000000800b47947 */ /* 0x000fea0003800000 */
.L_x_12247:
        /* <DEDUP_REMOVED lines=8> */
[----:B------:R-:W2:Y:S01]  /*1ba0*/  LDG.E.U8 R2, desc[UR36][R2.64] ;  /* 0x0000002402027981 */ /* 0x000ea2000c1e1100 */
[----:B------:R-:W-:Y:S01]  /*1bb0*/  IMAD.MOV.U32 R16, RZ, RZ, RZ ;  /* 0x000000ffff107224 */ /* 0x000fe200078e00ff */
[----:B--2---:R-:W-:-:S04]  /*1bc0*/  ISETP.NE.AND P0, PT, R2, RZ, PT ;  /* 0x000000ff0200720c */ /* 0x004fc80003f05270 */
[----:B------:R-:W-:Y:S01]  /*1bd0*/  FSEL R17, RZ, 1.875, !P0 ;  /* 0x3ff00000ff117808 */ /* 0x000fe20004000000 */
[----:B------:R-:W-:Y:S08]  /*1be0*/  BRA `(.L_x_12252) ;  /* 0x0000000800807947 */ /* 0x000ff00003800000 */
.L_x_12261:
[----:B------:R0:W5:Y:S01]  /*1bf0*/  LDG.E.64 R16, desc[UR36][R2.64] ;  /* 0x0000002402107981 */ /* 0x000162000c1e1b00 */
[----:B------:R-:W-:Y:S05]  /*1c00*/  BRA `(.L_x_12252) ;  /* 0x0000000800787947 */ /* 0x000fea0003800000 */
.L_x_12260:
        /* <DEDUP_REMOVED lines=24> */
[----:B------:R-:W-:-:S05]  /*1d90*/  LOP3.LUT R5, R5, 0x80000000, R0, 0xf8, !PT ;  /* 0x8000000005057812 */ /* 0x000fca00078ef800 */
[----:B------:R-:W-:-:S04]  /*1da0*/  FMUL.FTZ R5, R5, 1 ;  /* 0x3f80000005057820 */ /* 0x000fc80000410000 */
[----:B------:R0:W1:Y:S01]  /*1db0*/  F2F.F64.F32 R16, R5 ;  /* 0x0000000500107310 */ /* 0x0000620000201800 */
[----:B------:R-:W-:Y:S05]  /*1dc0*/  BRA `(.L_x_12252) ;  /* 0x0000000800087947 */ /* 0x000fea0003800000 */
.L_x_12263:
        /* <DEDUP_REMOVED lines=11> */
[----:B------:R-:W-:-:S05]  /*1e80*/  LOP3.LUT R4, R4, 0x80000000, R5, 0xf8, !PT ;  /* 0x8000000004047812 */ /* 0x000fca00078ef805 */
[----:B------:R-:W-:-:S04]  /*1e90*/  FMUL.FTZ R4, R4, 1 ;  /* 0x3f80000004047820 */ /* 0x000fc80000410000 */
[----:B------:R0:W1:Y:S01]  /*1ea0*/  F2F.F64.F32 R16, R4 ;  /* 0x0000000400107310 */ /* 0x0000620000201800 */
[----:B------:R-:W-:Y:S05]  /*1eb0*/  BRA `(.L_x_12252) ;  /* 0x0000000400cc7947 */ /* 0x000fea0003800000 */
.L_x_12262:
[----:B------:R-:W2:Y:S02]  /*1ec0*/  LDG.E.U16 R0, desc[UR36][R2.64] ;  /* 0x0000002402007981 */ /* 0x000ea4000c1e1500 */
[----:B--2---:R-:W-:-:S04]  /*1ed0*/  IMAD.U32 R0, R0, 0x10000, RZ ;  /* 0x0001000000007824 */ /* 0x004fc800078e00ff */
[----:B------:R-:W-:-:S04]  /*1ee0*/  FMUL.FTZ R0, R0, 1 ;  /* 0x3f80000000007820 */ /* 0x000fc80000410000 */
[----:B------:R0:W1:Y:S01]  /*1ef0*/  F2F.F64.F32 R16, R0 ;  /* 0x0000000000107310 */ /* 0x0000620000201800 */
[----:B------:R-:W-:Y:S05]  /*1f00*/  BRA `(.L_x_12252) ;  /* 0x0000000400b87947 */ /* 0x000fea0003800000 */
.L_x_12259:
        /* <DEDUP_REMOVED lines=9> */
[----:B--2---:R0:W1:Y:S01]  /*1fa0*/  I2F.F64.U16 R16, R2 ;  /* 0x0000000200107312 */ /* 0x0040620000101800 */
[----:B------:R-:W-:Y:S05]  /*1fb0*/  BRA `(.L_x_12252) ;  /* 0x00000004008c7947 */ /* 0x000fea0003800000 */
.L_x_12266:
        /* <DEDUP_REMOVED lines=21> */
.L_x_12270:
[----:B------:R-:W-:Y:S05]  /*2110*/  BSYNC B1 ;  /* 0x0000000000017941 */ /* 0x000fea0003800000 */
.L_x_12269:
[----:B------:R-:W-:Y:S01]  /*2120*/  LEA R3, R0, 0x3b800000, 0x17 ;  /* 0x3b80000000037811 */ /* 0x000fe200078eb8ff */
[----:B------:R-:W-:-:S05]  /*2130*/  IMAD.SHL.U32 R0, R2, 0x100000, RZ ;  /* 0x0010000002007824 */ /* 0x000fca00078e00ff */
[----:B------:R-:W-:-:S07]  /*2140*/  LOP3.LUT R0, R3, R0, R4, 0xfe, !PT ;  /* 0x0000000003007212 */ /* 0x000fce00078efe04 */
.L_x_12268:
[----:B------:R-:W-:Y:S05]  /*2150*/  BSYNC B0 ;  /* 0x0000000000007941 */ /* 0x000fea0003800000 */
.L_x_12267:
[----:B------:R-:W-:-:S04]  /*2160*/  FMUL.FTZ R0, R0, 1 ;  /* 0x3f80000000007820 */ /* 0x000fc80000410000 */
[----:B------:R2:W3:Y:S01]  /*2170*/  F2F.F64.F32 R16, R0 ;  /* 0x0000000000107310 */ /* 0x0004e20000201800 */
[----:B------:R-:W-:Y:S05]  /*2180*/  BRA `(.L_x_12252) ;  /* 0x0000000400187947 */ /* 0x000fea0003800000 */
.L_x_12265:
        /* <DEDUP_REMOVED lines=21> */
.L_x_12274:
[----:B------:R-:W-:Y:S05]  /*22e0*/  BSYNC B1 ;  /* 0x0000000000017941 */ /* 0x000fea0003800000 */
.L_x_12273:
[----:B------:R-:W-:Y:S01]  /*22f0*/  LEA R3, R0, 0x37800000, 0x17 ;  /* 0x3780000000037811 */ /* 0x000fe200078eb8ff */
[----:B------:R-:W-:-:S05]  /*2300*/  IMAD.SHL.U32 R0, R2, 0x200000, RZ ;  /* 0x0020000002007824 */ /* 0x000fca00078e00ff */
[----:B------:R-:W-:-:S07]  /*2310*/  LOP3.LUT R0, R3, R0, R4, 0xfe, !PT ;  /* 0x0000000003007212 */ /* 0x000fce00078efe04 */
.L_x_12272:
[----:B------:R-:W-:Y:S05]  /*2320*/  BSYNC B0 ;  /* 0x0000000000007941 */ /* 0x000fea0003800000 */
.L_x_12271:
[----:B------:R-:W-:-:S04]  /*2330*/  FMUL.FTZ R0, R0, 1 ;  /* 0x3f80000000007820 */ /* 0x000fc80000410000 */
[----:B------:R4:W0:Y:S01]  /*2340*/  F2F.F64.F32 R16, R0 ;  /* 0x0000000000107310 */ /* 0x0008220000201800 */
[----:B------:R-:W-:Y:S05]  /*2350*/  BRA `(.L_x_12252) ;  /* 0x0000000000a47947 */ /* 0x000fea0003800000 */
.L_x_12264:
        /* <DEDUP_REMOVED lines=14> */
.L_x_12278:
[----:B------:R-:W-:Y:S05]  /*2440*/  BSYNC B0 ;  /* 0x0000000000007941 */ /* 0x000fea0003800000 */
.L_x_12277:
[----:B------:R-:W-:-:S04]  /*2450*/  FMUL.FTZ R0, R0, 1 ;  /* 0x3f80000000007820 */ /* 0x000fc80000410000 */
[----:B------:R0:W1:Y:S01]  /*2460*/  F2F.F64.F32 R16, R0 ;  /* 0x0000000000107310 */ /* 0x0000620000201800 */
[----:B------:R-:W-:Y:S05]  /*2470*/  BRA `(.L_x_12252) ;  /* 0x00000000005c7947 */ /* 0x000fea0003800000 */
.L_x_12251:
        /* <DEDUP_REMOVED lines=16> */
.L_x_12279:
[----:B------:R-:W-:Y:S01]  /*2580*/  CS2R R16, SRZ ;  /* 0x0000000000107805 */ /* 0x000fe2000001ff00 */
[----:B------:R-:W-:Y:S06]  /*2590*/  BRA `(.L_x_12252) ;  /* 0x0000000000147947 */ /* 0x000fec0003800000 */
.L_x_12276:
[----:B------:R-:W2:Y:S02]  /*25a0*/  LDG.E.64 R16, desc[UR36][R2.64] ;  /* 0x0000002402107981 */ /* 0x000ea4000c1e1b00 */
[----:B--2---:R-:W0:Y:S01]  /*25b0*/  I2F.F64.U64 R16, R16 ;  /* 0x0000001000107312 */ /* 0x004e220000301800 */
[----:B------:R-:W-:Y:S05]  /*25c0*/  BRA `(.L_x_12252) ;  /* 0x0000000000087947 */ /* 0x000fea0003800000 */
.L_x_12275:
[----:B------:R-:W2:Y:S02]  /*25d0*/  LDG.E R2, desc[UR36][R2.64] ;  /* 0x0000002402027981 */ /* 0x000ea4000c1e1900 */
[----:B--2---:R0:W1:Y:S02]  /*25e0*/  I2F.F64.U32 R16, R2 ;  /* 0x0000000200107312 */ /* 0x0040640000201800 */
.L_x_12252:
[----:B0-----:R-:W2:Y:S01]  /*25f0*/  LDC.U8 R2, c[0x0][0x493] ;  /* 0x000124c0ff027b82 */ /* 0x001ea20000000000 */
[----:B------:R-:W-:Y:S02]  /*2600*/  ULDC.64 UR4, c[0x0][0x488] ;  /* 0x0001220000047ab9 */ /* 0x000fe40000000a00 */
[----:B------:R-:W-:-:S05]  /*2610*/  IADD3 R22, P1, R22, UR4, RZ ;  /* 0x0000000416167c10 */ /* 0x000fca000ff3e0ff */
[----:B------:R-:W-:Y:S01]  /*2620*/  IMAD.X R23, RZ, RZ, UR5, P1 ;  /* 0x00000005ff177e24 */ /* 0x000fe200088e06ff */
[----:B--2-4-:R-:W-:-:S04]  /*2630*/  PRMT R0, R2, 0x9910, RZ ;  /* 0x0000991002007816 */ /* 0x014fc800000000ff */
        /* <DEDUP_REMOVED lines=11> */
[----:B--2---:R0:W2:Y:S01]  /*26f0*/  I2F.F64.S16 R28, R22 ;  /* 0x00000016001c7312 */ /* 0x0040a20000101c00 */
[----:B------:R-:W-:Y:S05]  /*2700*/  BRA `(.L_x_12285) ;  /* 0x0000000c007c7947 */ /* 0x000fea0003800000 */
.L_x_12283:
[----:B------:R-:W2:Y:S02]  /*2710*/  LDG.E.U8 R22, desc[UR36][R22.64] ;  /* 0x0000002416167981 */ /* 0x000ea4000c1e1100 */
[----:B--2---:R0:W2:Y:S01]  /*2720*/  I2F.F64.U16 R28, R22 ;  /* 0x00000016001c7312 */ /* 0x0040a20000101800 */
[----:B------:R-:W-:Y:S05]  /*2730*/  BRA `(.L_x_12285) ;  /* 0x0000000c00707947 */ /* 0x000fea0003800000 */
.L_x_12282:
        /* <DEDUP_REMOVED lines=9> */
.L_x_12287:
[----:B------:R-:W2:Y:S02]  /*27d0*/  LDG.E R22, desc[UR36][R22.64] ;  /* 0x0000002416167981 */ /* 0x000ea4000c1e1900 */
[----:B--2---:R2:W4:Y:S01]  /*27e0*/  I2F.F64 R28, R22 ;  /* 0x00000016001c7312 */ /* 0x0045220000201c00 */
[----:B------:R-:W-:Y:S05]  /*27f0*/  BRA `(.L_x_12285) ;  /* 0x0000000c00407947 */ /* 0x000fea0003800000 */
.L_x_12286:
[----:B------:R-:W2:Y:S02]  /*2800*/  LDG.E.U16 R22, desc[UR36][R22.64] ;  /* 0x0000002416167981 */ /* 0x000ea4000c1e1500 */
[----:B--2---:R0:W2:Y:S01]  /*2810*/  I2F.F64.S16 R28, R22 ;  /* 0x00000016001c7312 */ /* 0x0040a20000101c00 */
[----:B------:R-:W-:Y:S05]  /*2820*/  BRA `(.L_x_12285) ;  /* 0x0000000c00347947 */ /* 0x000fea0003800000 */
.L_x_12281:
        /* <DEDUP_REMOVED lines=10> */
.L_x_12289:
[----:B------:R-:W2:Y:S02]  /*28d0*/  LDG.E.U16 R0, desc[UR36][R22.64] ;  /* 0x0000002416007981 */ /* 0x000ea4000c1e1500 */
[----:B--2---:R-:W-:-:S05]  /*28e0*/  HADD2.F32 R0, -RZ, R0.H0_H0 ;  /* 0x20000000ff007230 */ /* 0x004fca0000004100 */
[----:B------:R-:W-:-:S04]  /*28f0*/  FMUL.FTZ R0, R0, 1 ;  /* 0x3f80000000007820 */ /* 0x000fc80000410000 */
[----:B------:R0:W2:Y:S01]  /*2900*/  F2F.F64.F32 R28, R0 ;  /* 0x00000000001c7310 */ /* 0x0000a20000201800 */
[----:B------:R-:W-:Y:S05]  /*2910*/  BRA `(.L_x_12285) ;  /* 0x0000000800f87947 */ /* 0x000fea0003800000 */
.L_x_12288:
        /* <DEDUP_REMOVED lines=10> */
.L_x_12291:
[----:B------:R-:W2:Y:S02]  /*29c0*/  LDG.E.U16 R22, desc[UR36][R22.64] ;  /* 0x0000002416167981 */ /* 0x000ea4000c1e1500 */
[----:B--2---:R-:W-:-:S05]  /*29d0*/  HADD2.F32 R0, -RZ, R22.H0_H0 ;  /* 0x20000016ff007230 */ /* 0x004fca0000004100 */
[----:B------:R-:W-:-:S04]  /*29e0*/  FMUL.FTZ R0, R0, 1 ;  /* 0x3f80000000007820 */ /* 0x000fc80000410000 */
[----:B------:R0:W2:Y:S01]  /*29f0*/  F2F.F64.F32 R28, R0 ;  /* 0x00000000001c7310 */ /* 0x0000a20000201800 */
[----:B------:R-:W-:Y:S05]  /*2a00*/  BRA `(.L_x_12285) ;  /* 0x0000000800bc7947 */ /* 0x000fea0003800000 */
.L_x_12290:
[----:B------:R0:W5:Y:S01]  /*2a10*/  LDG.E.64 R28, desc[UR36][R22.64] ;  /* 0x00000024161c7981 */ /* 0x000162000c1e1b00 */
[----:B------:R-:W-:Y:S05]  /*2a20*/  BRA `(.L_x_12285) ;  /* 0x0000000800b47947 */ /* 0x000fea0003800000 */
.L_x_12280:
        /* <DEDUP_REMOVED lines=13> */
.L_x_12294:
[----:B------:R0:W5:Y:S01]  /*2b00*/  LDG.E.64 R28, desc[UR36][R22.64] ;  /* 0x00000024161c7981 */ /* 0x000162000c1e1b00 */
[----:B------:R-:W-:Y:S05]  /*2b10*/  BRA `(.L_x_12285) ;  /* 0x0000000800787947 */ /* 0x000fea0003800000 */
.L_x_12293:
        /* <DEDUP_REMOVED lines=24> */
[----:B------:R-:W-:-:S05]  /*2ca0*/  LOP3.LUT R3, R3, 0x80000000, R0, 0xf8, !PT ;  /* 0x8000000003037812 */ /* 0x000fca00078ef800 */
[----:B------:R-:W-:-:S04]  /*2cb0*/  FMUL.FTZ R3, R3, 1 ;  /* 0x3f80000003037820 */ /* 0x000fc80000410000 */
[----:B------:R0:W2:Y:S01]  /*2cc0*/  F2F.F64.F32 R28, R3 ;  /* 0x00000003001c7310 */ /* 0x0000a20000201800 */
[----:B------:R-:W-:Y:S05]  /*2cd0*/  BRA `(.L_x_12285) ;  /* 0x0000000800087947 */ /* 0x000fea0003800000 */
.L_x_12296:
        /* <DEDUP_REMOVED lines=11> */
[----:B------:R-:W-:-:S05]  /*2d90*/  LOP3.LUT R2, R2, 0x80000000, R3, 0xf8, !PT ;  /* 0x8000000002027812 */ /* 0x000fca00078ef803 */
[----:B------:R-:W-:-:S04]  /*2da0*/  FMUL.FTZ R2, R2, 1 ;  /* 0x3f80000002027820 */ /* 0x000fc80000410000 */
[----:B------:R0:W2:Y:S01]  /*2db0*/  F2F.F64.F32 R28, R2 ;  /* 0x00000002001c7310 */ /* 0x0000a20000201800 */
[----:B------:R-:W-:Y:S05]  /*2dc0*/  BRA `(.L_x_12285) ;  /* 0x0000000400cc7947 */ /* 0x000fea0003800000 */
.L_x_12295:
[----:B------:R-:W2:Y:S02]  /*2dd0*/  LDG.E.U16 R0, desc[UR36][R22.64] ;  /* 0x0000002416007981 */ /* 0x000ea4000c1e1500 */
[----:B--2---:R-:W-:-:S04]  /*2de0*/  IMAD.U32 R0, R0, 0x10000, RZ ;  /* 0x0001000000007824 */ /* 0x004fc800078e00ff */
[----:B------:R-:W-:-:S04]  /*2df0*/  FMUL.FTZ R0, R0, 1 ;  /* 0x3f80000000007820 */ /* 0x000fc80000410000 */
[----:B------:R0:W2:Y:S01]  /*2e00*/  F2F.F64.F32 R28, R0 ;  /* 0x00000000001c7310 */ /* 0x0000a20000201800 */
[----:B------:R-:W-:Y:S05]  /*2e10*/  BRA `(.L_x_12285) ;  /* 0x0000000400b87947 */ /* 0x000fea0003800000 */
.L_x_12292:
        /* <DEDUP_REMOVED lines=9> */
[----:B--2---:R0:W2:Y:S01]  /*2eb0*/  I2F.F64.U16 R28, R22 ;  /* 0x00000016001c7312 */ /* 0x0040a20000101800 */
[----:B------:R-:W-:Y:S05]  /*2ec0*/  BRA `(.L_x_12285) ;  /* 0x00000004008c7947 */ /* 0x000fea0003800000 */
.L_x_12299:
        /* <DEDUP_REMOVED lines=21> */
.L_x_12303:
[----:B------:R-:W-:Y:S05]  /*3020*/  BSYNC B1 ;  /* 0x0000000000017941 */ /* 0x000fea0003800000 */
.L_x_12302:
[----:B------:R-:W-:Y:S01]  /*3030*/  LEA R3, R0, 0x3b800000, 0x17 ;  /* 0x3b80000000037811 */ /* 0x000fe200078eb8ff */
[----:B------:R-:W-:-:S05]  /*3040*/  IMAD.SHL.U32 R0, R2, 0x100000, RZ ;  /* 0x0010000002007824 */ /* 0x000fca00078e00ff */
[----:B------:R-:W-:-:S07]  /*3050*/  LOP3.LUT R0, R3, R0, R4, 0xfe, !PT ;  /* 0x0000000003007212 */ /* 0x000fce00078efe04 */
.L_x_12301:
[----:B------:R-:W-:Y:S05]  /*3060*/  BSYNC B0 ;  /* 0x0000000000007941 */ /* 0x000fea0003800000 */
.L_x_12300:
[----:B------:R-:W-:-:S04]  /*3070*/  FMUL.FTZ R0, R0, 1 ;  /* 0x3f80000000007820 */ /* 0x000fc80000410000 */
[----:B------:R0:W2:Y:S01]  /*3080*/  F2F.F64.F32 R28, R0 ;  /* 0x00000000001c7310 */ /* 0x0000a20000201800 */
[----:B------:R-:W-:Y:S05]  /*3090*/  BRA `(.L_x_12285) ;  /* 0x0000000400187947 */ /* 0x000fea0003800000 */
.L_x_12298:
        /* <DEDUP_REMOVED lines=21> */
.L_x_12307:
[----:B------:R-:W-:Y:S05]  /*31f0*/  BSYNC B1 ;  /* 0x0000000000017941 */ /* 0x000fea0003800000 */
.L_x_12306:
[----:B------:R-:W-:Y:S01]  /*3200*/  LEA R3, R0, 0x37800000, 0x17 ;  /* 0x3780000000037811 */ /* 0x000fe200078eb8ff */
[----:B------:R-:W-:-:S05]  /*3210*/  IMAD.SHL.U32 R0, R2, 0x200000, RZ ;  /* 0x0020000002007824 */ /* 0x000fca00078e00ff */
[----:B------:R-:W-:-:S07]  /*3220*/  LOP3.LUT R0, R3, R0, R4, 0xfe, !PT ;  /* 0x0000000003007212 */ /* 0x000fce00078efe04 */
.L_x_12305:
[----:B------:R-:W-:Y:S05]  /*3230*/  BSYNC B0 ;  /* 0x0000000000007941 */ /* 0x000fea0003800000 */
.L_x_12304:
[----:B------:R-:W-:-:S04]  /*3240*/  FMUL.FTZ R0, R0, 1 ;  /* 0x3f80000000007820 */ /* 0x000fc80000410000 */
[----:B------:R0:W2:Y:S01]  /*3250*/  F2F.F64.F32 R28, R0 ;  /* 0x00000000001c7310 */ /* 0x0000a20000201800 */
[----:B------:R-:W-:Y:S05]  /*3260*/  BRA `(.L_x_12285) ;  /* 0x0000000000a47947 */ /* 0x000fea0003800000 */
.L_x_12297:
        /* <DEDUP_REMOVED lines=14> */
.L_x_12311:
[----:B------:R-:W-:Y:S05]  /*3350*/  BSYNC B0 ;  /* 0x0000000000007941 */ /* 0x000fea0003800000 */
.L_x_12310:
[----:B------:R-:W-:-:S04]  /*3360*/  FMUL.FTZ R0, R0, 1 ;  /* 0x3f80000000007820 */ /* 0x000fc80000410000 */
[----:B------:R0:W2:Y:S01]  /*3370*/  F2F.F64.F32 R28, R0 ;  /* 0x00000000001c7310 */ /* 0x0000a20000201800 */
[----:B------:R-:W-:Y:S05]  /*3380*/  BRA `(.L_x_12285) ;  /* 0x00000000005c7947 */ /* 0x000fea0003800000 */
.L_x_12284:
        /* <DEDUP_REMOVED lines=15> */
[----:B-123-5:R-:W-:Y:S05]  /*3480*/  CALL.ABS.NOINC R2 ;  /* 0x0000000002007343 */ /* 0x02efea0003c00000 */
.L_x_12312:
[----:B------:R-:W-:Y:S01]  /*3490*/  CS2R R28, SRZ ;  /* 0x00000000001c7805 */ /* 0x000fe2000001ff00 */
[----:B------:R-:W-:Y:S06]  /*34a0*/  BRA `(.L_x_12285) ;  /* 0x0000000000147947 */ /* 0x000fec0003800000 */
.L_x_12309:
[----:B------:R-:W2:Y:S02]  /*34b0*/  LDG.E.64 R28, desc[UR36][R22.64] ;  /* 0x00000024161c7981 */ /* 0x000ea4000c1e1b00 */
[----:B--2---:R-:W0:Y:S01]  /*34c0*/  I2F.F64.U64 R28, R28 ;  /* 0x0000001c001c7312 */ /* 0x004e220000301800 */
[----:B------:R-:W-:Y:S05]  /*34d0*/  BRA `(.L_x_12285) ;  /* 0x0000000000087947 */ /* 0x000fea0003800000 */
.L_x_12308:
[----:B------:R-:W2:Y:S02]  /*34e0*/  LDG.E R22, desc[UR36][R22.64] ;  /* 0x0000002416167981 */ /* 0x000ea4000c1e1900 */
[----:B--2---:R0:W2:Y:S02]  /*34f0*/  I2F.F64.U32 R28, R22 ;  /* 0x00000016001c7312 */ /* 0x0040a40000201800 */
.L_x_12285:
[----:B0-2-45:R-:W-:Y:S01]  /*3500*/  DSETP.NEU.AND P0, PT, R28, RZ, PT ;  /* 0x000000ff1c00722a */ /* 0x035fe20003f0d000 */
[----:B------:R-:W-:-:S13]  /*3510*/  BSSY B0, `(.L_x_12313) ;  /* 0x0000156000007945 */ /* 0x000fda0003800000 */
[----:B------:R-:W-:Y:S05]  /*3520*/  @P0 BRA `(.L_x_12314) ;  /* 0x00000000006c0947 */ /* 0x000fea0003800000 */
[----:B------:R-:W0:Y:S01]  /*3530*/  MUFU.RCP64H R3, R29 ;  /* 0x0000001d00037308 */ /* 0x000e220000001800 */
[----:B------:R-:W-:Y:S01]  /*3540*/  IMAD.MOV.U32 R2, RZ, RZ, 0x1 ;  /* 0x00000001ff027424 */ /* 0x000fe200078e00ff */
[----:B-1-3--:R-:W-:Y:S01]  /*3550*/  FSETP.GEU.AND P1, PT, |R17|, 6.5827683646048100446e-37, PT ;  /* 0x036000001100780b */ /* 0x00afe20003f2e200 */
[----:B------:R-:W-:Y:S04]  /*3560*/  BSSY B2, `(.L_x_12315) ;  /* 0x0000014000027945 */ /* 0x000fe80003800000 */
[----:B0-----:R-:W-:-:S08]  /*3570*/  DFMA R4, R2, -R28, 1 ;  /* 0x3ff000000204742b */ /* 0x001fd0000000081c */
[----:B------:R-:W-:-:S08]  /*3580*/  DFMA R4, R4, R4, R4 ;  /* 0x000000040404722b */ /* 0x000fd00000000004 */
[----:B------:R-:W-:-:S08]  /*3590*/  DFMA R4, R2, R4, R2 ;  /* 0x000000040204722b */ /* 0x000fd00000000002 */
[----:B------:R-:W-:-:S08]  /*35a0*/  DFMA R2, R4, -R28, 1 ;  /* 0x3ff000000402742b */ /* 0x000fd0000000081c */
[----:B------:R-:W-:-:S08]  /*35b0*/  DFMA R2, R4, R2, R4 ;  /* 0x000000020402722b */ /* 0x000fd00000000004 */
[----:B------:R-:W-:-:S08]  /*35c0*/  DMUL R4, R2, R16 ;  /* 0x0000001002047228 */ /* 0x000fd00000000000 */
[----:B------:R-:W-:-:S08]  /*35d0*/  DFMA R6, R4, -R28, R16 ;  /* 0x8000001c0406722b */ /* 0x000fd00000000010 */
[----:B------:R-:W-:-:S10]  /*35e0*/  DFMA R2, R2, R6, R4 ;  /* 0x000000060202722b */ /* 0x000fd40000000004 */
[----:B------:R-:W-:-:S05]  /*35f0*/  FFMA R0, RZ, R29, R3 ;  /* 0x0000001dff007223 */ /* 0x000fca0000000003 */
[----:B------:R-:W-:-:S13]  /*3600*/  FSETP.GT.AND P0, PT, |R0|, 1.469367938527859385e-39, PT ;  /* 0x001000000000780b */ /* 0x000fda0003f04200 */
[----:B------:R-:W-:Y:S05]  /*3610*/  @P0 BRA P1, `(.L_x_12316) ;  /* 0x0000000000200947 */ /* 0x000fea0000800000 */
[----:B------:R-:W-:Y:S01]  /*3620*/  IMAD.MOV.U32 R12, RZ, RZ, R16 ;  /* 0x000000ffff0c7224 */ /* 0x000fe200078e0010 */
[----:B------:R-:W-:Y:S01]  /*3630*/  MOV R0, 0x3680 ;  /* 0x0000368000007802 */ /* 0x000fe20000000f00 */
[----:B------:R-:W-:Y:S02]  /*3640*/  IMAD.MOV.U32 R13, RZ, RZ, R17 ;  /* 0x000000ffff0d7224 */ /* 0x000fe400078e0011 */
[----:B------:R-:W-:Y:S02]  /*3650*/  IMAD.MOV.U32 R10, RZ, RZ, R28 ;  /* 0x000000ffff0a7224 */ /* 0x000fe400078e001c */
[----:B------:R-:W-:-:S07]  /*3660*/  IMAD.MOV.U32 R11, RZ, RZ, R29 ;  /* 0x000000ffff0b7224 */ /* 0x000fce00078e001d */
[----:B------:R-:W-:Y:S05]  /*3670*/  CALL.REL.NOINC `($__internal_0_$__cuda_sm20_div_rn_f64_full) ;  /* 0x0000013400cc7944 */ /* 0x000fea0003c00000 */
[----:B------:R-:W-:Y:S02]  /*3680*/  IMAD.MOV.U32 R2, RZ, RZ, R4 ;  /* 0x000000ffff027224 */ /* 0x000fe400078e0004 */
[----:B------:R-:W-:-:S07]  /*3690*/  IMAD.MOV.U32 R3, RZ, RZ, R5 ;  /* 0x000000ffff037224 */ /* 0x000fce00078e0005 */
.L_x_12316:
[----:B------:R-:W-:Y:S05]  /*36a0*/  BSYNC B2 ;  /* 0x0000000000027941 */ /* 0x000fea0003800000 */
.L_x_12315:
[----:B------:R-:W-:Y:S02]  /*36b0*/  IMAD.MOV.U32 R4, RZ, RZ, R2 ;  /* 0x000000ffff047224 */ /* 0x000fe400078e0002 */
[----:B------:R-:W-:Y:S01]  /*36c0*/  IMAD.MOV.U32 R5, RZ, RZ, R3 ;  /* 0x000000ffff057224 */ /* 0x000fe200078e0003 */
[----:B------:R-:W-:Y:S06]  /*36d0*/  BRA `(.L_x_12317) ;  /* 0x0000001000e47947 */ /* 0x000fec0003800000 */
.L_x_12314:
[----:B------:R-:W-:Y:S01]  /*36e0*/  LOP3.LUT R3, R29, 0x7fffffff, RZ, 0xc0, !PT ;  /* 0x7fffffff1d037812 */ /* 0x000fe200078ec0ff */
[----:B------:R-:W-:Y:S01]  /*36f0*/  BSSY B1, `(.L_x_12318) ;  /* 0x00000f8000017945 */ /* 0x000fe20003800000 */
[----:B-1-3--:R-:W-:Y:S01]  /*3700*/  LOP3.LUT R5, R17, 0x7fffffff, RZ, 0xc0, !PT ;  /* 0x7fffffff11057812 */ /* 0x00afe200078ec0ff */
[----:B------:R-:W-:Y:S01]  /*3710*/  IMAD.MOV.U32 R2, RZ, RZ, R28 ;  /* 0x000000ffff027224 */ /* 0x000fe200078e001c */
[----:B------:R-:W-:Y:S01]  /*3720*/  ISETP.GT.U32.AND P0, PT, R3, 0x7fefffff, PT ;  /* 0x7fefffff0300780c */ /* 0x000fe20003f04070 */
[----:B------:R-:W-:-:S03]  /*3730*/  IMAD.MOV.U32 R4, RZ, RZ, R16 ;  /* 0x000000ffff047224 */ /* 0x000fc600078e0010 */
[----:B------:R-:W-:-:S13]  /*3740*/  ISETP.GT.U32.OR P0, PT, R5, 0x7fefffff, P0 ;  /* 0x7fefffff0500780c */ /* 0x000fda0000704470 */
[----:B------:R-:W-:Y:S05]  /*3750*/  @P0 BRA `(.L_x_12319) ;  /* 0x0000000c00ac0947 */ /* 0x000fea0003800000 */
[----:B------:R-:W-:Y:S01]  /*3760*/  DSETP.NEU.AND P0, PT, R2, RZ, PT ;  /* 0x000000ff0200722a */ /* 0x000fe20003f0d000 */
[----:B------:R-:W-:Y:S02]  /*3770*/  IMAD.MOV.U32 R22, RZ, RZ, 0x0 ;  /* 0x00000000ff167424 */ /* 0x000fe400078e00ff */
[----:B------:R-:W-:-:S11]  /*3780*/  IMAD.MOV.U32 R23, RZ, RZ, -0x80000 ;  /* 0xfff80000ff177424 */ /* 0x000fd600078e00ff */
[----:B------:R-:W-:Y:S05]  /*3790*/  @!P0 BRA `(.L_x_12320) ;  /* 0x0000000c00b48947 */ /* 0x000fea0003800000 */
[----:B------:R-:W-:Y:S01]  /*37a0*/  DSETP.GE.AND P0, PT, R4, R2, PT ;  /* 0x000000020400722a */ /* 0x000fe20003f06000 */
[----:B------:R-:W-:Y:S02]  /*37b0*/  IMAD.MOV.U32 R22, RZ, RZ, R16 ;  /* 0x000000ffff167224 */ /* 0x000fe400078e0010 */
[----:B------:R-:W-:-:S11]  /*37c0*/  IMAD.MOV.U32 R23, RZ, RZ, R17 ;  /* 0x000000ffff177224 */ /* 0x000fd600078e0011 */
[----:B------:R-:W-:Y:S05]  /*37d0*/  @!P0 BRA `(.L_x_12320) ;  /* 0x0000000c00a48947 */ /* 0x000fea0003800000 */
[----:B------:R-:W-:Y:S01]  /*37e0*/  SHF.R.U32.HI R7, RZ, 0x14, R5 ;  /* 0x00000014ff077819 */ /* 0x000fe20000011605 */
[----:B------:R-:W-:Y:S01]  /*37f0*/  BSSY B2, `(.L_x_12321) ;  /* 0x0000021000027945 */ /* 0x000fe20003800000 */
[----:B------:R-:W-:Y:S02]  /*3800*/  SHF.R.U32.HI R0, RZ, 0x14, R3 ;  /* 0x00000014ff007819 */ /* 0x000fe40000011603 */
[----:B------:R-:W-:Y:S02]  /*3810*/  ISETP.NE.AND P0, PT, R7, RZ, PT ;  /* 0x000000ff0700720c */ /* 0x000fe40003f05270 */
[----:B------:R-:W-:-:S11]  /*3820*/  ISETP.NE.AND P1, PT, R0, RZ, PT ;  /* 0x000000ff0000720c */ /* 0x000fd60003f25270 */
[----:B------:R-:W-:Y:S02]  /*3830*/  @!P0 DMUL R4, R4, 1.80143985094819840000e+16 ;  /* 0x4350000004048828 */ /* 0x000fe40000000000 */
[----:B------:R-:W-:-:S08]  /*3840*/  @!P1 DMUL R2, R2, 1.80143985094819840000e+16 ;  /* 0x4350000002029828 */ /* 0x000fd00000000000 */
[----:B------:R-:W-:Y:S01]  /*3850*/  @!P0 LEA.HI R7, R5, 0xffffffca, RZ, 0xc ;  /* 0xffffffca05078811 */ /* 0x000fe200078f60ff */
[----:B------:R-:W-:Y:S01]  /*3860*/  IMAD.MOV.U32 R11, RZ, RZ, R4 ;  /* 0x000000ffff0b7224 */ /* 0x000fe200078e0004 */
[----:B------:R-:W-:Y:S02]  /*3870*/  @!P1 LEA.HI R0, R3, 0xffffffca, RZ, 0xc ;  /* 0xffffffca03009811 */ /* 0x000fe400078f60ff */
[----:B------:R-:W-:Y:S02]  /*3880*/  LOP3.LUT R9, RZ, R7, RZ, 0x33, !PT ;  /* 0x00000007ff097212 */ /* 0x000fe400078e33ff */
[----:B------:R-:W-:Y:S01]  /*3890*/  LOP3.LUT R13, R5, 0xfffff, RZ, 0xc0, !PT ;  /* 0x000fffff050d7812 */ /* 0x000fe200078ec0ff */
[----:B------:R-:W-:Y:S01]  /*38a0*/  IMAD.IADD R5, R7, 0x1, -R0 ;  /* 0x0000000107057824 */ /* 0x000fe200078e0a00 */
[----:B------:R-:W-:Y:S02]  /*38b0*/  VIADDMNMX R6, R0, R9, 0xffffffff, !PT ;  /* 0xffffffff00067446 */ /* 0x000fe40007800109 */
[----:B------:R-:W-:-:S02]  /*38c0*/  LOP3.LUT R8, R3, 0xfffff, RZ, 0xc0, !PT ;  /* 0x000fffff03087812 */ /* 0x000fc400078ec0ff */
[----:B------:R-:W-:Y:S01]  /*38d0*/  LOP3.LUT R13, R13, 0x100000, RZ, 0xfc, !PT ;  /* 0x001000000d0d7812 */ /* 0x000fe200078efcff */
[----:B------:R-:W-:Y:S01]  /*38e0*/  IMAD.IADD R15, R6, 0x1, R7 ;  /* 0x00000001060f7824 */ /* 0x000fe200078e0207 */
[----:B------:R-:W-:-:S04]  /*38f0*/  LOP3.LUT R4, R8, 0x100000, RZ, 0xfc, !PT ;  /* 0x0010000008047812 */ /* 0x000fc800078efcff */
[----:B------:R-:W-:-:S04]  /*3900*/  IADD3 R6, R15, 0x2, -R0 ;  /* 0x000000020f067810 */ /* 0x000fc80007ffe800 */
[----:B------:R-:W-:-:S13]  /*3910*/  LOP3.LUT P0, R6, R6, 0x3, RZ, 0xc0, !PT ;  /* 0x0000000306067812 */ /* 0x000fda000780c0ff */
[----:B------:R-:W-:Y:S05]  /*3920*/  @!P0 BRA `(.L_x_12322) ;  /* 0x0000000000348947 */ /* 0x000fea0003800000 */
[----:B------:R-:W-:Y:S01]  /*3930*/  BSSY B3, `(.L_x_12322) ;  /* 0x000000c000037945 */ /* 0x000fe20003800000 */
.L_x_12323:
[----:B------:R-:W-:Y:S01]  /*3940*/  VIADD R6, R6, 0xffffffff ;  /* 0xffffffff06067836 */ /* 0x000fe20000000000 */
[----:B------:R-:W-:Y:S01]  /*3950*/  IADD3 R9, P0, -R2, R11, RZ ;  /* 0x0000000b02097210 */ /* 0x000fe20007f1e1ff */
[----:B------:R-:W-:-:S03]  /*3960*/  VIADD R5, R5, 0xffffffff ;  /* 0xffffffff05057836 */ /* 0x000fc60000000000 */
[----:B------:R-:W-:Y:S01]  /*3970*/  ISETP.NE.AND P1, PT, R6, RZ, PT ;  /* 0x000000ff0600720c */ /* 0x000fe20003f25270 */
[----:B------:R-:W-:-:S05]  /*3980*/  IMAD.X R7, R13, 0x1, ~R4, P0 ;  /* 0x000000010d077824 */ /* 0x000fca00000e0e04 */
[----:B------:R-:W-:-:S04]  /*3990*/  ISETP.GE.AND P0, PT, R7, RZ, PT ;  /* 0x000000ff0700720c */ /* 0x000fc80003f06270 */
[----:B------:R-:W-:Y:S02]  /*39a0*/  SEL R9, R11, R9, !P0 ;  /* 0x000000090b097207 */ /* 0x000fe40004000000 */
[----:B------:R-:W-:-:S03]  /*39b0*/  SEL R7, R13, R7, !P0 ;  /* 0x000000070d077207 */ /* 0x000fc60004000000 */
[C---:B------:R-:W-:Y:S01]  /*39c0*/  IMAD.SHL.U32 R11, R9.reuse, 0x2, RZ ;  /* 0x00000002090b7824 */ /* 0x040fe200078e00ff */
[----:B------:R-:W-:Y:S01]  /*39d0*/  SHF.L.U64.HI R13, R9, 0x1, R7 ;  /* 0x00000001090d7819 */ /* 0x000fe20000010207 */
[----:B------:R-:W-:Y:S06]  /*39e0*/  @P1 BRA `(.L_x_12323) ;  /* 0xfffffffc00d41947 */ /* 0x000fec000383ffff */
[----:B------:R-:W-:Y:S05]  /*39f0*/  BSYNC B3 ;  /* 0x0000000000037941 */ /* 0x000fea0003800000 */
.L_x_12322:
[----:B------:R-:W-:Y:S05]  /*3a00*/  BSYNC B2 ;  /* 0x0000000000027941 */ /* 0x000fea0003800000 */
.L_x_12321:
[----:B------:R-:W-:Y:S01]  /*3a10*/  IADD3 R6, R15, 0x1, -R0 ;  /* 0x000000010f067810 */ /* 0x000fe20007ffe800 */
[----:B------:R-:W-:Y:S03]  /*3a20*/  BSSY B2, `(.L_x_12324) ;  /* 0x00000a7000027945 */ /* 0x000fe60003800000 */
[----:B------:R-:W-:-:S13]  /*3a30*/  ISETP.GE.U32.AND P0, PT, R6, 0x3, PT ;  /* 0x000000030600780c */ /* 0x000fda0003f06070 */
[----:B------:R-:W-:Y:S05]  /*3a40*/  @!P0 BRA `(.L_x_12325) ;  /* 0x0000000800908947 */ /* 0x000fea0003800000 */
[----:B------:R-:W-:Y:S01]  /*3a50*/  LOP3.LUT R6, RZ, R5, RZ, 0x33, !PT ;  /* 0x00000005ff067212 */ /* 0x000fe200078e33ff */
[----:B------:R-:W-:Y:S03]  /*3a60*/  BSSY B3, `(.L_x_12326) ;  /* 0x000002a000037945 */ /* 0x000fe60003800000 */
[----:B------:R-:W-:-:S04]  /*3a70*/  VIMNMX R6, R6, -0x4, !PT ;  /* 0xfffffffc06067848 */ /* 0x000fc80007fe0100 */
[----:B------:R-:W-:-:S04]  /*3a80*/  IADD3 R10, R5, 0x4, R6 ;  /* 0x00000004050a7810 */ /* 0x000fc80007ffe006 */
[----:B------:R-:W-:-:S04]  /*3a90*/  LEA.HI R6, R10, 0x1, RZ, 0x1e ;  /* 0x000000010a067811 */ /* 0x000fc800078ff0ff */
[----:B------:R-:W-:-:S13]  /*3aa0*/  LOP3.LUT P0, R6, R6, 0x3, RZ, 0xc0, !PT ;  /* 0x0000000306067812 */ /* 0x000fda000780c0ff */
[----:B------:R-:W-:Y:S05]  /*3ab0*/  @!P0 BRA `(.L_x_12327) ;  /* 0x0000000000908947 */ /* 0x000fea0003800000 */
[----:B------:R-:W-:Y:S01]  /*3ac0*/  BSSY B4, `(.L_x_12328) ;  /* 0x0000021000047945 */ /* 0x000fe20003800000 */
.L_x_12329:
[----:B------:R-:W-:Y:S01]  /*3ad0*/  IADD3 R8, P0, -R2, R11, RZ ;  /* 0x0000000b02087210 */ /* 0x000fe20007f1e1ff */
[----:B------:R-:W-:Y:S02]  /*3ae0*/  VIADD R6, R6, 0xffffffff ;  /* 0xffffffff06067836 */ /* 0x000fe40000000000 */
[----:B------:R-:W-:Y:S02]  /*3af0*/  VIADD R5, R5, 0xfffffffc ;  /* 0xfffffffc05057836 */ /* 0x000fe40000000000 */
[----:B------:R-:W-:Y:S01]  /*3b00*/  IMAD.X R12, R13, 0x1, ~R4, P0 ;  /* 0x000000010d0c7824 */ /* 0x000fe200000e0e04 */
[----:B------:R-:W-:-:S04]  /*3b10*/  ISETP.NE.AND P1, PT, R6, RZ, PT ;  /* 0x000000ff0600720c */ /* 0x000fc80003f25270 */
[----:B------:R-:W-:-:S04]  /*3b20*/  ISETP.GE.AND P0, PT, R12, RZ, PT ;  /* 0x000000ff0c00720c */ /* 0x000fc80003f06270 */
[----:B------:R-:W-:Y:S02]  /*3b30*/  SEL R8, R11, R8, !P0 ;  /* 0x000000080b087207 */ /* 0x000fe40004000000 */
[----:B------:R-:W-:-:S03]  /*3b40*/  SEL R13, R13, R12, !P0 ;  /* 0x0000000c0d0d7207 */ /* 0x000fc60004000000 */
[C---:B------:R-:W-:Y:S01]  /*3b50*/  IMAD.SHL.U32 R7, R8.reuse, 0x2, RZ ;  /* 0x0000000208077824 */ /* 0x040fe200078e00ff */
[----:B------:R-:W-:-:S04]  /*3b60*/  SHF.L.U64.HI R13, R8, 0x1, R13 ;  /* 0x00000001080d7819 */ /* 0x000fc8000001020d */
[----:B------:R-:W-:-:S05]  /*3b70*/  IADD3 R9, P0, -R2, R7, RZ ;  /* 0x0000000702097210 */ /* 0x000fca0007f1e1ff */
[----:B------:R-:W-:-:S05]  /*3b80*/  IMAD.X R8, R13, 0x1, ~R4, P0 ;  /* 0x000000010d087824 */ /* 0x000fca00000e0e04 */
        /* <DEDUP_REMOVED lines=21> */
.L_x_12328:
[----:B------:R-:W-:Y:S02]  /*3ce0*/  IMAD.MOV.U32 R9, RZ, RZ, R7 ;  /* 0x000000ffff097224 */ /* 0x000fe400078e0007 */
[----:B------:R-:W-:-:S07]  /*3cf0*/  IMAD.MOV.U32 R7, RZ, RZ, R8 ;  /* 0x000000ffff077224 */ /* 0x000fce00078e0008 */
.L_x_12327:
[----:B------:R-:W-:Y:S05]  /*3d00*/  BSYNC B3 ;  /* 0x0000000000037941 */ /* 0x000fea0003800000 */
.L_x_12326:
[----:B------:R-:W-:-:S13]  /*3d10*/  ISETP.GE.U32.AND P0, PT, R10, 0xc, PT ;  /* 0x0000000c0a00780c */ /* 0x000fda0003f06070 */
[----:B------:R-:W-:Y:S05]  /*3d20*/  @!P0 BRA `(.L_x_12325) ;  /* 0x0000000400d88947 */ /* 0x000fea0003800000 */
[----:B------:R-:W-:Y:S01]  /*3d30*/  BSSY B3, `(.L_x_12330) ;  /* 0x0000074000037945 */ /* 0x000fe20003800000 */
.L_x_12331:
[----:B------:R-:W-:Y:S02]  /*3d40*/  IADD3 R6, P0, -R2, R11, RZ ;  /* 0x0000000b02067210 */ /* 0x000fe40007f1e1ff */
[C---:B------:R-:W-:Y:S01]  /*3d50*/  ISETP.GT.AND P1, PT, R5.reuse, 0xf, PT ;  /* 0x0000000f0500780c */ /* 0x040fe20003f24270 */
[----:B------:R-:W-:Y:S02]  /*3d60*/  VIADD R5, R5, 0xfffffff0 ;  /* 0xfffffff005057836 */ /* 0x000fe40000000000 */
        /* <DEDUP_REMOVED lines=113> */
.L_x_12330:
[----:B------:R-:W-:-:S07]  /*4480*/  IMAD.MOV.U32 R9, RZ, RZ, R6 ;  /* 0x000000ffff097224 */ /* 0x000fce00078e0006 */
.L_x_12325:
[----:B------:R-:W-:Y:S05]  /*4490*/  BSYNC B2 ;  /* 0x0000000000027941 */ /* 0x000fea0003800000 */
.L_x_12324:
[----:B------:R-:W-:Y:S01]  /*44a0*/  LOP3.LUT R5, R7, 0x7fffffff, RZ, 0xc0, !PT ;  /* 0x7fffffff07057812 */ /* 0x000fe200078ec0ff */
[----:B------:R-:W-:Y:S01]  /*44b0*/  BSSY B2, `(.L_x_12332) ;  /* 0x0000013000027945 */ /* 0x000fe20003800000 */
[----:B------:R-:W-:Y:S02]  /*44c0*/  ISETP.NE.U32.AND P0, PT, R9, RZ, PT ;  /* 0x000000ff0900720c */ /* 0x000fe40003f05070 */
[----:B------:R-:W-:Y:S02]  /*44d0*/  CS2R R22, SRZ ;  /* 0x0000000000167805 */ /* 0x000fe4000001ff00 */
[----:B------:R-:W-:-:S13]  /*44e0*/  ISETP.NE.AND.EX P0, PT, R5, RZ, PT, P0 ;  /* 0x000000ff0500720c */ /* 0x000fda0003f05300 */
[----:B------:R-:W-:Y:S05]  /*44f0*/  @!P0 BRA `(.L_x_12333) ;  /* 0x0000000000388947 */ /* 0x000fea0003800000 */
[----:B------:R-:W-:-:S06]  /*4500*/  IMAD.MOV.U32 R4, RZ, RZ, R9 ;  /* 0x000000ffff047224 */ /* 0x000fcc00078e0009 */
[----:B------:R-:W-:-:S10]  /*4510*/  DMUL R2, R4, 1.80143985094819840000e+16 ;  /* 0x4350000004027828 */ /* 0x000fd40000000000 */
[----:B------:R-:W-:-:S04]  /*4520*/  SHF.R.U32.HI R2, RZ, 0x14, R3 ;  /* 0x00000014ff027819 */ /* 0x000fc80000011603 */
[----:B------:R-:W-:-:S04]  /*4530*/  IADD3 R3, -R2, 0x37, RZ ;  /* 0x0000003702037810 */ /* 0x000fc80007ffe1ff */
[CC--:B------:R-:W-:Y:S01]  /*4540*/  SHF.L.U32 R7, R9.reuse, R3.reuse, RZ ;  /* 0x0000000309077219 */ /* 0x0c0fe200000006ff */
[----:B------:R-:W-:Y:S01]  /*4550*/  IMAD.IADD R0, R0, 0x1, -R3 ;  /* 0x0000000100007824 */ /* 0x000fe200078e0a03 */
[----:B------:R-:W-:Y:S02]  /*4560*/  SHF.L.U64.HI R3, R9, R3, R5 ;  /* 0x0000000309037219 */ /* 0x000fe40000010205 */
[----:B------:R-:W-:Y:S01]  /*4570*/  IADD3 R22, P1, RZ, R7, RZ ;  /* 0x00000007ff167210 */ /* 0x000fe20007f3e0ff */
[C---:B------:R-:W-:Y:S01]  /*4580*/  VIADD R2, R0.reuse, 0xffffffff ;  /* 0xffffffff00027836 */ /* 0x040fe20000000000 */
[C---:B------:R-:W-:Y:S02]  /*4590*/  ISETP.GE.AND P0, PT, R0.reuse, 0x1, PT ;  /* 0x000000010000780c */ /* 0x040fe40003f06270 */
[----:B------:R-:W-:Y:S01]  /*45a0*/  IADD3 R0, -R0, 0x1, RZ ;  /* 0x0000000100007810 */ /* 0x000fe20007ffe1ff */
[----:B------:R-:W-:-:S10]  /*45b0*/  IMAD.U32.X R23, R2, 0x100000, R3, P1 ;  /* 0x0010000002177824 */ /* 0x000fd400008e0403 */
[-CC-:B------:R-:W-:Y:S02]  /*45c0*/  @!P0 SHF.R.U64 R22, R7, R0.reuse, R3.reuse ;  /* 0x0000000007168219 */ /* 0x180fe40000001203 */
[----:B------:R-:W-:-:S07]  /*45d0*/  @!P0 SHF.R.U32.HI R23, RZ, R0, R3 ;  /* 0x00000000ff178219 */ /* 0x000fce0000011603 */
.L_x_12333:
[----:B------:R-:W-:Y:S05]  /*45e0*/  BSYNC B2 ;  /* 0x0000000000027941 */ /* 0x000fea0003800000 */
.L_x_12332:
[----:B------:R-:W-:Y:S01]  /*45f0*/  LOP3.LUT R23, R23, 0x80000000, R17, 0xb8, !PT ;  /* 0x8000000017177812 */ /* 0x000fe200078eb811 */
[----:B------:R-:W-:Y:S06]  /*4600*/  BRA `(.L_x_12320) ;  /* 0x0000000000187947 */ /* 0x000fec0003800000 */
.L_x_12319:
[----:B------:R-:W-:-:S06]  /*4610*/  DSETP.GTU.AND P0, PT, R2, +INF , PT ;  /* 0x7ff000000200742a */ /* 0x000fcc0003f0c000 */
[----:B------:R-:W-:-:S14]  /*4620*/  DSETP.LE.AND P0, PT, R4, +INF , !P0 ;  /* 0x7ff000000400742a */ /* 0x000fdc0004703000 */
[----:B------:R-:W-:Y:S02]  /*4630*/  @P0 DSETP.NEU.AND P1, PT, R4, +INF , PT ;  /* 0x7ff000000400042a */ /* 0x000fe40003f2d000 */
[----:B------:R-:W-:-:S06]  /*4640*/  @!P0 DADD R22, R28, R16 ;  /* 0x000000001c168229 */ /* 0x000fcc0000000010 */
[----:B------:R-:W-:Y:S02]  /*4650*/  @P0 FSEL R22, R16, RZ, P1 ;  /* 0x000000ff10160208 */ /* 0x000fe40000800000 */
[----:B------:R-:W-:-:S07]  /*4660*/  @P0 FSEL R23, R17, -QNAN , P1 ;  /* 0xfff8000011170808 */ /* 0x000fce0000800000 */
.L_x_12320:
[----:B------:R-:W-:Y:S05]  /*4670*/  BSYNC B1 ;  /* 0x0000000000017941 */ /* 0x000fea0003800000 */
.L_x_12318:
[----:B------:R-:W0:Y:S01]  /*4680*/  MUFU.RCP64H R3, R29 ;  /* 0x0000001d00037308 */ /* 0x000e220000001800 */
[----:B------:R-:W-:Y:S01]  /*4690*/  IMAD.MOV.U32 R2, RZ, RZ, 0x1 ;  /* 0x00000001ff027424 */ /* 0x000fe200078e00ff */
[----:B------:R-:W-:Y:S01]  /*46a0*/  DADD R12, -R22, R16 ;  /* 0x00000000160c7229 */ /* 0x000fe20000000110 */
[----:B------:R-:W-:Y:S09]  /*46b0*/  BSSY B2, `(.L_x_12334) ;  /* 0x0000013000027945 */ /* 0x000ff20003800000 */
[----:B------:R-:W-:Y:S01]  /*46c0*/  FSETP.GEU.AND P1, PT, |R13|, 6.5827683646048100446e-37, PT ;  /* 0x036000000d00780b */ /* 0x000fe20003f2e200 */
        /* <DEDUP_REMOVED lines=13> */
[----:B------:R-:W-:-:S07]  /*47a0*/  IMAD.MOV.U32 R11, RZ, RZ, R29 ;  /* 0x000000ffff0b7224 */ /* 0x000fce00078e001d */
[----:B------:R-:W-:Y:S05]  /*47b0*/  CALL.REL.NOINC `($__internal_0_$__cuda_sm20_div_rn_f64_full) ;  /* 0x00000124007c7944 */ /* 0x000fea0003c00000 */
[----:B------:R-:W-:Y:S02]  /*47c0*/  IMAD.MOV.U32 R2, RZ, RZ, R4 ;  /* 0x000000ffff027224 */ /* 0x000fe400078e0004 */
[----:B------:R-:W-:-:S07]  /*47d0*/  IMAD.MOV.U32 R3, RZ, RZ, R5 ;  /* 0x000000ffff037224 */ /* 0x000fce00078e0005 */
.L_x_12335:
[----:B------:R-:W-:Y:S05]  /*47e0*/  BSYNC B2 ;  /* 0x0000000000027941 */ /* 0x000fea0003800000 */
.L_x_12334:
[----:B------:R-:W-:Y:S02]  /*47f0*/  DSETP.GEU.AND P0, PT, R22, RZ, PT ;  /* 0x000000ff1600722a */ /* 0x000fe40003f0e000 */
[----:B------:R-:W-:-:S04]  /*4800*/  DADD R4, R2, -1 ;  /* 0xbff0000002047429 */ /* 0x000fc80000000000 */
[----:B------:R-:W-:-:S06]  /*4810*/  DSETP.LT.XOR P0, PT, R28, RZ, !P0 ;  /* 0x000000ff1c00722a */ /* 0x000fcc0004701800 */
[----:B------:R-:W-:-:S06]  /*4820*/  DSETP.NEU.AND P0, PT, R22, RZ, P0 ;  /* 0x000000ff1600722a */ /* 0x000fcc000070d000 */
[----:B------:R-:W-:Y:S02]  /*4830*/  FSEL R8, R4, R2, P0 ;  /* 0x0000000204087208 */ /* 0x000fe40000000000 */
[----:B------:R-:W-:-:S06]  /*4840*/  FSEL R9, R5, R3, P0 ;  /* 0x0000000305097208 */ /* 0x000fcc0000000000 */
[----:B------:R-:W-:-:S14]  /*4850*/  DSETP.NEU.AND P0, PT, R8, RZ, PT ;  /* 0x000000ff0800722a */ /* 0x000fdc0003f0d000 */
[----:B------:R-:W-:Y:S05]  /*4860*/  @P0 BRA `(.L_x_12336) ;  /* 0x0000000000680947 */ /* 0x000fea0003800000 */
[----:B------:R-:W0:Y:S01]  /*4870*/  MUFU.RCP64H R3, R29 ;  /* 0x0000001d00037308 */ /* 0x000e220000001800 */
[----:B------:R-:W-:Y:S01]  /*4880*/  IMAD.MOV.U32 R2, RZ, RZ, 0x1 ;  /* 0x00000001ff027424 */ /* 0x000fe200078e00ff */
[----:B------:R-:W-:Y:S01]  /*4890*/  FSETP.GEU.AND P1, PT, |R17|, 6.5827683646048100446e-37, PT ;  /* 0x036000001100780b */ /* 0x000fe20003f2e200 */
        /* <DEDUP_REMOVED lines=18> */
[----:B------:R-:W-:-:S07]  /*49c0*/  IMAD.MOV.U32 R3, RZ, RZ, R5 ;  /* 0x000000ffff037224 */ /* 0x000fce00078e0005 */
.L_x_12338:
[----:B------:R-:W-:Y:S05]  /*49d0*/  BSYNC B2 ;  /* 0x0000000000027941 */ /* 0x000fea0003800000 */
.L_x_12337:
[----:B------:R-:W-:Y:S01]  /*49e0*/  LOP3.LUT R5, RZ, 0x80000000, R3, 0xb8, !PT ;  /* 0x80000000ff057812 */ /* 0x000fe200078eb803 */
[----:B------:R-:W-:Y:S01]  /*49f0*/  IMAD.MOV.U32 R4, RZ, RZ, RZ ;  /* 0x000000ffff047224 */ /* 0x000fe200078e00ff */
[----:B------:R-:W-:Y:S06]  /*4a00*/  BRA `(.L_x_12317) ;  /* 0x0000000000187947 */ /* 0x000fec0003800000 */
.L_x_12336:
[----:B------:R-:W0:Y:S02]  /*4a10*/  FRND.F64.FLOOR R2, R8 ;  /* 0x0000000800027313 */ /* 0x000e240000305800 */
[----:B0-----:R-:W-:Y:S02]  /*4a20*/  DADD R4, R8, -R2 ;  /* 0x0000000008047229 */ /* 0x001fe40000000802 */
[----:B------:R-:W-:-:S06]  /*4a30*/  DADD R6, R2, 1 ;  /* 0x3ff0000002067429 */ /* 0x000fcc0000000000 */
[----:B------:R-:W-:-:S06]  /*4a40*/  DSETP.GT.AND P0, PT, R4, 0.5, PT ;  /* 0x3fe000000400742a */ /* 0x000fcc0003f04000 */
[----:B------:R-:W-:Y:S02]  /*4a50*/  FSEL R4, R6, R2, P0 ;  /* 0x0000000206047208 */ /* 0x000fe40000000000 */
[----:B------:R-:W-:-:S07]  /*4a60*/  FSEL R5, R7, R3, P0 ;  /* 0x0000000307057208 */ /* 0x000fce0000000000 */
.L_x_12317:
[----:B------:R-:W-:Y:S05]  /*4a70*/  BSYNC B0 ;  /* 0x0000000000007941 */ /* 0x000fea0003800000 */
.L_x_12313:
        /* <DEDUP_REMOVED lines=12> */
[----:B------:R-:W0:Y:S02]  /*4b40*/  F2I.F64.TRUNC R5, R4 ;  /* 0x0000000400057311 */ /* 0x000e24000030d100 */
[----:B0-----:R0:W-:Y:S01]  /*4b50*/  STG.E.U8 desc[UR36][R18.64], R5 ;  /* 0x0000000512007986 */ /* 0x0011e2000c101124 */
[----:B------:R-:W-:Y:S05]  /*4b60*/  BRA `(.L_x_12344) ;  /* 0x0000001000087947 */ /* 0x000fea0003800000 */
.L_x_12342:
[----:B------:R-:W0:Y:S02]  /*4b70*/  F2I.S64.F64.TRUNC R4, R4 ;  /* 0x0000000400047311 */ /* 0x000e24000030d900 */
[----:B0-----:R-:W-:-:S05]  /*4b80*/  IMAD.MOV.U32 R3, RZ, RZ, R4 ;  /* 0x000000ffff037224 */ /* 0x001fca00078e0004 */
[----:B------:R1:W-:Y:S01]  /*4b90*/  STG.E.U8 desc[UR36][R18.64], R3 ;  /* 0x0000000312007986 */ /* 0x0003e2000c101124 */
[----:B------:R-:W-:Y:S05]  /*4ba0*/  BRA `(.L_x_12344) ;  /* 0x0000000c00f87947 */ /* 0x000fea0003800000 */
.L_x_12341:
[----:B------:R-:W-:-:S13]  /*4bb0*/  ISETP.NE.AND P0, PT, R0, 0x2, PT ;  /* 0x000000020000780c */ /* 0x000fda0003f05270 */
[----:B------:R-:W-:Y:S05]  /*4bc0*/  @!P0 BRA `(.L_x_12345) ;  /* 0x0000000000288947 */ /* 0x000fea0003800000 */
[----:B------:R-:W-:-:S13]  /*4bd0*/  ISETP.NE.AND P0, PT, R0, 0x3, PT ;  /* 0x000000030000780c */ /* 0x000fda0003f05270 */
[----:B------:R-:W-:Y:S05]  /*4be0*/  @!P0 BRA `(.L_x_12346) ;  /* 0x0000000000148947 */ /* 0x000fea0003800000 */
[----:B------:R-:W-:-:S13]  /*4bf0*/  ISETP.NE.AND P0, PT, R0, 0x4, PT ;  /* 0x000000040000780c */ /* 0x000fda0003f05270 */
[----:B------:R-:W-:Y:S05]  /*4c00*/  @P0 BRA `(.L_x_12343) ;  /* 0x0000000c00880947 */ /* 0x000fea0003800000 */
[----:B------:R-:W0:Y:S02]  /*4c10*/  F2I.S64.F64.TRUNC R4, R4 ;  /* 0x0000000400047311 */ /* 0x000e24000030d900 */
[----:B0-----:R4:W-:Y:S01]  /*4c20*/  STG.E.64 desc[UR36][R18.64], R4 ;  /* 0x0000000412007986 */ /* 0x0019e2000c101b24 */
[----:B------:R-:W-:Y:S05]  /*4c30*/  BRA `(.L_x_12344) ;  /* 0x0000000c00d47947 */ /* 0x000fea0003800000 */
.L_x_12346:
[----:B------:R-:W0:Y:S02]  /*4c40*/  F2I.F64.TRUNC R5, R4 ;  /* 0x0000000400057311 */ /* 0x000e24000030d100 */
[----:B0-----:R3:W-:Y:S01]  /*4c50*/  STG.E desc[UR36][R18.64], R5 ;  /* 0x0000000512007986 */ /* 0x0017e2000c101924 */
[----:B------:R-:W-:Y:S05]  /*4c60*/  BRA `(.L_x_12344) ;  /* 0x0000000c00c87947 */ /* 0x000fea0003800000 */
.L_x_12345:
[----:B------:R-:W0:Y:S02]  /*4c70*/  F2I.F64.TRUNC R5, R4 ;  /* 0x0000000400057311 */ /* 0x000e24000030d100 */
[----:B0-----:R2:W-:Y:S01]  /*4c80*/  STG.E.U16 desc[UR36][R18.64], R5 ;  /* 0x0000000512007986 */ /* 0x0015e2000c101524 */
[----:B------:R-:W-:Y:S05]  /*4c90*/  BRA `(.L_x_12344) ;  /* 0x0000000c00bc7947 */ /* 0x000fea0003800000 */
.L_x_12340:
[----:B------:R-:W-:-:S13]  /*4ca0*/  ISETP.GT.AND P0, PT, R0, 0x6, PT ;  /* 0x000000060000780c */ /* 0x000fda0003f04270 */
[----:B------:R-:W-:Y:S05]  /*4cb0*/  @P0 BRA `(.L_x_12347) ;  /* 0x00000000004c0947 */ /* 0x000fea0003800000 */
[----:B------:R-:W-:-:S13]  /*4cc0*/  ISETP.NE.AND P0, PT, R0, 0x5, PT ;  /* 0x000000050000780c */ /* 0x000fda0003f05270 */
[----:B------:R-:W-:Y:S05]  /*4cd0*/  @!P0 BRA `(.L_x_12348) ;  /* 0x0000000000248947 */ /* 0x000fea0003800000 */
[----:B------:R-:W-:-:S13]  /*4ce0*/  ISETP.NE.AND P0, PT, R0, 0x6, PT ;  /* 0x000000060000780c */ /* 0x000fda0003f05270 */
[----:B------:R-:W-:Y:S05]  /*4cf0*/  @P0 BRA `(.L_x_12343) ;  /* 0x0000000c004c0947 */ /* 0x000fea0003800000 */
[----:B------:R-:W-:Y:S01]  /*4d00*/  UMOV UR4, 0xf0000000 ;  /* 0xf000000000047882 */ /* 0x000fe20000000000 */
[----:B------:R-:W-:Y:S01]  /*4d10*/  UMOV UR5, 0x380fffff ;  /* 0x380fffff00057882 */ /* 0x000fe20000000000 */
[----:B------:R-:W0:Y:S01]  /*4d20*/  F2F.F32.F64 R3, R4 ;  /* 0x0000000400037310 */ /* 0x000e220000301000 */
[----:B------:R-:W-:-:S14]  /*4d30*/  DSETP.GEU.AND P0, PT, |R4|, UR4, PT ;  /* 0x0000000404007e2a */ /* 0x000fdc000bf0e200 */
[----:B0-----:R-:W-:-:S05]  /*4d40*/  @!P0 FMUL R3, R3, 1.175494350822287508e-38 ;  /* 0x0080000003038820 */ /* 0x001fca0000400000 */
[----:B------:R0:W-:Y:S01]  /*4d50*/  STG.E desc[UR36][R18.64], R3 ;  /* 0x0000000312007986 */ /* 0x0001e2000c101924 */
[----:B------:R-:W-:Y:S05]  /*4d60*/  BRA `(.L_x_12344) ;  /* 0x0000000c00887947 */ /* 0x000fea0003800000 */
.L_x_12348:
[----:B------:R-:W-:Y:S01]  /*4d70*/  UMOV UR4, 0xf0000000 ;  /* 0xf000000000047882 */ /* 0x000fe20000000000 */
[----:B------:R-:W-:Y:S01]  /*4d80*/  UMOV UR5, 0x380fffff ;  /* 0x380fffff00057882 */ /* 0x000fe20000000000 */
[----:B------:R-:W0:Y:S01]  /*4d90*/  F2F.F32.F64 R0, R4 ;  /* 0x0000000400007310 */ /* 0x000e220000301000 */
[----:B------:R-:W-:-:S14]  /*4da0*/  DSETP.GEU.AND P0, PT, |R4|, UR4, PT ;  /* 0x0000000404007e2a */ /* 0x000fdc000bf0e200 */
[----:B0-----:R-:W-:-:S05]  /*4db0*/  @!P0 FMUL R0, R0, 1.175494350822287508e-38 ;  /* 0x0080000000008820 */ /* 0x001fca0000400000 */
[----:B------:R-:W-:-:S05]  /*4dc0*/  F2FP.F16.F32.PACK_AB R0, RZ, R0 ;  /* 0x00000000ff00723e */ /* 0x000fca00000000ff */
[----:B------:R0:W-:Y:S01]  /*4dd0*/  STG.E.U16 desc[UR36][R18.64], R0 ;  /* 0x0000000012007986 */ /* 0x0001e2000c101524 */
[----:B------:R-:W-:Y:S05]  /*4de0*/  BRA `(.L_x_12344) ;  /* 0x0000000c00687947 */ /* 0x000fea0003800000 */
.L_x_12347:
[----:B------:R-:W-:-:S13]  /*4df0*/  ISETP.NE.AND P0, PT, R0, 0x7, PT ;  /* 0x000000070000780c */ /* 0x000fda0003f05270 */
[----:B------:R-:W-:Y:S05]  /*4e00*/  @!P0 BRA `(.L_x_12349) ;  /* 0x0000000000548947 */ /* 0x000fea0003800000 */
[----:B------:R-:W-:-:S13]  /*4e10*/  ISETP.NE.AND P0, PT, R0, 0x8, PT ;  /* 0x000000080000780c */ /* 0x000fda0003f05270 */
[----:B------:R-:W-:Y:S05]  /*4e20*/  @!P0 BRA `(.L_x_12350) ;  /* 0x0000000000288947 */ /* 0x000fea0003800000 */
[----:B------:R-:W-:-:S13]  /*4e30*/  ISETP.NE.AND P0, PT, R0, 0x9, PT ;  /* 0x000000090000780c */ /* 0x000fda0003f05270 */
[----:B------:R-:W-:Y:S05]  /*4e40*/  @P0 BRA `(.L_x_12343) ;  /* 0x0000000800f80947 */ /* 0x000fea0003800000 */
[----:B------:R-:W-:Y:S01]  /*4e50*/  UMOV UR4, 0xf0000000 ;  /* 0xf000000000047882 */ /* 0x000fe20000000000 */
[----:B------:R-:W-:Y:S01]  /*4e60*/  UMOV UR5, 0x380fffff ;  /* 0x380fffff00057882 */ /* 0x000fe20000000000 */
[----:B------:R-:W0:Y:S01]  /*4e70*/  F2F.F32.F64 R2, R4 ;  /* 0x0000000400027310 */ /* 0x000e220000301000 */
[----:B------:R-:W-:Y:S01]  /*4e80*/  DSETP.GEU.AND P0, PT, |R4|, UR4, PT ;  /* 0x0000000404007e2a */ /* 0x000fe2000bf0e200 */
[----:B------:R-:W-:-:S13]  /*4e90*/  IMAD.MOV.U32 R3, RZ, RZ, RZ ;  /* 0x000000ffff037224 */ /* 0x000fda00078e00ff */
[----:B0-----:R-:W-:-:S05]  /*4ea0*/  @!P0 FMUL R2, R2, 1.175494350822287508e-38 ;  /* 0x0080000002028820 */ /* 0x001fca0000400000 */
[----:B------:R0:W-:Y:S01]  /*4eb0*/  STG.E.64 desc[UR36][R18.64], R2 ;  /* 0x0000000212007986 */ /* 0x0001e2000c101b24 */
[----:B------:R-:W-:Y:S05]  /*4ec0*/  BRA `(.L_x_12344) ;  /* 0x0000000c00307947 */ /* 0x000fea0003800000 */
.L_x_12350:
[----:B------:R-:W-:Y:S01]  /*4ed0*/  UMOV UR4, 0xf0000000 ;  /* 0xf000000000047882 */ /* 0x000fe20000000000 */
[----:B------:R-:W-:Y:S01]  /*4ee0*/  UMOV UR5, 0x380fffff ;  /* 0x380fffff00057882 */ /* 0x000fe20000000000 */
[----:B------:R-:W0:Y:S01]  /*4ef0*/  F2F.F32.F64 R0, R4 ;  /* 0x0000000400007310 */ /* 0x000e220000301000 */
[----:B------:R-:W-:-:S14]  /*4f00*/  DSETP.GEU.AND P0, PT, |R4|, UR4, PT ;  /* 0x0000000404007e2a */ /* 0x000fdc000bf0e200 */
[----:B0-----:R-:W-:-:S05]  /*4f10*/  @!P0 FMUL R0, R0, 1.175494350822287508e-38 ;  /* 0x0080000000008820 */ /* 0x001fca0000400000 */
[----:B------:R-:W-:-:S04]  /*4f20*/  F2FP.F16.F32.PACK_AB R3, RZ, R0 ;  /* 0x00000000ff03723e */ /* 0x000fc800000000ff */
[----:B------:R-:W-:-:S05]  /*4f30*/  PRMT R3, R3, 0x5410, RZ ;  /* 0x0000541003037816 */ /* 0x000fca00000000ff */
[----:B------:R0:W-:Y:S01]  /*4f40*/  STG.E desc[UR36][R18.64], R3 ;  /* 0x0000000312007986 */ /* 0x0001e2000c101924 */
[----:B------:R-:W-:Y:S05]  /*4f50*/  BRA `(.L_x_12344) ;  /* 0x0000000c000c7947 */ /* 0x000fea0003800000 */
.L_x_12349:
[----:B------:R0:W-:Y:S01]  /*4f60*/  STG.E.64 desc[UR36][R18.64], R4 ;  /* 0x0000000412007986 */ /* 0x0001e2000c101b24 */
[----:B------:R-:W-:Y:S05]  /*4f70*/  BRA `(.L_x_12344) ;  /* 0x0000000c00047947 */ /* 0x000fea0003800000 */
.L_x_12339:
        /* <DEDUP_REMOVED lines=8> */
[----:B------:R-:W-:-:S06]  /*5000*/  DSETP.NEU.AND P0, PT, R4, RZ, PT ;  /* 0x000000ff0400722a */ /* 0x000fcc0003f0d000 */
[----:B------:R-:W-:-:S05]  /*5010*/  SEL R3, RZ, 0x1, !P0 ;  /* 0x00000001ff037807 */ /* 0x000fca0004000000 */
[----:B------:R0:W-:Y:S01]  /*5020*/  STG.E.U8 desc[UR36][R18.64], R3 ;  /* 0x0000000312007986 */ /* 0x0001e2000c101124 */
[----:B------:R-:W-:Y:S05]  /*5030*/  BRA `(.L_x_12344) ;  /* 0x0000000800d47947 */ /* 0x000fea0003800000 */
.L_x_12353:
[----:B------:R-:W-:-:S05]  /*5040*/  CS2R R6, SRZ ;  /* 0x0000000000067805 */ /* 0x000fca000001ff00 */
[----:B------:R0:W-:Y:S01]  /*5050*/  STG.E.128 desc[UR36][R18.64], R4 ;  /* 0x0000000412007986 */ /* 0x0001e2000c101d24 */
[----:B------:R-:W-:Y:S05]  /*5060*/  BRA `(.L_x_12344) ;  /* 0x0000000800c87947 */ /* 0x000fea0003800000 */
.L_x_12352:
        /* <DEDUP_REMOVED lines=10> */
[----:B------:R-:W-:-:S13]  /*5110*/  BSSY B0, `(.L_x_12356) ;  /* 0x000000f000007945 */ /* 0x000fda0003800000 */
[----:B0-----:R-:W-:-:S05]  /*5120*/  @!P0 FMUL R7, R7, 1.175494350822287508e-38 ;  /* 0x0080000007078820 */ /* 0x001fca0000400000 */
        /* <DEDUP_REMOVED lines=13> */
.L_x_12357:
[----:B------:R-:W-:Y:S05]  /*5200*/  BSYNC B0 ;  /* 0x0000000000007941 */ /* 0x000fea0003800000 */
.L_x_12356:
[----:B------:R-:W-:-:S05]  /*5210*/  LOP3.LUT R3, R0, R3, RZ, 0xfc, !PT ;  /* 0x0000000300037212 */ /* 0x000fca00078efcff */
[----:B------:R0:W-:Y:S01]  /*5220*/  STG.E.U8 desc[UR36][R18.64], R3 ;  /* 0x0000000312007986 */ /* 0x0001e2000c101124 */
[----:B------:R-:W-:Y:S05]  /*5230*/  BRA `(.L_x_12344) ;  /* 0x0000000800547947 */ /* 0x000fea0003800000 */
.L_x_12355:
[----:B------:R-:W-:Y:S01]  /*5240*/  UMOV UR4, 0xf0000000 ;  /* 0xf000000000047882 */ /* 0x000fe20000000000 */
[----:B------:R-:W-:Y:S01]  /*5250*/  UMOV UR5, 0x380fffff ;  /* 0x380fffff00057882 */ /* 0x000fe20000000000 */
[----:B------:R-:W0:Y:S01]  /*5260*/  F2F.F32.F64 R3, R4 ;  /* 0x0000000400037310 */ /* 0x000e220000301000 */
[----:B------:R-:W-:Y:S01]  /*5270*/  DSETP.GEU.AND P0, PT, |R4|, UR4, PT ;  /* 0x0000000404007e2a */ /* 0x000fe2000bf0e200 */
[----:B------:R-:W-:-:S13]  /*5280*/  BSSY B0, `(.L_x_12358) ;  /* 0x0000010000007945 */ /* 0x000fda0003800000 */
[----:B0-----:R-:W-:-:S05]  /*5290*/  @!P0 FMUL R3, R3, 1.175494350822287508e-38 ;  /* 0x0080000003038820 */ /* 0x001fca0000400000 */
        /* <DEDUP_REMOVED lines=11> */
.L_x_12359:
[----:B------:R-:W-:Y:S01]  /*5350*/  IMAD.MOV.U32 R0, RZ, RZ, 0x7f ;  /* 0x0000007fff007424 */ /* 0x000fe200078e00ff */
[----:B------:R-:W-:-:S04]  /*5360*/  ISETP.GT.U32.AND P0, PT, R2, 0x7f800000, PT ;  /* 0x7f8000000200780c */ /* 0x000fc80003f04070 */
[----:B------:R-:W-:-:S09]  /*5370*/  SEL R0, R0, 0x7c, P0 ;  /* 0x0000007c00007807 */ /* 0x000fd20000000000 */
.L_x_12360:
[----:B------:R-:W-:Y:S05]  /*5380*/  BSYNC B0 ;  /* 0x0000000000007941 */ /* 0x000fea0003800000 */
.L_x_12358:
[----:B------:R-:W-:-:S04]  /*5390*/  LOP3.LUT R2, R3, 0x80000000, RZ, 0xc0, !PT ;  /* 0x8000000003027812 */ /* 0x000fc800078ec0ff */
[----:B------:R-:W-:-:S04]  /*53a0*/  SHF.R.U32.HI R3, RZ, 0x18, R2 ;  /* 0x00000018ff037819 */ /* 0x000fc80000011602 */
[----:B------:R-:W-:-:S05]  /*53b0*/  LOP3.LUT R3, R0, R3, RZ, 0xfc, !PT ;  /* 0x0000000300037212 */ /* 0x000fca00078efcff */
[----:B------:R0:W-:Y:S01]  /*53c0*/  STG.E.U8 desc[UR36][R18.64], R3 ;  /* 0x0000000312007986 */ /* 0x0001e2000c101124 */
[----:B------:R-:W-:Y:S05]  /*53d0*/  BRA `(.L_x_12344) ;  /* 0x0000000400ec7947 */ /* 0x000fea0003800000 */
.L_x_12354:
[----:B------:R-:W-:Y:S01]  /*53e0*/  UMOV UR4, 0xf0000000 ;  /* 0xf000000000047882 */ /* 0x000fe20000000000 */
[----:B------:R-:W-:Y:S01]  /*53f0*/  UMOV UR5, 0x380fffff ;  /* 0x380fffff00057882 */ /* 0x000fe20000000000 */
[----:B------:R-:W0:Y:S01]  /*5400*/  F2F.F32.F64 R0, R4 ;  /* 0x0000000400007310 */ /* 0x000e220000301000 */
[----:B------:R-:W-:-:S14]  /*5410*/  DSETP.GEU.AND P0, PT, |R4|, UR4, PT ;  /* 0x0000000404007e2a */ /* 0x000fdc000bf0e200 */
[----:B0-----:R-:W-:-:S05]  /*5420*/  @!P0 FMUL R0, R0, 1.175494350822287508e-38 ;  /* 0x0080000000008820 */ /* 0x001fca0000400000 */
[----:B------:R-:W-:-:S05]  /*5430*/  F2FP.BF16.F32.PACK_AB R0, RZ, R0 ;  /* 0x00000000ff00723e */ /* 0x000fca00000010ff */
[----:B------:R0:W-:Y:S01]  /*5440*/  STG.E.U16 desc[UR36][R18.64], R0 ;  /* 0x0000000012007986 */ /* 0x0001e2000c101524 */
[----:B------:R-:W-:Y:S05]  /*5450*/  BRA `(.L_x_12344) ;  /* 0x0000000400cc7947 */ /* 0x000fea0003800000 */
.L_x_12351:
        /* <DEDUP_REMOVED lines=8> */
[----:B------:R-:W0:Y:S02]  /*54e0*/  F2I.U32.F64.TRUNC R5, R4 ;  /* 0x0000000400057311 */ /* 0x000e24000030d000 */
[----:B0-----:R0:W-:Y:S01]  /*54f0*/  STG.E.U16 desc[UR36][R18.64], R5 ;  /* 0x0000000512007986 */ /* 0x0011e2000c101524 */
[----:B------:R-:W-:Y:S05]  /*5500*/  BRA `(.L_x_12344) ;  /* 0x0000000400a07947 */ /* 0x000fea0003800000 */
.L_x_12363:
[----:B------:R-:W-:Y:S01]  /*5510*/  UMOV UR4, 0xf0000000 ;  /* 0xf000000000047882 */ /* 0x000fe20000000000 */
[----:B------:R-:W-:Y:S01]  /*5520*/  UMOV UR5, 0x380fffff ;  /* 0x380fffff00057882 */ /* 0x000fe20000000000 */
[----:B------:R-:W0:Y:S01]  /*5530*/  F2F.F32.F64 R3, R4 ;  /* 0x0000000400037310 */ /* 0x000e220000301000 */
[----:B------:R-:W-:Y:S01]  /*5540*/  DSETP.GEU.AND P0, PT, |R4|, UR4, PT ;  /* 0x0000000404007e2a */ /* 0x000fe2000bf0e200 */
[----:B------:R-:W-:Y:S01]  /*5550*/  BSSY B0, `(.L_x_12364) ;  /* 0x0000015000007945 */ /* 0x000fe20003800000 */
[----:B------:R-:W-:-:S12]  /*5560*/  IMAD.MOV.U32 R9, RZ, RZ, 0x80 ;  /* 0x00000080ff097424 */ /* 0x000fd800078e00ff */
[----:B0-----:R-:W-:-:S05]  /*5570*/  @!P0 FMUL R3, R3, 1.175494350822287508e-38 ;  /* 0x0080000003038820 */ /* 0x001fca0000400000 */
        /* <DEDUP_REMOVED lines=14> */
.L_x_12366:
[----:B------:R-:W-:-:S04]  /*5660*/  LOP3.LUT R2, R3, 0x80000000, RZ, 0xc0, !PT ;  /* 0x8000000003027812 */ /* 0x000fc800078ec0ff */
[----:B------:R-:W-:-:S04]  /*5670*/  SHF.R.U32.HI R3, RZ, 0x18, R2 ;  /* 0x00000018ff037819 */ /* 0x000fc80000011602 */
[----:B------:R-:W-:-:S04]  /*5680*/  LOP3.LUT R0, R0, R3, RZ, 0xfc, !PT ;  /* 0x0000000300007212 */ /* 0x000fc800078efcff */
[----:B------:R-:W-:-:S07]  /*5690*/  PRMT R9, R0, 0x7610, R9 ;  /* 0x0000761000097816 */ /* 0x000fce0000000009 */
.L_x_12365:
[----:B------:R-:W-:Y:S05]  /*56a0*/  BSYNC B0 ;  /* 0x0000000000007941 */ /* 0x000fea0003800000 */
.L_x_12364:
[----:B------:R0:W-:Y:S01]  /*56b0*/  STG.E.U8 desc[UR36][R18.64], R9 ;  /* 0x0000000912007986 */ /* 0x0001e2000c101124 */
[----:B------:R-:W-:Y:S05]  /*56c0*/  BRA `(.L_x_12344) ;  /* 0x0000000400307947 */ /* 0x000fea0003800000 */
.L_x_12362:
        /* <DEDUP_REMOVED lines=21> */
.L_x_12369:
[----:B------:R-:W-:-:S04]  /*5820*/  LOP3.LUT R2, R3, 0x80000000, RZ, 0xc0, !PT ;  /* 0x8000000003027812 */ /* 0x000fc800078ec0ff */
[----:B------:R-:W-:-:S04]  /*5830*/  SHF.R.U32.HI R3, RZ, 0x18, R2 ;  /* 0x00000018ff037819 */ /* 0x000fc80000011602 */
[----:B------:R-:W-:-:S04]  /*5840*/  LOP3.LUT R0, R0, R3, RZ, 0xfc, !PT ;  /* 0x0000000300007212 */ /* 0x000fc800078efcff */
[----:B------:R-:W-:-:S07]  /*5850*/  PRMT R9, R0, 0x7610, R9 ;  /* 0x0000761000097816 */ /* 0x000fce0000000009 */
.L_x_12368:
[----:B------:R-:W-:Y:S05]  /*5860*/  BSYNC B0 ;  /* 0x0000000000007941 */ /* 0x000fea0003800000 */
.L_x_12367:
[----:B------:R0:W-:Y:S01]  /*5870*/  STG.E.U8 desc[UR36][R18.64], R9 ;  /* 0x0000000912007986 */ /* 0x0001e2000c101124 */
[----:B------:R-:W-:Y:S05]  /*5880*/  BRA `(.L_x_12344) ;  /* 0x0000000000c07947 */ /* 0x000fea0003800000 */
.L_x_12361:
        /* <DEDUP_REMOVED lines=26> */
.L_x_12343:
        /* <DEDUP_REMOVED lines=16> */
.L_x_12372:
[----:B------:R-:W-:Y:S05]  /*5b30*/  BRA `(.L_x_12344) ;  /* 0x0000000000147947 */ /* 0x000fea0003800000 */
.L_x_12371:
[----:B------:R-:W0:Y:S02]  /*5b40*/  F2I.U64.F64.TRUNC R4, R4 ;  /* 0x0000000400047311 */ /* 0x000e24000030d800 */
[----:B0-----:R0:W-:Y:S01]  /*5b50*/  STG.E.64 desc[UR36][R18.64], R4 ;  /* 0x0000000412007986 */ /* 0x0011e2000c101b24 */
[----:B------:R-:W-:Y:S05]  /*5b60*/  BRA `(.L_x_12344) ;  /* 0x0000000000087947 */ /* 0x000fea0003800000 */
.L_x_12370:
[----:B------:R-:W0:Y:S02]  /*5b70*/  F2I.U32.F64.TRUNC R5, R4 ;  /* 0x0000000400057311 */ /* 0x000e24000030d000 */
[----:B0-----:R0:W-:Y:S02]  /*5b80*/  STG.E desc[UR36][R18.64], R5 ;  /* 0x0000000512007986 */ /* 0x0011e4000c101924 */
.L_x_12344:
[----:B0-----:R-:W0:Y:S01]  /*5b90*/  S2R R0, SR_TID.X ;  /* 0x0000000000007919 */ /* 0x001e220000002100 */
[----:B-1----:R-:W0:Y:S02]  /*5ba0*/  S2R R3, SR_CTAID.X ;  /* 0x0000000000037919 */ /* 0x002e240000002500 */
[----:B0-----:R-:W-:-:S04]  /*5bb0*/  IMAD R0, R3, 0x200, R0 ;  /* 0x0000020003007824 */ /* 0x001fc800078e0200 */
[----:B------:R-:W-:-:S07]  /*5bc0*/  VIADD R17, R0, 0x80 ;  /* 0x0000008000117836 */ /* 0x000fce0000000000 */
.L_x_12245:
[----:B------:R-:W-:Y:S05]  /*5bd0*/  BSYNC B6 ;  /* 0x0000000000067941 */ /* 0x000fea0003800000 */
.L_x_12244:
[----:B------:R-:W-:Y:S01]  /*5be0*/  ULDC UR4, c[0x0][0x210] ;  /* 0x0000840000047ab9 */ /* 0x000fe20000000800 */
[----:B------:R-:W-:Y:S01]  /*5bf0*/  BSSY B6, `(.L_x_12373) ;  /* 0x00005b2000067945 */ /* 0x000fe20003800000 */
[----:B------:R-:W-:-:S13]  /*5c00*/  ISETP.GE.AND P0, PT, R17, UR4, PT ;  /* 0x0000000411007c0c */ /* 0x000fda000bf06270 */
[----:B------:R-:W-:Y:S05]  /*5c10*/  @P0 BRA `(.L_x_12374) ;  /* 0x0000005800bc0947 */ /* 0x000fea0003800000 */
        /* <DEDUP_REMOVED lines=24> */
[----:B----4-:R-:W-:-:S05]  /*5da0*/  IMAD.HI.U32 R4, R3, UR7, R2 ;  /* 0x0000000703047c27 */ /* 0x010fca000f8e0002 */
[----:B--23--:R-:W-:Y:S01]  /*5db0*/  SHF.R.U32.HI R5, RZ, UR4, R4 ;  /* 0x00000004ff057c19 */ /* 0x00cfe20008011604 */
        /* <DEDUP_REMOVED lines=328> */
.L_x_12375:
[----:B--234-:R-:W0:Y:S01]  /*7240*/  LDC.U8 R5, c[0x0][0x492] ;  /* 0x00012480ff057b82 */ /* 0x01ce220000000000 */
        /* <DEDUP_REMOVED lines=20> */
.L_x_12379:
[----:B------:R-:W2:Y:S02]  /*7390*/  LDG.E.U8 R2, desc[UR36][R2.64] ;  /* 0x0000002402027981 */ /* 0x000ea4000c1e1100 */
[----:B--2---:R0:W1:Y:S01]  /*73a0*/  I2F.F64.U16 R18, R2 ;  /* 0x0000000200127312 */ /* 0x0040620000101800 */
[----:B------:R-:W-:Y:S05]  /*73b0*/  BRA `(.L_x_12381) ;  /* 0x0000000c00707947 */ /* 0x000fea0003800000 */
.L_x_12378:
        /* <DEDUP_REMOVED lines=9> */
.L_x_12383:
[----:B------:R-:W2:Y:S02]  /*7450*/  LDG.E R2, desc[UR36][R2.64] ;  /* 0x0000002402027981 */ /* 0x000ea4000c1e1900 */
[----:B--2---:R0:W1:Y:S01]  /*7460*/  I2F.F64 R18, R2 ;  /* 0x0000000200127312 */ /* 0x0040620000201c00 */
[----:B------:R-:W-:Y:S05]  /*7470*/  BRA `(.L_x_12381) ;  /* 0x0000000c00407947 */ /* 0x000fea0003800000 */
.L_x_12382:
[----:B------:R-:W2:Y:S02]  /*7480*/  LDG.E.U16 R2, desc[UR36][R2.64] ;  /* 0x0000002402027981 */ /* 0x000ea4000c1e1500 */
[----:B--2---:R0:W1:Y:S01]  /*7490*/  I2F.F64.S16 R18, R2 ;  /* 0x0000000200127312 */ /* 0x0040620000101c00 */
[----:B------:R-:W-:Y:S05]  /*74a0*/  BRA `(.L_x_12381) ;  /* 0x0000000c00347947 */ /* 0x000fea0003800000 */
.L_x_12377:
        /* <DEDUP_REMOVED lines=10> */
.L_x_12385:
[----:B------:R-:W2:Y:S02]  /*7550*/  LDG.E.U16 R0, desc[UR36][R2.64] ;  /* 0x0000002402007981 */ /* 0x000ea4000c1e1500 */
[----:B--2---:R-:W-:-:S05]  /*7560*/  HADD2.F32 R0, -RZ, R0.H0_H0 ;  /* 0x20000000ff007230 */ /* 0x004fca0000004100 */
[----:B------:R-:W-:-:S04]  /*7570*/  FMUL.FTZ R0, R0, 1 ;  /* 0x3f80000000007820 */ /* 0x000fc80000410000 */
[----:B------:R0:W1:Y:S01]  /*7580*/  F2F.F64.F32 R18, R0 ;  /* 0x0000000000127310 */ /* 0x0000620000201800 */
[----:B------:R-:W-:Y:S05]  /*7590*/  BRA `(.L_x_12381) ;  /* 0x0000000800f87947 */ /* 0x000fea0003800000 */
.L_x_12384:
        /* <DEDUP_REMOVED lines=10> */
.L_x_12387:
[----:B------:R-:W2:Y:S02]  /*7640*/  LDG.E.U16 R2, desc[UR36][R2.64] ;  /* 0x0000002402027981 */ /* 0x000ea4000c1e1500 */
[----:B--2---:R-:W-:-:S05]  /*7650*/  HADD2.F32 R0, -RZ, R2.H0_H0 ;  /* 0x20000002ff007230 */ /* 0x004fca0000004100 */
[----:B------:R-:W-:-:S04]  /*7660*/  FMUL.FTZ R0, R0, 1 ;  /* 0x3f80000000007820 */ /* 0x000fc80000410000 */
[----:B------:R0:W1:Y:S01]  /*7670*/  F2F.F64.F32 R18, R0 ;  /* 0x0000000000127310 */ /* 0x0000620000201800 */
[----:B------:R-:W-:Y:S05]  /*7680*/  BRA `(.L_x_12381) ;  /* 0x0000000800bc7947 */ /* 0x000fea0003800000 */
.L_x_12386:
[----:B------:R0:W5:Y:S01]  /*7690*/  LDG.E.64 R18, desc[UR36][R2.64] ;  /* 0x0000002402127981 */ /* 0x000162000c1e1b00 */
[----:B------:R-:W-:Y:S05]  /*76a0*/  BRA `(.L_x_12381) ;  /* 0x0000000800b47947 */ /* 0x000fea0003800000 */
.L_x_12376:
        /* <DEDUP_REMOVED lines=13> */
.L_x_12390:
[----:B------:R0:W5:Y:S01]  /*7780*/  LDG.E.64 R18, desc[UR36][R2.64] ;  /* 0x0000002402127981 */ /* 0x000162000c1e1b00 */
[----:B------:R-:W-:Y:S05]  /*7790*/  BRA `(.L_x_12381) ;  /* 0x0000000800787947 */ /* 0x000fea0003800000 */
.L_x_12389:
        /* <DEDUP_REMOVED lines=26> */
[----:B------:R3:W4:Y:S01]  /*7940*/  F2F.F64.F32 R18, R5 ;  /* 0x0000000500127310 */ /* 0x0007220000201800 */
[----:B------:R-:W-:Y:S05]  /*7950*/  BRA `(.L_x_12381) ;  /* 0x0000000800087947 */ /* 0x000fea0003800000 */
.L_x_12392:
        /* <DEDUP_REMOVED lines=15> */
.L_x_12391:
[----:B------:R-:W2:Y:S02]  /*7a50*/  LDG.E.U16 R0, desc[UR36][R2.64] ;  /* 0x0000002402007981 */ /* 0x000ea4000c1e1500 */
[----:B--2---:R-:W-:-:S04]  /*7a60*/  IMAD.U32 R0, R0, 0x10000, RZ ;  /* 0x0001000000007824 */ /* 0x004fc800078e00ff */
[----:B------:R-:W-:-:S04]  /*7a70*/  FMUL.FTZ R0, R0, 1 ;  /* 0x3f80000000007820 */ /* 0x000fc80000410000 */
[----:B------:R0:W1:Y:S01]  /*7a80*/  F2F.F64.F32 R18, R0 ;  /* 0x0000000000127310 */ /* 0x0000620000201800 */
[----:B------:R-:W-:Y:S05]  /*7a90*/  BRA `(.L_x_12381) ;  /* 0x0000000400b87947 */ /* 0x000fea0003800000 */
.L_x_12388:
        /* <DEDUP_REMOVED lines=11> */
.L_x_12395:
        /* <DEDUP_REMOVED lines=21> */
.L_x_12399:
[----:B------:R-:W-:Y:S05]  /*7ca0*/  BSYNC B1 ;  /* 0x0000000000017941 */ /* 0x000fea0003800000 */
.L_x_12398:
[----:B------:R-:W-:Y:S01]  /*7cb0*/  LEA R3, R0, 0x3b800000, 0x17 ;  /* 0x3b80000000037811 */ /* 0x000fe200078eb8ff */
[----:B------:R-:W-:-:S05]  /*7cc0*/  IMAD.SHL.U32 R0, R2, 0x100000, RZ ;  /* 0x0010000002007824 */ /* 0x000fca00078e00ff */
[----:B------:R-:W-:-:S07]  /*7cd0*/  LOP3.LUT R0, R3, R0, R4, 0xfe, !PT ;  /* 0x0000000003007212 */ /* 0x000fce00078efe04 */
.L_x_12397:
[----:B------:R-:W-:Y:S05]  /*7ce0*/  BSYNC B0 ;  /* 0x0000000000007941 */ /* 0x000fea0003800000 */
.L_x_12396:
[----:B------:R-:W-:-:S04]  /*7cf0*/  FMUL.FTZ R0, R0, 1 ;  /* 0x3f80000000007820 */ /* 0x000fc80000410000 */
[----:B------:R0:W1:Y:S01]  /*7d00*/  F2F.F64.F32 R18, R0 ;  /* 0x0000000000127310 */ /* 0x0000620000201800 */
[----:B------:R-:W-:Y:S05]  /*7d10*/  BRA `(.L_x_12381) ;  /* 0x0000000400187947 */ /* 0x000fea0003800000 */
.L_x_12394:
        /* <DEDUP_REMOVED lines=21> */
.L_x_12403:
[----:B------:R-:W-:Y:S05]  /*7e70*/  BSYNC B1 ;  /* 0x0000000000017941 */ /* 0x000fea0003800000 */
.L_x_12402:
[----:B------:R-:W-:Y:S01]  /*7e80*/  LEA R3, R0, 0x37800000, 0x17 ;  /* 0x3780000000037811 */ /* 0x000fe200078eb8ff */
[----:B------:R-:W-:-:S05]  /*7e90*/  IMAD.SHL.U32 R0, R2, 0x200000, RZ ;  /* 0x0020000002007824 */ /* 0x000fca00078e00ff */
[----:B------:R-:W-:-:S07]  /*7ea0*/  LOP3.LUT R0, R3, R0, R4, 0xfe, !PT ;  /* 0x0000000003007212 */ /* 0x000fce00078efe04 */
.L_x_12401:
[----:B------:R-:W-:Y:S05]  /*7eb0*/  BSYNC B0 ;  /* 0x0000000000007941 */ /* 0x000fea0003800000 */
.L_x_12400:
[----:B------:R-:W-:-:S04]  /*7ec0*/  FMUL.FTZ R0, R0, 1 ;  /* 0x3f80000000007820 */ /* 0x000fc80000410000 */
[----:B------:R0:W1:Y:S01]  /*7ed0*/  F2F.F64.F32 R18, R0 ;  /* 0x0000000000127310 */ /* 0x0000620000201800 */
[----:B------:R-:W-:Y:S05]  /*7ee0*/  BRA `(.L_x_12381) ;  /* 0x0000000000a47947 */ /* 0x000fea0003800000 */
.L_x_12393:
        /* <DEDUP_REMOVED lines=14> */
.L_x_12407:
[----:B------:R-:W-:Y:S05]  /*7fd0*/  BSYNC B0 ;  /* 0x0000000000007941 */ /* 0x000fea0003800000 */
.L_x_12406:
[----:B------:R-:W-:-:S04]  /*7fe0*/  FMUL.FTZ R0, R0, 1 ;  /* 0x3f80000000007820 */ /* 0x000fc80000410000 */
[----:B------:R0:W1:Y:S01]  /*7ff0*/  F2F.F64.F32 R18, R0 ;  /* 0x0000000000127310 */ /* 0x0000620000201800 */
[----:B------:R-:W-:Y:S05]  /*8000*/  BRA `(.L_x_12381) ;  /* 0x00000000005c7947 */ /* 0x000fea0003800000 */
.L_x_12380:
        /* <DEDUP_REMOVED lines=16> */
.L_x_12408:
[----:B------:R-:W-:Y:S01]  /*8110*/  CS2R R18, SRZ ;  /* 0x0000000000127805 */ /* 0x000fe2000001ff00 */
[----:B------:R-:W-:Y:S06]  /*8120*/  BRA `(.L_x_12381) ;  /* 0x0000000000147947 */ /* 0x000fec0003800000 */
.L_x_12405:
[----:B------:R-:W2:Y:S02]  /*8130*/  LDG.E.64 R18, desc[UR36][R2.64] ;  /* 0x0000002402127981 */ /* 0x000ea4000c1e1b00 */
[----:B--2---:R-:W0:Y:S01]  /*8140*/  I2F.F64.U64 R18, R18 ;  /* 0x0000001200127312 */ /* 0x004e220000301800 */
[----:B------:R-:W-:Y:S05]  /*8150*/  BRA `(.L_x_12381) ;  /* 0x0000000000087947 */ /* 0x000fea0003800000 */
.L_x_12404:
[----:B------:R-:W2:Y:S02]  /*8160*/  LDG.E R2, desc[UR36][R2.64] ;  /* 0x0000002402027981 */ /* 0x000ea4000c1e1900 */
[----:B--2---:R0:W1:Y:S02]  /*8170*/  I2F.F64.U32 R18, R2 ;  /* 0x0000000200127312 */ /* 0x0040640000201800 */
.L_x_12381:
[----:B-1----:R-:W1:Y:S01]  /*8180*/  LDC.U8 R4, c[0x0][0x493] ;  /* 0x000124c0ff047b82 */ /* 0x002e620000000000 */
[----:B------:R-:W-:Y:S02]  /*8190*/  ULDC.64 UR4, c[0x0][0x488] ;  /* 0x0001220000047ab9 */ /* 0x000fe40000000a00 */
[----:B0-----:R-:W-:-:S05]  /*81a0*/  IADD3 R2, P0, R16, UR4, RZ ;  /* 0x0000000410027c10 */ /* 0x001fca000ff1e0ff */
        /* <DEDUP_REMOVED lines=15> */
.L_x_12412:
[----:B------:R-:W2:Y:S02]  /*82a0*/  LDG.E.U8 R2, desc[UR36][R2.64] ;  /* 0x0000002402027981 */ /* 0x000ea4000c1e1100 */
[----:B--2---:R0:W1:Y:S01]  /*82b0*/  I2F.F64.U16 R30, R2 ;  /* 0x00000002001e7312 */ /* 0x0040620000101800 */
[----:B------:R-:W-:Y:S05]  /*82c0*/  BRA `(.L_x_12414) ;  /* 0x0000000c00707947 */ /* 0x000fea0003800000 */
.L_x_12411:
[----:B------:R-:W-:-:S13]  /*82d0*/  ISETP.NE.AND P0, PT, R0, 0x2, PT ;  /* 0x000000020000780c */ /* 0x000fda0003f05270 */
[----:B------:R-:W-:Y:S05]  /*82e0*/  @!P0 BRA `(.L_x_12415) ;  /* 0x0000000000288947 */ /* 0x000fea0003800000 */
[----:B------:R-:W-:-:S13]  /*82f0*/  ISETP.NE.AND P0, PT, R0, 0x3, PT ;  /* 0x000000030000780c */ /* 0x000fda0003f05270 */
[----:B------:R-:W-:Y:S05]  /*8300*/  @!P0 BRA `(.L_x_12416) ;  /* 0x0000000000148947 */ /* 0x000fea0003800000 */
[----:B------:R-:W-:-:S13]  /*8310*/  ISETP.NE.AND P0, PT, R0, 0x4, PT ;  /* 0x000000040000780c */ /* 0x000fda0003f05270 */
[----:B------:R-:W-:Y:S05]  /*8320*/  @P0 BRA `(.L_x_12413) ;  /* 0x0000000800fc0947 */ /* 0x000fea0003800000 */
[----:B------:R-:W2:Y:S02]  /*8330*/  LDG.E.64 R30, desc[UR36][R2.64] ;  /* 0x00000024021e7981 */ /* 0x000ea4000c1e1b00 */
[----:B--2---:R-:W2:Y:S01]  /*8340*/  I2F.F64.S64 R30, R30 ;  /* 0x0000001e001e7312 */ /* 0x004ea20000301c00 */
[----:B------:R-:W-:Y:S05]  /*8350*/  BRA `(.L_x_12414) ;  /* 0x0000000c004c7947 */ /* 0x000fea0003800000 */
.L_x_12416:
[----:B------:R-:W2:Y:S02]  /*8360*/  LDG.E R2, desc[UR36][R2.64] ;  /* 0x0000002402027981 */ /* 0x000ea4000c1e1900 */
[----:B--2---:R0:W1:Y:S01]  /*8370*/  I2F.F64 R30, R2 ;  /* 0x00000002001e7312 */ /* 0x0040620000201c00 */
[----:B------:R-:W-:Y:S05]  /*8380*/  BRA `(.L_x_12414) ;  /* 0x0000000c00407947 */ /* 0x000fea0003800000 */
.L_x_12415:
[----:B------:R-:W2:Y:S02]  /*8390*/  LDG.E.U16 R2, desc[UR36][R2.64] ;  /* 0x0000002402027981 */ /* 0x000ea4000c1e1500 */
[----:B--2---:R0:W1:Y:S01]  /*83a0*/  I2F.F64.S16 R30, R2 ;  /* 0x00000002001e7312 */ /* 0x0040620000101c00 */
[----:B------:R-:W-:Y:S05]  /*83b0*/  BRA `(.L_x_12414) ;  /* 0x0000000c00347947 */ /* 0x000fea0003800000 */
.L_x_12410:
        /* <DEDUP_REMOVED lines=10> */
.L_x_12418:
[----:B------:R-:W2:Y:S02]  /*8460*/  LDG.E.U16 R0, desc[UR36][R2.64] ;  /* 0x0000002402007981 */ /* 0x000ea4000c1e1500 */
[----:B--2---:R-:W-:-:S05]  /*8470*/  HADD2.F32 R0, -RZ, R0.H0_H0 ;  /* 0x20000000ff007230 */ /* 0x004fca0000004100 */
[----:B------:R-:W-:-:S04]  /*8480*/  FMUL.FTZ R0, R0, 1 ;  /* 0x3f80000000007820 */ /* 0x000fc80000410000 */
[----:B------:R0:W1:Y:S01]  /*8490*/  F2F.F64.F32 R30, R0 ;  /* 0x00000000001e7310 */ /* 0x0000620000201800 */
[----:B------:R-:W-:Y:S05]  /*84a0*/  BRA `(.L_x_12414) ;  /* 0x0000000800f87947 */ /* 0x000fea0003800000 */
.L_x_12417:
        /* <DEDUP_REMOVED lines=10> */
.L_x_12420:
[----:B------:R-:W2:Y:S02]  /*8550*/  LDG.E.U16 R2, desc[UR36][R2.64] ;  /* 0x0000002402027981 */ /* 0x000ea4000c1e1500 */
[----:B--2---:R-:W-:-:S05]  /*8560*/  HADD2.F32 R0, -RZ, R2.H0_H0 ;  /* 0x20000002ff007230 */ /* 0x004fca0000004100 */
[----:B------:R-:W-:-:S04]  /*8570*/  FMUL.FTZ R0, R0, 1 ;  /* 0x3f80000000007820 */ /* 0x000fc80000410000 */
[----:B------:R0:W1:Y:S01]  /*8580*/  F2F.F64.F32 R30, R0 ;  /* 0x00000000001e7310 */ /* 0x0000620000201800 */
[----:B------:R-:W-:Y:S05]  /*8590*/  BRA `(.L_x_12414) ;  /* 0x0000000800bc7947 */ /* 0x000fea0003800000 */
.L_x_12419:
[----:B------:R0:W5:Y:S01]  /*85a0*/  LDG.E.64 R30, desc[UR36][R2.64] ;  /* 0x00000024021e7981 */ /* 0x000162000c1e1b00 */
[----:B------:R-:W-:Y:S05]  /*85b0*/  BRA `(.L_x_12414) ;  /* 0x0000000800b47947 */ /* 0x000fea0003800000 */
.L_x_12409:
        /* <DEDUP_REMOVED lines=13> */
.L_x_12423:
[----:B------:R0:W5:Y:S01]  /*8690*/  LDG.E.64 R30, desc[UR36][R2.64] ;  /* 0x00000024021e7981 */ /* 0x000162000c1e1b00 */
[----:B------:R-:W-:Y:S05]  /*86a0*/  BRA `(.L_x_12414) ;  /* 0x0000000800787947 */ /* 0x000fea0003800000 */
.L_x_12422:
        /* <DEDUP_REMOVED lines=10> */
[----:B---3--:R-:W0:Y:S01]  /*8750*/  FLO.U32 R5, R4 ;  /* 0x0000000400057300 */ /* 0x008e2200000e0000 */
        /* <DEDUP_REMOVED lines=17> */
.L_x_12425:
[----:B------:R-:W2:Y:S02]  /*8870*/  LDG.E.U8 R2, desc[UR36][R2.64] ;  /* 0x0000002402027981 */ /* 0x000ea4000c1e1100 */
[C---:B--2---:R-:W-:Y:S02]  /*8880*/  IMAD.SHL.U32 R0, R2.reuse, 0x2000000, RZ ;  /* 0x0200000002007824 */ /* 0x044fe400078e00ff */
[----:B---3--:R-:W-:-:S03]  /*8890*/  IMAD.SHL.U32 R5, R2, 0x1000000, RZ ;  /* 0x0100000002057824 */ /* 0x008fc600078e00ff */
        /* <DEDUP_REMOVED lines=12> */
.L_x_12424:
[----:B------:R-:W2:Y:S02]  /*8960*/  LDG.E.U16 R0, desc[UR36][R2.64] ;  /* 0x0000002402007981 */ /* 0x000ea4000c1e1500 */
[----:B--2---:R-:W-:-:S04]  /*8970*/  IMAD.U32 R0, R0, 0x10000, RZ ;  /* 0x0001000000007824 */ /* 0x004fc800078e00ff */
[----:B------:R-:W-:-:S04]  /*8980*/  FMUL.FTZ R0, R0, 1 ;  /* 0x3f80000000007820 */ /* 0x000fc80000410000 */
[----:B------:R0:W1:Y:S01]  /*8990*/  F2F.F64.F32 R30, R0 ;  /* 0x00000000001e7310 */ /* 0x0000620000201800 */
[----:B------:R-:W-:Y:S05]  /*89a0*/  BRA `(.L_x_12414) ;  /* 0x0000000400b87947 */ /* 0x000fea0003800000 */
.L_x_12421:
        /* <DEDUP_REMOVED lines=11> */
.L_x_12428:
        /* <DEDUP_REMOVED lines=18> */
[----:B---3--:R-:W-:-:S05]  /*8b80*/  VIADD R5, R3, 0xffffffe4 ;  /* 0xffffffe403057836 */ /* 0x008fca0000000000 */
[----:B------:R-:W-:-:S04]  /*8b90*/  SHF.L.U32 R5, R2, R5, RZ ;  /* 0x0000000502057219 */ /* 0x000fc800000006ff */
[----:B------:R-:W-:-:S07]  /*8ba0*/  LOP3.LUT R2, R5, 0x7, RZ, 0xc0, !PT ;  /* 0x0000000705027812 */ /* 0x000fce00078ec0ff */
.L_x_12432:
[----:B------:R-:W-:Y:S05]  /*8bb0*/  BSYNC B1 ;  /* 0x0000000000017941 */ /* 0x000fea0003800000 */
.L_x_12431:
[----:B------:R-:W-:Y:S01]  /*8bc0*/  LEA R3, R0, 0x3b800000, 0x17 ;  /* 0x3b80000000037811 */ /* 0x000fe200078eb8ff */
[----:B------:R-:W-:-:S05]  /*8bd0*/  IMAD.SHL.U32 R0, R2, 0x100000, RZ ;  /* 0x0010000002007824 */ /* 0x000fca00078e00ff */
[----:B------:R-:W-:-:S07]  /*8be0*/  LOP3.LUT R0, R3, R0, R4, 0xfe, !PT ;  /* 0x0000000003007212 */ /* 0x000fce00078efe04 */
.L_x_12430:
[----:B------:R-:W-:Y:S05]  /*8bf0*/  BSYNC B0 ;  /* 0x0000000000007941 */ /* 0x000fea0003800000 */
.L_x_12429:
[----:B------:R-:W-:-:S04]  /*8c00*/  FMUL.FTZ R0, R0, 1 ;  /* 0x3f80000000007820 */ /* 0x000fc80000410000 */
[----:B------:R0:W1:Y:S01]  /*8c10*/  F2F.F64.F32 R30, R0 ;  /* 0x00000000001e7310 */ /* 0x0000620000201800 */
[----:B------:R-:W-:Y:S05]  /*8c20*/  BRA `(.L_x_12414) ;  /* 0x0000000400187947 */ /* 0x000fea0003800000 */
.L_x_12427:
        /* <DEDUP_REMOVED lines=21> */
.L_x_12436:
[----:B------:R-:W-:Y:S05]  /*8d80*/  BSYNC B1 ;  /* 0x0000000000017941 */ /* 0x000fea0003800000 */
.L_x_12435:
[----:B------:R-:W-:Y:S01]  /*8d90*/  LEA R3, R0, 0x37800000, 0x17 ;  /* 0x3780000000037811 */ /* 0x000fe200078eb8ff */
[----:B------:R-:W-:-:S05]  /*8da0*/  IMAD.SHL.U32 R0, R2, 0x200000, RZ ;  /* 0x0020000002007824 */ /* 0x000fca00078e00ff */
[----:B------:R-:W-:-:S07]  /*8db0*/  LOP3.LUT R0, R3, R0, R4, 0xfe, !PT ;  /* 0x0000000003007212 */ /* 0x000fce00078efe04 */
.L_x_12434:
[----:B------:R-:W-:Y:S05]  /*8dc0*/  BSYNC B0 ;  /* 0x0000000000007941 */ /* 0x000fea0003800000 */
.L_x_12433:
[----:B------:R-:W-:-:S04]  /*8dd0*/  FMUL.FTZ R0, R0, 1 ;  /* 0x3f80000000007820 */ /* 0x000fc80000410000 */
[----:B------:R0:W1:Y:S01]  /*8de0*/  F2F.F64.F32 R30, R0 ;  /* 0x00000000001e7310 */ /* 0x0000620000201800 */
[----:B------:R-:W-:Y:S05]  /*8df0*/  BRA `(.L_x_12414) ;  /* 0x0000000000a47947 */ /* 0x000fea0003800000 */
.L_x_12426:
        /* <DEDUP_REMOVED lines=14> */
.L_x_12440:
[----:B------:R-:W-:Y:S05]  /*8ee0*/  BSYNC B0 ;  /* 0x0000000000007941 */ /* 0x000fea0003800000 */
.L_x_12439:
[----:B------:R-:W-:-:S04]  /*8ef0*/  FMUL.FTZ R0, R0, 1 ;  /* 0x3f80000000007820 */ /* 0x000fc80000410000 */
[----:B------:R0:W1:Y:S01]  /*8f00*/  F2F.F64.F32 R30, R0 ;  /* 0x00000000001e7310 */ /* 0x0000620000201800 */
[----:B------:R-:W-:Y:S05]  /*8f10*/  BRA `(.L_x_12414) ;  /* 0x00000000005c7947 */ /* 0x000fea0003800000 */
.L_x_12413:
[----:B------:R-:W-:Y:S01]  /*8f20*/  MOV R0, 0x0 ;  /* 0x0000000000007802 */ /* 0x000fe20000000f00 */
[----:B------:R-:W-:Y:S01]  /*8f30*/  ULDC.64 UR4, c[0x4][0x178] ;  /* 0x01005e0000047ab9 */ /* 0x000fe20000000a00 */
[----:B------:R-:W-:Y:S01]  /*8f40*/  ULDC.64 UR6, c[0x4][0x58] ;  /* 0x0100160000067ab9 */ /* 0x000fe20000000a00 */
[----:B------:R-:W-:Y:S01]  /*8f50*/  IMAD.U32 R4, RZ, RZ, UR4 ;  /* 0x00000004ff047e24 */ /* 0x000fe2000f8e00ff */
[----:B------:R0:W1:Y:S01]  /*8f60*/  LDC.64 R2, c[0x4][R0] ;  /* 0x0100000000027b82 */ /* 0x0000620000000a00 */
[----:B---3--:R-:W-:Y:S01]  /*8f70*/  IMAD.U32 R5, RZ, RZ, UR5 ;  /* 0x00000005ff057e24 */ /* 0x008fe2000f8e00ff */
        /* <DEDUP_REMOVED lines=10> */
.L_x_12441:
[----:B------:R-:W-:Y:S01]  /*9020*/  CS2R R30, SRZ ;  /* 0x00000000001e7805 */ /* 0x000fe2000001ff00 */
[----:B------:R-:W-:Y:S06]  /*9030*/  BRA `(.L_x_12414) ;  /* 0x0000000000147947 */ /* 0x000fec0003800000 */
.L_x_12438:
[----:B------:R-:W2:Y:S02]  /*9040*/  LDG.E.64 R30, desc[UR36][R2.64] ;  /* 0x00000024021e7981 */ /* 0x000ea4000c1e1b00 */
[----:B--2---:R-:W0:Y:S01]  /*9050*/  I2F.F64.U64 R30, R30 ;  /* 0x0000001e001e7312 */ /* 0x004e220000301800 */
[----:B------:R-:W-:Y:S05]  /*9060*/  BRA `(.L_x_12414) ;  /* 0x0000000000087947 */ /* 0x000fea0003800000 */
.L_x_12437:
[----:B------:R-:W2:Y:S02]  /*9070*/  LDG.E R2, desc[UR36][R2.64] ;  /* 0x0000002402027981 */ /* 0x000ea4000c1e1900 */
[----:B--2---:R0:W1:Y:S02]  /*9080*/  I2F.F64.U32 R30, R2 ;  /* 0x00000002001e7312 */ /* 0x0040640000201800 */
.L_x_12414:
[----:B012--5:R-:W-:Y:S01]  /*9090*/  DSETP.NEU.AND P0, PT, R30, RZ, PT ;  /* 0x000000ff1e00722a */ /* 0x027fe20003f0d000 */
[----:B------:R-:W-:-:S13]  /*90a0*/  BSSY B0, `(.L_x_12442) ;  /* 0x0000154000007945 */ /* 0x000fda0003800000 */
[----:B------:R-:W-:Y:S05]  /*90b0*/  @P0 BRA `(.L_x_12443) ;  /* 0x00000000006c0947 */ /* 0x000fea0003800000 */
[----:B------:R-:W3:Y:S01]  /*90c0*/  MUFU.RCP64H R3, R31 ;  /* 0x0000001f00037308 */ /* 0x000ee20000001800 */
[----:B------:R-:W-:Y:S01]  /*90d0*/  IMAD.MOV.U32 R2, RZ, RZ, 0x1 ;  /* 0x00000001ff027424 */ /* 0x000fe200078e00ff */
[----:B----4-:R-:W-:Y:S01]  /*90e0*/  FSETP.GEU.AND P1, PT, |R19|, 6.5827683646048100446e-37, PT ;  /* 0x036000001300780b */ /* 0x010fe20003f2e200 */
[----:B------:R-:W-:Y:S04]  /*90f0*/  BSSY B2, `(.L_x_12444) ;  /* 0x0000014000027945 */ /* 0x000fe80003800000 */
[----:B---3--:R-:W-:-:S08]  /*9100*/  DFMA R4, R2, -R30, 1 ;  /* 0x3ff000000204742b */ /* 0x008fd0000000081e */
        /* <DEDUP_REMOVED lines=18> */
.L_x_12445:
[----:B------:R-:W-:Y:S05]  /*9230*/  BSYNC B2 ;  /* 0x0000000000027941 */ /* 0x000fea0003800000 */
.L_x_12444:
[----:B------:R-:W-:Y:S02]  /*9240*/  IMAD.MOV.U32 R4, RZ, RZ, R2 ;  /* 0x000000ffff047224 */ /* 0x000fe400078e0002 */
[----:B------:R-:W-:Y:S01]  /*9250*/  IMAD.MOV.U32 R5, RZ, RZ, R3 ;  /* 0x000000ffff057224 */ /* 0x000fe200078e0003 */
[----:B------:R-:W-:Y:S06]  /*9260*/  BRA `(.L_x_12446) ;  /* 0x0000001000dc7947 */ /* 0x000fec0003800000 */
.L_x_12443:
[----:B------:R-:W-:Y:S01]  /*9270*/  LOP3.LUT R3, R31, 0x7fffffff, RZ, 0xc0, !PT ;  /* 0x7fffffff1f037812 */ /* 0x000fe200078ec0ff */
[----:B------:R-:W-:Y:S01]  /*9280*/  BSSY B1, `(.L_x_12447) ;  /* 0x00000f6000017945 */ /* 0x000fe20003800000 */
[----:B----4-:R-:W-:Y:S01]  /*9290*/  LOP3.LUT R7, R19, 0x7fffffff, RZ, 0xc0, !PT ;  /* 0x7fffffff13077812 */ /* 0x010fe200078ec0ff */
        /* <DEDUP_REMOVED lines=13> */
[----:B---3--:R-:W-:Y:S01]  /*9370*/  SHF.R.U32.HI R5, RZ, 0x14, R7 ;  /* 0x00000014ff057819 */ /* 0x008fe20000011607 */
[----:B------:R-:W-:Y:S01]  /*9380*/  BSSY B2, `(.L_x_12450) ;  /* 0x0000022000027945 */ /* 0x000fe20003800000 */
[----:B------:R-:W-:Y:S02]  /*9390*/  SHF.R.U32.HI R4, RZ, 0x14, R3 ;  /* 0x00000014ff047819 */ /* 0x000fe40000011603 */
[----:B------:R-:W-:Y:S02]  /*93a0*/  ISETP.NE.AND P0, PT, R5, RZ, PT ;  /* 0x000000ff0500720c */ /* 0x000fe40003f05270 */
[----:B------:R-:W-:-:S11]  /*93b0*/  ISETP.NE.AND P1, PT, R4, RZ, PT ;  /* 0x000000ff0400720c */ /* 0x000fd60003f25270 */
[----:B------:R-:W-:Y:S02]  /*93c0*/  @!P0 DMUL R6, R6, 1.80143985094819840000e+16 ;  /* 0x4350000006068828 */ /* 0x000fe40000000000 */
[----:B------:R-:W-:-:S08]  /*93d0*/  @!P1 DMUL R2, R2, 1.80143985094819840000e+16 ;  /* 0x4350000002029828 */ /* 0x000fd00000000000 */
[----:B------:R-:W-:Y:S02]  /*93e0*/  @!P0 LEA.HI R5, R7, 0xffffffca, RZ, 0xc ;  /* 0xffffffca07058811 */ /* 0x000fe400078f60ff */
[----:B------:R-:W-:Y:S02]  /*93f0*/  @!P1 LEA.HI R4, R3, 0xffffffca, RZ, 0xc ;  /* 0xffffffca03049811 */ /* 0x000fe400078f60ff */
[----:B------:R-:W-:Y:S02]  /*9400*/  LOP3.LUT R9, RZ, R5, RZ, 0x33, !PT ;  /* 0x00000005ff097212 */ /* 0x000fe400078e33ff */
[----:B------:R-:W-:Y:S02]  /*9410*/  LOP3.LUT R8, R7, 0xfffff, RZ, 0xc0, !PT ;  /* 0x000fffff07087812 */ /* 0x000fe400078ec0ff */
[----:B------:R-:W-:Y:S01]  /*9420*/  VIADDMNMX R0, R4, R9, 0xffffffff, !PT ;  /* 0xffffffff04007446 */ /* 0x000fe20007800109 */
[----:B------:R-:W-:Y:S01]  /*9430*/  IMAD.MOV.U32 R9, RZ, RZ, R6 ;  /* 0x000000ffff097224 */ /* 0x000fe200078e0006 */
[----:B------:R-:W-:Y:S01]  /*9440*/  LOP3.LUT R7, R3, 0xfffff, RZ, 0xc0, !PT ;  /* 0x000fffff03077812 */ /* 0x000fe200078ec0ff */
[----:B------:R-:W-:Y:S01]  /*9450*/  IMAD.IADD R6, R5, 0x1, -R4 ;  /* 0x0000000105067824 */ /* 0x000fe200078e0a04 */
[----:B------:R-:W-:Y:S01]  /*9460*/  LOP3.LUT R8, R8, 0x100000, RZ, 0xfc, !PT ;  /* 0x0010000008087812 */ /* 0x000fe200078efcff */
[----:B------:R-:W-:Y:S01]  /*9470*/  IMAD.IADD R11, R0, 0x1, R5 ;  /* 0x00000001000b7824 */ /* 0x000fe200078e0205 */
[----:B------:R-:W-:-:S04]  /*9480*/  LOP3.LUT R5, R7, 0x100000, RZ, 0xfc, !PT ;  /* 0x0010000007057812 */ /* 0x000fc800078efcff */
[----:B------:R-:W-:-:S04]  /*9490*/  IADD3 R0, R11, 0x2, -R4 ;  /* 0x000000020b007810 */ /* 0x000fc80007ffe804 */
[----:B------:R-:W-:-:S13]  /*94a0*/  LOP3.LUT P0, R0, R0, 0x3, RZ, 0xc0, !PT ;  /* 0x0000000300007812 */ /* 0x000fda000780c0ff */
[----:B------:R-:W-:Y:S05]  /*94b0*/  @!P0 BRA `(.L_x_12451) ;  /* 0x0000000000388947 */ /* 0x000fea0003800000 */
[----:B------:R-:W-:Y:S01]  /*94c0*/  BSSY B3, `(.L_x_12452) ;  /* 0x000000c000037945 */ /* 0x000fe20003800000 */
.L_x_12453:
        /* <DEDUP_REMOVED lines=12> */
.L_x_12452:
[----:B------:R-:W-:-:S07]  /*9590*/  IMAD.MOV.U32 R0, RZ, RZ, R7 ;  /* 0x000000ffff007224 */ /* 0x000fce00078e0007 */
.L_x_12451:
[----:B------:R-:W-:Y:S05]  /*95a0*/  BSYNC B2 ;  /* 0x0000000000027941 */ /* 0x000fea0003800000 */
.L_x_12450:
        /* <DEDUP_REMOVED lines=12> */
.L_x_12458:
        /* <DEDUP_REMOVED lines=33> */
.L_x_12457:
[----:B------:R-:W-:Y:S05]  /*9880*/  BSYNC B3 ;  /* 0x0000000000037941 */ /* 0x000fea0003800000 */
.L_x_12456:
[----:B------:R-:W-:-:S13]  /*9890*/  ISETP.GE.U32.AND P0, PT, R10, 0xc, PT ;  /* 0x0000000c0a00780c */ /* 0x000fda0003f06070 */
[----:B------:R-:W-:Y:S05]  /*98a0*/  @!P0 BRA `(.L_x_12455) ;  /* 0x0000000400d48947 */ /* 0x000fea0003800000 */
[----:B------:R-:W-:Y:S01]  /*98b0*/  BSSY B3, `(.L_x_12455) ;  /* 0x0000074000037945 */ /* 0x000fe20003800000 */
.L_x_12459:
        /* <DEDUP_REMOVED lines=116> */
.L_x_12455:
[----:B------:R-:W-:Y:S05]  /*a000*/  BSYNC B2 ;  /* 0x0000000000027941 */ /* 0x000fea0003800000 */
.L_x_12454:
        /* <DEDUP_REMOVED lines=10> */
[-C--:B------:R-:W-:Y:S01]  /*a0b0*/  SHF.L.U32 R5, R0, R3.reuse, RZ ;  /* 0x0000000300057219 */ /* 0x080fe200000006ff */
        /* <DEDUP_REMOVED lines=9> */
.L_x_12461:
[----:B------:R-:W-:Y:S05]  /*a150*/  BSYNC B2 ;  /* 0x0000000000027941 */ /* 0x000fea0003800000 */
.L_x_12460:
[----:B------:R-:W-:Y:S01]  /*a160*/  LOP3.LUT R29, R29, 0x80000000, R19, 0xb8, !PT ;  /* 0x800000001d1d7812 */ /* 0x000fe200078eb813 */
[----:B------:R-:W-:Y:S06]  /*a170*/  BRA `(.L_x_12449) ;  /* 0x0000000000187947 */ /* 0x000fec0003800000 */
.L_x_12448:
[----:B------:R-:W-:-:S06]  /*a180*/  DSETP.GTU.AND P0, PT, R2, +INF , PT ;  /* 0x7ff000000200742a */ /* 0x000fcc0003f0c000 */
[----:B------:R-:W-:-:S14]  /*a190*/  DSETP.LE.AND P0, PT, R6, +INF , !P0 ;  /* 0x7ff000000600742a */ /* 0x000fdc0004703000 */
[----:B------:R-:W-:Y:S02]  /*a1a0*/  @P0 DSETP.NEU.AND P1, PT, R6, +INF , PT ;  /* 0x7ff000000600042a */ /* 0x000fe40003f2d000 */
[----:B------:R-:W-:-:S06]  /*a1b0*/  @!P0 DADD R28, R30, R18 ;  /* 0x000000001e1c8229 */ /* 0x000fcc0000000012 */
[----:B------:R-:W-:Y:S02]  /*a1c0*/  @P0 FSEL R28, R18, RZ, P1 ;  /* 0x000000ff121c0208 */ /* 0x000fe40000800000 */
[----:B------:R-:W-:-:S07]  /*a1d0*/  @P0 FSEL R29, R19, -QNAN , P1 ;  /* 0xfff80000131d0808 */ /* 0x000fce0000800000 */
.L_x_12449:
[----:B------:R-:W-:Y:S05]  /*a1e0*/  BSYNC B1 ;  /* 0x0000000000017941 */ /* 0x000fea0003800000 */
.L_x_12447:
[----:B------:R-:W3:Y:S01]  /*a1f0*/  MUFU.RCP64H R3, R31 ;  /* 0x0000001f00037308 */ /* 0x000ee20000001800 */
[----:B------:R-:W-:Y:S01]  /*a200*/  IMAD.MOV.U32 R2, RZ, RZ, 0x1 ;  /* 0x00000001ff027424 */ /* 0x000fe200078e00ff */
[----:B------:R-:W-:Y:S01]  /*a210*/  DADD R12, -R28, R18 ;  /* 0x000000001c0c7229 */ /* 0x000fe20000000112 */
[----:B------:R-:W-:Y:S09]  /*a220*/  BSSY B2, `(.L_x_12462) ;  /* 0x0000013000027945 */ /* 0x000ff20003800000 */
[----:B------:R-:W-:Y:S01]  /*a230*/  FSETP.GEU.AND P1, PT, |R13|, 6.5827683646048100446e-37, PT ;  /* 0x036000000d00780b */ /* 0x000fe20003f2e200 */
        /* <DEDUP_REMOVED lines=17> */
.L_x_12463:
[----:B------:R-:W-:Y:S05]  /*a350*/  BSYNC B2 ;  /* 0x0000000000027941 */ /* 0x000fea0003800000 */
.L_x_12462:
        /* <DEDUP_REMOVED lines=30> */
.L_x_12466:
[----:B------:R-:W-:Y:S05]  /*a540*/  BSYNC B2 ;  /* 0x0000000000027941 */ /* 0x000fea0003800000 */
.L_x_12465:
[----:B------:R-:W-:Y:S01]  /*a550*/  LOP3.LUT R5, RZ, 0x80000000, R3, 0xb8, !PT ;  /* 0x80000000ff057812 */ /* 0x000fe200078eb803 */
[----:B------:R-:W-:Y:S01]  /*a560*/  IMAD.MOV.U32 R4, RZ, RZ, RZ ;  /* 0x000000ffff047224 */ /* 0x000fe200078e00ff */
[----:B------:R-:W-:Y:S06]  /*a570*/  BRA `(.L_x_12446) ;  /* 0x0000000000187947 */ /* 0x000fec0003800000 */
.L_x_12464:
[----:B------:R-:W0:Y:S02]  /*a580*/  FRND.F64.FLOOR R2, R8 ;  /* 0x0000000800027313 */ /* 0x000e240000305800 */
[----:B0-----:R-:W-:Y:S02]  /*a590*/  DADD R4, R8, -R2 ;  /* 0x0000000008047229 */ /* 0x001fe40000000802 */
[----:B------:R-:W-:-:S06]  /*a5a0*/  DADD R6, R2, 1 ;  /* 0x3ff0000002067429 */ /* 0x000fcc0000000000 */
[----:B------:R-:W-:-:S06]  /*a5b0*/  DSETP.GT.AND P0, PT, R4, 0.5, PT ;  /* 0x3fe000000400742a */ /* 0x000fcc0003f04000 */
[----:B------:R-:W-:Y:S02]  /*a5c0*/  FSEL R4, R6, R2, P0 ;  /* 0x0000000206047208 */ /* 0x000fe40000000000 */
[----:B------:R-:W-:-:S07]  /*a5d0*/  FSEL R5, R7, R3, P0 ;  /* 0x0000000307057208 */ /* 0x000fce0000000000 */
.L_x_12446:
[----:B------:R-:W-:Y:S05]  /*a5e0*/  BSYNC B0 ;  /* 0x0000000000007941 */ /* 0x000fea0003800000 */
.L_x_12442:
        /* <DEDUP_REMOVED lines=15> */
.L_x_12470:
[----:B------:R-:W0:Y:S02]  /*a6e0*/  F2I.S64.F64.TRUNC R4, R4 ;  /* 0x0000000400047311 */ /* 0x000e24000030d900 */
[----:B0-----:R-:W-:-:S05]  /*a6f0*/  IMAD.MOV.U32 R3, RZ, RZ, R4 ;  /* 0x000000ffff037224 */ /* 0x001fca00078e0004 */
[----:B------:R0:W-:Y:S01]  /*a700*/  STG.E.U8 desc[UR36][R22.64], R3 ;  /* 0x0000000316007986 */ /* 0x0001e2000c101124 */
[----:B------:R-:W-:Y:S05]  /*a710*/  BRA `(.L_x_12472) ;  /* 0x0000000c00f87947 */ /* 0x000fea0003800000 */
.L_x_12469:
        /* <DEDUP_REMOVED lines=9> */
.L_x_12474:
[----:B------:R-:W0:Y:S02]  /*a7b0*/  F2I.F64.TRUNC R5, R4 ;  /* 0x0000000400057311 */ /* 0x000e24000030d100 */
[----:B0-----:R0:W-:Y:S01]  /*a7c0*/  STG.E desc[UR36][R22.64], R5 ;  /* 0x0000000516007986 */ /* 0x0011e2000c101924 */
[----:B------:R-:W-:Y:S05]  /*a7d0*/  BRA `(.L_x_12472) ;  /* 0x0000000c00c87947 */ /* 0x000fea0003800000 */
.L_x_12473:
[----:B------:R-:W0:Y:S02]  /*a7e0*/  F2I.F64.TRUNC R5, R4 ;  /* 0x0000000400057311 */ /* 0x000e24000030d100 */
[----:B0-----:R0:W-:Y:S01]  /*a7f0*/  STG.E.U16 desc[UR36][R22.64], R5 ;  /* 0x0000000516007986 */ /* 0x0011e2000c101524 */
[----:B------:R-:W-:Y:S05]  /*a800*/  BRA `(.L_x_12472) ;  /* 0x0000000c00bc7947 */ /* 0x000fea0003800000 */
.L_x_12468:
        /* <DEDUP_REMOVED lines=13> */
.L_x_12476:
        /* <DEDUP_REMOVED lines=8> */
.L_x_12475:
        /* <DEDUP_REMOVED lines=14> */
.L_x_12478:
        /* <DEDUP_REMOVED lines=9> */
.L_x_12477:
[----:B------:R0:W-:Y:S01]  /*aad0*/  STG.E.64 desc[UR36][R22.64], R4 ;  /* 0x0000000416007986 */ /* 0x0001e2000c101b24 */
[----:B------:R-:W-:Y:S05]  /*aae0*/  BRA `(.L_x_12472) ;  /* 0x0000000c00047947 */ /* 0x000fea0003800000 */
.L_x_12467:
        /* <DEDUP_REMOVED lines=12> */
.L_x_12481:
[----:B------:R-:W-:-:S05]  /*abb0*/  CS2R R6, SRZ ;  /* 0x0000000000067805 */ /* 0x000fca000001ff00 */
[----:B------:R0:W-:Y:S01]  /*abc0*/  STG.E.128 desc[UR36][R22.64], R4 ;  /* 0x0000000416007986 */ /* 0x0001e2000c101d24 */
[----:B------:R-:W-:Y:S05]  /*abd0*/  BRA `(.L_x_12472) ;  /* 0x0000000800c87947 */ /* 0x000fea0003800000 */
.L_x_12480:
        /* <DEDUP_REMOVED lines=25> */
.L_x_12485:
[----:B------:R-:W-:Y:S05]  /*ad70*/  BSYNC B0 ;  /* 0x0000000000007941 */ /* 0x000fea0003800000 */
.L_x_12484:
[----:B------:R-:W-:-:S05]  /*ad80*/  LOP3.LUT R3, R0, R3, RZ, 0xfc, !PT ;  /* 0x0000000300037212 */ /* 0x000fca00078efcff */
[----:B------:R0:W-:Y:S01]  /*ad90*/  STG.E.U8 desc[UR36][R22.64], R3 ;  /* 0x0000000316007986 */ /* 0x0001e2000c101124 */
[----:B------:R-:W-:Y:S05]  /*ada0*/  BRA `(.L_x_12472) ;  /* 0x0000000800547947 */ /* 0x000fea0003800000 */
.L_x_12483:
        /* <DEDUP_REMOVED lines=17> */
.L_x_12487:
[----:B------:R-:W-:Y:S01]  /*aec0*/  IMAD.MOV.U32 R0, RZ, RZ, 0x7f ;  /* 0x0000007fff007424 */ /* 0x000fe200078e00ff */
[----:B------:R-:W-:-:S04]  /*aed0*/  ISETP.GT.U32.AND P0, PT, R2, 0x7f800000, PT ;  /* 0x7f8000000200780c */ /* 0x000fc80003f04070 */
[----:B------:R-:W-:-:S09]  /*aee0*/  SEL R0, R0, 0x7c, P0 ;  /* 0x0000007c00007807 */ /* 0x000fd20000000000 */
.L_x_12488:
[----:B------:R-:W-:Y:S05]  /*aef0*/  BSYNC B0 ;  /* 0x0000000000007941 */ /* 0x000fea0003800000 */
.L_x_12486:
[----:B------:R-:W-:-:S04]  /*af00*/  LOP3.LUT R2, R3, 0x80000000, RZ, 0xc0, !PT ;  /* 0x8000000003027812 */ /* 0x000fc800078ec0ff */
[----:B------:R-:W-:-:S04]  /*af10*/  SHF.R.U32.HI R3, RZ, 0x18, R2 ;  /* 0x00000018ff037819 */ /* 0x000fc80000011602 */
[----:B------:R-:W-:-:S05]  /*af20*/  LOP3.LUT R3, R0, R3, RZ, 0xfc, !PT ;  /* 0x0000000300037212 */ /* 0x000fca00078efcff */
[----:B------:R0:W-:Y:S01]  /*af30*/  STG.E.U8 desc[UR36][R22.64], R3 ;  /* 0x0000000316007986 */ /* 0x0001e2000c101124 */
[----:B------:R-:W-:Y:S05]  /*af40*/  BRA `(.L_x_12472) ;  /* 0x0000000400ec7947 */ /* 0x000fea0003800000 */
.L_x_12482:
        /* <DEDUP_REMOVED lines=8> */
.L_x_12479:
        /* <DEDUP_REMOVED lines=11> */
.L_x_12491:
        /* <DEDUP_REMOVED lines=21> */
.L_x_12494:
[----:B------:R-:W-:-:S04]  /*b1d0*/  LOP3.LUT R2, R3, 0x80000000, RZ, 0xc0, !PT ;  /* 0x8000000003027812 */ /* 0x000fc800078ec0ff */
[----:B------:R-:W-:-:S04]  /*b1e0*/  SHF.R.U32.HI R3, RZ, 0x18, R2 ;  /* 0x00000018ff037819 */ /* 0x000fc80000011602 */
[----:B------:R-:W-:-:S04]  /*b1f0*/  LOP3.LUT R0, R0, R3, RZ, 0xfc, !PT ;  /* 0x0000000300007212 */ /* 0x000fc800078efcff */
[----:B------:R-:W-:-:S07]  /*b200*/  PRMT R11, R0, 0x7610, R11 ;  /* 0x00007610000b7816 */ /* 0x000fce000000000b */
.L_x_12493:
[----:B------:R-:W-:Y:S05]  /*b210*/  BSYNC B0 ;  /* 0x0000000000007941 */ /* 0x000fea0003800000 */
.L_x_12492:
[----:B------:R3:W-:Y:S01]  /*b220*/  STG.E.U8 desc[UR36][R22.64], R11 ;  /* 0x0000000b16007986 */ /* 0x0007e2000c101124 */
[----:B------:R-:W-:Y:S05]  /*b230*/  BRA `(.L_x_12472) ;  /* 0x0000000400307947 */ /* 0x000fea0003800000 */
.L_x_12490:
        /* <DEDUP_REMOVED lines=21> */
.L_x_12497:
[----:B------:R-:W-:-:S04]  /*b390*/  LOP3.LUT R2, R3, 0x80000000, RZ, 0xc0, !PT ;  /* 0x8000000003027812 */ /* 0x000fc800078ec0ff */
[----:B------:R-:W-:-:S04]  /*b3a0*/  SHF.R.U32.HI R3, RZ, 0x18, R2 ;  /* 0x00000018ff037819 */ /* 0x000fc80000011602 */
[----:B------:R-:W-:-:S04]  /*b3b0*/  LOP3.LUT R0, R0, R3, RZ, 0xfc, !PT ;  /* 0x0000000300007212 */ /* 0x000fc800078efcff */
[----:B------:R-:W-:-:S07]  /*b3c0*/  PRMT R11, R0, 0x7610, R11 ;  /* 0x00007610000b7816 */ /* 0x000fce000000000b */
.L_x_12496:
[----:B------:R-:W-:Y:S05]  /*b3d0*/  BSYNC B0 ;  /* 0x0000000000007941 */ /* 0x000fea0003800000 */
.L_x_12495:
[----:B------:R0:W-:Y:S01]  /*b3e0*/  STG.E.U8 desc[UR36][R22.64], R11 ;  /* 0x0000000b16007986 */ /* 0x0001e2000c101124 */
[----:B------:R-:W-:Y:S05]  /*b3f0*/  BRA `(.L_x_12472) ;  /* 0x0000000000c07947 */ /* 0x000fea0003800000 */
.L_x_12489:
        /* <DEDUP_REMOVED lines=26> */
.L_x_12471:
        /* <DEDUP_REMOVED lines=16> */
.L_x_12500:
[----:B------:R-:W-:Y:S05]  /*b6a0*/  BRA `(.L_x_12472) ;  /* 0x0000000000147947 */ /* 0x000fea0003800000 */
.L_x_12499:
[----:B------:R-:W0:Y:S02]  /*b6b0*/  F2I.U64.F64.TRUNC R4, R4 ;  /* 0x0000000400047311 */ /* 0x000e24000030d800 */
[----:B0-----:R1:W-:Y:S01]  /*b6c0*/  STG.E.64 desc[UR36][R22.64], R4 ;  /* 0x0000000416007986 */ /* 0x0013e2000c101b24 */
[----:B------:R-:W-:Y:S05]  /*b6d0*/  BRA `(.L_x_12472) ;  /* 0x0000000000087947 */ /* 0x000fea0003800000 */
.L_x_12498:
[----:B------:R-:W0:Y:S02]  /*b6e0*/  F2I.U32.F64.TRUNC R5, R4 ;  /* 0x0000000400057311 */ /* 0x000e24000030d000 */
[----:B0-----:R0:W-:Y:S02]  /*b6f0*/  STG.E desc[UR36][R22.64], R5 ;  /* 0x0000000516007986 */ /* 0x0011e4000c101924 */
.L_x_12472:
[----:B------:R-:W-:-:S07]  /*b700*/  VIADD R17, R17, 0x80 ;  /* 0x0000008011117836 */ /* 0x000fce0000000000 */
.L_x_12374:
[----:B------:R-:W-:Y:S05]  /*b710*/  BSYNC B6 ;  /* 0x0000000000067941 */ /* 0x000fea0003800000 */
.L_x_12373:
[----:B------:R-:W-:Y:S01]  /*b720*/  ULDC UR4, c[0x0][0x210] ;  /* 0x0000840000047ab9 */ /* 0x000fe20000000800 */
[----:B------:R-:W-:Y:S01]  /*b730*/  BSSY B6, `(.L_x_12501) ;  /* 0x00005b2000067945 */ /* 0x000fe20003800000 */
[----:B------:R-:W-:-:S13]  /*b740*/  ISETP.GE.AND P0, PT, R17, UR4, PT ;  /* 0x0000000411007c0c */ /* 0x000fda000bf06270 */
[----:B------:R-:W-:Y:S05]  /*b750*/  @P0 BRA `(.L_x_12502) ;  /* 0x0000005800bc0947 */ /* 0x000fea0003800000 */
[----:B0-----:R-:W0:Y:S01]  /*b760*/  LDC R6, c[0x0][0x218] ;  /* 0x00008600ff067b82 */ /* 0x001e220000000800 */
[----:B------:R-:W-:Y:S02]  /*b770*/  IMAD.MOV.U32 R16, RZ, RZ, RZ ;  /* 0x000000ffff107224 */ /* 0x000fe400078e00ff */
[----:B------:R-:W-:Y:S02]  /*b780*/  IMAD.MOV.U32 R0, RZ, RZ, RZ ;  /* 0x000000ffff007224 */ /* 0x000fe400078e00ff */
[----:B-1234-:R-:W-:Y:S01]  /*b790*/  IMAD.MOV.U32 R22, RZ, RZ, RZ ;  /* 0x000000ffff167224 */ /* 0x01efe200078e00ff */
        /* <DEDUP_REMOVED lines=350> */
.L_x_12503:
        /* <DEDUP_REMOVED lines=21> */
.L_x_12507:
[----:B------:R-:W2:Y:S02]  /*ced0*/  LDG.E.U8 R2, desc[UR36][R2.64] ;  /* 0x0000002402027981 */ /* 0x000ea4000c1e1100 */
[----:B--2---:R0:W1:Y:S01]  /*cee0*/  I2F.F64.U16 R18, R2 ;  /* 0x0000000200127312 */ /* 0x0040620000101800 */
[----:B------:R-:W-:Y:S05]  /*cef0*/  BRA `(.L_x_12509) ;  /* 0x0000000c00707947 */ /* 0x000fea0003800000 */
.L_x_12506:
        /* <DEDUP_REMOVED lines=9> */
.L_x_12511:
[----:B------:R-:W2:Y:S02]  /*cf90*/  LDG.E R2, desc[UR36][R2.64] ;  /* 0x0000002402027981 */ /* 0x000ea4000c1e1900 */
[----:B--2---:R0:W1:Y:S01]  /*cfa0*/  I2F.F64 R18, R2 ;  /* 0x0000000200127312 */ /* 0x0040620000201c00 */
[----:B------:R-:W-:Y:S05]  /*cfb0*/  BRA `(.L_x_12509) ;  /* 0x0000000c00407947 */ /* 0x000fea0003800000 */
.L_x_12510:
[----:B------:R-:W2:Y:S02]  /*cfc0*/  LDG.E.U16 R2, desc[UR36][R2.64] ;  /* 0x0000002402027981 */ /* 0x000ea4000c1e1500 */
[----:B--2---:R0:W1:Y:S01]  /*cfd0*/  I2F.F64.S16 R18, R2 ;  /* 0x0000000200127312 */ /* 0x0040620000101c00 */
[----:B------:R-:W-:Y:S05]  /*cfe0*/  BRA `(.L_x_12509) ;  /* 0x0000000c00347947 */ /* 0x000fea0003800000 */
.L_x_12505:
        /* <DEDUP_REMOVED lines=10> */
.L_x_12513:
[----:B------:R-:W2:Y:S02]  /*d090*/  LDG.E.U16 R0, desc[UR36][R2.64] ;  /* 0x0000002402007981 */ /* 0x000ea4000c1e1500 */
[----:B--2---:R-:W-:-:S05]  /*d0a0*/  HADD2.F32 R0, -RZ, R0.H0_H0 ;  /* 0x20000000ff007230 */ /* 0x004fca0000004100 */
[----:B------:R-:W-:-:S04]  /*d0b0*/  FMUL.FTZ R0, R0, 1 ;  /* 0x3f80000000007820 */ /* 0x000fc80000410000 */
[----:B------:R0:W1:Y:S01]  /*d0c0*/  F2F.F64.F32 R18, R0 ;  /* 0x0000000000127310 */ /* 0x0000620000201800 */
[----:B------:R-:W-:Y:S05]  /*d0d0*/  BRA `(.L_x_12509) ;  /* 0x0000000800f87947 */ /* 0x000fea0003800000 */
.L_x_12512:
        /* <DEDUP_REMOVED lines=10> */
.L_x_12515:
[----:B------:R-:W2:Y:S02]  /*d180*/  LDG.E.U16 R2, desc[UR36][R2.64] ;  /* 0x0000002402027981 */ /* 0x000ea4000c1e1500 */
[----:B--2---:R-:W-:-:S05]  /*d190*/  HADD2.F32 R0, -RZ, R2.H0_H0 ;  /* 0x20000002ff007230 */ /* 0x004fca0000004100 */
[----:B------:R-:W-:-:S04]  /*d1a0*/  FMUL.FTZ R0, R0, 1 ;  /* 0x3f80000000007820 */ /* 0x000fc80000410000 */
[----:B------:R0:W1:Y:S01]  /*d1b0*/  F2F.F64.F32 R18, R0 ;  /* 0x0000000000127310 */ /* 0x0000620000201800 */
[----:B------:R-:W-:Y:S05]  /*d1c0*/  BRA `(.L_x_12509) ;  /* 0x0000000800bc7947 */ /* 0x000fea0003800000 */
.L_x_12514:
[----:B------:R0:W5:Y:S01]  /*d1d0*/  LDG.E.64 R18, desc[UR36][R2.64] ;  /* 0x0000002402127981 */ /* 0x000162000c1e1b00 */
[----:B------:R-:W-:Y:S05]  /*d1e0*/  BRA `(.L_x_12509) ;  /* 0x0000000800b47947 */ /* 0x000fea0003800000 */
.L_x_12504:
        /* <DEDUP_REMOVED lines=13> */
.L_x_12518:
[----:B------:R0:W5:Y:S01]  /*d2c0*/  LDG.E.64 R18, desc[UR36][R2.64] ;  /* 0x0000002402127981 */ /* 0x000162000c1e1b00 */
[----:B------:R-:W-:Y:S05]  /*d2d0*/  BRA `(.L_x_12509) ;  /* 0x0000000800787947 */ /* 0x000fea0003800000 */
.L_x_12517:
        /* <DEDUP_REMOVED lines=28> */
.L_x_12520:
        /* <DEDUP_REMOVED lines=15> */
.L_x_12519:
[----:B------:R-:W2:Y:S02]  /*d590*/  LDG.E.U16 R0, desc[UR36][R2.64] ;  /* 0x0000002402007981 */ /* 0x000ea4000c1e1500 */
[----:B--2---:R-:W-:-:S04]  /*d5a0*/  IMAD.U32 R0, R0, 0x10000, RZ ;  /* 0x0001000000007824 */ /* 0x004fc800078e00ff */
[----:B------:R-:W-:-:S04]  /*d5b0*/  FMUL.FTZ R0, R0, 1 ;  /* 0x3f80000000007820 */ /* 0x000fc80000410000 */
[----:B------:R0:W1:Y:S01]  /*d5c0*/  F2F.F64.F32 R18, R0 ;  /* 0x0000000000127310 */ /* 0x0000620000201800 */
[----:B------:R-:W-:Y:S05]  /*d5d0*/  BRA `(.L_x_12509) ;  /* 0x0000000400b87947 */ /* 0x000fea0003800000 */
.L_x_12516:
        /* <DEDUP_REMOVED lines=9> */
[----:B--2---:R2:W3:Y:S01]  /*d670*/  I2F.F64.U16 R18, R2 ;  /* 0x0000000200127312 */ /* 0x0044e20000101800 */
[----:B------:R-:W-:Y:S05]  /*d680*/  BRA `(.L_x_12509) ;  /* 0x00000004008c7947 */ /* 0x000fea0003800000 */
.L_x_12523:
        /* <DEDUP_REMOVED lines=21> */
.L_x_12527:
[----:B------:R-:W-:Y:S05]  /*d7e0*/  BSYNC B1 ;  /* 0x0000000000017941 */ /* 0x000fea0003800000 */
.L_x_12526:
[----:B------:R-:W-:Y:S01]  /*d7f0*/  LEA R3, R0, 0x3b800000, 0x17 ;  /* 0x3b80000000037811 */ /* 0x000fe200078eb8ff */
[----:B------:R-:W-:-:S05]  /*d800*/  IMAD.SHL.U32 R0, R2, 0x100000, RZ ;  /* 0x0010000002007824 */ /* 0x000fca00078e00ff */
[----:B------:R-:W-:-:S07]  /*d810*/  LOP3.LUT R0, R3, R0, R4, 0xfe, !PT ;  /* 0x0000000003007212 */ /* 0x000fce00078efe04 */
.L_x_12525:
[----:B------:R-:W-:Y:S05]  /*d820*/  BSYNC B0 ;  /* 0x0000000000007941 */ /* 0x000fea0003800000 */
.L_x_12524:
[----:B------:R-:W-:-:S04]  /*d830*/  FMUL.FTZ R0, R0, 1 ;  /* 0x3f80000000007820 */ /* 0x000fc80000410000 */
[----:B------:R4:W0:Y:S01]  /*d840*/  F2F.F64.F32 R18, R0 ;  /* 0x0000000000127310 */ /* 0x0008220000201800 */
[----:B------:R-:W-:Y:S05]  /*d850*/  BRA `(.L_x_12509) ;  /* 0x0000000400187947 */ /* 0x000fea0003800000 */
.L_x_12522:
        /* <DEDUP_REMOVED lines=21> */
.L_x_12531:
[----:B------:R-:W-:Y:S05]  /*d9b0*/  BSYNC B1 ;  /* 0x0000000000017941 */ /* 0x000fea0003800000 */
.L_x_12530:
[----:B------:R-:W-:Y:S01]  /*d9c0*/  LEA R3, R0, 0x37800000, 0x17 ;  /* 0x3780000000037811 */ /* 0x000fe200078eb8ff */
[----:B------:R-:W-:-:S05]  /*d9d0*/  IMAD.SHL.U32 R0, R2, 0x200000, RZ ;  /* 0x0020000002007824 */ /* 0x000fca00078e00ff */
[----:B------:R-:W-:-:S07]  /*d9e0*/  LOP3.LUT R0, R3, R0, R4, 0xfe, !PT ;  /* 0x0000000003007212 */ /* 0x000fce00078efe04 */
.L_x_12529:
[----:B------:R-:W-:Y:S05]  /*d9f0*/  BSYNC B0 ;  /* 0x0000000000007941 */ /* 0x000fea0003800000 */
.L_x_12528:
[----:B------:R-:W-:-:S04]  /*da00*/  FMUL.FTZ R0, R0, 1 ;  /* 0x3f80000000007820 */ /* 0x000fc80000410000 */
[----:B------:R0:W1:Y:S01]  /*da10*/  F2F.F64.F32 R18, R0 ;  /* 0x0000000000127310 */ /* 0x0000620000201800 */
[----:B------:R-:W-:Y:S05]  /*da20*/  BRA `(.L_x_12509) ;  /* 0x0000000000a47947 */ /* 0x000fea0003800000 */
.L_x_12521:
        /* <DEDUP_REMOVED lines=14> */
.L_x_12535:
[----:B------:R-:W-:Y:S05]  /*db10*/  BSYNC B0 ;  /* 0x0000000000007941 */ /* 0x000fea0003800000 */
.L_x_12534:
[----:B------:R-:W-:-:S04]  /*db20*/  FMUL.FTZ R0, R0, 1 ;  /* 0x3f80000000007820 */ /* 0x000fc80000410000 */
[----:B------:R0:W1:Y:S01]  /*db30*/  F2F.F64.F32 R18, R0 ;  /* 0x0000000000127310 */ /* 0x0000620000201800 */
[----:B------:R-:W-:Y:S05]  /*db40*/  BRA `(.L_x_12509) ;  /* 0x00000000005c7947 */ /* 0x000fea0003800000 */
.L_x_12508:
        /* <DEDUP_REMOVED lines=16> */
.L_x_12536:
[----:B------:R-:W-:Y:S01]  /*dc50*/  CS2R R18, SRZ ;  /* 0x0000000000127805 */ /* 0x000fe2000001ff00 */
[----:B------:R-:W-:Y:S06]  /*dc60*/  BRA `(.L_x_12509) ;  /* 0x0000000000147947 */ /* 0x000fec0003800000 */
.L_x_12533:
[----:B------:R-:W2:Y:S02]  /*dc70*/  LDG.E.64 R18, desc[UR36][R2.64] ;  /* 0x0000002402127981 */ /* 0x000ea4000c1e1b00 */
[----:B--2---:R-:W0:Y:S01]  /*dc80*/  I2F.F64.U64 R18, R18 ;  /* 0x0000001200127312 */ /* 0x004e220000301800 */
[----:B------:R-:W-:Y:S05]  /*dc90*/  BRA `(.L_x_12509) ;  /* 0x0000000000087947 */ /* 0x000fea0003800000 */
.L_x_12532:
[----:B------:R-:W2:Y:S02]  /*dca0*/  LDG.E R2, desc[UR36][R2.64] ;  /* 0x0000002402027981 */ /* 0x000ea4000c1e1900 */
[----:B--2---:R0:W1:Y:S02]  /*dcb0*/  I2F.F64.U32 R18, R2 ;  /* 0x0000000200127312 */ /* 0x0040640000201800 */
.L_x_12509:
[----:B0-----:R-:W4:Y:S01]  /*dcc0*/  LDC.U8 R4, c[0x0][0x493] ;  /* 0x000124c0ff047b82 */ /* 0x001f220000000000 */
[----:B------:R-:W-:Y:S02]  /*dcd0*/  ULDC.64 UR4, c[0x0][0x488] ;  /* 0x0001220000047ab9 */ /* 0x000fe40000000a00 */
[----:B--2---:R-:W-:-:S05]  /*dce0*/  IADD3 R2, P0, R16, UR4, RZ ;  /* 0x0000000410027c10 */ /* 0x004fca000ff1e0ff */
[----:B------:R-:W-:Y:S01]  /*dcf0*/  IMAD.X R3, RZ, RZ, UR5, P0 ;  /* 0x00000005ff037e24 */ /* 0x000fe200080e06ff */
[----:B----4-:R-:W-:-:S04]  /*dd00*/  PRMT R0, R4, 0x9910, RZ ;  /* 0x0000991004007816 */ /* 0x010fc800000000ff */
        /* <DEDUP_REMOVED lines=13> */
.L_x_12540:
[----:B------:R-:W2:Y:S02]  /*dde0*/  LDG.E.U8 R2, desc[UR36][R2.64] ;  /* 0x0000002402027981 */ /* 0x000ea4000c1e1100 */
[----:B--2---:R0:W2:Y:S01]  /*ddf0*/  I2F.F64.U16 R28, R2 ;  /* 0x00000002001c7312 */ /* 0x0040a20000101800 */
[----:B------:R-:W-:Y:S05]  /*de00*/  BRA `(.L_x_12542) ;  /* 0x0000000c00707947 */ /* 0x000fea0003800000 */
.L_x_12539:
[----:B------:R-:W-:-:S13]  /*de10*/  ISETP.NE.AND P0, PT, R0, 0x2, PT ;  /* 0x000000020000780c */ /* 0x000fda0003f05270 */
[----:B------:R-:W-:Y:S05]  /*de20*/  @!P0 BRA `(.L_x_12543) ;  /* 0x0000000000288947 */ /* 0x000fea0003800000 */
[----:B------:R-:W-:-:S13]  /*de30*/  ISETP.NE.AND P0, PT, R0, 0x3, PT ;  /* 0x000000030000780c */ /* 0x000fda0003f05270 */
[----:B------:R-:W-:Y:S05]  /*de40*/  @!P0 BRA `(.L_x_12544) ;  /* 0x0000000000148947 */ /* 0x000fea0003800000 */
[----:B------:R-:W-:-:S13]  /*de50*/  ISETP.NE.AND P0, PT, R0, 0x4, PT ;  /* 0x000000040000780c */ /* 0x000fda0003f05270 */
[----:B------:R-:W-:Y:S05]  /*de60*/  @P0 BRA `(.L_x_12541) ;  /* 0x0000000800fc0947 */ /* 0x000fea0003800000 */
[----:B------:R-:W2:Y:S02]  /*de70*/  LDG.E.64 R28, desc[UR36][R2.64] ;  /* 0x00000024021c7981 */ /* 0x000ea4000c1e1b00 */
[----:B--2---:R-:W4:Y:S01]  /*de80*/  I2F.F64.S64 R28, R28 ;  /* 0x0000001c001c7312 */ /* 0x004f220000301c00 */
[----:B------:R-:W-:Y:S05]  /*de90*/  BRA `(.L_x_12542) ;  /* 0x0000000c004c7947 */ /* 0x000fea0003800000 */
.L_x_12544:
[----:B------:R-:W2:Y:S02]  /*dea0*/  LDG.E R2, desc[UR36][R2.64] ;  /* 0x0000002402027981 */ /* 0x000ea4000c1e1900 */
[----:B--2---:R0:W2:Y:S01]  /*deb0*/  I2F.F64 R28, R2 ;  /* 0x00000002001c7312 */ /* 0x0040a20000201c00 */
[----:B------:R-:W-:Y:S05]  /*dec0*/  BRA `(.L_x_12542) ;  /* 0x0000000c00407947 */ /* 0x000fea0003800000 */
.L_x_12543:
[----:B------:R-:W2:Y:S02]  /*ded0*/  LDG.E.U16 R2, desc[UR36][R2.64] ;  /* 0x0000002402027981 */ /* 0x000ea4000c1e1500 */
[----:B--2---:R0:W2:Y:S01]  /*dee0*/  I2F.F64.S16 R28, R2 ;  /* 0x00000002001c7312 */ /* 0x0040a20000101c00 */
[----:B------:R-:W-:Y:S05]  /*def0*/  BRA `(.L_x_12542) ;  /* 0x0000000c00347947 */ /* 0x000fea0003800000 */
.L_x_12538:
        /* <DEDUP_REMOVED lines=10> */
.L_x_12546:
[----:B------:R-:W2:Y:S02]  /*dfa0*/  LDG.E.U16 R0, desc[UR36][R2.64] ;  /* 0x0000002402007981 */ /* 0x000ea4000c1e1500 */
[----:B--2---:R-:W-:-:S05]  /*dfb0*/  HADD2.F32 R0, -RZ, R0.H0_H0 ;  /* 0x20000000ff007230 */ /* 0x004fca0000004100 */
[----:B------:R-:W-:-:S04]  /*dfc0*/  FMUL.FTZ R0, R0, 1 ;  /* 0x3f80000000007820 */ /* 0x000fc80000410000 */
[----:B------:R0:W2:Y:S01]  /*dfd0*/  F2F.F64.F32 R28, R0 ;  /* 0x00000000001c7310 */ /* 0x0000a20000201800 */
[----:B------:R-:W-:Y:S05]  /*dfe0*/  BRA `(.L_x_12542) ;  /* 0x0000000800f87947 */ /* 0x000fea0003800000 */
.L_x_12545:
        /* <DEDUP_REMOVED lines=10> */
.L_x_12548:
[----:B------:R-:W2:Y:S02]  /*e090*/  LDG.E.U16 R2, desc[UR36][R2.64] ;  /* 0x0000002402027981 */ /* 0x000ea4000c1e1500 */
[----:B--2---:R-:W-:-:S05]  /*e0a0*/  HADD2.F32 R0, -RZ, R2.H0_H0 ;  /* 0x20000002ff007230 */ /* 0x004fca0000004100 */
[----:B------:R-:W-:-:S04]  /*e0b0*/  FMUL.FTZ R0, R0, 1 ;  /* 0x3f80000000007820 */ /* 0x000fc80000410000 */
[----:B------:R0:W2:Y:S01]  /*e0c0*/  F2F.F64.F32 R28, R0 ;  /* 0x00000000001c7310 */ /* 0x0000a20000201800 */
[----:B------:R-:W-:Y:S05]  /*e0d0*/  BRA `(.L_x_12542) ;  /* 0x0000000800bc7947 */ /* 0x000fea0003800000 */
.L_x_12547:
[----:B------:R0:W5:Y:S01]  /*e0e0*/  LDG.E.64 R28, desc[UR36][R2.64] ;  /* 0x00000024021c7981 */ /* 0x000162000c1e1b00 */
[----:B------:R-:W-:Y:S05]  /*e0f0*/  BRA `(.L_x_12542) ;  /* 0x0000000800b47947 */ /* 0x000fea0003800000 */
.L_x_12537:
        /* <DEDUP_REMOVED lines=13> */
.L_x_12551:
[----:B------:R0:W5:Y:S01]  /*e1d0*/  LDG.E.64 R28, desc[UR36][R2.64] ;  /* 0x00000024021c7981 */ /* 0x000162000c1e1b00 */
[----:B------:R-:W-:Y:S05]  /*e1e0*/  BRA `(.L_x_12542) ;  /* 0x0000000800787947 */ /* 0x000fea0003800000 */
.L_x_12550:
        /* <DEDUP_REMOVED lines=26> */
[----:B------:R0:W2:Y:S01]  /*e390*/  F2F.F64.F32 R28, R5 ;  /* 0x00000005001c7310 */ /* 0x0000a20000201800 */
[----:B------:R-:W-:Y:S05]  /*e3a0*/  BRA `(.L_x_12542) ;  /* 0x0000000800087947 */ /* 0x000fea0003800000 */
.L_x_12553:
        /* <DEDUP_REMOVED lines=15> */
.L_x_12552:
[----:B------:R-:W2:Y:S02]  /*e4a0*/  LDG.E.U16 R0, desc[UR36][R2.64] ;  /* 0x0000002402007981 */ /* 0x000ea4000c1e1500 */
[----:B--2---:R-:W-:-:S04]  /*e4b0*/  IMAD.U32 R0, R0, 0x10000, RZ ;  /* 0x0001000000007824 */ /* 0x004fc800078e00ff */
[----:B------:R-:W-:-:S04]  /*e4c0*/  FMUL.FTZ R0, R0, 1 ;  /* 0x3f80000000007820 */ /* 0x000fc80000410000 */
[----:B------:R0:W2:Y:S01]  /*e4d0*/  F2F.F64.F32 R28, R0 ;  /* 0x00000000001c7310 */ /* 0x0000a20000201800 */
[----:B------:R-:W-:Y:S05]  /*e4e0*/  BRA `(.L_x_12542) ;  /* 0x0000000400b87947 */ /* 0x000fea0003800000 */
.L_x_12549:
        /* <DEDUP_REMOVED lines=11> */
.L_x_12556:
        /* <DEDUP_REMOVED lines=21> */
.L_x_12560:
[----:B------:R-:W-:Y:S05]  /*e6f0*/  BSYNC B1 ;  /* 0x0000000000017941 */ /* 0x000fea0003800000 */
.L_x_12559:
[----:B------:R-:W-:Y:S01]  /*e700*/  LEA R3, R0, 0x3b800000, 0x17 ;  /* 0x3b80000000037811 */ /* 0x000fe200078eb8ff */
[----:B------:R-:W-:-:S05]  /*e710*/  IMAD.SHL.U32 R0, R2, 0x100000, RZ ;  /* 0x0010000002007824 */ /* 0x000fca00078e00ff */
[----:B------:R-:W-:-:S07]  /*e720*/  LOP3.LUT R0, R3, R0, R4, 0xfe, !PT ;  /* 0x0000000003007212 */ /* 0x000fce00078efe04 */
.L_x_12558:
[----:B------:R-:W-:Y:S05]  /*e730*/  BSYNC B0 ;  /* 0x0000000000007941 */ /* 0x000fea0003800000 */
.L_x_12557:
[----:B------:R-:W-:-:S04]  /*e740*/  FMUL.FTZ R0, R0, 1 ;  /* 0x3f80000000007820 */ /* 0x000fc80000410000 */
[----:B------:R0:W2:Y:S01]  /*e750*/  F2F.F64.F32 R28, R0 ;  /* 0x00000000001c7310 */ /* 0x0000a20000201800 */
[----:B------:R-:W-:Y:S05]  /*e760*/  BRA `(.L_x_12542) ;  /* 0x0000000400187947 */ /* 0x000fea0003800000 */
.L_x_12555:
        /* <DEDUP_REMOVED lines=21> */
.L_x_12564:
[----:B------:R-:W-:Y:S05]  /*e8c0*/  BSYNC B1 ;  /* 0x0000000000017941 */ /* 0x000fea0003800000 */
.L_x_12563:
[----:B------:R-:W-:Y:S01]  /*e8d0*/  LEA R3, R0, 0x37800000, 0x17 ;  /* 0x3780000000037811 */ /* 0x000fe200078eb8ff */
[----:B------:R-:W-:-:S05]  /*e8e0*/  IMAD.SHL.U32 R0, R2, 0x200000, RZ ;  /* 0x0020000002007824 */ /* 0x000fca00078e00ff */
[----:B------:R-:W-:-:S07]  /*e8f0*/  LOP3.LUT R0, R3, R0, R4, 0xfe, !PT ;  /* 0x0000000003007212 */ /* 0x000fce00078efe04 */
.L_x_12562:
[----:B------:R-:W-:Y:S05]  /*e900*/  BSYNC B0 ;  /* 0x0000000000007941 */ /* 0x000fea0003800000 */
.L_x_12561:
[----:B------:R-:W-:-:S04]  /*e910*/  FMUL.FTZ R0, R0, 1 ;  /* 0x3f80000000007820 */ /* 0x000fc80000410000 */
[----:B------:R0:W2:Y:S01]  /*e920*/  F2F.F64.F32 R28, R0 ;  /* 0x00000000001c7310 */ /* 0x0000a20000201800 */
[----:B------:R-:W-:Y:S05]  /*e930*/  BRA `(.L_x_12542) ;  /* 0x0000000000a47947 */ /* 0x000fea0003800000 */
.L_x_12554:
        /* <DEDUP_REMOVED lines=14> */
.L_x_12568:
[----:B------:R-:W-:Y:S05]  /*ea20*/  BSYNC B0 ;  /* 0x0000000000007941 */ /* 0x000fea0003800000 */
.L_x_12567:
[----:B------:R-:W-:-:S04]  /*ea30*/  FMUL.FTZ R0, R0, 1 ;  /* 0x3f80000000007820 */ /* 0x000fc80000410000 */
[----:B------:R0:W2:Y:S01]  /*ea40*/  F2F.F64.F32 R28, R0 ;  /* 0x00000000001c7310 */ /* 0x0000a20000201800 */
[----:B------:R-:W-:Y:S05]  /*ea50*/  BRA `(.L_x_12542) ;  /* 0x00000000005c7947 */ /* 0x000fea0003800000 */
.L_x_12541:
        /* <DEDUP_REMOVED lines=16> */
.L_x_12569:
[----:B------:R-:W-:Y:S01]  /*eb60*/  CS2R R28, SRZ ;  /* 0x00000000001c7805 */ /* 0x000fe2000001ff00 */
[----:B------:R-:W-:Y:S06]  /*eb70*/  BRA `(.L_x_12542) ;  /* 0x0000000000147947 */ /* 0x000fec0003800000 */
.L_x_12566:
[----:B------:R-:W2:Y:S02]  /*eb80*/  LDG.E.64 R28, desc[UR36][R2.64] ;  /* 0x00000024021c7981 */ /* 0x000ea4000c1e1b00 */
[----:B--2---:R-:W0:Y:S01]  /*eb90*/  I2F.F64.U64 R28, R28 ;  /* 0x0000001c001c7312 */ /* 0x004e220000301800 */
[----:B------:R-:W-:Y:S05]  /*eba0*/  BRA `(.L_x_12542) ;  /* 0x0000000000087947 */ /* 0x000fea0003800000 */
.L_x_12565:
[----:B------:R-:W2:Y:S02]  /*ebb0*/  LDG.E R2, desc[UR36][R2.64] ;  /* 0x0000002402027981 */ /* 0x000ea4000c1e1900 */
[----:B--2---:R0:W2:Y:S02]  /*ebc0*/  I2F.F64.U32 R28, R2 ;  /* 0x00000002001c7312 */ /* 0x0040a40000201800 */
.L_x_12542:
        /* <DEDUP_REMOVED lines=26> */
.L_x_12573:
[----:B------:R-:W-:Y:S05]  /*ed70*/  BSYNC B2 ;  /* 0x0000000000027941 */ /* 0x000fea0003800000 */
.L_x_12572:
[----:B------:R-:W-:Y:S02]  /*ed80*/  IMAD.MOV.U32 R4, RZ, RZ, R2 ;  /* 0x000000ffff047224 */ /* 0x000fe400078e0002 */
[----:B------:R-:W-:Y:S01]  /*ed90*/  IMAD.MOV.U32 R5, RZ, RZ, R3 ;  /* 0x000000ffff057224 */ /* 0x000fe200078e0003 */
[----:B------:R-:W-:Y:S06]  /*eda0*/  BRA `(.L_x_12574) ;  /* 0x0000001000dc7947 */ /* 0x000fec0003800000 */
.L_x_12571:
        /* <DEDUP_REMOVED lines=38> */
.L_x_12581:
        /* <DEDUP_REMOVED lines=12> */
.L_x_12580:
[----:B------:R-:W-:-:S07]  /*f0d0*/  IMAD.MOV.U32 R0, RZ, RZ, R7 ;  /* 0x000000ffff007224 */ /* 0x000fce00078e0007 */
.L_x_12579:
[----:B------:R-:W-:Y:S05]  /*f0e0*/  BSYNC B2 ;  /* 0x0000000000027941 */ /* 0x000fea0003800000 */
.L_x_12578:
        /* <DEDUP_REMOVED lines=12> */
.L_x_12586:
        /* <DEDUP_REMOVED lines=33> */
.L_x_12585:
[----:B------:R-:W-:Y:S05]  /*f3c0*/  BSYNC B3 ;  /* 0x0000000000037941 */ /* 0x000fea0003800000 */
.L_x_12584:
[----:B------:R-:W-:-:S13]  /*f3d0*/  ISETP.GE.U32.AND P0, PT, R10, 0xc, PT ;  /* 0x0000000c0a00780c */ /* 0x000fda0003f06070 */
[----:B------:R-:W-:Y:S05]  /*f3e0*/  @!P0 BRA `(.L_x_12583) ;  /* 0x0000000400d48947 */ /* 0x000fea0003800000 */
[----:B------:R-:W-:Y:S01]  /*f3f0*/  BSSY B3, `(.L_x_12583) ;  /* 0x0000074000037945 */ /* 0x000fe20003800000 */
.L_x_12587:
        /* <DEDUP_REMOVED lines=116> */
.L_x_12583:
[----:B------:R-:W-:Y:S05]  /*fb40*/  BSYNC B2 ;  /* 0x0000000000027941 */ /* 0x000fea0003800000 */
.L_x_12582:
        /* <DEDUP_REMOVED lines=20> */
.L_x_12589:
[----:B------:R-:W-:Y:S05]  /*fc90*/  BSYNC B2 ;  /* 0x0000000000027941 */ /* 0x000fea0003800000 */
.L_x_12588:
[----:B------:R-:W-:Y:S01]  /*fca0*/  LOP3.LUT R31, R31, 0x80000000, R19, 0xb8, !PT ;  /* 0x800000001f1f7812 */ /* 0x000fe200078eb813 */
[----:B------:R-:W-:Y:S06]  /*fcb0*/  BRA `(.L_x_12577) ;  /* 0x0000000000187947 */ /* 0x000fec0003800000 */
.L_x_12576:
[----:B------:R-:W-:-:S06]  /*fcc0*/  DSETP.GTU.AND P0, PT, R2, +INF , PT ;  /* 0x7ff000000200742a */ /* 0x000fcc0003f0c000 */
[----:B------:R-:W-:-:S14]  /*fcd0*/  DSETP.LE.AND P0, PT, R6, +INF , !P0 ;  /* 0x7ff000000600742a */ /* 0x000fdc0004703000 */
[----:B------:R-:W-:Y:S02]  /*fce0*/  @P0 DSETP.NEU.AND P1, PT, R6, +INF , PT ;  /* 0x7ff000000600042a */ /* 0x000fe40003f2d000 */
[----:B------:R-:W-:-:S06]  /*fcf0*/  @!P0 DADD R30, R28, R18 ;  /* 0x000000001c1e8229 */ /* 0x000fcc0000000012 */
[----:B------:R-:W-:Y:S02]  /*fd00*/  @P0 FSEL R30, R18, RZ, P1 ;  /* 0x000000ff121e0208 */ /* 0x000fe40000800000 */
[----:B------:R-:W-:-:S07]  /*fd10*/  @P0 FSEL R31, R19, -QNAN , P1 ;  /* 0xfff80000131f0808 */ /* 0x000fce0000800000 */
.L_x_12577:
[----:B------:R-:W-:Y:S05]  /*fd20*/  BSYNC B1 ;  /* 0x0000000000017941 */ /* 0x000fea0003800000 */
.L_x_12575:
        /* <DEDUP_REMOVED lines=22> */
.L_x_12591:
[----:B------:R-:W-:Y:S05]  /*fe90*/  BSYNC B2 ;  /* 0x0000000000027941 */ /* 0x000fea0003800000 */
.L_x_12590:
        /* <DEDUP_REMOVED lines=30> */
.L_x_12594:
[----:B------:R-:W-:Y:S05]  /*10080*/  BSYNC B2 ;  /* 0x0000000000027941 */ /* 0x000fea0003800000 */
.L_x_12593:
[----:B------:R-:W-:Y:S01]  /*10090*/  LOP3.LUT R5, RZ, 0x80000000, R3, 0xb8, !PT ;  /* 0x80000000ff057812 */ /* 0x000fe200078eb803 */
[----:B------:R-:W-:Y:S01]  /*100a0*/  IMAD.MOV.U32 R4, RZ, RZ, RZ ;  /* 0x000000ffff047224 */ /* 0x000fe200078e00ff */
[----:B------:R-:W-:Y:S06]  /*100b0*/  BRA `(.L_x_12574) ;  /* 0x0000000000187947 */ /* 0x000fec0003800000 */
.L_x_12592:
[----:B------:R-:W0:Y:S02]  /*100c0*/  FRND.F64.FLOOR R2, R8 ;  /* 0x0000000800027313 */ /* 0x000e240000305800 */
[----:B0-----:R-:W-:Y:S02]  /*100d0*/  DADD R4, R8, -R2 ;  /* 0x0000000008047229 */ /* 0x001fe40000000802 */
[----:B------:R-:W-:-:S06]  /*100e0*/  DADD R6, R2, 1 ;  /* 0x3ff0000002067429 */ /* 0x000fcc0000000000 */
[----:B------:R-:W-:-:S06]  /*100f0*/  DSETP.GT.AND P0, PT, R4, 0.5, PT ;  /* 0x3fe000000400742a */ /* 0x000fcc0003f04000 */
[----:B------:R-:W-:Y:S02]  /*10100*/  FSEL R4, R6, R2, P0 ;  /* 0x0000000206047208 */ /* 0x000fe40000000000 */
[----:B------:R-:W-:-:S07]  /*10110*/  FSEL R5, R7, R3, P0 ;  /* 0x0000000307057208 */ /* 0x000fce0000000000 */
.L_x_12574:
[----:B------:R-:W-:Y:S05]  /*10120*/  BSYNC B0 ;  /* 0x0000000000007941 */ /* 0x000fea0003800000 */
.L_x_12570:
        /* <DEDUP_REMOVED lines=15> */
.L_x_12598:
[----:B------:R-:W0:Y:S02]  /*10220*/  F2I.S64.F64.TRUNC R4, R4 ;  /* 0x0000000400047311 */ /* 0x000e24000030d900 */
[----:B0-----:R-:W-:-:S05]  /*10230*/  IMAD.MOV.U32 R3, RZ, RZ, R4 ;  /* 0x000000ffff037224 */ /* 0x001fca00078e0004 */
[----:B------:R0:W-:Y:S01]  /*10240*/  STG.E.U8 desc[UR36][R22.64], R3 ;  /* 0x0000000316007986 */ /* 0x0001e2000c101124 */
[----:B------:R-:W-:Y:S05]  /*10250*/  BRA `(.L_x_12600) ;  /* 0x0000000c00f87947 */ /* 0x000fea0003800000 */
.L_x_12597:
        /* <DEDUP_REMOVED lines=9> */
.L_x_12602:
[----:B------:R-:W0:Y:S02]  /*102f0*/  F2I.F64.TRUNC R5, R4 ;  /* 0x0000000400057311 */ /* 0x000e24000030d100 */
[----:B0-----:R0:W-:Y:S01]  /*10300*/  STG.E desc[UR36][R22.64], R5 ;  /* 0x0000000516007986 */ /* 0x0011e2000c101924 */
[----:B------:R-:W-:Y:S05]  /*10310*/  BRA `(.L_x_12600) ;  /* 0x0000000c00c87947 */ /* 0x000fea0003800000 */
.L_x_12601:
[----:B------:R-:W0:Y:S02]  /*10320*/  F2I.F64.TRUNC R5, R4 ;  /* 0x0000000400057311 */ /* 0x000e24000030d100 */
[----:B0-----:R0:W-:Y:S01]  /*10330*/  STG.E.U16 desc[UR36][R22.64], R5 ;  /* 0x0000000516007986 */ /* 0x0011e2000c101524 */
[----:B------:R-:W-:Y:S05]  /*10340*/  BRA `(.L_x_12600) ;  /* 0x0000000c00bc7947 */ /* 0x000fea0003800000 */
.L_x_12596:
        /* <DEDUP_REMOVED lines=13> */
.L_x_12604:
        /* <DEDUP_REMOVED lines=8> */
.L_x_12603:
        /* <DEDUP_REMOVED lines=14> */
.L_x_12606:
        /* <DEDUP_REMOVED lines=9> */
.L_x_12605:
[----:B------:R0:W-:Y:S01]  /*10610*/  STG.E.64 desc[UR36][R22.64], R4 ;  /* 0x0000000416007986 */ /* 0x0001e2000c101b24 */
[----:B------:R-:W-:Y:S05]  /*10620*/  BRA `(.L_x_12600) ;  /* 0x0000000c00047947 */ /* 0x000fea0003800000 */
.L_x_12595:
        /* <DEDUP_REMOVED lines=12> */
.L_x_12609:
[----:B------:R-:W-:-:S05]  /*106f0*/  CS2R R6, SRZ ;  /* 0x0000000000067805 */ /* 0x000fca000001ff00 */
[----:B------:R0:W-:Y:S01]  /*10700*/  STG.E.128 desc[UR36][R22.64], R4 ;  /* 0x0000000416007986 */ /* 0x0001e2000c101d24 */
[----:B------:R-:W-:Y:S05]  /*10710*/  BRA `(.L_x_12600) ;  /* 0x0000000800c87947 */ /* 0x000fea0003800000 */
.L_x_12608:
        /* <DEDUP_REMOVED lines=25> */
.L_x_12613:
[----:B------:R-:W-:Y:S05]  /*108b0*/  BSYNC B0 ;  /* 0x0000000000007941 */ /* 0x000fea0003800000 */
.L_x_12612:
[----:B------:R-:W-:-:S05]  /*108c0*/  LOP3.LUT R3, R0, R3, RZ, 0xfc, !PT ;  /* 0x0000000300037212 */ /* 0x000fca00078efcff */
[----:B------:R0:W-:Y:S01]  /*108d0*/  STG.E.U8 desc[UR36][R22.64], R3 ;  /* 0x0000000316007986 */ /* 0x0001e2000c101124 */
[----:B------:R-:W-:Y:S05]  /*108e0*/  BRA `(.L_x_12600) ;  /* 0x0000000800547947 */ /* 0x000fea0003800000 */
.L_x_12611:
        /* <DEDUP_REMOVED lines=17> */
.L_x_12615:
[----:B------:R-:W-:Y:S01]  /*10a00*/  IMAD.MOV.U32 R0, RZ, RZ, 0x7f ;  /* 0x0000007fff007424 */ /* 0x000fe200078e00ff */
[----:B------:R-:W-:-:S04]  /*10a10*/  ISETP.GT.U32.AND P0, PT, R2, 0x7f800000, PT ;  /* 0x7f8000000200780c */ /* 0x000fc80003f04070 */
[----:B------:R-:W-:-:S09]  /*10a20*/  SEL R0, R0, 0x7c, P0 ;  /* 0x0000007c00007807 */ /* 0x000fd20000000000 */
.L_x_12616:
[----:B------:R-:W-:Y:S05]  /*10a30*/  BSYNC B0 ;  /* 0x0000000000007941 */ /* 0x000fea0003800000 */
.L_x_12614:
[----:B------:R-:W-:-:S04]  /*10a40*/  LOP3.LUT R2, R3, 0x80000000, RZ, 0xc0, !PT ;  /* 0x8000000003027812 */ /* 0x000fc800078ec0ff */
[----:B------:R-:W-:-:S04]  /*10a50*/  SHF.R.U32.HI R3, RZ, 0x18, R2 ;  /* 0x00000018ff037819 */ /* 0x000fc80000011602 */
[----:B------:R-:W-:-:S05]  /*10a60*/  LOP3.LUT R3, R0, R3, RZ, 0xfc, !PT ;  /* 0x0000000300037212 */ /* 0x000fca00078efcff */
[----:B------:R0:W-:Y:S01]  /*10a70*/  STG.E.U8 desc[UR36][R22.64], R3 ;  /* 0x0000000316007986 */ /* 0x0001e2000c101124 */
[----:B------:R-:W-:Y:S05]  /*10a80*/  BRA `(.L_x_12600) ;  /* 0x0000000400ec7947 */ /* 0x000fea0003800000 */
.L_x_12610:
        /* <DEDUP_REMOVED lines=8> */
.L_x_12607:
        /* <DEDUP_REMOVED lines=11> */
.L_x_12619:
        /* <DEDUP_REMOVED lines=21> */
.L_x_12622:
[----:B------:R-:W-:-:S04]  /*10d10*/  LOP3.LUT R2, R3, 0x80000000, RZ, 0xc0, !PT ;  /* 0x8000000003027812 */ /* 0x000fc800078ec0ff */
[----:B------:R-:W-:-:S04]  /*10d20*/  SHF.R.U32.HI R3, RZ, 0x18, R2 ;  /* 0x00000018ff037819 */ /* 0x000fc80000011602 */
[----:B------:R-:W-:-:S04]  /*10d30*/  LOP3.LUT R0, R0, R3, RZ, 0xfc, !PT ;  /* 0x0000000300007212 */ /* 0x000fc800078efcff */
[----:B------:R-:W-:-:S07]  /*10d40*/  PRMT R11, R0, 0x7610, R11 ;  /* 0x00007610000b7816 */ /* 0x000fce000000000b */
.L_x_12621:
[----:B------:R-:W-:Y:S05]  /*10d50*/  BSYNC B0 ;  /* 0x0000000000007941 */ /* 0x000fea0003800000 */
.L_x_12620:
[----:B------:R0:W-:Y:S01]  /*10d60*/  STG.E.U8 desc[UR36][R22.64], R11 ;  /* 0x0000000b16007986 */ /* 0x0001e2000c101124 */
[----:B------:R-:W-:Y:S05]  /*10d70*/  BRA `(.L_x_12600) ;  /* 0x0000000400307947 */ /* 0x000fea0003800000 */
.L_x_12618:
        /* <DEDUP_REMOVED lines=21> */
.L_x_12625:
[----:B------:R-:W-:-:S04]  /*10ed0*/  LOP3.LUT R2, R3, 0x80000000, RZ, 0xc0, !PT ;  /* 0x8000000003027812 */ /* 0x000fc800078ec0ff */
[----:B------:R-:W-:-:S04]  /*10ee0*/  SHF.R.U32.HI R3, RZ, 0x18, R2 ;  /* 0x00000018ff037819 */ /* 0x000fc80000011602 */
[----:B------:R-:W-:-:S04]  /*10ef0*/  LOP3.LUT R0, R0, R3, RZ, 0xfc, !PT ;  /* 0x0000000300007212 */ /* 0x000fc800078efcff */
[----:B------:R-:W-:-:S07]  /*10f00*/  PRMT R11, R0, 0x7610, R11 ;  /* 0x00007610000b7816 */ /* 0x000fce000000000b */
.L_x_12624:
[----:B------:R-:W-:Y:S05]  /*10f10*/  BSYNC B0 ;  /* 0x0000000000007941 */ /* 0x000fea0003800000 */
.L_x_12623:
[----:B------:R3:W-:Y:S01]  /*10f20*/  STG.E.U8 desc[UR36][R22.64], R11 ;  /* 0x0000000b16007986 */ /* 0x0007e2000c101124 */
[----:B------:R-:W-:Y:S05]  /*10f30*/  BRA `(.L_x_12600) ;  /* 0x0000000000c07947 */ /* 0x000fea0003800000 */
.L_x_12617:
        /* <DEDUP_REMOVED lines=26> */
.L_x_12599:
        /* <DEDUP_REMOVED lines=16> */
.L_x_12628:
[----:B------:R-:W-:Y:S05]  /*111e0*/  BRA `(.L_x_12600) ;  /* 0x0000000000147947 */ /* 0x000fea0003800000 */
.L_x_12627:
[----:B------:R-:W0:Y:S02]  /*111f0*/  F2I.U64.F64.TRUNC R4, R4 ;  /* 0x0000000400047311 */ /* 0x000e24000030d800 */
[----:B0-----:R1:W-:Y:S01]  /*11200*/  STG.E.64 desc[UR36][R22.64], R4 ;  /* 0x0000000416007986 */ /* 0x0013e2000c101b24 */
[----:B------:R-:W-:Y:S05]  /*11210*/  BRA `(.L_x_12600) ;  /* 0x0000000000087947 */ /* 0x000fea0003800000 */
.L_x_12626:
[----:B------:R-:W0:Y:S02]  /*11220*/  F2I.U32.F64.TRUNC R5, R4 ;  /* 0x0000000400057311 */ /* 0x000e24000030d000 */
[----:B0-----:R0:W-:Y:S02]  /*11230*/  STG.E desc[UR36][R22.64], R5 ;  /* 0x0000000516007986 */ /* 0x0011e4000c101924 */
.L_x_12600:
[----:B------:R-:W-:-:S07]  /*11240*/  VIADD R17, R17, 0x80 ;  /* 0x0000008011117836 */ /* 0x000fce0000000000 */
.L_x_12502:
[----:B------:R-:W-:Y:S05]  /*11250*/  BSYNC B6 ;  /* 0x0000000000067941 */ /* 0x000fea0003800000 */
.L_x_12501:
[----:B------:R-:W-:Y:S02]  /*11260*/  ULDC UR4, c[0x0][0x210] ;  /* 0x0000840000047ab9 */ /* 0x000fe40000000800 */
[----:B------:R-:W-:-:S13]  /*11270*/  ISETP.GE.AND P0, PT, R17, UR4, PT ;  /* 0x0000000411007c0c */ /* 0x000fda000bf06270 */
[----:B------:R-:W-:Y:S05]  /*11280*/  @P0 EXIT ;  /* 0x000000000000094d */ /* 0x000fea0003800000 */
[----:B0-----:R-:W0:Y:S01]  /*11290*/  LDC R6, c[0x0][0x218] ;  /* 0x00008600ff067b82 */ /* 0x001e220000000800 */
[----:B-1234-:R-:W-:Y:S02]  /*112a0*/  IMAD.MOV.U32 R22, RZ, RZ, RZ ;  /* 0x000000ffff167224 */ /* 0x01efe400078e00ff */
        /* <DEDUP_REMOVED lines=352> */
.L_x_12629:
        /* <DEDUP_REMOVED lines=21> */
.L_x_12633:
[----:B------:R-:W2:Y:S02]  /*12a00*/  LDG.E.U8 R2, desc[UR36][R2.64] ;  /* 0x0000002402027981 */ /* 0x000ea4000c1e1100 */
[----:B--2---:R2:W3:Y:S01]  /*12a10*/  I2F.F64.U16 R16, R2 ;  /* 0x0000000200107312 */ /* 0x0044e20000101800 */
[----:B------:R-:W-:Y:S05]  /*12a20*/  BRA `(.L_x_12635) ;  /* 0x0000000c00707947 */ /* 0x000fea0003800000 */
.L_x_12632:
        /* <DEDUP_REMOVED lines=9> */
.L_x_12637:
[----:B------:R-:W2:Y:S02]  /*12ac0*/  LDG.E R2, desc[UR36][R2.64] ;  /* 0x0000002402027981 */ /* 0x000ea4000c1e1900 */
[----:B--2---:R0:W1:Y:S01]  /*12ad0*/  I2F.F64 R16, R2 ;  /* 0x0000000200107312 */ /* 0x0040620000201c00 */
[----:B------:R-:W-:Y:S05]  /*12ae0*/  BRA `(.L_x_12635) ;  /* 0x0000000c00407947 */ /* 0x000fea0003800000 */
.L_x_12636:
[----:B------:R-:W2:Y:S02]  /*12af0*/  LDG.E.U16 R2, desc[UR36][R2.64] ;  /* 0x0000002402027981 */ /* 0x000ea4000c1e1500 */
[----:B--2---:R0:W1:Y:S01]  /*12b00*/  I2F.F64.S16 R16, R2 ;  /* 0x0000000200107312 */ /* 0x0040620000101c00 */
[----:B------:R-:W-:Y:S05]  /*12b10*/  BRA `(.L_x_12635) ;  /* 0x0000000c00347947 */ /* 0x000fea0003800000 */
.L_x_12631:
        /* <DEDUP_REMOVED lines=10> */
.L_x_12639:
[----:B------:R-:W2:Y:S02]  /*12bc0*/  LDG.E.U16 R0, desc[UR36][R2.64] ;  /* 0x0000002402007981 */ /* 0x000ea4000c1e1500 */
[----:B--2---:R-:W-:-:S05]  /*12bd0*/  HADD2.F32 R0, -RZ, R0.H0_H0 ;  /* 0x20000000ff007230 */ /* 0x004fca0000004100 */
[----:B------:R-:W-:-:S04]  /*12be0*/  FMUL.FTZ R0, R0, 1 ;  /* 0x3f80000000007820 */ /* 0x000fc80000410000 */
[----:B------:R0:W1:Y:S01]  /*12bf0*/  F2F.F64.F32 R16, R0 ;  /* 0x0000000000107310 */ /* 0x0000620000201800 */
[----:B------:R-:W-:Y:S05]  /*12c00*/  BRA `(.L_x_12635) ;  /* 0x0000000800f87947 */ /* 0x000fea0003800000 */
.L_x_12638:
        /* <DEDUP_REMOVED lines=10> */
.L_x_12641:
[----:B------:R-:W2:Y:S02]  /*12cb0*/  LDG.E.U16 R2, desc[UR36][R2.64] ;  /* 0x0000002402027981 */ /* 0x000ea4000c1e1500 */
[----:B--2---:R-:W-:-:S05]  /*12cc0*/  HADD2.F32 R0, -RZ, R2.H0_H0 ;  /* 0x20000002ff007230 */ /* 0x004fca0000004100 */
[----:B------:R-:W-:-:S04]  /*12cd0*/  FMUL.FTZ R0, R0, 1 ;  /* 0x3f80000000007820 */ /* 0x000fc80000410000 */
[----:B------:R0:W1:Y:S01]  /*12ce0*/  F2F.F64.F32 R16, R0 ;  /* 0x0000000000107310 */ /* 0x0000620000201800 */
[----:B------:R-:W-:Y:S05]  /*12cf0*/  BRA `(.L_x_12635) ;  /* 0x0000000800bc7947 */ /* 0x000fea0003800000 */
.L_x_12640:
[----:B------:R0:W5:Y:S01]  /*12d00*/  LDG.E.64 R16, desc[UR36][R2.64] ;  /* 0x0000002402107981 */ /* 0x000162000c1e1b00 */
[----:B------:R-:W-:Y:S05]  /*12d10*/  BRA `(.L_x_12635) ;  /* 0x0000000800b47947 */ /* 0x000fea0003800000 */
.L_x_12630:
        /* <DEDUP_REMOVED lines=13> */
.L_x_12644:
[----:B------:R0:W5:Y:S01]  /*12df0*/  LDG.E.64 R16, desc[UR36][R2.64] ;  /* 0x0000002402107981 */ /* 0x000162000c1e1b00 */
[----:B------:R-:W-:Y:S05]  /*12e00*/  BRA `(.L_x_12635) ;  /* 0x0000000800787947 */ /* 0x000fea0003800000 */
.L_x_12643:
        /* <DEDUP_REMOVED lines=28> */
.L_x_12646:
        /* <DEDUP_REMOVED lines=15> */
.L_x_12645:
[----:B------:R-:W2:Y:S02]  /*130c0*/  LDG.E.U16 R0, desc[UR36][R2.64] ;  /* 0x0000002402007981 */ /* 0x000ea4000c1e1500 */
[----:B--2---:R-:W-:-:S04]  /*130d0*/  IMAD.U32 R0, R0, 0x10000, RZ ;  /* 0x0001000000007824 */ /* 0x004fc800078e00ff */
[----:B------:R-:W-:-:S04]  /*130e0*/  FMUL.FTZ R0, R0, 1 ;  /* 0x3f80000000007820 */ /* 0x000fc80000410000 */
[----:B------:R0:W1:Y:S01]  /*130f0*/  F2F.F64.F32 R16, R0 ;  /* 0x0000000000107310 */ /* 0x0000620000201800 */
[----:B------:R-:W-:Y:S05]  /*13100*/  BRA `(.L_x_12635) ;  /* 0x0000000400b87947 */ /* 0x000fea0003800000 */
.L_x_12642:
        /* <DEDUP_REMOVED lines=11> */
.L_x_12649:
        /* <DEDUP_REMOVED lines=21> */
.L_x_12653:
[----:B------:R-:W-:Y:S05]  /*13310*/  BSYNC B1 ;  /* 0x0000000000017941 */ /* 0x000fea0003800000 */
.L_x_12652:
[----:B------:R-:W-:Y:S01]  /*13320*/  LEA R3, R0, 0x3b800000, 0x17 ;  /* 0x3b80000000037811 */ /* 0x000fe200078eb8ff */
[----:B------:R-:W-:-:S05]  /*13330*/  IMAD.SHL.U32 R0, R2, 0x100000, RZ ;  /* 0x0010000002007824 */ /* 0x000fca00078e00ff */
[----:B------:R-:W-:-:S07]  /*13340*/  LOP3.LUT R0, R3, R0, R4, 0xfe, !PT ;  /* 0x0000000003007212 */ /* 0x000fce00078efe04 */
.L_x_12651:
[----:B------:R-:W-:Y:S05]  /*13350*/  BSYNC B0 ;  /* 0x0000000000007941 */ /* 0x000fea0003800000 */
.L_x_12650:
[----:B------:R-:W-:-:S04]  /*13360*/  FMUL.FTZ R0, R0, 1 ;  /* 0x3f80000000007820 */ /* 0x000fc80000410000 */
[----:B------:R0:W1:Y:S01]  /*13370*/  F2F.F64.F32 R16, R0 ;  /* 0x0000000000107310 */ /* 0x0000620000201800 */
[----:B------:R-:W-:Y:S05]  /*13380*/  BRA `(.L_x_12635) ;  /* 0x0000000400187947 */ /* 0x000fea0003800000 */
.L_x_12648:
        /* <DEDUP_REMOVED lines=21> */
.L_x_12657:
[----:B------:R-:W-:Y:S05]  /*134e0*/  BSYNC B1 ;  /* 0x0000000000017941 */ /* 0x000fea0003800000 */
.L_x_12656:
[----:B------:R-:W-:Y:S01]  /*134f0*/  LEA R3, R0, 0x37800000, 0x17 ;  /* 0x3780000000037811 */ /* 0x000fe200078eb8ff */
[----:B------:R-:W-:-:S05]  /*13500*/  IMAD.SHL.U32 R0, R2, 0x200000, RZ ;  /* 0x0020000002007824 */ /* 0x000fca00078e00ff */
[----:B------:R-:W-:-:S07]  /*13510*/  LOP3.LUT R0, R3, R0, R4, 0xfe, !PT ;  /* 0x0000000003007212 */ /* 0x000fce00078efe04 */
.L_x_12655:
[----:B------:R-:W-:Y:S05]  /*13520*/  BSYNC B0 ;  /* 0x0000000000007941 */ /* 0x000fea0003800000 */
.L_x_12654:
[----:B------:R-:W-:-:S04]  /*13530*/  FMUL.FTZ R0, R0, 1 ;  /* 0x3f80000000007820 */ /* 0x000fc80000410000 */
[----:B------:R0:W1:Y:S01]  /*13540*/  F2F.F64.F32 R16, R0 ;  /* 0x0000000000107310 */ /* 0x0000620000201800 */
[----:B------:R-:W-:Y:S05]  /*13550*/  BRA `(.L_x_12635) ;  /* 0x0000000000a47947 */ /* 0x000fea0003800000 */
.L_x_12647:
        /* <DEDUP_REMOVED lines=14> */
.L_x_12661:
[----:B------:R-:W-:Y:S05]  /*13640*/  BSYNC B0 ;  /* 0x0000000000007941 */ /* 0x000fea0003800000 */
.L_x_12660:
[----:B------:R-:W-:-:S04]  /*13650*/  FMUL.FTZ R0, R0, 1 ;  /* 0x3f80000000007820 */ /* 0x000fc80000410000 */
[----:B------:R0:W1:Y:S01]  /*13660*/  F2F.F64.F32 R16, R0 ;  /* 0x0000000000107310 */ /* 0x0000620000201800 */
[----:B------:R-:W-:Y:S05]  /*13670*/  BRA `(.L_x_12635) ;  /* 0x00000000005c7947 */ /* 0x000fea0003800000 */
.L_x_12634:
        /* <DEDUP_REMOVED lines=16> */
.L_x_12662:
[----:B------:R-:W-:Y:S01]  /*13780*/  CS2R R16, SRZ ;  /* 0x0000000000107805 */ /* 0x000fe2000001ff00 */
[----:B------:R-:W-:Y:S06]  /*13790*/  BRA `(.L_x_12635) ;  /* 0x0000000000147947 */ /* 0x000fec0003800000 */
.L_x_12659:
[----:B------:R-:W2:Y:S02]  /*137a0*/  LDG.E.64 R16, desc[UR36][R2.64] ;  /* 0x0000002402107981 */ /* 0x000ea4000c1e1b00 */
[----:B--2---:R-:W0:Y:S01]  /*137b0*/  I2F.F64.U64 R16, R16 ;  /* 0x0000001000107312 */ /* 0x004e220000301800 */
[----:B------:R-:W-:Y:S05]  /*137c0*/  BRA `(.L_x_12635) ;  /* 0x0000000000087947 */ /* 0x000fea0003800000 */
.L_x_12658:
[----:B------:R-:W2:Y:S02]  /*137d0*/  LDG.E R2, desc[UR36][R2.64] ;  /* 0x0000002402027981 */ /* 0x000ea4000c1e1900 */
[----:B--2---:R0:W1:Y:S02]  /*137e0*/  I2F.F64.U32 R16, R2 ;  /* 0x0000000200107312 */ /* 0x0040640000201800 */
.L_x_12635:
[----:B0-2---:R-:W0:Y:S01]  /*137f0*/  LDC.U8 R2, c[0x0][0x493] ;  /* 0x000124c0ff027b82 */ /* 0x005e220000000000 */
        /* <DEDUP_REMOVED lines=17> */
.L_x_12666:
[----:B------:R-:W2:Y:S02]  /*13910*/  LDG.E.U8 R22, desc[UR36][R22.64] ;  /* 0x0000002416167981 */ /* 0x000ea4000c1e1100 */
[----:B--2---:R0:W2:Y:S01]  /*13920*/  I2F.F64.U16 R28, R22 ;  /* 0x00000016001c7312 */ /* 0x0040a20000101800 */
[----:B------:R-:W-:Y:S05]  /*13930*/  BRA `(.L_x_12668) ;  /* 0x0000000c00707947 */ /* 0x000fea0003800000 */
.L_x_12665:
        /* <DEDUP_REMOVED lines=9> */
.L_x_12670:
[----:B------:R-:W2:Y:S02]  /*139d0*/  LDG.E R22, desc[UR36][R22.64] ;  /* 0x0000002416167981 */ /* 0x000ea4000c1e1900 */
[----:B--2---:R0:W2:Y:S01]  /*139e0*/  I2F.F64 R28, R22 ;  /* 0x00000016001c7312 */ /* 0x0040a20000201c00 */
[----:B------:R-:W-:Y:S05]  /*139f0*/  BRA `(.L_x_12668) ;  /* 0x0000000c00407947 */ /* 0x000fea0003800000 */
.L_x_12669:
[----:B------:R-:W2:Y:S02]  /*13a00*/  LDG.E.U16 R22, desc[UR36][R22.64] ;  /* 0x0000002416167981 */ /* 0x000ea4000c1e1500 */
[----:B--2---:R0:W2:Y:S01]  /*13a10*/  I2F.F64.S16 R28, R22 ;  /* 0x00000016001c7312 */ /* 0x0040a20000101c00 */
[----:B------:R-:W-:Y:S05]  /*13a20*/  BRA `(.L_x_12668) ;  /* 0x0000000c00347947 */ /* 0x000fea0003800000 */
.L_x_12664:
        /* <DEDUP_REMOVED lines=10> */
.L_x_12672:
[----:B------:R-:W2:Y:S02]  /*13ad0*/  LDG.E.U16 R0, desc[UR36][R22.64] ;  /* 0x0000002416007981 */ /* 0x000ea4000c1e1500 */
[----:B--2---:R-:W-:-:S05]  /*13ae0*/  HADD2.F32 R0, -RZ, R0.H0_H0 ;  /* 0x20000000ff007230 */ /* 0x004fca0000004100 */
[----:B------:R-:W-:-:S04]  /*13af0*/  FMUL.FTZ R0, R0, 1 ;  /* 0x3f80000000007820 */ /* 0x000fc80000410000 */
[----:B------:R0:W2:Y:S01]  /*13b00*/  F2F.F64.F32 R28, R0 ;  /* 0x00000000001c7310 */ /* 0x0000a20000201800 */
[----:B------:R-:W-:Y:S05]  /*13b10*/  BRA `(.L_x_12668) ;  /* 0x0000000800f87947 */ /* 0x000fea0003800000 */
.L_x_12671:
        /* <DEDUP_REMOVED lines=10> */
.L_x_12674:
[----:B------:R-:W2:Y:S02]  /*13bc0*/  LDG.E.U16 R22, desc[UR36][R22.64] ;  /* 0x0000002416167981 */ /* 0x000ea4000c1e1500 */
[----:B--2---:R-:W-:-:S05]  /*13bd0*/  HADD2.F32 R0, -RZ, R22.H0_H0 ;  /* 0x20000016ff007230 */ /* 0x004fca0000004100 */
[----:B------:R-:W-:-:S04]  /*13be0*/  FMUL.FTZ R0, R0, 1 ;  /* 0x3f80000000007820 */ /* 0x000fc80000410000 */
[----:B------:R0:W2:Y:S01]  /*13bf0*/  F2F.F64.F32 R28, R0 ;  /* 0x00000000001c7310 */ /* 0x0000a20000201800 */
[----:B------:R-:W-:Y:S05]  /*13c00*/  BRA `(.L_x_12668) ;  /* 0x0000000800bc7947 */ /* 0x000fea0003800000 */
.L_x_12673:
[----:B------:R0:W5:Y:S01]  /*13c10*/  LDG.E.64 R28, desc[UR36][R22.64] ;  /* 0x00000024161c7981 */ /* 0x000162000c1e1b00 */
[----:B------:R-:W-:Y:S05]  /*13c20*/  BRA `(.L_x_12668) ;  /* 0x0000000800b47947 */ /* 0x000fea0003800000 */
.L_x_12663:
        /* <DEDUP_REMOVED lines=13> */
.L_x_12677:
[----:B------:R0:W5:Y:S01]  /*13d00*/  LDG.E.64 R28, desc[UR36][R22.64] ;  /* 0x00000024161c7981 */ /* 0x000162000c1e1b00 */
[----:B------:R-:W-:Y:S05]  /*13d10*/  BRA `(.L_x_12668) ;  /* 0x0000000800787947 */ /* 0x000fea0003800000 */
.L_x_12676:
        /* <DEDUP_REMOVED lines=28> */
.L_x_12679:
        /* <DEDUP_REMOVED lines=15> */
.L_x_12678:
[----:B------:R-:W2:Y:S02]  /*13fd0*/  LDG.E.U16 R0, desc[UR36][R22.64] ;  /* 0x0000002416007981 */ /* 0x000ea4000c1e1500 */
[----:B--2---:R-:W-:-:S04]  /*13fe0*/  IMAD.U32 R0, R0, 0x10000, RZ ;  /* 0x0001000000007824 */ /* 0x004fc800078e00ff */
[----:B------:R-:W-:-:S04]  /*13ff0*/  FMUL.FTZ R0, R0, 1 ;  /* 0x3f80000000007820 */ /* 0x000fc80000410000 */
[----:B------:R0:W2:Y:S01]  /*14000*/  F2F.F64.F32 R28, R0 ;  /* 0x00000000001c7310 */ /* 0x0000a20000201800 */
[----:B------:R-:W-:Y:S05]  /*14010*/  BRA `(.L_x_12668) ;  /* 0x0000000400b87947 */ /* 0x000fea0003800000 */
.L_x_12675:
        /* <DEDUP_REMOVED lines=11> */
.L_x_12682:
        /* <DEDUP_REMOVED lines=21> */
.L_x_12686:
[----:B------:R-:W-:Y:S05]  /*14220*/  BSYNC B1 ;  /* 0x0000000000017941 */ /* 0x000fea0003800000 */
.L_x_12685:
[----:B------:R-:W-:Y:S01]  /*14230*/  LEA R3, R0, 0x3b800000, 0x17 ;  /* 0x3b80000000037811 */ /* 0x000fe200078eb8ff */
[----:B------:R-:W-:-:S05]  /*14240*/  IMAD.SHL.U32 R0, R2, 0x100000, RZ ;  /* 0x0010000002007824 */ /* 0x000fca00078e00ff */
[----:B------:R-:W-:-:S07]  /*14250*/  LOP3.LUT R0, R3, R0, R4, 0xfe, !PT ;  /* 0x0000000003007212 */ /* 0x000fce00078efe04 */
.L_x_12684:
[----:B------:R-:W-:Y:S05]  /*14260*/  BSYNC B0 ;  /* 0x0000000000007941 */ /* 0x000fea0003800000 */
.L_x_12683:
[----:B------:R-:W-:-:S04]  /*14270*/  FMUL.FTZ R0, R0, 1 ;  /* 0x3f80000000007820 */ /* 0x000fc80000410000 */
[----:B------:R0:W2:Y:S01]  /*14280*/  F2F.F64.F32 R28, R0 ;  /* 0x00000000001c7310 */ /* 0x0000a20000201800 */
[----:B------:R-:W-:Y:S05]  /*14290*/  BRA `(.L_x_12668) ;  /* 0x0000000400187947 */ /* 0x000fea0003800000 */
.L_x_12681:
        /* <DEDUP_REMOVED lines=21> */
.L_x_12690:
[----:B------:R-:W-:Y:S05]  /*143f0*/  BSYNC B1 ;  /* 0x0000000000017941 */ /* 0x000fea0003800000 */
.L_x_12689:
[----:B------:R-:W-:Y:S01]  /*14400*/  LEA R3, R0, 0x37800000, 0x17 ;  /* 0x3780000000037811 */ /* 0x000fe200078eb8ff */
[----:B------:R-:W-:-:S05]  /*14410*/  IMAD.SHL.U32 R0, R2, 0x200000, RZ ;  /* 0x0020000002007824 */ /* 0x000fca00078e00ff */
[----:B------:R-:W-:-:S07]  /*14420*/  LOP3.LUT R0, R3, R0, R4, 0xfe, !PT ;  /* 0x0000000003007212 */ /* 0x000fce00078efe04 */
.L_x_12688:
[----:B------:R-:W-:Y:S05]  /*14430*/  BSYNC B0 ;  /* 0x0000000000007941 */ /* 0x000fea0003800000 */
.L_x_12687:
[----:B------:R-:W-:-:S04]  /*14440*/  FMUL.FTZ R0, R0, 1 ;  /* 0x3f80000000007820 */ /* 0x000fc80000410000 */
[----:B------:R0:W2:Y:S01]  /*14450*/  F2F.F64.F32 R28, R0 ;  /* 0x00000000001c7310 */ /* 0x0000a20000201800 */
[----:B------:R-:W-:Y:S05]  /*14460*/  BRA `(.L_x_12668) ;  /* 0x0000000000a47947 */ /* 0x000fea0003800000 */
.L_x_12680:
        /* <DEDUP_REMOVED lines=14> */
.L_x_12694:
[----:B------:R-:W-:Y:S05]  /*14550*/  BSYNC B0 ;  /* 0x0000000000007941 */ /* 0x000fea0003800000 */
.L_x_12693:
[----:B------:R-:W-:-:S04]  /*14560*/  FMUL.FTZ R0, R0, 1 ;  /* 0x3f80000000007820 */ /* 0x000fc80000410000 */
[----:B------:R0:W2:Y:S01]  /*14570*/  F2F.F64.F32 R28, R0 ;  /* 0x00000000001c7310 */ /* 0x0000a20000201800 */
[----:B------:R-:W-:Y:S05]  /*14580*/  BRA `(.L_x_12668) ;  /* 0x00000000005c7947 */ /* 0x000fea0003800000 */
.L_x_12667:
        /* <DEDUP_REMOVED lines=15> */
[----:B-12345:R-:W-:Y:S05]  /*14680*/  CALL.ABS.NOINC R2 ;  /* 0x0000000002007343 */ /* 0x03efea0003c00000 */
.L_x_12695:
[----:B------:R-:W-:Y:S01]  /*14690*/  CS2R R28, SRZ ;  /* 0x00000000001c7805 */ /* 0x000fe2000001ff00 */
[----:B------:R-:W-:Y:S06]  /*146a0*/  BRA `(.L_x_12668) ;  /* 0x0000000000147947 */ /* 0x000fec0003800000 */
.L_x_12692:
[----:B------:R-:W2:Y:S02]  /*146b0*/  LDG.E.64 R28, desc[UR36][R22.64] ;  /* 0x00000024161c7981 */ /* 0x000ea4000c1e1b00 */
[----:B--2---:R-:W0:Y:S01]  /*146c0*/  I2F.F64.U64 R28, R28 ;  /* 0x0000001c001c7312 */ /* 0x004e220000301800 */
[----:B------:R-:W-:Y:S05]  /*146d0*/  BRA `(.L_x_12668) ;  /* 0x0000000000087947 */ /* 0x000fea0003800000 */
.L_x_12691:
[----:B------:R-:W2:Y:S02]  /*146e0*/  LDG.E R22, desc[UR36][R22.64] ;  /* 0x0000002416167981 */ /* 0x000ea4000c1e1900 */
[----:B--2---:R0:W2:Y:S02]  /*146f0*/  I2F.F64.U32 R28, R22 ;  /* 0x00000016001c7312 */ /* 0x0040a40000201800 */
.L_x_12668:
[----:B0-2--5:R-:W-:Y:S01]  /*14700*/  DSETP.NEU.AND P0, PT, R28, RZ, PT ;  /* 0x000000ff1c00722a */ /* 0x025fe20003f0d000 */
[----:B------:R-:W-:-:S13]  /*14710*/  BSSY B0, `(.L_x_12696) ;  /* 0x0000157000007945 */ /* 0x000fda0003800000 */
[----:B------:R-:W-:Y:S05]  /*14720*/  @P0 BRA `(.L_x_12697) ;  /* 0x00000000006c0947 */ /* 0x000fea0003800000 */
[----:B------:R-:W0:Y:S01]  /*14730*/  MUFU.RCP64H R3, R29 ;  /* 0x0000001d00037308 */ /* 0x000e220000001800 */
[----:B------:R-:W-:Y:S01]  /*14740*/  IMAD.MOV.U32 R2, RZ, RZ, 0x1 ;  /* 0x00000001ff027424 */ /* 0x000fe200078e00ff */
[----:B-1-34-:R-:W-:Y:S01]  /*14750*/  FSETP.GEU.AND P1, PT, |R17|, 6.5827683646048100446e-37, PT ;  /* 0x036000001100780b */ /* 0x01afe20003f2e200 */
        /* <DEDUP_REMOVED lines=20> */
.L_x_12699:
[----:B------:R-:W-:Y:S05]  /*148a0*/  BSYNC B2 ;  /* 0x0000000000027941 */ /* 0x000fea0003800000 */
.L_x_12698:
[----:B------:R-:W-:Y:S02]  /*148b0*/  IMAD.MOV.U32 R4, RZ, RZ, R2 ;  /* 0x000000ffff047224 */ /* 0x000fe400078e0002 */
[----:B------:R-:W-:Y:S01]  /*148c0*/  IMAD.MOV.U32 R5, RZ, RZ, R3 ;  /* 0x000000ffff057224 */ /* 0x000fe200078e0003 */
[----:B------:R-:W-:Y:S06]  /*148d0*/  BRA `(.L_x_12700) ;  /* 0x0000001000e87947 */ /* 0x000fec0003800000 */
.L_x_12697:
[----:B------:R-:W-:Y:S01]  /*148e0*/  LOP3.LUT R3, R29, 0x7fffffff, RZ, 0xc0, !PT ;  /* 0x7fffffff1d037812 */ /* 0x000fe200078ec0ff */
[----:B------:R-:W-:Y:S01]  /*148f0*/  BSSY B1, `(.L_x_12701) ;  /* 0x00000f9000017945 */ /* 0x000fe20003800000 */
[----:B-1-34-:R-:W-:Y:S01]  /*14900*/  LOP3.LUT R7, R17, 0x7fffffff, RZ, 0xc0, !PT ;  /* 0x7fffffff11077812 */ /* 0x01afe200078ec0ff */
        /* <DEDUP_REMOVED lines=35> */
.L_x_12707:
        /* <DEDUP_REMOVED lines=12> */
.L_x_12706:
[----:B------:R-:W-:-:S07]  /*14c00*/  IMAD.MOV.U32 R0, RZ, RZ, R7 ;  /* 0x000000ffff007224 */ /* 0x000fce00078e0007 */
.L_x_12705:
[----:B------:R-:W-:Y:S05]  /*14c10*/  BSYNC B2 ;  /* 0x0000000000027941 */ /* 0x000fea0003800000 */
.L_x_12704:
        /* <DEDUP_REMOVED lines=12> */
.L_x_12712:
        /* <DEDUP_REMOVED lines=33> */
.L_x_12711:
[----:B------:R-:W-:Y:S05]  /*14ef0*/  BSYNC B3 ;  /* 0x0000000000037941 */ /* 0x000fea0003800000 */
.L_x_12710:
[----:B------:R-:W-:-:S13]  /*14f00*/  ISETP.GE.U32.AND P0, PT, R10, 0xc, PT ;  /* 0x0000000c0a00780c */ /* 0x000fda0003f06070 */
[----:B------:R-:W-:Y:S05]  /*14f10*/  @!P0 BRA `(.L_x_12709) ;  /* 0x0000000400d48947 */ /* 0x000fea0003800000 */
[----:B------:R-:W-:Y:S01]  /*14f20*/  BSSY B3, `(.L_x_12709) ;  /* 0x0000074000037945 */ /* 0x000fe20003800000 */
.L_x_12713:
        /* <DEDUP_REMOVED lines=116> */
.L_x_12709:
[----:B------:R-:W-:Y:S05]  /*15670*/  BSYNC B2 ;  /* 0x0000000000027941 */ /* 0x000fea0003800000 */
.L_x_12708:
[----:B------:R-:W-:Y:S01]  /*15680*/  LOP3.LUT R23, R22, 0x7fffffff, RZ, 0xc0, !PT ;  /* 0x7fffffff16177812 */ /* 0x000fe200078ec0ff */
[----:B------:R-:W-:Y:S01]  /*15690*/  BSSY B2, `(.L_x_12714) ;  /* 0x0000014000027945 */ /* 0x000fe20003800000 */
[----:B------:R-:W-:Y:S01]  /*156a0*/  ISETP.NE.U32.AND P0, PT, R0, RZ, PT ;  /* 0x000000ff0000720c */ /* 0x000fe20003f05070 */
[----:B------:R-:W-:Y:S02]  /*156b0*/  IMAD.MOV.U32 R2, RZ, RZ, RZ ;  /* 0x000000ffff027224 */ /* 0x000fe400078e00ff */
[----:B------:R-:W-:Y:S01]  /*156c0*/  IMAD.MOV.U32 R7, RZ, RZ, RZ ;  /* 0x000000ffff077224 */ /* 0x000fe200078e00ff */
        /* <DEDUP_REMOVED lines=16> */
.L_x_12715:
[----:B------:R-:W-:Y:S05]  /*157d0*/  BSYNC B2 ;  /* 0x0000000000027941 */ /* 0x000fea0003800000 */
.L_x_12714:
[----:B------:R-:W-:Y:S02]  /*157e0*/  IMAD.MOV.U32 R23, RZ, RZ, R7 ;  /* 0x000000ffff177224 */ /* 0x000fe400078e0007 */
[----:B------:R-:W-:-:S03]  /*157f0*/  IMAD.MOV.U32 R22, RZ, RZ, R2 ;  /* 0x000000ffff167224 */ /* 0x000fc600078e0002 */
[----:B------:R-:W-:Y:S01]  /*15800*/  LOP3.LUT R23, R23, 0x80000000, R17, 0xb8, !PT ;  /* 0x8000000017177812 */ /* 0x000fe200078eb811 */
[----:B------:R-:W-:Y:S06]  /*15810*/  BRA `(.L_x_12703) ;  /* 0x0000000000187947 */ /* 0x000fec0003800000 */
.L_x_12702:
[----:B------:R-:W-:-:S06]  /*15820*/  DSETP.GTU.AND P0, PT, R2, +INF , PT ;  /* 0x7ff000000200742a */ /* 0x000fcc0003f0c000 */
[----:B------:R-:W-:-:S14]  /*15830*/  DSETP.LE.AND P0, PT, R6, +INF , !P0 ;  /* 0x7ff000000600742a */ /* 0x000fdc0004703000 */
[----:B------:R-:W-:Y:S02]  /*15840*/  @P0 DSETP.NEU.AND P1, PT, R6, +INF , PT ;  /* 0x7ff000000600042a */ /* 0x000fe40003f2d000 */
[----:B------:R-:W-:-:S06]  /*15850*/  @!P0 DADD R22, R28, R16 ;  /* 0x000000001c168229 */ /* 0x000fcc0000000010 */
[----:B------:R-:W-:Y:S02]  /*15860*/  @P0 FSEL R22, R16, RZ, P1 ;  /* 0x000000ff10160208 */ /* 0x000fe40000800000 */
[----:B------:R-:W-:-:S07]  /*15870*/  @P0 FSEL R23, R17, -QNAN , P1 ;  /* 0xfff8000011170808 */ /* 0x000fce0000800000 */
.L_x_12703:
[----:B------:R-:W-:Y:S05]  /*15880*/  BSYNC B1 ;  /* 0x0000000000017941 */ /* 0x000fea0003800000 */
.L_x_12701:
        /* <DEDUP_REMOVED lines=22> */
.L_x_12717:
[----:B------:R-:W-:Y:S05]  /*159f0*/  BSYNC B2 ;  /* 0x0000000000027941 */ /* 0x000fea0003800000 */
.L_x_12716:
        /* <DEDUP_REMOVED lines=30> */
.L_x_12720:
[----:B------:R-:W-:Y:S05]  /*15be0*/  BSYNC B2 ;  /* 0x0000000000027941 */ /* 0x000fea0003800000 */
.L_x_12719:
[----:B------:R-:W-:Y:S01]  /*15bf0*/  LOP3.LUT R5, RZ, 0x80000000, R3, 0xb8, !PT ;  /* 0x80000000ff057812 */ /* 0x000fe200078eb803 */
[----:B------:R-:W-:Y:S01]  /*15c00*/  IMAD.MOV.U32 R4, RZ, RZ, RZ ;  /* 0x000000ffff047224 */ /* 0x000fe200078e00ff */
[----:B------:R-:W-:Y:S06]  /*15c10*/  BRA `(.L_x_12700) ;  /* 0x0000000000187947 */ /* 0x000fec0003800000 */
.L_x_12718:
[----:B------:R-:W0:Y:S02]  /*15c20*/  FRND.F64.FLOOR R2, R8 ;  /* 0x0000000800027313 */ /* 0x000e240000305800 */
[----:B0-----:R-:W-:Y:S02]  /*15c30*/  DADD R4, R8, -R2 ;  /* 0x0000000008047229 */ /* 0x001fe40000000802 */
[----:B------:R-:W-:-:S06]  /*15c40*/  DADD R6, R2, 1 ;  /* 0x3ff0000002067429 */ /* 0x000fcc0000000000 */
[----:B------:R-:W-:-:S06]  /*15c50*/  DSETP.GT.AND P0, PT, R4, 0.5, PT ;  /* 0x3fe000000400742a */ /* 0x000fcc0003f04000 */
[----:B------:R-:W-:Y:S02]  /*15c60*/  FSEL R4, R6, R2, P0 ;  /* 0x0000000206047208 */ /* 0x000fe40000000000 */
[----:B------:R-:W-:-:S07]  /*15c70*/  FSEL R5, R7, R3, P0 ;  /* 0x0000000307057208 */ /* 0x000fce0000000000 */
.L_x_12700:
[----:B------:R-:W-:Y:S05]  /*15c80*/  BSYNC B0 ;  /* 0x0000000000007941 */ /* 0x000fea0003800000 */
.L_x_12696:
        /* <DEDUP_REMOVED lines=13> */
[----:B0-----:R-:W-:Y:S01]  /*15d60*/  STG.E.U8 desc[UR36][R18.64], R5 ;  /* 0x0000000512007986 */ /* 0x001fe2000c101124 */
[----:B------:R-:W-:Y:S05]  /*15d70*/  EXIT ;  /* 0x000000000000794d */ /* 0x000fea0003800000 */
.L_x_12724:
[----:B------:R-:W0:Y:S02]  /*15d80*/  F2I.S64.F64.TRUNC R4, R4 ;  /* 0x0000000400047311 */ /* 0x000e24000030d900 */
[----:B0-----:R-:W-:-:S05]  /*15d90*/  IMAD.MOV.U32 R3, RZ, RZ, R4 ;  /* 0x000000ffff037224 */ /* 0x001fca00078e0004 */
[----:B------:R-:W-:Y:S01]  /*15da0*/  STG.E.U8 desc[UR36][R18.64], R3 ;  /* 0x0000000312007986 */ /* 0x000fe2000c101124 */
[----:B------:R-:W-:Y:S05]  /*15db0*/  EXIT ;  /* 0x000000000000794d */ /* 0x000fea0003800000 */
.L_x_12723:
[----:B------:R-:W-:-:S13]  /*15dc0*/  ISETP.NE.AND P0, PT, R0, 0x2, PT ;  /* 0x000000020000780c */ /* 0x000fda0003f05270 */
[----:B------:R-:W-:Y:S05]  /*15dd0*/  @!P0 BRA `(.L_x_12726) ;  /* 0x0000000000288947 */ /* 0x000fea0003800000 */
[----:B------:R-:W-:-:S13]  /*15de0*/  ISETP.NE.AND P0, PT, R0, 0x3, PT ;  /* 0x000000030000780c */ /* 0x000fda0003f05270 */
[----:B------:R-:W-:Y:S05]  /*15df0*/  @!P0 BRA `(.L_x_12727) ;  /* 0x0000000000148947 */ /* 0x000fea0003800000 */
[----:B------:R-:W-:-:S13]  /*15e00*/  ISETP.NE.AND P0, PT, R0, 0x4, PT ;  /* 0x000000040000780c */ /* 0x000fda0003f05270 */
[----:B------:R-:W-:Y:S05]  /*15e10*/  @P0 BRA `(.L_x_12725) ;  /* 0x0000000c00880947 */ /* 0x000fea0003800000 */
[----:B------:R-:W0:Y:S02]  /*15e20*/  F2I.S64.F64.TRUNC R4, R4 ;  /* 0x0000000400047311 */ /* 0x000e24000030d900 */
[----:B0-----:R-:W-:Y:S01]  /*15e30*/  STG.E.64 desc[UR36][R18.64], R4 ;  /* 0x0000000412007986 */ /* 0x001fe2000c101b24 */
[----:B------:R-:W-:Y:S05]  /*15e40*/  EXIT ;  /* 0x000000000000794d */ /* 0x000fea0003800000 */
.L_x_12727:
[----:B------:R-:W0:Y:S02]  /*15e50*/  F2I.F64.TRUNC R5, R4 ;  /* 0x0000000400057311 */ /* 0x000e24000030d100 */
[----:B0-----:R-:W-:Y:S01]  /*15e60*/  STG.E desc[UR36][R18.64], R5 ;  /* 0x0000000512007986 */ /* 0x001fe2000c101924 */
[----:B------:R-:W-:Y:S05]  /*15e70*/  EXIT ;  /* 0x000000000000794d */ /* 0x000fea0003800000 */
.L_x_12726:
[----:B------:R-:W0:Y:S02]  /*15e80*/  F2I.F64.TRUNC R5, R4 ;  /* 0x0000000400057311 */ /* 0x000e24000030d100 */
[----:B0-----:R-:W-:Y:S01]  /*15e90*/  STG.E.U16 desc[UR36][R18.64], R5 ;  /* 0x0000000512007986 */ /* 0x001fe2000c101524 */
[----:B------:R-:W-:Y:S05]  /*15ea0*/  EXIT ;  /* 0x000000000000794d */ /* 0x000fea0003800000 */
.L_x_12722:
        /* <DEDUP_REMOVED lines=11> */
[----:B------:R-:W-:Y:S01]  /*15f60*/  STG.E desc[UR36][R18.64], R3 ;  /* 0x0000000312007986 */ /* 0x000fe2000c101924 */
[----:B------:R-:W-:Y:S05]  /*15f70*/  EXIT ;  /* 0x000000000000794d */ /* 0x000fea0003800000 */
.L_x_12729:
[----:B------:R-:W-:Y:S01]  /*15f80*/  UMOV UR4, 0xf0000000 ;  /* 0xf000000000047882 */ /* 0x000fe20000000000 */
[----:B------:R-:W-:Y:S01]  /*15f90*/  UMOV UR5, 0x380fffff ;  /* 0x380fffff00057882 */ /* 0x000fe20000000000 */
[----:B------:R-:W0:Y:S01]  /*15fa0*/  F2F.F32.F64 R0, R4 ;  /* 0x0000000400007310 */ /* 0x000e220000301000 */
[----:B------:R-:W-:-:S14]  /*15fb0*/  DSETP.GEU.AND P0, PT, |R4|, UR4, PT ;  /* 0x0000000404007e2a */ /* 0x000fdc000bf0e200 */
[----:B0-----:R-:W-:-:S05]  /*15fc0*/  @!P0 FMUL R0, R0, 1.175494350822287508e-38 ;  /* 0x0080000000008820 */ /* 0x001fca0000400000 */
[----:B------:R-:W-:-:S05]  /*15fd0*/  F2FP.F16.F32.PACK_AB R0, RZ, R0 ;  /* 0x00000000ff00723e */ /* 0x000fca00000000ff */
[----:B------:R-:W-:Y:S01]  /*15fe0*/  STG.E.U16 desc[UR36][R18.64], R0 ;  /* 0x0000000012007986 */ /* 0x000fe2000c101524 */
[----:B------:R-:W-:Y:S05]  /*15ff0*/  EXIT ;  /* 0x000000000000794d */ /* 0x000fea0003800000 */
.L_x_12728:
        /* <DEDUP_REMOVED lines=12> */
[----:B------:R-:W-:Y:S01]  /*160c0*/  STG.E.64 desc[UR36][R18.64], R2 ;  /* 0x0000000212007986 */ /* 0x000fe2000c101b24 */
[----:B------:R-:W-:Y:S05]  /*160d0*/  EXIT ;  /* 0x000000000000794d */ /* 0x000fea0003800000 */
.L_x_12731:
[----:B------:R-:W-:Y:S01]  /*160e0*/  UMOV UR4, 0xf0000000 ;  /* 0xf000000000047882 */ /* 0x000fe20000000000 */
[----:B------:R-:W-:Y:S01]  /*160f0*/  UMOV UR5, 0x380fffff ;  /* 0x380fffff00057882 */ /* 0x000fe20000000000 */
[----:B------:R-:W0:Y:S01]  /*16100*/  F2F.F32.F64 R0, R4 ;  /* 0x0000000400007310 */ /* 0x000e220000301000 */
[----:B------:R-:W-:-:S14]  /*16110*/  DSETP.GEU.AND P0, PT, |R4|, UR4, PT ;  /* 0x0000000404007e2a */ /* 0x000fdc000bf0e200 */
[----:B0-----:R-:W-:-:S05]  /*16120*/  @!P0 FMUL R0, R0, 1.175494350822287508e-38 ;  /* 0x0080000000008820 */ /* 0x001fca0000400000 */
[----:B------:R-:W-:-:S04]  /*16130*/  F2FP.F16.F32.PACK_AB R3, RZ, R0 ;  /* 0x00000000ff03723e */ /* 0x000fc800000000ff */
[----:B------:R-:W-:-:S05]  /*16140*/  PRMT R3, R3, 0x5410, RZ ;  /* 0x0000541003037816 */ /* 0x000fca00000000ff */
[----:B------:R-:W-:Y:S01]  /*16150*/  STG.E desc[UR36][R18.64], R3 ;  /* 0x0000000312007986 */ /* 0x000fe2000c101924 */
[----:B------:R-:W-:Y:S05]  /*16160*/  EXIT ;  /* 0x000000000000794d */ /* 0x000fea0003800000 */
.L_x_12730:
[----:B------:R-:W-:Y:S01]  /*16170*/  STG.E.64 desc[UR36][R18.64], R4 ;  /* 0x0000000412007986 */ /* 0x000fe2000c101b24 */
[----:B------:R-:W-:Y:S05]  /*16180*/  EXIT ;  /* 0x000000000000794d */ /* 0x000fea0003800000 */
.L_x_12721:
        /* <DEDUP_REMOVED lines=10> */
[----:B------:R-:W-:Y:S01]  /*16230*/  STG.E.U8 desc[UR36][R18.64], R3 ;  /* 0x0000000312007986 */ /* 0x000fe2000c101124 */
[----:B------:R-:W-:Y:S05]  /*16240*/  EXIT ;  /* 0x000000000000794d */ /* 0x000fea0003800000 */
.L_x_12734:
[----:B------:R-:W-:-:S05]  /*16250*/  CS2R R6, SRZ ;  /* 0x0000000000067805 */ /* 0x000fca000001ff00 */
[----:B------:R-:W-:Y:S01]  /*16260*/  STG.E.128 desc[UR36][R18.64], R4 ;  /* 0x0000000412007986 */ /* 0x000fe2000c101d24 */
[----:B------:R-:W-:Y:S05]  /*16270*/  EXIT ;  /* 0x000000000000794d */ /* 0x000fea0003800000 */
.L_x_12733:
        /* <DEDUP_REMOVED lines=25> */
.L_x_12738:
[----:B------:R-:W-:Y:S05]  /*16410*/  BSYNC B0 ;  /* 0x0000000000007941 */ /* 0x000fea0003800000 */
.L_x_12737:
[----:B------:R-:W-:-:S05]  /*16420*/  LOP3.LUT R3, R0, R3, RZ, 0xfc, !PT ;  /* 0x0000000300037212 */ /* 0x000fca00078efcff */
[----:B------:R-:W-:Y:S01]  /*16430*/  STG.E.U8 desc[UR36][R18.64], R3 ;  /* 0x0000000312007986 */ /* 0x000fe2000c101124 */
[----:B------:R-:W-:Y:S05]  /*16440*/  EXIT ;  /* 0x000000000000794d */ /* 0x000fea0003800000 */
.L_x_12736:
        /* <DEDUP_REMOVED lines=17> */
.L_x_12740:
[----:B------:R-:W-:Y:S01]  /*16560*/  IMAD.MOV.U32 R0, RZ, RZ, 0x7f ;  /* 0x0000007fff007424 */ /* 0x000fe200078e00ff */
[----:B------:R-:W-:-:S04]  /*16570*/  ISETP.GT.U32.AND P0, PT, R2, 0x7f800000, PT ;  /* 0x7f8000000200780c */ /* 0x000fc80003f04070 */
[----:B------:R-:W-:-:S09]  /*16580*/  SEL R0, R0, 0x7c, P0 ;  /* 0x0000007c00007807 */ /* 0x000fd20000000000 */
.L_x_12741:
[----:B------:R-:W-:Y:S05]  /*16590*/  BSYNC B0 ;  /* 0x0000000000007941 */ /* 0x000fea0003800000 */
.L_x_12739:
[----:B------:R-:W-:-:S04]  /*165a0*/  LOP3.LUT R2, R3, 0x80000000, RZ, 0xc0, !PT ;  /* 0x8000000003027812 */ /* 0x000fc800078ec0ff */
[----:B------:R-:W-:-:S04]  /*165b0*/  SHF.R.U32.HI R3, RZ, 0x18, R2 ;  /* 0x00000018ff037819 */ /* 0x000fc80000011602 */
[----:B------:R-:W-:-:S05]  /*165c0*/  LOP3.LUT R3, R0, R3, RZ, 0xfc, !PT ;  /* 0x0000000300037212 */ /* 0x000fca00078efcff */
[----:B------:R-:W-:Y:S01]  /*165d0*/  STG.E.U8 desc[UR36][R18.64], R3 ;  /* 0x0000000312007986 */ /* 0x000fe2000c101124 */
[----:B------:R-:W-:Y:S05]  /*165e0*/  EXIT ;  /* 0x000000000000794d */ /* 0x000fea0003800000 */
.L_x_12735:
[----:B------:R-:W-:Y:S01]  /*165f0*/  UMOV UR4, 0xf0000000 ;  /* 0xf000000000047882 */ /* 0x000fe20000000000 */
[----:B------:R-:W-:Y:S01]  /*16600*/  UMOV UR5, 0x380fffff ;  /* 0x380fffff00057882 */ /* 0x000fe20000000000 */
[----:B------:R-:W0:Y:S01]  /*16610*/  F2F.F32.F64 R0, R4 ;  /* 0x0000000400007310 */ /* 0x000e220000301000 */
[----:B------:R-:W-:-:S14]  /*16620*/  DSETP.GEU.AND P0, PT, |R4|, UR4, PT ;  /* 0x0000000404007e2a */ /* 0x000fdc000bf0e200 */
[----:B0-----:R-:W-:-:S05]  /*16630*/  @!P0 FMUL R0, R0, 1.175494350822287508e-38 ;  /* 0x0080000000008820 */ /* 0x001fca0000400000 */
[----:B------:R-:W-:-:S05]  /*16640*/  F2FP.BF16.F32.PACK_AB R0, RZ, R0 ;  /* 0x00000000ff00723e */ /* 0x000fca00000010ff */
[----:B------:R-:W-:Y:S01]  /*16650*/  STG.E.U16 desc[UR36][R18.64], R0 ;  /* 0x0000000012007986 */ /* 0x000fe2000c101524 */
[----:B------:R-:W-:Y:S05]  /*16660*/  EXIT ;  /* 0x000000000000794d */ /* 0x000fea0003800000 */
.L_x_12732:
        /* <DEDUP_REMOVED lines=9> */
[----:B0-----:R-:W-:Y:S01]  /*16700*/  STG.E.U16 desc[UR36][R18.64], R5 ;  /* 0x0000000512007986 */ /* 0x001fe2000c101524 */
[----:B------:R-:W-:Y:S05]  /*16710*/  EXIT ;  /* 0x000000000000794d */ /* 0x000fea0003800000 */
.L_x_12744:
        /* <DEDUP_REMOVED lines=21> */
.L_x_12747:
[----:B------:R-:W-:-:S04]  /*16870*/  LOP3.LUT R2, R3, 0x80000000, RZ, 0xc0, !PT ;  /* 0x8000000003027812 */ /* 0x000fc800078ec0ff */
[----:B------:R-:W-:-:S04]  /*16880*/  SHF.R.U32.HI R3, RZ, 0x18, R2 ;  /* 0x00000018ff037819 */ /* 0x000fc80000011602 */
[----:B------:R-:W-:-:S04]  /*16890*/  LOP3.LUT R0, R0, R3, RZ, 0xfc, !PT ;  /* 0x0000000300007212 */ /* 0x000fc800078efcff */
[----:B------:R-:W-:-:S07]  /*168a0*/  PRMT R9, R0, 0x7610, R9 ;  /* 0x0000761000097816 */ /* 0x000fce0000000009 */
.L_x_12746:
[----:B------:R-:W-:Y:S05]  /*168b0*/  BSYNC B0 ;  /* 0x0000000000007941 */ /* 0x000fea0003800000 */
.L_x_12745:
[----:B------:R-:W-:Y:S01]  /*168c0*/  STG.E.U8 desc[UR36][R18.64], R9 ;  /* 0x0000000912007986 */ /* 0x000fe2000c101124 */
[----:B------:R-:W-:Y:S05]  /*168d0*/  EXIT ;  /* 0x000000000000794d */ /* 0x000fea0003800000 */
.L_x_12743:
        /* <DEDUP_REMOVED lines=21> */
.L_x_12750:
[----:B------:R-:W-:-:S04]  /*16a30*/  LOP3.LUT R2, R3, 0x80000000, RZ, 0xc0, !PT ;  /* 0x8000000003027812 */ /* 0x000fc800078ec0ff */
[----:B------:R-:W-:-:S04]  /*16a40*/  SHF.R.U32.HI R3, RZ, 0x18, R2 ;  /* 0x00000018ff037819 */ /* 0x000fc80000011602 */
[----:B------:R-:W-:-:S04]  /*16a50*/  LOP3.LUT R0, R0, R3, RZ, 0xfc, !PT ;  /* 0x0000000300007212 */ /* 0x000fc800078efcff */
[----:B------:R-:W-:-:S07]  /*16a60*/  PRMT R9, R0, 0x7610, R9 ;  /* 0x0000761000097816 */ /* 0x000fce0000000009 */
.L_x_12749:
[----:B------:R-:W-:Y:S05]  /*16a70*/  BSYNC B0 ;  /* 0x0000000000007941 */ /* 0x000fea0003800000 */
.L_x_12748:
[----:B------:R-:W-:Y:S01]  /*16a80*/  STG.E.U8 desc[UR36][R18.64], R9 ;  /* 0x0000000912007986 */ /* 0x000fe2000c101124 */
[----:B------:R-:W-:Y:S05]  /*16a90*/  EXIT ;  /* 0x000000000000794d */ /* 0x000fea0003800000 */
.L_x_12742:
        /* <DEDUP_REMOVED lines=26> */
.L_x_12725:
        /* <DEDUP_REMOVED lines=16> */
.L_x_12753:
[----:B------:R-:W-:Y:S05]  /*16d40*/  EXIT ;  /* 0x000000000000794d */ /* 0x000fea0003800000 */
.L_x_12752:
[----:B------:R-:W0:Y:S02]  /*16d50*/  F2I.U64.F64.TRUNC R4, R4 ;  /* 0x0000000400047311 */ /* 0x000e24000030d800 */
[----:B0-----:R-:W-:Y:S01]  /*16d60*/  STG.E.64 desc[UR36][R18.64], R4 ;  /* 0x0000000412007986 */ /* 0x001fe2000c101b24 */
[----:B------:R-:W-:Y:S05]  /*16d70*/  EXIT ;  /* 0x000000000000794d */ /* 0x000fea0003800000 */
.L_x_12751:
[----:B------:R-:W0:Y:S02]  /*16d80*/  F2I.U32.F64.TRUNC R5, R4 ;  /* 0x0000000400057311 */ /* 0x000e24000030d000 */
[----:B0-----:R-:W-:Y:S01]  /*16d90*/  STG.E desc[UR36][R18.64], R5 ;  /* 0x0000000512007986 */ /* 0x001fe2000c101924 */
[----:B------:R-:W-:Y:S05]  /*16da0*/  EXIT ;  /* 0x000000000000794d */ /* 0x000fea0003800000 */
        .weak           $__internal_0_$__cuda_sm20_div_rn_f64_full
        .type           $__internal_0_$__cuda_sm20_div_rn_f64_full,@function
        .size           $__internal_0_$__cuda_sm20_div_rn_f64_full,(.L_x_37678 - $__internal_0_$__cuda_sm20_div_rn_f64_full)
$__internal_0_$__cuda_sm20_div_rn_f64_full:
[C---:B------:R-:W-:Y:S01]  /*16db0*/  FSETP.GEU.AND P0, PT, |R11|.reuse, 1.469367938527859385e-39, PT ;  /* 0x001000000b00780b */ /* 0x040fe20003f0e200 */
[----:B------:R-:W-:Y:S01]  /*16dc0*/  IMAD.MOV.U32 R6, RZ, RZ, 0x1 ;  /* 0x00000001ff067424 */ /* 0x000fe200078e00ff */
[----:B------:R-:W-:Y:S01]  /*16dd0*/  LOP3.LUT R8, R11, 0x800fffff, RZ, 0xc0, !PT ;  /* 0x800fffff0b087812 */ /* 0x000fe200078ec0ff */
[----:B------:R-:W-:Y:S01]  /*16de0*/  IMAD.MOV.U32 R14, RZ, RZ, R12 ;  /* 0x000000ffff0e7224 */ /* 0x000fe200078e000c */
[C---:B------:R-:W-:Y:S01]  /*16df0*/  FSETP.GEU.AND P2, PT, |R13|.reuse, 1.469367938527859385e-39, PT ;  /* 0x001000000d00780b */ /* 0x040fe20003f4e200 */
[----:B------:R-:W-:Y:S01]  /*16e00*/  BSSY B1, `(.L_x_12754) ;  /* 0x0000052000017945 */ /* 0x000fe20003800000 */
[----:B------:R-:W-:Y:S01]  /*16e10*/  LOP3.LUT R9, R8, 0x3ff00000, RZ, 0xfc, !PT ;  /* 0x3ff0000008097812 */ /* 0x000fe200078efcff */
[----:B------:R-:W-:Y:S01]  /*16e20*/  IMAD.MOV.U32 R8, RZ, RZ, R10 ;  /* 0x000000ffff087224 */ /* 0x000fe200078e000a */
[----:B------:R-:W-:Y:S02]  /*16e30*/  LOP3.LUT R2, R13, 0x7ff00000, RZ, 0xc0, !PT ;  /* 0x7ff000000d027812 */ /* 0x000fe400078ec0ff */
[----:B------:R-:W-:-:S03]  /*16e40*/  LOP3.LUT R5, R11, 0x7ff00000, RZ, 0xc0, !PT ;  /* 0x7ff000000b057812 */ /* 0x000fc600078ec0ff */
[----:B------:R-:W-:Y:S01]  /*16e50*/  @!P0 DMUL R8, R10, 8.98846567431157953865e+307 ;  /* 0x7fe000000a088828 */ /* 0x000fe20000000000 */
[----:B------:R-:W-:-:S03]  /*16e60*/  ISETP.GE.U32.AND P1, PT, R2, R5, PT ;  /* 0x000000050200720c */ /* 0x000fc60003f26070 */
[----:B------:R-:W-:Y:S01]  /*16e70*/  @!P2 LOP3.LUT R3, R11, 0x7ff00000, RZ, 0xc0, !PT ;  /* 0x7ff000000b03a812 */ /* 0x000fe200078ec0ff */
[----:B------:R-:W-:Y:S01]  /*16e80*/  @!P2 IMAD.MOV.U32 R24, RZ, RZ, RZ ;  /* 0x000000ffff18a224 */ /* 0x000fe200078e00ff */
[----:B------:R-:W0:Y:S02]  /*16e90*/  MUFU.RCP64H R7, R9 ;  /* 0x0000000900077308 */ /* 0x000e240000001800 */
[----:B------:R-:W-:Y:S01]  /*16ea0*/  @!P2 ISETP.GE.U32.AND P3, PT, R2, R3, PT ;  /* 0x000000030200a20c */ /* 0x000fe20003f66070 */
[----:B------:R-:W-:Y:S01]  /*16eb0*/  IMAD.MOV.U32 R3, RZ, RZ, 0x1ca00000 ;  /* 0x1ca00000ff037424 */ /* 0x000fe200078e00ff */
[----:B------:R-:W-:-:S04]  /*16ec0*/  @!P0 LOP3.LUT R5, R9, 0x7ff00000, RZ, 0xc0, !PT ;  /* 0x7ff0000009058812 */ /* 0x000fc800078ec0ff */
[----:B------:R-:W-:-:S04]  /*16ed0*/  SEL R15, R3, 0x63400000, !P1 ;  /* 0x63400000030f7807 */ /* 0x000fc80004800000 */
[----:B------:R-:W-:Y:S01]  /*16ee0*/  LOP3.LUT R15, R15, 0x800fffff, R13, 0xf8, !PT ;  /* 0x800fffff0f0f7812 */ /* 0x000fe200078ef80d */
[----:B0-----:R-:W-:-:S08]  /*16ef0*/  DFMA R20, R6, -R8, 1 ;  /* 0x3ff000000614742b */ /* 0x001fd00000000808 */
[----:B------:R-:W-:-:S08]  /*16f00*/  DFMA R20, R20, R20, R20 ;  /* 0x000000141414722b */ /* 0x000fd00000000014 */
[----:B------:R-:W-:Y:S01]  /*16f10*/  DFMA R20, R6, R20, R6 ;  /* 0x000000140614722b */ /* 0x000fe20000000006 */
[----:B------:R-:W-:-:S04]  /*16f20*/  @!P2 SEL R7, R3, 0x63400000, !P3 ;  /* 0x634000000307a807 */ /* 0x000fc80005800000 */
[----:B------:R-:W-:-:S03]  /*16f30*/  @!P2 LOP3.LUT R4, R7, 0x80000000, R13, 0xf8, !PT ;  /* 0x800000000704a812 */ /* 0x000fc600078ef80d */
[----:B------:R-:W-:Y:S01]  /*16f40*/  DFMA R6, R20, -R8, 1 ;  /* 0x3ff000001406742b */ /* 0x000fe20000000808 */
[----:B------:R-:W-:Y:S01]  /*16f50*/  @!P2 LOP3.LUT R25, R4, 0x100000, RZ, 0xfc, !PT ;  /* 0x001000000419a812 */ /* 0x000fe200078efcff */
[----:B------:R-:W-:-:S05]  /*16f60*/  IMAD.MOV.U32 R4, RZ, RZ, R2 ;  /* 0x000000ffff047224 */ /* 0x000fca00078e0002 */
[----:B------:R-:W-:Y:S02]  /*16f70*/  @!P2 DFMA R14, R14, 2, -R24 ;  /* 0x400000000e0ea82b */ /* 0x000fe40000000818 */
[----:B------:R-:W-:Y:S01]  /*16f80*/  DFMA R20, R20, R6, R20 ;  /* 0x000000061414722b */ /* 0x000fe20000000014 */
[----:B------:R-:W-:-:S07]  /*16f90*/  VIADD R7, R5, 0xffffffff ;  /* 0xffffffff05077836 */ /* 0x000fce0000000000 */
[----:B------:R-:W-:Y:S01]  /*16fa0*/  @!P2 LOP3.LUT R4, R15, 0x7ff00000, RZ, 0xc0, !PT ;  /* 0x7ff000000f04a812 */ /* 0x000fe200078ec0ff */
[----:B------:R-:W-:-:S04]  /*16fb0*/  DMUL R26, R20, R14 ;  /* 0x0000000e141a7228 */ /* 0x000fc80000000000 */
[----:B------:R-:W-:-:S04]  /*16fc0*/  VIADD R6, R4, 0xffffffff ;  /* 0xffffffff04067836 */ /* 0x000fc80000000000 */
[----:B------:R-:W-:Y:S01]  /*16fd0*/  DFMA R24, R26, -R8, R14 ;  /* 0x800000081a18722b */ /* 0x000fe2000000000e */
[----:B------:R-:W-:-:S04]  /*16fe0*/  ISETP.GT.U32.AND P0, PT, R6, 0x7feffffe, PT ;  /* 0x7feffffe0600780c */ /* 0x000fc80003f04070 */
[----:B------:R-:W-:-:S03]  /*16ff0*/  ISETP.GT.U32.OR P0, PT, R7, 0x7feffffe, P0 ;  /* 0x7feffffe0700780c */ /* 0x000fc60000704470 */
[----:B------:R-:W-:-:S10]  /*17000*/  DFMA R24, R20, R24, R26 ;  /* 0x000000181418722b */ /* 0x000fd4000000001a */
[----:B------:R-:W-:Y:S05]  /*17010*/  @P0 BRA `(.L_x_12755) ;  /* 0x00000000006c0947 */ /* 0x000fea0003800000 */
[----:B------:R-:W-:Y:S01]  /*17020*/  LOP3.LUT R5, R11, 0x7ff00000, RZ, 0xc0, !PT ;  /* 0x7ff000000b057812 */ /* 0x000fe200078ec0ff */
[----:B------:R-:W-:-:S03]  /*17030*/  IMAD.MOV.U32 R6, RZ, RZ, RZ ;  /* 0x000000ffff067224 */ /* 0x000fc600078e00ff */
[CC--:B------:R-:W-:Y:S02]  /*17040*/  VIADDMNMX R4, R2.reuse, -R5.reuse, 0xb9600000, !PT ;  /* 0xb960000002047446 */ /* 0x0c0fe40007800905 */
[----:B------:R-:W-:Y:S02]  /*17050*/  ISETP.GE.U32.AND P0, PT, R2, R5, PT ;  /* 0x000000050200720c */ /* 0x000fe40003f06070 */
[----:B------:R-:W-:Y:S02]  /*17060*/  VIMNMX R4, R4, 0x46a00000, PT ;  /* 0x46a0000004047848 */ /* 0x000fe40003fe0100 */
[----:B------:R-:W-:-:S05]  /*17070*/  SEL R3, R3, 0x63400000, !P0 ;  /* 0x6340000003037807 */ /* 0x000fca0004000000 */
[----:B------:R-:W-:-:S04]  /*17080*/  IMAD.IADD R4, R4, 0x1, -R3 ;  /* 0x0000000104047824 */ /* 0x000fc800078e0a03 */
[----:B------:R-:W-:-:S06]  /*17090*/  VIADD R7, R4, 0x7fe00000 ;  /* 0x7fe0000004077836 */ /* 0x000fcc0000000000 */
[----:B------:R-:W-:-:S10]  /*170a0*/  DMUL R2, R24, R6 ;  /* 0x0000000618027228 */ /* 0x000fd40000000000 */
[----:B------:R-:W-:-:S13]  /*170b0*/  FSETP.GTU.AND P0, PT, |R3|, 1.469367938527859385e-39, PT ;  /* 0x001000000300780b */ /* 0x000fda0003f0c200 */
[----:B------:R-:W-:Y:S05]  /*170c0*/  @P0 BRA `(.L_x_12756) ;  /* 0x0000000000940947 */ /* 0x000fea0003800000 */
[----:B------:R-:W-:-:S06]  /*170d0*/  DFMA R8, R24, -R8, R14 ;  /* 0x800000081808722b */ /* 0x000fcc000000000e */
[----:B------:R-:W-:-:S04]  /*170e0*/  IMAD.MOV.U32 R8, RZ, RZ, RZ ;  /* 0x000000ffff087224 */ /* 0x000fc800078e00ff */
[C---:B------:R-:W-:Y:S02]  /*170f0*/  FSETP.NEU.AND P0, PT, R9.reuse, RZ, PT ;  /* 0x000000ff0900720b */ /* 0x040fe40003f0d000 */
[----:B------:R-:W-:-:S04]  /*17100*/  LOP3.LUT R10, R9, 0x80000000, R11, 0x48, !PT ;  /* 0x80000000090a7812 */ /* 0x000fc800078e480b */
[----:B------:R-:W-:-:S07]  /*17110*/  LOP3.LUT R9, R10, R7, RZ, 0xfc, !PT ;  /* 0x000000070a097212 */ /* 0x000fce00078efcff */
[----:B------:R-:W-:Y:S05]  /*17120*/  @!P0 BRA `(.L_x_12756) ;  /* 0x00000000007c8947 */ /* 0x000fea0003800000 */
[----:B------:R-:W-:Y:S01]  /*17130*/  IMAD.MOV R7, RZ, RZ, -R4 ;  /* 0x000000ffff077224 */ /* 0x000fe200078e0a04 */
[----:B------:R-:W-:Y:S01]  /*17140*/  IADD3 R4, -R4, -0x43300000, RZ ;  /* 0xbcd0000004047810 */ /* 0x000fe20007ffe1ff */
[----:B------:R-:W-:-:S06]  /*17150*/  IMAD.MOV.U32 R6, RZ, RZ, RZ ;  /* 0x000000ffff067224 */ /* 0x000fcc00078e00ff */
[----:B------:R-:W-:Y:S02]  /*17160*/  DFMA R6, R2, -R6, R24 ;  /* 0x800000060206722b */ /* 0x000fe40000000018 */
[----:B------:R-:W-:-:S08]  /*17170*/  DMUL.RP R24, R24, R8 ;  /* 0x0000000818187228 */ /* 0x000fd00000008000 */
[----:B------:R-:W-:Y:S02]  /*17180*/  FSETP.NEU.AND P0, PT, |R7|, R4, PT ;  /* 0x000000040700720b */ /* 0x000fe40003f0d200 */
[----:B------:R-:W-:Y:S02]  /*17190*/  LOP3.LUT R5, R25, R10, RZ, 0x3c, !PT ;  /* 0x0000000a19057212 */ /* 0x000fe400078e3cff */
[----:B------:R-:W-:Y:S02]  /*171a0*/  FSEL R2, R24, R2, !P0 ;  /* 0x0000000218027208 */ /* 0x000fe40004000000 */
[----:B------:R-:W-:Y:S01]  /*171b0*/  FSEL R3, R5, R3, !P0 ;  /* 0x0000000305037208 */ /* 0x000fe20004000000 */
[----:B------:R-:W-:Y:S06]  /*171c0*/  BRA `(.L_x_12756) ;  /* 0x0000000000547947 */ /* 0x000fec0003800000 */
.L_x_12755:
[----:B------:R-:W-:-:S14]  /*171d0*/  DSETP.NAN.AND P0, PT, R12, R12, PT ;  /* 0x0000000c0c00722a */ /* 0x000fdc0003f08000 */
[----:B------:R-:W-:Y:S05]  /*171e0*/  @P0 BRA `(.L_x_12757) ;  /* 0x0000000000440947 */ /* 0x000fea0003800000 */
[----:B------:R-:W-:-:S14]  /*171f0*/  DSETP.NAN.AND P0, PT, R10, R10, PT ;  /* 0x0000000a0a00722a */ /* 0x000fdc0003f08000 */
[----:B------:R-:W-:Y:S05]  /*17200*/  @P0 BRA `(.L_x_12758) ;  /* 0x0000000000300947 */ /* 0x000fea0003800000 */
[----:B------:R-:W-:Y:S01]  /*17210*/  ISETP.NE.AND P0, PT, R4, R5, PT ;  /* 0x000000050400720c */ /* 0x000fe20003f05270 */
[----:B------:R-:W-:Y:S02]  /*17220*/  IMAD.MOV.U32 R2, RZ, RZ, 0x0 ;  /* 0x00000000ff027424 */ /* 0x000fe400078e00ff */
[----:B------:R-:W-:-:S10]  /*17230*/  IMAD.MOV.U32 R3, RZ, RZ, -0x80000 ;  /* 0xfff80000ff037424 */ /* 0x000fd400078e00ff */
[----:B------:R-:W-:Y:S05]  /*17240*/  @!P0 BRA `(.L_x_12756) ;  /* 0x0000000000348947 */ /* 0x000fea0003800000 */
[----:B------:R-:W-:Y:S02]  /*17250*/  ISETP.NE.AND P0, PT, R4, 0x7ff00000, PT ;  /* 0x7ff000000400780c */ /* 0x000fe40003f05270 */
[----:B------:R-:W-:Y:S02]  /*17260*/  LOP3.LUT R3, R13, 0x80000000, R11, 0x48, !PT ;  /* 0x800000000d037812 */ /* 0x000fe400078e480b */
[----:B------:R-:W-:-:S13]  /*17270*/  ISETP.EQ.OR P0, PT, R5, RZ, !P0 ;  /* 0x000000ff0500720c */ /* 0x000fda0004702670 */
[----:B------:R-:W-:Y:S01]  /*17280*/  @P0 LOP3.LUT R4, R3, 0x7ff00000, RZ, 0xfc, !PT ;  /* 0x7ff0000003040812 */ /* 0x000fe200078efcff */
[----:B------:R-:W-:Y:S02]  /*17290*/  @!P0 IMAD.MOV.U32 R2, RZ, RZ, RZ ;  /* 0x000000ffff028224 */ /* 0x000fe400078e00ff */
[----:B------:R-:W-:Y:S02]  /*172a0*/  @P0 IMAD.MOV.U32 R2, RZ, RZ, RZ ;  /* 0x000000ffff020224 */ /* 0x000fe400078e00ff */
[----:B------:R-:W-:Y:S01]  /*172b0*/  @P0 IMAD.MOV.U32 R3, RZ, RZ, R4 ;  /* 0x000000ffff030224 */ /* 0x000fe200078e0004 */
[----:B------:R-:W-:Y:S06]  /*172c0*/  BRA `(.L_x_12756) ;  /* 0x0000000000147947 */ /* 0x000fec0003800000 */
.L_x_12758:
[----:B------:R-:W-:Y:S01]  /*172d0*/  LOP3.LUT R3, R11, 0x80000, RZ, 0xfc, !PT ;  /* 0x000800000b037812 */ /* 0x000fe200078efcff */
[----:B------:R-:W-:Y:S01]  /*172e0*/  IMAD.MOV.U32 R2, RZ, RZ, R10 ;  /* 0x000000ffff027224 */ /* 0x000fe200078e000a */
[----:B------:R-:W-:Y:S06]  /*172f0*/  BRA `(.L_x_12756) ;  /* 0x0000000000087947 */ /* 0x000fec0003800000 */
.L_x_12757:
[----:B------:R-:W-:Y:S01]  /*17300*/  LOP3.LUT R3, R13, 0x80000, RZ, 0xfc, !PT ;  /* 0x000800000d037812 */ /* 0x000fe200078efcff */
[----:B------:R-:W-:-:S07]  /*17310*/  IMAD.MOV.U32 R2, RZ, RZ, R12 ;  /* 0x000000ffff027224 */ /* 0x000fce00078e000c */
.L_x_12756:
[----:B------:R-:W-:Y:S05]  /*17320*/  BSYNC B1 ;  /* 0x0000000000017941 */ /* 0x000fea0003800000 */
.L_x_12754:
[----:B------:R-:W-:Y:S02]  /*17330*/  IMAD.MOV.U32 R4, RZ, RZ, R2 ;  /* 0x000000ffff047224 */ /* 0x000fe400078e0002 */
[----:B------:R-:W-:Y:S02]  /*17340*/  IMAD.MOV.U32 R5, RZ, RZ, R3 ;  /* 0x000000ffff057224 */ /* 0x000fe400078e0003 */
[----:B------:R-:W-:Y:S02]  /*17350*/  IMAD.MOV.U32 R2, RZ, RZ, R0 ;  /* 0x000000ffff027224 */ /* 0x000fe400078e0000 */
[----:B------:R-:W-:-:S04]  /*17360*/  IMAD.MOV.U32 R3, RZ, RZ, 0x0 ;  /* 0x00000000ff037424 */ /* 0x000fc800078e00ff */
[----:B------:R-:W-:Y:S05]  /*17370*/  RET.REL.NODEC R2 `(_ZN2at6native18elementwise_kernelILi128ELi4EZNS0_15gpu_kernel_implINS0_13BinaryFunctorIdddZZZNS0_15binary_internal21div_floor_kernel_cudaERNS_18TensorIteratorBaseEENKUlvE1_clEvENKUlvE_clEvEUlddE_EEEEvS6_RKT_EUliE_EEviT1_) ;  /* 0xfffffe8c02207950 */ /* 0x000fea0003c3ffff */
.L_x_12759:
        /* <DEDUP_REMOVED lines=16> */
.L_x_37678:


//--------------------- .text._ZN2at6native27unrolled_elementwise_kernelINS0_13BinaryFunctorIdddZZZNS0_15binary_internal21div_floor_kernel_cudaERNS_18TensorIteratorBaseEENKUlvE1_clEvENKUlvE_clEvEUlddE_EESt5arrayIPcLm3EELi4E23TrivialOffsetCalculatorILi2EjESD_ILi1EjENS0_6memory12LoadWithCastILi2EEENSG_13StoreWithCastILi1EEEEEviT_T0_T2_T3_T4_T5_ --------------------------
	.section	.text._ZN2at6native27unrolled_elementwise_kernelINS0_13BinaryFunctorIdddZZZNS0_15binary_internal21div_floor_kernel_cudaERNS_18TensorIteratorBaseEENKUlvE1_clEvENKUlvE_clEvEUlddE_EESt5arrayIPcLm3EELi4E23TrivialOffsetCalculatorILi2EjESD_ILi1EjENS0_6memory12LoadWithCastILi2EEENSG_13StoreWithCastILi1EEEEEviT_T0_T2_T3_T4_T5_,"ax",@progbits
	.align	128
        .global         _ZN2at6native27unrolled_elementwise_kernelINS0_13BinaryFunctorIdddZZZNS0_15binary_internal21div_floor_kernel_cudaERNS_18TensorIteratorBaseEENKUlvE1_clEvENKUlvE_clEvEUlddE_EESt5arrayIPcLm3EELi4E23TrivialOffsetCalculatorILi2EjESD_ILi1EjENS0_6memory12LoadWithCastILi2EEENSG_13StoreWithCastILi1EEEEEviT_T0_T2_T3_T4_T5_
        .type           _ZN2at6native27unrolled_elementwise_kernelINS0_13BinaryFunctorIdddZZZNS0_15binary_internal21div_floor_kernel_cudaERNS_18TensorIteratorBaseEENKUlvE1_clEvENKUlvE_clEvEUlddE_EESt5arrayIPcLm3EELi4E23TrivialOffsetCalculatorILi2EjESD_ILi1EjENS0_6memory12LoadWithCastILi2EEENSG_13StoreWithCastILi1EEEEEviT_T0_T2_T3_T4_T5_,@function
        .size           _ZN2at6native27unrolled_elementwise_kernelINS0_13BinaryFunctorIdddZZZNS0_15binary_internal21div_floor_kernel_cudaERNS_18TensorIteratorBaseEENKUlvE1_clEvENKUlvE_clEvEUlddE_EESt5arrayIPcLm3EELi4E23TrivialOffsetCalculatorILi2EjESD_ILi1EjENS0_6memory12LoadWithCastILi2EEENSG_13StoreWithCastILi1EEEEEviT_T0_T2_T3_T4_T5_,(.L_x_37679 - _ZN2at6native27unrolled_elementwise_kernelINS0_13BinaryFunctorIdddZZZNS0_15binary_internal21div_floor_kernel_cudaERNS_18TensorIteratorBaseEENKUlvE1_clEvENKUlvE_clEvEUlddE_EESt5arrayIPcLm3EELi4E23TrivialOffsetCalculatorILi2EjESD_ILi1EjENS0_6memory12LoadWithCastILi2EEENSG_13StoreWithCastILi1EEEEEviT_T0_T2_T3_T4_T5_)
        .other          _ZN2at6native27unrolled_elementwise_kernelINS0_13BinaryFunctorIdddZZZNS0_15binary_internal21div_floor_kernel_cudaERNS_18TensorIteratorBaseEENKUlvE1_clEvENKUlvE_clEvEUlddE_EESt5arrayIPcLm3EELi4E23TrivialOffsetCalculatorILi2EjESD_ILi1EjENS0_6memory12LoadWithCastILi2EEENSG_13StoreWithCastILi1EEEEEviT_T0_T2_T3_T4_T5_,@"STO_CUDA_ENTRY STV_DEFAULT"
_ZN2at6native27unrolled_elementwise_kernelINS0_13BinaryFunctorIdddZZZNS0_15binary_internal21div_floor_kernel_cudaERNS_18TensorIteratorBaseEENKUlvE1_clEvENKUlvE_clEvEUlddE_EESt5arrayIPcLm3EELi4E23TrivialOffsetCalculatorILi2EjESD_ILi1EjENS0_6memory12LoadWithCastILi2EEENSG_13StoreWithCastILi1EEEEEviT_T0_T2_T3_T4_T5_:
.text._ZN2at6native27unrolled_elementwise_kernelINS0_13BinaryFunctorIdddZZZNS0_15binary_internal21div_floor_kernel_cudaERNS_18TensorIteratorBaseEENKUlvE1_clEvENKUlvE_clEvEUlddE_EESt5arrayIPcLm3EELi4E23TrivialOffsetCalculatorILi2EjESD_ILi1EjENS0_6memory12LoadWithCastILi2EEENSG_13StoreWithCastILi1EEEEEviT_T0_T2_T3_T4_T5_:
[----:B------:R-:W0:Y:S01]  /*0000*/  LDC R1, c[0x0][0x28] ;  /* 0x00000a00ff017b82 */ /* 0x000e220000000800 */
[----:B------:R-:W1:Y:S07]  /*0010*/  S2R R33, SR_CTAID.X ;  /* 0x0000000000217919 */ /* 0x000e6e0000002500 */
[----:B------:R-:W1:Y:S01]  /*0020*/  LDC R0, c[0x0][0x210] ;  /* 0x00008400ff007b82 */ /* 0x000e620000000800 */
[----:B------:R-:W-:Y:S01]  /*0030*/  ULDC.64 UR36, c[0x0][0x208] ;  /* 0x0000820000247ab9 */ /* 0x000fe20000000a00 */
[----:B------:R-:W-:Y:S01]  /*0040*/  BSSY B6, `(.L_x_12760) ;  /* 0x00001f3000067945 */ /* 0x000fe20003800000 */
[----:B------:R-:W2:Y:S01]  /*0050*/  S2R R32, SR_TID.X ;  /* 0x0000000000207919 */ /* 0x000ea20000002100 */
[----:B0-----:R-:W-:Y:S01]  /*0060*/  VIADD R1, R1, 0xffffffe8 ;  /* 0xffffffe801017836 */ /* 0x001fe20000000000 */
[----:B------:R-:W-:-:S02]  /*0070*/  CS2R R28, SRZ ;  /* 0x00000000001c7805 */ /* 0x000fc4000001ff00 */
[----:B------:R-:W-:Y:S02]  /*0080*/  CS2R R26, SRZ ;  /* 0x00000000001a7805 */ /* 0x000fe4000001ff00 */
[----:B------:R-:W-:Y:S01]  /*0090*/  CS2R R22, SRZ ;  /* 0x0000000000167805 */ /* 0x000fe2000001ff00 */
[----:B------:R-:W0:Y:S08]  /*00a0*/  LDC.U8 R36, c[0x0][0x234] ;  /* 0x00008d00ff247b82 */ /* 0x000e300000000000 */
[----:B------:R-:W3:Y:S01]  /*00b0*/  LDC.U8 R37, c[0x0][0x235] ;  /* 0x00008d40ff257b82 */ /* 0x000ee20000000000 */
[----:B-1----:R-:W-:-:S05]  /*00c0*/  IMAD R30, R33, -0x200, R0 ;  /* 0xfffffe00211e7824 */ /* 0x002fca00078e0200 */
[----:B--2---:R-:W-:-:S13]  /*00d0*/  ISETP.GE.AND P0, PT, R32, R30, PT ;  /* 0x0000001e2000720c */ /* 0x004fda0003f06270 */
[----:B------:R-:W-:Y:S05]  /*00e0*/  @P0 BRA `(.L_x_12761) ;  /* 0x0000001c00a00947 */ /* 0x000fea0003800000 */
[----:B------:R-:W1:Y:S01]  /*00f0*/  LDC.64 R2, c[0x0][0x220] ;  /* 0x00008800ff027b82 */ /* 0x000e620000000a00 */
[----:B0-----:R-:W-:Y:S01]  /*0100*/  PRMT R0, R36, 0x9910, RZ ;  /* 0x0000991024007816 */ /* 0x001fe200000000ff */
        /* <DEDUP_REMOVED lines=18> */
.L_x_12765:
[----:B------:R-:W2:Y:S02]  /*0230*/  LDG.E.U8 R2, desc[UR36][R2.64] ;  /* 0x0000002402027981 */ /* 0x000ea4000c1e1100 */
[----:B--2---:R0:W1:Y:S01]  /*0240*/  I2F.F64.U16 R26, R2 ;  /* 0x00000002001a7312 */ /* 0x0040620000101800 */
[----:B------:R-:W-:Y:S05]  /*0250*/  BRA `(.L_x_12767) ;  /* 0x0000000c00747947 */ /* 0x000fea0003800000 */
.L_x_12764:
        /* <DEDUP_REMOVED lines=9> */
.L_x_12769:
[----:B------:R-:W2:Y:S02]  /*02f0*/  LDG.E R2, desc[UR36][R2.64] ;  /* 0x0000002402027981 */ /* 0x000ea4000c1e1900 */
[----:B--2---:R1:W2:Y:S01]  /*0300*/  I2F.F64 R26, R2 ;  /* 0x00000002001a7312 */ /* 0x0042a20000201c00 */
[----:B------:R-:W-:Y:S05]  /*0310*/  BRA `(.L_x_12767) ;  /* 0x0000000c00447947 */ /* 0x000fea0003800000 */
.L_x_12768:
[----:B------:R-:W2:Y:S02]  /*0320*/  LDG.E.U16 R2, desc[UR36][R2.64] ;  /* 0x0000002402027981 */ /* 0x000ea4000c1e1500 */
[----:B--2---:R4:W0:Y:S01]  /*0330*/  I2F.F64.S16 R26, R2 ;  /* 0x00000002001a7312 */ /* 0x0048220000101c00 */
[----:B------:R-:W-:Y:S05]  /*0340*/  BRA `(.L_x_12767) ;  /* 0x0000000c00387947 */ /* 0x000fea0003800000 */
.L_x_12763:
        /* <DEDUP_REMOVED lines=10> */
.L_x_12771:
[----:B------:R-:W2:Y:S02]  /*03f0*/  LDG.E.U16 R0, desc[UR36][R2.64] ;  /* 0x0000002402007981 */ /* 0x000ea4000c1e1500 */
[----:B--2---:R-:W-:-:S05]  /*0400*/  HADD2.F32 R0, -RZ, R0.H0_H0 ;  /* 0x20000000ff007230 */ /* 0x004fca0000004100 */
[----:B------:R-:W-:-:S04]  /*0410*/  FMUL.FTZ R0, R0, 1 ;  /* 0x3f80000000007820 */ /* 0x000fc80000410000 */
[----:B------:R0:W1:Y:S01]  /*0420*/  F2F.F64.F32 R26, R0 ;  /* 0x00000000001a7310 */ /* 0x0000620000201800 */
[----:B------:R-:W-:Y:S05]  /*0430*/  BRA `(.L_x_12767) ;  /* 0x0000000800fc7947 */ /* 0x000fea0003800000 */
.L_x_12770:
        /* <DEDUP_REMOVED lines=10> */
.L_x_12773:
[----:B------:R-:W2:Y:S02]  /*04e0*/  LDG.E.U16 R2, desc[UR36][R2.64] ;  /* 0x0000002402027981 */ /* 0x000ea4000c1e1500 */
[----:B--2---:R-:W-:-:S05]  /*04f0*/  HADD2.F32 R0, -RZ, R2.H0_H0 ;  /* 0x20000002ff007230 */ /* 0x004fca0000004100 */
[----:B------:R-:W-:-:S04]  /*0500*/  FMUL.FTZ R0, R0, 1 ;  /* 0x3f80000000007820 */ /* 0x000fc80000410000 */
[----:B------:R0:W1:Y:S01]  /*0510*/  F2F.F64.F32 R26, R0 ;  /* 0x00000000001a7310 */ /* 0x0000620000201800 */
[----:B------:R-:W-:Y:S05]  /*0520*/  BRA `(.L_x_12767) ;  /* 0x0000000800c07947 */ /* 0x000fea0003800000 */
.L_x_12772:
[----:B------:R0:W5:Y:S01]  /*0530*/  LDG.E.64 R26, desc[UR36][R2.64] ;  /* 0x00000024021a7981 */ /* 0x000162000c1e1b00 */
[----:B------:R-:W-:Y:S05]  /*0540*/  BRA `(.L_x_12767) ;  /* 0x0000000800b87947 */ /* 0x000fea0003800000 */
.L_x_12762:
        /* <DEDUP_REMOVED lines=13> */
.L_x_12776:
[----:B------:R0:W5:Y:S01]  /*0620*/  LDG.E.64 R26, desc[UR36][R2.64] ;  /* 0x00000024021a7981 */ /* 0x000162000c1e1b00 */
[----:B------:R-:W-:Y:S05]  /*0630*/  BRA `(.L_x_12767) ;  /* 0x00000008007c7947 */ /* 0x000fea0003800000 */
.L_x_12775:
        /* <DEDUP_REMOVED lines=28> */
.L_x_12778:
[----:B------:R-:W2:Y:S02]  /*0800*/  LDG.E.U8 R3, desc[UR36][R2.64] ;  /* 0x0000002402037981 */ /* 0x000ea4000c1e1100 */
[----:B--2---:R-:W-:-:S05]  /*0810*/  IMAD.SHL.U32 R0, R3, 0x2000000, RZ ;  /* 0x0200000003007824 */ /* 0x004fca00078e00ff */
[----:B------:R-:W-:-:S13]  /*0820*/  ISETP.GE.U32.AND P0, PT, R0, 0x8000000, PT ;  /* 0x080000000000780c */ /* 0x000fda0003f06070 */
[C---:B------:R-:W-:Y:S02]  /*0830*/  @P0 IMAD.SHL.U32 R4, R3.reuse, 0x200000, RZ ;  /* 0x0020000003040824 */ /* 0x040fe400078e00ff */
[C---:B------:R-:W-:Y:S02]  /*0840*/  @!P0 IMAD.SHL.U32 R0, R3.reuse, 0x100, RZ ;  /* 0x0000010003008824 */ /* 0x040fe400078e00ff */
[----:B------:R-:W-:Y:S01]  /*0850*/  IMAD.SHL.U32 R3, R3, 0x1000000, RZ ;  /* 0x0100000003037824 */ /* 0x000fe200078e00ff */
[----:B------:R-:W-:Y:S02]  /*0860*/  @P0 LOP3.LUT R4, R4, 0xfe00000, RZ, 0xc0, !PT ;  /* 0x0fe0000004040812 */ /* 0x000fe400078ec0ff */
        /* <DEDUP_REMOVED lines=9> */
.L_x_12777:
[----:B------:R-:W2:Y:S02]  /*0900*/  LDG.E.U16 R0, desc[UR36][R2.64] ;  /* 0x0000002402007981 */ /* 0x000ea4000c1e1500 */
[----:B--2---:R-:W-:-:S04]  /*0910*/  IMAD.U32 R0, R0, 0x10000, RZ ;  /* 0x0001000000007824 */ /* 0x004fc800078e00ff */
[----:B------:R-:W-:-:S04]  /*0920*/  FMUL.FTZ R0, R0, 1 ;  /* 0x3f80000000007820 */ /* 0x000fc80000410000 */
[----:B------:R0:W1:Y:S01]  /*0930*/  F2F.F64.F32 R26, R0 ;  /* 0x00000000001a7310 */ /* 0x0000620000201800 */
[----:B------:R-:W-:Y:S05]  /*0940*/  BRA `(.L_x_12767) ;  /* 0x0000000400b87947 */ /* 0x000fea0003800000 */
.L_x_12774:
        /* <DEDUP_REMOVED lines=11> */
.L_x_12781:
        /* <DEDUP_REMOVED lines=21> */
.L_x_12785:
[----:B------:R-:W-:Y:S05]  /*0b50*/  BSYNC B1 ;  /* 0x0000000000017941 */ /* 0x000fea0003800000 */
.L_x_12784:
[----:B------:R-:W-:Y:S01]  /*0b60*/  LEA R3, R0, 0x3b800000, 0x17 ;  /* 0x3b80000000037811 */ /* 0x000fe200078eb8ff */
[----:B------:R-:W-:-:S05]  /*0b70*/  IMAD.SHL.U32 R0, R2, 0x100000, RZ ;  /* 0x0010000002007824 */ /* 0x000fca00078e00ff */
[----:B------:R-:W-:-:S07]  /*0b80*/  LOP3.LUT R0, R3, R0, R4, 0xfe, !PT ;  /* 0x0000000003007212 */ /* 0x000fce00078efe04 */
.L_x_12783:
[----:B------:R-:W-:Y:S05]  /*0b90*/  BSYNC B0 ;  /* 0x0000000000007941 */ /* 0x000fea0003800000 */
.L_x_12782:
[----:B------:R-:W-:-:S04]  /*0ba0*/  FMUL.FTZ R0, R0, 1 ;  /* 0x3f80000000007820 */ /* 0x000fc80000410000 */
[----:B------:R0:W1:Y:S01]  /*0bb0*/  F2F.F64.F32 R26, R0 ;  /* 0x00000000001a7310 */ /* 0x0000620000201800 */
[----:B------:R-:W-:Y:S05]  /*0bc0*/  BRA `(.L_x_12767) ;  /* 0x0000000400187947 */ /* 0x000fea0003800000 */
.L_x_12780:
        /* <DEDUP_REMOVED lines=21> */
.L_x_12789:
[----:B------:R-:W-:Y:S05]  /*0d20*/  BSYNC B1 ;  /* 0x0000000000017941 */ /* 0x000fea0003800000 */
.L_x_12788:
[----:B------:R-:W-:Y:S01]  /*0d30*/  LEA R3, R0, 0x37800000, 0x17 ;  /* 0x3780000000037811 */ /* 0x000fe200078eb8ff */
[----:B------:R-:W-:-:S05]  /*0d40*/  IMAD.SHL.U32 R0, R2, 0x200000, RZ ;  /* 0x0020000002007824 */ /* 0x000fca00078e00ff */
[----:B------:R-:W-:-:S07]  /*0d50*/  LOP3.LUT R0, R3, R0, R4, 0xfe, !PT ;  /* 0x0000000003007212 */ /* 0x000fce00078efe04 */
.L_x_12787:
[----:B------:R-:W-:Y:S05]  /*0d60*/  BSYNC B0 ;  /* 0x0000000000007941 */ /* 0x000fea0003800000 */
.L_x_12786:
[----:B------:R-:W-:-:S04]  /*0d70*/  FMUL.FTZ R0, R0, 1 ;  /* 0x3f80000000007820 */ /* 0x000fc80000410000 */
[----:B------:R0:W1:Y:S01]  /*0d80*/  F2F.F64.F32 R26, R0 ;  /* 0x00000000001a7310 */ /* 0x0000620000201800 */
[----:B------:R-:W-:Y:S05]  /*0d90*/  BRA `(.L_x_12767) ;  /* 0x0000000000a47947 */ /* 0x000fea0003800000 */
.L_x_12779:
        /* <DEDUP_REMOVED lines=14> */
.L_x_12793:
[----:B------:R-:W-:Y:S05]  /*0e80*/  BSYNC B0 ;  /* 0x0000000000007941 */ /* 0x000fea0003800000 */
.L_x_12792:
[----:B------:R-:W-:-:S04]  /*0e90*/  FMUL.FTZ R0, R0, 1 ;  /* 0x3f80000000007820 */ /* 0x000fc80000410000 */
[----:B------:R0:W1:Y:S01]  /*0ea0*/  F2F.F64.F32 R26, R0 ;  /* 0x00000000001a7310 */ /* 0x0000620000201800 */
[----:B------:R-:W-:Y:S05]  /*0eb0*/  BRA `(.L_x_12767) ;  /* 0x00000000005c7947 */ /* 0x000fea0003800000 */
.L_x_12766:
        /* <DEDUP_REMOVED lines=16> */
.L_x_12794:
[----:B------:R-:W-:Y:S01]  /*0fc0*/  CS2R R26, SRZ ;  /* 0x00000000001a7805 */ /* 0x000fe2000001ff00 */
[----:B------:R-:W-:Y:S06]  /*0fd0*/  BRA `(.L_x_12767) ;  /* 0x0000000000147947 */ /* 0x000fec0003800000 */
.L_x_12791:
[----:B------:R-:W2:Y:S02]  /*0fe0*/  LDG.E.64 R26, desc[UR36][R2.64] ;  /* 0x00000024021a7981 */ /* 0x000ea4000c1e1b00 */
[----:B--2---:R-:W0:Y:S01]  /*0ff0*/  I2F.F64.U64 R26, R26 ;  /* 0x0000001a001a7312 */ /* 0x004e220000301800 */
[----:B------:R-:W-:Y:S05]  /*1000*/  BRA `(.L_x_12767) ;  /* 0x0000000000087947 */ /* 0x000fea0003800000 */
.L_x_12790:
[----:B------:R-:W2:Y:S02]  /*1010*/  LDG.E R2, desc[UR36][R2.64] ;  /* 0x0000002402027981 */ /* 0x000ea4000c1e1900 */
[----:B--2---:R0:W1:Y:S02]  /*1020*/  I2F.F64.U32 R26, R2 ;  /* 0x00000002001a7312 */ /* 0x0040640000201800 */
.L_x_12767:
[----:B01--4-:R-:W0:Y:S01]  /*1030*/  LDC.64 R2, c[0x0][0x228] ;  /* 0x00008a00ff027b82 */ /* 0x013e220000000a00 */
[----:B---3--:R-:W-:Y:S01]  /*1040*/  PRMT R0, R37, 0x9910, RZ ;  /* 0x0000991025007816 */ /* 0x008fe200000000ff */
        /* <DEDUP_REMOVED lines=14> */
[----:B------:R-:W3:Y:S02]  /*1130*/  LDG.E.S8 R2, desc[UR36][R2.64] ;  /* 0x0000002402027981 */ /* 0x000ee4000c1e1300 */
[----:B---3--:R0:W1:Y:S01]  /*1140*/  I2F.F64.S16 R22, R2 ;  /* 0x0000000200167312 */ /* 0x0080620000101c00 */
[----:B------:R-:W-:Y:S05]  /*1150*/  BRA `(.L_x_12800) ;  /* 0x0000000c007c7947 */ /* 0x000fea0003800000 */
.L_x_12798:
[----:B------:R-:W3:Y:S02]  /*1160*/  LDG.E.U8 R2, desc[UR36][R2.64] ;  /* 0x0000002402027981 */ /* 0x000ee4000c1e1100 */
[----:B---3--:R3:W4:Y:S01]  /*1170*/  I2F.F64.U16 R22, R2 ;  /* 0x0000000200167312 */ /* 0x0087220000101800 */
[----:B------:R-:W-:Y:S05]  /*1180*/  BRA `(.L_x_12800) ;  /* 0x0000000c00707947 */ /* 0x000fea0003800000 */
.L_x_12797:
[----:B------:R-:W-:-:S13]  /*1190*/  ISETP.NE.AND P0, PT, R0, 0x2, PT ;  /* 0x000000020000780c */ /* 0x000fda0003f05270 */
[----:B------:R-:W-:Y:S05]  /*11a0*/  @!P0 BRA `(.L_x_12801) ;  /* 0x0000000000288947 */ /* 0x000fea0003800000 */
[----:B------:R-:W-:-:S13]  /*11b0*/  ISETP.NE.AND P0, PT, R0, 0x3, PT ;  /* 0x000000030000780c */ /* 0x000fda0003f05270 */
[----:B------:R-:W-:Y:S05]  /*11c0*/  @!P0 BRA `(.L_x_12802) ;  /* 0x0000000000148947 */ /* 0x000fea0003800000 */
[----:B------:R-:W-:-:S13]  /*11d0*/  ISETP.NE.AND P0, PT, R0, 0x4, PT ;  /* 0x000000040000780c */ /* 0x000fda0003f05270 */
[----:B------:R-:W-:Y:S05]  /*11e0*/  @P0 BRA `(.L_x_12799) ;  /* 0x0000000800fc0947 */ /* 0x000fea0003800000 */
[----:B------:R-:W3:Y:S02]  /*11f0*/  LDG.E.64 R22, desc[UR36][R2.64] ;  /* 0x0000002402167981 */ /* 0x000ee4000c1e1b00 */
[----:B---3--:R-:W0:Y:S01]  /*1200*/  I2F.F64.S64 R22, R22 ;  /* 0x0000001600167312 */ /* 0x008e220000301c00 */
[----:B------:R-:W-:Y:S05]  /*1210*/  BRA `(.L_x_12800) ;  /* 0x0000000c004c7947 */ /* 0x000fea0003800000 */
.L_x_12802:
[----:B------:R-:W3:Y:S02]  /*1220*/  LDG.E R2, desc[UR36][R2.64] ;  /* 0x0000002402027981 */ /* 0x000ee4000c1e1900 */
[----:B---3--:R0:W1:Y:S01]  /*1230*/  I2F.F64 R22, R2 ;  /* 0x0000000200167312 */ /* 0x0080620000201c00 */
[----:B------:R-:W-:Y:S05]  /*1240*/  BRA `(.L_x_12800) ;  /* 0x0000000c00407947 */ /* 0x000fea0003800000 */
.L_x_12801:
[----:B------:R-:W3:Y:S02]  /*1250*/  LDG.E.U16 R2, desc[UR36][R2.64] ;  /* 0x0000002402027981 */ /* 0x000ee4000c1e1500 */
[----:B---3--:R0:W1:Y:S01]  /*1260*/  I2F.F64.S16 R22, R2 ;  /* 0x0000000200167312 */ /* 0x0080620000101c00 */
[----:B------:R-:W-:Y:S05]  /*1270*/  BRA `(.L_x_12800) ;  /* 0x0000000c00347947 */ /* 0x000fea0003800000 */
.L_x_12796:
[----:B------:R-:W-:-:S13]  /*1280*/  ISETP.GT.AND P0, PT, R0, 0x6, PT ;  /* 0x000000060000780c */ /* 0x000fda0003f04270 */
[----:B------:R-:W-:Y:S05]  /*1290*/  @P0 BRA `(.L_x_12803) ;  /* 0x0000000000340947 */ /* 0x000fea0003800000 */
[----:B------:R-:W-:-:S13]  /*12a0*/  ISETP.NE.AND P0, PT, R0, 0x5, PT ;  /* 0x000000050000780c */ /* 0x000fda0003f05270 */
[----:B------:R-:W-:Y:S05]  /*12b0*/  @!P0 BRA `(.L_x_12804) ;  /* 0x0000000000188947 */ /* 0x000fea0003800000 */
[----:B------:R-:W-:-:S13]  /*12c0*/  ISETP.NE.AND P0, PT, R0, 0x6, PT ;  /* 0x000000060000780c */ /* 0x000fda0003f05270 */
[----:B------:R-:W-:Y:S05]  /*12d0*/  @P0 BRA `(.L_x_12799) ;  /* 0x0000000800c00947 */ /* 0x000fea0003800000 */
[----:B------:R-:W3:Y:S02]  /*12e0*/  LDG.E R22, desc[UR36][R2.64] ;  /* 0x0000002402167981 */ /* 0x000ee4000c1e1900 */
[----:B---3--:R-:W-:-:S06]  /*12f0*/  FMUL.FTZ R22, R22, 1 ;  /* 0x3f80000016167820 */ /* 0x008fcc0000410000 */
[----:B------:R-:W0:Y:S01]  /*1300*/  F2F.F64.F32 R22, R22 ;  /* 0x0000001600167310 */ /* 0x000e220000201800 */
[----:B------:R-:W-:Y:S05]  /*1310*/  BRA `(.L_x_12800) ;  /* 0x0000000c000c7947 */ /* 0x000fea0003800000 */
.L_x_12804:
[----:B------:R-:W3:Y:S02]  /*1320*/  LDG.E.U16 R0, desc[UR36][R2.64] ;  /* 0x0000002402007981 */ /* 0x000ee4000c1e1500 */
[----:B---3--:R-:W-:-:S05]  /*1330*/  HADD2.F32 R0, -RZ, R0.H0_H0 ;  /* 0x20000000ff007230 */ /* 0x008fca0000004100 */
[----:B------:R-:W-:-:S04]  /*1340*/  FMUL.FTZ R0, R0, 1 ;  /* 0x3f80000000007820 */ /* 0x000fc80000410000 */
[----:B------:R0:W1:Y:S01]  /*1350*/  F2F.F64.F32 R22, R0 ;  /* 0x0000000000167310 */ /* 0x0000620000201800 */
[----:B------:R-:W-:Y:S05]  /*1360*/  BRA `(.L_x_12800) ;  /* 0x0000000800f87947 */ /* 0x000fea0003800000 */
.L_x_12803:
[----:B------:R-:W-:-:S13]  /*1370*/  ISETP.NE.AND P0, PT, R0, 0x7, PT ;  /* 0x000000070000780c */ /* 0x000fda0003f05270 */
[----:B------:R-:W-:Y:S05]  /*1380*/  @!P0 BRA `(.L_x_12805) ;  /* 0x0000000000348947 */ /* 0x000fea0003800000 */
        /* <DEDUP_REMOVED lines=8> */
.L_x_12806:
[----:B------:R-:W3:Y:S02]  /*1410*/  LDG.E.U16 R2, desc[UR36][R2.64] ;  /* 0x0000002402027981 */ /* 0x000ee4000c1e1500 */
[----:B---3--:R-:W-:-:S05]  /*1420*/  HADD2.F32 R0, -RZ, R2.H0_H0 ;  /* 0x20000002ff007230 */ /* 0x008fca0000004100 */
[----:B------:R-:W-:-:S04]  /*1430*/  FMUL.FTZ R0, R0, 1 ;  /* 0x3f80000000007820 */ /* 0x000fc80000410000 */
[----:B------:R0:W1:Y:S01]  /*1440*/  F2F.F64.F32 R22, R0 ;  /* 0x0000000000167310 */ /* 0x0000620000201800 */
[----:B------:R-:W-:Y:S05]  /*1450*/  BRA `(.L_x_12800) ;  /* 0x0000000800bc7947 */ /* 0x000fea0003800000 */
.L_x_12805:
[----:B------:R0:W5:Y:S01]  /*1460*/  LDG.E.64 R22, desc[UR36][R2.64] ;  /* 0x0000002402167981 */ /* 0x000162000c1e1b00 */
[----:B------:R-:W-:Y:S05]  /*1470*/  BRA `(.L_x_12800) ;  /* 0x0000000800b47947 */ /* 0x000fea0003800000 */
.L_x_12795:
        /* <DEDUP_REMOVED lines=8> */
[----:B------:R-:W3:Y:S01]  /*1500*/  LDG.E.U8 R2, desc[UR36][R2.64] ;  /* 0x0000002402027981 */ /* 0x000ee2000c1e1100 */
[----:B------:R-:W-:Y:S01]  /*1510*/  IMAD.MOV.U32 R22, RZ, RZ, RZ ;  /* 0x000000ffff167224 */ /* 0x000fe200078e00ff */
[----:B---3--:R-:W-:-:S04]  /*1520*/  ISETP.NE.AND P0, PT, R2, RZ, PT ;  /* 0x000000ff0200720c */ /* 0x008fc80003f05270 */
[----:B------:R-:W-:Y:S01]  /*1530*/  FSEL R23, RZ, 1.875, !P0 ;  /* 0x3ff00000ff177808 */ /* 0x000fe20004000000 */
[----:B------:R-:W-:Y:S08]  /*1540*/  BRA `(.L_x_12800) ;  /* 0x0000000800807947 */ /* 0x000ff00003800000 */
.L_x_12809:
[----:B------:R0:W5:Y:S01]  /*1550*/  LDG.E.64 R22, desc[UR36][R2.64] ;  /* 0x0000002402167981 */ /* 0x000162000c1e1b00 */
[----:B------:R-:W-:Y:S05]  /*1560*/  BRA `(.L_x_12800) ;  /* 0x0000000800787947 */ /* 0x000fea0003800000 */
.L_x_12808:
[----:B------:R-:W-:-:S13]  /*1570*/  ISETP.NE.AND P0, PT, R0, 0xf, PT ;  /* 0x0000000f0000780c */ /* 0x000fda0003f05270 */
[----:B------:R-:W-:Y:S05]  /*1580*/  @!P0 BRA `(.L_x_12810) ;  /* 0x0000000000a48947 */ /* 0x000fea0003800000 */
[----:B------:R-:W-:-:S13]  /*1590*/  ISETP.NE.AND P0, PT, R0, 0x17, PT ;  /* 0x000000170000780c */ /* 0x000fda0003f05270 */
[----:B------:R-:W-:Y:S05]  /*15a0*/  @!P0 BRA `(.L_x_12811) ;  /* 0x0000000000608947 */ /* 0x000fea0003800000 */
[----:B------:R-:W-:-:S13]  /*15b0*/  ISETP.NE.AND P0, PT, R0, 0x18, PT ;  /* 0x000000180000780c */ /* 0x000fda0003f05270 */
[----:B------:R-:W-:Y:S05]  /*15c0*/  @P0 BRA `(.L_x_12799) ;  /* 0x0000000800040947 */ /* 0x000fea0003800000 */
[----:B------:R-:W3:Y:S01]  /*15d0*/  LDG.E.U8 R0, desc[UR36][R2.64] ;  /* 0x0000002402007981 */ /* 0x000ee2000c1e1100 */
[----:B------:R-:W-:Y:S02]  /*15e0*/  IMAD.MOV.U32 R8, RZ, RZ, -0x800000 ;  /* 0xff800000ff087424 */ /* 0x000fe400078e00ff */
[----:B---3--:R-:W-:-:S05]  /*15f0*/  IMAD.SHL.U32 R0, R0, 0x1000000, RZ ;  /* 0x0100000000007824 */ /* 0x008fca00078e00ff */
        /* <DEDUP_REMOVED lines=19> */
.L_x_12811:
[----:B------:R-:W3:Y:S02]  /*1730*/  LDG.E.U8 R2, desc[UR36][R2.64] ;  /* 0x0000002402027981 */ /* 0x000ee4000c1e1100 */
[C---:B---3--:R-:W-:Y:S02]  /*1740*/  IMAD.SHL.U32 R0, R2.reuse, 0x2000000, RZ ;  /* 0x0200000002007824 */ /* 0x048fe400078e00ff */
        /* <DEDUP_REMOVED lines=13> */
.L_x_12810:
[----:B------:R-:W3:Y:S02]  /*1820*/  LDG.E.U16 R0, desc[UR36][R2.64] ;  /* 0x0000002402007981 */ /* 0x000ee4000c1e1500 */
[----:B---3--:R-:W-:-:S04]  /*1830*/  IMAD.U32 R0, R0, 0x10000, RZ ;  /* 0x0001000000007824 */ /* 0x008fc800078e00ff */
[----:B------:R-:W-:-:S04]  /*1840*/  FMUL.FTZ R0, R0, 1 ;  /* 0x3f80000000007820 */ /* 0x000fc80000410000 */
[----:B------:R0:W1:Y:S01]  /*1850*/  F2F.F64.F32 R22, R0 ;  /* 0x0000000000167310 */ /* 0x0000620000201800 */
[----:B------:R-:W-:Y:S05]  /*1860*/  BRA `(.L_x_12800) ;  /* 0x0000000400b87947 */ /* 0x000fea0003800000 */
.L_x_12807:
        /* <DEDUP_REMOVED lines=8> */
[----:B------:R-:W3:Y:S02]  /*18f0*/  LDG.E.U16 R2, desc[UR36][R2.64] ;  /* 0x0000002402027981 */ /* 0x000ee4000c1e1500 */
[----:B---3--:R0:W1:Y:S01]  /*1900*/  I2F.F64.U16 R22, R2 ;  /* 0x0000000200167312 */ /* 0x0080620000101800 */
[----:B------:R-:W-:Y:S05]  /*1910*/  BRA `(.L_x_12800) ;  /* 0x00000004008c7947 */ /* 0x000fea0003800000 */
.L_x_12814:
[----:B------:R-:W3:Y:S01]  /*1920*/  LDG.E.U8 R2, desc[UR36][R2.64] ;  /* 0x0000002402027981 */ /* 0x000ee2000c1e1100 */
[----:B------:R-:W-:Y:S01]  /*1930*/  BSSY B0, `(.L_x_12815) ;  /* 0x0000018000007945 */ /* 0x000fe20003800000 */
[----:B------:R-:W-:Y:S01]  /*1940*/  IMAD.MOV.U32 R0, RZ, RZ, RZ ;  /* 0x000000ffff007224 */ /* 0x000fe200078e00ff */
[----:B---3--:R-:W-:-:S13]  /*1950*/  ISETP.NE.AND P0, PT, R2, RZ, PT ;  /* 0x000000ff0200720c */ /* 0x008fda0003f05270 */
        /* <DEDUP_REMOVED lines=17> */
.L_x_12818:
[----:B------:R-:W-:Y:S05]  /*1a70*/  BSYNC B1 ;  /* 0x0000000000017941 */ /* 0x000fea0003800000 */
.L_x_12817:
[----:B------:R-:W-:Y:S01]  /*1a80*/  LEA R3, R0, 0x3b800000, 0x17 ;  /* 0x3b80000000037811 */ /* 0x000fe200078eb8ff */
[----:B------:R-:W-:-:S05]  /*1a90*/  IMAD.SHL.U32 R0, R2, 0x100000, RZ ;  /* 0x0010000002007824 */ /* 0x000fca00078e00ff */
[----:B------:R-:W-:-:S07]  /*1aa0*/  LOP3.LUT R0, R3, R0, R4, 0xfe, !PT ;  /* 0x0000000003007212 */ /* 0x000fce00078efe04 */
.L_x_12816:
[----:B------:R-:W-:Y:S05]  /*1ab0*/  BSYNC B0 ;  /* 0x0000000000007941 */ /* 0x000fea0003800000 */
.L_x_12815:
[----:B------:R-:W-:-:S04]  /*1ac0*/  FMUL.FTZ R0, R0, 1 ;  /* 0x3f80000000007820 */ /* 0x000fc80000410000 */
[----:B------:R0:W1:Y:S01]  /*1ad0*/  F2F.F64.F32 R22, R0 ;  /* 0x0000000000167310 */ /* 0x0000620000201800 */
[----:B------:R-:W-:Y:S05]  /*1ae0*/  BRA `(.L_x_12800) ;  /* 0x0000000400187947 */ /* 0x000fea0003800000 */
.L_x_12813:
        /* <DEDUP_REMOVED lines=21> */
.L_x_12822:
[----:B------:R-:W-:Y:S05]  /*1c40*/  BSYNC B1 ;  /* 0x0000000000017941 */ /* 0x000fea0003800000 */
.L_x_12821:
[----:B------:R-:W-:Y:S01]  /*1c50*/  LEA R3, R0, 0x37800000, 0x17 ;  /* 0x3780000000037811 */ /* 0x000fe200078eb8ff */
[----:B------:R-:W-:-:S05]  /*1c60*/  IMAD.SHL.U32 R0, R2, 0x200000, RZ ;  /* 0x0020000002007824 */ /* 0x000fca00078e00ff */
[----:B------:R-:W-:-:S07]  /*1c70*/  LOP3.LUT R0, R3, R0, R4, 0xfe, !PT ;  /* 0x0000000003007212 */ /* 0x000fce00078efe04 */
.L_x_12820:
[----:B------:R-:W-:Y:S05]  /*1c80*/  BSYNC B0 ;  /* 0x0000000000007941 */ /* 0x000fea0003800000 */
.L_x_12819:
[----:B------:R-:W-:-:S04]  /*1c90*/  FMUL.FTZ R0, R0, 1 ;  /* 0x3f80000000007820 */ /* 0x000fc80000410000 */
[----:B------:R0:W1:Y:S01]  /*1ca0*/  F2F.F64.F32 R22, R0 ;  /* 0x0000000000167310 */ /* 0x0000620000201800 */
[----:B------:R-:W-:Y:S05]  /*1cb0*/  BRA `(.L_x_12800) ;  /* 0x0000000000a47947 */ /* 0x000fea0003800000 */
.L_x_12812:
[----:B------:R-:W-:-:S13]  /*1cc0*/  ISETP.NE.AND P0, PT, R0, 0x1c, PT ;  /* 0x0000001c0000780c */ /* 0x000fda0003f05270 */
[----:B------:R-:W-:Y:S05]  /*1cd0*/  @!P0 BRA `(.L_x_12823) ;  /* 0x0000000000948947 */ /* 0x000fea0003800000 */
[----:B------:R-:W-:-:S13]  /*1ce0*/  ISETP.NE.AND P0, PT, R0, 0x1d, PT ;  /* 0x0000001d0000780c */ /* 0x000fda0003f05270 */
[----:B------:R-:W-:Y:S05]  /*1cf0*/  @!P0 BRA `(.L_x_12824) ;  /* 0x0000000000808947 */ /* 0x000fea0003800000 */
[----:B------:R-:W-:-:S13]  /*1d00*/  ISETP.NE.AND P0, PT, R0, 0x2c, PT ;  /* 0x0000002c0000780c */ /* 0x000fda0003f05270 */
[----:B------:R-:W-:Y:S05]  /*1d10*/  @P0 BRA `(.L_x_12799) ;  /* 0x0000000000300947 */ /* 0x000fea0003800000 */
[----:B------:R-:W3:Y:S01]  /*1d20*/  LDG.E.U8 R2, desc[UR36][R2.64] ;  /* 0x0000002402027981 */ /* 0x000ee2000c1e1100 */
[----:B------:R-:W-:Y:S01]  /*1d30*/  BSSY B0, `(.L_x_12825) ;  /* 0x0000007000007945 */ /* 0x000fe20003800000 */
[----:B------:R-:W-:Y:S01]  /*1d40*/  IMAD.MOV.U32 R0, RZ, RZ, 0x400000 ;  /* 0x00400000ff007424 */ /* 0x000fe200078e00ff */
[----:B---3--:R-:W-:-:S13]  /*1d50*/  ISETP.NE.AND P0, PT, R2, RZ, PT ;  /* 0x000000ff0200720c */ /* 0x008fda0003f05270 */
[----:B------:R-:W-:Y:S05]  /*1d60*/  @!P0 BRA `(.L_x_12826) ;  /* 0x00000000000c8947 */ /* 0x000fea0003800000 */
[----:B------:R-:W-:-:S13]  /*1d70*/  ISETP.NE.AND P0, PT, R2, 0xff, PT ;  /* 0x000000ff0200780c */ /* 0x000fda0003f05270 */
[----:B------:R-:W-:Y:S02]  /*1d80*/  @!P0 IMAD.MOV.U32 R0, RZ, RZ, 0x7f800001 ;  /* 0x7f800001ff008424 */ /* 0x000fe400078e00ff */
[----:B------:R-:W-:-:S07]  /*1d90*/  @P0 IMAD.SHL.U32 R0, R2, 0x800000, RZ ;  /* 0x0080000002000824 */ /* 0x000fce00078e00ff */
.L_x_12826:
[----:B------:R-:W-:Y:S05]  /*1da0*/  BSYNC B0 ;  /* 0x0000000000007941 */ /* 0x000fea0003800000 */
.L_x_12825:
[----:B------:R-:W-:-:S04]  /*1db0*/  FMUL.FTZ R0, R0, 1 ;  /* 0x3f80000000007820 */ /* 0x000fc80000410000 */
[----:B------:R0:W1:Y:S01]  /*1dc0*/  F2F.F64.F32 R22, R0 ;  /* 0x0000000000167310 */ /* 0x0000620000201800 */
[----:B------:R-:W-:Y:S05]  /*1dd0*/  BRA `(.L_x_12800) ;  /* 0x00000000005c7947 */ /* 0x000fea0003800000 */
.L_x_12799:
        /* <DEDUP_REMOVED lines=15> */
[----:B0-2--5:R-:W-:Y:S05]  /*1ed0*/  CALL.ABS.NOINC R2 ;  /* 0x0000000002007343 */ /* 0x025fea0003c00000 */
.L_x_12827:
[----:B------:R-:W-:Y:S01]  /*1ee0*/  CS2R R22, SRZ ;  /* 0x0000000000167805 */ /* 0x000fe2000001ff00 */
[----:B------:R-:W-:Y:S06]  /*1ef0*/  BRA `(.L_x_12800) ;  /* 0x0000000000147947 */ /* 0x000fec0003800000 */
.L_x_12824:
[----:B------:R-:W3:Y:S02]  /*1f00*/  LDG.E.64 R22, desc[UR36][R2.64] ;  /* 0x0000002402167981 */ /* 0x000ee4000c1e1b00 */
[----:B---3--:R-:W0:Y:S01]  /*1f10*/  I2F.F64.U64 R22, R22 ;  /* 0x0000001600167312 */ /* 0x008e220000301800 */
[----:B------:R-:W-:Y:S05]  /*1f20*/  BRA `(.L_x_12800) ;  /* 0x0000000000087947 */ /* 0x000fea0003800000 */
.L_x_12823:
[----:B------:R-:W3:Y:S02]  /*1f30*/  LDG.E R2, desc[UR36][R2.64] ;  /* 0x0000002402027981 */ /* 0x000ee4000c1e1900 */
[----:B---3--:R0:W1:Y:S02]  /*1f40*/  I2F.F64.U32 R22, R2 ;  /* 0x0000000200167312 */ /* 0x0080640000201800 */
.L_x_12800:
[----:B------:R-:W2:Y:S02]  /*1f50*/  S2R R32, SR_TID.X ;  /* 0x0000000000207919 */ /* 0x000ea40000002100 */
[----:B--2---:R-:W-:-:S07]  /*1f60*/  VIADD R32, R32, 0x80 ;  /* 0x0000008020207836 */ /* 0x004fce0000000000 */
.L_x_12761:
[----:B------:R-:W-:Y:S05]  /*1f70*/  BSYNC B6 ;  /* 0x0000000000067941 */ /* 0x000fea0003800000 */
.L_x_12760:
[----:B------:R-:W-:Y:S01]  /*1f80*/  ISETP.GE.AND P0, PT, R32, R30, PT ;  /* 0x0000001e2000720c */ /* 0x000fe20003f06270 */
[----:B------:R-:W-:Y:S01]  /*1f90*/  BSSY B6, `(.L_x_12828) ;  /* 0x00001e9000067945 */ /* 0x000fe20003800000 */
[----:B------:R-:W-:-:S11]  /*1fa0*/  CS2R R18, SRZ ;  /* 0x0000000000127805 */ /* 0x000fd6000001ff00 */
[----:B------:R-:W-:Y:S05]  /*1fb0*/  @P0 BRA `(.L_x_12829) ;  /* 0x0000001c00980947 */ /* 0x000fea0003800000 */
[----:B0--3--:R-:W0:Y:S01]  /*1fc0*/  LDC.64 R2, c[0x0][0x220] ;  /* 0x00008800ff027b82 */ /* 0x009e220000000a00 */
        /* <DEDUP_REMOVED lines=19> */
.L_x_12833:
[----:B------:R-:W2:Y:S02]  /*2100*/  LDG.E.U8 R2, desc[UR36][R2.64] ;  /* 0x0000002402027981 */ /* 0x000ea4000c1e1100 */
[----:B--2---:R0:W2:Y:S01]  /*2110*/  I2F.F64.U16 R28, R2 ;  /* 0x00000002001c7312 */ /* 0x0040a20000101800 */
[----:B------:R-:W-:Y:S05]  /*2120*/  BRA `(.L_x_12835) ;  /* 0x0000000c00707947 */ /* 0x000fea0003800000 */
.L_x_12832:
        /* <DEDUP_REMOVED lines=9> */
.L_x_12837:
[----:B------:R-:W2:Y:S02]  /*21c0*/  LDG.E R2, desc[UR36][R2.64] ;  /* 0x0000002402027981 */ /* 0x000ea4000c1e1900 */
[----:B--2---:R0:W2:Y:S01]  /*21d0*/  I2F.F64 R28, R2 ;  /* 0x00000002001c7312 */ /* 0x0040a20000201c00 */
[----:B------:R-:W-:Y:S05]  /*21e0*/  BRA `(.L_x_12835) ;  /* 0x0000000c00407947 */ /* 0x000fea0003800000 */
.L_x_12836:
[----:B------:R-:W2:Y:S02]  /*21f0*/  LDG.E.U16 R2, desc[UR36][R2.64] ;  /* 0x0000002402027981 */ /* 0x000ea4000c1e1500 */
[----:B--2---:R0:W2:Y:S01]  /*2200*/  I2F.F64.S16 R28, R2 ;  /* 0x00000002001c7312 */ /* 0x0040a20000101c00 */
[----:B------:R-:W-:Y:S05]  /*2210*/  BRA `(.L_x_12835) ;  /* 0x0000000c00347947 */ /* 0x000fea0003800000 */
.L_x_12831:
        /* <DEDUP_REMOVED lines=10> */
.L_x_12839:
[----:B------:R-:W2:Y:S02]  /*22c0*/  LDG.E.U16 R0, desc[UR36][R2.64] ;  /* 0x0000002402007981 */ /* 0x000ea4000c1e1500 */
[----:B--2---:R-:W-:-:S05]  /*22d0*/  HADD2.F32 R0, -RZ, R0.H0_H0 ;  /* 0x20000000ff007230 */ /* 0x004fca0000004100 */
[----:B------:R-:W-:-:S04]  /*22e0*/  FMUL.FTZ R0, R0, 1 ;  /* 0x3f80000000007820 */ /* 0x000fc80000410000 */
[----:B------:R0:W2:Y:S01]  /*22f0*/  F2F.F64.F32 R28, R0 ;  /* 0x00000000001c7310 */ /* 0x0000a20000201800 */
[----:B------:R-:W-:Y:S05]  /*2300*/  BRA `(.L_x_12835) ;  /* 0x0000000800f87947 */ /* 0x000fea0003800000 */
.L_x_12838:
        /* <DEDUP_REMOVED lines=10> */
.L_x_12841:
[----:B------:R-:W2:Y:S02]  /*23b0*/  LDG.E.U16 R2, desc[UR36][R2.64] ;  /* 0x0000002402027981 */ /* 0x000ea4000c1e1500 */
[----:B--2---:R-:W-:-:S05]  /*23c0*/  HADD2.F32 R0, -RZ, R2.H0_H0 ;  /* 0x20000002ff007230 */ /* 0x004fca0000004100 */
[----:B------:R-:W-:-:S04]  /*23d0*/  FMUL.FTZ R0, R0, 1 ;  /* 0x3f80000000007820 */ /* 0x000fc80000410000 */
[----:B------:R0:W2:Y:S01]  /*23e0*/  F2F.F64.F32 R28, R0 ;  /* 0x00000000001c7310 */ /* 0x0000a20000201800 */
[----:B------:R-:W-:Y:S05]  /*23f0*/  BRA `(.L_x_12835) ;  /* 0x0000000800bc7947 */ /* 0x000fea0003800000 */
.L_x_12840:
[----:B------:R0:W5:Y:S01]  /*2400*/  LDG.E.64 R28, desc[UR36][R2.64] ;  /* 0x00000024021c7981 */ /* 0x000162000c1e1b00 */
[----:B------:R-:W-:Y:S05]  /*2410*/  BRA `(.L_x_12835) ;  /* 0x0000000800b47947 */ /* 0x000fea0003800000 */
.L_x_12830:
        /* <DEDUP_REMOVED lines=13> */
.L_x_12844:
[----:B------:R0:W5:Y:S01]  /*24f0*/  LDG.E.64 R28, desc[UR36][R2.64] ;  /* 0x00000024021c7981 */ /* 0x000162000c1e1b00 */
[----:B------:R-:W-:Y:S05]  /*2500*/  BRA `(.L_x_12835) ;  /* 0x0000000800787947 */ /* 0x000fea0003800000 */
.L_x_12843:
        /* <DEDUP_REMOVED lines=28> */
.L_x_12846:
        /* <DEDUP_REMOVED lines=15> */
.L_x_12845:
[----:B------:R-:W2:Y:S02]  /*27c0*/  LDG.E.U16 R0, desc[UR36][R2.64] ;  /* 0x0000002402007981 */ /* 0x000ea4000c1e1500 */
[----:B--2---:R-:W-:-:S04]  /*27d0*/  IMAD.U32 R0, R0, 0x10000, RZ ;  /* 0x0001000000007824 */ /* 0x004fc800078e00ff */
[----:B------:R-:W-:-:S04]  /*27e0*/  FMUL.FTZ R0, R0, 1 ;  /* 0x3f80000000007820 */ /* 0x000fc80000410000 */
[----:B------:R2:W3:Y:S01]  /*27f0*/  F2F.F64.F32 R28, R0 ;  /* 0x00000000001c7310 */ /* 0x0004e20000201800 */
[----:B------:R-:W-:Y:S05]  /*2800*/  BRA `(.L_x_12835) ;  /* 0x0000000400b87947 */ /* 0x000fea0003800000 */
.L_x_12842:
        /* <DEDUP_REMOVED lines=11> */
.L_x_12849:
        /* <DEDUP_REMOVED lines=21> */
.L_x_12853:
[----:B------:R-:W-:Y:S05]  /*2a10*/  BSYNC B1 ;  /* 0x0000000000017941 */ /* 0x000fea0003800000 */
.L_x_12852:
[----:B------:R-:W-:Y:S01]  /*2a20*/  LEA R3, R0, 0x3b800000, 0x17 ;  /* 0x3b80000000037811 */ /* 0x000fe200078eb8ff */
[----:B------:R-:W-:-:S05]  /*2a30*/  IMAD.SHL.U32 R0, R2, 0x100000, RZ ;  /* 0x0010000002007824 */ /* 0x000fca00078e00ff */
[----:B------:R-:W-:-:S07]  /*2a40*/  LOP3.LUT R0, R3, R0, R4, 0xfe, !PT ;  /* 0x0000000003007212 */ /* 0x000fce00078efe04 */
.L_x_12851:
[----:B------:R-:W-:Y:S05]  /*2a50*/  BSYNC B0 ;  /* 0x0000000000007941 */ /* 0x000fea0003800000 */
.L_x_12850:
[----:B------:R-:W-:-:S04]  /*2a60*/  FMUL.FTZ R0, R0, 1 ;  /* 0x3f80000000007820 */ /* 0x000fc80000410000 */
[----:B------:R0:W2:Y:S01]  /*2a70*/  F2F.F64.F32 R28, R0 ;  /* 0x00000000001c7310 */ /* 0x0000a20000201800 */
[----:B------:R-:W-:Y:S05]  /*2a80*/  BRA `(.L_x_12835) ;  /* 0x0000000400187947 */ /* 0x000fea0003800000 */
.L_x_12848:
        /* <DEDUP_REMOVED lines=21> */
.L_x_12857:
[----:B------:R-:W-:Y:S05]  /*2be0*/  BSYNC B1 ;  /* 0x0000000000017941 */ /* 0x000fea0003800000 */
.L_x_12856:
[----:B------:R-:W-:Y:S01]  /*2bf0*/  LEA R3, R0, 0x37800000, 0x17 ;  /* 0x3780000000037811 */ /* 0x000fe200078eb8ff */
[----:B------:R-:W-:-:S05]  /*2c00*/  IMAD.SHL.U32 R0, R2, 0x200000, RZ ;  /* 0x0020000002007824 */ /* 0x000fca00078e00ff */
[----:B------:R-:W-:-:S07]  /*2c10*/  LOP3.LUT R0, R3, R0, R4, 0xfe, !PT ;  /* 0x0000000003007212 */ /* 0x000fce00078efe04 */
.L_x_12855:
[----:B------:R-:W-:Y:S05]  /*2c20*/  BSYNC B0 ;  /* 0x0000000000007941 */ /* 0x000fea0003800000 */
.L_x_12854:
[----:B------:R-:W-:-:S04]  /*2c30*/  FMUL.FTZ R0, R0, 1 ;  /* 0x3f80000000007820 */ /* 0x000fc80000410000 */
[----:B------:R0:W2:Y:S01]  /*2c40*/  F2F.F64.F32 R28, R0 ;  /* 0x00000000001c7310 */ /* 0x0000a20000201800 */
[----:B------:R-:W-:Y:S05]  /*2c50*/  BRA `(.L_x_12835) ;  /* 0x0000000000a47947 */ /* 0x000fea0003800000 */
.L_x_12847:
        /* <DEDUP_REMOVED lines=14> */
.L_x_12861:
[----:B------:R-:W-:Y:S05]  /*2d40*/  BSYNC B0 ;  /* 0x0000000000007941 */ /* 0x000fea0003800000 */
.L_x_12860:
[----:B------:R-:W-:-:S04]  /*2d50*/  FMUL.FTZ R0, R0, 1 ;  /* 0x3f80000000007820 */ /* 0x000fc80000410000 */
[----:B------:R0:W2:Y:S01]  /*2d60*/  F2F.F64.F32 R28, R0 ;  /* 0x00000000001c7310 */ /* 0x0000a20000201800 */
[----:B------:R-:W-:Y:S05]  /*2d70*/  BRA `(.L_x_12835) ;  /* 0x00000000005c7947 */ /* 0x000fea0003800000 */
.L_x_12834:
        /* <DEDUP_REMOVED lines=16> */
.L_x_12862:
[----:B------:R-:W-:Y:S01]  /*2e80*/  CS2R R28, SRZ ;  /* 0x00000000001c7805 */ /* 0x000fe2000001ff00 */
[----:B------:R-:W-:Y:S06]  /*2e90*/  BRA `(.L_x_12835) ;  /* 0x0000000000147947 */ /* 0x000fec0003800000 */
.L_x_12859:
[----:B------:R-:W2:Y:S02]  /*2ea0*/  LDG.E.64 R28, desc[UR36][R2.64] ;  /* 0x00000024021c7981 */ /* 0x000ea4000c1e1b00 */
[----:B--2---:R-:W0:Y:S01]  /*2eb0*/  I2F.F64.U64 R28, R28 ;  /* 0x0000001c001c7312 */ /* 0x004e220000301800 */
[----:B------:R-:W-:Y:S05]  /*2ec0*/  BRA `(.L_x_12835) ;  /* 0x0000000000087947 */ /* 0x000fea0003800000 */
.L_x_12858:
[----:B------:R-:W2:Y:S02]  /*2ed0*/  LDG.E R2, desc[UR36][R2.64] ;  /* 0x0000002402027981 */ /* 0x000ea4000c1e1900 */
[----:B--2---:R0:W2:Y:S02]  /*2ee0*/  I2F.F64.U32 R28, R2 ;  /* 0x00000002001c7312 */ /* 0x0040a40000201800 */
.L_x_12835:
[----:B0-----:R-:W0:Y:S01]  /*2ef0*/  LDC.64 R2, c[0x0][0x228] ;  /* 0x00008a00ff027b82 */ /* 0x001e220000000a00 */
[----:B--2---:R-:W-:Y:S01]  /*2f00*/  PRMT R0, R37, 0x9910, RZ ;  /* 0x0000991025007816 */ /* 0x004fe200000000ff */
        /* <DEDUP_REMOVED lines=17> */
.L_x_12866:
[----:B------:R-:W2:Y:S02]  /*3020*/  LDG.E.U8 R2, desc[UR36][R2.64] ;  /* 0x0000002402027981 */ /* 0x000ea4000c1e1100 */
[----:B--2---:R0:W2:Y:S01]  /*3030*/  I2F.F64.U16 R18, R2 ;  /* 0x0000000200127312 */ /* 0x0040a20000101800 */
[----:B------:R-:W-:Y:S05]  /*3040*/  BRA `(.L_x_12868) ;  /* 0x0000000c00707947 */ /* 0x000fea0003800000 */
.L_x_12865:
        /* <DEDUP_REMOVED lines=9> */
.L_x_12870:
[----:B------:R-:W2:Y:S02]  /*30e0*/  LDG.E R2, desc[UR36][R2.64] ;  /* 0x0000002402027981 */ /* 0x000ea4000c1e1900 */
[----:B--2---:R0:W2:Y:S01]  /*30f0*/  I2F.F64 R18, R2 ;  /* 0x0000000200127312 */ /* 0x0040a20000201c00 */
[----:B------:R-:W-:Y:S05]  /*3100*/  BRA `(.L_x_12868) ;  /* 0x0000000c00407947 */ /* 0x000fea0003800000 */
.L_x_12869:
[----:B------:R-:W2:Y:S02]  /*3110*/  LDG.E.U16 R2, desc[UR36][R2.64] ;  /* 0x0000002402027981 */ /* 0x000ea4000c1e1500 */
[----:B--2---:R0:W2:Y:S01]  /*3120*/  I2F.F64.S16 R18, R2 ;  /* 0x0000000200127312 */ /* 0x0040a20000101c00 */
[----:B------:R-:W-:Y:S05]  /*3130*/  BRA `(.L_x_12868) ;  /* 0x0000000c00347947 */ /* 0x000fea0003800000 */
.L_x_12864:
        /* <DEDUP_REMOVED lines=10> */
.L_x_12872:
[----:B------:R-:W2:Y:S02]  /*31e0*/  LDG.E.U16 R0, desc[UR36][R2.64] ;  /* 0x0000002402007981 */ /* 0x000ea4000c1e1500 */
[----:B--2---:R-:W-:-:S05]  /*31f0*/  HADD2.F32 R0, -RZ, R0.H0_H0 ;  /* 0x20000000ff007230 */ /* 0x004fca0000004100 */
[----:B------:R-:W-:-:S04]  /*3200*/  FMUL.FTZ R0, R0, 1 ;  /* 0x3f80000000007820 */ /* 0x000fc80000410000 */
[----:B------:R0:W2:Y:S01]  /*3210*/  F2F.F64.F32 R18, R0 ;  /* 0x0000000000127310 */ /* 0x0000a20000201800 */
[----:B------:R-:W-:Y:S05]  /*3220*/  BRA `(.L_x_12868) ;  /* 0x0000000800f87947 */ /* 0x000fea0003800000 */
.L_x_12871:
        /* <DEDUP_REMOVED lines=10> */
.L_x_12874:
[----:B------:R-:W2:Y:S02]  /*32d0*/  LDG.E.U16 R2, desc[UR36][R2.64] ;  /* 0x0000002402027981 */ /* 0x000ea4000c1e1500 */
[----:B--2---:R-:W-:-:S05]  /*32e0*/  HADD2.F32 R0, -RZ, R2.H0_H0 ;  /* 0x20000002ff007230 */ /* 0x004fca0000004100 */
[----:B------:R-:W-:-:S04]  /*32f0*/  FMUL.FTZ R0, R0, 1 ;  /* 0x3f80000000007820 */ /* 0x000fc80000410000 */
[----:B------:R0:W2:Y:S01]  /*3300*/  F2F.F64.F32 R18, R0 ;  /* 0x0000000000127310 */ /* 0x0000a20000201800 */
[----:B------:R-:W-:Y:S05]  /*3310*/  BRA `(.L_x_12868) ;  /* 0x0000000800bc7947 */ /* 0x000fea0003800000 */
.L_x_12873:
[----:B------:R0:W5:Y:S01]  /*3320*/  LDG.E.64 R18, desc[UR36][R2.64] ;  /* 0x0000002402127981 */ /* 0x000162000c1e1b00 */
[----:B------:R-:W-:Y:S05]  /*3330*/  BRA `(.L_x_12868) ;  /* 0x0000000800b47947 */ /* 0x000fea0003800000 */
.L_x_12863:
        /* <DEDUP_REMOVED lines=13> */
.L_x_12877:
[----:B------:R0:W5:Y:S01]  /*3410*/  LDG.E.64 R18, desc[UR36][R2.64] ;  /* 0x0000002402127981 */ /* 0x000162000c1e1b00 */
[----:B------:R-:W-:Y:S05]  /*3420*/  BRA `(.L_x_12868) ;  /* 0x0000000800787947 */ /* 0x000fea0003800000 */
.L_x_12876:
        /* <DEDUP_REMOVED lines=28> */
.L_x_12879:
        /* <DEDUP_REMOVED lines=15> */
.L_x_12878:
[----:B------:R-:W2:Y:S02]  /*36e0*/  LDG.E.U16 R0, desc[UR36][R2.64] ;  /* 0x0000002402007981 */ /* 0x000ea4000c1e1500 */
[----:B--2---:R-:W-:-:S04]  /*36f0*/  IMAD.U32 R0, R0, 0x10000, RZ ;  /* 0x0001000000007824 */ /* 0x004fc800078e00ff */
[----:B------:R-:W-:-:S04]  /*3700*/  FMUL.FTZ R0, R0, 1 ;  /* 0x3f80000000007820 */ /* 0x000fc80000410000 */
[----:B------:R0:W2:Y:S01]  /*3710*/  F2F.F64.F32 R18, R0 ;  /* 0x0000000000127310 */ /* 0x0000a20000201800 */
[----:B------:R-:W-:Y:S05]  /*3720*/  BRA `(.L_x_12868) ;  /* 0x0000000400b87947 */ /* 0x000fea0003800000 */
.L_x_12875:
        /* <DEDUP_REMOVED lines=11> */
.L_x_12882:
        /* <DEDUP_REMOVED lines=21> */
.L_x_12886:
[----:B------:R-:W-:Y:S05]  /*3930*/  BSYNC B1 ;  /* 0x0000000000017941 */ /* 0x000fea0003800000 */
.L_x_12885:
[----:B------:R-:W-:Y:S01]  /*3940*/  LEA R3, R0, 0x3b800000, 0x17 ;  /* 0x3b80000000037811 */ /* 0x000fe200078eb8ff */
[----:B------:R-:W-:-:S05]  /*3950*/  IMAD.SHL.U32 R0, R2, 0x100000, RZ ;  /* 0x0010000002007824 */ /* 0x000fca00078e00ff */
[----:B------:R-:W-:-:S07]  /*3960*/  LOP3.LUT R0, R3, R0, R4, 0xfe, !PT ;  /* 0x0000000003007212 */ /* 0x000fce00078efe04 */
.L_x_12884:
[----:B------:R-:W-:Y:S05]  /*3970*/  BSYNC B0 ;  /* 0x0000000000007941 */ /* 0x000fea0003800000 */
.L_x_12883:
[----:B------:R-:W-:-:S04]  /*3980*/  FMUL.FTZ R0, R0, 1 ;  /* 0x3f80000000007820 */ /* 0x000fc80000410000 */
[----:B------:R0:W2:Y:S01]  /*3990*/  F2F.F64.F32 R18, R0 ;  /* 0x0000000000127310 */ /* 0x0000a20000201800 */
[----:B------:R-:W-:Y:S05]  /*39a0*/  BRA `(.L_x_12868) ;  /* 0x0000000400187947 */ /* 0x000fea0003800000 */
.L_x_12881:
        /* <DEDUP_REMOVED lines=21> */
.L_x_12890:
[----:B------:R-:W-:Y:S05]  /*3b00*/  BSYNC B1 ;  /* 0x0000000000017941 */ /* 0x000fea0003800000 */
.L_x_12889:
[----:B------:R-:W-:Y:S01]  /*3b10*/  LEA R3, R0, 0x37800000, 0x17 ;  /* 0x3780000000037811 */ /* 0x000fe200078eb8ff */
[----:B------:R-:W-:-:S05]  /*3b20*/  IMAD.SHL.U32 R0, R2, 0x200000, RZ ;  /* 0x0020000002007824 */ /* 0x000fca00078e00ff */
[----:B------:R-:W-:-:S07]  /*3b30*/  LOP3.LUT R0, R3, R0, R4, 0xfe, !PT ;  /* 0x0000000003007212 */ /* 0x000fce00078efe04 */
.L_x_12888:
[----:B------:R-:W-:Y:S05]  /*3b40*/  BSYNC B0 ;  /* 0x0000000000007941 */ /* 0x000fea0003800000 */
.L_x_12887:
[----:B------:R-:W-:-:S04]  /*3b50*/  FMUL.FTZ R0, R0, 1 ;  /* 0x3f80000000007820 */ /* 0x000fc80000410000 */
[----:B------:R0:W2:Y:S01]  /*3b60*/  F2F.F64.F32 R18, R0 ;  /* 0x0000000000127310 */ /* 0x0000a20000201800 */
[----:B------:R-:W-:Y:S05]  /*3b70*/  BRA `(.L_x_12868) ;  /* 0x0000000000a47947 */ /* 0x000fea0003800000 */
.L_x_12880:
        /* <DEDUP_REMOVED lines=14> */
.L_x_12894:
[----:B------:R-:W-:Y:S05]  /*3c60*/  BSYNC B0 ;  /* 0x0000000000007941 */ /* 0x000fea0003800000 */
.L_x_12893:
[----:B------:R-:W-:-:S04]  /*3c70*/  FMUL.FTZ R0, R0, 1 ;  /* 0x3f80000000007820 */ /* 0x000fc80000410000 */
[----:B------:R0:W2:Y:S01]  /*3c80*/  F2F.F64.F32 R18, R0 ;  /* 0x0000000000127310 */ /* 0x0000a20000201800 */
[----:B------:R-:W-:Y:S05]  /*3c90*/  BRA `(.L_x_12868) ;  /* 0x00000000005c7947 */ /* 0x000fea0003800000 */
.L_x_12867:
        /* <DEDUP_REMOVED lines=16> */
.L_x_12895:
[----:B------:R-:W-:Y:S01]  /*3da0*/  CS2R R18, SRZ ;  /* 0x0000000000127805 */ /* 0x000fe2000001ff00 */
[----:B------:R-:W-:Y:S06]  /*3db0*/  BRA `(.L_x_12868) ;  /* 0x0000000000147947 */ /* 0x000fec0003800000 */
.L_x_12892:
[----:B------:R-:W2:Y:S02]  /*3dc0*/  LDG.E.64 R18, desc[UR36][R2.64] ;  /* 0x0000002402127981 */ /* 0x000ea4000c1e1b00 */
[----:B--2---:R-:W0:Y:S01]  /*3dd0*/  I2F.F64.U64 R18, R18 ;  /* 0x0000001200127312 */ /* 0x004e220000301800 */
[----:B------:R-:W-:Y:S05]  /*3de0*/  BRA `(.L_x_12868) ;  /* 0x0000000000087947 */ /* 0x000fea0003800000 */
.L_x_12891:
[----:B------:R-:W2:Y:S02]  /*3df0*/  LDG.E R2, desc[UR36][R2.64] ;  /* 0x0000002402027981 */ /* 0x000ea4000c1e1900 */
[----:B--2---:R0:W2:Y:S02]  /*3e00*/  I2F.F64.U32 R18, R2 ;  /* 0x0000000200127312 */ /* 0x0040a40000201800 */
.L_x_12868:
[----:B------:R-:W-:-:S07]  /*3e10*/  VIADD R32, R32, 0x80 ;  /* 0x0000008020207836 */ /* 0x000fce0000000000 */
.L_x_12829:
[----:B------:R-:W-:Y:S05]  /*3e20*/  BSYNC B6 ;  /* 0x0000000000067941 */ /* 0x000fea0003800000 */
.L_x_12828:
[----:B------:R-:W-:Y:S01]  /*3e30*/  ISETP.GE.AND P0, PT, R32, R30, PT ;  /* 0x0000001e2000720c */ /* 0x000fe20003f06270 */
[----:B------:R-:W-:Y:S01]  /*3e40*/  BSSY B6, `(.L_x_12896) ;  /* 0x00001eb000067945 */ /* 0x000fe20003800000 */
[----:B------:R-:W-:Y:S02]  /*3e50*/  CS2R R24, SRZ ;  /* 0x0000000000187805 */ /* 0x000fe4000001ff00 */
[----:B------:R-:W-:Y:S02]  /*3e60*/  CS2R R34, SRZ ;  /* 0x0000000000227805 */ /* 0x000fe4000001ff00 */
[----:B------:R-:W-:-:S07]  /*3e70*/  CS2R R16, SRZ ;  /* 0x0000000000107805 */ /* 0x000fce000001ff00 */
        /* <DEDUP_REMOVED lines=19> */
[----:B---3--:R0:W3:Y:S01]  /*3fb0*/  I2F.F64.S16 R34, R2 ;  /* 0x0000000200227312 */ /* 0x0080e20000101c00 */
[----:B------:R-:W-:Y:S05]  /*3fc0*/  BRA `(.L_x_12903) ;  /* 0x0000000c007c7947 */ /* 0x000fea0003800000 */
.L_x_12901:
[----:B------:R-:W3:Y:S02]  /*3fd0*/  LDG.E.U8 R2, desc[UR36][R2.64] ;  /* 0x0000002402027981 */ /* 0x000ee4000c1e1100 */
[----:B---3--:R0:W3:Y:S01]  /*3fe0*/  I2F.F64.U16 R34, R2 ;  /* 0x0000000200227312 */ /* 0x0080e20000101800 */
[----:B------:R-:W-:Y:S05]  /*3ff0*/  BRA `(.L_x_12903) ;  /* 0x0000000c00707947 */ /* 0x000fea0003800000 */
.L_x_12900:
        /* <DEDUP_REMOVED lines=9> */
.L_x_12905:
[----:B------:R-:W3:Y:S02]  /*4090*/  LDG.E R2, desc[UR36][R2.64] ;  /* 0x0000002402027981 */ /* 0x000ee4000c1e1900 */
[----:B---3--:R0:W3:Y:S01]  /*40a0*/  I2F.F64 R34, R2 ;  /* 0x0000000200227312 */ /* 0x0080e20000201c00 */
[----:B------:R-:W-:Y:S05]  /*40b0*/  BRA `(.L_x_12903) ;  /* 0x0000000c00407947 */ /* 0x000fea0003800000 */
.L_x_12904:
[----:B------:R-:W3:Y:S02]  /*40c0*/  LDG.E.U16 R2, desc[UR36][R2.64] ;  /* 0x0000002402027981 */ /* 0x000ee4000c1e1500 */
[----:B---3--:R0:W3:Y:S01]  /*40d0*/  I2F.F64.S16 R34, R2 ;  /* 0x0000000200227312 */ /* 0x0080e20000101c00 */
[----:B------:R-:W-:Y:S05]  /*40e0*/  BRA `(.L_x_12903) ;  /* 0x0000000c00347947 */ /* 0x000fea0003800000 */
.L_x_12899:
        /* <DEDUP_REMOVED lines=10> */
.L_x_12907:
[----:B------:R-:W3:Y:S02]  /*4190*/  LDG.E.U16 R0, desc[UR36][R2.64] ;  /* 0x0000002402007981 */ /* 0x000ee4000c1e1500 */
[----:B---3--:R-:W-:-:S05]  /*41a0*/  HADD2.F32 R0, -RZ, R0.H0_H0 ;  /* 0x20000000ff007230 */ /* 0x008fca0000004100 */
[----:B------:R-:W-:-:S04]  /*41b0*/  FMUL.FTZ R0, R0, 1 ;  /* 0x3f80000000007820 */ /* 0x000fc80000410000 */
[----:B------:R0:W3:Y:S01]  /*41c0*/  F2F.F64.F32 R34, R0 ;  /* 0x0000000000227310 */ /* 0x0000e20000201800 */
[----:B------:R-:W-:Y:S05]  /*41d0*/  BRA `(.L_x_12903) ;  /* 0x0000000800f87947 */ /* 0x000fea0003800000 */
.L_x_12906:
        /* <DEDUP_REMOVED lines=10> */
.L_x_12909:
[----:B------:R-:W3:Y:S02]  /*4280*/  LDG.E.U16 R2, desc[UR36][R2.64] ;  /* 0x0000002402027981 */ /* 0x000ee4000c1e1500 */
[----:B---3--:R-:W-:-:S05]  /*4290*/  HADD2.F32 R0, -RZ, R2.H0_H0 ;  /* 0x20000002ff007230 */ /* 0x008fca0000004100 */
[----:B------:R-:W-:-:S04]  /*42a0*/  FMUL.FTZ R0, R0, 1 ;  /* 0x3f80000000007820 */ /* 0x000fc80000410000 */
[----:B------:R0:W3:Y:S01]  /*42b0*/  F2F.F64.F32 R34, R0 ;  /* 0x0000000000227310 */ /* 0x0000e20000201800 */
[----:B------:R-:W-:Y:S05]  /*42c0*/  BRA `(.L_x_12903) ;  /* 0x0000000800bc7947 */ /* 0x000fea0003800000 */
.L_x_12908:
[----:B------:R0:W5:Y:S01]  /*42d0*/  LDG.E.64 R34, desc[UR36][R2.64] ;  /* 0x0000002402227981 */ /* 0x000162000c1e1b00 */
[----:B------:R-:W-:Y:S05]  /*42e0*/  BRA `(.L_x_12903) ;  /* 0x0000000800b47947 */ /* 0x000fea0003800000 */
.L_x_12898:
        /* <DEDUP_REMOVED lines=13> */
.L_x_12912:
[----:B------:R0:W5:Y:S01]  /*43c0*/  LDG.E.64 R34, desc[UR36][R2.64] ;  /* 0x0000002402227981 */ /* 0x000162000c1e1b00 */
[----:B------:R-:W-:Y:S05]  /*43d0*/  BRA `(.L_x_12903) ;  /* 0x0000000800787947 */ /* 0x000fea0003800000 */
.L_x_12911:
        /* <DEDUP_REMOVED lines=26> */
[----:B------:R0:W3:Y:S01]  /*4580*/  F2F.F64.F32 R34, R5 ;  /* 0x0000000500227310 */ /* 0x0000e20000201800 */
[----:B------:R-:W-:Y:S05]  /*4590*/  BRA `(.L_x_12903) ;  /* 0x0000000800087947 */ /* 0x000fea0003800000 */
.L_x_12914:
        /* <DEDUP_REMOVED lines=13> */
[----:B------:R0:W3:Y:S01]  /*4670*/  F2F.F64.F32 R34, R4 ;  /* 0x0000000400227310 */ /* 0x0000e20000201800 */
[----:B------:R-:W-:Y:S05]  /*4680*/  BRA `(.L_x_12903) ;  /* 0x0000000400cc7947 */ /* 0x000fea0003800000 */
.L_x_12913:
[----:B------:R-:W3:Y:S02]  /*4690*/  LDG.E.U16 R0, desc[UR36][R2.64] ;  /* 0x0000002402007981 */ /* 0x000ee4000c1e1500 */
[----:B---3--:R-:W-:-:S04]  /*46a0*/  IMAD.U32 R0, R0, 0x10000, RZ ;  /* 0x0001000000007824 */ /* 0x008fc800078e00ff */
[----:B------:R-:W-:-:S04]  /*46b0*/  FMUL.FTZ R0, R0, 1 ;  /* 0x3f80000000007820 */ /* 0x000fc80000410000 */
[----:B------:R3:W0:Y:S01]  /*46c0*/  F2F.F64.F32 R34, R0 ;  /* 0x0000000000227310 */ /* 0x0006220000201800 */
[----:B------:R-:W-:Y:S05]  /*46d0*/  BRA `(.L_x_12903) ;  /* 0x0000000400b87947 */ /* 0x000fea0003800000 */
.L_x_12910:
        /* <DEDUP_REMOVED lines=9> */
[----:B---3--:R0:W3:Y:S01]  /*4770*/  I2F.F64.U16 R34, R2 ;  /* 0x0000000200227312 */ /* 0x0080e20000101800 */
[----:B------:R-:W-:Y:S05]  /*4780*/  BRA `(.L_x_12903) ;  /* 0x00000004008c7947 */ /* 0x000fea0003800000 */
.L_x_12917:
        /* <DEDUP_REMOVED lines=21> */
.L_x_12921:
[----:B------:R-:W-:Y:S05]  /*48e0*/  BSYNC B1 ;  /* 0x0000000000017941 */ /* 0x000fea0003800000 */
.L_x_12920:
[----:B------:R-:W-:Y:S01]  /*48f0*/  LEA R3, R0, 0x3b800000, 0x17 ;  /* 0x3b80000000037811 */ /* 0x000fe200078eb8ff */
[----:B------:R-:W-:-:S05]  /*4900*/  IMAD.SHL.U32 R0, R2, 0x100000, RZ ;  /* 0x0010000002007824 */ /* 0x000fca00078e00ff */
[----:B------:R-:W-:-:S07]  /*4910*/  LOP3.LUT R0, R3, R0, R4, 0xfe, !PT ;  /* 0x0000000003007212 */ /* 0x000fce00078efe04 */
.L_x_12919:
[----:B------:R-:W-:Y:S05]  /*4920*/  BSYNC B0 ;  /* 0x0000000000007941 */ /* 0x000fea0003800000 */
.L_x_12918:
[----:B------:R-:W-:-:S04]  /*4930*/  FMUL.FTZ R0, R0, 1 ;  /* 0x3f80000000007820 */ /* 0x000fc80000410000 */
[----:B------:R0:W3:Y:S01]  /*4940*/  F2F.F64.F32 R34, R0 ;  /* 0x0000000000227310 */ /* 0x0000e20000201800 */
[----:B------:R-:W-:Y:S05]  /*4950*/  BRA `(.L_x_12903) ;  /* 0x0000000400187947 */ /* 0x000fea0003800000 */
.L_x_12916:
        /* <DEDUP_REMOVED lines=21> */
.L_x_12925:
[----:B------:R-:W-:Y:S05]  /*4ab0*/  BSYNC B1 ;  /* 0x0000000000017941 */ /* 0x000fea0003800000 */
.L_x_12924:
[----:B------:R-:W-:Y:S01]  /*4ac0*/  LEA R3, R0, 0x37800000, 0x17 ;  /* 0x3780000000037811 */ /* 0x000fe200078eb8ff */
[----:B------:R-:W-:-:S05]  /*4ad0*/  IMAD.SHL.U32 R0, R2, 0x200000, RZ ;  /* 0x0020000002007824 */ /* 0x000fca00078e00ff */
[----:B------:R-:W-:-:S07]  /*4ae0*/  LOP3.LUT R0, R3, R0, R4, 0xfe, !PT ;  /* 0x0000000003007212 */ /* 0x000fce00078efe04 */
.L_x_12923:
[----:B------:R-:W-:Y:S05]  /*4af0*/  BSYNC B0 ;  /* 0x0000000000007941 */ /* 0x000fea0003800000 */
.L_x_12922:
[----:B------:R-:W-:-:S04]  /*4b00*/  FMUL.FTZ R0, R0, 1 ;  /* 0x3f80000000007820 */ /* 0x000fc80000410000 */
[----:B------:R0:W3:Y:S01]  /*4b10*/  F2F.F64.F32 R34, R0 ;  /* 0x0000000000227310 */ /* 0x0000e20000201800 */
[----:B------:R-:W-:Y:S05]  /*4b20*/  BRA `(.L_x_12903) ;  /* 0x0000000000a47947 */ /* 0x000fea0003800000 */
.L_x_12915:
        /* <DEDUP_REMOVED lines=14> */
.L_x_12929:
[----:B------:R-:W-:Y:S05]  /*4c10*/  BSYNC B0 ;  /* 0x0000000000007941 */ /* 0x000fea0003800000 */
.L_x_12928:
[----:B------:R-:W-:-:S04]  /*4c20*/  FMUL.FTZ R0, R0, 1 ;  /* 0x3f80000000007820 */ /* 0x000fc80000410000 */
[----:B------:R0:W3:Y:S01]  /*4c30*/  F2F.F64.F32 R34, R0 ;  /* 0x0000000000227310 */ /* 0x0000e20000201800 */
[----:B------:R-:W-:Y:S05]  /*4c40*/  BRA `(.L_x_12903) ;  /* 0x00000000005c7947 */ /* 0x000fea0003800000 */
.L_x_12902:
        /* <DEDUP_REMOVED lines=16> */
.L_x_12930:
[----:B------:R-:W-:Y:S01]  /*4d50*/  CS2R R34, SRZ ;  /* 0x0000000000227805 */ /* 0x000fe2000001ff00 */
[----:B------:R-:W-:Y:S06]  /*4d60*/  BRA `(.L_x_12903) ;  /* 0x0000000000147947 */ /* 0x000fec0003800000 */
.L_x_12927:
[----:B------:R-:W3:Y:S02]  /*4d70*/  LDG.E.64 R34, desc[UR36][R2.64] ;  /* 0x0000002402227981 */ /* 0x000ee4000c1e1b00 */
[----:B---3--:R-:W0:Y:S01]  /*4d80*/  I2F.F64.U64 R34, R34 ;  /* 0x0000002200227312 */ /* 0x008e220000301800 */
[----:B------:R-:W-:Y:S05]  /*4d90*/  BRA `(.L_x_12903) ;  /* 0x0000000000087947 */ /* 0x000fea0003800000 */
.L_x_12926:
[----:B------:R-:W3:Y:S02]  /*4da0*/  LDG.E R2, desc[UR36][R2.64] ;  /* 0x0000002402027981 */ /* 0x000ee4000c1e1900 */
[----:B---3--:R0:W3:Y:S02]  /*4db0*/  I2F.F64.U32 R34, R2 ;  /* 0x0000000200227312 */ /* 0x0080e40000201800 */
.L_x_12903:
[----:B0-----:R-:W0:Y:S01]  /*4dc0*/  LDC.64 R2, c[0x0][0x228] ;  /* 0x00008a00ff027b82 */ /* 0x001e220000000a00 */
        /* <DEDUP_REMOVED lines=18> */
.L_x_12934:
[----:B------:R-:W3:Y:S02]  /*4ef0*/  LDG.E.U8 R2, desc[UR36][R2.64] ;  /* 0x0000002402027981 */ /* 0x000ee4000c1e1100 */
[----:B---3--:R0:W3:Y:S01]  /*4f00*/  I2F.F64.U16 R16, R2 ;  /* 0x0000000200107312 */ /* 0x0080e20000101800 */
[----:B------:R-:W-:Y:S05]  /*4f10*/  BRA `(.L_x_12936) ;  /* 0x0000000c00707947 */ /* 0x000fea0003800000 */
.L_x_12933:
        /* <DEDUP_REMOVED lines=9> */
.L_x_12938:
[----:B------:R-:W3:Y:S02]  /*4fb0*/  LDG.E R2, desc[UR36][R2.64] ;  /* 0x0000002402027981 */ /* 0x000ee4000c1e1900 */
[----:B---3--:R0:W3:Y:S01]  /*4fc0*/  I2F.F64 R16, R2 ;  /* 0x0000000200107312 */ /* 0x0080e20000201c00 */
[----:B------:R-:W-:Y:S05]  /*4fd0*/  BRA `(.L_x_12936) ;  /* 0x0000000c00407947 */ /* 0x000fea0003800000 */
.L_x_12937:
[----:B------:R-:W3:Y:S02]  /*4fe0*/  LDG.E.U16 R2, desc[UR36][R2.64] ;  /* 0x0000002402027981 */ /* 0x000ee4000c1e1500 */
[----:B---3--:R0:W3:Y:S01]  /*4ff0*/  I2F.F64.S16 R16, R2 ;  /* 0x0000000200107312 */ /* 0x0080e20000101c00 */
[----:B------:R-:W-:Y:S05]  /*5000*/  BRA `(.L_x_12936) ;  /* 0x0000000c00347947 */ /* 0x000fea0003800000 */
.L_x_12932:
        /* <DEDUP_REMOVED lines=10> */
.L_x_12940:
[----:B------:R-:W3:Y:S02]  /*50b0*/  LDG.E.U16 R0, desc[UR36][R2.64] ;  /* 0x0000002402007981 */ /* 0x000ee4000c1e1500 */
[----:B---3--:R-:W-:-:S05]  /*50c0*/  HADD2.F32 R0, -RZ, R0.H0_H0 ;  /* 0x20000000ff007230 */ /* 0x008fca0000004100 */
[----:B------:R-:W-:-:S04]  /*50d0*/  FMUL.FTZ R0, R0, 1 ;  /* 0x3f80000000007820 */ /* 0x000fc80000410000 */
[----:B------:R0:W3:Y:S01]  /*50e0*/  F2F.F64.F32 R16, R0 ;  /* 0x0000000000107310 */ /* 0x0000e20000201800 */
[----:B------:R-:W-:Y:S05]  /*50f0*/  BRA `(.L_x_12936) ;  /* 0x0000000800f87947 */ /* 0x000fea0003800000 */
.L_x_12939:
        /* <DEDUP_REMOVED lines=10> */
.L_x_12942:
[----:B------:R-:W3:Y:S02]  /*51a0*/  LDG.E.U16 R2, desc[UR36][R2.64] ;  /* 0x0000002402027981 */ /* 0x000ee4000c1e1500 */
[----:B---3--:R-:W-:-:S05]  /*51b0*/  HADD2.F32 R0, -RZ, R2.H0_H0 ;  /* 0x20000002ff007230 */ /* 0x008fca0000004100 */
[----:B------:R-:W-:-:S04]  /*51c0*/  FMUL.FTZ R0, R0, 1 ;  /* 0x3f80000000007820 */ /* 0x000fc80000410000 */
[----:B------:R0:W3:Y:S01]  /*51d0*/  F2F.F64.F32 R16, R0 ;  /* 0x0000000000107310 */ /* 0x0000e20000201800 */
[----:B------:R-:W-:Y:S05]  /*51e0*/  BRA `(.L_x_12936) ;  /* 0x0000000800bc7947 */ /* 0x000fea0003800000 */
.L_x_12941:
[----:B------:R0:W5:Y:S01]  /*51f0*/  LDG.E.64 R16, desc[UR36][R2.64] ;  /* 0x0000002402107981 */ /* 0x000162000c1e1b00 */
[----:B------:R-:W-:Y:S05]  /*5200*/  BRA `(.L_x_12936) ;  /* 0x0000000800b47947 */ /* 0x000fea0003800000 */
.L_x_12931:
        /* <DEDUP_REMOVED lines=13> */
.L_x_12945:
[----:B------:R0:W5:Y:S01]  /*52e0*/  LDG.E.64 R16, desc[UR36][R2.64] ;  /* 0x0000002402107981 */ /* 0x000162000c1e1b00 */
[----:B------:R-:W-:Y:S05]  /*52f0*/  BRA `(.L_x_12936) ;  /* 0x0000000800787947 */ /* 0x000fea0003800000 */
.L_x_12944:
        /* <DEDUP_REMOVED lines=28> */
.L_x_12947:
        /* <DEDUP_REMOVED lines=15> */
.L_x_12946:
[----:B------:R-:W3:Y:S02]  /*55b0*/  LDG.E.U16 R0, desc[UR36][R2.64] ;  /* 0x0000002402007981 */ /* 0x000ee4000c1e1500 */
[----:B---3--:R-:W-:-:S04]  /*55c0*/  IMAD.U32 R0, R0, 0x10000, RZ ;  /* 0x0001000000007824 */ /* 0x008fc800078e00ff */
[----:B------:R-:W-:-:S04]  /*55d0*/  FMUL.FTZ R0, R0, 1 ;  /* 0x3f80000000007820 */ /* 0x000fc80000410000 */
[----:B------:R0:W3:Y:S01]  /*55e0*/  F2F.F64.F32 R16, R0 ;  /* 0x0000000000107310 */ /* 0x0000e20000201800 */
[----:B------:R-:W-:Y:S05]  /*55f0*/  BRA `(.L_x_12936) ;  /* 0x0000000400b87947 */ /* 0x000fea0003800000 */
.L_x_12943:
        /* <DEDUP_REMOVED lines=11> */
.L_x_12950:
        /* <DEDUP_REMOVED lines=21> */
.L_x_12954:
[----:B------:R-:W-:Y:S05]  /*5800*/  BSYNC B1 ;  /* 0x0000000000017941 */ /* 0x000fea0003800000 */
.L_x_12953:
[----:B------:R-:W-:Y:S01]  /*5810*/  LEA R3, R0, 0x3b800000, 0x17 ;  /* 0x3b80000000037811 */ /* 0x000fe200078eb8ff */
[----:B------:R-:W-:-:S05]  /*5820*/  IMAD.SHL.U32 R0, R2, 0x100000, RZ ;  /* 0x0010000002007824 */ /* 0x000fca00078e00ff */
[----:B------:R-:W-:-:S07]  /*5830*/  LOP3.LUT R0, R3, R0, R4, 0xfe, !PT ;  /* 0x0000000003007212 */ /* 0x000fce00078efe04 */
.L_x_12952:
[----:B------:R-:W-:Y:S05]  /*5840*/  BSYNC B0 ;  /* 0x0000000000007941 */ /* 0x000fea0003800000 */
.L_x_12951:
[----:B------:R-:W-:-:S04]  /*5850*/  FMUL.FTZ R0, R0, 1 ;  /* 0x3f80000000007820 */ /* 0x000fc80000410000 */
[----:B------:R0:W3:Y:S01]  /*5860*/  F2F.F64.F32 R16, R0 ;  /* 0x0000000000107310 */ /* 0x0000e20000201800 */
[----:B------:R-:W-:Y:S05]  /*5870*/  BRA `(.L_x_12936) ;  /* 0x0000000400187947 */ /* 0x000fea0003800000 */
.L_x_12949:
        /* <DEDUP_REMOVED lines=21> */
.L_x_12958:
[----:B------:R-:W-:Y:S05]  /*59d0*/  BSYNC B1 ;  /* 0x0000000000017941 */ /* 0x000fea0003800000 */
.L_x_12957:
[----:B------:R-:W-:Y:S01]  /*59e0*/  LEA R3, R0, 0x37800000, 0x17 ;  /* 0x3780000000037811 */ /* 0x000fe200078eb8ff */
[----:B------:R-:W-:-:S05]  /*59f0*/  IMAD.SHL.U32 R0, R2, 0x200000, RZ ;  /* 0x0020000002007824 */ /* 0x000fca00078e00ff */
[----:B------:R-:W-:-:S07]  /*5a00*/  LOP3.LUT R0, R3, R0, R4, 0xfe, !PT ;  /* 0x0000000003007212 */ /* 0x000fce00078efe04 */
.L_x_12956:
[----:B------:R-:W-:Y:S05]  /*5a10*/  BSYNC B0 ;  /* 0x0000000000007941 */ /* 0x000fea0003800000 */
.L_x_12955:
[----:B------:R-:W-:-:S04]  /*5a20*/  FMUL.FTZ R0, R0, 1 ;  /* 0x3f80000000007820 */ /* 0x000fc80000410000 */
[----:B------:R0:W3:Y:S01]  /*5a30*/  F2F.F64.F32 R16, R0 ;  /* 0x0000000000107310 */ /* 0x0000e20000201800 */
[----:B------:R-:W-:Y:S05]  /*5a40*/  BRA `(.L_x_12936) ;  /* 0x0000000000a47947 */ /* 0x000fea0003800000 */
.L_x_12948:
        /* <DEDUP_REMOVED lines=14> */
.L_x_12962:
[----:B------:R-:W-:Y:S05]  /*5b30*/  BSYNC B0 ;  /* 0x0000000000007941 */ /* 0x000fea0003800000 */
.L_x_12961:
[----:B------:R-:W-:-:S04]  /*5b40*/  FMUL.FTZ R0, R0, 1 ;  /* 0x3f80000000007820 */ /* 0x000fc80000410000 */
[----:B------:R0:W3:Y:S01]  /*5b50*/  F2F.F64.F32 R16, R0 ;  /* 0x0000000000107310 */ /* 0x0000e20000201800 */
[----:B------:R-:W-:Y:S05]  /*5b60*/  BRA `(.L_x_12936) ;  /* 0x00000000005c7947 */ /* 0x000fea0003800000 */
.L_x_12935:
        /* <DEDUP_REMOVED lines=16> */
.L_x_12963:
[----:B------:R-:W-:Y:S01]  /*5c70*/  CS2R R16, SRZ ;  /* 0x0000000000107805 */ /* 0x000fe2000001ff00 */
[----:B------:R-:W-:Y:S06]  /*5c80*/  BRA `(.L_x_12936) ;  /* 0x0000000000147947 */ /* 0x000fec0003800000 */
.L_x_12960:
[----:B------:R-:W3:Y:S02]  /*5c90*/  LDG.E.64 R16, desc[UR36][R2.64] ;  /* 0x0000002402107981 */ /* 0x000ee4000c1e1b00 */
[----:B---3--:R-:W0:Y:S01]  /*5ca0*/  I2F.F64.U64 R16, R16 ;  /* 0x0000001000107312 */ /* 0x008e220000301800 */
[----:B------:R-:W-:Y:S05]  /*5cb0*/  BRA `(.L_x_12936) ;  /* 0x0000000000087947 */ /* 0x000fea0003800000 */
.L_x_12959:
[----:B------:R-:W3:Y:S02]  /*5cc0*/  LDG.E R2, desc[UR36][R2.64] ;  /* 0x0000002402027981 */ /* 0x000ee4000c1e1900 */
[----:B---3--:R0:W3:Y:S02]  /*5cd0*/  I2F.F64.U32 R16, R2 ;  /* 0x0000000200107312 */ /* 0x0080e40000201800 */
.L_x_12936:
[----:B------:R-:W-:-:S07]  /*5ce0*/  VIADD R32, R32, 0x80 ;  /* 0x0000008020207836 */ /* 0x000fce0000000000 */
.L_x_12897:
[----:B------:R-:W-:Y:S05]  /*5cf0*/  BSYNC B6 ;  /* 0x0000000000067941 */ /* 0x000fea0003800000 */
.L_x_12896:
        /* <DEDUP_REMOVED lines=24> */
.L_x_12969:
[----:B------:R-:W3:Y:S02]  /*5e80*/  LDG.E.U8 R2, desc[UR36][R2.64] ;  /* 0x0000002402027981 */ /* 0x000ee4000c1e1100 */
[----:B---3--:R0:W3:Y:S01]  /*5e90*/  I2F.F64.U16 R30, R2 ;  /* 0x00000002001e7312 */ /* 0x0080e20000101800 */
[----:B------:R-:W-:Y:S05]  /*5ea0*/  BRA `(.L_x_12971) ;  /* 0x0000000c00707947 */ /* 0x000fea0003800000 */
.L_x_12968:
        /* <DEDUP_REMOVED lines=9> */
.L_x_12973:
[----:B------:R-:W3:Y:S02]  /*5f40*/  LDG.E R2, desc[UR36][R2.64] ;  /* 0x0000002402027981 */ /* 0x000ee4000c1e1900 */
[----:B---3--:R0:W3:Y:S01]  /*5f50*/  I2F.F64 R30, R2 ;  /* 0x00000002001e7312 */ /* 0x0080e20000201c00 */
[----:B------:R-:W-:Y:S05]  /*5f60*/  BRA `(.L_x_12971) ;  /* 0x0000000c00407947 */ /* 0x000fea0003800000 */
.L_x_12972:
[----:B------:R-:W3:Y:S02]  /*5f70*/  LDG.E.U16 R2, desc[UR36][R2.64] ;  /* 0x0000002402027981 */ /* 0x000ee4000c1e1500 */
[----:B---3--:R0:W3:Y:S01]  /*5f80*/  I2F.F64.S16 R30, R2 ;  /* 0x00000002001e7312 */ /* 0x0080e20000101c00 */
[----:B------:R-:W-:Y:S05]  /*5f90*/  BRA `(.L_x_12971) ;  /* 0x0000000c00347947 */ /* 0x000fea0003800000 */
.L_x_12967:
        /* <DEDUP_REMOVED lines=10> */
.L_x_12975:
[----:B------:R-:W3:Y:S02]  /*6040*/  LDG.E.U16 R0, desc[UR36][R2.64] ;  /* 0x0000002402007981 */ /* 0x000ee4000c1e1500 */
[----:B---3--:R-:W-:-:S05]  /*6050*/  HADD2.F32 R0, -RZ, R0.H0_H0 ;  /* 0x20000000ff007230 */ /* 0x008fca0000004100 */
[----:B------:R-:W-:-:S04]  /*6060*/  FMUL.FTZ R0, R0, 1 ;  /* 0x3f80000000007820 */ /* 0x000fc80000410000 */
[----:B------:R0:W3:Y:S01]  /*6070*/  F2F.F64.F32 R30, R0 ;  /* 0x00000000001e7310 */ /* 0x0000e20000201800 */
[----:B------:R-:W-:Y:S05]  /*6080*/  BRA `(.L_x_12971) ;  /* 0x0000000800f87947 */ /* 0x000fea0003800000 */
.L_x_12974:
        /* <DEDUP_REMOVED lines=10> */
.L_x_12977:
[----:B------:R-:W3:Y:S02]  /*6130*/  LDG.E.U16 R2, desc[UR36][R2.64] ;  /* 0x0000002402027981 */ /* 0x000ee4000c1e1500 */
[----:B---3--:R-:W-:-:S05]  /*6140*/  HADD2.F32 R0, -RZ, R2.H0_H0 ;  /* 0x20000002ff007230 */ /* 0x008fca0000004100 */
[----:B------:R-:W-:-:S04]  /*6150*/  FMUL.FTZ R0, R0, 1 ;  /* 0x3f80000000007820 */ /* 0x000fc80000410000 */
[----:B------:R0:W3:Y:S01]  /*6160*/  F2F.F64.F32 R30, R0 ;  /* 0x00000000001e7310 */ /* 0x0000e20000201800 */
[----:B------:R-:W-:Y:S05]  /*6170*/  BRA `(.L_x_12971) ;  /* 0x0000000800bc7947 */ /* 0x000fea0003800000 */
.L_x_12976:
[----:B------:R0:W5:Y:S01]  /*6180*/  LDG.E.64 R30, desc[UR36][R2.64] ;  /* 0x00000024021e7981 */ /* 0x000162000c1e1b00 */
[----:B------:R-:W-:Y:S05]  /*6190*/  BRA `(.L_x_12971) ;  /* 0x0000000800b47947 */ /* 0x000fea0003800000 */
.L_x_12966:
        /* <DEDUP_REMOVED lines=13> */
.L_x_12980:
[----:B------:R0:W5:Y:S01]  /*6270*/  LDG.E.64 R30, desc[UR36][R2.64] ;  /* 0x00000024021e7981 */ /* 0x000162000c1e1b00 */
[----:B------:R-:W-:Y:S05]  /*6280*/  BRA `(.L_x_12971) ;  /* 0x0000000800787947 */ /* 0x000fea0003800000 */
.L_x_12979:
        /* <DEDUP_REMOVED lines=28> */
.L_x_12982:
        /* <DEDUP_REMOVED lines=15> */
.L_x_12981:
[----:B------:R-:W3:Y:S02]  /*6540*/  LDG.E.U16 R0, desc[UR36][R2.64] ;  /* 0x0000002402007981 */ /* 0x000ee4000c1e1500 */
[----:B---3--:R-:W-:-:S04]  /*6550*/  IMAD.U32 R0, R0, 0x10000, RZ ;  /* 0x0001000000007824 */ /* 0x008fc800078e00ff */
[----:B------:R-:W-:-:S04]  /*6560*/  FMUL.FTZ R0, R0, 1 ;  /* 0x3f80000000007820 */ /* 0x000fc80000410000 */
[----:B------:R0:W3:Y:S01]  /*6570*/  F2F.F64.F32 R30, R0 ;  /* 0x00000000001e7310 */ /* 0x0000e20000201800 */
[----:B------:R-:W-:Y:S05]  /*6580*/  BRA `(.L_x_12971) ;  /* 0x0000000400b87947 */ /* 0x000fea0003800000 */
.L_x_12978:
        /* <DEDUP_REMOVED lines=11> */
.L_x_12985:
        /* <DEDUP_REMOVED lines=21> */
.L_x_12989:
[----:B------:R-:W-:Y:S05]  /*6790*/  BSYNC B1 ;  /* 0x0000000000017941 */ /* 0x000fea0003800000 */
.L_x_12988:
[----:B------:R-:W-:Y:S01]  /*67a0*/  LEA R3, R0, 0x3b800000, 0x17 ;  /* 0x3b80000000037811 */ /* 0x000fe200078eb8ff */
[----:B------:R-:W-:-:S05]  /*67b0*/  IMAD.SHL.U32 R0, R2, 0x100000, RZ ;  /* 0x0010000002007824 */ /* 0x000fca00078e00ff */
[----:B------:R-:W-:-:S07]  /*67c0*/  LOP3.LUT R0, R3, R0, R4, 0xfe, !PT ;  /* 0x0000000003007212 */ /* 0x000fce00078efe04 */
.L_x_12987:
[----:B------:R-:W-:Y:S05]  /*67d0*/  BSYNC B0 ;  /* 0x0000000000007941 */ /* 0x000fea0003800000 */
.L_x_12986:
[----:B------:R-:W-:-:S04]  /*67e0*/  FMUL.FTZ R0, R0, 1 ;  /* 0x3f80000000007820 */ /* 0x000fc80000410000 */
[----:B------:R0:W3:Y:S01]  /*67f0*/  F2F.F64.F32 R30, R0 ;  /* 0x00000000001e7310 */ /* 0x0000e20000201800 */
[----:B------:R-:W-:Y:S05]  /*6800*/  BRA `(.L_x_12971) ;  /* 0x0000000400187947 */ /* 0x000fea0003800000 */
.L_x_12984:
        /* <DEDUP_REMOVED lines=21> */
.L_x_12993:
[----:B------:R-:W-:Y:S05]  /*6960*/  BSYNC B1 ;  /* 0x0000000000017941 */ /* 0x000fea0003800000 */
.L_x_12992:
[----:B------:R-:W-:Y:S01]  /*6970*/  LEA R3, R0, 0x37800000, 0x17 ;  /* 0x3780000000037811 */ /* 0x000fe200078eb8ff */
[----:B------:R-:W-:-:S05]  /*6980*/  IMAD.SHL.U32 R0, R2, 0x200000, RZ ;  /* 0x0020000002007824 */ /* 0x000fca00078e00ff */
[----:B------:R-:W-:-:S07]  /*6990*/  LOP3.LUT R0, R3, R0, R4, 0xfe, !PT ;  /* 0x0000000003007212 */ /* 0x000fce00078efe04 */
.L_x_12991:
[----:B------:R-:W-:Y:S05]  /*69a0*/  BSYNC B0 ;  /* 0x0000000000007941 */ /* 0x000fea0003800000 */
.L_x_12990:
[----:B------:R-:W-:-:S04]  /*69b0*/  FMUL.FTZ R0, R0, 1 ;  /* 0x3f80000000007820 */ /* 0x000fc80000410000 */
[----:B------:R0:W3:Y:S01]  /*69c0*/  F2F.F64.F32 R30, R0 ;  /* 0x00000000001e7310 */ /* 0x0000e20000201800 */
[----:B------:R-:W-:Y:S05]  /*69d0*/  BRA `(.L_x_12971) ;  /* 0x0000000000a47947 */ /* 0x000fea0003800000 */
.L_x_12983:
        /* <DEDUP_REMOVED lines=14> */
.L_x_12997:
[----:B------:R-:W-:Y:S05]  /*6ac0*/  BSYNC B0 ;  /* 0x0000000000007941 */ /* 0x000fea0003800000 */
.L_x_12996:
[----:B------:R-:W-:-:S04]  /*6ad0*/  FMUL.FTZ R0, R0, 1 ;  /* 0x3f80000000007820 */ /* 0x000fc80000410000 */
[----:B------:R0:W3:Y:S01]  /*6ae0*/  F2F.F64.F32 R30, R0 ;  /* 0x00000000001e7310 */ /* 0x0000e20000201800 */
[----:B------:R-:W-:Y:S05]  /*6af0*/  BRA `(.L_x_12971) ;  /* 0x00000000005c7947 */ /* 0x000fea0003800000 */
.L_x_12970:
        /* <DEDUP_REMOVED lines=16> */
.L_x_12998:
[----:B------:R-:W-:Y:S01]  /*6c00*/  CS2R R30, SRZ ;  /* 0x00000000001e7805 */ /* 0x000fe2000001ff00 */
[----:B------:R-:W-:Y:S06]  /*6c10*/  BRA `(.L_x_12971) ;  /* 0x0000000000147947 */ /* 0x000fec0003800000 */
.L_x_12995:
[----:B------:R-:W3:Y:S02]  /*6c20*/  LDG.E.64 R30, desc[UR36][R2.64] ;  /* 0x00000024021e7981 */ /* 0x000ee4000c1e1b00 */
[----:B---3--:R-:W0:Y:S01]  /*6c30*/  I2F.F64.U64 R30, R30 ;  /* 0x0000001e001e7312 */ /* 0x008e220000301800 */
[----:B------:R-:W-:Y:S05]  /*6c40*/  BRA `(.L_x_12971) ;  /* 0x0000000000087947 */ /* 0x000fea0003800000 */
.L_x_12994:
[----:B------:R-:W3:Y:S02]  /*6c50*/  LDG.E R2, desc[UR36][R2.64] ;  /* 0x0000002402027981 */ /* 0x000ee4000c1e1900 */
[----:B---3--:R0:W3:Y:S02]  /*6c60*/  I2F.F64.U32 R30, R2 ;  /* 0x00000002001e7312 */ /* 0x0080e40000201800 */
.L_x_12971:
        /* <DEDUP_REMOVED lines=19> */
.L_x_13002:
[----:B------:R-:W2:Y:S02]  /*6da0*/  LDG.E.U8 R2, desc[UR36][R2.64] ;  /* 0x0000002402027981 */ /* 0x000ea4000c1e1100 */
[----:B--2---:R0:W2:Y:S01]  /*6db0*/  I2F.F64.U16 R24, R2 ;  /* 0x0000000200187312 */ /* 0x0040a20000101800 */
[----:B------:R-:W-:Y:S05]  /*6dc0*/  BRA `(.L_x_12965) ;  /* 0x0000000c006c7947 */ /* 0x000fea0003800000 */
.L_x_13001:
        /* <DEDUP_REMOVED lines=9> */
.L_x_13005:
[----:B------:R-:W2:Y:S02]  /*6e60*/  LDG.E R2, desc[UR36][R2.64] ;  /* 0x0000002402027981 */ /* 0x000ea4000c1e1900 */
[----:B--2---:R0:W2:Y:S01]  /*6e70*/  I2F.F64 R24, R2 ;  /* 0x0000000200187312 */ /* 0x0040a20000201c00 */
[----:B------:R-:W-:Y:S05]  /*6e80*/  BRA `(.L_x_12965) ;  /* 0x0000000c003c7947 */ /* 0x000fea0003800000 */
.L_x_13004:
[----:B------:R-:W2:Y:S02]  /*6e90*/  LDG.E.U16 R2, desc[UR36][R2.64] ;  /* 0x0000002402027981 */ /* 0x000ea4000c1e1500 */
[----:B--2---:R0:W2:Y:S01]  /*6ea0*/  I2F.F64.S16 R24, R2 ;  /* 0x0000000200187312 */ /* 0x0040a20000101c00 */
[----:B------:R-:W-:Y:S05]  /*6eb0*/  BRA `(.L_x_12965) ;  /* 0x0000000c00307947 */ /* 0x000fea0003800000 */
.L_x_13000:
        /* <DEDUP_REMOVED lines=10> */
.L_x_13007:
[----:B------:R-:W2:Y:S02]  /*6f60*/  LDG.E.U16 R0, desc[UR36][R2.64] ;  /* 0x0000002402007981 */ /* 0x000ea4000c1e1500 */
[----:B--2---:R-:W-:-:S05]  /*6f70*/  HADD2.F32 R0, -RZ, R0.H0_H0 ;  /* 0x20000000ff007230 */ /* 0x004fca0000004100 */
[----:B------:R-:W-:-:S04]  /*6f80*/  FMUL.FTZ R0, R0, 1 ;  /* 0x3f80000000007820 */ /* 0x000fc80000410000 */
[----:B------:R0:W2:Y:S01]  /*6f90*/  F2F.F64.F32 R24, R0 ;  /* 0x0000000000187310 */ /* 0x0000a20000201800 */
[----:B------:R-:W-:Y:S05]  /*6fa0*/  BRA `(.L_x_12965) ;  /* 0x0000000800f47947 */ /* 0x000fea0003800000 */
.L_x_13006:
        /* <DEDUP_REMOVED lines=10> */
.L_x_13009:
[----:B------:R-:W2:Y:S02]  /*7050*/  LDG.E.U16 R2, desc[UR36][R2.64] ;  /* 0x0000002402027981 */ /* 0x000ea4000c1e1500 */
[----:B--2---:R-:W-:-:S05]  /*7060*/  HADD2.F32 R0, -RZ, R2.H0_H0 ;  /* 0x20000002ff007230 */ /* 0x004fca0000004100 */
[----:B------:R-:W-:-:S04]  /*7070*/  FMUL.FTZ R0, R0, 1 ;  /* 0x3f80000000007820 */ /* 0x000fc80000410000 */
[----:B------:R0:W2:Y:S01]  /*7080*/  F2F.F64.F32 R24, R0 ;  /* 0x0000000000187310 */ /* 0x0000a20000201800 */
[----:B------:R-:W-:Y:S05]  /*7090*/  BRA `(.L_x_12965) ;  /* 0x0000000800b87947 */ /* 0x000fea0003800000 */
.L_x_13008:
[----:B------:R0:W5:Y:S01]  /*70a0*/  LDG.E.64 R24, desc[UR36][R2.64] ;  /* 0x0000002402187981 */ /* 0x000162000c1e1b00 */
[----:B------:R-:W-:Y:S05]  /*70b0*/  BRA `(.L_x_12965) ;  /* 0x0000000800b07947 */ /* 0x000fea0003800000 */
.L_x_12999:
        /* <DEDUP_REMOVED lines=13> */
.L_x_13012:
[----:B------:R0:W5:Y:S01]  /*7190*/  LDG.E.64 R24, desc[UR36][R2.64] ;  /* 0x0000002402187981 */ /* 0x000162000c1e1b00 */
[----:B------:R-:W-:Y:S05]  /*71a0*/  BRA `(.L_x_12965) ;  /* 0x0000000800747947 */ /* 0x000fea0003800000 */
.L_x_13011:
        /* <DEDUP_REMOVED lines=28> */
.L_x_13014:
        /* <DEDUP_REMOVED lines=15> */
.L_x_13013:
[----:B------:R-:W2:Y:S02]  /*7460*/  LDG.E.U16 R0, desc[UR36][R2.64] ;  /* 0x0000002402007981 */ /* 0x000ea4000c1e1500 */
[----:B--2---:R-:W-:-:S04]  /*7470*/  IMAD.U32 R0, R0, 0x10000, RZ ;  /* 0x0001000000007824 */ /* 0x004fc800078e00ff */
[----:B------:R-:W-:-:S04]  /*7480*/  FMUL.FTZ R0, R0, 1 ;  /* 0x3f80000000007820 */ /* 0x000fc80000410000 */
[----:B------:R0:W2:Y:S01]  /*7490*/  F2F.F64.F32 R24, R0 ;  /* 0x0000000000187310 */ /* 0x0000a20000201800 */
[----:B------:R-:W-:Y:S05]  /*74a0*/  BRA `(.L_x_12965) ;  /* 0x0000000400b47947 */ /* 0x000fea0003800000 */
.L_x_13010:
        /* <DEDUP_REMOVED lines=11> */
.L_x_13017:
        /* <DEDUP_REMOVED lines=21> */
.L_x_13021:
[----:B------:R-:W-:Y:S05]  /*76b0*/  BSYNC B1 ;  /* 0x0000000000017941 */ /* 0x000fea0003800000 */
.L_x_13020:
[----:B------:R-:W-:Y:S01]  /*76c0*/  LEA R3, R0, 0x3b800000, 0x17 ;  /* 0x3b80000000037811 */ /* 0x000fe200078eb8ff */
[----:B------:R-:W-:-:S05]  /*76d0*/  IMAD.SHL.U32 R0, R2, 0x100000, RZ ;  /* 0x0010000002007824 */ /* 0x000fca00078e00ff */
[----:B------:R-:W-:-:S07]  /*76e0*/  LOP3.LUT R0, R3, R0, R4, 0xfe, !PT ;  /* 0x0000000003007212 */ /* 0x000fce00078efe04 */
.L_x_13019:
[----:B------:R-:W-:Y:S05]  /*76f0*/  BSYNC B0 ;  /* 0x0000000000007941 */ /* 0x000fea0003800000 */
.L_x_13018:
[----:B------:R-:W-:-:S04]  /*7700*/  FMUL.FTZ R0, R0, 1 ;  /* 0x3f80000000007820 */ /* 0x000fc80000410000 */
[----:B------:R0:W2:Y:S01]  /*7710*/  F2F.F64.F32 R24, R0 ;  /* 0x0000000000187310 */ /* 0x0000a20000201800 */
[----:B------:R-:W-:Y:S05]  /*7720*/  BRA `(.L_x_12965) ;  /* 0x0000000400147947 */ /* 0x000fea0003800000 */
.L_x_13016:
        /* <DEDUP_REMOVED lines=21> */
.L_x_13025:
[----:B------:R-:W-:Y:S05]  /*7880*/  BSYNC B1 ;  /* 0x0000000000017941 */ /* 0x000fea0003800000 */
.L_x_13024:
[----:B------:R-:W-:Y:S01]  /*7890*/  LEA R3, R0, 0x37800000, 0x17 ;  /* 0x3780000000037811 */ /* 0x000fe200078eb8ff */
[----:B------:R-:W-:-:S05]  /*78a0*/  IMAD.SHL.U32 R0, R2, 0x200000, RZ ;  /* 0x0020000002007824 */ /* 0x000fca00078e00ff */
[----:B------:R-:W-:-:S07]  /*78b0*/  LOP3.LUT R0, R3, R0, R4, 0xfe, !PT ;  /* 0x0000000003007212 */ /* 0x000fce00078efe04 */
.L_x_13023:
[----:B------:R-:W-:Y:S05]  /*78c0*/  BSYNC B0 ;  /* 0x0000000000007941 */ /* 0x000fea0003800000 */
.L_x_13022:
[----:B------:R-:W-:-:S04]  /*78d0*/  FMUL.FTZ R0, R0, 1 ;  /* 0x3f80000000007820 */ /* 0x000fc80000410000 */
[----:B------:R0:W2:Y:S01]  /*78e0*/  F2F.F64.F32 R24, R0 ;  /* 0x0000000000187310 */ /* 0x0000a20000201800 */
[----:B------:R-:W-:Y:S05]  /*78f0*/  BRA `(.L_x_12965) ;  /* 0x0000000000a07947 */ /* 0x000fea0003800000 */
.L_x_13015:
        /* <DEDUP_REMOVED lines=14> */
.L_x_13029:
[----:B------:R-:W-:Y:S05]  /*79e0*/  BSYNC B0 ;  /* 0x0000000000007941 */ /* 0x000fea0003800000 */
.L_x_13028:
[----:B------:R-:W-:-:S04]  /*79f0*/  FMUL.FTZ R0, R0, 1 ;  /* 0x3f80000000007820 */ /* 0x000fc80000410000 */
[----:B------:R0:W2:Y:S01]  /*7a00*/  F2F.F64.F32 R24, R0 ;  /* 0x0000000000187310 */ /* 0x0000a20000201800 */
[----:B------:R-:W-:Y:S05]  /*7a10*/  BRA `(.L_x_12965) ;  /* 0x0000000000587947 */ /* 0x000fea0003800000 */
.L_x_13003:
        /* <DEDUP_REMOVED lines=16> */
.L_x_13030:
[----:B------:R-:W-:Y:S05]  /*7b20*/  BRA `(.L_x_12965) ;  /* 0x0000000000147947 */ /* 0x000fea0003800000 */
.L_x_13027:
[----:B------:R-:W2:Y:S02]  /*7b30*/  LDG.E.64 R24, desc[UR36][R2.64] ;  /* 0x0000002402187981 */ /* 0x000ea4000c1e1b00 */
[----:B--2---:R-:W0:Y:S01]  /*7b40*/  I2F.F64.U64 R24, R24 ;  /* 0x0000001800187312 */ /* 0x004e220000301800 */
[----:B------:R-:W-:Y:S05]  /*7b50*/  BRA `(.L_x_12965) ;  /* 0x0000000000087947 */ /* 0x000fea0003800000 */
.L_x_13026:
[----:B------:R-:W2:Y:S02]  /*7b60*/  LDG.E R2, desc[UR36][R2.64] ;  /* 0x0000002402027981 */ /* 0x000ea4000c1e1900 */
[----:B--2---:R0:W2:Y:S02]  /*7b70*/  I2F.F64.U32 R24, R2 ;  /* 0x0000000200187312 */ /* 0x0040a40000201800 */
.L_x_12965:
[----:B------:R-:W-:Y:S05]  /*7b80*/  BSYNC B6 ;  /* 0x0000000000067941 */ /* 0x000fea0003800000 */
.L_x_12964:
[----:B0-----:R-:W0:Y:S01]  /*7b90*/  S2R R3, SR_CTAID.X ;  /* 0x0000000000037919 */ /* 0x001e220000002500 */
[----:B------:R-:W0:Y:S01]  /*7ba0*/  LDC R4, c[0x0][0x210] ;  /* 0x00008400ff047b82 */ /* 0x000e220000000800 */
[----:B------:R-:W-:Y:S01]  /*7bb0*/  BSSY B0, `(.L_x_13031) ;  /* 0x000015b000007945 */ /* 0x000fe20003800000 */
[----:B------:R-:W1:Y:S01]  /*7bc0*/  S2R R0, SR_TID.X ;  /* 0x0000000000007919 */ /* 0x000e620000002100 */
[----:B0-----:R-:W-:-:S05]  /*7bd0*/  IMAD R3, R3, -0x200, R4 ;  /* 0xfffffe0003037824 */ /* 0x001fca00078e0204 */
[----:B-1----:R-:W-:-:S13]  /*7be0*/  ISETP.GE.AND P0, PT, R0, R3, PT ;  /* 0x000000030000720c */ /* 0x002fda0003f06270 */
[----:B------:R-:W-:Y:S05]  /*7bf0*/  @P0 BRA `(.L_x_13032) ;  /* 0x0000001400580947 */ /* 0x000fea0003800000 */
[----:B----45:R-:W-:-:S14]  /*7c00*/  DSETP.NEU.AND P0, PT, R22, RZ, PT ;  /* 0x000000ff1600722a */ /* 0x030fdc0003f0d000 */
[----:B------:R-:W-:Y:S05]  /*7c10*/  @P0 BRA `(.L_x_13033) ;  /* 0x0000000000640947 */ /* 0x000fea0003800000 */
[----:B------:R-:W0:Y:S01]  /*7c20*/  MUFU.RCP64H R3, R23 ;  /* 0x0000001700037308 */ /* 0x000e220000001800 */
[----:B---3--:R-:W-:Y:S01]  /*7c30*/  IMAD.MOV.U32 R2, RZ, RZ, 0x1 ;  /* 0x00000001ff027424 */ /* 0x008fe200078e00ff */
        /* <DEDUP_REMOVED lines=18> */
[----:B--2---:R-:W-:Y:S05]  /*7d60*/  CALL.REL.NOINC `($__internal_1_$__cuda_sm20_div_rn_f64_full) ;  /* 0x0000009c00947944 */ /* 0x004fea0003c00000 */
.L_x_13035:
[----:B------:R-:W-:Y:S05]  /*7d70*/  BSYNC B2 ;  /* 0x0000000000027941 */ /* 0x000fea0003800000 */
.L_x_13034:
[----:B------:R-:W-:Y:S02]  /*7d80*/  IMAD.MOV.U32 R4, RZ, RZ, R2 ;  /* 0x000000ffff047224 */ /* 0x000fe400078e0002 */
[----:B------:R-:W-:Y:S01]  /*7d90*/  IMAD.MOV.U32 R5, RZ, RZ, R3 ;  /* 0x000000ffff057224 */ /* 0x000fe200078e0003 */
[----:B------:R-:W-:Y:S06]  /*7da0*/  BRA `(.L_x_13032) ;  /* 0x0000001000ec7947 */ /* 0x000fec0003800000 */
.L_x_13033:
[----:B------:R-:W-:Y:S01]  /*7db0*/  LOP3.LUT R3, R23, 0x7fffffff, RZ, 0xc0, !PT ;  /* 0x7fffffff17037812 */ /* 0x000fe200078ec0ff */
[----:B------:R-:W-:Y:S01]  /*7dc0*/  BSSY B1, `(.L_x_13036) ;  /* 0x00000fc000017945 */ /* 0x000fe20003800000 */
[----:B------:R-:W-:Y:S01]  /*7dd0*/  LOP3.LUT R7, R27, 0x7fffffff, RZ, 0xc0, !PT ;  /* 0x7fffffff1b077812 */ /* 0x000fe200078ec0ff */
[----:B---3--:R-:W-:Y:S01]  /*7de0*/  IMAD.MOV.U32 R2, RZ, RZ, R22 ;  /* 0x000000ffff027224 */ /* 0x008fe200078e0016 */
        /* <DEDUP_REMOVED lines=20> */
[C---:B------:R-:W-:Y:S02]  /*7f30*/  @!P1 LEA.HI R0, R3.reuse, 0xffffffca, RZ, 0xc ;  /* 0xffffffca03009811 */ /* 0x040fe400078f60ff */
[----:B------:R-:W-:Y:S02]  /*7f40*/  LOP3.LUT R5, RZ, R11, RZ, 0x33, !PT ;  /* 0x0000000bff057212 */ /* 0x000fe400078e33ff */
[----:B------:R-:W-:Y:S02]  /*7f50*/  LOP3.LUT R8, R3, 0xfffff, RZ, 0xc0, !PT ;  /* 0x000fffff03087812 */ /* 0x000fe400078ec0ff */
[----:B------:R-:W-:Y:S02]  /*7f60*/  VIADDMNMX R4, R0, R5, 0xffffffff, !PT ;  /* 0xffffffff00047446 */ /* 0x000fe40007800105 */
        /* <DEDUP_REMOVED lines=9> */
.L_x_13042:
        /* <DEDUP_REMOVED lines=12> */
.L_x_13041:
[----:B------:R-:W-:-:S07]  /*80c0*/  IMAD.MOV.U32 R4, RZ, RZ, R10 ;  /* 0x000000ffff047224 */ /* 0x000fce00078e000a */
.L_x_13040:
[----:B------:R-:W-:Y:S05]  /*80d0*/  BSYNC B2 ;  /* 0x0000000000027941 */ /* 0x000fea0003800000 */
.L_x_13039:
        /* <DEDUP_REMOVED lines=12> */
[----:B------:R-:W-:-:S07]  /*81a0*/  IMAD.MOV.U32 R4, RZ, RZ, R10 ;  /* 0x000000ffff047224 */ /* 0x000fce00078e000a */
.L_x_13048:
        /* <DEDUP_REMOVED lines=33> */
.L_x_13047:
[----:B------:R-:W-:-:S07]  /*83c0*/  IMAD.MOV.U32 R4, RZ, RZ, R10 ;  /* 0x000000ffff047224 */ /* 0x000fce00078e000a */
.L_x_13046:
[----:B------:R-:W-:Y:S05]  /*83d0*/  BSYNC B3 ;  /* 0x0000000000037941 */ /* 0x000fea0003800000 */
.L_x_13045:
[----:B------:R-:W-:-:S13]  /*83e0*/  ISETP.GE.U32.AND P0, PT, R9, 0xc, PT ;  /* 0x0000000c0900780c */ /* 0x000fda0003f06070 */
[----:B------:R-:W-:Y:S05]  /*83f0*/  @!P0 BRA `(.L_x_13044) ;  /* 0x0000000400e08947 */ /* 0x000fea0003800000 */
[----:B------:R-:W-:Y:S01]  /*8400*/  BSSY B3, `(.L_x_13049) ;  /* 0x0000075000037945 */ /* 0x000fe20003800000 */
[----:B------:R-:W-:-:S07]  /*8410*/  VIADD R4, R7, 0x10 ;  /* 0x0000001007047836 */ /* 0x000fce0000000000 */
.L_x_13050:
[----:B------:R-:W-:Y:S01]  /*8420*/  IADD3 R7, P0, -R2, R6, RZ ;  /* 0x0000000602077210 */ /* 0x000fe20007f1e1ff */
[----:B------:R-:W-:-:S04]  /*8430*/  VIADD R4, R4, 0xfffffff0 ;  /* 0xfffffff004047836 */ /* 0x000fc80000000000 */
[----:B------:R-:W-:Y:S01]  /*8440*/  IMAD.X R10, R5, 0x1, ~R8, P0 ;  /* 0x00000001050a7824 */ /* 0x000fe200000e0e08 */
[----:B------:R-:W-:-:S04]  /*8450*/  ISETP.GT.AND P1, PT, R4, 0xf, PT ;  /* 0x0000000f0400780c */ /* 0x000fc80003f24270 */
        /* <DEDUP_REMOVED lines=112> */
.L_x_13049:
[----:B------:R-:W-:Y:S02]  /*8b60*/  IMAD.MOV.U32 R4, RZ, RZ, R7 ;  /* 0x000000ffff047224 */ /* 0x000fe400078e0007 */
[----:B------:R-:W-:-:S07]  /*8b70*/  IMAD.MOV.U32 R11, RZ, RZ, R10 ;  /* 0x000000ffff0b7224 */ /* 0x000fce00078e000a */
.L_x_13044:
[----:B------:R-:W-:Y:S05]  /*8b80*/  BSYNC B2 ;  /* 0x0000000000027941 */ /* 0x000fea0003800000 */
.L_x_13043:
[----:B------:R-:W-:Y:S01]  /*8b90*/  LOP3.LUT R5, R11, 0x7fffffff, RZ, 0xc0, !PT ;  /* 0x7fffffff0b057812 */ /* 0x000fe200078ec0ff */
[----:B------:R-:W-:Y:S01]  /*8ba0*/  BSSY B2, `(.L_x_13051) ;  /* 0x0000013000027945 */ /* 0x000fe20003800000 */
[----:B------:R-:W-:Y:S01]  /*8bb0*/  ISETP.NE.U32.AND P0, PT, R4, RZ, PT ;  /* 0x000000ff0400720c */ /* 0x000fe20003f05070 */
[----:B------:R-:W-:Y:S02]  /*8bc0*/  IMAD.MOV.U32 R6, RZ, RZ, RZ ;  /* 0x000000ffff067224 */ /* 0x000fe400078e00ff */
[----:B------:R-:W-:Y:S01]  /*8bd0*/  IMAD.MOV.U32 R9, RZ, RZ, RZ ;  /* 0x000000ffff097224 */ /* 0x000fe200078e00ff */
[----:B------:R-:W-:-:S13]  /*8be0*/  ISETP.NE.AND.EX P0, PT, R5, RZ, PT, P0 ;  /* 0x000000ff0500720c */ /* 0x000fda0003f05300 */
[----:B------:R-:W-:Y:S05]  /*8bf0*/  @!P0 BRA `(.L_x_13052) ;  /* 0x0000000000348947 */ /* 0x000fea0003800000 */
        /* <DEDUP_REMOVED lines=13> */
.L_x_13052:
[----:B------:R-:W-:Y:S05]  /*8cd0*/  BSYNC B2 ;  /* 0x0000000000027941 */ /* 0x000fea0003800000 */
.L_x_13051:
[----:B------:R-:W-:Y:S02]  /*8ce0*/  IMAD.MOV.U32 R5, RZ, RZ, R9 ;  /* 0x000000ffff057224 */ /* 0x000fe400078e0009 */
[----:B------:R-:W-:-:S03]  /*8cf0*/  IMAD.MOV.U32 R4, RZ, RZ, R6 ;  /* 0x000000ffff047224 */ /* 0x000fc600078e0006 */
[----:B------:R-:W-:Y:S01]  /*8d00*/  LOP3.LUT R5, R5, 0x80000000, R27, 0xb8, !PT ;  /* 0x8000000005057812 */ /* 0x000fe200078eb81b */
[----:B------:R-:W-:Y:S06]  /*8d10*/  BRA `(.L_x_13038) ;  /* 0x0000000000187947 */ /* 0x000fec0003800000 */
.L_x_13037:
[----:B------:R-:W-:-:S06]  /*8d20*/  DSETP.GTU.AND P0, PT, R2, +INF , PT ;  /* 0x7ff000000200742a */ /* 0x000fcc0003f0c000 */
[----:B------:R-:W-:-:S14]  /*8d30*/  DSETP.LE.AND P0, PT, R6, +INF , !P0 ;  /* 0x7ff000000600742a */ /* 0x000fdc0004703000 */
[----:B------:R-:W-:Y:S02]  /*8d40*/  @P0 DSETP.NEU.AND P1, PT, R6, +INF , PT ;  /* 0x7ff000000600042a */ /* 0x000fe40003f2d000 */
[----:B------:R-:W-:-:S06]  /*8d50*/  @!P0 DADD R4, R22, R26 ;  /* 0x0000000016048229 */ /* 0x000fcc000000001a */
[----:B------:R-:W-:Y:S02]  /*8d60*/  @P0 FSEL R4, R26, RZ, P1 ;  /* 0x000000ff1a040208 */ /* 0x000fe40000800000 */
[----:B------:R-:W-:-:S07]  /*8d70*/  @P0 FSEL R5, R27, -QNAN , P1 ;  /* 0xfff800001b050808 */ /* 0x000fce0000800000 */
.L_x_13038:
[----:B------:R-:W-:Y:S05]  /*8d80*/  BSYNC B1 ;  /* 0x0000000000017941 */ /* 0x000fea0003800000 */
.L_x_13036:
        /* <DEDUP_REMOVED lines=19> */
[----:B------:R-:W-:-:S07]  /*8ec0*/  IMAD.MOV.U32 R3, RZ, RZ, R23 ;  /* 0x000000ffff037224 */ /* 0x000fce00078e0017 */
[----:B--2---:R-:W-:Y:S05]  /*8ed0*/  CALL.REL.NOINC `($__internal_1_$__cuda_sm20_div_rn_f64_full) ;  /* 0x0000008c00387944 */ /* 0x004fea0003c00000 */
.L_x_13054:
[----:B------:R-:W-:Y:S05]  /*8ee0*/  BSYNC B2 ;  /* 0x0000000000027941 */ /* 0x000fea0003800000 */
.L_x_13053:
        /* <DEDUP_REMOVED lines=29> */
.L_x_13057:
[----:B------:R-:W-:Y:S05]  /*90c0*/  BSYNC B2 ;  /* 0x0000000000027941 */ /* 0x000fea0003800000 */
.L_x_13056:
[----:B------:R-:W-:Y:S01]  /*90d0*/  LOP3.LUT R5, RZ, 0x80000000, R3, 0xb8, !PT ;  /* 0x80000000ff057812 */ /* 0x000fe200078eb803 */
[----:B------:R-:W-:Y:S01]  /*90e0*/  IMAD.MOV.U32 R4, RZ, RZ, RZ ;  /* 0x000000ffff047224 */ /* 0x000fe200078e00ff */
[----:B------:R-:W-:Y:S06]  /*90f0*/  BRA `(.L_x_13032) ;  /* 0x0000000000187947 */ /* 0x000fec0003800000 */
.L_x_13055:
[----:B------:R-:W0:Y:S02]  /*9100*/  FRND.F64.FLOOR R2, R8 ;  /* 0x0000000800027313 */ /* 0x000e240000305800 */
[----:B0-----:R-:W-:Y:S02]  /*9110*/  DADD R4, R8, -R2 ;  /* 0x0000000008047229 */ /* 0x001fe40000000802 */
[----:B------:R-:W-:-:S06]  /*9120*/  DADD R6, R2, 1 ;  /* 0x3ff0000002067429 */ /* 0x000fcc0000000000 */
[----:B------:R-:W-:-:S06]  /*9130*/  DSETP.GT.AND P0, PT, R4, 0.5, PT ;  /* 0x3fe000000400742a */ /* 0x000fcc0003f04000 */
[----:B------:R-:W-:Y:S02]  /*9140*/  FSEL R4, R6, R2, P0 ;  /* 0x0000000206047208 */ /* 0x000fe40000000000 */
[----:B------:R-:W-:-:S07]  /*9150*/  FSEL R5, R7, R3, P0 ;  /* 0x0000000307057208 */ /* 0x000fce0000000000 */
.L_x_13032:
[----:B------:R-:W-:Y:S05]  /*9160*/  BSYNC B0 ;  /* 0x0000000000007941 */ /* 0x000fea0003800000 */
.L_x_13031:
[----:B------:R-:W0:Y:S01]  /*9170*/  S2R R0, SR_CTAID.X ;  /* 0x0000000000007919 */ /* 0x000e220000002500 */
[----:B------:R-:W0:Y:S01]  /*9180*/  LDC R3, c[0x0][0x210] ;  /* 0x00008400ff037b82 */ /* 0x000e220000000800 */
[----:B------:R-:W-:Y:S01]  /*9190*/  BSSY B0, `(.L_x_13058) ;  /* 0x000015c000007945 */ /* 0x000fe20003800000 */
[----:B----45:R-:W1:Y:S01]  /*91a0*/  S2R R23, SR_TID.X ;  /* 0x0000000000177919 */ /* 0x030e620000002100 */
[----:B0-----:R-:W-:Y:S02]  /*91b0*/  IMAD R0, R0, -0x200, R3 ;  /* 0xfffffe0000007824 */ /* 0x001fe400078e0203 */
[----:B-1----:R-:W-:-:S05]  /*91c0*/  VIADD R22, R23, 0x80 ;  /* 0x0000008017167836 */ /* 0x002fca0000000000 */
[----:B------:R-:W-:-:S13]  /*91d0*/  ISETP.GE.AND P0, PT, R22, R0, PT ;  /* 0x000000001600720c */ /* 0x000fda0003f06270 */
[----:B------:R-:W-:Y:S05]  /*91e0*/  @P0 BRA `(.L_x_13059) ;  /* 0x0000001400580947 */ /* 0x000fea0003800000 */
[----:B--2---:R-:W-:-:S14]  /*91f0*/  DSETP.NEU.AND P0, PT, R18, RZ, PT ;  /* 0x000000ff1200722a */ /* 0x004fdc0003f0d000 */
        /* <DEDUP_REMOVED lines=21> */
[----:B------:R-:W-:Y:S05]  /*9350*/  CALL.REL.NOINC `($__internal_1_$__cuda_sm20_div_rn_f64_full) ;  /* 0x0000008800187944 */ /* 0x000fea0003c00000 */
.L_x_13062:
[----:B------:R-:W-:Y:S05]  /*9360*/  BSYNC B2 ;  /* 0x0000000000027941 */ /* 0x000fea0003800000 */
.L_x_13061:
[----:B------:R-:W-:Y:S02]  /*9370*/  IMAD.MOV.U32 R32, RZ, RZ, R2 ;  /* 0x000000ffff207224 */ /* 0x000fe400078e0002 */
[----:B------:R-:W-:Y:S01]  /*9380*/  IMAD.MOV.U32 R33, RZ, RZ, R3 ;  /* 0x000000ffff217224 */ /* 0x000fe200078e0003 */
[----:B------:R-:W-:Y:S06]  /*9390*/  BRA `(.L_x_13059) ;  /* 0x0000001000ec7947 */ /* 0x000fec0003800000 */
.L_x_13060:
[----:B------:R-:W-:Y:S01]  /*93a0*/  LOP3.LUT R3, R19, 0x7fffffff, RZ, 0xc0, !PT ;  /* 0x7fffffff13037812 */ /* 0x000fe200078ec0ff */
[----:B------:R-:W-:Y:S01]  /*93b0*/  BSSY B1, `(.L_x_13063) ;  /* 0x00000fc000017945 */ /* 0x000fe20003800000 */
[----:B---3--:R-:W-:Y:S01]  /*93c0*/  LOP3.LUT R9, R29, 0x7fffffff, RZ, 0xc0, !PT ;  /* 0x7fffffff1d097812 */ /* 0x008fe200078ec0ff */
        /* <DEDUP_REMOVED lines=34> */
.L_x_13069:
        /* <DEDUP_REMOVED lines=12> */
.L_x_13068:
[----:B------:R-:W-:-:S07]  /*96b0*/  IMAD.MOV.U32 R0, RZ, RZ, R12 ;  /* 0x000000ffff007224 */ /* 0x000fce00078e000c */
.L_x_13067:
[----:B------:R-:W-:Y:S05]  /*96c0*/  BSYNC B2 ;  /* 0x0000000000027941 */ /* 0x000fea0003800000 */
.L_x_13066:
        /* <DEDUP_REMOVED lines=13> */
.L_x_13075:
        /* <DEDUP_REMOVED lines=33> */
.L_x_13074:
[----:B------:R-:W-:-:S07]  /*99b0*/  IMAD.MOV.U32 R0, RZ, RZ, R12 ;  /* 0x000000ffff007224 */ /* 0x000fce00078e000c */
.L_x_13073:
[----:B------:R-:W-:Y:S05]  /*99c0*/  BSYNC B3 ;  /* 0x0000000000037941 */ /* 0x000fea0003800000 */
.L_x_13072:
[----:B------:R-:W-:-:S13]  /*99d0*/  ISETP.GE.U32.AND P0, PT, R11, 0xc, PT ;  /* 0x0000000c0b00780c */ /* 0x000fda0003f06070 */
[----:B------:R-:W-:Y:S05]  /*99e0*/  @!P0 BRA `(.L_x_13071) ;  /* 0x0000000400dc8947 */ /* 0x000fea0003800000 */
[----:B------:R-:W-:Y:S01]  /*99f0*/  BSSY B3, `(.L_x_13076) ;  /* 0x0000075000037945 */ /* 0x000fe20003800000 */
[----:B------:R-:W-:-:S07]  /*9a00*/  VIADD R0, R9, 0x10 ;  /* 0x0000001009007836 */ /* 0x000fce0000000000 */
.L_x_13077:
        /* <DEDUP_REMOVED lines=116> */
.L_x_13076:
[----:B------:R-:W-:-:S07]  /*a150*/  IMAD.MOV.U32 R0, RZ, RZ, R9 ;  /* 0x000000ffff007224 */ /* 0x000fce00078e0009 */
.L_x_13071:
[----:B------:R-:W-:Y:S05]  /*a160*/  BSYNC B2 ;  /* 0x0000000000027941 */ /* 0x000fea0003800000 */
.L_x_13070:
        /* <DEDUP_REMOVED lines=21> */
.L_x_13079:
[----:B------:R-:W-:Y:S05]  /*a2c0*/  BSYNC B2 ;  /* 0x0000000000027941 */ /* 0x000fea0003800000 */
.L_x_13078:
[----:B------:R-:W-:Y:S02]  /*a2d0*/  IMAD.MOV.U32 R15, RZ, RZ, R9 ;  /* 0x000000ffff0f7224 */ /* 0x000fe400078e0009 */
[----:B------:R-:W-:-:S03]  /*a2e0*/  IMAD.MOV.U32 R14, RZ, RZ, R2 ;  /* 0x000000ffff0e7224 */ /* 0x000fc600078e0002 */
[----:B------:R-:W-:Y:S01]  /*a2f0*/  LOP3.LUT R15, R15, 0x80000000, R29, 0xb8, !PT ;  /* 0x800000000f0f7812 */ /* 0x000fe200078eb81d */
[----:B------:R-:W-:Y:S06]  /*a300*/  BRA `(.L_x_13065) ;  /* 0x0000000000187947 */ /* 0x000fec0003800000 */
.L_x_13064:
[----:B------:R-:W-:-:S06]  /*a310*/  DSETP.GTU.AND P0, PT, R2, +INF , PT ;  /* 0x7ff000000200742a */ /* 0x000fcc0003f0c000 */
[----:B------:R-:W-:-:S14]  /*a320*/  DSETP.LE.AND P0, PT, R8, +INF , !P0 ;  /* 0x7ff000000800742a */ /* 0x000fdc0004703000 */
[----:B------:R-:W-:Y:S02]  /*a330*/  @P0 DSETP.NEU.AND P1, PT, R8, +INF , PT ;  /* 0x7ff000000800042a */ /* 0x000fe40003f2d000 */
[----:B------:R-:W-:-:S06]  /*a340*/  @!P0 DADD R14, R18, R28 ;  /* 0x00000000120e8229 */ /* 0x000fcc000000001c */
[----:B------:R-:W-:Y:S02]  /*a350*/  @P0 FSEL R14, R28, RZ, P1 ;  /* 0x000000ff1c0e0208 */ /* 0x000fe40000800000 */
[----:B------:R-:W-:-:S07]  /*a360*/  @P0 FSEL R15, R29, -QNAN , P1 ;  /* 0xfff800001d0f0808 */ /* 0x000fce0000800000 */
.L_x_13065:
[----:B------:R-:W-:Y:S05]  /*a370*/  BSYNC B1 ;  /* 0x0000000000017941 */ /* 0x000fea0003800000 */
.L_x_13063:
        /* <DEDUP_REMOVED lines=20> */
[----:B------:R-:W-:Y:S05]  /*a4c0*/  CALL.REL.NOINC `($__internal_1_$__cuda_sm20_div_rn_f64_full) ;  /* 0x0000007400bc7944 */ /* 0x000fea0003c00000 */
.L_x_13081:
[----:B------:R-:W-:Y:S05]  /*a4d0*/  BSYNC B2 ;  /* 0x0000000000027941 */ /* 0x000fea0003800000 */
.L_x_13080:
        /* <DEDUP_REMOVED lines=29> */
.L_x_13084:
[----:B------:R-:W-:Y:S05]  /*a6b0*/  BSYNC B2 ;  /* 0x0000000000027941 */ /* 0x000fea0003800000 */
.L_x_13083:
[----:B------:R-:W-:Y:S01]  /*a6c0*/  LOP3.LUT R33, RZ, 0x80000000, R3, 0xb8, !PT ;  /* 0x80000000ff217812 */ /* 0x000fe200078eb803 */
[----:B------:R-:W-:Y:S01]  /*a6d0*/  IMAD.MOV.U32 R32, RZ, RZ, RZ ;  /* 0x000000ffff207224 */ /* 0x000fe200078e00ff */
[----:B------:R-:W-:Y:S06]  /*a6e0*/  BRA `(.L_x_13059) ;  /* 0x0000000000187947 */ /* 0x000fec0003800000 */
.L_x_13082:
[----:B------:R-:W0:Y:S02]  /*a6f0*/  FRND.F64.FLOOR R2, R10 ;  /* 0x0000000a00027313 */ /* 0x000e240000305800 */
[----:B0-----:R-:W-:Y:S02]  /*a700*/  DADD R6, R10, -R2 ;  /* 0x000000000a067229 */ /* 0x001fe40000000802 */
[----:B------:R-:W-:-:S06]  /*a710*/  DADD R8, R2, 1 ;  /* 0x3ff0000002087429 */ /* 0x000fcc0000000000 */
[----:B------:R-:W-:-:S06]  /*a720*/  DSETP.GT.AND P0, PT, R6, 0.5, PT ;  /* 0x3fe000000600742a */ /* 0x000fcc0003f04000 */
[----:B------:R-:W-:Y:S02]  /*a730*/  FSEL R32, R8, R2, P0 ;  /* 0x0000000208207208 */ /* 0x000fe40000000000 */
[----:B------:R-:W-:-:S07]  /*a740*/  FSEL R33, R9, R3, P0 ;  /* 0x0000000309217208 */ /* 0x000fce0000000000 */
.L_x_13059:
[----:B------:R-:W-:Y:S05]  /*a750*/  BSYNC B0 ;  /* 0x0000000000007941 */ /* 0x000fea0003800000 */
.L_x_13058:
[----:B------:R-:W0:Y:S01]  /*a760*/  S2R R3, SR_CTAID.X ;  /* 0x0000000000037919 */ /* 0x000e220000002500 */
[----:B------:R-:W0:Y:S01]  /*a770*/  LDC R6, c[0x0][0x210] ;  /* 0x00008400ff067b82 */ /* 0x000e220000000800 */
[----:B------:R-:W-:Y:S01]  /*a780*/  VIADD R0, R23, 0x100 ;  /* 0x0000010017007836 */ /* 0x000fe20000000000 */
[----:B------:R-:W-:Y:S01]  /*a790*/  BSSY B0, `(.L_x_13085) ;  /* 0x000015b000007945 */ /* 0x000fe20003800000 */
[----:B0-----:R-:W-:-:S05]  /*a7a0*/  IMAD R3, R3, -0x200, R6 ;  /* 0xfffffe0003037824 */ /* 0x001fca00078e0206 */
[----:B------:R-:W-:-:S13]  /*a7b0*/  ISETP.GE.AND P0, PT, R0, R3, PT ;  /* 0x000000030000720c */ /* 0x000fda0003f06270 */
[----:B------:R-:W-:Y:S05]  /*a7c0*/  @P0 BRA `(.L_x_13086) ;  /* 0x00000014005c0947 */ /* 0x000fea0003800000 */
[----:B---3--:R-:W-:-:S14]  /*a7d0*/  DSETP.NEU.AND P0, PT, R16, RZ, PT ;  /* 0x000000ff1000722a */ /* 0x008fdc0003f0d000 */
        /* <DEDUP_REMOVED lines=22> */
.L_x_13089:
[----:B------:R-:W-:Y:S05]  /*a940*/  BSYNC B2 ;  /* 0x0000000000027941 */ /* 0x000fea0003800000 */
.L_x_13088:
[----:B------:R-:W-:Y:S02]  /*a950*/  IMAD.MOV.U32 R28, RZ, RZ, R2 ;  /* 0x000000ffff1c7224 */ /* 0x000fe400078e0002 */
[----:B------:R-:W-:Y:S01]  /*a960*/  IMAD.MOV.U32 R29, RZ, RZ, R3 ;  /* 0x000000ffff1d7224 */ /* 0x000fe200078e0003 */
[----:B------:R-:W-:Y:S06]  /*a970*/  BRA `(.L_x_13086) ;  /* 0x0000001000f07947 */ /* 0x000fec0003800000 */
.L_x_13087:
[----:B------:R-:W-:Y:S01]  /*a980*/  LOP3.LUT R3, R17, 0x7fffffff, RZ, 0xc0, !PT ;  /* 0x7fffffff11037812 */ /* 0x000fe200078ec0ff */
[----:B------:R-:W-:Y:S01]  /*a990*/  BSSY B1, `(.L_x_13090) ;  /* 0x00000fd000017945 */ /* 0x000fe20003800000 */
[----:B------:R-:W-:Y:S01]  /*a9a0*/  LOP3.LUT R9, R35, 0x7fffffff, RZ, 0xc0, !PT ;  /* 0x7fffffff23097812 */ /* 0x000fe200078ec0ff */
        /* <DEDUP_REMOVED lines=23> */
[----:B------:R-:W-:Y:S01]  /*ab20*/  LOP3.LUT R10, R9, 0xfffff, RZ, 0xc0, !PT ;  /* 0x000fffff090a7812 */ /* 0x000fe200078ec0ff */
[----:B------:R-:W-:Y:S01]  /*ab30*/  IMAD.MOV.U32 R9, RZ, RZ, R8 ;  /* 0x000000ffff097224 */ /* 0x000fe200078e0008 */
[----:B------:R-:W-:Y:S02]  /*ab40*/  VIADDMNMX R0, R6, R11, 0xffffffff, !PT ;  /* 0xffffffff06007446 */ /* 0x000fe4000780010b */
[----:B------:R-:W-:-:S02]  /*ab50*/  LOP3.LUT R11, R3, 0xfffff, RZ, 0xc0, !PT ;  /* 0x000fffff030b7812 */ /* 0x000fc400078ec0ff */
[----:B------:R-:W-:Y:S01]  /*ab60*/  LOP3.LUT R8, R10, 0x100000, RZ, 0xfc, !PT ;  /* 0x001000000a087812 */ /* 0x000fe200078efcff */
[----:B------:R-:W-:Y:S02]  /*ab70*/  IMAD.IADD R15, R0, 0x1, R7 ;  /* 0x00000001000f7824 */ /* 0x000fe400078e0207 */
[--C-:B------:R-:W-:Y:S01]  /*ab80*/  IMAD.IADD R10, R7, 0x1, -R6.reuse ;  /* 0x00000001070a7824 */ /* 0x100fe200078e0a06 */
[----:B------:R-:W-:Y:S02]  /*ab90*/  LOP3.LUT R7, R11, 0x100000, RZ, 0xfc, !PT ;  /* 0x001000000b077812 */ /* 0x000fe400078efcff */
[----:B------:R-:W-:-:S04]  /*aba0*/  IADD3 R0, R15, 0x2, -R6 ;  /* 0x000000020f007810 */ /* 0x000fc80007ffe806 */
[----:B------:R-:W-:-:S13]  /*abb0*/  LOP3.LUT P0, R0, R0, 0x3, RZ, 0xc0, !PT ;  /* 0x0000000300007812 */ /* 0x000fda000780c0ff */
[----:B------:R-:W-:Y:S05]  /*abc0*/  @!P0 BRA `(.L_x_13094) ;  /* 0x0000000000388947 */ /* 0x000fea0003800000 */
[----:B------:R-:W-:Y:S01]  /*abd0*/  BSSY B3, `(.L_x_13095) ;  /* 0x000000c000037945 */ /* 0x000fe20003800000 */
.L_x_13096:
        /* <DEDUP_REMOVED lines=12> */
.L_x_13095:
[----:B------:R-:W-:-:S07]  /*aca0*/  IMAD.MOV.U32 R0, RZ, RZ, R11 ;  /* 0x000000ffff007224 */ /* 0x000fce00078e000b */
.L_x_13094:
[----:B------:R-:W-:Y:S05]  /*acb0*/  BSYNC B2 ;  /* 0x0000000000027941 */ /* 0x000fea0003800000 */
.L_x_13093:
        /* <DEDUP_REMOVED lines=13> */
.L_x_13102:
        /* <DEDUP_REMOVED lines=33> */
.L_x_13101:
[----:B------:R-:W-:-:S07]  /*afa0*/  IMAD.MOV.U32 R0, RZ, RZ, R12 ;  /* 0x000000ffff007224 */ /* 0x000fce00078e000c */
.L_x_13100:
[----:B------:R-:W-:Y:S05]  /*afb0*/  BSYNC B3 ;  /* 0x0000000000037941 */ /* 0x000fea0003800000 */
.L_x_13099:
[----:B------:R-:W-:-:S13]  /*afc0*/  ISETP.GE.U32.AND P0, PT, R11, 0xc, PT ;  /* 0x0000000c0b00780c */ /* 0x000fda0003f06070 */
[----:B------:R-:W-:Y:S05]  /*afd0*/  @!P0 BRA `(.L_x_13098) ;  /* 0x0000000400dc8947 */ /* 0x000fea0003800000 */
[----:B------:R-:W-:Y:S01]  /*afe0*/  BSSY B3, `(.L_x_13103) ;  /* 0x0000075000037945 */ /* 0x000fe20003800000 */
[----:B------:R-:W-:-:S07]  /*aff0*/  VIADD R0, R10, 0x10 ;  /* 0x000000100a007836 */ /* 0x000fce0000000000 */
.L_x_13104:
        /* <DEDUP_REMOVED lines=116> */
.L_x_13103:
[----:B------:R-:W-:-:S07]  /*b740*/  IMAD.MOV.U32 R0, RZ, RZ, R10 ;  /* 0x000000ffff007224 */ /* 0x000fce00078e000a */
.L_x_13098:
[----:B------:R-:W-:Y:S05]  /*b750*/  BSYNC B2 ;  /* 0x0000000000027941 */ /* 0x000fea0003800000 */
.L_x_13097:
        /* <DEDUP_REMOVED lines=21> */
.L_x_13106:
[----:B------:R-:W-:Y:S05]  /*b8b0*/  BSYNC B2 ;  /* 0x0000000000027941 */ /* 0x000fea0003800000 */
.L_x_13105:
[----:B------:R-:W-:Y:S02]  /*b8c0*/  IMAD.MOV.U32 R15, RZ, RZ, R9 ;  /* 0x000000ffff0f7224 */ /* 0x000fe400078e0009 */
[----:B------:R-:W-:-:S03]  /*b8d0*/  IMAD.MOV.U32 R14, RZ, RZ, R2 ;  /* 0x000000ffff0e7224 */ /* 0x000fc600078e0002 */
[----:B------:R-:W-:Y:S01]  /*b8e0*/  LOP3.LUT R15, R15, 0x80000000, R35, 0xb8, !PT ;  /* 0x800000000f0f7812 */ /* 0x000fe200078eb823 */
[----:B------:R-:W-:Y:S06]  /*b8f0*/  BRA `(.L_x_13092) ;  /* 0x0000000000187947 */ /* 0x000fec0003800000 */
.L_x_13091:
[----:B------:R-:W-:-:S06]  /*b900*/  DSETP.GTU.AND P0, PT, R2, +INF , PT ;  /* 0x7ff000000200742a */ /* 0x000fcc0003f0c000 */
[----:B------:R-:W-:-:S14]  /*b910*/  DSETP.LE.AND P0, PT, R8, +INF , !P0 ;  /* 0x7ff000000800742a */ /* 0x000fdc0004703000 */
[----:B------:R-:W-:Y:S02]  /*b920*/  @P0 DSETP.NEU.AND P1, PT, R8, +INF , PT ;  /* 0x7ff000000800042a */ /* 0x000fe40003f2d000 */
[----:B------:R-:W-:-:S06]  /*b930*/  @!P0 DADD R14, R16, R34 ;  /* 0x00000000100e8229 */ /* 0x000fcc0000000022 */
[----:B------:R-:W-:Y:S02]  /*b940*/  @P0 FSEL R14, R34, RZ, P1 ;  /* 0x000000ff220e0208 */ /* 0x000fe40000800000 */
[----:B------:R-:W-:-:S07]  /*b950*/  @P0 FSEL R15, R35, -QNAN , P1 ;  /* 0xfff80000230f0808 */ /* 0x000fce0000800000 */
.L_x_13092:
[----:B------:R-:W-:Y:S05]  /*b960*/  BSYNC B1 ;  /* 0x0000000000017941 */ /* 0x000fea0003800000 */
.L_x_13090:
        /* <DEDUP_REMOVED lines=21> */
.L_x_13108:
[----:B------:R-:W-:Y:S05]  /*bac0*/  BSYNC B2 ;  /* 0x0000000000027941 */ /* 0x000fea0003800000 */
.L_x_13107:
        /* <DEDUP_REMOVED lines=29> */
.L_x_13111:
[----:B------:R-:W-:Y:S05]  /*bca0*/  BSYNC B2 ;  /* 0x0000000000027941 */ /* 0x000fea0003800000 */
.L_x_13110:
[----:B------:R-:W-:Y:S01]  /*bcb0*/  LOP3.LUT R29, RZ, 0x80000000, R3, 0xb8, !PT ;  /* 0x80000000ff1d7812 */ /* 0x000fe200078eb803 */
[----:B------:R-:W-:Y:S01]  /*bcc0*/  IMAD.MOV.U32 R28, RZ, RZ, RZ ;  /* 0x000000ffff1c7224 */ /* 0x000fe200078e00ff */
[----:B------:R-:W-:Y:S06]  /*bcd0*/  BRA `(.L_x_13086) ;  /* 0x0000000000187947 */ /* 0x000fec0003800000 */
.L_x_13109:
[----:B------:R-:W0:Y:S02]  /*bce0*/  FRND.F64.FLOOR R2, R10 ;  /* 0x0000000a00027313 */ /* 0x000e240000305800 */
[----:B0-----:R-:W-:Y:S02]  /*bcf0*/  DADD R6, R10, -R2 ;  /* 0x000000000a067229 */ /* 0x001fe40000000802 */
[----:B------:R-:W-:-:S06]  /*bd00*/  DADD R8, R2, 1 ;  /* 0x3ff0000002087429 */ /* 0x000fcc0000000000 */
[----:B------:R-:W-:-:S06]  /*bd10*/  DSETP.GT.AND P0, PT, R6, 0.5, PT ;  /* 0x3fe000000600742a */ /* 0x000fcc0003f04000 */
[----:B------:R-:W-:Y:S02]  /*bd20*/  FSEL R28, R8, R2, P0 ;  /* 0x00000002081c7208 */ /* 0x000fe40000000000 */
[----:B------:R-:W-:-:S07]  /*bd30*/  FSEL R29, R9, R3, P0 ;  /* 0x00000003091d7208 */ /* 0x000fce0000000000 */
.L_x_13086:
[----:B------:R-:W-:Y:S05]  /*bd40*/  BSYNC B0 ;  /* 0x0000000000007941 */ /* 0x000fea0003800000 */
.L_x_13085:
[----:B------:R-:W0:Y:S01]  /*bd50*/  S2R R0, SR_CTAID.X ;  /* 0x0000000000007919 */ /* 0x000e220000002500 */
[----:B------:R-:W0:Y:S01]  /*bd60*/  LDC R3, c[0x0][0x210] ;  /* 0x00008400ff037b82 */ /* 0x000e220000000800 */
[----:B------:R-:W-:Y:S01]  /*bd70*/  VIADD R23, R23, 0x180 ;  /* 0x0000018017177836 */ /* 0x000fe20000000000 */
[----:B------:R-:W-:Y:S01]  /*bd80*/  BSSY B0, `(.L_x_13112) ;  /* 0x000015b000007945 */ /* 0x000fe20003800000 */
[----:B0-----:R-:W-:-:S05]  /*bd90*/  IMAD R0, R0, -0x200, R3 ;  /* 0xfffffe0000007824 */ /* 0x001fca00078e0203 */
        /* <DEDUP_REMOVED lines=25> */
.L_x_13116:
[----:B------:R-:W-:Y:S05]  /*bf30*/  BSYNC B2 ;  /* 0x0000000000027941 */ /* 0x000fea0003800000 */
.L_x_13115:
[----:B------:R-:W-:Y:S02]  /*bf40*/  IMAD.MOV.U32 R16, RZ, RZ, R2 ;  /* 0x000000ffff107224 */ /* 0x000fe400078e0002 */
[----:B------:R-:W-:Y:S01]  /*bf50*/  IMAD.MOV.U32 R17, RZ, RZ, R3 ;  /* 0x000000ffff117224 */ /* 0x000fe200078e0003 */
[----:B------:R-:W-:Y:S06]  /*bf60*/  BRA `(.L_x_13113) ;  /* 0x0000001000f07947 */ /* 0x000fec0003800000 */
.L_x_13114:
        /* <DEDUP_REMOVED lines=38> */
.L_x_13123:
        /* <DEDUP_REMOVED lines=12> */
.L_x_13122:
[----:B------:R-:W-:-:S07]  /*c290*/  IMAD.MOV.U32 R0, RZ, RZ, R9 ;  /* 0x000000ffff007224 */ /* 0x000fce00078e0009 */
.L_x_13121:
[----:B------:R-:W-:Y:S05]  /*c2a0*/  BSYNC B2 ;  /* 0x0000000000027941 */ /* 0x000fea0003800000 */
.L_x_13120:
        /* <DEDUP_REMOVED lines=13> */
.L_x_13129:
        /* <DEDUP_REMOVED lines=33> */
.L_x_13128:
[----:B------:R-:W-:-:S07]  /*c590*/  IMAD.MOV.U32 R0, RZ, RZ, R12 ;  /* 0x000000ffff007224 */ /* 0x000fce00078e000c */
.L_x_13127:
[----:B------:R-:W-:Y:S05]  /*c5a0*/  BSYNC B3 ;  /* 0x0000000000037941 */ /* 0x000fea0003800000 */
.L_x_13126:
[----:B------:R-:W-:-:S13]  /*c5b0*/  ISETP.GE.U32.AND P0, PT, R9, 0xc, PT ;  /* 0x0000000c0900780c */ /* 0x000fda0003f06070 */
[----:B------:R-:W-:Y:S05]  /*c5c0*/  @!P0 BRA `(.L_x_13125) ;  /* 0x0000000400dc8947 */ /* 0x000fea0003800000 */
[----:B------:R-:W-:Y:S01]  /*c5d0*/  BSSY B3, `(.L_x_13130) ;  /* 0x0000075000037945 */ /* 0x000fe20003800000 */
[----:B------:R-:W-:-:S07]  /*c5e0*/  VIADD R0, R8, 0x10 ;  /* 0x0000001008007836 */ /* 0x000fce0000000000 */
.L_x_13131:
        /* <DEDUP_REMOVED lines=116> */
.L_x_13130:
[----:B------:R-:W-:-:S07]  /*cd30*/  IMAD.MOV.U32 R0, RZ, RZ, R8 ;  /* 0x000000ffff007224 */ /* 0x000fce00078e0008 */
.L_x_13125:
[----:B------:R-:W-:Y:S05]  /*cd40*/  BSYNC B2 ;  /* 0x0000000000027941 */ /* 0x000fea0003800000 */
.L_x_13124:
        /* <DEDUP_REMOVED lines=21> */
.L_x_13133:
[----:B------:R-:W-:Y:S05]  /*cea0*/  BSYNC B2 ;  /* 0x0000000000027941 */ /* 0x000fea0003800000 */
.L_x_13132:
[----:B------:R-:W-:Y:S02]  /*ceb0*/  IMAD.MOV.U32 R15, RZ, RZ, R9 ;  /* 0x000000ffff0f7224 */ /* 0x000fe400078e0009 */
[----:B------:R-:W-:-:S03]  /*cec0*/  IMAD.MOV.U32 R14, RZ, RZ, R2 ;  /* 0x000000ffff0e7224 */ /* 0x000fc600078e0002 */
[----:B------:R-:W-:Y:S01]  /*ced0*/  LOP3.LUT R15, R15, 0x80000000, R31, 0xb8, !PT ;  /* 0x800000000f0f7812 */ /* 0x000fe200078eb81f */
[----:B------:R-:W-:Y:S06]  /*cee0*/  BRA `(.L_x_13119) ;  /* 0x0000000000187947 */ /* 0x000fec0003800000 */
.L_x_13118:
[----:B------:R-:W-:-:S06]  /*cef0*/  DSETP.GTU.AND P0, PT, R2, +INF , PT ;  /* 0x7ff000000200742a */ /* 0x000fcc0003f0c000 */
[----:B------:R-:W-:-:S14]  /*cf00*/  DSETP.LE.AND P0, PT, R8, +INF , !P0 ;  /* 0x7ff000000800742a */ /* 0x000fdc0004703000 */
[----:B------:R-:W-:Y:S02]  /*cf10*/  @P0 DSETP.NEU.AND P1, PT, R8, +INF , PT ;  /* 0x7ff000000800042a */ /* 0x000fe40003f2d000 */
[----:B------:R-:W-:-:S06]  /*cf20*/  @!P0 DADD R14, R30, R24 ;  /* 0x000000001e0e8229 */ /* 0x000fcc0000000018 */
[----:B------:R-:W-:Y:S02]  /*cf30*/  @P0 FSEL R14, R30, RZ, P1 ;  /* 0x000000ff1e0e0208 */ /* 0x000fe40000800000 */
[----:B------:R-:W-:-:S07]  /*cf40*/  @P0 FSEL R15, R31, -QNAN , P1 ;  /* 0xfff800001f0f0808 */ /* 0x000fce0000800000 */
.L_x_13119:
[----:B------:R-:W-:Y:S05]  /*cf50*/  BSYNC B1 ;  /* 0x0000000000017941 */ /* 0x000fea0003800000 */
.L_x_13117:
        /* <DEDUP_REMOVED lines=21> */
.L_x_13135:
[----:B------:R-:W-:Y:S05]  /*d0b0*/  BSYNC B2 ;  /* 0x0000000000027941 */ /* 0x000fea0003800000 */
.L_x_13134:
        /* <DEDUP_REMOVED lines=29> */
.L_x_13138:
[----:B------:R-:W-:Y:S05]  /*d290*/  BSYNC B2 ;  /* 0x0000000000027941 */ /* 0x000fea0003800000 */
.L_x_13137:
[----:B------:R-:W-:Y:S01]  /*d2a0*/  LOP3.LUT R17, RZ, 0x80000000, R3, 0xb8, !PT ;  /* 0x80000000ff117812 */ /* 0x000fe200078eb803 */
[----:B------:R-:W-:Y:S01]  /*d2b0*/  IMAD.MOV.U32 R16, RZ, RZ, RZ ;  /* 0x000000ffff107224 */ /* 0x000fe200078e00ff */
[----:B------:R-:W-:Y:S06]  /*d2c0*/  BRA `(.L_x_13113) ;  /* 0x0000000000187947 */ /* 0x000fec0003800000 */
.L_x_13136:
[----:B------:R-:W0:Y:S02]  /*d2d0*/  FRND.F64.FLOOR R2, R10 ;  /* 0x0000000a00027313 */ /* 0x000e240000305800 */
[----:B0-----:R-:W-:Y:S02]  /*d2e0*/  DADD R6, R10, -R2 ;  /* 0x000000000a067229 */ /* 0x001fe40000000802 */
[----:B------:R-:W-:-:S06]  /*d2f0*/  DADD R8, R2, 1 ;  /* 0x3ff0000002087429 */ /* 0x000fcc0000000000 */
[----:B------:R-:W-:-:S06]  /*d300*/  DSETP.GT.AND P0, PT, R6, 0.5, PT ;  /* 0x3fe000000600742a */ /* 0x000fcc0003f04000 */
[----:B------:R-:W-:Y:S02]  /*d310*/  FSEL R16, R8, R2, P0 ;  /* 0x0000000208107208 */ /* 0x000fe40000000000 */
[----:B------:R-:W-:-:S07]  /*d320*/  FSEL R17, R9, R3, P0 ;  /* 0x0000000309117208 */ /* 0x000fce0000000000 */
.L_x_13113:
[----:B------:R-:W-:Y:S05]  /*d330*/  BSYNC B0 ;  /* 0x0000000000007941 */ /* 0x000fea0003800000 */
.L_x_13112:
[----:B------:R-:W0:Y:S01]  /*d340*/  S2R R0, SR_CTAID.X ;  /* 0x0000000000007919 */ /* 0x000e220000002500 */
[----:B------:R-:W0:Y:S01]  /*d350*/  LDC R3, c[0x0][0x210] ;  /* 0x00008400ff037b82 */ /* 0x000e220000000800 */
[----:B------:R-:W-:Y:S01]  /*d360*/  BSSY B6, `(.L_x_13139) ;  /* 0x0000133000067945 */ /* 0x000fe20003800000 */
[----:B------:R-:W1:Y:S06]  /*d370*/  S2R R23, SR_TID.X ;  /* 0x0000000000177919 */ /* 0x000e6c0000002100 */
[----:B--2---:R-:W2:Y:S01]  /*d380*/  LDC.U8 R19, c[0x0][0x240] ;  /* 0x00009000ff137b82 */ /* 0x004ea20000000000 */
[----:B0-----:R-:W-:-:S05]  /*d390*/  IMAD R18, R0, -0x200, R3 ;  /* 0xfffffe0000127824 */ /* 0x001fca00078e0203 */
[----:B-1----:R-:W-:-:S13]  /*d3a0*/  ISETP.GE.AND P0, PT, R23, R18, PT ;  /* 0x000000121700720c */ /* 0x002fda0003f06270 */
[----:B--2---:R-:W-:Y:S05]  /*d3b0*/  @P0 BRA `(.L_x_13140) ;  /* 0x0000001000b40947 */ /* 0x004fea0003800000 */
[----:B---3--:R-:W0:Y:S01]  /*d3c0*/  LDC.64 R2, c[0x0][0x218] ;  /* 0x00008600ff027b82 */ /* 0x008e220000000a00 */
        /* <DEDUP_REMOVED lines=17> */
[----:B------:R-:W0:Y:S01]  /*d4e0*/  F2I.F64.TRUNC R5, R4 ;  /* 0x0000000400057311 */ /* 0x000e22000030d100 */
[----:B------:R-:W-:Y:S01]  /*d4f0*/  IMAD.MOV.U32 R23, RZ, RZ, R22 ;  /* 0x000000ffff177224 */ /* 0x000fe200078e0016 */
[----:B0-----:R0:W-:Y:S01]  /*d500*/  STG.E.U8 desc[UR36][R2.64], R5 ;  /* 0x0000000502007986 */ /* 0x0011e2000c101124 */
[----:B------:R-:W-:Y:S05]  /*d510*/  BRA `(.L_x_13140) ;  /* 0x00000010005c7947 */ /* 0x000fea0003800000 */
.L_x_13144:
[----:B------:R-:W0:Y:S01]  /*d520*/  F2I.S64.F64.TRUNC R4, R4 ;  /* 0x0000000400047311 */ /* 0x000e22000030d900 */
[----:B------:R-:W-:Y:S02]  /*d530*/  IMAD.MOV.U32 R23, RZ, RZ, R22 ;  /* 0x000000ffff177224 */ /* 0x000fe400078e0016 */
[----:B0-----:R-:W-:-:S05]  /*d540*/  IMAD.MOV.U32 R7, RZ, RZ, R4 ;  /* 0x000000ffff077224 */ /* 0x001fca00078e0004 */
[----:B------:R0:W-:Y:S01]  /*d550*/  STG.E.U8 desc[UR36][R2.64], R7 ;  /* 0x0000000702007986 */ /* 0x0001e2000c101124 */
[----:B------:R-:W-:Y:S05]  /*d560*/  BRA `(.L_x_13140) ;  /* 0x0000001000487947 */ /* 0x000fea0003800000 */
.L_x_13143:
[----:B------:R-:W-:-:S13]  /*d570*/  ISETP.NE.AND P0, PT, R0, 0x2, PT ;  /* 0x000000020000780c */ /* 0x000fda0003f05270 */
[----:B------:R-:W-:Y:S05]  /*d580*/  @!P0 BRA `(.L_x_13146) ;  /* 0x0000000000308947 */ /* 0x000fea0003800000 */
[----:B------:R-:W-:-:S13]  /*d590*/  ISETP.NE.AND P0, PT, R0, 0x3, PT ;  /* 0x000000030000780c */ /* 0x000fda0003f05270 */
[----:B------:R-:W-:Y:S05]  /*d5a0*/  @!P0 BRA `(.L_x_13147) ;  /* 0x0000000000188947 */ /* 0x000fea0003800000 */
[----:B------:R-:W-:-:S13]  /*d5b0*/  ISETP.NE.AND P0, PT, R0, 0x4, PT ;  /* 0x000000040000780c */ /* 0x000fda0003f05270 */
[----:B------:R-:W-:Y:S05]  /*d5c0*/  @P0 BRA `(.L_x_13145) ;  /* 0x0000000c00cc0947 */ /* 0x000fea0003800000 */
[----:B------:R-:W0:Y:S01]  /*d5d0*/  F2I.S64.F64.TRUNC R4, R4 ;  /* 0x0000000400047311 */ /* 0x000e22000030d900 */
[----:B------:R-:W-:Y:S01]  /*d5e0*/  IMAD.MOV.U32 R23, RZ, RZ, R22 ;  /* 0x000000ffff177224 */ /* 0x000fe200078e0016 */
[----:B0-----:R0:W-:Y:S01]  /*d5f0*/  STG.E.64 desc[UR36][R2.64], R4 ;  /* 0x0000000402007986 */ /* 0x0011e2000c101b24 */
[----:B------:R-:W-:Y:S05]  /*d600*/  BRA `(.L_x_13140) ;  /* 0x0000001000207947 */ /* 0x000fea0003800000 */
.L_x_13147:
[----:B------:R-:W0:Y:S01]  /*d610*/  F2I.F64.TRUNC R5, R4 ;  /* 0x0000000400057311 */ /* 0x000e22000030d100 */
[----:B------:R-:W-:Y:S01]  /*d620*/  IMAD.MOV.U32 R23, RZ, RZ, R22 ;  /* 0x000000ffff177224 */ /* 0x000fe200078e0016 */
[----:B0-----:R0:W-:Y:S01]  /*d630*/  STG.E desc[UR36][R2.64], R5 ;  /* 0x0000000502007986 */ /* 0x0011e2000c101924 */
[----:B------:R-:W-:Y:S05]  /*d640*/  BRA `(.L_x_13140) ;  /* 0x0000001000107947 */ /* 0x000fea0003800000 */
.L_x_13146:
[----:B------:R-:W0:Y:S01]  /*d650*/  F2I.F64.TRUNC R5, R4 ;  /* 0x0000000400057311 */ /* 0x000e22000030d100 */
[----:B------:R-:W-:Y:S01]  /*d660*/  IMAD.MOV.U32 R23, RZ, RZ, R22 ;  /* 0x000000ffff177224 */ /* 0x000fe200078e0016 */
[----:B0-----:R0:W-:Y:S01]  /*d670*/  STG.E.U16 desc[UR36][R2.64], R5 ;  /* 0x0000000502007986 */ /* 0x0011e2000c101524 */
[----:B------:R-:W-:Y:S05]  /*d680*/  BRA `(.L_x_13140) ;  /* 0x0000001000007947 */ /* 0x000fea0003800000 */
.L_x_13142:
        /* <DEDUP_REMOVED lines=10> */
[----:B------:R-:W-:-:S13]  /*d730*/  IMAD.MOV.U32 R23, RZ, RZ, R22 ;  /* 0x000000ffff177224 */ /* 0x000fda00078e0016 */
[----:B0-----:R-:W-:-:S05]  /*d740*/  @!P0 FMUL R7, R7, 1.175494350822287508e-38 ;  /* 0x0080000007078820 */ /* 0x001fca0000400000 */
[----:B------:R0:W-:Y:S01]  /*d750*/  STG.E desc[UR36][R2.64], R7 ;  /* 0x0000000702007986 */ /* 0x0001e2000c101924 */
[----:B------:R-:W-:Y:S05]  /*d760*/  BRA `(.L_x_13140) ;  /* 0x0000000c00c87947 */ /* 0x000fea0003800000 */
.L_x_13149:
[----:B------:R-:W-:Y:S01]  /*d770*/  UMOV UR4, 0xf0000000 ;  /* 0xf000000000047882 */ /* 0x000fe20000000000 */
[----:B------:R-:W-:Y:S01]  /*d780*/  UMOV UR5, 0x380fffff ;  /* 0x380fffff00057882 */ /* 0x000fe20000000000 */
[----:B------:R-:W0:Y:S01]  /*d790*/  F2F.F32.F64 R0, R4 ;  /* 0x0000000400007310 */ /* 0x000e220000301000 */
[----:B------:R-:W-:Y:S01]  /*d7a0*/  DSETP.GEU.AND P0, PT, |R4|, UR4, PT ;  /* 0x0000000404007e2a */ /* 0x000fe2000bf0e200 */
[----:B------:R-:W-:-:S13]  /*d7b0*/  IMAD.MOV.U32 R23, RZ, RZ, R22 ;  /* 0x000000ffff177224 */ /* 0x000fda00078e0016 */
[----:B0-----:R-:W-:-:S05]  /*d7c0*/  @!P0 FMUL R0, R0, 1.175494350822287508e-38 ;  /* 0x0080000000008820 */ /* 0x001fca0000400000 */
[----:B------:R-:W-:-:S05]  /*d7d0*/  F2FP.F16.F32.PACK_AB R0, RZ, R0 ;  /* 0x00000000ff00723e */ /* 0x000fca00000000ff */
[----:B------:R0:W-:Y:S01]  /*d7e0*/  STG.E.U16 desc[UR36][R2.64], R0 ;  /* 0x0000000002007986 */ /* 0x0001e2000c101524 */
[----:B------:R-:W-:Y:S05]  /*d7f0*/  BRA `(.L_x_13140) ;  /* 0x0000000c00a47947 */ /* 0x000fea0003800000 */
.L_x_13148:
        /* <DEDUP_REMOVED lines=10> */
[----:B------:R-:W-:Y:S02]  /*d8a0*/  IMAD.MOV.U32 R7, RZ, RZ, RZ ;  /* 0x000000ffff077224 */ /* 0x000fe400078e00ff */
[----:B------:R-:W-:-:S11]  /*d8b0*/  IMAD.MOV.U32 R23, RZ, RZ, R22 ;  /* 0x000000ffff177224 */ /* 0x000fd600078e0016 */
[----:B0-----:R-:W-:-:S05]  /*d8c0*/  @!P0 FMUL R6, R6, 1.175494350822287508e-38 ;  /* 0x0080000006068820 */ /* 0x001fca0000400000 */
[----:B------:R0:W-:Y:S01]  /*d8d0*/  STG.E.64 desc[UR36][R2.64], R6 ;  /* 0x0000000602007986 */ /* 0x0001e2000c101b24 */
[----:B------:R-:W-:Y:S05]  /*d8e0*/  BRA `(.L_x_13140) ;  /* 0x0000000c00687947 */ /* 0x000fea0003800000 */
.L_x_13151:
[----:B------:R-:W-:Y:S01]  /*d8f0*/  UMOV UR4, 0xf0000000 ;  /* 0xf000000000047882 */ /* 0x000fe20000000000 */
[----:B------:R-:W-:Y:S01]  /*d900*/  UMOV UR5, 0x380fffff ;  /* 0x380fffff00057882 */ /* 0x000fe20000000000 */
[----:B------:R-:W0:Y:S01]  /*d910*/  F2F.F32.F64 R0, R4 ;  /* 0x0000000400007310 */ /* 0x000e220000301000 */
[----:B------:R-:W-:Y:S01]  /*d920*/  DSETP.GEU.AND P0, PT, |R4|, UR4, PT ;  /* 0x0000000404007e2a */ /* 0x000fe2000bf0e200 */
[----:B------:R-:W-:-:S13]  /*d930*/  IMAD.MOV.U32 R23, RZ, RZ, R22 ;  /* 0x000000ffff177224 */ /* 0x000fda00078e0016 */
[----:B0-----:R-:W-:-:S05]  /*d940*/  @!P0 FMUL R0, R0, 1.175494350822287508e-38 ;  /* 0x0080000000008820 */ /* 0x001fca0000400000 */
[----:B------:R-:W-:-:S04]  /*d950*/  F2FP.F16.F32.PACK_AB R5, RZ, R0 ;  /* 0x00000000ff05723e */ /* 0x000fc800000000ff */
[----:B------:R-:W-:-:S05]  /*d960*/  PRMT R5, R5, 0x5410, RZ ;  /* 0x0000541005057816 */ /* 0x000fca00000000ff */
[----:B------:R0:W-:Y:S01]  /*d970*/  STG.E desc[UR36][R2.64], R5 ;  /* 0x0000000502007986 */ /* 0x0001e2000c101924 */
[----:B------:R-:W-:Y:S05]  /*d980*/  BRA `(.L_x_13140) ;  /* 0x0000000c00407947 */ /* 0x000fea0003800000 */
.L_x_13150:
[----:B------:R0:W-:Y:S01]  /*d990*/  STG.E.64 desc[UR36][R2.64], R4 ;  /* 0x0000000402007986 */ /* 0x0001e2000c101b24 */
[----:B------:R-:W-:Y:S01]  /*d9a0*/  IMAD.MOV.U32 R23, RZ, RZ, R22 ;  /* 0x000000ffff177224 */ /* 0x000fe200078e0016 */
[----:B------:R-:W-:Y:S06]  /*d9b0*/  BRA `(.L_x_13140) ;  /* 0x0000000c00347947 */ /* 0x000fec0003800000 */
.L_x_13141:
        /* <DEDUP_REMOVED lines=8> */
[----:B------:R-:W-:Y:S01]  /*da40*/  DSETP.NEU.AND P0, PT, R4, RZ, PT ;  /* 0x000000ff0400722a */ /* 0x000fe20003f0d000 */
[----:B------:R-:W-:-:S05]  /*da50*/  IMAD.MOV.U32 R23, RZ, RZ, R22 ;  /* 0x000000ffff177224 */ /* 0x000fca00078e0016 */
[----:B------:R-:W-:-:S05]  /*da60*/  SEL R5, RZ, 0x1, !P0 ;  /* 0x00000001ff057807 */ /* 0x000fca0004000000 */
[----:B------:R4:W-:Y:S01]  /*da70*/  STG.E.U8 desc[UR36][R2.64], R5 ;  /* 0x0000000502007986 */ /* 0x0009e2000c101124 */
[----:B------:R-:W-:Y:S05]  /*da80*/  BRA `(.L_x_13140) ;  /* 0x0000000c00007947 */ /* 0x000fea0003800000 */
.L_x_13154:
[----:B------:R-:W-:Y:S01]  /*da90*/  CS2R R6, SRZ ;  /* 0x0000000000067805 */ /* 0x000fe2000001ff00 */
[----:B------:R-:W-:-:S04]  /*daa0*/  IMAD.MOV.U32 R23, RZ, RZ, R22 ;  /* 0x000000ffff177224 */ /* 0x000fc800078e0016 */
[----:B------:R0:W-:Y:S01]  /*dab0*/  STG.E.128 desc[UR36][R2.64], R4 ;  /* 0x0000000402007986 */ /* 0x0001e2000c101d24 */
[----:B------:R-:W-:Y:S05]  /*dac0*/  BRA `(.L_x_13140) ;  /* 0x0000000800f07947 */ /* 0x000fea0003800000 */
.L_x_13153:
        /* <DEDUP_REMOVED lines=25> */
.L_x_13158:
[----:B------:R-:W-:Y:S05]  /*dc60*/  BSYNC B0 ;  /* 0x0000000000007941 */ /* 0x000fea0003800000 */
.L_x_13157:
[----:B------:R-:W-:Y:S01]  /*dc70*/  LOP3.LUT R7, R0, R7, RZ, 0xfc, !PT ;  /* 0x0000000700077212 */ /* 0x000fe200078efcff */
[----:B------:R-:W-:-:S04]  /*dc80*/  IMAD.MOV.U32 R23, RZ, RZ, R22 ;  /* 0x000000ffff177224 */ /* 0x000fc800078e0016 */
[----:B------:R0:W-:Y:S01]  /*dc90*/  STG.E.U8 desc[UR36][R2.64], R7 ;  /* 0x0000000702007986 */ /* 0x0001e2000c101124 */
[----:B------:R-:W-:Y:S05]  /*dca0*/  BRA `(.L_x_13140) ;  /* 0x0000000800787947 */ /* 0x000fea0003800000 */
.L_x_13156:
        /* <DEDUP_REMOVED lines=17> */
.L_x_13160:
[----:B------:R-:W-:Y:S01]  /*ddc0*/  IMAD.MOV.U32 R0, RZ, RZ, 0x7f ;  /* 0x0000007fff007424 */ /* 0x000fe200078e00ff */
[----:B------:R-:W-:-:S04]  /*ddd0*/  ISETP.GT.U32.AND P0, PT, R6, 0x7f800000, PT ;  /* 0x7f8000000600780c */ /* 0x000fc80003f04070 */
[----:B------:R-:W-:-:S09]  /*dde0*/  SEL R0, R0, 0x7c, P0 ;  /* 0x0000007c00007807 */ /* 0x000fd20000000000 */
.L_x_13161:
[----:B------:R-:W-:Y:S05]  /*ddf0*/  BSYNC B0 ;  /* 0x0000000000007941 */ /* 0x000fea0003800000 */
.L_x_13159:
[----:B------:R-:W-:Y:S01]  /*de00*/  LOP3.LUT R4, R7, 0x80000000, RZ, 0xc0, !PT ;  /* 0x8000000007047812 */ /* 0x000fe200078ec0ff */
[----:B------:R-:W-:-:S03]  /*de10*/  IMAD.MOV.U32 R23, RZ, RZ, R22 ;  /* 0x000000ffff177224 */ /* 0x000fc600078e0016 */
[----:B------:R-:W-:-:S04]  /*de20*/  SHF.R.U32.HI R5, RZ, 0x18, R4 ;  /* 0x00000018ff057819 */ /* 0x000fc80000011604 */
[----:B------:R-:W-:-:S05]  /*de30*/  LOP3.LUT R5, R0, R5, RZ, 0xfc, !PT ;  /* 0x0000000500057212 */ /* 0x000fca00078efcff */
[----:B------:R1:W-:Y:S01]  /*de40*/  STG.E.U8 desc[UR36][R2.64], R5 ;  /* 0x0000000502007986 */ /* 0x0003e2000c101124 */
[----:B------:R-:W-:Y:S05]  /*de50*/  BRA `(.L_x_13140) ;  /* 0x00000008000c7947 */ /* 0x000fea0003800000 */
.L_x_13155:
[----:B------:R-:W-:Y:S01]  /*de60*/  UMOV UR4, 0xf0000000 ;  /* 0xf000000000047882 */ /* 0x000fe20000000000 */
[----:B------:R-:W-:Y:S01]  /*de70*/  UMOV UR5, 0x380fffff ;  /* 0x380fffff00057882 */ /* 0x000fe20000000000 */
[----:B------:R-:W0:Y:S01]  /*de80*/  F2F.F32.F64 R0, R4 ;  /* 0x0000000400007310 */ /* 0x000e220000301000 */
[----:B------:R-:W-:Y:S01]  /*de90*/  DSETP.GEU.AND P0, PT, |R4|, UR4, PT ;  /* 0x0000000404007e2a */ /* 0x000fe2000bf0e200 */
[----:B------:R-:W-:-:S13]  /*dea0*/  IMAD.MOV.U32 R23, RZ, RZ, R22 ;  /* 0x000000ffff177224 */ /* 0x000fda00078e0016 */
[----:B0-----:R-:W-:-:S05]  /*deb0*/  @!P0 FMUL R0, R0, 1.175494350822287508e-38 ;  /* 0x0080000000008820 */ /* 0x001fca0000400000 */
[----:B------:R-:W-:-:S05]  /*dec0*/  F2FP.BF16.F32.PACK_AB R0, RZ, R0 ;  /* 0x00000000ff00723e */ /* 0x000fca00000010ff */
[----:B------:R2:W-:Y:S01]  /*ded0*/  STG.E.U16 desc[UR36][R2.64], R0 ;  /* 0x0000000002007986 */ /* 0x0005e2000c101524 */
[----:B------:R-:W-:Y:S05]  /*dee0*/  BRA `(.L_x_13140) ;  /* 0x0000000400e87947 */ /* 0x000fea0003800000 */
.L_x_13152:
        /* <DEDUP_REMOVED lines=8> */
[----:B------:R-:W0:Y:S01]  /*df70*/  F2I.U32.F64.TRUNC R5, R4 ;  /* 0x0000000400057311 */ /* 0x000e22000030d000 */
[----:B------:R-:W-:Y:S01]  /*df80*/  IMAD.MOV.U32 R23, RZ, RZ, R22 ;  /* 0x000000ffff177224 */ /* 0x000fe200078e0016 */
[----:B0-----:R0:W-:Y:S01]  /*df90*/  STG.E.U16 desc[UR36][R2.64], R5 ;  /* 0x0000000502007986 */ /* 0x0011e2000c101524 */
[----:B------:R-:W-:Y:S05]  /*dfa0*/  BRA `(.L_x_13140) ;  /* 0x0000000400b87947 */ /* 0x000fea0003800000 */
.L_x_13164:
        /* <DEDUP_REMOVED lines=21> */
.L_x_13167:
[----:B------:R-:W-:-:S04]  /*e100*/  LOP3.LUT R0, R7, 0x80000000, RZ, 0xc0, !PT ;  /* 0x8000000007007812 */ /* 0x000fc800078ec0ff */
[----:B------:R-:W-:-:S04]  /*e110*/  SHF.R.U32.HI R5, RZ, 0x18, R0 ;  /* 0x00000018ff057819 */ /* 0x000fc80000011600 */
[----:B------:R-:W-:-:S04]  /*e120*/  LOP3.LUT R4, R4, R5, RZ, 0xfc, !PT ;  /* 0x0000000504047212 */ /* 0x000fc800078efcff */
[----:B------:R-:W-:-:S07]  /*e130*/  PRMT R0, R4, 0x7610, R0 ;  /* 0x0000761004007816 */ /* 0x000fce0000000000 */
.L_x_13166:
[----:B------:R-:W-:Y:S05]  /*e140*/  BSYNC B0 ;  /* 0x0000000000007941 */ /* 0x000fea0003800000 */
.L_x_13165:
[----:B------:R0:W-:Y:S01]  /*e150*/  STG.E.U8 desc[UR36][R2.64], R0 ;  /* 0x0000000002007986 */ /* 0x0001e2000c101124 */
[----:B------:R-:W-:Y:S01]  /*e160*/  IMAD.MOV.U32 R23, RZ, RZ, R22 ;  /* 0x000000ffff177224 */ /* 0x000fe200078e0016 */
[----:B------:R-:W-:Y:S06]  /*e170*/  BRA `(.L_x_13140) ;  /* 0x0000000400447947 */ /* 0x000fec0003800000 */
.L_x_13163:
        /* <DEDUP_REMOVED lines=21> */
.L_x_13170:
[----:B------:R-:W-:-:S04]  /*e2d0*/  LOP3.LUT R0, R7, 0x80000000, RZ, 0xc0, !PT ;  /* 0x8000000007007812 */ /* 0x000fc800078ec0ff */
[----:B------:R-:W-:-:S04]  /*e2e0*/  SHF.R.U32.HI R5, RZ, 0x18, R0 ;  /* 0x00000018ff057819 */ /* 0x000fc80000011600 */
[----:B------:R-:W-:-:S04]  /*e2f0*/  LOP3.LUT R4, R4, R5, RZ, 0xfc, !PT ;  /* 0x0000000504047212 */ /* 0x000fc800078efcff */
[----:B------:R-:W-:-:S07]  /*e300*/  PRMT R0, R4, 0x7610, R0 ;  /* 0x0000761004007816 */ /* 0x000fce0000000000 */
.L_x_13169:
[----:B------:R-:W-:Y:S05]  /*e310*/  BSYNC B0 ;  /* 0x0000000000007941 */ /* 0x000fea0003800000 */
.L_x_13168:
[----:B------:R0:W-:Y:S01]  /*e320*/  STG.E.U8 desc[UR36][R2.64], R0 ;  /* 0x0000000002007986 */ /* 0x0001e2000c101124 */
[----:B------:R-:W-:Y:S01]  /*e330*/  IMAD.MOV.U32 R23, RZ, RZ, R22 ;  /* 0x000000ffff177224 */ /* 0x000fe200078e0016 */
[----:B------:R-:W-:Y:S06]  /*e340*/  BRA `(.L_x_13140) ;  /* 0x0000000000d07947 */ /* 0x000fec0003800000 */
.L_x_13162:
        /* <DEDUP_REMOVED lines=8> */
[----:B------:R0:W1:Y:S01]  /*e3d0*/  F2F.F32.F64 R8, R4 ;  /* 0x0000000400087310 */ /* 0x0000620000301000 */
[----:B------:R-:W-:Y:S01]  /*e3e0*/  DSETP.GEU.AND P0, PT, |R4|, UR4, PT ;  /* 0x0000000404007e2a */ /* 0x000fe2000bf0e200 */
[----:B------:R-:W-:Y:S02]  /*e3f0*/  IMAD.MOV.U32 R23, RZ, RZ, R22 ;  /* 0x000000ffff177224 */ /* 0x000fe400078e0016 */
[----:B0-----:R-:W-:-:S11]  /*e400*/  IMAD.MOV.U32 R5, RZ, RZ, 0xff ;  /* 0x000000ffff057424 */ /* 0x001fd600078e00ff */
[----:B-1----:R-:W-:-:S05]  /*e410*/  @!P0 FMUL R8, R8, 1.175494350822287508e-38 ;  /* 0x0080000008088820 */ /* 0x002fca0000400000 */
        /* <DEDUP_REMOVED lines=14> */
.L_x_13145:
        /* <DEDUP_REMOVED lines=16> */
.L_x_13173:
[----:B------:R-:W-:Y:S01]  /*e600*/  IMAD.MOV.U32 R23, RZ, RZ, R22 ;  /* 0x000000ffff177224 */ /* 0x000fe200078e0016 */
[----:B------:R-:W-:Y:S06]  /*e610*/  BRA `(.L_x_13140) ;  /* 0x00000000001c7947 */ /* 0x000fec0003800000 */
.L_x_13172:
[----:B------:R-:W0:Y:S01]  /*e620*/  F2I.U64.F64.TRUNC R4, R4 ;  /* 0x0000000400047311 */ /* 0x000e22000030d800 */
[----:B------:R-:W-:Y:S01]  /*e630*/  IMAD.MOV.U32 R23, RZ, RZ, R22 ;  /* 0x000000ffff177224 */ /* 0x000fe200078e0016 */
[----:B0-----:R0:W-:Y:S01]  /*e640*/  STG.E.64 desc[UR36][R2.64], R4 ;  /* 0x0000000402007986 */ /* 0x0011e2000c101b24 */
[----:B------:R-:W-:Y:S05]  /*e650*/  BRA `(.L_x_13140) ;  /* 0x00000000000c7947 */ /* 0x000fea0003800000 */
.L_x_13171:
[----:B------:R-:W0:Y:S01]  /*e660*/  F2I.U32.F64.TRUNC R5, R4 ;  /* 0x0000000400057311 */ /* 0x000e22000030d000 */
[----:B------:R-:W-:Y:S01]  /*e670*/  IMAD.MOV.U32 R23, RZ, RZ, R22 ;  /* 0x000000ffff177224 */ /* 0x000fe200078e0016 */
[----:B0-----:R0:W-:Y:S06]  /*e680*/  STG.E desc[UR36][R2.64], R5 ;  /* 0x0000000502007986 */ /* 0x0011ec000c101924 */
.L_x_13140:
[----:B------:R-:W-:Y:S05]  /*e690*/  BSYNC B6 ;  /* 0x0000000000067941 */ /* 0x000fea0003800000 */
.L_x_13139:
[----:B------:R-:W-:Y:S01]  /*e6a0*/  ISETP.GE.AND P0, PT, R23, R18, PT ;  /* 0x000000121700720c */ /* 0x000fe20003f06270 */
[----:B------:R-:W-:-:S12]  /*e6b0*/  BSSY B6, `(.L_x_13174) ;  /* 0x0000236000067945 */ /* 0x000fd80003800000 */
[----:B------:R-:W-:Y:S05]  /*e6c0*/  @P0 BRA `(.L_x_13175) ;  /* 0x0000002000d00947 */ /* 0x000fea0003800000 */
[----:B0-2---:R-:W0:Y:S01]  /*e6d0*/  S2R R0, SR_CTAID.X ;  /* 0x0000000000007919 */ /* 0x005e220000002500 */
[----:B-1-34-:R-:W1:Y:S01]  /*e6e0*/  LDC.64 R2, c[0x0][0x218] ;  /* 0x00008600ff027b82 */ /* 0x01ae620000000a00 */
[----:B------:R-:W-:Y:S01]  /*e6f0*/  PRMT R4, R19, 0x9910, RZ ;  /* 0x0000991013047816 */ /* 0x000fe200000000ff */
[----:B------:R-:W-:Y:S01]  /*e700*/  ULDC UR4, c[0x0][0x244] ;  /* 0x0000910000047ab9 */ /* 0x000fe20000000800 */
[----:B0-----:R-:W-:-:S04]  /*e710*/  IMAD R0, R0, 0x200, R23 ;  /* 0x0000020000007824 */ /* 0x001fc800078e0217 */
[----:B------:R-:W-:Y:S02]  /*e720*/  IMAD R5, R0, UR4, RZ ;  /* 0x0000000400057c24 */ /* 0x000fe4000f8e02ff */
[----:B------:R-:W-:-:S03]  /*e730*/  IMAD.MOV.U32 R0, RZ, RZ, R4 ;  /* 0x000000ffff007224 */ /* 0x000fc600078e0004 */
[----:B-1----:R-:W-:Y:S02]  /*e740*/  IADD3 R2, P0, R5, R2, RZ ;  /* 0x0000000205027210 */ /* 0x002fe40007f1e0ff */
[----:B------:R-:W-:-:S03]  /*e750*/  ISETP.GT.AND P1, PT, R0, 0x9, PT ;  /* 0x000000090000780c */ /* 0x000fc60003f24270 */
[----:B------:R-:W-:-:S10]  /*e760*/  IMAD.X R3, RZ, RZ, R3, P0 ;  /* 0x000000ffff037224 */ /* 0x000fd400000e0603 */
        /* <DEDUP_REMOVED lines=12> */
.L_x_13179:
[----:B------:R-:W0:Y:S02]  /*e830*/  F2I.S64.F64.TRUNC R32, R32 ;  /* 0x0000002000207311 */ /* 0x000e24000030d900 */
[----:B0-----:R-:W-:-:S05]  /*e840*/  IMAD.MOV.U32 R5, RZ, RZ, R32 ;  /* 0x000000ffff057224 */ /* 0x001fca00078e0020 */
[----:B------:R3:W-:Y:S01]  /*e850*/  STG.E.U8 desc[UR36][R2.64], R5 ;  /* 0x0000000502007986 */ /* 0x0007e2000c101124 */
[----:B------:R-:W-:Y:S05]  /*e860*/  BRA `(.L_x_13181) ;  /* 0x0000000c00f87947 */ /* 0x000fea0003800000 */
.L_x_13178:
        /* <DEDUP_REMOVED lines=9> */
.L_x_13183:
[----:B------:R-:W0:Y:S02]  /*e900*/  F2I.F64.TRUNC R33, R32 ;  /* 0x0000002000217311 */ /* 0x000e24000030d100 */
[----:B0-----:R1:W-:Y:S01]  /*e910*/  STG.E desc[UR36][R2.64], R33 ;  /* 0x0000002102007986 */ /* 0x0013e2000c101924 */
[----:B------:R-:W-:Y:S05]  /*e920*/  BRA `(.L_x_13181) ;  /* 0x0000000c00c87947 */ /* 0x000fea0003800000 */
.L_x_13182:
[----:B------:R-:W0:Y:S02]  /*e930*/  F2I.F64.TRUNC R33, R32 ;  /* 0x0000002000217311 */ /* 0x000e24000030d100 */
[----:B0-----:R2:W-:Y:S01]  /*e940*/  STG.E.U16 desc[UR36][R2.64], R33 ;  /* 0x0000002102007986 */ /* 0x0015e2000c101524 */
[----:B------:R-:W-:Y:S05]  /*e950*/  BRA `(.L_x_13181) ;  /* 0x0000000c00bc7947 */ /* 0x000fea0003800000 */
.L_x_13177:
        /* <DEDUP_REMOVED lines=13> */
.L_x_13185:
        /* <DEDUP_REMOVED lines=8> */
.L_x_13184:
        /* <DEDUP_REMOVED lines=14> */
.L_x_13187:
        /* <DEDUP_REMOVED lines=9> */
.L_x_13186:
[----:B------:R0:W-:Y:S01]  /*ec20*/  STG.E.64 desc[UR36][R2.64], R32 ;  /* 0x0000002002007986 */ /* 0x0001e2000c101b24 */
[----:B------:R-:W-:Y:S05]  /*ec30*/  BRA `(.L_x_13181) ;  /* 0x0000000c00047947 */ /* 0x000fea0003800000 */
.L_x_13176:
        /* <DEDUP_REMOVED lines=12> */
.L_x_13190:
[----:B------:R-:W-:-:S05]  /*ed00*/  CS2R R34, SRZ ;  /* 0x0000000000227805 */ /* 0x000fca000001ff00 */
[----:B------:R0:W-:Y:S01]  /*ed10*/  STG.E.128 desc[UR36][R2.64], R32 ;  /* 0x0000002002007986 */ /* 0x0001e2000c101d24 */
[----:B------:R-:W-:Y:S05]  /*ed20*/  BRA `(.L_x_13181) ;  /* 0x0000000800c87947 */ /* 0x000fea0003800000 */
.L_x_13189:
        /* <DEDUP_REMOVED lines=25> */
.L_x_13194:
[----:B------:R-:W-:Y:S05]  /*eec0*/  BSYNC B0 ;  /* 0x0000000000007941 */ /* 0x000fea0003800000 */
.L_x_13193:
[----:B------:R-:W-:-:S05]  /*eed0*/  LOP3.LUT R5, R0, R5, RZ, 0xfc, !PT ;  /* 0x0000000500057212 */ /* 0x000fca00078efcff */
[----:B------:R0:W-:Y:S01]  /*eee0*/  STG.E.U8 desc[UR36][R2.64], R5 ;  /* 0x0000000502007986 */ /* 0x0001e2000c101124 */
[----:B------:R-:W-:Y:S05]  /*eef0*/  BRA `(.L_x_13181) ;  /* 0x0000000800547947 */ /* 0x000fea0003800000 */
.L_x_13192:
        /* <DEDUP_REMOVED lines=17> */
.L_x_13196:
[----:B------:R-:W-:Y:S01]  /*f010*/  IMAD.MOV.U32 R0, RZ, RZ, 0x7f ;  /* 0x0000007fff007424 */ /* 0x000fe200078e00ff */
[----:B------:R-:W-:-:S04]  /*f020*/  ISETP.GT.U32.AND P0, PT, R4, 0x7f800000, PT ;  /* 0x7f8000000400780c */ /* 0x000fc80003f04070 */
[----:B------:R-:W-:-:S09]  /*f030*/  SEL R0, R0, 0x7c, P0 ;  /* 0x0000007c00007807 */ /* 0x000fd20000000000 */
.L_x_13197:
[----:B------:R-:W-:Y:S05]  /*f040*/  BSYNC B0 ;  /* 0x0000000000007941 */ /* 0x000fea0003800000 */
.L_x_13195:
[----:B------:R-:W-:-:S04]  /*f050*/  LOP3.LUT R4, R5, 0x80000000, RZ, 0xc0, !PT ;  /* 0x8000000005047812 */ /* 0x000fc800078ec0ff */
[----:B------:R-:W-:-:S04]  /*f060*/  SHF.R.U32.HI R5, RZ, 0x18, R4 ;  /* 0x00000018ff057819 */ /* 0x000fc80000011604 */
[----:B------:R-:W-:-:S05]  /*f070*/  LOP3.LUT R5, R0, R5, RZ, 0xfc, !PT ;  /* 0x0000000500057212 */ /* 0x000fca00078efcff */
[----:B------:R0:W-:Y:S01]  /*f080*/  STG.E.U8 desc[UR36][R2.64], R5 ;  /* 0x0000000502007986 */ /* 0x0001e2000c101124 */
[----:B------:R-:W-:Y:S05]  /*f090*/  BRA `(.L_x_13181) ;  /* 0x0000000400ec7947 */ /* 0x000fea0003800000 */
.L_x_13191:
        /* <DEDUP_REMOVED lines=8> */
.L_x_13188:
        /* <DEDUP_REMOVED lines=11> */
.L_x_13200:
        /* <DEDUP_REMOVED lines=21> */
.L_x_13203:
[----:B------:R-:W-:-:S04]  /*f320*/  LOP3.LUT R0, R7, 0x80000000, RZ, 0xc0, !PT ;  /* 0x8000000007007812 */ /* 0x000fc800078ec0ff */
[----:B------:R-:W-:-:S04]  /*f330*/  SHF.R.U32.HI R5, RZ, 0x18, R0 ;  /* 0x00000018ff057819 */ /* 0x000fc80000011600 */
[----:B------:R-:W-:-:S04]  /*f340*/  LOP3.LUT R4, R4, R5, RZ, 0xfc, !PT ;  /* 0x0000000504047212 */ /* 0x000fc800078efcff */
[----:B------:R-:W-:-:S07]  /*f350*/  PRMT R0, R4, 0x7610, R0 ;  /* 0x0000761004007816 */ /* 0x000fce0000000000 */
.L_x_13202:
[----:B------:R-:W-:Y:S05]  /*f360*/  BSYNC B0 ;  /* 0x0000000000007941 */ /* 0x000fea0003800000 */
.L_x_13201:
[----:B------:R0:W-:Y:S01]  /*f370*/  STG.E.U8 desc[UR36][R2.64], R0 ;  /* 0x0000000002007986 */ /* 0x0001e2000c101124 */
[----:B------:R-:W-:Y:S05]  /*f380*/  BRA `(.L_x_13181) ;  /* 0x0000000400307947 */ /* 0x000fea0003800000 */
.L_x_13199:
        /* <DEDUP_REMOVED lines=21> */
.L_x_13206:
[----:B------:R-:W-:-:S04]  /*f4e0*/  LOP3.LUT R0, R7, 0x80000000, RZ, 0xc0, !PT ;  /* 0x8000000007007812 */ /* 0x000fc800078ec0ff */
[----:B------:R-:W-:-:S04]  /*f4f0*/  SHF.R.U32.HI R5, RZ, 0x18, R0 ;  /* 0x00000018ff057819 */ /* 0x000fc80000011600 */
[----:B------:R-:W-:-:S04]  /*f500*/  LOP3.LUT R4, R4, R5, RZ, 0xfc, !PT ;  /* 0x0000000504047212 */ /* 0x000fc800078efcff */
[----:B------:R-:W-:-:S07]  /*f510*/  PRMT R0, R4, 0x7610, R0 ;  /* 0x0000761004007816 */ /* 0x000fce0000000000 */
.L_x_13205:
[----:B------:R-:W-:Y:S05]  /*f520*/  BSYNC B0 ;  /* 0x0000000000007941 */ /* 0x000fea0003800000 */
.L_x_13204:
[----:B------:R0:W-:Y:S01]  /*f530*/  STG.E.U8 desc[UR36][R2.64], R0 ;  /* 0x0000000002007986 */ /* 0x0001e2000c101124 */
[----:B------:R-:W-:Y:S05]  /*f540*/  BRA `(.L_x_13181) ;  /* 0x0000000000c07947 */ /* 0x000fea0003800000 */
.L_x_13198:
        /* <DEDUP_REMOVED lines=26> */
.L_x_13180:
        /* <DEDUP_REMOVED lines=16> */
.L_x_13209:
[----:B------:R-:W-:Y:S05]  /*f7f0*/  BRA `(.L_x_13181) ;  /* 0x0000000000147947 */ /* 0x000fea0003800000 */
.L_x_13208:
[----:B------:R-:W0:Y:S02]  /*f800*/  F2I.U64.F64.TRUNC R32, R32 ;  /* 0x0000002000207311 */ /* 0x000e24000030d800 */
[----:B0-----:R0:W-:Y:S01]  /*f810*/  STG.E.64 desc[UR36][R2.64], R32 ;  /* 0x0000002002007986 */ /* 0x0011e2000c101b24 */
[----:B------:R-:W-:Y:S05]  /*f820*/  BRA `(.L_x_13181) ;  /* 0x0000000000087947 */ /* 0x000fea0003800000 */
.L_x_13207:
[----:B------:R-:W0:Y:S02]  /*f830*/  F2I.U32.F64.TRUNC R33, R32 ;  /* 0x0000002000217311 */ /* 0x000e24000030d000 */
[----:B0-----:R0:W-:Y:S02]  /*f840*/  STG.E desc[UR36][R2.64], R33 ;  /* 0x0000002102007986 */ /* 0x0011e4000c101924 */
.L_x_13181:
[----:B------:R-:W-:-:S05]  /*f850*/  VIADD R23, R23, 0x80 ;  /* 0x0000008017177836 */ /* 0x000fca0000000000 */
[----:B------:R-:W-:-:S13]  /*f860*/  ISETP.GE.AND P0, PT, R23, R18, PT ;  /* 0x000000121700720c */ /* 0x000fda0003f06270 */
[----:B------:R-:W-:Y:S05]  /*f870*/  @P0 BRA `(.L_x_13175) ;  /* 0x0000001000640947 */ /* 0x000fea0003800000 */
[----:B0-----:R-:W0:Y:S01]  /*f880*/  S2R R0, SR_CTAID.X ;  /* 0x0000000000007919 */ /* 0x001e220000002500 */
[----:B-1234-:R-:W1:Y:S01]  /*f890*/  LDC.64 R2, c[0x0][0x218] ;  /* 0x00008600ff027b82 */ /* 0x01ee620000000a00 */
        /* <DEDUP_REMOVED lines=20> */
.L_x_13213:
[----:B------:R-:W0:Y:S02]  /*f9e0*/  F2I.S64.F64.TRUNC R28, R28 ;  /* 0x0000001c001c7311 */ /* 0x000e24000030d900 */
[----:B0-----:R-:W-:-:S05]  /*f9f0*/  IMAD.MOV.U32 R5, RZ, RZ, R28 ;  /* 0x000000ffff057224 */ /* 0x001fca00078e001c */
[----:B------:R0:W-:Y:S01]  /*fa00*/  STG.E.U8 desc[UR36][R2.64], R5 ;  /* 0x0000000502007986 */ /* 0x0001e2000c101124 */
[----:B------:R-:W-:Y:S05]  /*fa10*/  BRA `(.L_x_13215) ;  /* 0x0000000c00f87947 */ /* 0x000fea0003800000 */
.L_x_13212:
        /* <DEDUP_REMOVED lines=9> */
.L_x_13217:
[----:B------:R-:W0:Y:S02]  /*fab0*/  F2I.F64.TRUNC R29, R28 ;  /* 0x0000001c001d7311 */ /* 0x000e24000030d100 */
[----:B0-----:R0:W-:Y:S01]  /*fac0*/  STG.E desc[UR36][R2.64], R29 ;  /* 0x0000001d02007986 */ /* 0x0011e2000c101924 */
[----:B------:R-:W-:Y:S05]  /*fad0*/  BRA `(.L_x_13215) ;  /* 0x0000000c00c87947 */ /* 0x000fea0003800000 */
.L_x_13216:
[----:B------:R-:W0:Y:S02]  /*fae0*/  F2I.F64.TRUNC R29, R28 ;  /* 0x0000001c001d7311 */ /* 0x000e24000030d100 */
[----:B0-----:R0:W-:Y:S01]  /*faf0*/  STG.E.U16 desc[UR36][R2.64], R29 ;  /* 0x0000001d02007986 */ /* 0x0011e2000c101524 */
[----:B------:R-:W-:Y:S05]  /*fb00*/  BRA `(.L_x_13215) ;  /* 0x0000000c00bc7947 */ /* 0x000fea0003800000 */
.L_x_13211:
        /* <DEDUP_REMOVED lines=13> */
.L_x_13219:
        /* <DEDUP_REMOVED lines=8> */
.L_x_13218:
        /* <DEDUP_REMOVED lines=14> */
.L_x_13221:
        /* <DEDUP_REMOVED lines=9> */
.L_x_13220:
[----:B------:R0:W-:Y:S01]  /*fdd0*/  STG.E.64 desc[UR36][R2.64], R28 ;  /* 0x0000001c02007986 */ /* 0x0001e2000c101b24 */
[----:B------:R-:W-:Y:S05]  /*fde0*/  BRA `(.L_x_13215) ;  /* 0x0000000c00047947 */ /* 0x000fea0003800000 */
.L_x_13210:
        /* <DEDUP_REMOVED lines=12> */
.L_x_13224:
[----:B------:R-:W-:-:S05]  /*feb0*/  CS2R R30, SRZ ;  /* 0x00000000001e7805 */ /* 0x000fca000001ff00 */
[----:B------:R1:W-:Y:S01]  /*fec0*/  STG.E.128 desc[UR36][R2.64], R28 ;  /* 0x0000001c02007986 */ /* 0x0003e2000c101d24 */
[----:B------:R-:W-:Y:S05]  /*fed0*/  BRA `(.L_x_13215) ;  /* 0x0000000800c87947 */ /* 0x000fea0003800000 */
.L_x_13223:
        /* <DEDUP_REMOVED lines=25> */
.L_x_13228:
[----:B------:R-:W-:Y:S05]  /*10070*/  BSYNC B0 ;  /* 0x0000000000007941 */ /* 0x000fea0003800000 */
.L_x_13227:
[----:B------:R-:W-:-:S05]  /*10080*/  LOP3.LUT R5, R0, R5, RZ, 0xfc, !PT ;  /* 0x0000000500057212 */ /* 0x000fca00078efcff */
[----:B------:R2:W-:Y:S01]  /*10090*/  STG.E.U8 desc[UR36][R2.64], R5 ;  /* 0x0000000502007986 */ /* 0x0005e2000c101124 */
[----:B------:R-:W-:Y:S05]  /*100a0*/  BRA `(.L_x_13215) ;  /* 0x0000000800547947 */ /* 0x000fea0003800000 */
.L_x_13226:
        /* <DEDUP_REMOVED lines=17> */
.L_x_13230:
[----:B------:R-:W-:Y:S01]  /*101c0*/  IMAD.MOV.U32 R0, RZ, RZ, 0x7f ;  /* 0x0000007fff007424 */ /* 0x000fe200078e00ff */
[----:B------:R-:W-:-:S04]  /*101d0*/  ISETP.GT.U32.AND P0, PT, R4, 0x7f800000, PT ;  /* 0x7f8000000400780c */ /* 0x000fc80003f04070 */
[----:B------:R-:W-:-:S09]  /*101e0*/  SEL R0, R0, 0x7c, P0 ;  /* 0x0000007c00007807 */ /* 0x000fd20000000000 */
.L_x_13231:
[----:B------:R-:W-:Y:S05]  /*101f0*/  BSYNC B0 ;  /* 0x0000000000007941 */ /* 0x000fea0003800000 */
.L_x_13229:
[----:B------:R-:W-:-:S04]  /*10200*/  LOP3.LUT R4, R5, 0x80000000, RZ, 0xc0, !PT ;  /* 0x8000000005047812 */ /* 0x000fc800078ec0ff */
[----:B------:R-:W-:-:S04]  /*10210*/  SHF.R.U32.HI R5, RZ, 0x18, R4 ;  /* 0x00000018ff057819 */ /* 0x000fc80000011604 */
[----:B------:R-:W-:-:S05]  /*10220*/  LOP3.LUT R5, R0, R5, RZ, 0xfc, !PT ;  /* 0x0000000500057212 */ /* 0x000fca00078efcff */
[----:B------:R3:W-:Y:S01]  /*10230*/  STG.E.U8 desc[UR36][R2.64], R5 ;  /* 0x0000000502007986 */ /* 0x0007e2000c101124 */
[----:B------:R-:W-:Y:S05]  /*10240*/  BRA `(.L_x_13215) ;  /* 0x0000000400ec7947 */ /* 0x000fea0003800000 */
.L_x_13225:
        /* <DEDUP_REMOVED lines=8> */
.L_x_13222:
        /* <DEDUP_REMOVED lines=11> */
.L_x_13234:
        /* <DEDUP_REMOVED lines=21> */
.L_x_13237:
[----:B------:R-:W-:-:S04]  /*104d0*/  LOP3.LUT R0, R7, 0x80000000, RZ, 0xc0, !PT ;  /* 0x8000000007007812 */ /* 0x000fc800078ec0ff */
[----:B------:R-:W-:-:S04]  /*104e0*/  SHF.R.U32.HI R5, RZ, 0x18, R0 ;  /* 0x00000018ff057819 */ /* 0x000fc80000011600 */
[----:B------:R-:W-:-:S04]  /*104f0*/  LOP3.LUT R4, R4, R5, RZ, 0xfc, !PT ;  /* 0x0000000504047212 */ /* 0x000fc800078efcff */
[----:B------:R-:W-:-:S07]  /*10500*/  PRMT R0, R4, 0x7610, R0 ;  /* 0x0000761004007816 */ /* 0x000fce0000000000 */
.L_x_13236:
[----:B------:R-:W-:Y:S05]  /*10510*/  BSYNC B0 ;  /* 0x0000000000007941 */ /* 0x000fea0003800000 */
.L_x_13235:
[----:B------:R0:W-:Y:S01]  /*10520*/  STG.E.U8 desc[UR36][R2.64], R0 ;  /* 0x0000000002007986 */ /* 0x0001e2000c101124 */
[----:B------:R-:W-:Y:S05]  /*10530*/  BRA `(.L_x_13215) ;  /* 0x0000000400307947 */ /* 0x000fea0003800000 */
.L_x_13233:
        /* <DEDUP_REMOVED lines=21> */
.L_x_13240:
[----:B------:R-:W-:-:S04]  /*10690*/  LOP3.LUT R0, R7, 0x80000000, RZ, 0xc0, !PT ;  /* 0x8000000007007812 */ /* 0x000fc800078ec0ff */
[----:B------:R-:W-:-:S04]  /*106a0*/  SHF.R.U32.HI R5, RZ, 0x18, R0 ;  /* 0x00000018ff057819 */ /* 0x000fc80000011600 */
[----:B------:R-:W-:-:S04]  /*106b0*/  LOP3.LUT R4, R4, R5, RZ, 0xfc, !PT ;  /* 0x0000000504047212 */ /* 0x000fc800078efcff */
[----:B------:R-:W-:-:S07]  /*106c0*/  PRMT R0, R4, 0x7610, R0 ;  /* 0x0000761004007816 */ /* 0x000fce0000000000 */
.L_x_13239:
[----:B------:R-:W-:Y:S05]  /*106d0*/  BSYNC B0 ;  /* 0x0000000000007941 */ /* 0x000fea0003800000 */
.L_x_13238:
[----:B------:R0:W-:Y:S01]  /*106e0*/  STG.E.U8 desc[UR36][R2.64], R0 ;  /* 0x0000000002007986 */ /* 0x0001e2000c101124 */
[----:B------:R-:W-:Y:S05]  /*106f0*/  BRA `(.L_x_13215) ;  /* 0x0000000000c07947 */ /* 0x000fea0003800000 */
.L_x_13232:
        /* <DEDUP_REMOVED lines=26> */
.L_x_13214:
        /* <DEDUP_REMOVED lines=16> */
.L_x_13243:
[----:B------:R-:W-:Y:S05]  /*109a0*/  BRA `(.L_x_13215) ;  /* 0x0000000000147947 */ /* 0x000fea0003800000 */
.L_x_13242:
[----:B------:R-:W0:Y:S02]  /*109b0*/  F2I.U64.F64.TRUNC R28, R28 ;  /* 0x0000001c001c7311 */ /* 0x000e24000030d800 */
[----:B0-----:R0:W-:Y:S01]  /*109c0*/  STG.E.64 desc[UR36][R2.64], R28 ;  /* 0x0000001c02007986 */ /* 0x0011e2000c101b24 */
[----:B------:R-:W-:Y:S05]  /*109d0*/  BRA `(.L_x_13215) ;  /* 0x0000000000087947 */ /* 0x000fea0003800000 */
.L_x_13241:
[----:B------:R-:W0:Y:S02]  /*109e0*/  F2I.U32.F64.TRUNC R29, R28 ;  /* 0x0000001c001d7311 */ /* 0x000e24000030d000 */
[----:B0-----:R0:W-:Y:S02]  /*109f0*/  STG.E desc[UR36][R2.64], R29 ;  /* 0x0000001d02007986 */ /* 0x0011e4000c101924 */
.L_x_13215:
[----:B------:R-:W-:-:S07]  /*10a00*/  VIADD R23, R23, 0x80 ;  /* 0x0000008017177836 */ /* 0x000fce0000000000 */
.L_x_13175:
[----:B------:R-:W-:Y:S05]  /*10a10*/  BSYNC B6 ;  /* 0x0000000000067941 */ /* 0x000fea0003800000 */
.L_x_13174:
[----:B------:R-:W-:-:S13]  /*10a20*/  ISETP.GE.AND P0, PT, R23, R18, PT ;  /* 0x000000121700720c */ /* 0x000fda0003f06270 */
[----:B------:R-:W-:Y:S05]  /*10a30*/  @P0 EXIT ;  /* 0x000000000000094d */ /* 0x000fea0003800000 */
[----:B0-2-4-:R-:W0:Y:S01]  /*10a40*/  S2R R0, SR_CTAID.X ;  /* 0x0000000000007919 */ /* 0x015e220000002500 */
[----:B-1-3--:R-:W1:Y:S01]  /*10a50*/  LDC.64 R2, c[0x0][0x218] ;  /* 0x00008600ff027b82 */ /* 0x00ae620000000a00 */
[----:B------:R-:W-:Y:S01]  /*10a60*/  ULDC UR4, c[0x0][0x244] ;  /* 0x0000910000047ab9 */ /* 0x000fe20000000800 */
[----:B0-----:R-:W-:Y:S01]  /*10a70*/  IMAD R23, R0, 0x200, R23 ;  /* 0x0000020000177824 */ /* 0x001fe200078e0217 */
[----:B------:R-:W-:-:S03]  /*10a80*/  PRMT R0, R19, 0x9910, RZ ;  /* 0x0000991013007816 */ /* 0x000fc600000000ff */
[----:B------:R-:W-:Y:S01]  /*10a90*/  IMAD R23, R23, UR4, RZ ;  /* 0x0000000417177c24 */ /* 0x000fe2000f8e02ff */
[----:B------:R-:W-:-:S04]  /*10aa0*/  ISETP.GT.AND P1, PT, R0, 0x9, PT ;  /* 0x000000090000780c */ /* 0x000fc80003f24270 */
[----:B-1----:R-:W-:-:S05]  /*10ab0*/  IADD3 R2, P0, R23, R2, RZ ;  /* 0x0000000217027210 */ /* 0x002fca0007f1e0ff */
        /* <DEDUP_REMOVED lines=13> */
.L_x_13247:
[----:B------:R-:W0:Y:S02]  /*10b90*/  F2I.S64.F64.TRUNC R16, R16 ;  /* 0x0000001000107311 */ /* 0x000e24000030d900 */
[----:B0-----:R-:W-:-:S05]  /*10ba0*/  IMAD.MOV.U32 R5, RZ, RZ, R16 ;  /* 0x000000ffff057224 */ /* 0x001fca00078e0010 */
[----:B------:R-:W-:Y:S01]  /*10bb0*/  STG.E.U8 desc[UR36][R2.64], R5 ;  /* 0x0000000502007986 */ /* 0x000fe2000c101124 */
[----:B------:R-:W-:Y:S05]  /*10bc0*/  EXIT ;  /* 0x000000000000794d */ /* 0x000fea0003800000 */
.L_x_13246:
        /* <DEDUP_REMOVED lines=9> */
.L_x_13250:
[----:B------:R-:W0:Y:S02]  /*10c60*/  F2I.F64.TRUNC R17, R16 ;  /* 0x0000001000117311 */ /* 0x000e24000030d100 */
[----:B0-----:R-:W-:Y:S01]  /*10c70*/  STG.E desc[UR36][R2.64], R17 ;  /* 0x0000001102007986 */ /* 0x001fe2000c101924 */
[----:B------:R-:W-:Y:S05]  /*10c80*/  EXIT ;  /* 0x000000000000794d */ /* 0x000fea0003800000 */
.L_x_13249:
[----:B------:R-:W0:Y:S02]  /*10c90*/  F2I.F64.TRUNC R17, R16 ;  /* 0x0000001000117311 */ /* 0x000e24000030d100 */
[----:B0-----:R-:W-:Y:S01]  /*10ca0*/  STG.E.U16 desc[UR36][R2.64], R17 ;  /* 0x0000001102007986 */ /* 0x001fe2000c101524 */
[----:B------:R-:W-:Y:S05]  /*10cb0*/  EXIT ;  /* 0x000000000000794d */ /* 0x000fea0003800000 */
.L_x_13245:
        /* <DEDUP_REMOVED lines=13> */
.L_x_13252:
        /* <DEDUP_REMOVED lines=8> */
.L_x_13251:
        /* <DEDUP_REMOVED lines=14> */
.L_x_13254:
        /* <DEDUP_REMOVED lines=9> */
.L_x_13253:
[----:B------:R-:W-:Y:S01]  /*10f80*/  STG.E.64 desc[UR36][R2.64], R16 ;  /* 0x0000001002007986 */ /* 0x000fe2000c101b24 */
[----:B------:R-:W-:Y:S05]  /*10f90*/  EXIT ;  /* 0x000000000000794d */ /* 0x000fea0003800000 */
.L_x_13244:
        /* <DEDUP_REMOVED lines=12> */
.L_x_13257:
[----:B------:R-:W-:-:S05]  /*11060*/  CS2R R18, SRZ ;  /* 0x0000000000127805 */ /* 0x000fca000001ff00 */
[----:B------:R-:W-:Y:S01]  /*11070*/  STG.E.128 desc[UR36][R2.64], R16 ;  /* 0x0000001002007986 */ /* 0x000fe2000c101d24 */
[----:B------:R-:W-:Y:S05]  /*11080*/  EXIT ;  /* 0x000000000000794d */ /* 0x000fea0003800000 */
.L_x_13256:
        /* <DEDUP_REMOVED lines=25> */
.L_x_13261:
[----:B------:R-:W-:Y:S05]  /*11220*/  BSYNC B0 ;  /* 0x0000000000007941 */ /* 0x000fea0003800000 */
.L_x_13260:
[----:B------:R-:W-:-:S05]  /*11230*/  LOP3.LUT R5, R0, R5, RZ, 0xfc, !PT ;  /* 0x0000000500057212 */ /* 0x000fca00078efcff */
[----:B------:R-:W-:Y:S01]  /*11240*/  STG.E.U8 desc[UR36][R2.64], R5 ;  /* 0x0000000502007986 */ /* 0x000fe2000c101124 */
[----:B------:R-:W-:Y:S05]  /*11250*/  EXIT ;  /* 0x000000000000794d */ /* 0x000fea0003800000 */
.L_x_13259:
        /* <DEDUP_REMOVED lines=17> */
.L_x_13263:
[----:B------:R-:W-:Y:S01]  /*11370*/  IMAD.MOV.U32 R0, RZ, RZ, 0x7f ;  /* 0x0000007fff007424 */ /* 0x000fe200078e00ff */
[----:B------:R-:W-:-:S04]  /*11380*/  ISETP.GT.U32.AND P0, PT, R4, 0x7f800000, PT ;  /* 0x7f8000000400780c */ /* 0x000fc80003f04070 */
[----:B------:R-:W-:-:S09]  /*11390*/  SEL R0, R0, 0x7c, P0 ;  /* 0x0000007c00007807 */ /* 0x000fd20000000000 */
.L_x_13264:
[----:B------:R-:W-:Y:S05]  /*113a0*/  BSYNC B0 ;  /* 0x0000000000007941 */ /* 0x000fea0003800000 */
.L_x_13262:
[----:B------:R-:W-:-:S04]  /*113b0*/  LOP3.LUT R4, R5, 0x80000000, RZ, 0xc0, !PT ;  /* 0x8000000005047812 */ /* 0x000fc800078ec0ff */
[----:B------:R-:W-:-:S04]  /*113c0*/  SHF.R.U32.HI R5, RZ, 0x18, R4 ;  /* 0x00000018ff057819 */ /* 0x000fc80000011604 */
[----:B------:R-:W-:-:S05]  /*113d0*/  LOP3.LUT R5, R0, R5, RZ, 0xfc, !PT ;  /* 0x0000000500057212 */ /* 0x000fca00078efcff */
[----:B------:R-:W-:Y:S01]  /*113e0*/  STG.E.U8 desc[UR36][R2.64], R5 ;  /* 0x0000000502007986 */ /* 0x000fe2000c101124 */
[----:B------:R-:W-:Y:S05]  /*113f0*/  EXIT ;  /* 0x000000000000794d */ /* 0x000fea0003800000 */
.L_x_13258:
        /* <DEDUP_REMOVED lines=8> */
.L_x_13255:
        /* <DEDUP_REMOVED lines=11> */
.L_x_13267:
        /* <DEDUP_REMOVED lines=21> */
.L_x_13270:
[----:B------:R-:W-:-:S04]  /*11680*/  LOP3.LUT R0, R7, 0x80000000, RZ, 0xc0, !PT ;  /* 0x8000000007007812 */ /* 0x000fc800078ec0ff */
[----:B------:R-:W-:-:S04]  /*11690*/  SHF.R.U32.HI R5, RZ, 0x18, R0 ;  /* 0x00000018ff057819 */ /* 0x000fc80000011600 */
[----:B------:R-:W-:-:S04]  /*116a0*/  LOP3.LUT R4, R4, R5, RZ, 0xfc, !PT ;  /* 0x0000000504047212 */ /* 0x000fc800078efcff */
[----:B------:R-:W-:-:S07]  /*116b0*/  PRMT R0, R4, 0x7610, R0 ;  /* 0x0000761004007816 */ /* 0x000fce0000000000 */
.L_x_13269:
[----:B------:R-:W-:Y:S05]  /*116c0*/  BSYNC B0 ;  /* 0x0000000000007941 */ /* 0x000fea0003800000 */
.L_x_13268:
[----:B------:R-:W-:Y:S01]  /*116d0*/  STG.E.U8 desc[UR36][R2.64], R0 ;  /* 0x0000000002007986 */ /* 0x000fe2000c101124 */
[----:B------:R-:W-:Y:S05]  /*116e0*/  EXIT ;  /* 0x000000000000794d */ /* 0x000fea0003800000 */
.L_x_13266:
        /* <DEDUP_REMOVED lines=21> */
.L_x_13273:
[----:B------:R-:W-:-:S04]  /*11840*/  LOP3.LUT R0, R7, 0x80000000, RZ, 0xc0, !PT ;  /* 0x8000000007007812 */ /* 0x000fc800078ec0ff */
[----:B------:R-:W-:-:S04]  /*11850*/  SHF.R.U32.HI R5, RZ, 0x18, R0 ;  /* 0x00000018ff057819 */ /* 0x000fc80000011600 */
[----:B------:R-:W-:-:S04]  /*11860*/  LOP3.LUT R4, R4, R5, RZ, 0xfc, !PT ;  /* 0x0000000504047212 */ /* 0x000fc800078efcff */
[----:B------:R-:W-:-:S07]  /*11870*/  PRMT R0, R4, 0x7610, R0 ;  /* 0x0000761004007816 */ /* 0x000fce0000000000 */
.L_x_13272:
[----:B------:R-:W-:Y:S05]  /*11880*/  BSYNC B0 ;  /* 0x0000000000007941 */ /* 0x000fea0003800000 */
.L_x_13271:
[----:B------:R-:W-:Y:S01]  /*11890*/  STG.E.U8 desc[UR36][R2.64], R0 ;  /* 0x0000000002007986 */ /* 0x000fe2000c101124 */
[----:B------:R-:W-:Y:S05]  /*118a0*/  EXIT ;  /* 0x000000000000794d */ /* 0x000fea0003800000 */
.L_x_13265:
        /* <DEDUP_REMOVED lines=26> */
.L_x_13248:
        /* <DEDUP_REMOVED lines=16> */
.L_x_13276:
[----:B------:R-:W-:Y:S05]  /*11b50*/  EXIT ;  /* 0x000000000000794d */ /* 0x000fea0003800000 */
.L_x_13275:
[----:B------:R-:W0:Y:S02]  /*11b60*/  F2I.U64.F64.TRUNC R16, R16 ;  /* 0x0000001000107311 */ /* 0x000e24000030d800 */
[----:B0-----:R-:W-:Y:S01]  /*11b70*/  STG.E.64 desc[UR36][R2.64], R16 ;  /* 0x0000001002007986 */ /* 0x001fe2000c101b24 */
[----:B------:R-:W-:Y:S05]  /*11b80*/  EXIT ;  /* 0x000000000000794d */ /* 0x000fea0003800000 */
.L_x_13274:
[----:B------:R-:W0:Y:S02]  /*11b90*/  F2I.U32.F64.TRUNC R17, R16 ;  /* 0x0000001000117311 */ /* 0x000e24000030d000 */
[----:B0-----:R-:W-:Y:S01]  /*11ba0*/  STG.E desc[UR36][R2.64], R17 ;  /* 0x0000001102007986 */ /* 0x001fe2000c101924 */
[----:B------:R-:W-:Y:S05]  /*11bb0*/  EXIT ;  /* 0x000000000000794d */ /* 0x000fea0003800000 */
        .weak           $__internal_1_$__cuda_sm20_div_rn_f64_full
        .type           $__internal_1_$__cuda_sm20_div_rn_f64_full,@function
        .size           $__internal_1_$__cuda_sm20_div_rn_f64_full,(.L_x_37679 - $__internal_1_$__cuda_sm20_div_rn_f64_full)
$__internal_1_$__cuda_sm20_div_rn_f64_full:
[C---:B------:R-:W-:Y:S01]  /*11bc0*/  FSETP.GEU.AND P0, PT, |R3|.reuse, 1.469367938527859385e-39, PT ;  /* 0x001000000300780b */ /* 0x040fe20003f0e200 */
[----:B------:R-:W-:Y:S01]  /*11bd0*/  IMAD.MOV.U32 R6, RZ, RZ, R8 ;  /* 0x000000ffff067224 */ /* 0x000fe200078e0008 */
[----:B------:R-:W-:Y:S01]  /*11be0*/  LOP3.LUT R9, R3, 0x800fffff, RZ, 0xc0, !PT ;  /* 0x800fffff03097812 */ /* 0x000fe200078ec0ff */
[----:B------:R-:W-:Y:S01]  /*11bf0*/  IMAD.MOV.U32 R7, RZ, RZ, R3 ;  /* 0x000000ffff077224 */ /* 0x000fe200078e0003 */
[----:B------:R0:W-:Y:S01]  /*11c00*/  STL [R1+0x10], R0 ;  /* 0x0000100001007387 */ /* 0x0001e20000100800 */
[----:B------:R-:W-:Y:S01]  /*11c10*/  IMAD.MOV.U32 R13, RZ, RZ, R2 ;  /* 0x000000ffff0d7224 */ /* 0x000fe200078e0002 */
[----:B------:R-:W-:Y:S01]  /*11c20*/  LOP3.LUT R9, R9, 0x3ff00000, RZ, 0xfc, !PT ;  /* 0x3ff0000009097812 */ /* 0x000fe200078efcff */
[----:B------:R-:W-:Y:S01]  /*11c30*/  IMAD.MOV.U32 R10, RZ, RZ, 0x1 ;  /* 0x00000001ff0a7424 */ /* 0x000fe200078e00ff */
[----:B------:R1:W-:Y:S01]  /*11c40*/  STL.64 [R1+0x8], R4 ;  /* 0x0000080401007387 */ /* 0x0003e20000100a00 */
[----:B------:R-:W-:Y:S01]  /*11c50*/  IMAD.MOV.U32 R36, RZ, RZ, 0x1ca00000 ;  /* 0x1ca00000ff247424 */ /* 0x000fe200078e00ff */
[----:B------:R-:W-:-:S03]  /*11c60*/  FSETP.GEU.AND P2, PT, |R13|, 1.469367938527859385e-39, PT ;  /* 0x001000000d00780b */ /* 0x000fc60003f4e200 */
[----:B------:R-:W-:Y:S01]  /*11c70*/  @!P0 DMUL R8, R6, 8.98846567431157953865e+307 ;  /* 0x7fe0000006088828 */ /* 0x000fe20000000000 */
[----:B0-----:R-:W-:-:S05]  /*11c80*/  LOP3.LUT R0, R3, 0x7ff00000, RZ, 0xc0, !PT ;  /* 0x7ff0000003007812 */ /* 0x001fca00078ec0ff */
[----:B------:R-:W0:Y:S01]  /*11c90*/  MUFU.RCP64H R11, R9 ;  /* 0x00000009000b7308 */ /* 0x000e220000001800 */
[----:B-1----:R-:W-:-:S03]  /*11ca0*/  LOP3.LUT R5, R13, 0x7ff00000, RZ, 0xc0, !PT ;  /* 0x7ff000000d057812 */ /* 0x002fc600078ec0ff */
[----:B------:R-:W-:Y:S02]  /*11cb0*/  @!P2 LOP3.LUT R2, R7, 0x7ff00000, RZ, 0xc0, !PT ;  /* 0x7ff000000702a812 */ /* 0x000fe400078ec0ff */
[C---:B------:R-:W-:Y:S01]  /*11cc0*/  ISETP.GE.U32.AND P1, PT, R5.reuse, R0, PT ;  /* 0x000000000500720c */ /* 0x040fe20003f26070 */
[----:B------:R1:W-:Y:S01]  /*11cd0*/  STL [R1], R5 ;  /* 0x0000000501007387 */ /* 0x0003e20000100800 */
[----:B------:R-:W-:Y:S02]  /*11ce0*/  @!P2 ISETP.GE.U32.AND P3, PT, R5, R2, PT ;  /* 0x000000020500a20c */ /* 0x000fe40003f66070 */
[C---:B------:R-:W-:Y:S02]  /*11cf0*/  SEL R2, R36.reuse, 0x63400000, !P1 ;  /* 0x6340000024027807 */ /* 0x040fe40004800000 */
[----:B------:R-:W-:Y:S01]  /*11d00*/  @!P2 SEL R3, R36, 0x63400000, !P3 ;  /* 0x634000002403a807 */ /* 0x000fe20005800000 */
[----:B0-----:R-:W-:-:S08]  /*11d10*/  DFMA R20, R10, -R8, 1 ;  /* 0x3ff000000a14742b */ /* 0x001fd00000000808 */
[----:B------:R-:W-:-:S08]  /*11d20*/  DFMA R20, R20, R20, R20 ;  /* 0x000000141414722b */ /* 0x000fd00000000014 */
[----:B------:R-:W-:Y:S01]  /*11d30*/  DFMA R20, R10, R20, R10 ;  /* 0x000000140a14722b */ /* 0x000fe2000000000a */
[--C-:B------:R-:W-:Y:S02]  /*11d40*/  @!P2 LOP3.LUT R10, R3, 0x80000000, R13.reuse, 0xf8, !PT ;  /* 0x80000000030aa812 */ /* 0x100fe400078ef80d */
[----:B------:R-:W-:Y:S01]  /*11d50*/  LOP3.LUT R3, R2, 0x800fffff, R13, 0xf8, !PT ;  /* 0x800fffff02037812 */ /* 0x000fe200078ef80d */
[----:B------:R-:W-:Y:S01]  /*11d60*/  IMAD.MOV.U32 R2, RZ, RZ, R12 ;  /* 0x000000ffff027224 */ /* 0x000fe200078e000c */
[----:B------:R-:W-:Y:S01]  /*11d70*/  @!P2 LOP3.LUT R11, R10, 0x100000, RZ, 0xfc, !PT ;  /* 0x001000000a0ba812 */ /* 0x000fe200078efcff */
[----:B------:R-:W-:Y:S02]  /*11d80*/  @!P2 IMAD.MOV.U32 R10, RZ, RZ, RZ ;  /* 0x000000ffff0aa224 */ /* 0x000fe400078e00ff */
[----:B------:R-:W-:-:S04]  /*11d90*/  DFMA R36, R20, -R8, 1 ;  /* 0x3ff000001424742b */ /* 0x000fc80000000808 */
[----:B------:R-:W-:-:S04]  /*11da0*/  @!P2 DFMA R2, R2, 2, -R10 ;  /* 0x400000000202a82b */ /* 0x000fc8000000080a */
[----:B------:R-:W-:Y:S01]  /*11db0*/  DFMA R10, R20, R36, R20 ;  /* 0x00000024140a722b */ /* 0x000fe20000000014 */
[----:B------:R-:W-:Y:S02]  /*11dc0*/  IMAD.MOV.U32 R36, RZ, RZ, R5 ;  /* 0x000000ffff247224 */ /* 0x000fe400078e0005 */
[----:B------:R-:W-:Y:S01]  /*11dd0*/  IMAD.MOV.U32 R37, RZ, RZ, R0 ;  /* 0x000000ffff257224 */ /* 0x000fe200078e0000 */
[----:B------:R-:W-:Y:S02]  /*11de0*/  @!P0 LOP3.LUT R37, R9, 0x7ff00000, RZ, 0xc0, !PT ;  /* 0x7ff0000009258812 */ /* 0x000fe400078ec0ff */
[----:B------:R-:W-:Y:S02]  /*11df0*/  @!P2 LOP3.LUT R36, R3, 0x7ff00000, RZ, 0xc0, !PT ;  /* 0x7ff000000324a812 */ /* 0x000fe400078ec0ff */
[----:B------:R-:W-:-:S03]  /*11e00*/  DMUL R20, R10, R2 ;  /* 0x000000020a147228 */ /* 0x000fc60000000000 */
[----:B------:R-:W-:-:S05]  /*11e10*/  VIADD R0, R36, 0xffffffff ;  /* 0xffffffff24007836 */ /* 0x000fca0000000000 */
[----:B-1----:R-:W-:Y:S01]  /*11e20*/  DFMA R4, R20, -R8, R2 ;  /* 0x800000081404722b */ /* 0x002fe20000000002 */
[----:B------:R-:W-:Y:S01]  /*11e30*/  ISETP.GT.U32.AND P0, PT, R0, 0x7feffffe, PT ;  /* 0x7feffffe0000780c */ /* 0x000fe20003f04070 */
[----:B------:R-:W-:-:S05]  /*11e40*/  VIADD R0, R37, 0xffffffff ;  /* 0xffffffff25007836 */ /* 0x000fca0000000000 */
[----:B------:R-:W-:Y:S01]  /*11e50*/  ISETP.GT.U32.OR P0, PT, R0, 0x7feffffe, P0 ;  /* 0x7feffffe0000780c */ /* 0x000fe20000704470 */
[----:B------:R-:W-:Y:S01]  /*11e60*/  DFMA R20, R10, R4, R20 ;  /* 0x000000040a14722b */ /* 0x000fe20000000014 */
[----:B------:R0:W5:Y:S04]  /*11e70*/  LDL.LU R0, [R1+0x10] ;  /* 0x0000100001007983 */ /* 0x0001680000300800 */
[----:B------:R0:W5:Y:S01]  /*11e80*/  LDL.LU.64 R4, [R1+0x8] ;  /* 0x0000080001047983 */ /* 0x0001620000300a00 */
[----:B------:R-:W-:Y:S06]  /*11e90*/  BSSY B1, `(.L_x_13277) ;  /* 0x0000039000017945 */ /* 0x000fec0003800000 */
[----:B------:R-:W-:Y:S05]  /*11ea0*/  @P0 BRA `(.L_x_13278) ;  /* 0x00000000007c0947 */ /* 0x000fea0003800000 */
[----:B------:R-:W2:Y:S01]  /*11eb0*/  LDL.LU R36, [R1] ;  /* 0x0000000001247983 */ /* 0x000ea20000300800 */
[----:B------:R-:W-:Y:S01]  /*11ec0*/  LOP3.LUT R10, R7, 0x7ff00000, RZ, 0xc0, !PT ;  /* 0x7ff00000070a7812 */ /* 0x000fe200078ec0ff */
[----:B------:R-:W-:Y:S02]  /*11ed0*/  IMAD.MOV.U32 R37, RZ, RZ, 0x1ca00000 ;  /* 0x1ca00000ff257424 */ /* 0x000fe400078e00ff */
[----:B------:R-:W-:Y:S01]  /*11ee0*/  IMAD.MOV.U32 R12, RZ, RZ, RZ ;  /* 0x000000ffff0c7224 */ /* 0x000fe200078e00ff */
[CC--:B--2---:R-:W-:Y:S02]  /*11ef0*/  VIADDMNMX R11, R36.reuse, -R10.reuse, 0xb9600000, !PT ;  /* 0xb9600000240b7446 */ /* 0x0c4fe4000780090a */
        /* <DEDUP_REMOVED lines=8> */
[----:B------:R-:W-:Y:S01]  /*11f80*/  DFMA R2, R20, -R8, R2 ;  /* 0x800000081402722b */ /* 0x000fe20000000002 */
[----:B------:R-:W-:-:S09]  /*11f90*/  IMAD.MOV.U32 R12, RZ, RZ, RZ ;  /* 0x000000ffff0c7224 */ /* 0x000fd200078e00ff */
[C---:B------:R-:W-:Y:S02]  /*11fa0*/  FSETP.NEU.AND P0, PT, R3.reuse, RZ, PT ;  /* 0x000000ff0300720b */ /* 0x040fe40003f0d000 */
[----:B------:R-:W-:-:S04]  /*11fb0*/  LOP3.LUT R6, R3, 0x80000000, R7, 0x48, !PT ;  /* 0x8000000003067812 */ /* 0x000fc800078e4807 */
[----:B------:R-:W-:-:S07]  /*11fc0*/  LOP3.LUT R13, R6, R13, RZ, 0xfc, !PT ;  /* 0x0000000d060d7212 */ /* 0x000fce00078efcff */
[----:B------:R-:W-:Y:S05]  /*11fd0*/  @!P0 BRA `(.L_x_13279) ;  /* 0x0000000000908947 */ /* 0x000fea0003800000 */
[----:B------:R-:W-:Y:S01]  /*11fe0*/  IMAD.MOV R3, RZ, RZ, -R36 ;  /* 0x000000ffff037224 */ /* 0x000fe200078e0a24 */
[----:B------:R-:W-:Y:S01]  /*11ff0*/  DMUL.RP R12, R20, R12 ;  /* 0x0000000c140c7228 */ /* 0x000fe20000008000 */
[----:B------:R-:W-:Y:S01]  /*12000*/  IMAD.MOV.U32 R2, RZ, RZ, RZ ;  /* 0x000000ffff027224 */ /* 0x000fe200078e00ff */
[----:B------:R-:W-:-:S05]  /*12010*/  IADD3 R36, -R36, -0x43300000, RZ ;  /* 0xbcd0000024247810 */ /* 0x000fca0007ffe1ff */
[----:B------:R-:W-:-:S03]  /*12020*/  DFMA R2, R10, -R2, R20 ;  /* 0x800000020a02722b */ /* 0x000fc60000000014 */
[----:B------:R-:W-:-:S07]  /*12030*/  LOP3.LUT R6, R13, R6, RZ, 0x3c, !PT ;  /* 0x000000060d067212 */ /* 0x000fce00078e3cff */
[----:B------:R-:W-:-:S04]  /*12040*/  FSETP.NEU.AND P0, PT, |R3|, R36, PT ;  /* 0x000000240300720b */ /* 0x000fc80003f0d200 */
[----:B------:R-:W-:Y:S02]  /*12050*/  FSEL R12, R12, R10, !P0 ;  /* 0x0000000a0c0c7208 */ /* 0x000fe40004000000 */
[----:B------:R-:W-:-:S05]  /*12060*/  FSEL R10, R6, R11, !P0 ;  /* 0x0000000b060a7208 */ /* 0x000fca0004000000 */
[----:B------:R-:W-:Y:S02]  /*12070*/  IMAD.MOV.U32 R11, RZ, RZ, R10 ;  /* 0x000000ffff0b7224 */ /* 0x000fe400078e000a */
[----:B------:R-:W-:Y:S01]  /*12080*/  IMAD.MOV.U32 R10, RZ, RZ, R12 ;  /* 0x000000ffff0a7224 */ /* 0x000fe200078e000c */
[----:B------:R-:W-:Y:S06]  /*12090*/  BRA `(.L_x_13279) ;  /* 0x0000000000607947 */ /* 0x000fec0003800000 */
.L_x_13278:
        /* <DEDUP_REMOVED lines=13> */
[----:B------:R-:W-:Y:S02]  /*12170*/  @!P0 IMAD.MOV.U32 R11, RZ, RZ, R6 ;  /* 0x000000ffff0b8224 */ /* 0x000fe400078e0006 */
[----:B------:R-:W-:Y:S02]  /*12180*/  @P0 IMAD.MOV.U32 R10, RZ, RZ, RZ ;  /* 0x000000ffff0a0224 */ /* 0x000fe400078e00ff */
[----:B------:R-:W-:Y:S01]  /*12190*/  @P0 IMAD.MOV.U32 R11, RZ, RZ, R2 ;  /* 0x000000ffff0b0224 */ /* 0x000fe200078e0002 */
[----:B------:R-:W-:Y:S06]  /*121a0*/  BRA `(.L_x_13279) ;  /* 0x00000000001c7947 */ /* 0x000fec0003800000 */
.L_x_13281:
[----:B------:R-:W-:-:S05]  /*121b0*/  LOP3.LUT R10, R7, 0x80000, RZ, 0xfc, !PT ;  /* 0x00080000070a7812 */ /* 0x000fca00078efcff */
[----:B------:R-:W-:Y:S02]  /*121c0*/  IMAD.MOV.U32 R11, RZ, RZ, R10 ;  /* 0x000000ffff0b7224 */ /* 0x000fe400078e000a */
[----:B------:R-:W-:Y:S01]  /*121d0*/  IMAD.MOV.U32 R10, RZ, RZ, R6 ;  /* 0x000000ffff0a7224 */ /* 0x000fe200078e0006 */
[----:B------:R-:W-:Y:S06]  /*121e0*/  BRA `(.L_x_13279) ;  /* 0x00000000000c7947 */ /* 0x000fec0003800000 */
.L_x_13280:
[----:B------:R-:W-:-:S05]  /*121f0*/  LOP3.LUT R10, R13, 0x80000, RZ, 0xfc, !PT ;  /* 0x000800000d0a7812 */ /* 0x000fca00078efcff */
[----:B------:R-:W-:Y:S02]  /*12200*/  IMAD.MOV.U32 R11, RZ, RZ, R10 ;  /* 0x000000ffff0b7224 */ /* 0x000fe400078e000a */
[----:B------:R-:W-:-:S07]  /*12210*/  IMAD.MOV.U32 R10, RZ, RZ, R12 ;  /* 0x000000ffff0a7224 */ /* 0x000fce00078e000c */
.L_x_13279:
[----:B------:R-:W-:Y:S05]  /*12220*/  BSYNC B1 ;  /* 0x0000000000017941 */ /* 0x000fea0003800000 */
.L_x_13277:
[----:B-----5:R-:W-:Y:S02]  /*12230*/  IMAD.MOV.U32 R6, RZ, RZ, R0 ;  /* 0x000000ffff067224 */ /* 0x020fe400078e0000 */
[----:B------:R-:W-:Y:S02]  /*12240*/  IMAD.MOV.U32 R7, RZ, RZ, 0x0 ;  /* 0x00000000ff077424 */ /* 0x000fe400078e00ff */
[----:B------:R-:W-:Y:S02]  /*12250*/  IMAD.MOV.U32 R2, RZ, RZ, R10 ;  /* 0x000000ffff027224 */ /* 0x000fe400078e000a */
[----:B------:R-:W-:Y:S01]  /*12260*/  IMAD.MOV.U32 R3, RZ, RZ, R11 ;  /* 0x000000ffff037224 */ /* 0x000fe200078e000b */
[----:B0-----:R-:W-:Y:S06]  /*12270*/  RET.REL.NODEC R6 `(_ZN2at6native27unrolled_elementwise_kernelINS0_13BinaryFunctorIdddZZZNS0_15binary_internal21div_floor_kernel_cudaERNS_18TensorIteratorBaseEENKUlvE1_clEvENKUlvE_clEvEUlddE_EESt5arrayIPcLm3EELi4E23TrivialOffsetCalculatorILi2EjESD_ILi1EjENS0_6memory12LoadWithCastILi2EEENSG_13StoreWithCastILi1EEEEEviT_T0_T2_T3_T4_T5_) ;  /* 0xfffffedc06607950 */ /* 0x001fec0003c3ffff */
.L_x_13282:
        /* <DEDUP_REMOVED lines=16> */
.L_x_37679:


//--------------------- .text._ZN2at6native18elementwise_kernelILi128ELi2EZNS0_22gpu_kernel_impl_nocastINS0_13BinaryFunctorIdddZZZNS0_15binary_internal21div_floor_kernel_cudaERNS_18TensorIteratorBaseEENKUlvE1_clEvENKUlvE_clEvEUlddE_EEEEvS6_RKT_EUliE_EEviT1_ --------------------------
	.section	.text._ZN2at6native18elementwise_kernelILi128ELi2EZNS0_22gpu_kernel_impl_nocastINS0_13BinaryFunctorIdddZZZNS0_15binary_internal21div_floor_kernel_cudaERNS_18TensorIteratorBaseEENKUlvE1_clEvENKUlvE_clEvEUlddE_EEEEvS6_RKT_EUliE_EEviT1_,"ax",@progbits
	.align	128
        .global         _ZN2at6native18elementwise_kernelILi128ELi2EZNS0_22gpu_kernel_impl_nocastINS0_13BinaryFunctorIdddZZZNS0_15binary_internal21div_floor_kernel_cudaERNS_18TensorIteratorBaseEENKUlvE1_clEvENKUlvE_clEvEUlddE_EEEEvS6_RKT_EUliE_EEviT1_
        .type           _ZN2at6native18elementwise_kernelILi128ELi2EZNS0_22gpu_kernel_impl_nocastINS0_13BinaryFunctorIdddZZZNS0_15binary_internal21div_floor_kernel_cudaERNS_18TensorIteratorBaseEENKUlvE1_clEvENKUlvE_clEvEUlddE_EEEEvS6_RKT_EUliE_EEviT1_,@function
        .size           _ZN2at6native18elementwise_kernelILi128ELi2EZNS0_22gpu_kernel_impl_nocastINS0_13BinaryFunctorIdddZZZNS0_15binary_internal21div_floor_kernel_cudaERNS_18TensorIteratorBaseEENKUlvE1_clEvENKUlvE_clEvEUlddE_EEEEvS6_RKT_EUliE_EEviT1_,(.L_x_37680 - _ZN2at6native18elementwise_kernelILi128ELi2EZNS0_22gpu_kernel_impl_nocastINS0_13BinaryFunctorIdddZZZNS0_15binary_internal21div_floor_kernel_cudaERNS_18TensorIteratorBaseEENKUlvE1_clEvENKUlvE_clEvEUlddE_EEEEvS6_RKT_EUliE_EEviT1_)
        .other          _ZN2at6native18elementwise_kernelILi128ELi2EZNS0_22gpu_kernel_impl_nocastINS0_13BinaryFunctorIdddZZZNS0_15binary_internal21div_floor_kernel_cudaERNS_18TensorIteratorBaseEENKUlvE1_clEvENKUlvE_clEvEUlddE_EEEEvS6_RKT_EUliE_EEviT1_,@"STO_CUDA_ENTRY STV_DEFAULT"
_ZN2at6native18elementwise_kernelILi128ELi2EZNS0_22gpu_kernel_impl_nocastINS0_13BinaryFunctorIdddZZZNS0_15binary_internal21div_floor_kernel_cudaERNS_18TensorIteratorBaseEENKUlvE1_clEvENKUlvE_clEvEUlddE_EEEEvS6_RKT_EUliE_EEviT1_:
.text._ZN2at6native18elementwise_kernelILi128ELi2EZNS0_22gpu_kernel_impl_nocastINS0_13BinaryFunctorIdddZZZNS0_15binary_internal21div_floor_kernel_cudaERNS_18TensorIteratorBaseEENKUlvE1_clEvENKUlvE_clEvEUlddE_EEEEvS6_RKT_EUliE_EEviT1_:
[----:B------:R-:W-:Y:S01]  /*0000*/  LDC R1, c[0x0][0x28] ;  /* 0x00000a00ff017b82 */ /* 0x000fe20000000800 */
[----:B------:R-:W0:Y:S01]  /*0010*/  S2R R3, SR_CTAID.X ;  /* 0x0000000000037919 */ /* 0x000e220000002500 */
[----:B------:R-:W-:Y:S01]  /*0020*/  ULDC UR4, c[0x0][0x210] ;  /* 0x0000840000047ab9 */ /* 0x000fe20000000800 */
[----:B------:R-:W-:Y:S01]  /*0030*/  BSSY B1, `(.L_x_13283) ;  /* 0x00002cd000017945 */ /* 0x000fe20003800000 */
[----:B------:R-:W0:Y:S02]  /*0040*/  S2R R0, SR_TID.X ;  /* 0x0000000000007919 */ /* 0x000e240000002100 */
[----:B0-----:R-:W-:-:S05]  /*0050*/  IMAD R3, R3, 0x100, R0 ;  /* 0x0000010003037824 */ /* 0x001fca00078e0200 */
[----:B------:R-:W-:Y:S01]  /*0060*/  ISETP.GE.AND P0, PT, R3, UR4, PT ;  /* 0x0000000403007c0c */ /* 0x000fe2000bf06270 */
[----:B------:R-:W-:-:S12]  /*0070*/  ULDC.64 UR4, c[0x0][0x208] ;  /* 0x0000820000047ab9 */ /* 0x000fd80000000a00 */
        /* <DEDUP_REMOVED lines=329> */
[----:B------:R-:W-:Y:S01]  /*1510*/  ISETP.NE.AND P0, PT, R8, 0x18, PT ;  /* 0x000000180800780c */ /* 0x000fe20003f05270 */
[----:B------:R-:W-:Y:S01]  /*1520*/  IMAD.MOV.U32 R4, RZ, RZ, RZ ;  /* 0x000000ffff047224 */ /* 0x000fe200078e00ff */
[----:B------:R-:W-:Y:S01]  /*1530*/  ULDC.64 UR8, c[0x0][0x330] ;  /* 0x0000cc0000087ab9 */ /* 0x000fe20000000a00 */
[----:B------:R-:W-:Y:S02]  /*1540*/  ULDC UR6, c[0x0][0x338] ;  /* 0x0000ce0000067ab9 */ /* 0x000fe40000000800 */
[----:B------:R-:W-:-:S05]  /*1550*/  IMAD.HI.U32 R6, R5, UR9, R4 ;  /* 0x0000000905067c27 */ /* 0x000fca000f8e0004 */
[----:B------:R-:W-:Y:S01]  /*1560*/  SHF.R.U32.HI R7, RZ, UR6, R6 ;  /* 0x00000006ff077c19 */ /* 0x000fe20008011606 */
[----:B------:R-:W-:Y:S02]  /*1570*/  ULDC UR6, c[0x0][0x45c] ;  /* 0x0001170000067ab9 */ /* 0x000fe40000000800 */
[----:B------:R-:W0:Y:S01]  /*1580*/  @P0 LDC.64 R8, c[0x0][0x340] ;  /* 0x0000d000ff080b82 */ /* 0x000e220000000a00 */
[----:B------:R-:W-:Y:S02]  /*1590*/  @P0 IMAD.MOV.U32 R6, RZ, RZ, RZ ;  /* 0x000000ffff060224 */ /* 0x000fe400078e00ff */
[----:B------:R-:W-:-:S04]  /*15a0*/  IMAD.MOV R3, RZ, RZ, -R7 ;  /* 0x000000ffff037224 */ /* 0x000fc800078e0a07 */
[----:B------:R-:W-:Y:S01]  /*15b0*/  IMAD R5, R3, UR8, R5 ;  /* 0x0000000803057c24 */ /* 0x000fe2000f8e0205 */
[----:B------:R-:W1:Y:S01]  /*15c0*/  @P0 LDC R11, c[0x0][0x33c] ;  /* 0x0000cf00ff0b0b82 */ /* 0x000e620000000800 */
[----:B------:R-:W-:Y:S02]  /*15d0*/  ULDC.64 UR8, c[0x0][0x460] ;  /* 0x0001180000087ab9 */ /* 0x000fe40000000a00 */
[C---:B------:R-:W-:Y:S02]  /*15e0*/  IMAD R23, R5.reuse, UR6, R23 ;  /* 0x0000000605177c24 */ /* 0x040fe4000f8e0217 */
[C---:B------:R-:W-:Y:S02]  /*15f0*/  IMAD R0, R5.reuse, UR8, R0 ;  /* 0x0000000805007c24 */ /* 0x040fe4000f8e0200 */
[----:B------:R-:W-:Y:S01]  /*1600*/  IMAD R2, R5, UR9, R2 ;  /* 0x0000000905027c24 */ /* 0x000fe2000f8e0202 */
[----:B------:R-:W2:Y:S08]  /*1610*/  @P0 LDC.64 R12, c[0x0][0x468] ;  /* 0x00011a00ff0c0b82 */ /* 0x000eb00000000a00 */
[----:B------:R-:W3:Y:S01]  /*1620*/  @P0 LDC R10, c[0x0][0x470] ;  /* 0x00011c00ff0a0b82 */ /* 0x000ee20000000800 */
[----:B0-----:R-:W-:-:S05]  /*1630*/  @P0 IMAD.HI.U32 R4, R7, R8, R6 ;  /* 0x0000000807040227 */ /* 0x001fca00078e0006 */
[----:B------:R-:W-:-:S05]  /*1640*/  @P0 SHF.R.U32.HI R4, RZ, R9, R4 ;  /* 0x00000009ff040219 */ /* 0x000fca0000011604 */
[----:B------:R-:W-:-:S04]  /*1650*/  @P0 IMAD.MOV R6, RZ, RZ, -R4 ;  /* 0x000000ffff060224 */ /* 0x000fc800078e0a04 */
[----:B-1----:R-:W-:-:S04]  /*1660*/  @P0 IMAD R7, R6, R11, R7 ;  /* 0x0000000b06070224 */ /* 0x002fc800078e0207 */
[C---:B--2---:R-:W-:Y:S02]  /*1670*/  @P0 IMAD R23, R7.reuse, R12, R23 ;  /* 0x0000000c07170224 */ /* 0x044fe400078e0217 */
[C---:B------:R-:W-:Y:S02]  /*1680*/  @P0 IMAD R0, R7.reuse, R13, R0 ;  /* 0x0000000d07000224 */ /* 0x040fe400078e0200 */
[----:B---3--:R-:W-:-:S07]  /*1690*/  @P0 IMAD R2, R7, R10, R2 ;  /* 0x0000000a07020224 */ /* 0x008fce00078e0202 */
.L_x_13285:
[----:B------:R-:W-:Y:S02]  /*16a0*/  ULDC.64 UR6, c[0x0][0x488] ;  /* 0x0001220000067ab9 */ /* 0x000fe40000000a00 */
[----:B------:R-:W-:-:S05]  /*16b0*/  IADD3 R26, P0, R2, UR6, RZ ;  /* 0x00000006021a7c10 */ /* 0x000fca000ff1e0ff */
[----:B------:R-:W-:Y:S01]  /*16c0*/  IMAD.X R27, RZ, RZ, UR7, P0 ;  /* 0x00000007ff1b7e24 */ /* 0x000fe200080e06ff */
[----:B------:R-:W-:-:S05]  /*16d0*/  ULDC.64 UR6, c[0x0][0x480] ;  /* 0x0001200000067ab9 */ /* 0x000fca0000000a00 */
[----:B------:R-:W2:Y:S01]  /*16e0*/  LDG.E.64 R26, desc[UR4][R26.64] ;  /* 0x000000041a1a7981 */ /* 0x000ea2000c1e1b00 */
[----:B------:R-:W-:-:S04]  /*16f0*/  IADD3 R24, P0, R0, UR6, RZ ;  /* 0x0000000600187c10 */ /* 0x000fc8000ff1e0ff */
[----:B------:R-:W-:Y:S01]  /*1700*/  IADD3.X R25, RZ, UR7, RZ, P0, !PT ;  /* 0x00000007ff197c10 */ /* 0x000fe200087fe4ff */
[----:B------:R-:W-:-:S05]  /*1710*/  ULDC.64 UR6, c[0x0][0x478] ;  /* 0x00011e0000067ab9 */ /* 0x000fca0000000a00 */
[----:B------:R-:W5:Y:S01]  /*1720*/  LDG.E.64 R24, desc[UR4][R24.64] ;  /* 0x0000000418187981 */ /* 0x000f62000c1e1b00 */
[----:B------:R-:W-:Y:S01]  /*1730*/  IADD3 R22, P1, R23, UR6, RZ ;  /* 0x0000000617167c10 */ /* 0x000fe2000ff3e0ff */
[----:B------:R-:W-:Y:S04]  /*1740*/  BSSY B0, `(.L_x_13286) ;  /* 0x0000156000007945 */ /* 0x000fe80003800000 */
[----:B------:R-:W-:Y:S01]  /*1750*/  IMAD.X R23, RZ, RZ, UR7, P1 ;  /* 0x00000007ff177e24 */ /* 0x000fe200088e06ff */
[----:B--2---:R-:W-:-:S14]  /*1760*/  DSETP.NEU.AND P0, PT, R26, RZ, PT ;  /* 0x000000ff1a00722a */ /* 0x004fdc0003f0d000 */
[----:B------:R-:W-:Y:S05]  /*1770*/  @P0 BRA `(.L_x_13287) ;  /* 0x0000000000640947 */ /* 0x000fea0003800000 */
[----:B------:R-:W0:Y:S01]  /*1780*/  MUFU.RCP64H R3, R27 ;  /* 0x0000001b00037308 */ /* 0x000e220000001800 */
[----:B------:R-:W-:Y:S01]  /*1790*/  IMAD.MOV.U32 R2, RZ, RZ, 0x1 ;  /* 0x00000001ff027424 */ /* 0x000fe200078e00ff */
[----:B-----5:R-:W-:Y:S01]  /*17a0*/  FSETP.GEU.AND P1, PT, |R25|, 6.5827683646048100446e-37, PT ;  /* 0x036000001900780b */ /* 0x020fe20003f2e200 */
[----:B------:R-:W-:Y:S04]  /*17b0*/  BSSY B2, `(.L_x_13288) ;  /* 0x0000014000027945 */ /* 0x000fe80003800000 */
[----:B0-----:R-:W-:-:S08]  /*17c0*/  DFMA R4, -R26, R2, 1 ;  /* 0x3ff000001a04742b */ /* 0x001fd00000000102 */
[----:B------:R-:W-:-:S08]  /*17d0*/  DFMA R4, R4, R4, R4 ;  /* 0x000000040404722b */ /* 0x000fd00000000004 */
[----:B------:R-:W-:-:S08]  /*17e0*/  DFMA R4, R2, R4, R2 ;  /* 0x000000040204722b */ /* 0x000fd00000000002 */
[----:B------:R-:W-:-:S08]  /*17f0*/  DFMA R2, -R26, R4, 1 ;  /* 0x3ff000001a02742b */ /* 0x000fd00000000104 */
[----:B------:R-:W-:-:S08]  /*1800*/  DFMA R2, R4, R2, R4 ;  /* 0x000000020402722b */ /* 0x000fd00000000004 */
[----:B------:R-:W-:-:S08]  /*1810*/  DMUL R4, R24, R2 ;  /* 0x0000000218047228 */ /* 0x000fd00000000000 */
[----:B------:R-:W-:-:S08]  /*1820*/  DFMA R6, -R26, R4, R24 ;  /* 0x000000041a06722b */ /* 0x000fd00000000118 */
        /* <DEDUP_REMOVED lines=9> */
[----:B------:R-:W-:Y:S05]  /*18c0*/  CALL.REL.NOINC `($__internal_2_$__cuda_sm20_div_rn_f64_full) ;  /* 0x0000004000347944 */ /* 0x000fea0003c00000 */
[----:B------:R-:W-:Y:S01]  /*18d0*/  MOV R2, R4 ;  /* 0x0000000400027202 */ /* 0x000fe20000000f00 */
[----:B------:R-:W-:-:S07]  /*18e0*/  IMAD.MOV.U32 R3, RZ, RZ, R5 ;  /* 0x000000ffff037224 */ /* 0x000fce00078e0005 */
.L_x_13289:
[----:B------:R-:W-:Y:S05]  /*18f0*/  BSYNC B2 ;  /* 0x0000000000027941 */ /* 0x000fea0003800000 */
.L_x_13288:
[----:B------:R-:W-:Y:S05]  /*1900*/  BRA `(.L_x_13290) ;  /* 0x0000001000e47947 */ /* 0x000fea0003800000 */
.L_x_13287:
[----:B------:R-:W-:Y:S01]  /*1910*/  LOP3.LUT R3, R27, 0x7fffffff, RZ, 0xc0, !PT ;  /* 0x7fffffff1b037812 */ /* 0x000fe200078ec0ff */
[----:B------:R-:W-:Y:S01]  /*1920*/  BSSY B2, `(.L_x_13291) ;  /* 0x00000f6000027945 */ /* 0x000fe20003800000 */
[----:B-----5:R-:W-:Y:S01]  /*1930*/  LOP3.LUT R5, R25, 0x7fffffff, RZ, 0xc0, !PT ;  /* 0x7fffffff19057812 */ /* 0x020fe200078ec0ff */
        /* <DEDUP_REMOVED lines=10> */
[----:B------:R-:W-:Y:S01]  /*19e0*/  IMAD.MOV.U32 R20, RZ, RZ, R24 ;  /* 0x000000ffff147224 */ /* 0x000fe200078e0018 */
[----:B------:R-:W-:-:S12]  /*19f0*/  MOV R21, R25 ;  /* 0x0000001900157202 */ /* 0x000fd80000000f00 */
        /* <DEDUP_REMOVED lines=12> */
[----:B------:R-:W-:Y:S01]  /*1ac0*/  IMAD.IADD R5, R11, 0x1, -R0 ;  /* 0x000000010b057824 */ /* 0x000fe200078e0a00 */
[----:B------:R-:W-:Y:S01]  /*1ad0*/  VIADDMNMX R6, R0, R7, 0xffffffff, !PT ;  /* 0xffffffff00067446 */ /* 0x000fe20007800107 */
[----:B------:R-:W-:Y:S01]  /*1ae0*/  IMAD.MOV.U32 R7, RZ, RZ, R4 ;  /* 0x000000ffff077224 */ /* 0x000fe200078e0004 */
        /* <DEDUP_REMOVED lines=8> */
.L_x_13296:
[----:B------:R-:W-:Y:S01]  /*1b70*/  VIADD R6, R6, 0xffffffff ;  /* 0xffffffff06067836 */ /* 0x000fe20000000000 */
[----:B------:R-:W-:Y:S01]  /*1b80*/  IADD3 R10, P0, -R2, R7, RZ ;  /* 0x00000007020a7210 */ /* 0x000fe20007f1e1ff */
[----:B------:R-:W-:-:S03]  /*1b90*/  VIADD R5, R5, 0xffffffff ;  /* 0xffffffff05057836 */ /* 0x000fc60000000000 */
[----:B------:R-:W-:Y:S01]  /*1ba0*/  ISETP.NE.AND P1, PT, R6, RZ, PT ;  /* 0x000000ff0600720c */ /* 0x000fe20003f25270 */
[----:B------:R-:W-:-:S05]  /*1bb0*/  IMAD.X R8, R9, 0x1, ~R4, P0 ;  /* 0x0000000109087824 */ /* 0x000fca00000e0e04 */
[----:B------:R-:W-:-:S04]  /*1bc0*/  ISETP.GE.AND P0, PT, R8, RZ, PT ;  /* 0x000000ff0800720c */ /* 0x000fc80003f06270 */
[----:B------:R-:W-:Y:S02]  /*1bd0*/  SEL R10, R7, R10, !P0 ;  /* 0x0000000a070a7207 */ /* 0x000fe40004000000 */
[----:B------:R-:W-:Y:S02]  /*1be0*/  SEL R11, R9, R8, !P0 ;  /* 0x00000008090b7207 */ /* 0x000fe40004000000 */
[C---:B------:R-:W-:Y:S02]  /*1bf0*/  SHF.L.U32 R7, R10.reuse, 0x1, RZ ;  /* 0x000000010a077819 */ /* 0x040fe400000006ff */
[----:B------:R-:W-:Y:S01]  /*1c00*/  SHF.L.U64.HI R9, R10, 0x1, R11 ;  /* 0x000000010a097819 */ /* 0x000fe2000001020b */
[----:B------:R-:W-:Y:S06]  /*1c10*/  @P1 BRA `(.L_x_13296) ;  /* 0xfffffffc00d41947 */ /* 0x000fec000383ffff */
[----:B------:R-:W-:Y:S05]  /*1c20*/  BSYNC B4 ;  /* 0x0000000000047941 */ /* 0x000fea0003800000 */
.L_x_13295:
[----:B------:R-:W-:Y:S05]  /*1c30*/  BSYNC B3 ;  /* 0x0000000000037941 */ /* 0x000fea0003800000 */
.L_x_13294:
        /* <DEDUP_REMOVED lines=12> */
.L_x_13301:
        /* <DEDUP_REMOVED lines=24> */
[----:B------:R-:W-:-:S04]  /*1e80*/  IADD3 R10, P0, -R2, R7, RZ ;  /* 0x00000007020a7210 */ /* 0x000fc80007f1e1ff */
[----:B------:R-:W-:-:S04]  /*1e90*/  IADD3.X R11, R9, ~R4, RZ, P0, !PT ;  /* 0x80000004090b7210 */ /* 0x000fc800007fe4ff */
[----:B------:R-:W-:-:S04]  /*1ea0*/  ISETP.GE.AND P0, PT, R11, RZ, PT ;  /* 0x000000ff0b00720c */ /* 0x000fc80003f06270 */
[----:B------:R-:W-:Y:S02]  /*1eb0*/  SEL R10, R7, R10, !P0 ;  /* 0x0000000a070a7207 */ /* 0x000fe40004000000 */
[----:B------:R-:W-:-:S03]  /*1ec0*/  SEL R11, R9, R11, !P0 ;  /* 0x0000000b090b7207 */ /* 0x000fc60004000000 */
[C---:B------:R-:W-:Y:S01]  /*1ed0*/  IMAD.SHL.U32 R7, R10.reuse, 0x2, RZ ;  /* 0x000000020a077824 */ /* 0x040fe200078e00ff */
[----:B------:R-:W-:Y:S01]  /*1ee0*/  SHF.L.U64.HI R9, R10, 0x1, R11 ;  /* 0x000000010a097819 */ /* 0x000fe2000001020b */
[----:B------:R-:W-:Y:S06]  /*1ef0*/  @P1 BRA `(.L_x_13301) ;  /* 0xfffffffc00801947 */ /* 0x000fec000383ffff */
[----:B------:R-:W-:Y:S05]  /*1f00*/  BSYNC B5 ;  /* 0x0000000000057941 */ /* 0x000fea0003800000 */
.L_x_13300:
[----:B------:R-:W-:Y:S05]  /*1f10*/  BSYNC B4 ;  /* 0x0000000000047941 */ /* 0x000fea0003800000 */
.L_x_13299:
[----:B------:R-:W-:-:S13]  /*1f20*/  ISETP.GE.U32.AND P0, PT, R6, 0xc, PT ;  /* 0x0000000c0600780c */ /* 0x000fda0003f06070 */
[----:B------:R-:W-:Y:S05]  /*1f30*/  @!P0 BRA `(.L_x_13298) ;  /* 0x0000000400d88947 */ /* 0x000fea0003800000 */
[----:B------:R-:W-:Y:S01]  /*1f40*/  BSSY B4, `(.L_x_13302) ;  /* 0x0000074000047945 */ /* 0x000fe20003800000 */
.L_x_13303:
[----:B------:R-:W-:Y:S02]  /*1f50*/  IADD3 R6, P0, -R2, R7, RZ ;  /* 0x0000000702067210 */ /* 0x000fe40007f1e1ff */
[C---:B------:R-:W-:Y:S02]  /*1f60*/  ISETP.GT.AND P1, PT, R5.reuse, 0xf, PT ;  /* 0x0000000f0500780c */ /* 0x040fe40003f24270 */
[----:B------:R-:W-:Y:S01]  /*1f70*/  IADD3 R5, R5, -0x10, RZ ;  /* 0xfffffff005057810 */ /* 0x000fe20007ffe0ff */
        /* <DEDUP_REMOVED lines=10> */
[----:B------:R-:W-:Y:S02]  /*2020*/  SEL R9, R9, R8, !P0 ;  /* 0x0000000809097207 */ /* 0x000fe40004000000 */
[C---:B------:R-:W-:Y:S02]  /*2030*/  SHF.L.U32 R7, R6.reuse, 0x1, RZ ;  /* 0x0000000106077819 */ /* 0x040fe400000006ff */
[----:B------:R-:W-:Y:S02]  /*2040*/  SHF.L.U64.HI R9, R6, 0x1, R9 ;  /* 0x0000000106097819 */ /* 0x000fe40000010209 */
        /* <DEDUP_REMOVED lines=100> */
.L_x_13302:
[----:B------:R-:W-:-:S07]  /*2690*/  IMAD.MOV.U32 R10, RZ, RZ, R6 ;  /* 0x000000ffff0a7224 */ /* 0x000fce00078e0006 */
.L_x_13298:
[----:B------:R-:W-:Y:S05]  /*26a0*/  BSYNC B3 ;  /* 0x0000000000037941 */ /* 0x000fea0003800000 */
.L_x_13297:
        /* <DEDUP_REMOVED lines=20> */
.L_x_13305:
[----:B------:R-:W-:Y:S05]  /*27f0*/  BSYNC B3 ;  /* 0x0000000000037941 */ /* 0x000fea0003800000 */
.L_x_13304:
[----:B------:R-:W-:Y:S01]  /*2800*/  LOP3.LUT R21, R21, 0x80000000, R25, 0xb8, !PT ;  /* 0x8000000015157812 */ /* 0x000fe200078eb819 */
[----:B------:R-:W-:Y:S06]  /*2810*/  BRA `(.L_x_13293) ;  /* 0x0000000000187947 */ /* 0x000fec0003800000 */
.L_x_13292:
[----:B------:R-:W-:-:S06]  /*2820*/  DSETP.GTU.AND P0, PT, R2, +INF , PT ;  /* 0x7ff000000200742a */ /* 0x000fcc0003f0c000 */
[----:B------:R-:W-:-:S14]  /*2830*/  DSETP.LE.AND P0, PT, R4, +INF , !P0 ;  /* 0x7ff000000400742a */ /* 0x000fdc0004703000 */
[----:B------:R-:W-:Y:S02]  /*2840*/  @P0 DSETP.NEU.AND P1, PT, R4, +INF , PT ;  /* 0x7ff000000400042a */ /* 0x000fe40003f2d000 */
[----:B------:R-:W-:-:S06]  /*2850*/  @!P0 DADD R20, R24, R26 ;  /* 0x0000000018148229 */ /* 0x000fcc000000001a */
[----:B------:R-:W-:Y:S02]  /*2860*/  @P0 FSEL R20, R24, RZ, P1 ;  /* 0x000000ff18140208 */ /* 0x000fe40000800000 */
[----:B------:R-:W-:-:S07]  /*2870*/  @P0 FSEL R21, R25, -QNAN , P1 ;  /* 0xfff8000019150808 */ /* 0x000fce0000800000 */
.L_x_13293:
[----:B------:R-:W-:Y:S05]  /*2880*/  BSYNC B2 ;  /* 0x0000000000027941 */ /* 0x000fea0003800000 */
.L_x_13291:
[----:B------:R-:W0:Y:S01]  /*2890*/  MUFU.RCP64H R3, R27 ;  /* 0x0000001b00037308 */ /* 0x000e220000001800 */
[----:B------:R-:W-:Y:S01]  /*28a0*/  MOV R2, 0x1 ;  /* 0x0000000100027802 */ /* 0x000fe20000000f00 */
[----:B------:R-:W-:Y:S01]  /*28b0*/  DADD R6, R24, -R20 ;  /* 0x0000000018067229 */ /* 0x000fe20000000814 */
[----:B------:R-:W-:Y:S09]  /*28c0*/  BSSY B2, `(.L_x_13306) ;  /* 0x0000015000027945 */ /* 0x000ff20003800000 */
[----:B------:R-:W-:Y:S01]  /*28d0*/  FSETP.GEU.AND P1, PT, |R7|, 6.5827683646048100446e-37, PT ;  /* 0x036000000700780b */ /* 0x000fe20003f2e200 */
        /* <DEDUP_REMOVED lines=17> */
[----:B------:R-:W-:Y:S02]  /*29f0*/  IMAD.MOV.U32 R2, RZ, RZ, R4 ;  /* 0x000000ffff027224 */ /* 0x000fe400078e0004 */
[----:B------:R-:W-:-:S07]  /*2a00*/  IMAD.MOV.U32 R3, RZ, RZ, R5 ;  /* 0x000000ffff037224 */ /* 0x000fce00078e0005 */
.L_x_13307:
[----:B------:R-:W-:Y:S05]  /*2a10*/  BSYNC B2 ;  /* 0x0000000000027941 */ /* 0x000fea0003800000 */
.L_x_13306:
        /* <DEDUP_REMOVED lines=9> */
[----:B------:R-:W-:Y:S01]  /*2ab0*/  MOV R2, 0x1 ;  /* 0x0000000100027802 */ /* 0x000fe20000000f00 */
[----:B------:R-:W-:Y:S01]  /*2ac0*/  BSSY B2, `(.L_x_13309) ;  /* 0x0000014000027945 */ /* 0x000fe20003800000 */
[----:B------:R-:W-:-:S04]  /*2ad0*/  FSETP.GEU.AND P1, PT, |R25|, 6.5827683646048100446e-37, PT ;  /* 0x036000001900780b */ /* 0x000fc80003f2e200 */
        /* <DEDUP_REMOVED lines=17> */
[----:B------:R-:W-:-:S07]  /*2bf0*/  IMAD.MOV.U32 R3, RZ, RZ, R5 ;  /* 0x000000ffff037224 */ /* 0x000fce00078e0005 */
.L_x_13310:
[----:B------:R-:W-:Y:S05]  /*2c00*/  BSYNC B2 ;  /* 0x0000000000027941 */ /* 0x000fea0003800000 */
.L_x_13309:
[----:B------:R-:W-:Y:S01]  /*2c10*/  LOP3.LUT R3, RZ, 0x80000000, R3, 0xb8, !PT ;  /* 0x80000000ff037812 */ /* 0x000fe200078eb803 */
[----:B------:R-:W-:Y:S01]  /*2c20*/  IMAD.MOV.U32 R2, RZ, RZ, RZ ;  /* 0x000000ffff027224 */ /* 0x000fe200078e00ff */
[----:B------:R-:W-:Y:S06]  /*2c30*/  BRA `(.L_x_13290) ;  /* 0x0000000000187947 */ /* 0x000fec0003800000 */
.L_x_13308:
[----:B------:R-:W0:Y:S02]  /*2c40*/  FRND.F64.FLOOR R2, R8 ;  /* 0x0000000800027313 */ /* 0x000e240000305800 */
[----:B0-----:R-:W-:Y:S02]  /*2c50*/  DADD R4, R8, -R2 ;  /* 0x0000000008047229 */ /* 0x001fe40000000802 */
[----:B------:R-:W-:-:S06]  /*2c60*/  DADD R6, R2, 1 ;  /* 0x3ff0000002067429 */ /* 0x000fcc0000000000 */
[----:B------:R-:W-:-:S06]  /*2c70*/  DSETP.GT.AND P0, PT, R4, 0.5, PT ;  /* 0x3fe000000400742a */ /* 0x000fcc0003f04000 */
[----:B------:R-:W-:Y:S02]  /*2c80*/  FSEL R2, R6, R2, P0 ;  /* 0x0000000206027208 */ /* 0x000fe40000000000 */
[----:B------:R-:W-:-:S07]  /*2c90*/  FSEL R3, R7, R3, P0 ;  /* 0x0000000307037208 */ /* 0x000fce0000000000 */
.L_x_13290:
[----:B------:R-:W-:Y:S05]  /*2ca0*/  BSYNC B0 ;  /* 0x0000000000007941 */ /* 0x000fea0003800000 */
.L_x_13286:
[----:B------:R-:W0:Y:S01]  /*2cb0*/  S2R R0, SR_TID.X ;  /* 0x0000000000007919 */ /* 0x000e220000002100 */
[----:B------:R-:W0:Y:S01]  /*2cc0*/  S2R R5, SR_CTAID.X ;  /* 0x0000000000057919 */ /* 0x000e220000002500 */
[----:B------:R1:W-:Y:S01]  /*2cd0*/  STG.E.64 desc[UR4][R22.64], R2 ;  /* 0x0000000216007986 */ /* 0x0003e2000c101b04 */
[----:B0-----:R-:W-:-:S05]  /*2ce0*/  LEA R0, R5, R0, 0x8 ;  /* 0x0000000005007211 */ /* 0x001fca00078e40ff */
[----:B-1----:R-:W-:-:S07]  /*2cf0*/  VIADD R3, R0, 0x80 ;  /* 0x0000008000037836 */ /* 0x002fce0000000000 */
.L_x_13284:
[----:B------:R-:W-:Y:S05]  /*2d00*/  BSYNC B1 ;  /* 0x0000000000017941 */ /* 0x000fea0003800000 */
.L_x_13283:
[----:B------:R-:W-:Y:S02]  /*2d10*/  ULDC UR6, c[0x0][0x210] ;  /* 0x0000840000067ab9 */ /* 0x000fe40000000800 */
[----:B------:R-:W-:-:S13]  /*2d20*/  ISETP.GE.AND P0, PT, R3, UR6, PT ;  /* 0x0000000603007c0c */ /* 0x000fda000bf06270 */
[----:B------:R-:W-:Y:S05]  /*2d30*/  @P0 EXIT ;  /* 0x000000000000094d */ /* 0x000fea0003800000 */
        /* <DEDUP_REMOVED lines=353> */
.L_x_13311:
        /* <DEDUP_REMOVED lines=30> */
[----:B------:R-:W-:Y:S01]  /*4530*/  MOV R9, R27 ;  /* 0x0000001b00097202 */ /* 0x000fe20000000f00 */
[----:B------:R-:W-:Y:S01]  /*4540*/  IMAD.MOV.U32 R11, RZ, RZ, R25 ;  /* 0x000000ffff0b7224 */ /* 0x000fe200078e0019 */
[----:B------:R-:W-:Y:S01]  /*4550*/  MOV R0, 0x4580 ;  /* 0x0000458000007802 */ /* 0x000fe20000000f00 */
[----:B------:R-:W-:-:S07]  /*4560*/  IMAD.MOV.U32 R8, RZ, RZ, R26 ;  /* 0x000000ffff087224 */ /* 0x000fce00078e001a */
[----:B------:R-:W-:Y:S05]  /*4570*/  CALL.REL.NOINC `($__internal_2_$__cuda_sm20_div_rn_f64_full) ;  /* 0x0000001400087944 */ /* 0x000fea0003c00000 */
[----:B------:R-:W-:Y:S02]  /*4580*/  IMAD.MOV.U32 R2, RZ, RZ, R4 ;  /* 0x000000ffff027224 */ /* 0x000fe400078e0004 */
[----:B------:R-:W-:-:S07]  /*4590*/  IMAD.MOV.U32 R3, RZ, RZ, R5 ;  /* 0x000000ffff037224 */ /* 0x000fce00078e0005 */
.L_x_13315:
[----:B------:R-:W-:Y:S05]  /*45a0*/  BSYNC B1 ;  /* 0x0000000000017941 */ /* 0x000fea0003800000 */
.L_x_13314:
[----:B------:R-:W-:Y:S05]  /*45b0*/  BRA `(.L_x_13316) ;  /* 0x0000001000ec7947 */ /* 0x000fea0003800000 */
.L_x_13313:
        /* <DEDUP_REMOVED lines=9> */
[----:B------:R-:W-:Y:S01]  /*4650*/  IMAD.MOV.U32 R20, RZ, RZ, 0x0 ;  /* 0x00000000ff147424 */ /* 0x000fe200078e00ff */
[----:B------:R-:W-:-:S12]  /*4660*/  MOV R21, 0xfff80000 ;  /* 0xfff8000000157802 */ /* 0x000fd80000000f00 */
        /* <DEDUP_REMOVED lines=17> */
[----:B------:R-:W-:Y:S01]  /*4780*/  VIADDMNMX R0, R4, R9, 0xffffffff, !PT ;  /* 0xffffffff04007446 */ /* 0x000fe20007800109 */
[----:B------:R-:W-:Y:S01]  /*4790*/  IMAD.IADD R6, R5, 0x1, -R4 ;  /* 0x0000000105067824 */ /* 0x000fe200078e0a04 */
        /* <DEDUP_REMOVED lines=8> */
.L_x_13323:
[----:B------:R-:W-:Y:S01]  /*4820*/  VIADD R0, R0, 0xffffffff ;  /* 0xffffffff00007836 */ /* 0x000fe20000000000 */
[----:B------:R-:W-:Y:S01]  /*4830*/  IADD3 R20, P0, -R2, R7, RZ ;  /* 0x0000000702147210 */ /* 0x000fe20007f1e1ff */
[----:B------:R-:W-:-:S03]  /*4840*/  VIADD R6, R6, 0xffffffff ;  /* 0xffffffff06067836 */ /* 0x000fc60000000000 */
[----:B------:R-:W-:Y:S02]  /*4850*/  ISETP.NE.AND P1, PT, R0, RZ, PT ;  /* 0x000000ff0000720c */ /* 0x000fe40003f25270 */
        /* <DEDUP_REMOVED lines=8> */
.L_x_13322:
[----:B------:R-:W-:-:S07]  /*48e0*/  IMAD.MOV.U32 R0, RZ, RZ, R9 ;  /* 0x000000ffff007224 */ /* 0x000fce00078e0009 */
.L_x_13321:
[----:B------:R-:W-:Y:S05]  /*48f0*/  BSYNC B2 ;  /* 0x0000000000027941 */ /* 0x000fea0003800000 */
.L_x_13320:
        /* <DEDUP_REMOVED lines=12> */
.L_x_13328:
[----:B------:R-:W-:Y:S01]  /*49c0*/  IADD3 R0, P0, -R2, R7, RZ ;  /* 0x0000000702007210 */ /* 0x000fe20007f1e1ff */
[----:B------:R-:W-:Y:S01]  /*49d0*/  VIADD R6, R6, 0xfffffffc ;  /* 0xfffffffc06067836 */ /* 0x000fe20000000000 */
[----:B------:R-:W-:-:S03]  /*49e0*/  IADD3 R9, R9, -0x1, RZ ;  /* 0xffffffff09097810 */ /* 0x000fc60007ffe0ff */
[----:B------:R-:W-:Y:S01]  /*49f0*/  IMAD.X R11, R10, 0x1, ~R5, P0 ;  /* 0x000000010a0b7824 */ /* 0x000fe200000e0e05 */
[----:B------:R-:W-:-:S04]  /*4a00*/  ISETP.NE.AND P1, PT, R9, RZ, PT ;  /* 0x000000ff0900720c */ /* 0x000fc80003f25270 */
        /* <DEDUP_REMOVED lines=28> */
.L_x_13327:
[----:B------:R-:W-:Y:S05]  /*4bd0*/  BSYNC B3 ;  /* 0x0000000000037941 */ /* 0x000fea0003800000 */
.L_x_13326:
[----:B------:R-:W-:-:S13]  /*4be0*/  ISETP.GE.U32.AND P0, PT, R8, 0xc, PT ;  /* 0x0000000c0800780c */ /* 0x000fda0003f06070 */
[----:B------:R-:W-:Y:S05]  /*4bf0*/  @!P0 BRA `(.L_x_13325) ;  /* 0x0000000400d48947 */ /* 0x000fea0003800000 */
[----:B------:R-:W-:Y:S01]  /*4c00*/  BSSY B3, `(.L_x_13325) ;  /* 0x0000074000037945 */ /* 0x000fe20003800000 */
.L_x_13329:
        /* <DEDUP_REMOVED lines=116> */
.L_x_13325:
[----:B------:R-:W-:Y:S05]  /*5350*/  BSYNC B2 ;  /* 0x0000000000027941 */ /* 0x000fea0003800000 */
.L_x_13324:
[----:B------:R-:W-:Y:S01]  /*5360*/  LOP3.LUT R21, R0, 0x7fffffff, RZ, 0xc0, !PT ;  /* 0x7fffffff00157812 */ /* 0x000fe200078ec0ff */
[----:B------:R-:W-:Y:S01]  /*5370*/  BSSY B2, `(.L_x_13330) ;  /* 0x0000013000027945 */ /* 0x000fe20003800000 */
[----:B------:R-:W-:Y:S01]  /*5380*/  ISETP.NE.U32.AND P0, PT, R20, RZ, PT ;  /* 0x000000ff1400720c */ /* 0x000fe20003f05070 */
[----:B------:R-:W-:Y:S01]  /*5390*/  IMAD.MOV.U32 R7, RZ, RZ, RZ ;  /* 0x000000ffff077224 */ /* 0x000fe200078e00ff */
[----:B------:R-:W-:Y:S02]  /*53a0*/  MOV R2, RZ ;  /* 0x000000ff00027202 */ /* 0x000fe40000000f00 */
        /* <DEDUP_REMOVED lines=15> */
.L_x_13331:
[----:B------:R-:W-:Y:S05]  /*54a0*/  BSYNC B2 ;  /* 0x0000000000027941 */ /* 0x000fea0003800000 */
.L_x_13330:
[----:B------:R-:W-:Y:S01]  /*54b0*/  MOV R21, R7 ;  /* 0x0000000700157202 */ /* 0x000fe20000000f00 */
[----:B------:R-:W-:-:S03]  /*54c0*/  IMAD.MOV.U32 R20, RZ, RZ, R2 ;  /* 0x000000ffff147224 */ /* 0x000fc600078e0002 */
[----:B------:R-:W-:Y:S01]  /*54d0*/  LOP3.LUT R21, R21, 0x80000000, R25, 0xb8, !PT ;  /* 0x8000000015157812 */ /* 0x000fe200078eb819 */
[----:B------:R-:W-:Y:S06]  /*54e0*/  BRA `(.L_x_13319) ;  /* 0x0000000000187947 */ /* 0x000fec0003800000 */
.L_x_13318:
[----:B------:R-:W-:-:S06]  /*54f0*/  DSETP.GTU.AND P0, PT, R2, +INF , PT ;  /* 0x7ff000000200742a */ /* 0x000fcc0003f0c000 */
[----:B------:R-:W-:-:S14]  /*5500*/  DSETP.LE.AND P0, PT, R6, +INF , !P0 ;  /* 0x7ff000000600742a */ /* 0x000fdc0004703000 */
[----:B------:R-:W-:Y:S02]  /*5510*/  @P0 DSETP.NEU.AND P1, PT, R6, +INF , PT ;  /* 0x7ff000000600042a */ /* 0x000fe40003f2d000 */
[----:B------:R-:W-:-:S06]  /*5520*/  @!P0 DADD R20, R24, R26 ;  /* 0x0000000018148229 */ /* 0x000fcc000000001a */
[----:B------:R-:W-:Y:S02]  /*5530*/  @P0 FSEL R20, R24, RZ, P1 ;  /* 0x000000ff18140208 */ /* 0x000fe40000800000 */
[----:B------:R-:W-:-:S07]  /*5540*/  @P0 FSEL R21, R25, -QNAN , P1 ;  /* 0xfff8000019150808 */ /* 0x000fce0000800000 */
.L_x_13319:
[----:B------:R-:W-:Y:S05]  /*5550*/  BSYNC B1 ;  /* 0x0000000000017941 */ /* 0x000fea0003800000 */
.L_x_13317:
[----:B------:R-:W0:Y:S01]  /*5560*/  MUFU.RCP64H R3, R27 ;  /* 0x0000001b00037308 */ /* 0x000e220000001800 */
[----:B------:R-:W-:Y:S01]  /*5570*/  IMAD.MOV.U32 R2, RZ, RZ, 0x1 ;  /* 0x00000001ff027424 */ /* 0x000fe200078e00ff */
        /* <DEDUP_REMOVED lines=22> */
.L_x_13333:
[----:B------:R-:W-:Y:S05]  /*56e0*/  BSYNC B1 ;  /* 0x0000000000017941 */ /* 0x000fea0003800000 */
.L_x_13332:
        /* <DEDUP_REMOVED lines=29> */
[----:B------:R-:W-:-:S07]  /*58c0*/  IMAD.MOV.U32 R3, RZ, RZ, R5 ;  /* 0x000000ffff037224 */ /* 0x000fce00078e0005 */
.L_x_13336:
[----:B------:R-:W-:Y:S05]  /*58d0*/  BSYNC B1 ;  /* 0x0000000000017941 */ /* 0x000fea0003800000 */
.L_x_13335:
[----:B------:R-:W-:Y:S01]  /*58e0*/  LOP3.LUT R3, RZ, 0x80000000, R3, 0xb8, !PT ;  /* 0x80000000ff037812 */ /* 0x000fe200078eb803 */
[----:B------:R-:W-:Y:S01]  /*58f0*/  IMAD.MOV.U32 R2, RZ, RZ, RZ ;  /* 0x000000ffff027224 */ /* 0x000fe200078e00ff */
[----:B------:R-:W-:Y:S06]  /*5900*/  BRA `(.L_x_13316) ;  /* 0x0000000000187947 */ /* 0x000fec0003800000 */
.L_x_13334:
[----:B------:R-:W0:Y:S02]  /*5910*/  FRND.F64.FLOOR R2, R8 ;  /* 0x0000000800027313 */ /* 0x000e240000305800 */
[----:B0-----:R-:W-:Y:S02]  /*5920*/  DADD R4, R8, -R2 ;  /* 0x0000000008047229 */ /* 0x001fe40000000802 */
[----:B------:R-:W-:-:S06]  /*5930*/  DADD R6, R2, 1 ;  /* 0x3ff0000002067429 */ /* 0x000fcc0000000000 */
[----:B------:R-:W-:-:S06]  /*5940*/  DSETP.GT.AND P0, PT, R4, 0.5, PT ;  /* 0x3fe000000400742a */ /* 0x000fcc0003f04000 */
[----:B------:R-:W-:Y:S02]  /*5950*/  FSEL R2, R6, R2, P0 ;  /* 0x0000000206027208 */ /* 0x000fe40000000000 */
[----:B------:R-:W-:-:S07]  /*5960*/  FSEL R3, R7, R3, P0 ;  /* 0x0000000307037208 */ /* 0x000fce0000000000 */
.L_x_13316:
[----:B------:R-:W-:Y:S05]  /*5970*/  BSYNC B0 ;  /* 0x0000000000007941 */ /* 0x000fea0003800000 */
.L_x_13312:
[----:B------:R-:W-:Y:S01]  /*5980*/  STG.E.64 desc[UR4][R22.64], R2 ;  /* 0x0000000216007986 */ /* 0x000fe2000c101b04 */
[----:B------:R-:W-:Y:S05]  /*5990*/  EXIT ;  /* 0x000000000000794d */ /* 0x000fea0003800000 */
        .weak           $__internal_2_$__cuda_sm20_div_rn_f64_full
        .type           $__internal_2_$__cuda_sm20_div_rn_f64_full,@function
        .size           $__internal_2_$__cuda_sm20_div_rn_f64_full,(.L_x_37680 - $__internal_2_$__cuda_sm20_div_rn_f64_full)
$__internal_2_$__cuda_sm20_div_rn_f64_full:
[C---:B------:R-:W-:Y:S01]  /*59a0*/  FSETP.GEU.AND P0, PT, |R9|.reuse, 1.469367938527859385e-39, PT ;  /* 0x001000000900780b */ /* 0x040fe20003f0e200 */
[----:B------:R-:W-:Y:S01]  /*59b0*/  IMAD.MOV.U32 R12, RZ, RZ, 0x1 ;  /* 0x00000001ff0c7424 */ /* 0x000fe200078e00ff */
[----:B------:R-:W-:Y:S01]  /*59c0*/  LOP3.LUT R6, R9, 0x800fffff, RZ, 0xc0, !PT ;  /* 0x800fffff09067812 */ /* 0x000fe200078ec0ff */
[----:B------:R-:W-:Y:S01]  /*59d0*/  BSSY B3, `(.L_x_13337) ;  /* 0x0000055000037945 */ /* 0x000fe20003800000 */
[C---:B------:R-:W-:Y:S02]  /*59e0*/  FSETP.GEU.AND P2, PT, |R11|.reuse, 1.469367938527859385e-39, PT ;  /* 0x001000000b00780b */ /* 0x040fe40003f4e200 */
[----:B------:R-:W-:Y:S01]  /*59f0*/  LOP3.LUT R7, R6, 0x3ff00000, RZ, 0xfc, !PT ;  /* 0x3ff0000006077812 */ /* 0x000fe200078efcff */
[----:B------:R-:W-:Y:S01]  /*5a00*/  IMAD.MOV.U32 R6, RZ, RZ, R8 ;  /* 0x000000ffff067224 */ /* 0x000fe200078e0008 */
[----:B------:R-:W-:Y:S02]  /*5a10*/  LOP3.LUT R2, R11, 0x7ff00000, RZ, 0xc0, !PT ;  /* 0x7ff000000b027812 */ /* 0x000fe400078ec0ff */
[----:B------:R-:W-:-:S03]  /*5a20*/  LOP3.LUT R5, R9, 0x7ff00000, RZ, 0xc0, !PT ;  /* 0x7ff0000009057812 */ /* 0x000fc600078ec0ff */
[----:B------:R-:W-:Y:S01]  /*5a30*/  @!P0 DMUL R6, R8, 8.98846567431157953865e+307 ;  /* 0x7fe0000008068828 */ /* 0x000fe20000000000 */
[----:B------:R-:W-:-:S03]  /*5a40*/  ISETP.GE.U32.AND P1, PT, R2, R5, PT ;  /* 0x000000050200720c */ /* 0x000fc60003f26070 */
[----:B------:R-:W-:Y:S02]  /*5a50*/  @!P2 LOP3.LUT R3, R9, 0x7ff00000, RZ, 0xc0, !PT ;  /* 0x7ff000000903a812 */ /* 0x000fe400078ec0ff */
[----:B------:R-:W0:Y:S02]  /*5a60*/  MUFU.RCP64H R13, R7 ;  /* 0x00000007000d7308 */ /* 0x000e240000001800 */
[----:B------:R-:W-:Y:S01]  /*5a70*/  @!P2 ISETP.GE.U32.AND P3, PT, R2, R3, PT ;  /* 0x000000030200a20c */ /* 0x000fe20003f66070 */
[----:B------:R-:W-:-:S05]  /*5a80*/  IMAD.MOV.U32 R3, RZ, RZ, 0x1ca00000 ;  /* 0x1ca00000ff037424 */ /* 0x000fca00078e00ff */
[----:B------:R-:W-:-:S04]  /*5a90*/  @!P2 SEL R17, R3, 0x63400000, !P3 ;  /* 0x634000000311a807 */ /* 0x000fc80005800000 */
[----:B------:R-:W-:-:S04]  /*5aa0*/  @!P2 LOP3.LUT R18, R17, 0x80000000, R11, 0xf8, !PT ;  /* 0x800000001112a812 */ /* 0x000fc800078ef80b */
[----:B------:R-:W-:Y:S01]  /*5ab0*/  @!P2 LOP3.LUT R19, R18, 0x100000, RZ, 0xfc, !PT ;  /* 0x001000001213a812 */ /* 0x000fe200078efcff */
[----:B0-----:R-:W-:Y:S01]  /*5ac0*/  DFMA R14, R12, -R6, 1 ;  /* 0x3ff000000c0e742b */ /* 0x001fe20000000806 */
[----:B------:R-:W-:-:S07]  /*5ad0*/  @!P2 IMAD.MOV.U32 R18, RZ, RZ, RZ ;  /* 0x000000ffff12a224 */ /* 0x000fce00078e00ff */
[----:B------:R-:W-:-:S08]  /*5ae0*/  DFMA R14, R14, R14, R14 ;  /* 0x0000000e0e0e722b */ /* 0x000fd0000000000e */
[----:B------:R-:W-:Y:S01]  /*5af0*/  DFMA R14, R12, R14, R12 ;  /* 0x0000000e0c0e722b */ /* 0x000fe2000000000c */
[----:B------:R-:W-:Y:S02]  /*5b00*/  SEL R13, R3, 0x63400000, !P1 ;  /* 0x63400000030d7807 */ /* 0x000fe40004800000 */
[----:B------:R-:W-:Y:S02]  /*5b10*/  MOV R12, R10 ;  /* 0x0000000a000c7202 */ /* 0x000fe40000000f00 */
[----:B------:R-:W-:-:S03]  /*5b20*/  LOP3.LUT R13, R13, 0x800fffff, R11, 0xf8, !PT ;  /* 0x800fffff0d0d7812 */ /* 0x000fc600078ef80b */
[----:B------:R-:W-:-:S03]  /*5b30*/  DFMA R16, R14, -R6, 1 ;  /* 0x3ff000000e10742b */ /* 0x000fc60000000806 */
[----:B------:R-:W-:Y:S01]  /*5b40*/  @!P2 DFMA R12, R12, 2, -R18 ;  /* 0x400000000c0ca82b */ /* 0x000fe20000000812 */
[----:B------:R-:W-:-:S04]  /*5b50*/  IMAD.MOV.U32 R18, RZ, RZ, R2 ;  /* 0x000000ffff127224 */ /* 0x000fc800078e0002 */
[----:B------:R-:W-:Y:S01]  /*5b60*/  DFMA R16, R14, R16, R14 ;  /* 0x000000100e10722b */ /* 0x000fe2000000000e */
[----:B------:R-:W-:Y:S01]  /*5b70*/  IMAD.MOV.U32 R19, RZ, RZ, R5 ;  /* 0x000000ffff137224 */ /* 0x000fe200078e0005 */
[----:B------:R-:W-:-:S03]  /*5b80*/  @!P0 LOP3.LUT R19, R7, 0x7ff00000, RZ, 0xc0, !PT ;  /* 0x7ff0000007138812 */ /* 0x000fc600078ec0ff */
[----:B------:R-:W-:Y:S02]  /*5b90*/  @!P2 LOP3.LUT R18, R13, 0x7ff00000, RZ, 0xc0, !PT ;  /* 0x7ff000000d12a812 */ /* 0x000fe400078ec0ff */
[----:B------:R-:W-:Y:S01]  /*5ba0*/  VIADD R29, R19, 0xffffffff ;  /* 0xffffffff131d7836 */ /* 0x000fe20000000000 */
[----:B------:R-:W-:Y:S02]  /*5bb0*/  DMUL R14, R16, R12 ;  /* 0x0000000c100e7228 */ /* 0x000fe40000000000 */
[----:B------:R-:W-:-:S05]  /*5bc0*/  VIADD R28, R18, 0xffffffff ;  /* 0xffffffff121c7836 */ /* 0x000fca0000000000 */
[----:B------:R-:W-:Y:S01]  /*5bd0*/  ISETP.GT.U32.AND P0, PT, R28, 0x7feffffe, PT ;  /* 0x7feffffe1c00780c */ /* 0x000fe20003f04070 */
[----:B------:R-:W-:-:S03]  /*5be0*/  DFMA R4, R14, -R6, R12 ;  /* 0x800000060e04722b */ /* 0x000fc6000000000c */
[----:B------:R-:W-:-:S05]  /*5bf0*/  ISETP.GT.U32.OR P0, PT, R29, 0x7feffffe, P0 ;  /* 0x7feffffe1d00780c */ /* 0x000fca0000704470 */
[----:B------:R-:W-:-:S08]  /*5c00*/  DFMA R4, R16, R4, R14 ;  /* 0x000000041004722b */ /* 0x000fd0000000000e */
[----:B------:R-:W-:Y:S05]  /*5c10*/  @P0 BRA `(.L_x_13338) ;  /* 0x00000000006c0947 */ /* 0x000fea0003800000 */
[----:B------:R-:W-:-:S04]  /*5c20*/  LOP3.LUT R11, R9, 0x7ff00000, RZ, 0xc0, !PT ;  /* 0x7ff00000090b7812 */ /* 0x000fc800078ec0ff */
[CC--:B------:R-:W-:Y:S02]  /*5c30*/  VIADDMNMX R10, R2.reuse, -R11.reuse, 0xb9600000, !PT ;  /* 0xb9600000020a7446 */ /* 0x0c0fe4000780090b */
[----:B------:R-:W-:Y:S02]  /*5c40*/  ISETP.GE.U32.AND P0, PT, R2, R11, PT ;  /* 0x0000000b0200720c */ /* 0x000fe40003f06070 */
[----:B------:R-:W-:Y:S02]  /*5c50*/  VIMNMX R10, R10, 0x46a00000, PT ;  /* 0x46a000000a0a7848 */ /* 0x000fe40003fe0100 */
[----:B------:R-:W-:-:S04]  /*5c60*/  SEL R3, R3, 0x63400000, !P0 ;  /* 0x6340000003037807 */ /* 0x000fc80004000000 */
[----:B------:R-:W-:Y:S01]  /*5c70*/  IADD3 R14, -R3, R10, RZ ;  /* 0x0000000a030e7210 */ /* 0x000fe20007ffe1ff */
[----:B------:R-:W-:-:S04]  /*5c80*/  IMAD.MOV.U32 R10, RZ, RZ, RZ ;  /* 0x000000ffff0a7224 */ /* 0x000fc800078e00ff */
        /* <DEDUP_REMOVED lines=10> */
[----:B------:R-:W-:Y:S02]  /*5d30*/  IMAD.MOV R7, RZ, RZ, -R14 ;  /* 0x000000ffff077224 */ /* 0x000fe400078e0a0e */
[----:B------:R-:W-:-:S06]  /*5d40*/  IMAD.MOV.U32 R6, RZ, RZ, RZ ;  /* 0x000000ffff067224 */ /* 0x000fcc00078e00ff */
[----:B------:R-:W-:Y:S02]  /*5d50*/  DFMA R6, R2, -R6, R4 ;  /* 0x800000060206722b */ /* 0x000fe40000000004 */
[----:B------:R-:W-:-:S04]  /*5d60*/  DMUL.RP R4, R4, R10 ;  /* 0x0000000a04047228 */ /* 0x000fc80000008000 */
[----:B------:R-:W-:-:S04]  /*5d70*/  IADD3 R6, -R14, -0x43300000, RZ ;  /* 0xbcd000000e067810 */ /* 0x000fc80007ffe1ff */
[----:B------:R-:W-:Y:S02]  /*5d80*/  FSETP.NEU.AND P0, PT, |R7|, R6, PT ;  /* 0x000000060700720b */ /* 0x000fe40003f0d200 */
[----:B------:R-:W-:Y:S02]  /*5d90*/  LOP3.LUT R9, R5, R9, RZ, 0x3c, !PT ;  /* 0x0000000905097212 */ /* 0x000fe400078e3cff */
[----:B------:R-:W-:Y:S02]  /*5da0*/  FSEL R2, R4, R2, !P0 ;  /* 0x0000000204027208 */ /* 0x000fe40004000000 */
[----:B------:R-:W-:Y:S01]  /*5db0*/  FSEL R3, R9, R3, !P0 ;  /* 0x0000000309037208 */ /* 0x000fe20004000000 */
[----:B------:R-:W-:Y:S06]  /*5dc0*/  BRA `(.L_x_13339) ;  /* 0x0000000000547947 */ /* 0x000fec0003800000 */
.L_x_13338:
[----:B------:R-:W-:-:S14]  /*5dd0*/  DSETP.NAN.AND P0, PT, R10, R10, PT ;  /* 0x0000000a0a00722a */ /* 0x000fdc0003f08000 */
[----:B------:R-:W-:Y:S05]  /*5de0*/  @P0 BRA `(.L_x_13340) ;  /* 0x0000000000440947 */ /* 0x000fea0003800000 */
[----:B------:R-:W-:-:S14]  /*5df0*/  DSETP.NAN.AND P0, PT, R8, R8, PT ;  /* 0x000000080800722a */ /* 0x000fdc0003f08000 */
[----:B------:R-:W-:Y:S05]  /*5e00*/  @P0 BRA `(.L_x_13341) ;  /* 0x0000000000300947 */ /* 0x000fea0003800000 */
[----:B------:R-:W-:Y:S01]  /*5e10*/  ISETP.NE.AND P0, PT, R18, R19, PT ;  /* 0x000000131200720c */ /* 0x000fe20003f05270 */
[----:B------:R-:W-:Y:S01]  /*5e20*/  IMAD.MOV.U32 R3, RZ, RZ, -0x80000 ;  /* 0xfff80000ff037424 */ /* 0x000fe200078e00ff */
[----:B------:R-:W-:-:S11]  /*5e30*/  MOV R2, 0x0 ;  /* 0x0000000000027802 */ /* 0x000fd60000000f00 */
        /* <DEDUP_REMOVED lines=9> */
.L_x_13341:
[----:B------:R-:W-:Y:S01]  /*5ed0*/  LOP3.LUT R3, R9, 0x80000, RZ, 0xfc, !PT ;  /* 0x0008000009037812 */ /* 0x000fe200078efcff */
[----:B------:R-:W-:Y:S01]  /*5ee0*/  IMAD.MOV.U32 R2, RZ, RZ, R8 ;  /* 0x000000ffff027224 */ /* 0x000fe200078e0008 */
[----:B------:R-:W-:Y:S06]  /*5ef0*/  BRA `(.L_x_13339) ;  /* 0x0000000000087947 */ /* 0x000fec0003800000 */
.L_x_13340:
[----:B------:R-:W-:Y:S02]  /*5f00*/  LOP3.LUT R3, R11, 0x80000, RZ, 0xfc, !PT ;  /* 0x000800000b037812 */ /* 0x000fe400078efcff */
[----:B------:R-:W-:-:S07]  /*5f10*/  MOV R2, R10 ;  /* 0x0000000a00027202 */ /* 0x000fce0000000f00 */
.L_x_13339:
[----:B------:R-:W-:Y:S05]  /*5f20*/  BSYNC B3 ;  /* 0x0000000000037941 */ /* 0x000fea0003800000 */
.L_x_13337:
[----:B------:R-:W-:Y:S02]  /*5f30*/  IMAD.MOV.U32 R4, RZ, RZ, R2 ;  /* 0x000000ffff047224 */ /* 0x000fe400078e0002 */
[----:B------:R-:W-:Y:S02]  /*5f40*/  IMAD.MOV.U32 R5, RZ, RZ, R3 ;  /* 0x000000ffff057224 */ /* 0x000fe400078e0003 */
[----:B------:R-:W-:Y:S02]  /*5f50*/  IMAD.MOV.U32 R2, RZ, RZ, R0 ;  /* 0x000000ffff027224 */ /* 0x000fe400078e0000 */
[----:B------:R-:W-:-:S04]  /*5f60*/  IMAD.MOV.U32 R3, RZ, RZ, 0x0 ;  /* 0x00000000ff037424 */ /* 0x000fc800078e00ff */
[----:B------:R-:W-:Y:S05]  /*5f70*/  RET.REL.NODEC R2 `(_ZN2at6native18elementwise_kernelILi128ELi2EZNS0_22gpu_kernel_impl_nocastINS0_13BinaryFunctorIdddZZZNS0_15binary_internal21div_floor_kernel_cudaERNS_18TensorIteratorBaseEENKUlvE1_clEvENKUlvE_clEvEUlddE_EEEEvS6_RKT_EUliE_EEviT1_) ;  /* 0xffffffa002207950 */ /* 0x000fea0003c3ffff */
.L_x_13342:
        /* <DEDUP_REMOVED lines=16> */
.L_x_37680:


//--------------------- .text._ZN2at6native27unrolled_elementwise_kernelINS0_13BinaryFunctorIdddZZZNS0_15binary_internal21div_floor_kernel_cudaERNS_18TensorIteratorBaseEENKUlvE1_clEvENKUlvE_clEvEUlddE_EESt5arrayIPcLm3EELi4E23TrivialOffsetCalculatorILi2EjESD_ILi1EjENS0_6memory15LoadWithoutCastENSG_16StoreWithoutCastEEEviT_T0_T2_T3_T4_T5_ --------------------------
	.section	.text._ZN2at6native27unrolled_elementwise_kernelINS0_13BinaryFunctorIdddZZZNS0_15binary_internal21div_floor_kernel_cudaERNS_18TensorIteratorBaseEENKUlvE1_clEvENKUlvE_clEvEUlddE_EESt5arrayIPcLm3EELi4E23TrivialOffsetCalculatorILi2EjESD_ILi1EjENS0_6memory15LoadWithoutCastENSG_16StoreWithoutCastEEEviT_T0_T2_T3_T4_T5_,"ax",@progbits
	.align	128
        .global         _ZN2at6native27unrolled_elementwise_kernelINS0_13BinaryFunctorIdddZZZNS0_15binary_internal21div_floor_kernel_cudaERNS_18TensorIteratorBaseEENKUlvE1_clEvENKUlvE_clEvEUlddE_EESt5arrayIPcLm3EELi4E23TrivialOffsetCalculatorILi2EjESD_ILi1EjENS0_6memory15LoadWithoutCastENSG_16StoreWithoutCastEEEviT_T0_T2_T3_T4_T5_
        .type           _ZN2at6native27unrolled_elementwise_kernelINS0_13BinaryFunctorIdddZZZNS0_15binary_internal21div_floor_kernel_cudaERNS_18TensorIteratorBaseEENKUlvE1_clEvENKUlvE_clEvEUlddE_EESt5arrayIPcLm3EELi4E23TrivialOffsetCalculatorILi2EjESD_ILi1EjENS0_6memory15LoadWithoutCastENSG_16StoreWithoutCastEEEviT_T0_T2_T3_T4_T5_,@function
        .size           _ZN2at6native27unrolled_elementwise_kernelINS0_13BinaryFunctorIdddZZZNS0_15binary_internal21div_floor_kernel_cudaERNS_18TensorIteratorBaseEENKUlvE1_clEvENKUlvE_clEvEUlddE_EESt5arrayIPcLm3EELi4E23TrivialOffsetCalculatorILi2EjESD_ILi1EjENS0_6memory15LoadWithoutCastENSG_16StoreWithoutCastEEEviT_T0_T2_T3_T4_T5_,(.L_x_37681 - _ZN2at6native27unrolled_elementwise_kernelINS0_13BinaryFunctorIdddZZZNS0_15binary_internal21div_floor_kernel_cudaERNS_18TensorIteratorBaseEENKUlvE1_clEvENKUlvE_clEvEUlddE_EESt5arrayIPcLm3EELi4E23TrivialOffsetCalculatorILi2EjESD_ILi1EjENS0_6memory15LoadWithoutCastENSG_16StoreWithoutCastEEEviT_T0_T2_T3_T4_T5_)
        .other          _ZN2at6native27unrolled_elementwise_kernelINS0_13BinaryFunctorIdddZZZNS0_15binary_internal21div_floor_kernel_cudaERNS_18TensorIteratorBaseEENKUlvE1_clEvENKUlvE_clEvEUlddE_EESt5arrayIPcLm3EELi4E23TrivialOffsetCalculatorILi2EjESD_ILi1EjENS0_6memory15LoadWithoutCastENSG_16StoreWithoutCastEEEviT_T0_T2_T3_T4_T5_,@"STO_CUDA_ENTRY STV_DEFAULT"
_ZN2at6native27unrolled_elementwise_kernelINS0_13BinaryFunctorIdddZZZNS0_15binary_internal21div_floor_kernel_cudaERNS_18TensorIteratorBaseEENKUlvE1_clEvENKUlvE_clEvEUlddE_EESt5arrayIPcLm3EELi4E23TrivialOffsetCalculatorILi2EjESD_ILi1EjENS0_6memory15LoadWithoutCastENSG_16StoreWithoutCastEEEviT_T0_T2_T3_T4_T5_:
.text._ZN2at6native27unrolled_elementwise_kernelINS0_13BinaryFunctorIdddZZZNS0_15binary_internal21div_floor_kernel_cudaERNS_18TensorIteratorBaseEENKUlvE1_clEvENKUlvE_clEvEUlddE_EESt5arrayIPcLm3EELi4E23TrivialOffsetCalculatorILi2EjESD_ILi1EjENS0_6memory15LoadWithoutCastENSG_16StoreWithoutCastEEEviT_T0_T2_T3_T4_T5_:
[----:B------:R-:W-:Y:S01]  /*0000*/  LDC R1, c[0x0][0x28] ;  /* 0x00000a00ff017b82 */ /* 0x000fe20000000800 */
[----:B------:R-:W0:Y:S07]  /*0010*/  S2R R26, SR_CTAID.X ;  /* 0x00000000001a7919 */ /* 0x000e2e0000002500 */
[----:B------:R-:W0:Y:S01]  /*0020*/  LDC R3, c[0x0][0x210] ;  /* 0x00008400ff037b82 */ /* 0x000e220000000800 */
[----:B------:R-:W-:Y:S01]  /*0030*/  CS2R R18, SRZ ;  /* 0x0000000000127805 */ /* 0x000fe2000001ff00 */
[----:B------:R-:W-:Y:S01]  /*0040*/  ULDC.64 UR4, c[0x0][0x208] ;  /* 0x0000820000047ab9 */ /* 0x000fe20000000a00 */
[----:B------:R-:W1:Y:S01]  /*0050*/  S2R R27, SR_TID.X ;  /* 0x00000000001b7919 */ /* 0x000e620000002100 */
[----:B------:R-:W-:-:S02]  /*0060*/  CS2R R16, SRZ ;  /* 0x0000000000107805 */ /* 0x000fc4000001ff00 */
[----:B------:R-:W-:Y:S01]  /*0070*/  CS2R R14, SRZ ;  /* 0x00000000000e7805 */ /* 0x000fe2000001ff00 */
[----:B0-----:R-:W-:-:S05]  /*0080*/  IMAD R0, R26, -0x200, R3 ;  /* 0xfffffe001a007824 */ /* 0x001fca00078e0203 */
[----:B-1----:R-:W-:-:S13]  /*0090*/  ISETP.GE.AND P2, PT, R27, R0, PT ;  /* 0x000000001b00720c */ /* 0x002fda0003f46270 */
[----:B------:R-:W-:Y:S01]  /*00a0*/  @!P2 IMAD R33, R26, 0x200, R27 ;  /* 0x000002001a21a824 */ /* 0x000fe200078e021b */
[----:B------:R-:W0:Y:S01]  /*00b0*/  @!P2 LDC.64 R2, c[0x0][0x220] ;  /* 0x00008800ff02ab82 */ /* 0x000e220000000a00 */
[----:B------:R-:W-:-:S05]  /*00c0*/  @!P2 VIADD R27, R27, 0x80 ;  /* 0x000000801b1ba836 */ /* 0x000fca0000000000 */
[C---:B------:R-:W-:Y:S02]  /*00d0*/  ISETP.GE.AND P0, PT, R27.reuse, R0, PT ;  /* 0x000000001b00720c */ /* 0x040fe40003f06270 */
[----:B------:R-:W1:Y:S11]  /*00e0*/  @!P2 LDC.64 R4, c[0x0][0x228] ;  /* 0x00008a00ff04ab82 */ /* 0x000e760000000a00 */
[----:B------:R-:W-:Y:S01]  /*00f0*/  @!P0 IMAD R23, R26, 0x200, R27 ;  /* 0x000002001a178824 */ /* 0x000fe200078e021b */
[----:B------:R-:W2:Y:S01]  /*0100*/  @!P0 LDC.64 R6, c[0x0][0x220] ;  /* 0x00008800ff068b82 */ /* 0x000ea20000000a00 */
[----:B------:R-:W-:-:S05]  /*0110*/  @!P0 VIADD R27, R27, 0x80 ;  /* 0x000000801b1b8836 */ /* 0x000fca0000000000 */
[C---:B------:R-:W-:Y:S02]  /*0120*/  ISETP.GE.AND P3, PT, R27.reuse, R0, PT ;  /* 0x000000001b00720c */ /* 0x040fe40003f66270 */
[----:B------:R-:W3:Y:S11]  /*0130*/  @!P0 LDC.64 R10, c[0x0][0x228] ;  /* 0x00008a00ff0a8b82 */ /* 0x000ef60000000a00 */
[----:B------:R-:W-:Y:S01]  /*0140*/  @!P3 IMAD R35, R26, 0x200, R27 ;  /* 0x000002001a23b824 */ /* 0x000fe200078e021b */
[----:B------:R-:W4:Y:S01]  /*0150*/  @!P3 LDC.64 R20, c[0x0][0x228] ;  /* 0x00008a00ff14bb82 */ /* 0x000f220000000a00 */
[----:B------:R-:W-:-:S02]  /*0160*/  @!P3 VIADD R27, R27, 0x80 ;  /* 0x000000801b1bb836 */ /* 0x000fc40000000000 */
[----:B--2---:R-:W-:-:S03]  /*0170*/  @!P0 IMAD.WIDE.U32 R8, R23, 0x8, R6 ;  /* 0x0000000817088825 */ /* 0x004fc600078e0006 */
[----:B------:R-:W-:Y:S02]  /*0180*/  ISETP.GE.AND P1, PT, R27, R0, PT ;  /* 0x000000001b00720c */ /* 0x000fe40003f26270 */
[----:B------:R-:W2:Y:S01]  /*0190*/  @!P3 LDC.64 R12, c[0x0][0x220] ;  /* 0x00008800ff0cbb82 */ /* 0x000ea20000000a00 */
[----:B------:R1:W5:Y:S01]  /*01a0*/  @!P0 LDG.E.64 R18, desc[UR4][R8.64] ;  /* 0x0000000408128981 */ /* 0x000362000c1e1b00 */
[----:B---3--:R-:W-:-:S04]  /*01b0*/  @!P0 IMAD.WIDE.U32 R22, R23, 0x8, R10 ;  /* 0x0000000817168825 */ /* 0x008fc800078e000a */
[----:B0-----:R-:W-:Y:S01]  /*01c0*/  @!P2 IMAD.WIDE.U32 R2, R33, 0x8, R2 ;  /* 0x000000082102a825 */ /* 0x001fe200078e0002 */
[----:B------:R0:W5:Y:S04]  /*01d0*/  @!P0 LDG.E.64 R16, desc[UR4][R22.64] ;  /* 0x0000000416108981 */ /* 0x000168000c1e1b00 */
[----:B------:R-:W3:Y:S01]  /*01e0*/  @!P1 LDC.64 R28, c[0x0][0x220] ;  /* 0x00008800ff1c9b82 */ /* 0x000ee20000000a00 */
[----:B------:R-:W-:-:S07]  /*01f0*/  @!P1 IMAD R11, R26, 0x200, R27 ;  /* 0x000002001a0b9824 */ /* 0x000fce00078e021b */
[----:B------:R-:W0:Y:S01]  /*0200*/  @!P1 LDC.64 R30, c[0x0][0x228] ;  /* 0x00008a00ff1e9b82 */ /* 0x000e220000000a00 */
[----:B----4-:R-:W-:Y:S01]  /*0210*/  @!P3 IMAD.WIDE.U32 R26, R35, 0x8, R20 ;  /* 0x00000008231ab825 */ /* 0x010fe200078e0014 */
[----:B-1----:R-:W-:-:S03]  /*0220*/  CS2R R8, SRZ ;  /* 0x0000000000087805 */ /* 0x002fc6000001ff00 */
[----:B--2---:R-:W-:Y:S01]  /*0230*/  @!P3 IMAD.WIDE.U32 R24, R35, 0x8, R12 ;  /* 0x000000082318b825 */ /* 0x004fe200078e000c */
[----:B------:R-:W-:Y:S02]  /*0240*/  CS2R R12, SRZ ;  /* 0x00000000000c7805 */ /* 0x000fe4000001ff00 */
[----:B------:R-:W-:Y:S01]  /*0250*/  CS2R R34, SRZ ;  /* 0x0000000000227805 */ /* 0x000fe2000001ff00 */
[----:B------:R-:W-:Y:S01]  /*0260*/  @!P2 IMAD.WIDE.U32 R4, R33, 0x8, R4 ;  /* 0x000000082104a825 */ /* 0x000fe200078e0004 */
[----:B------:R-:W-:Y:S01]  /*0270*/  CS2R R32, SRZ ;  /* 0x0000000000207805 */ /* 0x000fe2000001ff00 */
[----:B------:R1:W5:Y:S04]  /*0280*/  @!P3 LDG.E.64 R14, desc[UR4][R24.64] ;  /* 0x00000004180eb981 */ /* 0x000368000c1e1b00 */
[----:B------:R1:W5:Y:S01]  /*0290*/  @!P3 LDG.E.64 R12, desc[UR4][R26.64] ;  /* 0x000000041a0cb981 */ /* 0x000362000c1e1b00 */
[----:B---3--:R-:W-:-:S03]  /*02a0*/  @!P1 IMAD.WIDE.U32 R6, R11, 0x8, R28 ;  /* 0x000000080b069825 */ /* 0x008fc600078e001c */
[----:B------:R1:W5:Y:S04]  /*02b0*/  @!P2 LDG.E.64 R32, desc[UR4][R2.64] ;  /* 0x000000040220a981 */ /* 0x000368000c1e1b00 */
[----:B------:R1:W5:Y:S01]  /*02c0*/  @!P2 LDG.E.64 R34, desc[UR4][R4.64] ;  /* 0x000000040422a981 */ /* 0x000362000c1e1b00 */
[----:B0-----:R-:W-:Y:S01]  /*02d0*/  @!P1 IMAD.WIDE.U32 R20, R11, 0x8, R30 ;  /* 0x000000080b149825 */ /* 0x001fe200078e001e */
[----:B------:R-:W-:-:S04]  /*02e0*/  CS2R R10, SRZ ;  /* 0x00000000000a7805 */ /* 0x000fc8000001ff00 */
[----:B------:R1:W5:Y:S04]  /*02f0*/  @!P1 LDG.E.64 R8, desc[UR4][R20.64] ;  /* 0x0000000414089981 */ /* 0x000368000c1e1b00 */
[----:B------:R1:W5:Y:S01]  /*0300*/  @!P1 LDG.E.64 R10, desc[UR4][R6.64] ;  /* 0x00000004060a9981 */ /* 0x000362000c1e1b00 */
[----:B------:R-:W-:Y:S04]  /*0310*/  BSSY B0, `(.L_x_13343) ;  /* 0x0000157000007945 */ /* 0x000fe80003800000 */
[----:B------:R-:W-:Y:S05]  /*0320*/  @P2 BRA `(.L_x_13344) ;  /* 0x0000001400542947 */ /* 0x000fea0003800000 */
[----:B-----5:R-:W-:-:S14]  /*0330*/  DSETP.NEU.AND P0, PT, R34, RZ, PT ;  /* 0x000000ff2200722a */ /* 0x020fdc0003f0d000 */
[----:B------:R-:W-:Y:S05]  /*0340*/  @P0 BRA `(.L_x_13345) ;  /* 0x0000000000680947 */ /* 0x000fea0003800000 */
[----:B-1----:R-:W0:Y:S01]  /*0350*/  MUFU.RCP64H R3, R35 ;  /* 0x0000002300037308 */ /* 0x002e220000001800 */
        /* <DEDUP_REMOVED lines=19> */
[----:B------:R-:W-:Y:S05]  /*0490*/  CALL.REL.NOINC `($__internal_3_$__cuda_sm20_div_rn_f64_full) ;  /* 0x0000005400b07944 */ /* 0x000fea0003c00000 */
[----:B------:R-:W-:-:S07]  /*04a0*/  IMAD.MOV.U32 R2, RZ, RZ, R28 ;  /* 0x000000ffff027224 */ /* 0x000fce00078e001c */
.L_x_13347:
[----:B------:R-:W-:Y:S05]  /*04b0*/  BSYNC B2 ;  /* 0x0000000000027941 */ /* 0x000fea0003800000 */
.L_x_13346:
[----:B------:R-:W-:Y:S02]  /*04c0*/  IMAD.MOV.U32 R32, RZ, RZ, R2 ;  /* 0x000000ffff207224 */ /* 0x000fe400078e0002 */
[----:B------:R-:W-:Y:S01]  /*04d0*/  IMAD.MOV.U32 R33, RZ, RZ, R3 ;  /* 0x000000ffff217224 */ /* 0x000fe200078e0003 */
[----:B------:R-:W-:Y:S06]  /*04e0*/  BRA `(.L_x_13344) ;  /* 0x0000001000e47947 */ /* 0x000fec0003800000 */
.L_x_13345:
[----:B-1----:R-:W-:Y:S01]  /*04f0*/  LOP3.LUT R3, R35, 0x7fffffff, RZ, 0xc0, !PT ;  /* 0x7fffffff23037812 */ /* 0x002fe200078ec0ff */
        /* <DEDUP_REMOVED lines=37> */
.L_x_13354:
        /* <DEDUP_REMOVED lines=12> */
.L_x_13353:
[----:B------:R-:W-:-:S07]  /*0810*/  IMAD.MOV.U32 R20, RZ, RZ, R7 ;  /* 0x000000ffff147224 */ /* 0x000fce00078e0007 */
.L_x_13352:
[----:B------:R-:W-:Y:S05]  /*0820*/  BSYNC B2 ;  /* 0x0000000000027941 */ /* 0x000fea0003800000 */
.L_x_13351:
        /* <DEDUP_REMOVED lines=12> */
.L_x_13360:
        /* <DEDUP_REMOVED lines=33> */
.L_x_13359:
[----:B------:R-:W-:Y:S02]  /*0b00*/  IMAD.MOV.U32 R22, RZ, RZ, R20 ;  /* 0x000000ffff167224 */ /* 0x000fe400078e0014 */
[----:B------:R-:W-:-:S07]  /*0b10*/  IMAD.MOV.U32 R20, RZ, RZ, R21 ;  /* 0x000000ffff147224 */ /* 0x000fce00078e0015 */
.L_x_13358:
[----:B------:R-:W-:Y:S05]  /*0b20*/  BSYNC B3 ;  /* 0x0000000000037941 */ /* 0x000fea0003800000 */
.L_x_13357:
[----:B------:R-:W-:-:S13]  /*0b30*/  ISETP.GE.U32.AND P0, PT, R25, 0xc, PT ;  /* 0x0000000c1900780c */ /* 0x000fda0003f06070 */
[----:B------:R-:W-:Y:S05]  /*0b40*/  @!P0 BRA `(.L_x_13356) ;  /* 0x0000000400dc8947 */ /* 0x000fea0003800000 */
[----:B------:R-:W-:Y:S01]  /*0b50*/  BSSY B3, `(.L_x_13361) ;  /* 0x0000075000037945 */ /* 0x000fe20003800000 */
[----:B------:R-:W-:-:S07]  /*0b60*/  VIADD R6, R6, 0x10 ;  /* 0x0000001006067836 */ /* 0x000fce0000000000 */
.L_x_13362:
        /* <DEDUP_REMOVED lines=116> */
.L_x_13361:
[----:B------:R-:W-:-:S07]  /*12b0*/  IMAD.MOV.U32 R22, RZ, RZ, R7 ;  /* 0x000000ffff167224 */ /* 0x000fce00078e0007 */
.L_x_13356:
[----:B------:R-:W-:Y:S05]  /*12c0*/  BSYNC B2 ;  /* 0x0000000000027941 */ /* 0x000fea0003800000 */
.L_x_13355:
        /* <DEDUP_REMOVED lines=20> */
.L_x_13364:
[----:B------:R-:W-:Y:S05]  /*1410*/  BSYNC B2 ;  /* 0x0000000000027941 */ /* 0x000fea0003800000 */
.L_x_13363:
[----:B------:R-:W-:Y:S01]  /*1420*/  LOP3.LUT R37, R37, 0x80000000, R33, 0xb8, !PT ;  /* 0x8000000025257812 */ /* 0x000fe200078eb821 */
[----:B------:R-:W-:Y:S06]  /*1430*/  BRA `(.L_x_13350) ;  /* 0x0000000000187947 */ /* 0x000fec0003800000 */
.L_x_13349:
[----:B------:R-:W-:-:S06]  /*1440*/  DSETP.GTU.AND P0, PT, R2, +INF , PT ;  /* 0x7ff000000200742a */ /* 0x000fcc0003f0c000 */
[----:B------:R-:W-:-:S14]  /*1450*/  DSETP.LE.AND P0, PT, R6, +INF , !P0 ;  /* 0x7ff000000600742a */ /* 0x000fdc0004703000 */
[----:B------:R-:W-:Y:S02]  /*1460*/  @P0 DSETP.NEU.AND P1, PT, R6, +INF , PT ;  /* 0x7ff000000600042a */ /* 0x000fe40003f2d000 */
[----:B------:R-:W-:-:S06]  /*1470*/  @!P0 DADD R36, R34, R32 ;  /* 0x0000000022248229 */ /* 0x000fcc0000000020 */
[----:B------:R-:W-:Y:S02]  /*1480*/  @P0 FSEL R36, R32, RZ, P1 ;  /* 0x000000ff20240208 */ /* 0x000fe40000800000 */
[----:B------:R-:W-:-:S07]  /*1490*/  @P0 FSEL R37, R33, -QNAN , P1 ;  /* 0xfff8000021250808 */ /* 0x000fce0000800000 */
.L_x_13350:
[----:B------:R-:W-:Y:S05]  /*14a0*/  BSYNC B1 ;  /* 0x0000000000017941 */ /* 0x000fea0003800000 */
.L_x_13348:
        /* <DEDUP_REMOVED lines=19> */
[----:B------:R-:W-:Y:S05]  /*15e0*/  CALL.REL.NOINC `($__internal_3_$__cuda_sm20_div_rn_f64_full) ;  /* 0x00000044005c7944 */ /* 0x000fea0003c00000 */
[----:B------:R-:W-:-:S07]  /*15f0*/  IMAD.MOV.U32 R2, RZ, RZ, R28 ;  /* 0x000000ffff027224 */ /* 0x000fce00078e001c */
.L_x_13366:
[----:B------:R-:W-:Y:S05]  /*1600*/  BSYNC B2 ;  /* 0x0000000000027941 */ /* 0x000fea0003800000 */
.L_x_13365:
        /* <DEDUP_REMOVED lines=29> */
.L_x_13369:
[----:B------:R-:W-:Y:S05]  /*17e0*/  BSYNC B2 ;  /* 0x0000000000027941 */ /* 0x000fea0003800000 */
.L_x_13368:
[----:B------:R-:W-:Y:S01]  /*17f0*/  LOP3.LUT R33, RZ, 0x80000000, R3, 0xb8, !PT ;  /* 0x80000000ff217812 */ /* 0x000fe200078eb803 */
[----:B------:R-:W-:Y:S01]  /*1800*/  IMAD.MOV.U32 R32, RZ, RZ, RZ ;  /* 0x000000ffff207224 */ /* 0x000fe200078e00ff */
[----:B------:R-:W-:Y:S06]  /*1810*/  BRA `(.L_x_13344) ;  /* 0x0000000000187947 */ /* 0x000fec0003800000 */
.L_x_13367:
[----:B------:R-:W0:Y:S02]  /*1820*/  FRND.F64.FLOOR R2, R20 ;  /* 0x0000001400027313 */ /* 0x000e240000305800 */
[----:B0-----:R-:W-:Y:S02]  /*1830*/  DADD R4, R20, -R2 ;  /* 0x0000000014047229 */ /* 0x001fe40000000802 */
[----:B------:R-:W-:-:S06]  /*1840*/  DADD R6, R2, 1 ;  /* 0x3ff0000002067429 */ /* 0x000fcc0000000000 */
[----:B------:R-:W-:-:S06]  /*1850*/  DSETP.GT.AND P0, PT, R4, 0.5, PT ;  /* 0x3fe000000400742a */ /* 0x000fcc0003f04000 */
[----:B------:R-:W-:Y:S02]  /*1860*/  FSEL R32, R6, R2, P0 ;  /* 0x0000000206207208 */ /* 0x000fe40000000000 */
[----:B------:R-:W-:-:S07]  /*1870*/  FSEL R33, R7, R3, P0 ;  /* 0x0000000307217208 */ /* 0x000fce0000000000 */
.L_x_13344:
[----:B------:R-:W-:Y:S05]  /*1880*/  BSYNC B0 ;  /* 0x0000000000007941 */ /* 0x000fea0003800000 */
.L_x_13343:
[----:B-1----:R-:W0:Y:S01]  /*1890*/  S2R R3, SR_TID.X ;  /* 0x0000000000037919 */ /* 0x002e220000002100 */
[----:B------:R-:W-:Y:S01]  /*18a0*/  BSSY B0, `(.L_x_13370) ;  /* 0x0000157000007945 */ /* 0x000fe20003800000 */
[----:B0-----:R-:W-:-:S05]  /*18b0*/  VIADD R3, R3, 0x80 ;  /* 0x0000008003037836 */ /* 0x001fca0000000000 */
[----:B------:R-:W-:-:S13]  /*18c0*/  ISETP.GE.AND P0, PT, R3, R0, PT ;  /* 0x000000000300720c */ /* 0x000fda0003f06270 */
[----:B------:R-:W-:Y:S05]  /*18d0*/  @P0 BRA `(.L_x_13371) ;  /* 0x00000014004c0947 */ /* 0x000fea0003800000 */
[----:B-----5:R-:W-:-:S14]  /*18e0*/  DSETP.NEU.AND P0, PT, R16, RZ, PT ;  /* 0x000000ff1000722a */ /* 0x020fdc0003f0d000 */
        /* <DEDUP_REMOVED lines=23> */
.L_x_13374:
[----:B------:R-:W-:Y:S05]  /*1a60*/  BSYNC B2 ;  /* 0x0000000000027941 */ /* 0x000fea0003800000 */
.L_x_13373:
[----:B------:R-:W-:Y:S02]  /*1a70*/  IMAD.MOV.U32 R16, RZ, RZ, R2 ;  /* 0x000000ffff107224 */ /* 0x000fe400078e0002 */
[----:B------:R-:W-:Y:S01]  /*1a80*/  IMAD.MOV.U32 R17, RZ, RZ, R3 ;  /* 0x000000ffff117224 */ /* 0x000fe200078e0003 */
[----:B------:R-:W-:Y:S06]  /*1a90*/  BRA `(.L_x_13371) ;  /* 0x0000001000dc7947 */ /* 0x000fec0003800000 */
.L_x_13372:
        /* <DEDUP_REMOVED lines=28> */
[----:B------:R-:W-:Y:S02]  /*1c60*/  VIADDMNMX R21, R3, R20, 0xffffffff, !PT ;  /* 0xffffffff03157446 */ /* 0x000fe40007800114 */
[----:B------:R-:W-:-:S02]  /*1c70*/  LOP3.LUT R22, R5, 0xfffff, RZ, 0xc0, !PT ;  /* 0x000fffff05167812 */ /* 0x000fc400078ec0ff */
[----:B------:R-:W-:Y:S01]  /*1c80*/  LOP3.LUT R23, R23, 0x100000, RZ, 0xfc, !PT ;  /* 0x0010000017177812 */ /* 0x000fe200078efcff */
[----:B------:R-:W-:Y:S02]  /*1c90*/  IMAD.IADD R24, R21, 0x1, R2 ;  /* 0x0000000115187824 */ /* 0x000fe400078e0202 */
[----:B------:R-:W-:Y:S01]  /*1ca0*/  IMAD.MOV.U32 R21, RZ, RZ, R6 ;  /* 0x000000ffff157224 */ /* 0x000fe200078e0006 */
[----:B------:R-:W-:Y:S02]  /*1cb0*/  LOP3.LUT R6, R22, 0x100000, RZ, 0xfc, !PT ;  /* 0x0010000016067812 */ /* 0x000fe400078efcff */
[----:B------:R-:W-:-:S04]  /*1cc0*/  IADD3 R20, R24, 0x2, -R3 ;  /* 0x0000000218147810 */ /* 0x000fc80007ffe803 */
[----:B------:R-:W-:-:S13]  /*1cd0*/  LOP3.LUT P0, R20, R20, 0x3, RZ, 0xc0, !PT ;  /* 0x0000000314147812 */ /* 0x000fda000780c0ff */
[----:B------:R-:W-:Y:S05]  /*1ce0*/  @!P0 BRA `(.L_x_13379) ;  /* 0x0000000000348947 */ /* 0x000fea0003800000 */
[----:B------:R-:W-:Y:S01]  /*1cf0*/  BSSY B3, `(.L_x_13379) ;  /* 0x000000c000037945 */ /* 0x000fe20003800000 */
.L_x_13380:
        /* <DEDUP_REMOVED lines=12> */
.L_x_13379:
[----:B------:R-:W-:Y:S05]  /*1dc0*/  BSYNC B2 ;  /* 0x0000000000027941 */ /* 0x000fea0003800000 */
.L_x_13378:
        /* <DEDUP_REMOVED lines=12> */
.L_x_13385:
        /* <DEDUP_REMOVED lines=33> */
.L_x_13384:
[----:B------:R-:W-:Y:S05]  /*20a0*/  BSYNC B3 ;  /* 0x0000000000037941 */ /* 0x000fea0003800000 */
.L_x_13383:
[----:B------:R-:W-:-:S13]  /*20b0*/  ISETP.GE.U32.AND P0, PT, R22, 0xc, PT ;  /* 0x0000000c1600780c */ /* 0x000fda0003f06070 */
[----:B------:R-:W-:Y:S05]  /*20c0*/  @!P0 BRA `(.L_x_13382) ;  /* 0x0000000400dc8947 */ /* 0x000fea0003800000 */
[----:B------:R-:W-:Y:S01]  /*20d0*/  BSSY B3, `(.L_x_13386) ;  /* 0x0000075000037945 */ /* 0x000fe20003800000 */
[----:B------:R-:W-:-:S07]  /*20e0*/  VIADD R2, R7, 0x10 ;  /* 0x0000001007027836 */ /* 0x000fce0000000000 */
.L_x_13387:
        /* <DEDUP_REMOVED lines=116> */
.L_x_13386:
[----:B------:R-:W-:-:S07]  /*2830*/  IMAD.MOV.U32 R2, RZ, RZ, R7 ;  /* 0x000000ffff027224 */ /* 0x000fce00078e0007 */
.L_x_13382:
[----:B------:R-:W-:Y:S05]  /*2840*/  BSYNC B2 ;  /* 0x0000000000027941 */ /* 0x000fea0003800000 */
.L_x_13381:
[----:B------:R-:W-:Y:S01]  /*2850*/  LOP3.LUT R35, R2, 0x7fffffff, RZ, 0xc0, !PT ;  /* 0x7fffffff02237812 */ /* 0x000fe200078ec0ff */
[----:B------:R-:W-:Y:S01]  /*2860*/  BSSY B2, `(.L_x_13388) ;  /* 0x0000012000027945 */ /* 0x000fe20003800000 */
[----:B------:R-:W-:Y:S02]  /*2870*/  ISETP.NE.U32.AND P0, PT, R34, RZ, PT ;  /* 0x000000ff2200720c */ /* 0x000fe40003f05070 */
[----:B------:R-:W-:Y:S02]  /*2880*/  CS2R R6, SRZ ;  /* 0x0000000000067805 */ /* 0x000fe4000001ff00 */
[----:B------:R-:W-:-:S13]  /*2890*/  ISETP.NE.AND.EX P0, PT, R35, RZ, PT, P0 ;  /* 0x000000ff2300720c */ /* 0x000fda0003f05300 */
[----:B------:R-:W-:Y:S05]  /*28a0*/  @!P0 BRA `(.L_x_13389) ;  /* 0x0000000000348947 */ /* 0x000fea0003800000 */
        /* <DEDUP_REMOVED lines=13> */
.L_x_13389:
[----:B------:R-:W-:Y:S05]  /*2980*/  BSYNC B2 ;  /* 0x0000000000027941 */ /* 0x000fea0003800000 */
.L_x_13388:
[----:B------:R-:W-:Y:S02]  /*2990*/  IMAD.MOV.U32 R35, RZ, RZ, R7 ;  /* 0x000000ffff237224 */ /* 0x000fe400078e0007 */
[----:B------:R-:W-:-:S03]  /*29a0*/  IMAD.MOV.U32 R34, RZ, RZ, R6 ;  /* 0x000000ffff227224 */ /* 0x000fc600078e0006 */
[----:B------:R-:W-:Y:S01]  /*29b0*/  LOP3.LUT R35, R35, 0x80000000, R19, 0xb8, !PT ;  /* 0x8000000023237812 */ /* 0x000fe200078eb813 */
[----:B------:R-:W-:Y:S06]  /*29c0*/  BRA `(.L_x_13377) ;  /* 0x0000000000187947 */ /* 0x000fec0003800000 */
.L_x_13376:
[----:B------:R-:W-:-:S06]  /*29d0*/  DSETP.GTU.AND P0, PT, R4, +INF , PT ;  /* 0x7ff000000400742a */ /* 0x000fcc0003f0c000 */
[----:B------:R-:W-:-:S14]  /*29e0*/  DSETP.LE.AND P0, PT, R6, +INF , !P0 ;  /* 0x7ff000000600742a */ /* 0x000fdc0004703000 */
[----:B------:R-:W-:Y:S02]  /*29f0*/  @P0 DSETP.NEU.AND P1, PT, R6, +INF , PT ;  /* 0x7ff000000600042a */ /* 0x000fe40003f2d000 */
[----:B------:R-:W-:-:S06]  /*2a00*/  @!P0 DADD R34, R16, R18 ;  /* 0x0000000010228229 */ /* 0x000fcc0000000012 */
[----:B------:R-:W-:Y:S02]  /*2a10*/  @P0 FSEL R34, R18, RZ, P1 ;  /* 0x000000ff12220208 */ /* 0x000fe40000800000 */
[----:B------:R-:W-:-:S07]  /*2a20*/  @P0 FSEL R35, R19, -QNAN , P1 ;  /* 0xfff8000013230808 */ /* 0x000fce0000800000 */
.L_x_13377:
[----:B------:R-:W-:Y:S05]  /*2a30*/  BSYNC B1 ;  /* 0x0000000000017941 */ /* 0x000fea0003800000 */
.L_x_13375:
        /* <DEDUP_REMOVED lines=21> */
.L_x_13391:
[----:B------:R-:W-:Y:S05]  /*2b90*/  BSYNC B2 ;  /* 0x0000000000027941 */ /* 0x000fea0003800000 */
.L_x_13390:
        /* <DEDUP_REMOVED lines=29> */
.L_x_13394:
[----:B------:R-:W-:Y:S05]  /*2d70*/  BSYNC B2 ;  /* 0x0000000000027941 */ /* 0x000fea0003800000 */
.L_x_13393:
[----:B------:R-:W-:Y:S01]  /*2d80*/  LOP3.LUT R17, RZ, 0x80000000, R3, 0xb8, !PT ;  /* 0x80000000ff117812 */ /* 0x000fe200078eb803 */
[----:B------:R-:W-:Y:S01]  /*2d90*/  IMAD.MOV.U32 R16, RZ, RZ, RZ ;  /* 0x000000ffff107224 */ /* 0x000fe200078e00ff */
[----:B------:R-:W-:Y:S06]  /*2da0*/  BRA `(.L_x_13371) ;  /* 0x0000000000187947 */ /* 0x000fec0003800000 */
.L_x_13392:
[----:B------:R-:W0:Y:S02]  /*2db0*/  FRND.F64.FLOOR R2, R20 ;  /* 0x0000001400027313 */ /* 0x000e240000305800 */
[----:B0-----:R-:W-:Y:S02]  /*2dc0*/  DADD R4, R20, -R2 ;  /* 0x0000000014047229 */ /* 0x001fe40000000802 */
[----:B------:R-:W-:-:S06]  /*2dd0*/  DADD R6, R2, 1 ;  /* 0x3ff0000002067429 */ /* 0x000fcc0000000000 */
[----:B------:R-:W-:-:S06]  /*2de0*/  DSETP.GT.AND P0, PT, R4, 0.5, PT ;  /* 0x3fe000000400742a */ /* 0x000fcc0003f04000 */
[----:B------:R-:W-:Y:S02]  /*2df0*/  FSEL R16, R6, R2, P0 ;  /* 0x0000000206107208 */ /* 0x000fe40000000000 */
[----:B------:R-:W-:-:S07]  /*2e00*/  FSEL R17, R7, R3, P0 ;  /* 0x0000000307117208 */ /* 0x000fce0000000000 */
.L_x_13371:
[----:B------:R-:W-:Y:S05]  /*2e10*/  BSYNC B0 ;  /* 0x0000000000007941 */ /* 0x000fea0003800000 */
.L_x_13370:
[----:B------:R-:W0:Y:S01]  /*2e20*/  S2R R3, SR_TID.X ;  /* 0x0000000000037919 */ /* 0x000e220000002100 */
        /* <DEDUP_REMOVED lines=28> */
.L_x_13399:
[----:B------:R-:W-:Y:S05]  /*2ff0*/  BSYNC B2 ;  /* 0x0000000000027941 */ /* 0x000fea0003800000 */
.L_x_13398:
[----:B------:R-:W-:Y:S02]  /*3000*/  IMAD.MOV.U32 R12, RZ, RZ, R2 ;  /* 0x000000ffff0c7224 */ /* 0x000fe400078e0002 */
[----:B------:R-:W-:Y:S01]  /*3010*/  IMAD.MOV.U32 R13, RZ, RZ, R3 ;  /* 0x000000ffff0d7224 */ /* 0x000fe200078e0003 */
[----:B------:R-:W-:Y:S06]  /*3020*/  BRA `(.L_x_13396) ;  /* 0x0000001000e47947 */ /* 0x000fec0003800000 */
.L_x_13397:
        /* <DEDUP_REMOVED lines=30> */
[----:B------:R-:W-:-:S03]  /*3210*/  LOP3.LUT R23, R23, 0x100000, RZ, 0xfc, !PT ;  /* 0x0010000017177812 */ /* 0x000fc600078efcff */
[----:B------:R-:W-:Y:S01]  /*3220*/  IMAD.IADD R20, R19, 0x1, R2 ;  /* 0x0000000113147824 */ /* 0x000fe200078e0202 */
[----:B------:R-:W-:-:S04]  /*3230*/  LOP3.LUT R19, R5, 0xfffff, RZ, 0xc0, !PT ;  /* 0x000fffff05137812 */ /* 0x000fc800078ec0ff */
[----:B------:R-:W-:Y:S02]  /*3240*/  IADD3 R18, R20, 0x2, -R3 ;  /* 0x0000000214127810 */ /* 0x000fe40007ffe803 */
[----:B------:R-:W-:Y:S02]  /*3250*/  LOP3.LUT R6, R19, 0x100000, RZ, 0xfc, !PT ;  /* 0x0010000013067812 */ /* 0x000fe400078efcff */
[----:B------:R-:W-:-:S13]  /*3260*/  LOP3.LUT P0, R18, R18, 0x3, RZ, 0xc0, !PT ;  /* 0x0000000312127812 */ /* 0x000fda000780c0ff */
[----:B------:R-:W-:Y:S05]  /*3270*/  @!P0 BRA `(.L_x_13404) ;  /* 0x0000000000388947 */ /* 0x000fea0003800000 */
[----:B------:R-:W-:Y:S01]  /*3280*/  BSSY B3, `(.L_x_13405) ;  /* 0x000000c000037945 */ /* 0x000fe20003800000 */
.L_x_13406:
        /* <DEDUP_REMOVED lines=12> */
.L_x_13405:
[----:B------:R-:W-:-:S07]  /*3350*/  IMAD.MOV.U32 R18, RZ, RZ, R19 ;  /* 0x000000ffff127224 */ /* 0x000fce00078e0013 */
.L_x_13404:
[----:B------:R-:W-:Y:S05]  /*3360*/  BSYNC B2 ;  /* 0x0000000000027941 */ /* 0x000fea0003800000 */
.L_x_13403:
        /* <DEDUP_REMOVED lines=12> */
.L_x_13411:
        /* <DEDUP_REMOVED lines=33> */
.L_x_13410:
[----:B------:R-:W-:Y:S05]  /*3640*/  BSYNC B3 ;  /* 0x0000000000037941 */ /* 0x000fea0003800000 */
.L_x_13409:
[----:B------:R-:W-:-:S13]  /*3650*/  ISETP.GE.U32.AND P0, PT, R20, 0xc, PT ;  /* 0x0000000c1400780c */ /* 0x000fda0003f06070 */
[----:B------:R-:W-:Y:S05]  /*3660*/  @!P0 BRA `(.L_x_13408) ;  /* 0x0000000400dc8947 */ /* 0x000fea0003800000 */
[----:B------:R-:W-:Y:S01]  /*3670*/  BSSY B3, `(.L_x_13412) ;  /* 0x0000075000037945 */ /* 0x000fe20003800000 */
[----:B------:R-:W-:-:S07]  /*3680*/  VIADD R2, R7, 0x10 ;  /* 0x0000001007027836 */ /* 0x000fce0000000000 */
.L_x_13413:
        /* <DEDUP_REMOVED lines=116> */
.L_x_13412:
[----:B------:R-:W-:-:S07]  /*3dd0*/  IMAD.MOV.U32 R2, RZ, RZ, R7 ;  /* 0x000000ffff027224 */ /* 0x000fce00078e0007 */
.L_x_13408:
[----:B------:R-:W-:Y:S05]  /*3de0*/  BSYNC B2 ;  /* 0x0000000000027941 */ /* 0x000fea0003800000 */
.L_x_13407:
        /* <DEDUP_REMOVED lines=20> */
.L_x_13415:
[----:B------:R-:W-:Y:S05]  /*3f30*/  BSYNC B2 ;  /* 0x0000000000027941 */ /* 0x000fea0003800000 */
.L_x_13414:
[----:B------:R-:W-:Y:S02]  /*3f40*/  IMAD.MOV.U32 R19, RZ, RZ, R7 ;  /* 0x000000ffff137224 */ /* 0x000fe400078e0007 */
[----:B------:R-:W-:-:S03]  /*3f50*/  IMAD.MOV.U32 R18, RZ, RZ, R6 ;  /* 0x000000ffff127224 */ /* 0x000fc600078e0006 */
[----:B------:R-:W-:Y:S01]  /*3f60*/  LOP3.LUT R19, R19, 0x80000000, R15, 0xb8, !PT ;  /* 0x8000000013137812 */ /* 0x000fe200078eb80f */
[----:B------:R-:W-:Y:S06]  /*3f70*/  BRA `(.L_x_13402) ;  /* 0x0000000000187947 */ /* 0x000fec0003800000 */
.L_x_13401:
[----:B------:R-:W-:-:S06]  /*3f80*/  DSETP.GTU.AND P0, PT, R4, +INF , PT ;  /* 0x7ff000000400742a */ /* 0x000fcc0003f0c000 */
[----:B------:R-:W-:-:S14]  /*3f90*/  DSETP.LE.AND P0, PT, R6, +INF , !P0 ;  /* 0x7ff000000600742a */ /* 0x000fdc0004703000 */
[----:B------:R-:W-:Y:S02]  /*3fa0*/  @P0 DSETP.NEU.AND P1, PT, R6, +INF , PT ;  /* 0x7ff000000600042a */ /* 0x000fe40003f2d000 */
[----:B------:R-:W-:-:S06]  /*3fb0*/  @!P0 DADD R18, R12, R14 ;  /* 0x000000000c128229 */ /* 0x000fcc000000000e */
[----:B------:R-:W-:Y:S02]  /*3fc0*/  @P0 FSEL R18, R14, RZ, P1 ;  /* 0x000000ff0e120208 */ /* 0x000fe40000800000 */
[----:B------:R-:W-:-:S07]  /*3fd0*/  @P0 FSEL R19, R15, -QNAN , P1 ;  /* 0xfff800000f130808 */ /* 0x000fce0000800000 */
.L_x_13402:
[----:B------:R-:W-:Y:S05]  /*3fe0*/  BSYNC B1 ;  /* 0x0000000000017941 */ /* 0x000fea0003800000 */
.L_x_13400:
        /* <DEDUP_REMOVED lines=21> */
.L_x_13417:
[----:B------:R-:W-:Y:S05]  /*4140*/  BSYNC B2 ;  /* 0x0000000000027941 */ /* 0x000fea0003800000 */
.L_x_13416:
        /* <DEDUP_REMOVED lines=29> */
.L_x_13420:
[----:B------:R-:W-:Y:S05]  /*4320*/  BSYNC B2 ;  /* 0x0000000000027941 */ /* 0x000fea0003800000 */
.L_x_13419:
[----:B------:R-:W-:Y:S01]  /*4330*/  LOP3.LUT R13, RZ, 0x80000000, R3, 0xb8, !PT ;  /* 0x80000000ff0d7812 */ /* 0x000fe200078eb803 */
[----:B------:R-:W-:Y:S01]  /*4340*/  IMAD.MOV.U32 R12, RZ, RZ, RZ ;  /* 0x000000ffff0c7224 */ /* 0x000fe200078e00ff */
[----:B------:R-:W-:Y:S06]  /*4350*/  BRA `(.L_x_13396) ;  /* 0x0000000000187947 */ /* 0x000fec0003800000 */
.L_x_13418:
[----:B------:R-:W0:Y:S02]  /*4360*/  FRND.F64.FLOOR R2, R18 ;  /* 0x0000001200027313 */ /* 0x000e240000305800 */
[----:B0-----:R-:W-:Y:S02]  /*4370*/  DADD R4, R18, -R2 ;  /* 0x0000000012047229 */ /* 0x001fe40000000802 */
[----:B------:R-:W-:-:S06]  /*4380*/  DADD R6, R2, 1 ;  /* 0x3ff0000002067429 */ /* 0x000fcc0000000000 */
[----:B------:R-:W-:-:S06]  /*4390*/  DSETP.GT.AND P0, PT, R4, 0.5, PT ;  /* 0x3fe000000400742a */ /* 0x000fcc0003f04000 */
[----:B------:R-:W-:Y:S02]  /*43a0*/  FSEL R12, R6, R2, P0 ;  /* 0x00000002060c7208 */ /* 0x000fe40000000000 */
[----:B------:R-:W-:-:S07]  /*43b0*/  FSEL R13, R7, R3, P0 ;  /* 0x00000003070d7208 */ /* 0x000fce0000000000 */
.L_x_13396:
[----:B------:R-:W-:Y:S05]  /*43c0*/  BSYNC B0 ;  /* 0x0000000000007941 */ /* 0x000fea0003800000 */
.L_x_13395:
        /* <DEDUP_REMOVED lines=29> */
.L_x_13425:
[----:B------:R-:W-:Y:S05]  /*45a0*/  BSYNC B2 ;  /* 0x0000000000027941 */ /* 0x000fea0003800000 */
.L_x_13424:
[----:B------:R-:W-:Y:S05]  /*45b0*/  BRA `(.L_x_13422) ;  /* 0x0000001000e47947 */ /* 0x000fea0003800000 */
.L_x_13423:
        /* <DEDUP_REMOVED lines=38> */
.L_x_13432:
        /* <DEDUP_REMOVED lines=12> */
.L_x_13431:
[----:B------:R-:W-:Y:S02]  /*48e0*/  IMAD.MOV.U32 R14, RZ, RZ, R2 ;  /* 0x000000ffff0e7224 */ /* 0x000fe400078e0002 */
[----:B------:R-:W-:-:S07]  /*48f0*/  IMAD.MOV.U32 R2, RZ, RZ, R15 ;  /* 0x000000ffff027224 */ /* 0x000fce00078e000f */
.L_x_13430:
[----:B------:R-:W-:Y:S05]  /*4900*/  BSYNC B2 ;  /* 0x0000000000027941 */ /* 0x000fea0003800000 */
.L_x_13429:
        /* <DEDUP_REMOVED lines=12> */
.L_x_13437:
        /* <DEDUP_REMOVED lines=33> */
.L_x_13436:
[----:B------:R-:W-:Y:S05]  /*4be0*/  BSYNC B3 ;  /* 0x0000000000037941 */ /* 0x000fea0003800000 */
.L_x_13435:
[----:B------:R-:W-:-:S13]  /*4bf0*/  ISETP.GE.U32.AND P0, PT, R18, 0xc, PT ;  /* 0x0000000c1200780c */ /* 0x000fda0003f06070 */
[----:B------:R-:W-:Y:S05]  /*4c00*/  @!P0 BRA `(.L_x_13434) ;  /* 0x0000000400dc8947 */ /* 0x000fea0003800000 */
[----:B------:R-:W-:Y:S01]  /*4c10*/  BSSY B3, `(.L_x_13438) ;  /* 0x0000075000037945 */ /* 0x000fe20003800000 */
[----:B------:R-:W-:-:S07]  /*4c20*/  VIADD R2, R7, 0x10 ;  /* 0x0000001007027836 */ /* 0x000fce0000000000 */
.L_x_13439:
        /* <DEDUP_REMOVED lines=116> */
.L_x_13438:
[----:B------:R-:W-:-:S07]  /*5370*/  IMAD.MOV.U32 R2, RZ, RZ, R7 ;  /* 0x000000ffff027224 */ /* 0x000fce00078e0007 */
.L_x_13434:
[----:B------:R-:W-:Y:S05]  /*5380*/  BSYNC B2 ;  /* 0x0000000000027941 */ /* 0x000fea0003800000 */
.L_x_13433:
        /* <DEDUP_REMOVED lines=19> */
.L_x_13441:
[----:B------:R-:W-:Y:S05]  /*54c0*/  BSYNC B2 ;  /* 0x0000000000027941 */ /* 0x000fea0003800000 */
.L_x_13440:
[----:B------:R-:W-:Y:S02]  /*54d0*/  IMAD.MOV.U32 R15, RZ, RZ, R7 ;  /* 0x000000ffff0f7224 */ /* 0x000fe400078e0007 */
[----:B------:R-:W-:-:S03]  /*54e0*/  IMAD.MOV.U32 R14, RZ, RZ, R6 ;  /* 0x000000ffff0e7224 */ /* 0x000fc600078e0006 */
[----:B------:R-:W-:Y:S01]  /*54f0*/  LOP3.LUT R15, R15, 0x80000000, R11, 0xb8, !PT ;  /* 0x800000000f0f7812 */ /* 0x000fe200078eb80b */
[----:B------:R-:W-:Y:S06]  /*5500*/  BRA `(.L_x_13428) ;  /* 0x0000000000187947 */ /* 0x000fec0003800000 */
.L_x_13427:
[----:B------:R-:W-:-:S06]  /*5510*/  DSETP.GTU.AND P0, PT, R4, +INF , PT ;  /* 0x7ff000000400742a */ /* 0x000fcc0003f0c000 */
[----:B------:R-:W-:-:S14]  /*5520*/  DSETP.LE.AND P0, PT, R6, +INF , !P0 ;  /* 0x7ff000000600742a */ /* 0x000fdc0004703000 */
[----:B------:R-:W-:Y:S02]  /*5530*/  @P0 DSETP.NEU.AND P1, PT, R6, +INF , PT ;  /* 0x7ff000000600042a */ /* 0x000fe40003f2d000 */
[----:B------:R-:W-:-:S06]  /*5540*/  @!P0 DADD R14, R8, R10 ;  /* 0x00000000080e8229 */ /* 0x000fcc000000000a */
[----:B------:R-:W-:Y:S02]  /*5550*/  @P0 FSEL R14, R10, RZ, P1 ;  /* 0x000000ff0a0e0208 */ /* 0x000fe40000800000 */
[----:B------:R-:W-:-:S07]  /*5560*/  @P0 FSEL R15, R11, -QNAN , P1 ;  /* 0xfff800000b0f0808 */ /* 0x000fce0000800000 */
.L_x_13428:
[----:B------:R-:W-:Y:S05]  /*5570*/  BSYNC B1 ;  /* 0x0000000000017941 */ /* 0x000fea0003800000 */
.L_x_13426:
        /* <DEDUP_REMOVED lines=21> */
.L_x_13443:
[----:B------:R-:W-:Y:S05]  /*56d0*/  BSYNC B2 ;  /* 0x0000000000027941 */ /* 0x000fea0003800000 */
.L_x_13442:
        /* <DEDUP_REMOVED lines=29> */
.L_x_13446:
[----:B------:R-:W-:Y:S05]  /*58b0*/  BSYNC B2 ;  /* 0x0000000000027941 */ /* 0x000fea0003800000 */
.L_x_13445:
[----:B------:R-:W-:Y:S01]  /*58c0*/  LOP3.LUT R3, RZ, 0x80000000, R3, 0xb8, !PT ;  /* 0x80000000ff037812 */ /* 0x000fe200078eb803 */
[----:B------:R-:W-:Y:S01]  /*58d0*/  IMAD.MOV.U32 R2, RZ, RZ, RZ ;  /* 0x000000ffff027224 */ /* 0x000fe200078e00ff */
[----:B------:R-:W-:Y:S06]  /*58e0*/  BRA `(.L_x_13422) ;  /* 0x0000000000187947 */ /* 0x000fec0003800000 */
.L_x_13444:
[----:B------:R-:W0:Y:S02]  /*58f0*/  FRND.F64.FLOOR R2, R14 ;  /* 0x0000000e00027313 */ /* 0x000e240000305800 */
[----:B0-----:R-:W-:Y:S02]  /*5900*/  DADD R4, R14, -R2 ;  /* 0x000000000e047229 */ /* 0x001fe40000000802 */
[----:B------:R-:W-:-:S06]  /*5910*/  DADD R6, R2, 1 ;  /* 0x3ff0000002067429 */ /* 0x000fcc0000000000 */
[----:B------:R-:W-:-:S06]  /*5920*/  DSETP.GT.AND P0, PT, R4, 0.5, PT ;  /* 0x3fe000000400742a */ /* 0x000fcc0003f04000 */
[----:B------:R-:W-:Y:S02]  /*5930*/  FSEL R2, R6, R2, P0 ;  /* 0x0000000206027208 */ /* 0x000fe40000000000 */
[----:B------:R-:W-:-:S07]  /*5940*/  FSEL R3, R7, R3, P0 ;  /* 0x0000000307037208 */ /* 0x000fce0000000000 */
.L_x_13422:
[----:B------:R-:W-:Y:S05]  /*5950*/  BSYNC B0 ;  /* 0x0000000000007941 */ /* 0x000fea0003800000 */
.L_x_13421:
[----:B------:R-:W0:Y:S01]  /*5960*/  S2R R7, SR_TID.X ;  /* 0x0000000000077919 */ /* 0x000e220000002100 */
[----:B------:R-:W-:Y:S01]  /*5970*/  BSSY B0, `(.L_x_13447) ;  /* 0x0000016000007945 */ /* 0x000fe20003800000 */
[----:B0-----:R-:W-:Y:S01]  /*5980*/  ISETP.GE.AND P1, PT, R7, R0, PT ;  /* 0x000000000700720c */ /* 0x001fe20003f26270 */
[----:B-----5:R-:W-:-:S12]  /*5990*/  IMAD.MOV.U32 R9, RZ, RZ, R7 ;  /* 0x000000ffff097224 */ /* 0x020fd800078e0007 */
[----:B------:R-:W0:Y:S01]  /*59a0*/  @!P1 S2R R6, SR_CTAID.X ;  /* 0x0000000000069919 */ /* 0x000e220000002500 */
[----:B------:R-:W1:Y:S01]  /*59b0*/  @!P1 LDC.64 R4, c[0x0][0x218] ;  /* 0x00008600ff049b82 */ /* 0x000e620000000a00 */
[----:B------:R-:W-:-:S05]  /*59c0*/  @!P1 VIADD R9, R7, 0x80 ;  /* 0x0000008007099836 */ /* 0x000fca0000000000 */
[----:B------:R-:W-:Y:S01]  /*59d0*/  ISETP.GE.AND P0, PT, R9, R0, PT ;  /* 0x000000000900720c */ /* 0x000fe20003f06270 */
[----:B0-----:R-:W-:-:S04]  /*59e0*/  @!P1 IMAD R7, R6, 0x200, R7 ;  /* 0x0000020006079824 */ /* 0x001fc800078e0207 */
[----:B-1----:R-:W-:-:S05]  /*59f0*/  @!P1 IMAD.WIDE.U32 R4, R7, 0x8, R4 ;  /* 0x0000000807049825 */ /* 0x002fca00078e0004 */
[----:B------:R0:W-:Y:S03]  /*5a00*/  @!P1 STG.E.64 desc[UR4][R4.64], R32 ;  /* 0x0000002004009986 */ /* 0x0001e6000c101b04 */
[----:B------:R-:W-:Y:S05]  /*5a10*/  @P0 BRA `(.L_x_13448) ;  /* 0x00000000002c0947 */ /* 0x000fea0003800000 */
[----:B0-----:R-:W0:Y:S01]  /*5a20*/  S2R R4, SR_CTAID.X ;  /* 0x0000000000047919 */ /* 0x001e220000002500 */
[----:B------:R-:W1:Y:S01]  /*5a30*/  LDC.64 R6, c[0x0][0x218] ;  /* 0x00008600ff067b82 */ /* 0x000e620000000a00 */
[----:B0-----:R-:W-:Y:S02]  /*5a40*/  IMAD R5, R4, 0x200, R9 ;  /* 0x0000020004057824 */ /* 0x001fe400078e0209 */
[----:B------:R-:W-:-:S05]  /*5a50*/  VIADD R9, R9, 0x80 ;  /* 0x0000008009097836 */ /* 0x000fca0000000000 */
[----:B------:R-:W-:-:S13]  /*5a60*/  ISETP.GE.AND P0, PT, R9, R0, PT ;  /* 0x000000000900720c */ /* 0x000fda0003f06270 */
[----:B------:R-:W-:Y:S02]  /*5a70*/  @!P0 IMAD R11, R4, 0x200, R9 ;  /* 0x00000200040b8824 */ /* 0x000fe400078e0209 */
[----:B-1----:R-:W-:-:S04]  /*5a80*/  IMAD.WIDE.U32 R4, R5, 0x8, R6 ;  /* 0x0000000805047825 */ /* 0x002fc800078e0006 */
[----:B------:R-:W-:Y:S01]  /*5a90*/  @!P0 IMAD.WIDE.U32 R6, R11, 0x8, R6 ;  /* 0x000000080b068825 */ /* 0x000fe200078e0006 */
[----:B------:R1:W-:Y:S03]  /*5aa0*/  STG.E.64 desc[UR4][R4.64], R16 ;  /* 0x0000001004007986 */ /* 0x0003e6000c101b04 */
[----:B------:R-:W-:Y:S01]  /*5ab0*/  @!P0 VIADD R9, R9, 0x80 ;  /* 0x0000008009098836 */ /* 0x000fe20000000000 */
[----:B------:R1:W-:Y:S06]  /*5ac0*/  @!P0 STG.E.64 desc[UR4][R6.64], R12 ;  /* 0x0000000c06008986 */ /* 0x0003ec000c101b04 */
.L_x_13448:
[----:B------:R-:W-:Y:S05]  /*5ad0*/  BSYNC B0 ;  /* 0x0000000000007941 */ /* 0x000fea0003800000 */
.L_x_13447:
[----:B------:R-:W-:-:S13]  /*5ae0*/  ISETP.GE.AND P0, PT, R9, R0, PT ;  /* 0x000000000900720c */ /* 0x000fda0003f06270 */
[----:B------:R-:W-:Y:S05]  /*5af0*/  @P0 EXIT ;  /* 0x000000000000094d */ /* 0x000fea0003800000 */
[----:B------:R-:W2:Y:S01]  /*5b00*/  S2R R0, SR_CTAID.X ;  /* 0x0000000000007919 */ /* 0x000ea20000002500 */
[----:B01----:R-:W0:Y:S01]  /*5b10*/  LDC.64 R4, c[0x0][0x218] ;  /* 0x00008600ff047b82 */ /* 0x003e220000000a00 */
[----:B--2---:R-:W-:-:S04]  /*5b20*/  IMAD R9, R0, 0x200, R9 ;  /* 0x0000020000097824 */ /* 0x004fc800078e0209 */
[----:B0-----:R-:W-:-:S05]  /*5b30*/  IMAD.WIDE.U32 R4, R9, 0x8, R4 ;  /* 0x0000000809047825 */ /* 0x001fca00078e0004 */
[----:B------:R-:W-:Y:S01]  /*5b40*/  STG.E.64 desc[UR4][R4.64], R2 ;  /* 0x0000000204007986 */ /* 0x000fe2000c101b04 */
[----:B------:R-:W-:Y:S05]  /*5b50*/  EXIT ;  /* 0x000000000000794d */ /* 0x000fea0003800000 */
        .weak           $__internal_3_$__cuda_sm20_div_rn_f64_full
        .type           $__internal_3_$__cuda_sm20_div_rn_f64_full,@function
        .size           $__internal_3_$__cuda_sm20_div_rn_f64_full,(.L_x_37681 - $__internal_3_$__cuda_sm20_div_rn_f64_full)
$__internal_3_$__cuda_sm20_div_rn_f64_full:
[C---:B------:R-:W-:Y:S01]  /*5b60*/  FSETP.GEU.AND P0, PT, |R23|.reuse, 1.469367938527859385e-39, PT ;  /* 0x001000001700780b */ /* 0x040fe20003f0e200 */
[----:B------:R-:W-:Y:S01]  /*5b70*/  IMAD.MOV.U32 R25, RZ, RZ, R7 ;  /* 0x000000ffff197224 */ /* 0x000fe200078e0007 */
[----:B------:R-:W-:Y:S01]  /*5b80*/  LOP3.LUT R20, R23, 0x800fffff, RZ, 0xc0, !PT ;  /* 0x800fffff17147812 */ /* 0x000fe200078ec0ff */
[----:B------:R-:W-:Y:S01]  /*5b90*/  IMAD.MOV.U32 R28, RZ, RZ, 0x1 ;  /* 0x00000001ff1c7424 */ /* 0x000fe200078e00ff */
[----:B------:R-:W-:Y:S01]  /*5ba0*/  BSSY B1, `(.L_x_13449) ;  /* 0x0000055000017945 */ /* 0x000fe20003800000 */
[----:B------:R-:W-:Y:S01]  /*5bb0*/  IMAD.MOV.U32 R24, RZ, RZ, R6 ;  /* 0x000000ffff187224 */ /* 0x000fe200078e0006 */
[----:B------:R-:W-:Y:S01]  /*5bc0*/  LOP3.LUT R21, R20, 0x3ff00000, RZ, 0xfc, !PT ;  /* 0x3ff0000014157812 */ /* 0x000fe200078efcff */
[----:B------:R-:W-:Y:S01]  /*5bd0*/  IMAD.MOV.U32 R20, RZ, RZ, R22 ;  /* 0x000000ffff147224 */ /* 0x000fe200078e0016 */
[C---:B------:R-:W-:Y:S02]  /*5be0*/  FSETP.GEU.AND P2, PT, |R25|.reuse, 1.469367938527859385e-39, PT ;  /* 0x001000001900780b */ /* 0x040fe40003f4e200 */
[----:B------:R-:W-:-:S02]  /*5bf0*/  LOP3.LUT R3, R25, 0x7ff00000, RZ, 0xc0, !PT ;  /* 0x7ff0000019037812 */ /* 0x000fc400078ec0ff */
[----:B------:R-:W-:Y:S01]  /*5c00*/  LOP3.LUT R6, R23, 0x7ff00000, RZ, 0xc0, !PT ;  /* 0x7ff0000017067812 */ /* 0x000fe200078ec0ff */
[----:B------:R-:W-:-:S03]  /*5c10*/  @!P0 DMUL R20, R22, 8.98846567431157953865e+307 ;  /* 0x7fe0000016148828 */ /* 0x000fc60000000000 */
[----:B------:R-:W-:-:S03]  /*5c20*/  ISETP.GE.U32.AND P1, PT, R3, R6, PT ;  /* 0x000000060300720c */ /* 0x000fc60003f26070 */
[----:B------:R-:W0:Y:S02]  /*5c30*/  MUFU.RCP64H R29, R21 ;  /* 0x00000015001d7308 */ /* 0x000e240000001800 */
[----:B------:R-:W-:Y:S01]  /*5c40*/  @!P2 LOP3.LUT R4, R23, 0x7ff00000, RZ, 0xc0, !PT ;  /* 0x7ff000001704a812 */ /* 0x000fe200078ec0ff */
[----:B------:R-:W-:Y:S01]  /*5c50*/  @!P2 IMAD.MOV.U32 R30, RZ, RZ, RZ ;  /* 0x000000ffff1ea224 */ /* 0x000fe200078e00ff */
[----:B------:R-:W-:Y:S02]  /*5c60*/  @!P0 LOP3.LUT R6, R21, 0x7ff00000, RZ, 0xc0, !PT ;  /* 0x7ff0000015068812 */ /* 0x000fe400078ec0ff */
[----:B------:R-:W-:Y:S01]  /*5c70*/  @!P2 ISETP.GE.U32.AND P3, PT, R3, R4, PT ;  /* 0x000000040300a20c */ /* 0x000fe20003f66070 */
[----:B------:R-:W-:-:S05]  /*5c80*/  IMAD.MOV.U32 R4, RZ, RZ, 0x1ca00000 ;  /* 0x1ca00000ff047424 */ /* 0x000fca00078e00ff */
[----:B------:R-:W-:-:S04]  /*5c90*/  @!P2 SEL R5, R4, 0x63400000, !P3 ;  /* 0x634000000405a807 */ /* 0x000fc80005800000 */
[----:B------:R-:W-:Y:S01]  /*5ca0*/  @!P2 LOP3.LUT R5, R5, 0x80000000, R25, 0xf8, !PT ;  /* 0x800000000505a812 */ /* 0x000fe200078ef819 */
[----:B0-----:R-:W-:-:S03]  /*5cb0*/  DFMA R26, R28, -R20, 1 ;  /* 0x3ff000001c1a742b */ /* 0x001fc60000000814 */
[----:B------:R-:W-:Y:S01]  /*5cc0*/  @!P2 LOP3.LUT R31, R5, 0x100000, RZ, 0xfc, !PT ;  /* 0x00100000051fa812 */ /* 0x000fe200078efcff */
[----:B------:R-:W-:-:S04]  /*5cd0*/  IMAD.MOV.U32 R5, RZ, RZ, R3 ;  /* 0x000000ffff057224 */ /* 0x000fc800078e0003 */
[----:B------:R-:W-:-:S08]  /*5ce0*/  DFMA R26, R26, R26, R26 ;  /* 0x0000001a1a1a722b */ /* 0x000fd0000000001a */
[----:B------:R-:W-:Y:S01]  /*5cf0*/  DFMA R28, R28, R26, R28 ;  /* 0x0000001a1c1c722b */ /* 0x000fe2000000001c */
[----:B------:R-:W-:Y:S01]  /*5d00*/  SEL R27, R4, 0x63400000, !P1 ;  /* 0x63400000041b7807 */ /* 0x000fe20004800000 */
[----:B------:R-:W-:-:S03]  /*5d10*/  IMAD.MOV.U32 R26, RZ, RZ, R24 ;  /* 0x000000ffff1a7224 */ /* 0x000fc600078e0018 */
[----:B------:R-:W-:-:S03]  /*5d20*/  LOP3.LUT R27, R27, 0x800fffff, R25, 0xf8, !PT ;  /* 0x800fffff1b1b7812 */ /* 0x000fc600078ef819 */
[----:B------:R-:W-:-:S03]  /*5d30*/  DFMA R38, R28, -R20, 1 ;  /* 0x3ff000001c26742b */ /* 0x000fc60000000814 */
[----:B------:R-:W-:-:S05]  /*5d40*/  @!P2 DFMA R26, R26, 2, -R30 ;  /* 0x400000001a1aa82b */ /* 0x000fca000000081e */
[----:B------:R-:W-:-:S05]  /*5d50*/  DFMA R28, R28, R38, R28 ;  /* 0x000000261c1c722b */ /* 0x000fca000000001c */
[----:B------:R-:W-:-:S03]  /*5d60*/  @!P2 LOP3.LUT R5, R27, 0x7ff00000, RZ, 0xc0, !PT ;  /* 0x7ff000001b05a812 */ /* 0x000fc600078ec0ff */
[----:B------:R-:W-:Y:S02]  /*5d70*/  DMUL R30, R28, R26 ;  /* 0x0000001a1c1e7228 */ /* 0x000fe40000000000 */
[----:B------:R-:W-:-:S05]  /*5d80*/  VIADD R7, R5, 0xffffffff ;  /* 0xffffffff05077836 */ /* 0x000fca0000000000 */
[----:B------:R-:W-:Y:S01]  /*5d90*/  ISETP.GT.U32.AND P0, PT, R7, 0x7feffffe, PT ;  /* 0x7feffffe0700780c */ /* 0x000fe20003f04070 */
[----:B------:R-:W-:Y:S01]  /*5da0*/  VIADD R7, R6, 0xffffffff ;  /* 0xffffffff06077836 */ /* 0x000fe20000000000 */
[----:B------:R-:W-:-:S04]  /*5db0*/  DFMA R38, R30, -R20, R26 ;  /* 0x800000141e26722b */ /* 0x000fc8000000001a */
[----:B------:R-:W-:-:S04]  /*5dc0*/  ISETP.GT.U32.OR P0, PT, R7, 0x7feffffe, P0 ;  /* 0x7feffffe0700780c */ /* 0x000fc80000704470 */
[----:B------:R-:W-:-:S09]  /*5dd0*/  DFMA R38, R28, R38, R30 ;  /* 0x000000261c26722b */ /* 0x000fd2000000001e */
[----:B------:R-:W-:Y:S05]  /*5de0*/  @P0 BRA `(.L_x_13450) ;  /* 0x00000000006c0947 */ /* 0x000fea0003800000 */
[----:B------:R-:W-:-:S04]  /*5df0*/  LOP3.LUT R6, R23, 0x7ff00000, RZ, 0xc0, !PT ;  /* 0x7ff0000017067812 */ /* 0x000fc800078ec0ff */
[CC--:B------:R-:W-:Y:S02]  /*5e00*/  VIADDMNMX R5, R3.reuse, -R6.reuse, 0xb9600000, !PT ;  /* 0xb960000003057446 */ /* 0x0c0fe40007800906 */
[----:B------:R-:W-:Y:S02]  /*5e10*/  ISETP.GE.U32.AND P0, PT, R3, R6, PT ;  /* 0x000000060300720c */ /* 0x000fe40003f06070 */
[----:B------:R-:W-:Y:S02]  /*5e20*/  VIMNMX R3, R5, 0x46a00000, PT ;  /* 0x46a0000005037848 */ /* 0x000fe40003fe0100 */
[----:B------:R-:W-:-:S05]  /*5e30*/  SEL R4, R4, 0x63400000, !P0 ;  /* 0x6340000004047807 */ /* 0x000fca0004000000 */
[----:B------:R-:W-:Y:S02]  /*5e40*/  IMAD.IADD R3, R3, 0x1, -R4 ;  /* 0x0000000103037824 */ /* 0x000fe400078e0a04 */
[----:B------:R-:W-:Y:S02]  /*5e50*/  IMAD.MOV.U32 R4, RZ, RZ, RZ ;  /* 0x000000ffff047224 */ /* 0x000fe400078e00ff */
        /* <DEDUP_REMOVED lines=18> */
[----:B------:R-:W-:Y:S01]  /*5f80*/  FSEL R29, R23, R29, !P0 ;  /* 0x0000001d171d7208 */ /* 0x000fe20004000000 */
[----:B------:R-:W-:Y:S06]  /*5f90*/  BRA `(.L_x_13451) ;  /* 0x0000000000547947 */ /* 0x000fec0003800000 */
.L_x_13450:
        /* <DEDUP_REMOVED lines=16> */
.L_x_13453:
[----:B------:R-:W-:Y:S01]  /*60a0*/  LOP3.LUT R29, R23, 0x80000, RZ, 0xfc, !PT ;  /* 0x00080000171d7812 */ /* 0x000fe200078efcff */
[----:B------:R-:W-:Y:S01]  /*60b0*/  IMAD.MOV.U32 R28, RZ, RZ, R22 ;  /* 0x000000ffff1c7224 */ /* 0x000fe200078e0016 */
[----:B------:R-:W-:Y:S06]  /*60c0*/  BRA `(.L_x_13451) ;  /* 0x0000000000087947 */ /* 0x000fec0003800000 */
.L_x_13452:
[----:B------:R-:W-:Y:S01]  /*60d0*/  LOP3.LUT R29, R25, 0x80000, RZ, 0xfc, !PT ;  /* 0x00080000191d7812 */ /* 0x000fe200078efcff */
[----:B------:R-:W-:-:S07]  /*60e0*/  IMAD.MOV.U32 R28, RZ, RZ, R24 ;  /* 0x000000ffff1c7224 */ /* 0x000fce00078e0018 */
.L_x_13451:
[----:B------:R-:W-:Y:S05]  /*60f0*/  BSYNC B1 ;  /* 0x0000000000017941 */ /* 0x000fea0003800000 */
.L_x_13449:
[----:B------:R-:W-:Y:S02]  /*6100*/  IMAD.MOV.U32 R4, RZ, RZ, R2 ;  /* 0x000000ffff047224 */ /* 0x000fe400078e0002 */
[----:B------:R-:W-:Y:S02]  /*6110*/  IMAD.MOV.U32 R5, RZ, RZ, 0x0 ;  /* 0x00000000ff057424 */ /* 0x000fe400078e00ff */
[----:B------:R-:W-:Y:S02]  /*6120*/  IMAD.MOV.U32 R3, RZ, RZ, R29 ;  /* 0x000000ffff037224 */ /* 0x000fe400078e001d */
[----:B------:R-:W-:Y:S05]  /*6130*/  RET.REL.NODEC R4 `(_ZN2at6native27unrolled_elementwise_kernelINS0_13BinaryFunctorIdddZZZNS0_15binary_internal21div_floor_kernel_cudaERNS_18TensorIteratorBaseEENKUlvE1_clEvENKUlvE_clEvEUlddE_EESt5arrayIPcLm3EELi4E23TrivialOffsetCalculatorILi2EjESD_ILi1EjENS0_6memory15LoadWithoutCastENSG_16StoreWithoutCastEEEviT_T0_T2_T3_T4_T5_) ;  /* 0xffffff9c04b07950 */ /* 0x000fea0003c3ffff */
.L_x_13454:
        /* <DEDUP_REMOVED lines=12> */
.L_x_37681:


//--------------------- .text._ZN2at6native29vectorized_elementwise_kernelILi2ENS0_13BinaryFunctorIdddZZZNS0_15binary_internal21div_floor_kernel_cudaERNS_18TensorIteratorBaseEENKUlvE1_clEvENKUlvE_clEvEUlddE_EESt5arrayIPcLm3EEEEviT0_T1_ --------------------------
	.section	.text._ZN2at6native29vectorized_elementwise_kernelILi2ENS0_13BinaryFunctorIdddZZZNS0_15binary_internal21div_floor_kernel_cudaERNS_18TensorIteratorBaseEENKUlvE1_clEvENKUlvE_clEvEUlddE_EESt5arrayIPcLm3EEEEviT0_T1_,"ax",@progbits
	.align	128
        .global         _ZN2at6native29vectorized_elementwise_kernelILi2ENS0_13BinaryFunctorIdddZZZNS0_15binary_internal21div_floor_kernel_cudaERNS_18TensorIteratorBaseEENKUlvE1_clEvENKUlvE_clEvEUlddE_EESt5arrayIPcLm3EEEEviT0_T1_
        .type           _ZN2at6native29vectorized_elementwise_kernelILi2ENS0_13BinaryFunctorIdddZZZNS0_15binary_internal21div_floor_kernel_cudaERNS_18TensorIteratorBaseEENKUlvE1_clEvENKUlvE_clEvEUlddE_EESt5arrayIPcLm3EEEEviT0_T1_,@function
        .size           _ZN2at6native29vectorized_elementwise_kernelILi2ENS0_13BinaryFunctorIdddZZZNS0_15binary_internal21div_floor_kernel_cudaERNS_18TensorIteratorBaseEENKUlvE1_clEvENKUlvE_clEvEUlddE_EESt5arrayIPcLm3EEEEviT0_T1_,(.L_x_37682 - _ZN2at6native29vectorized_elementwise_kernelILi2ENS0_13BinaryFunctorIdddZZZNS0_15binary_internal21div_floor_kernel_cudaERNS_18TensorIteratorBaseEENKUlvE1_clEvENKUlvE_clEvEUlddE_EESt5arrayIPcLm3EEEEviT0_T1_)
        .other          _ZN2at6native29vectorized_elementwise_kernelILi2ENS0_13BinaryFunctorIdddZZZNS0_15binary_internal21div_floor_kernel_cudaERNS_18TensorIteratorBaseEENKUlvE1_clEvENKUlvE_clEvEUlddE_EESt5arrayIPcLm3EEEEviT0_T1_,@"STO_CUDA_ENTRY STV_DEFAULT"
_ZN2at6native29vectorized_elementwise_kernelILi2ENS0_13BinaryFunctorIdddZZZNS0_15binary_internal21div_floor_kernel_cudaERNS_18TensorIteratorBaseEENKUlvE1_clEvENKUlvE_clEvEUlddE_EESt5arrayIPcLm3EEEEviT0_T1_:
.text._ZN2at6native29vectorized_elementwise_kernelILi2ENS0_13BinaryFunctorIdddZZZNS0_15binary_internal21div_floor_kernel_cudaERNS_18TensorIteratorBaseEENKUlvE1_clEvENKUlvE_clEvEUlddE_EESt5arrayIPcLm3EEEEviT0_T1_:
        /* <DEDUP_REMOVED lines=12> */
[----:B0-----:R-:W-:-:S04]  /*00c0*/  IMAD.WIDE.U32 R4, R9, 0x10, R2 ;  /* 0x0000001009047825 */ /* 0x001fc800078e0002 */
[----:B--2---:R-:W-:Y:S01]  /*00d0*/  IMAD.WIDE R2, R49, 0x8, R6 ;  /* 0x0000000831027825 */ /* 0x004fe200078e0206 */
[----:B------:R-:W2:Y:S04]  /*00e0*/  LDG.E.128 R40, desc[UR4][R4.64] ;  /* 0x0000000404287981 */ /* 0x000ea8000c1e1d00 */
[----:B------:R0:W5:Y:S01]  /*00f0*/  LDG.E.128 R20, desc[UR4][R4.64+0x800] ;  /* 0x0008000404147981 */ /* 0x000162000c1e1d00 */
[----:B------:R-:W-:-:S03]  /*0100*/  IMAD.WIDE.U32 R2, R9, 0x10, R2 ;  /* 0x0000001009027825 */ /* 0x000fc600078e0002 */
[----:B------:R0:W5:Y:S04]  /*0110*/  LDG.E.128 R16, desc[UR4][R4.64+0x1000] ;  /* 0x0010000404107981 */ /* 0x000168000c1e1d00 */
[----:B------:R0:W5:Y:S04]  /*0120*/  LDG.E.128 R36, desc[UR4][R2.64] ;  /* 0x0000000402247981 */ /* 0x000168000c1e1d00 */
[----:B------:R0:W5:Y:S04]  /*0130*/  LDG.E.128 R32, desc[UR4][R2.64+0x800] ;  /* 0x0008000402207981 */ /* 0x000168000c1e1d00 */
[----:B------:R0:W5:Y:S04]  /*0140*/  LDG.E.128 R28, desc[UR4][R2.64+0x1000] ;  /* 0x00100004021c7981 */ /* 0x000168000c1e1d00 */
[----:B------:R0:W5:Y:S04]  /*0150*/  LDG.E.128 R24, desc[UR4][R2.64+0x1800] ;  /* 0x0018000402187981 */ /* 0x000168000c1e1d00 */
[----:B------:R0:W5:Y:S01]  /*0160*/  LDG.E.128 R12, desc[UR4][R4.64+0x1800] ;  /* 0x00180004040c7981 */ /* 0x000162000c1e1d00 */
[----:B------:R-:W-:Y:S01]  /*0170*/  BSSY B1, `(.L_x_13456) ;  /* 0x0000155000017945 */ /* 0x000fe20003800000 */
[----:B--2---:R-:W-:-:S14]  /*0180*/  DSETP.NEU.AND P0, PT, R40, RZ, PT ;  /* 0x000000ff2800722a */ /* 0x004fdc0003f0d000 */
[----:B0-----:R-:W-:Y:S05]  /*0190*/  @P0 BRA `(.L_x_13457) ;  /* 0x0000000000640947 */ /* 0x001fea0003800000 */
        /* <DEDUP_REMOVED lines=20> */
[----:B------:R-:W-:Y:S05]  /*02e0*/  CALL.REL.NOINC `($__internal_4_$__cuda_sm20_div_rn_f64_full) ;  /* 0x0000016000747944 */ /* 0x000fea0003c00000 */
.L_x_13459:
[----:B------:R-:W-:Y:S05]  /*02f0*/  BSYNC B2 ;  /* 0x0000000000027941 */ /* 0x000fea0003800000 */
.L_x_13458:
[----:B------:R-:W-:Y:S02]  /*0300*/  IMAD.MOV.U32 R36, RZ, RZ, R2 ;  /* 0x000000ffff247224 */ /* 0x000fe400078e0002 */
[----:B------:R-:W-:Y:S01]  /*0310*/  IMAD.MOV.U32 R37, RZ, RZ, R3 ;  /* 0x000000ffff257224 */ /* 0x000fe200078e0003 */
[----:B------:R-:W-:Y:S06]  /*0320*/  BRA `(.L_x_13460) ;  /* 0x0000001000e47947 */ /* 0x000fec0003800000 */
.L_x_13457:
        /* <DEDUP_REMOVED lines=38> */
.L_x_13466:
        /* <DEDUP_REMOVED lines=12> */
.L_x_13465:
[----:B------:R-:W-:Y:S05]  /*0650*/  BSYNC B2 ;  /* 0x0000000000027941 */ /* 0x000fea0003800000 */
.L_x_13464:
        /* <DEDUP_REMOVED lines=12> */
.L_x_13472:
        /* <DEDUP_REMOVED lines=33> */
.L_x_13471:
[----:B------:R-:W-:Y:S02]  /*0930*/  IMAD.MOV.U32 R9, RZ, RZ, R7 ;  /* 0x000000ffff097224 */ /* 0x000fe400078e0007 */
[----:B------:R-:W-:-:S07]  /*0940*/  IMAD.MOV.U32 R7, RZ, RZ, R8 ;  /* 0x000000ffff077224 */ /* 0x000fce00078e0008 */
.L_x_13470:
[----:B------:R-:W-:Y:S05]  /*0950*/  BSYNC B3 ;  /* 0x0000000000037941 */ /* 0x000fea0003800000 */
.L_x_13469:
[----:B------:R-:W-:-:S13]  /*0960*/  ISETP.GE.U32.AND P0, PT, R10, 0xc, PT ;  /* 0x0000000c0a00780c */ /* 0x000fda0003f06070 */
[----:B------:R-:W-:Y:S05]  /*0970*/  @!P0 BRA `(.L_x_13468) ;  /* 0x0000000400dc8947 */ /* 0x000fea0003800000 */
[----:B------:R-:W-:Y:S01]  /*0980*/  BSSY B3, `(.L_x_13473) ;  /* 0x0000075000037945 */ /* 0x000fe20003800000 */
[----:B------:R-:W-:-:S07]  /*0990*/  VIADD R5, R5, 0x10 ;  /* 0x0000001005057836 */ /* 0x000fce0000000000 */
.L_x_13474:
        /* <DEDUP_REMOVED lines=116> */
.L_x_13473:
[----:B------:R-:W-:-:S07]  /*10e0*/  IMAD.MOV.U32 R9, RZ, RZ, R6 ;  /* 0x000000ffff097224 */ /* 0x000fce00078e0006 */
.L_x_13468:
[----:B------:R-:W-:Y:S05]  /*10f0*/  BSYNC B2 ;  /* 0x0000000000027941 */ /* 0x000fea0003800000 */
.L_x_13467:
        /* <DEDUP_REMOVED lines=20> */
.L_x_13476:
[----:B------:R-:W-:Y:S05]  /*1240*/  BSYNC B2 ;  /* 0x0000000000027941 */ /* 0x000fea0003800000 */
.L_x_13475:
[----:B------:R-:W-:Y:S01]  /*1250*/  LOP3.LUT R47, R47, 0x80000000, R37, 0xb8, !PT ;  /* 0x800000002f2f7812 */ /* 0x000fe200078eb825 */
[----:B------:R-:W-:Y:S06]  /*1260*/  BRA `(.L_x_13463) ;  /* 0x0000000000187947 */ /* 0x000fec0003800000 */
.L_x_13462:
[----:B------:R-:W-:-:S06]  /*1270*/  DSETP.GTU.AND P0, PT, R2, +INF , PT ;  /* 0x7ff000000200742a */ /* 0x000fcc0003f0c000 */
[----:B------:R-:W-:-:S14]  /*1280*/  DSETP.LE.AND P0, PT, R4, +INF , !P0 ;  /* 0x7ff000000400742a */ /* 0x000fdc0004703000 */
[----:B------:R-:W-:Y:S02]  /*1290*/  @P0 DSETP.NEU.AND P1, PT, R4, +INF , PT ;  /* 0x7ff000000400042a */ /* 0x000fe40003f2d000 */
[----:B------:R-:W-:-:S06]  /*12a0*/  @!P0 DADD R46, R36, R40 ;  /* 0x00000000242e8229 */ /* 0x000fcc0000000028 */
[----:B------:R-:W-:Y:S02]  /*12b0*/  @P0 FSEL R46, R36, RZ, P1 ;  /* 0x000000ff242e0208 */ /* 0x000fe40000800000 */
[----:B------:R-:W-:-:S07]  /*12c0*/  @P0 FSEL R47, R37, -QNAN , P1 ;  /* 0xfff80000252f0808 */ /* 0x000fce0000800000 */
.L_x_13463:
[----:B------:R-:W-:Y:S05]  /*12d0*/  BSYNC B0 ;  /* 0x0000000000007941 */ /* 0x000fea0003800000 */
.L_x_13461:
        /* <DEDUP_REMOVED lines=22> */
.L_x_13478:
[----:B------:R-:W-:Y:S05]  /*1440*/  BSYNC B2 ;  /* 0x0000000000027941 */ /* 0x000fea0003800000 */
.L_x_13477:
        /* <DEDUP_REMOVED lines=29> */
.L_x_13481:
[----:B------:R-:W-:Y:S05]  /*1620*/  BSYNC B2 ;  /* 0x0000000000027941 */ /* 0x000fea0003800000 */
.L_x_13480:
[----:B------:R-:W-:Y:S01]  /*1630*/  LOP3.LUT R37, RZ, 0x80000000, R3, 0xb8, !PT ;  /* 0x80000000ff257812 */ /* 0x000fe200078eb803 */
[----:B------:R-:W-:Y:S01]  /*1640*/  IMAD.MOV.U32 R36, RZ, RZ, RZ ;  /* 0x000000ffff247224 */ /* 0x000fe200078e00ff */
[----:B------:R-:W-:Y:S06]  /*1650*/  BRA `(.L_x_13460) ;  /* 0x0000000000187947 */ /* 0x000fec0003800000 */
.L_x_13479:
[----:B------:R-:W0:Y:S02]  /*1660*/  FRND.F64.FLOOR R2, R8 ;  /* 0x0000000800027313 */ /* 0x000e240000305800 */
[----:B0-----:R-:W-:Y:S02]  /*1670*/  DADD R4, R8, -R2 ;  /* 0x0000000008047229 */ /* 0x001fe40000000802 */
[----:B------:R-:W-:-:S06]  /*1680*/  DADD R6, R2, 1 ;  /* 0x3ff0000002067429 */ /* 0x000fcc0000000000 */
[----:B------:R-:W-:-:S06]  /*1690*/  DSETP.GT.AND P0, PT, R4, 0.5, PT ;  /* 0x3fe000000400742a */ /* 0x000fcc0003f04000 */
[----:B------:R-:W-:Y:S02]  /*16a0*/  FSEL R36, R6, R2, P0 ;  /* 0x0000000206247208 */ /* 0x000fe40000000000 */
[----:B------:R-:W-:-:S07]  /*16b0*/  FSEL R37, R7, R3, P0 ;  /* 0x0000000307257208 */ /* 0x000fce0000000000 */
.L_x_13460:
[----:B------:R-:W-:Y:S05]  /*16c0*/  BSYNC B1 ;  /* 0x0000000000017941 */ /* 0x000fea0003800000 */
.L_x_13456:
[----:B------:R-:W-:Y:S01]  /*16d0*/  DSETP.NEU.AND P0, PT, R42, RZ, PT ;  /* 0x000000ff2a00722a */ /* 0x000fe20003f0d000 */
[----:B------:R-:W-:-:S13]  /*16e0*/  BSSY B1, `(.L_x_13482) ;  /* 0x0000156000017945 */ /* 0x000fda0003800000 */
        /* <DEDUP_REMOVED lines=22> */
.L_x_13485:
[----:B------:R-:W-:Y:S05]  /*1850*/  BSYNC B2 ;  /* 0x0000000000027941 */ /* 0x000fea0003800000 */
.L_x_13484:
[----:B------:R-:W-:Y:S02]  /*1860*/  IMAD.MOV.U32 R38, RZ, RZ, R2 ;  /* 0x000000ffff267224 */ /* 0x000fe400078e0002 */
[----:B------:R-:W-:Y:S01]  /*1870*/  IMAD.MOV.U32 R39, RZ, RZ, R3 ;  /* 0x000000ffff277224 */ /* 0x000fe200078e0003 */
[----:B------:R-:W-:Y:S06]  /*1880*/  BRA `(.L_x_13486) ;  /* 0x0000001000ec7947 */ /* 0x000fec0003800000 */
.L_x_13483:
        /* <DEDUP_REMOVED lines=38> */
.L_x_13493:
        /* <DEDUP_REMOVED lines=12> */
.L_x_13492:
[----:B------:R-:W-:-:S07]  /*1bb0*/  IMAD.MOV.U32 R0, RZ, RZ, R7 ;  /* 0x000000ffff007224 */ /* 0x000fce00078e0007 */
.L_x_13491:
[----:B------:R-:W-:Y:S05]  /*1bc0*/  BSYNC B2 ;  /* 0x0000000000027941 */ /* 0x000fea0003800000 */
.L_x_13490:
        /* <DEDUP_REMOVED lines=12> */
.L_x_13498:
        /* <DEDUP_REMOVED lines=33> */
.L_x_13497:
[----:B------:R-:W-:Y:S05]  /*1ea0*/  BSYNC B3 ;  /* 0x0000000000037941 */ /* 0x000fea0003800000 */
.L_x_13496:
[----:B------:R-:W-:-:S13]  /*1eb0*/  ISETP.GE.U32.AND P0, PT, R10, 0xc, PT ;  /* 0x0000000c0a00780c */ /* 0x000fda0003f06070 */
[----:B------:R-:W-:Y:S05]  /*1ec0*/  @!P0 BRA `(.L_x_13495) ;  /* 0x0000000400dc8947 */ /* 0x000fea0003800000 */
[----:B------:R-:W-:Y:S01]  /*1ed0*/  BSSY B3, `(.L_x_13499) ;  /* 0x0000075000037945 */ /* 0x000fe20003800000 */
[----:B------:R-:W-:-:S07]  /*1ee0*/  VIADD R0, R6, 0x10 ;  /* 0x0000001006007836 */ /* 0x000fce0000000000 */
.L_x_13500:
        /* <DEDUP_REMOVED lines=116> */
.L_x_13499:
[----:B------:R-:W-:-:S07]  /*2630*/  IMAD.MOV.U32 R0, RZ, RZ, R6 ;  /* 0x000000ffff007224 */ /* 0x000fce00078e0006 */
.L_x_13495:
[----:B------:R-:W-:Y:S05]  /*2640*/  BSYNC B2 ;  /* 0x0000000000027941 */ /* 0x000fea0003800000 */
.L_x_13494:
        /* <DEDUP_REMOVED lines=21> */
.L_x_13502:
[----:B------:R-:W-:Y:S05]  /*27a0*/  BSYNC B2 ;  /* 0x0000000000027941 */ /* 0x000fea0003800000 */
.L_x_13501:
[----:B------:R-:W-:Y:S02]  /*27b0*/  IMAD.MOV.U32 R41, RZ, RZ, R7 ;  /* 0x000000ffff297224 */ /* 0x000fe400078e0007 */
[----:B------:R-:W-:-:S03]  /*27c0*/  IMAD.MOV.U32 R40, RZ, RZ, R2 ;  /* 0x000000ffff287224 */ /* 0x000fc600078e0002 */
[----:B------:R-:W-:Y:S01]  /*27d0*/  LOP3.LUT R41, R41, 0x80000000, R39, 0xb8, !PT ;  /* 0x8000000029297812 */ /* 0x000fe200078eb827 */
[----:B------:R-:W-:Y:S06]  /*27e0*/  BRA `(.L_x_13489) ;  /* 0x0000000000187947 */ /* 0x000fec0003800000 */
.L_x_13488:
[----:B------:R-:W-:-:S06]  /*27f0*/  DSETP.GTU.AND P0, PT, R2, +INF , PT ;  /* 0x7ff000000200742a */ /* 0x000fcc0003f0c000 */
[----:B------:R-:W-:-:S14]  /*2800*/  DSETP.LE.AND P0, PT, R6, +INF , !P0 ;  /* 0x7ff000000600742a */ /* 0x000fdc0004703000 */
[----:B------:R-:W-:Y:S02]  /*2810*/  @P0 DSETP.NEU.AND P1, PT, R6, +INF , PT ;  /* 0x7ff000000600042a */ /* 0x000fe40003f2d000 */
[----:B------:R-:W-:-:S06]  /*2820*/  @!P0 DADD R40, R38, R42 ;  /* 0x0000000026288229 */ /* 0x000fcc000000002a */
[----:B------:R-:W-:Y:S02]  /*2830*/  @P0 FSEL R40, R38, RZ, P1 ;  /* 0x000000ff26280208 */ /* 0x000fe40000800000 */
[----:B------:R-:W-:-:S07]  /*2840*/  @P0 FSEL R41, R39, -QNAN , P1 ;  /* 0xfff8000027290808 */ /* 0x000fce0000800000 */
.L_x_13489:
[----:B------:R-:W-:Y:S05]  /*2850*/  BSYNC B0 ;  /* 0x0000000000007941 */ /* 0x000fea0003800000 */
.L_x_13487:
        /* <DEDUP_REMOVED lines=22> */
.L_x_13504:
[----:B------:R-:W-:Y:S05]  /*29c0*/  BSYNC B2 ;  /* 0x0000000000027941 */ /* 0x000fea0003800000 */
.L_x_13503:
        /* <DEDUP_REMOVED lines=29> */
.L_x_13507:
[----:B------:R-:W-:Y:S05]  /*2ba0*/  BSYNC B2 ;  /* 0x0000000000027941 */ /* 0x000fea0003800000 */
.L_x_13506:
[----:B------:R-:W-:Y:S01]  /*2bb0*/  LOP3.LUT R39, RZ, 0x80000000, R3, 0xb8, !PT ;  /* 0x80000000ff277812 */ /* 0x000fe200078eb803 */
[----:B------:R-:W-:Y:S01]  /*2bc0*/  IMAD.MOV.U32 R38, RZ, RZ, RZ ;  /* 0x000000ffff267224 */ /* 0x000fe200078e00ff */
[----:B------:R-:W-:Y:S06]  /*2bd0*/  BRA `(.L_x_13486) ;  /* 0x0000000000187947 */ /* 0x000fec0003800000 */
.L_x_13505:
[----:B------:R-:W0:Y:S02]  /*2be0*/  FRND.F64.FLOOR R2, R8 ;  /* 0x0000000800027313 */ /* 0x000e240000305800 */
[----:B0-----:R-:W-:Y:S02]  /*2bf0*/  DADD R4, R8, -R2 ;  /* 0x0000000008047229 */ /* 0x001fe40000000802 */
[----:B------:R-:W-:-:S06]  /*2c00*/  DADD R6, R2, 1 ;  /* 0x3ff0000002067429 */ /* 0x000fcc0000000000 */
[----:B------:R-:W-:-:S06]  /*2c10*/  DSETP.GT.AND P0, PT, R4, 0.5, PT ;  /* 0x3fe000000400742a */ /* 0x000fcc0003f04000 */
[----:B------:R-:W-:Y:S02]  /*2c20*/  FSEL R38, R6, R2, P0 ;  /* 0x0000000206267208 */ /* 0x000fe40000000000 */
[----:B------:R-:W-:-:S07]  /*2c30*/  FSEL R39, R7, R3, P0 ;  /* 0x0000000307277208 */ /* 0x000fce0000000000 */
.L_x_13486:
[----:B------:R-:W-:Y:S05]  /*2c40*/  BSYNC B1 ;  /* 0x0000000000017941 */ /* 0x000fea0003800000 */
.L_x_13482:
        /* <DEDUP_REMOVED lines=24> */
.L_x_13511:
[----:B------:R-:W-:Y:S05]  /*2dd0*/  BSYNC B2 ;  /* 0x0000000000027941 */ /* 0x000fea0003800000 */
.L_x_13510:
[----:B------:R-:W-:Y:S02]  /*2de0*/  IMAD.MOV.U32 R20, RZ, RZ, R2 ;  /* 0x000000ffff147224 */ /* 0x000fe400078e0002 */
[----:B------:R-:W-:Y:S01]  /*2df0*/  IMAD.MOV.U32 R21, RZ, RZ, R3 ;  /* 0x000000ffff157224 */ /* 0x000fe200078e0003 */
[----:B------:R-:W-:Y:S06]  /*2e00*/  BRA `(.L_x_13512) ;  /* 0x0000001000ec7947 */ /* 0x000fec0003800000 */
.L_x_13509:
        /* <DEDUP_REMOVED lines=38> */
.L_x_13519:
        /* <DEDUP_REMOVED lines=12> */
.L_x_13518:
[----:B------:R-:W-:-:S07]  /*3130*/  IMAD.MOV.U32 R0, RZ, RZ, R7 ;  /* 0x000000ffff007224 */ /* 0x000fce00078e0007 */
.L_x_13517:
[----:B------:R-:W-:Y:S05]  /*3140*/  BSYNC B2 ;  /* 0x0000000000027941 */ /* 0x000fea0003800000 */
.L_x_13516:
        /* <DEDUP_REMOVED lines=12> */
.L_x_13524:
        /* <DEDUP_REMOVED lines=33> */
.L_x_13523:
[----:B------:R-:W-:Y:S05]  /*3420*/  BSYNC B3 ;  /* 0x0000000000037941 */ /* 0x000fea0003800000 */
.L_x_13522:
[----:B------:R-:W-:-:S13]  /*3430*/  ISETP.GE.U32.AND P0, PT, R10, 0xc, PT ;  /* 0x0000000c0a00780c */ /* 0x000fda0003f06070 */
[----:B------:R-:W-:Y:S05]  /*3440*/  @!P0 BRA `(.L_x_13521) ;  /* 0x0000000400dc8947 */ /* 0x000fea0003800000 */
[----:B------:R-:W-:Y:S01]  /*3450*/  BSSY B3, `(.L_x_13525) ;  /* 0x0000075000037945 */ /* 0x000fe20003800000 */
[----:B------:R-:W-:-:S07]  /*3460*/  VIADD R0, R6, 0x10 ;  /* 0x0000001006007836 */ /* 0x000fce0000000000 */
.L_x_13526:
        /* <DEDUP_REMOVED lines=116> */
.L_x_13525:
[----:B------:R-:W-:-:S07]  /*3bb0*/  IMAD.MOV.U32 R0, RZ, RZ, R6 ;  /* 0x000000ffff007224 */ /* 0x000fce00078e0006 */
.L_x_13521:
[----:B------:R-:W-:Y:S05]  /*3bc0*/  BSYNC B2 ;  /* 0x0000000000027941 */ /* 0x000fea0003800000 */
.L_x_13520:
        /* <DEDUP_REMOVED lines=21> */
.L_x_13528:
[----:B------:R-:W-:Y:S05]  /*3d20*/  BSYNC B2 ;  /* 0x0000000000027941 */ /* 0x000fea0003800000 */
.L_x_13527:
[----:B------:R-:W-:Y:S02]  /*3d30*/  IMAD.MOV.U32 R41, RZ, RZ, R7 ;  /* 0x000000ffff297224 */ /* 0x000fe400078e0007 */
[----:B------:R-:W-:-:S03]  /*3d40*/  IMAD.MOV.U32 R40, RZ, RZ, R2 ;  /* 0x000000ffff287224 */ /* 0x000fc600078e0002 */
[----:B------:R-:W-:Y:S01]  /*3d50*/  LOP3.LUT R41, R41, 0x80000000, R33, 0xb8, !PT ;  /* 0x8000000029297812 */ /* 0x000fe200078eb821 */
[----:B------:R-:W-:Y:S06]  /*3d60*/  BRA `(.L_x_13515) ;  /* 0x0000000000187947 */ /* 0x000fec0003800000 */
.L_x_13514:
[----:B------:R-:W-:-:S06]  /*3d70*/  DSETP.GTU.AND P0, PT, R2, +INF , PT ;  /* 0x7ff000000200742a */ /* 0x000fcc0003f0c000 */
[----:B------:R-:W-:-:S14]  /*3d80*/  DSETP.LE.AND P0, PT, R6, +INF , !P0 ;  /* 0x7ff000000600742a */ /* 0x000fdc0004703000 */
[----:B------:R-:W-:Y:S02]  /*3d90*/  @P0 DSETP.NEU.AND P1, PT, R6, +INF , PT ;  /* 0x7ff000000600042a */ /* 0x000fe40003f2d000 */
[----:B------:R-:W-:-:S06]  /*3da0*/  @!P0 DADD R40, R32, R20 ;  /* 0x0000000020288229 */ /* 0x000fcc0000000014 */
[----:B------:R-:W-:Y:S02]  /*3db0*/  @P0 FSEL R40, R32, RZ, P1 ;  /* 0x000000ff20280208 */ /* 0x000fe40000800000 */
[----:B------:R-:W-:-:S07]  /*3dc0*/  @P0 FSEL R41, R33, -QNAN , P1 ;  /* 0xfff8000021290808 */ /* 0x000fce0000800000 */
.L_x_13515:
[----:B------:R-:W-:Y:S05]  /*3dd0*/  BSYNC B0 ;  /* 0x0000000000007941 */ /* 0x000fea0003800000 */
.L_x_13513:
        /* <DEDUP_REMOVED lines=22> */
.L_x_13530:
[----:B------:R-:W-:Y:S05]  /*3f40*/  BSYNC B2 ;  /* 0x0000000000027941 */ /* 0x000fea0003800000 */
.L_x_13529:
        /* <DEDUP_REMOVED lines=29> */
.L_x_13533:
[----:B------:R-:W-:Y:S05]  /*4120*/  BSYNC B2 ;  /* 0x0000000000027941 */ /* 0x000fea0003800000 */
.L_x_13532:
[----:B------:R-:W-:Y:S01]  /*4130*/  LOP3.LUT R21, RZ, 0x80000000, R3, 0xb8, !PT ;  /* 0x80000000ff157812 */ /* 0x000fe200078eb803 */
[----:B------:R-:W-:Y:S01]  /*4140*/  IMAD.MOV.U32 R20, RZ, RZ, RZ ;  /* 0x000000ffff147224 */ /* 0x000fe200078e00ff */
[----:B------:R-:W-:Y:S06]  /*4150*/  BRA `(.L_x_13512) ;  /* 0x0000000000187947 */ /* 0x000fec0003800000 */
.L_x_13531:
[----:B------:R-:W0:Y:S02]  /*4160*/  FRND.F64.FLOOR R2, R8 ;  /* 0x0000000800027313 */ /* 0x000e240000305800 */
[----:B0-----:R-:W-:Y:S02]  /*4170*/  DADD R4, R8, -R2 ;  /* 0x0000000008047229 */ /* 0x001fe40000000802 */
[----:B------:R-:W-:-:S06]  /*4180*/  DADD R6, R2, 1 ;  /* 0x3ff0000002067429 */ /* 0x000fcc0000000000 */
[----:B------:R-:W-:-:S06]  /*4190*/  DSETP.GT.AND P0, PT, R4, 0.5, PT ;  /* 0x3fe000000400742a */ /* 0x000fcc0003f04000 */
[----:B------:R-:W-:Y:S02]  /*41a0*/  FSEL R20, R6, R2, P0 ;  /* 0x0000000206147208 */ /* 0x000fe40000000000 */
[----:B------:R-:W-:-:S07]  /*41b0*/  FSEL R21, R7, R3, P0 ;  /* 0x0000000307157208 */ /* 0x000fce0000000000 */
.L_x_13512:
[----:B------:R-:W-:Y:S05]  /*41c0*/  BSYNC B1 ;  /* 0x0000000000017941 */ /* 0x000fea0003800000 */
.L_x_13508:
        /* <DEDUP_REMOVED lines=24> */
.L_x_13537:
[----:B------:R-:W-:Y:S05]  /*4350*/  BSYNC B2 ;  /* 0x0000000000027941 */ /* 0x000fea0003800000 */
.L_x_13536:
[----:B------:R-:W-:Y:S02]  /*4360*/  IMAD.MOV.U32 R22, RZ, RZ, R2 ;  /* 0x000000ffff167224 */ /* 0x000fe400078e0002 */
[----:B------:R-:W-:Y:S01]  /*4370*/  IMAD.MOV.U32 R23, RZ, RZ, R3 ;  /* 0x000000ffff177224 */ /* 0x000fe200078e0003 */
[----:B------:R-:W-:Y:S06]  /*4380*/  BRA `(.L_x_13538) ;  /* 0x0000001000ec7947 */ /* 0x000fec0003800000 */
.L_x_13535:
        /* <DEDUP_REMOVED lines=38> */
.L_x_13545:
        /* <DEDUP_REMOVED lines=12> */
.L_x_13544:
[----:B------:R-:W-:-:S07]  /*46b0*/  IMAD.MOV.U32 R0, RZ, RZ, R7 ;  /* 0x000000ffff007224 */ /* 0x000fce00078e0007 */
.L_x_13543:
[----:B------:R-:W-:Y:S05]  /*46c0*/  BSYNC B2 ;  /* 0x0000000000027941 */ /* 0x000fea0003800000 */
.L_x_13542:
        /* <DEDUP_REMOVED lines=12> */
.L_x_13550:
        /* <DEDUP_REMOVED lines=33> */
.L_x_13549:
[----:B------:R-:W-:Y:S05]  /*49a0*/  BSYNC B3 ;  /* 0x0000000000037941 */ /* 0x000fea0003800000 */
.L_x_13548:
[----:B------:R-:W-:-:S13]  /*49b0*/  ISETP.GE.U32.AND P0, PT, R10, 0xc, PT ;  /* 0x0000000c0a00780c */ /* 0x000fda0003f06070 */
[----:B------:R-:W-:Y:S05]  /*49c0*/  @!P0 BRA `(.L_x_13547) ;  /* 0x0000000400dc8947 */ /* 0x000fea0003800000 */
[----:B------:R-:W-:Y:S01]  /*49d0*/  BSSY B3, `(.L_x_13551) ;  /* 0x0000075000037945 */ /* 0x000fe20003800000 */
[----:B------:R-:W-:-:S07]  /*49e0*/  VIADD R0, R6, 0x10 ;  /* 0x0000001006007836 */ /* 0x000fce0000000000 */
.L_x_13552:
        /* <DEDUP_REMOVED lines=116> */
.L_x_13551:
[----:B------:R-:W-:-:S07]  /*5130*/  IMAD.MOV.U32 R0, RZ, RZ, R6 ;  /* 0x000000ffff007224 */ /* 0x000fce00078e0006 */
.L_x_13547:
[----:B------:R-:W-:Y:S05]  /*5140*/  BSYNC B2 ;  /* 0x0000000000027941 */ /* 0x000fea0003800000 */
.L_x_13546:
        /* <DEDUP_REMOVED lines=21> */
.L_x_13554:
[----:B------:R-:W-:Y:S05]  /*52a0*/  BSYNC B2 ;  /* 0x0000000000027941 */ /* 0x000fea0003800000 */
.L_x_13553:
[----:B------:R-:W-:Y:S02]  /*52b0*/  IMAD.MOV.U32 R33, RZ, RZ, R7 ;  /* 0x000000ffff217224 */ /* 0x000fe400078e0007 */
[----:B------:R-:W-:-:S03]  /*52c0*/  IMAD.MOV.U32 R32, RZ, RZ, R2 ;  /* 0x000000ffff207224 */ /* 0x000fc600078e0002 */
[----:B------:R-:W-:Y:S01]  /*52d0*/  LOP3.LUT R33, R33, 0x80000000, R35, 0xb8, !PT ;  /* 0x8000000021217812 */ /* 0x000fe200078eb823 */
[----:B------:R-:W-:Y:S06]  /*52e0*/  BRA `(.L_x_13541) ;  /* 0x0000000000187947 */ /* 0x000fec0003800000 */
.L_x_13540:
[----:B------:R-:W-:-:S06]  /*52f0*/  DSETP.GTU.AND P0, PT, R2, +INF , PT ;  /* 0x7ff000000200742a */ /* 0x000fcc0003f0c000 */
[----:B------:R-:W-:-:S14]  /*5300*/  DSETP.LE.AND P0, PT, R6, +INF , !P0 ;  /* 0x7ff000000600742a */ /* 0x000fdc0004703000 */
[----:B------:R-:W-:Y:S02]  /*5310*/  @P0 DSETP.NEU.AND P1, PT, R6, +INF , PT ;  /* 0x7ff000000600042a */ /* 0x000fe40003f2d000 */
[----:B------:R-:W-:-:S06]  /*5320*/  @!P0 DADD R32, R34, R22 ;  /* 0x0000000022208229 */ /* 0x000fcc0000000016 */
[----:B------:R-:W-:Y:S02]  /*5330*/  @P0 FSEL R32, R34, RZ, P1 ;  /* 0x000000ff22200208 */ /* 0x000fe40000800000 */
[----:B------:R-:W-:-:S07]  /*5340*/  @P0 FSEL R33, R35, -QNAN , P1 ;  /* 0xfff8000023210808 */ /* 0x000fce0000800000 */
.L_x_13541:
[----:B------:R-:W-:Y:S05]  /*5350*/  BSYNC B0 ;  /* 0x0000000000007941 */ /* 0x000fea0003800000 */
.L_x_13539:
        /* <DEDUP_REMOVED lines=22> */
.L_x_13556:
[----:B------:R-:W-:Y:S05]  /*54c0*/  BSYNC B2 ;  /* 0x0000000000027941 */ /* 0x000fea0003800000 */
.L_x_13555:
        /* <DEDUP_REMOVED lines=29> */
.L_x_13559:
[----:B------:R-:W-:Y:S05]  /*56a0*/  BSYNC B2 ;  /* 0x0000000000027941 */ /* 0x000fea0003800000 */
.L_x_13558:
[----:B------:R-:W-:Y:S01]  /*56b0*/  LOP3.LUT R23, RZ, 0x80000000, R3, 0xb8, !PT ;  /* 0x80000000ff177812 */ /* 0x000fe200078eb803 */
[----:B------:R-:W-:Y:S01]  /*56c0*/  IMAD.MOV.U32 R22, RZ, RZ, RZ ;  /* 0x000000ffff167224 */ /* 0x000fe200078e00ff */
[----:B------:R-:W-:Y:S06]  /*56d0*/  BRA `(.L_x_13538) ;  /* 0x0000000000187947 */ /* 0x000fec0003800000 */
.L_x_13557:
[----:B------:R-:W0:Y:S02]  /*56e0*/  FRND.F64.FLOOR R2, R8 ;  /* 0x0000000800027313 */ /* 0x000e240000305800 */
[----:B0-----:R-:W-:Y:S02]  /*56f0*/  DADD R4, R8, -R2 ;  /* 0x0000000008047229 */ /* 0x001fe40000000802 */
[----:B------:R-:W-:-:S06]  /*5700*/  DADD R6, R2, 1 ;  /* 0x3ff0000002067429 */ /* 0x000fcc0000000000 */
[----:B------:R-:W-:-:S06]  /*5710*/  DSETP.GT.AND P0, PT, R4, 0.5, PT ;  /* 0x3fe000000400742a */ /* 0x000fcc0003f04000 */
[----:B------:R-:W-:Y:S02]  /*5720*/  FSEL R22, R6, R2, P0 ;  /* 0x0000000206167208 */ /* 0x000fe40000000000 */
[----:B------:R-:W-:-:S07]  /*5730*/  FSEL R23, R7, R3, P0 ;  /* 0x0000000307177208 */ /* 0x000fce0000000000 */
.L_x_13538:
[----:B------:R-:W-:Y:S05]  /*5740*/  BSYNC B1 ;  /* 0x0000000000017941 */ /* 0x000fea0003800000 */
.L_x_13534:
        /* <DEDUP_REMOVED lines=24> */
.L_x_13563:
[----:B------:R-:W-:Y:S05]  /*58d0*/  BSYNC B2 ;  /* 0x0000000000027941 */ /* 0x000fea0003800000 */
.L_x_13562:
[----:B------:R-:W-:Y:S02]  /*58e0*/  IMAD.MOV.U32 R16, RZ, RZ, R2 ;  /* 0x000000ffff107224 */ /* 0x000fe400078e0002 */
[----:B------:R-:W-:Y:S01]  /*58f0*/  IMAD.MOV.U32 R17, RZ, RZ, R3 ;  /* 0x000000ffff117224 */ /* 0x000fe200078e0003 */
[----:B------:R-:W-:Y:S06]  /*5900*/  BRA `(.L_x_13564) ;  /* 0x0000001000ec7947 */ /* 0x000fec0003800000 */
.L_x_13561:
        /* <DEDUP_REMOVED lines=38> */
.L_x_13571:
        /* <DEDUP_REMOVED lines=12> */
.L_x_13570:
[----:B------:R-:W-:-:S07]  /*5c30*/  IMAD.MOV.U32 R0, RZ, RZ, R7 ;  /* 0x000000ffff007224 */ /* 0x000fce00078e0007 */
.L_x_13569:
[----:B------:R-:W-:Y:S05]  /*5c40*/  BSYNC B2 ;  /* 0x0000000000027941 */ /* 0x000fea0003800000 */
.L_x_13568:
        /* <DEDUP_REMOVED lines=12> */
.L_x_13576:
        /* <DEDUP_REMOVED lines=33> */
.L_x_13575:
[----:B------:R-:W-:Y:S05]  /*5f20*/  BSYNC B3 ;  /* 0x0000000000037941 */ /* 0x000fea0003800000 */
.L_x_13574:
[----:B------:R-:W-:-:S13]  /*5f30*/  ISETP.GE.U32.AND P0, PT, R10, 0xc, PT ;  /* 0x0000000c0a00780c */ /* 0x000fda0003f06070 */
[----:B------:R-:W-:Y:S05]  /*5f40*/  @!P0 BRA `(.L_x_13573) ;  /* 0x0000000400dc8947 */ /* 0x000fea0003800000 */
[----:B------:R-:W-:Y:S01]  /*5f50*/  BSSY B3, `(.L_x_13577) ;  /* 0x0000075000037945 */ /* 0x000fe20003800000 */
[----:B------:R-:W-:-:S07]  /*5f60*/  VIADD R0, R6, 0x10 ;  /* 0x0000001006007836 */ /* 0x000fce0000000000 */
.L_x_13578:
        /* <DEDUP_REMOVED lines=116> */
.L_x_13577:
[----:B------:R-:W-:-:S07]  /*66b0*/  IMAD.MOV.U32 R0, RZ, RZ, R6 ;  /* 0x000000ffff007224 */ /* 0x000fce00078e0006 */
.L_x_13573:
[----:B------:R-:W-:Y:S05]  /*66c0*/  BSYNC B2 ;  /* 0x0000000000027941 */ /* 0x000fea0003800000 */
.L_x_13572:
        /* <DEDUP_REMOVED lines=21> */
.L_x_13580:
[----:B------:R-:W-:Y:S05]  /*6820*/  BSYNC B2 ;  /* 0x0000000000027941 */ /* 0x000fea0003800000 */
.L_x_13579:
[----:B------:R-:W-:Y:S02]  /*6830*/  IMAD.MOV.U32 R33, RZ, RZ, R7 ;  /* 0x000000ffff217224 */ /* 0x000fe400078e0007 */
[----:B------:R-:W-:-:S03]  /*6840*/  IMAD.MOV.U32 R32, RZ, RZ, R2 ;  /* 0x000000ffff207224 */ /* 0x000fc600078e0002 */
[----:B------:R-:W-:Y:S01]  /*6850*/  LOP3.LUT R33, R33, 0x80000000, R29, 0xb8, !PT ;  /* 0x8000000021217812 */ /* 0x000fe200078eb81d */
[----:B------:R-:W-:Y:S06]  /*6860*/  BRA `(.L_x_13567) ;  /* 0x0000000000187947 */ /* 0x000fec0003800000 */
.L_x_13566:
[----:B------:R-:W-:-:S06]  /*6870*/  DSETP.GTU.AND P0, PT, R2, +INF , PT ;  /* 0x7ff000000200742a */ /* 0x000fcc0003f0c000 */
[----:B------:R-:W-:-:S14]  /*6880*/  DSETP.LE.AND P0, PT, R6, +INF , !P0 ;  /* 0x7ff000000600742a */ /* 0x000fdc0004703000 */
[----:B------:R-:W-:Y:S02]  /*6890*/  @P0 DSETP.NEU.AND P1, PT, R6, +INF , PT ;  /* 0x7ff000000600042a */ /* 0x000fe40003f2d000 */
[----:B------:R-:W-:-:S06]  /*68a0*/  @!P0 DADD R32, R28, R16 ;  /* 0x000000001c208229 */ /* 0x000fcc0000000010 */
[----:B------:R-:W-:Y:S02]  /*68b0*/  @P0 FSEL R32, R28, RZ, P1 ;  /* 0x000000ff1c200208 */ /* 0x000fe40000800000 */
[----:B------:R-:W-:-:S07]  /*68c0*/  @P0 FSEL R33, R29, -QNAN , P1 ;  /* 0xfff800001d210808 */ /* 0x000fce0000800000 */
.L_x_13567:
[----:B------:R-:W-:Y:S05]  /*68d0*/  BSYNC B0 ;  /* 0x0000000000007941 */ /* 0x000fea0003800000 */
.L_x_13565:
        /* <DEDUP_REMOVED lines=22> */
.L_x_13582:
[----:B------:R-:W-:Y:S05]  /*6a40*/  BSYNC B2 ;  /* 0x0000000000027941 */ /* 0x000fea0003800000 */
.L_x_13581:
        /* <DEDUP_REMOVED lines=29> */
.L_x_13585:
[----:B------:R-:W-:Y:S05]  /*6c20*/  BSYNC B2 ;  /* 0x0000000000027941 */ /* 0x000fea0003800000 */
.L_x_13584:
[----:B------:R-:W-:Y:S01]  /*6c30*/  LOP3.LUT R17, RZ, 0x80000000, R3, 0xb8, !PT ;  /* 0x80000000ff117812 */ /* 0x000fe200078eb803 */
[----:B------:R-:W-:Y:S01]  /*6c40*/  IMAD.MOV.U32 R16, RZ, RZ, RZ ;  /* 0x000000ffff107224 */ /* 0x000fe200078e00ff */
[----:B------:R-:W-:Y:S06]  /*6c50*/  BRA `(.L_x_13564) ;  /* 0x0000000000187947 */ /* 0x000fec0003800000 */
.L_x_13583:
[----:B------:R-:W0:Y:S02]  /*6c60*/  FRND.F64.FLOOR R2, R8 ;  /* 0x0000000800027313 */ /* 0x000e240000305800 */
[----:B0-----:R-:W-:Y:S02]  /*6c70*/  DADD R4, R8, -R2 ;  /* 0x0000000008047229 */ /* 0x001fe40000000802 */
[----:B------:R-:W-:-:S06]  /*6c80*/  DADD R6, R2, 1 ;  /* 0x3ff0000002067429 */ /* 0x000fcc0000000000 */
[----:B------:R-:W-:-:S06]  /*6c90*/  DSETP.GT.AND P0, PT, R4, 0.5, PT ;  /* 0x3fe000000400742a */ /* 0x000fcc0003f04000 */
[----:B------:R-:W-:Y:S02]  /*6ca0*/  FSEL R16, R6, R2, P0 ;  /* 0x0000000206107208 */ /* 0x000fe40000000000 */
[----:B------:R-:W-:-:S07]  /*6cb0*/  FSEL R17, R7, R3, P0 ;  /* 0x0000000307117208 */ /* 0x000fce0000000000 */
.L_x_13564:
[----:B------:R-:W-:Y:S05]  /*6cc0*/  BSYNC B1 ;  /* 0x0000000000017941 */ /* 0x000fea0003800000 */
.L_x_13560:
        /* <DEDUP_REMOVED lines=24> */
.L_x_13589:
[----:B------:R-:W-:Y:S05]  /*6e50*/  BSYNC B2 ;  /* 0x0000000000027941 */ /* 0x000fea0003800000 */
.L_x_13588:
[----:B------:R-:W-:Y:S02]  /*6e60*/  IMAD.MOV.U32 R18, RZ, RZ, R2 ;  /* 0x000000ffff127224 */ /* 0x000fe400078e0002 */
[----:B------:R-:W-:Y:S01]  /*6e70*/  IMAD.MOV.U32 R19, RZ, RZ, R3 ;  /* 0x000000ffff137224 */ /* 0x000fe200078e0003 */
[----:B------:R-:W-:Y:S06]  /*6e80*/  BRA `(.L_x_13590) ;  /* 0x0000001000e87947 */ /* 0x000fec0003800000 */
.L_x_13587:
        /* <DEDUP_REMOVED lines=38> */
.L_x_13597:
        /* <DEDUP_REMOVED lines=12> */
.L_x_13596:
[----:B------:R-:W-:-:S07]  /*71b0*/  IMAD.MOV.U32 R0, RZ, RZ, R7 ;  /* 0x000000ffff007224 */ /* 0x000fce00078e0007 */
.L_x_13595:
[----:B------:R-:W-:Y:S05]  /*71c0*/  BSYNC B2 ;  /* 0x0000000000027941 */ /* 0x000fea0003800000 */
.L_x_13594:
        /* <DEDUP_REMOVED lines=12> */
.L_x_13602:
        /* <DEDUP_REMOVED lines=33> */
.L_x_13601:
[----:B------:R-:W-:Y:S05]  /*74a0*/  BSYNC B3 ;  /* 0x0000000000037941 */ /* 0x000fea0003800000 */
.L_x_13600:
[----:B------:R-:W-:-:S13]  /*74b0*/  ISETP.GE.U32.AND P0, PT, R10, 0xc, PT ;  /* 0x0000000c0a00780c */ /* 0x000fda0003f06070 */
[----:B------:R-:W-:Y:S05]  /*74c0*/  @!P0 BRA `(.L_x_13599) ;  /* 0x0000000400dc8947 */ /* 0x000fea0003800000 */
[----:B------:R-:W-:Y:S01]  /*74d0*/  BSSY B3, `(.L_x_13603) ;  /* 0x0000075000037945 */ /* 0x000fe20003800000 */
[----:B------:R-:W-:-:S07]  /*74e0*/  VIADD R0, R6, 0x10 ;  /* 0x0000001006007836 */ /* 0x000fce0000000000 */
.L_x_13604:
        /* <DEDUP_REMOVED lines=116> */
.L_x_13603:
[----:B------:R-:W-:-:S07]  /*7c30*/  IMAD.MOV.U32 R0, RZ, RZ, R7 ;  /* 0x000000ffff007224 */ /* 0x000fce00078e0007 */
.L_x_13599:
[----:B------:R-:W-:Y:S05]  /*7c40*/  BSYNC B2 ;  /* 0x0000000000027941 */ /* 0x000fea0003800000 */
.L_x_13598:
        /* <DEDUP_REMOVED lines=20> */
.L_x_13606:
[----:B------:R-:W-:Y:S05]  /*7d90*/  BSYNC B2 ;  /* 0x0000000000027941 */ /* 0x000fea0003800000 */
.L_x_13605:
[----:B------:R-:W-:Y:S02]  /*7da0*/  IMAD.MOV.U32 R29, RZ, RZ, R7 ;  /* 0x000000ffff1d7224 */ /* 0x000fe400078e0007 */
[----:B------:R-:W-:-:S03]  /*7db0*/  IMAD.MOV.U32 R28, RZ, RZ, R2 ;  /* 0x000000ffff1c7224 */ /* 0x000fc600078e0002 */
[----:B------:R-:W-:Y:S01]  /*7dc0*/  LOP3.LUT R29, R29, 0x80000000, R31, 0xb8, !PT ;  /* 0x800000001d1d7812 */ /* 0x000fe200078eb81f */
[----:B------:R-:W-:Y:S06]  /*7dd0*/  BRA `(.L_x_13593) ;  /* 0x0000000000187947 */ /* 0x000fec0003800000 */
.L_x_13592:
[----:B------:R-:W-:-:S06]  /*7de0*/  DSETP.GTU.AND P0, PT, R2, +INF , PT ;  /* 0x7ff000000200742a */ /* 0x000fcc0003f0c000 */
[----:B------:R-:W-:-:S14]  /*7df0*/  DSETP.LE.AND P0, PT, R6, +INF , !P0 ;  /* 0x7ff000000600742a */ /* 0x000fdc0004703000 */
[----:B------:R-:W-:Y:S02]  /*7e00*/  @P0 DSETP.NEU.AND P1, PT, R6, +INF , PT ;  /* 0x7ff000000600042a */ /* 0x000fe40003f2d000 */
[----:B------:R-:W-:-:S06]  /*7e10*/  @!P0 DADD R28, R30, R18 ;  /* 0x000000001e1c8229 */ /* 0x000fcc0000000012 */
[----:B------:R-:W-:Y:S02]  /*7e20*/  @P0 FSEL R28, R30, RZ, P1 ;  /* 0x000000ff1e1c0208 */ /* 0x000fe40000800000 */
[----:B------:R-:W-:-:S07]  /*7e30*/  @P0 FSEL R29, R31, -QNAN , P1 ;  /* 0xfff800001f1d0808 */ /* 0x000fce0000800000 */
.L_x_13593:
[----:B------:R-:W-:Y:S05]  /*7e40*/  BSYNC B0 ;  /* 0x0000000000007941 */ /* 0x000fea0003800000 */
.L_x_13591:
        /* <DEDUP_REMOVED lines=22> */
.L_x_13608:
[----:B------:R-:W-:Y:S05]  /*7fb0*/  BSYNC B2 ;  /* 0x0000000000027941 */ /* 0x000fea0003800000 */
.L_x_13607:
        /* <DEDUP_REMOVED lines=29> */
.L_x_13611:
[----:B------:R-:W-:Y:S05]  /*8190*/  BSYNC B2 ;  /* 0x0000000000027941 */ /* 0x000fea0003800000 */
.L_x_13610:
[----:B------:R-:W-:Y:S01]  /*81a0*/  LOP3.LUT R19, RZ, 0x80000000, R3, 0xb8, !PT ;  /* 0x80000000ff137812 */ /* 0x000fe200078eb803 */
[----:B------:R-:W-:Y:S01]  /*81b0*/  IMAD.MOV.U32 R18, RZ, RZ, RZ ;  /* 0x000000ffff127224 */ /* 0x000fe200078e00ff */
[----:B------:R-:W-:Y:S06]  /*81c0*/  BRA `(.L_x_13590) ;  /* 0x0000000000187947 */ /* 0x000fec0003800000 */
.L_x_13609:
[----:B------:R-:W0:Y:S02]  /*81d0*/  FRND.F64.FLOOR R2, R8 ;  /* 0x0000000800027313 */ /* 0x000e240000305800 */
[----:B0-----:R-:W-:Y:S02]  /*81e0*/  DADD R4, R8, -R2 ;  /* 0x0000000008047229 */ /* 0x001fe40000000802 */
[----:B------:R-:W-:-:S06]  /*81f0*/  DADD R6, R2, 1 ;  /* 0x3ff0000002067429 */ /* 0x000fcc0000000000 */
[----:B------:R-:W-:-:S06]  /*8200*/  DSETP.GT.AND P0, PT, R4, 0.5, PT ;  /* 0x3fe000000400742a */ /* 0x000fcc0003f04000 */
[----:B------:R-:W-:Y:S02]  /*8210*/  FSEL R18, R6, R2, P0 ;  /* 0x0000000206127208 */ /* 0x000fe40000000000 */
[----:B------:R-:W-:-:S07]  /*8220*/  FSEL R19, R7, R3, P0 ;  /* 0x0000000307137208 */ /* 0x000fce0000000000 */
.L_x_13590:
[----:B------:R-:W-:Y:S05]  /*8230*/  BSYNC B1 ;  /* 0x0000000000017941 */ /* 0x000fea0003800000 */
.L_x_13586:
        /* <DEDUP_REMOVED lines=24> */
.L_x_13615:
[----:B------:R-:W-:Y:S05]  /*83c0*/  BSYNC B2 ;  /* 0x0000000000027941 */ /* 0x000fea0003800000 */
.L_x_13614:
[----:B------:R-:W-:Y:S02]  /*83d0*/  IMAD.MOV.U32 R12, RZ, RZ, R2 ;  /* 0x000000ffff0c7224 */ /* 0x000fe400078e0002 */
[----:B------:R-:W-:Y:S01]  /*83e0*/  IMAD.MOV.U32 R13, RZ, RZ, R3 ;  /* 0x000000ffff0d7224 */ /* 0x000fe200078e0003 */
[----:B------:R-:W-:Y:S06]  /*83f0*/  BRA `(.L_x_13616) ;  /* 0x0000001000ec7947 */ /* 0x000fec0003800000 */
.L_x_13613:
        /* <DEDUP_REMOVED lines=38> */
.L_x_13623:
        /* <DEDUP_REMOVED lines=12> */
.L_x_13622:
[----:B------:R-:W-:-:S07]  /*8720*/  IMAD.MOV.U32 R0, RZ, RZ, R7 ;  /* 0x000000ffff007224 */ /* 0x000fce00078e0007 */
.L_x_13621:
[----:B------:R-:W-:Y:S05]  /*8730*/  BSYNC B2 ;  /* 0x0000000000027941 */ /* 0x000fea0003800000 */
.L_x_13620:
        /* <DEDUP_REMOVED lines=12> */
.L_x_13628:
        /* <DEDUP_REMOVED lines=33> */
.L_x_13627:
[----:B------:R-:W-:Y:S05]  /*8a10*/  BSYNC B3 ;  /* 0x0000000000037941 */ /* 0x000fea0003800000 */
.L_x_13626:
[----:B------:R-:W-:-:S13]  /*8a20*/  ISETP.GE.U32.AND P0, PT, R10, 0xc, PT ;  /* 0x0000000c0a00780c */ /* 0x000fda0003f06070 */
[----:B------:R-:W-:Y:S05]  /*8a30*/  @!P0 BRA `(.L_x_13625) ;  /* 0x0000000400dc8947 */ /* 0x000fea0003800000 */
[----:B------:R-:W-:Y:S01]  /*8a40*/  BSSY B3, `(.L_x_13629) ;  /* 0x0000075000037945 */ /* 0x000fe20003800000 */
[----:B------:R-:W-:-:S07]  /*8a50*/  VIADD R0, R6, 0x10 ;  /* 0x0000001006007836 */ /* 0x000fce0000000000 */
.L_x_13630:
        /* <DEDUP_REMOVED lines=116> */
.L_x_13629:
[----:B------:R-:W-:-:S07]  /*91a0*/  IMAD.MOV.U32 R0, RZ, RZ, R6 ;  /* 0x000000ffff007224 */ /* 0x000fce00078e0006 */
.L_x_13625:
[----:B------:R-:W-:Y:S05]  /*91b0*/  BSYNC B2 ;  /* 0x0000000000027941 */ /* 0x000fea0003800000 */
.L_x_13624:
        /* <DEDUP_REMOVED lines=21> */
.L_x_13632:
[----:B------:R-:W-:Y:S05]  /*9310*/  BSYNC B2 ;  /* 0x0000000000027941 */ /* 0x000fea0003800000 */
.L_x_13631:
[----:B------:R-:W-:Y:S02]  /*9320*/  IMAD.MOV.U32 R29, RZ, RZ, R7 ;  /* 0x000000ffff1d7224 */ /* 0x000fe400078e0007 */
[----:B------:R-:W-:-:S03]  /*9330*/  IMAD.MOV.U32 R28, RZ, RZ, R2 ;  /* 0x000000ffff1c7224 */ /* 0x000fc600078e0002 */
[----:B------:R-:W-:Y:S01]  /*9340*/  LOP3.LUT R29, R29, 0x80000000, R25, 0xb8, !PT ;  /* 0x800000001d1d7812 */ /* 0x000fe200078eb819 */
[----:B------:R-:W-:Y:S06]  /*9350*/  BRA `(.L_x_13619) ;  /* 0x0000000000187947 */ /* 0x000fec0003800000 */
.L_x_13618:
[----:B------:R-:W-:-:S06]  /*9360*/  DSETP.GTU.AND P0, PT, R2, +INF , PT ;  /* 0x7ff000000200742a */ /* 0x000fcc0003f0c000 */
[----:B------:R-:W-:-:S14]  /*9370*/  DSETP.LE.AND P0, PT, R6, +INF , !P0 ;  /* 0x7ff000000600742a */ /* 0x000fdc0004703000 */
[----:B------:R-:W-:Y:S02]  /*9380*/  @P0 DSETP.NEU.AND P1, PT, R6, +INF , PT ;  /* 0x7ff000000600042a */ /* 0x000fe40003f2d000 */
[----:B------:R-:W-:-:S06]  /*9390*/  @!P0 DADD R28, R24, R12 ;  /* 0x00000000181c8229 */ /* 0x000fcc000000000c */
[----:B------:R-:W-:Y:S02]  /*93a0*/  @P0 FSEL R28, R24, RZ, P1 ;  /* 0x000000ff181c0208 */ /* 0x000fe40000800000 */
[----:B------:R-:W-:-:S07]  /*93b0*/  @P0 FSEL R29, R25, -QNAN , P1 ;  /* 0xfff80000191d0808 */ /* 0x000fce0000800000 */
.L_x_13619:
[----:B------:R-:W-:Y:S05]  /*93c0*/  BSYNC B0 ;  /* 0x0000000000007941 */ /* 0x000fea0003800000 */
.L_x_13617:
        /* <DEDUP_REMOVED lines=22> */
.L_x_13634:
[----:B------:R-:W-:Y:S05]  /*9530*/  BSYNC B2 ;  /* 0x0000000000027941 */ /* 0x000fea0003800000 */
.L_x_13633:
        /* <DEDUP_REMOVED lines=29> */
.L_x_13637:
[----:B------:R-:W-:Y:S05]  /*9710*/  BSYNC B2 ;  /* 0x0000000000027941 */ /* 0x000fea0003800000 */
.L_x_13636:
[----:B------:R-:W-:Y:S01]  /*9720*/  LOP3.LUT R13, RZ, 0x80000000, R3, 0xb8, !PT ;  /* 0x80000000ff0d7812 */ /* 0x000fe200078eb803 */
[----:B------:R-:W-:Y:S01]  /*9730*/  IMAD.MOV.U32 R12, RZ, RZ, RZ ;  /* 0x000000ffff0c7224 */ /* 0x000fe200078e00ff */
[----:B------:R-:W-:Y:S06]  /*9740*/  BRA `(.L_x_13616) ;  /* 0x0000000000187947 */ /* 0x000fec0003800000 */
.L_x_13635:
[----:B------:R-:W0:Y:S02]  /*9750*/  FRND.F64.FLOOR R2, R8 ;  /* 0x0000000800027313 */ /* 0x000e240000305800 */
[----:B0-----:R-:W-:Y:S02]  /*9760*/  DADD R4, R8, -R2 ;  /* 0x0000000008047229 */ /* 0x001fe40000000802 */
[----:B------:R-:W-:-:S06]  /*9770*/  DADD R6, R2, 1 ;  /* 0x3ff0000002067429 */ /* 0x000fcc0000000000 */
[----:B------:R-:W-:-:S06]  /*9780*/  DSETP.GT.AND P0, PT, R4, 0.5, PT ;  /* 0x3fe000000400742a */ /* 0x000fcc0003f04000 */
[----:B------:R-:W-:Y:S02]  /*9790*/  FSEL R12, R6, R2, P0 ;  /* 0x00000002060c7208 */ /* 0x000fe40000000000 */
[----:B------:R-:W-:-:S07]  /*97a0*/  FSEL R13, R7, R3, P0 ;  /* 0x00000003070d7208 */ /* 0x000fce0000000000 */
.L_x_13616:
[----:B------:R-:W-:Y:S05]  /*97b0*/  BSYNC B1 ;  /* 0x0000000000017941 */ /* 0x000fea0003800000 */
.L_x_13612:
        /* <DEDUP_REMOVED lines=24> */
.L_x_13641:
[----:B------:R-:W-:Y:S05]  /*9940*/  BSYNC B2 ;  /* 0x0000000000027941 */ /* 0x000fea0003800000 */
.L_x_13640:
[----:B------:R-:W-:Y:S02]  /*9950*/  IMAD.MOV.U32 R14, RZ, RZ, R2 ;  /* 0x000000ffff0e7224 */ /* 0x000fe400078e0002 */
[----:B------:R-:W-:Y:S01]  /*9960*/  IMAD.MOV.U32 R15, RZ, RZ, R3 ;  /* 0x000000ffff0f7224 */ /* 0x000fe200078e0003 */
[----:B------:R-:W-:Y:S06]  /*9970*/  BRA `(.L_x_13642) ;  /* 0x0000001000ec7947 */ /* 0x000fec0003800000 */
.L_x_13639:
        /* <DEDUP_REMOVED lines=38> */
.L_x_13649:
        /* <DEDUP_REMOVED lines=12> */
.L_x_13648:
[----:B------:R-:W-:-:S07]  /*9ca0*/  IMAD.MOV.U32 R0, RZ, RZ, R7 ;  /* 0x000000ffff007224 */ /* 0x000fce00078e0007 */
.L_x_13647:
[----:B------:R-:W-:Y:S05]  /*9cb0*/  BSYNC B2 ;  /* 0x0000000000027941 */ /* 0x000fea0003800000 */
.L_x_13646:
        /* <DEDUP_REMOVED lines=12> */
.L_x_13654:
        /* <DEDUP_REMOVED lines=33> */
.L_x_13653:
[----:B------:R-:W-:Y:S05]  /*9f90*/  BSYNC B3 ;  /* 0x0000000000037941 */ /* 0x000fea0003800000 */
.L_x_13652:
[----:B------:R-:W-:-:S13]  /*9fa0*/  ISETP.GE.U32.AND P0, PT, R10, 0xc, PT ;  /* 0x0000000c0a00780c */ /* 0x000fda0003f06070 */
[----:B------:R-:W-:Y:S05]  /*9fb0*/  @!P0 BRA `(.L_x_13651) ;  /* 0x0000000400dc8947 */ /* 0x000fea0003800000 */
[----:B------:R-:W-:Y:S01]  /*9fc0*/  BSSY B3, `(.L_x_13655) ;  /* 0x0000075000037945 */ /* 0x000fe20003800000 */
[----:B------:R-:W-:-:S07]  /*9fd0*/  VIADD R0, R6, 0x10 ;  /* 0x0000001006007836 */ /* 0x000fce0000000000 */
.L_x_13656:
        /* <DEDUP_REMOVED lines=116> */
.L_x_13655:
[----:B------:R-:W-:-:S07]  /*a720*/  IMAD.MOV.U32 R0, RZ, RZ, R6 ;  /* 0x000000ffff007224 */ /* 0x000fce00078e0006 */
.L_x_13651:
[----:B------:R-:W-:Y:S05]  /*a730*/  BSYNC B2 ;  /* 0x0000000000027941 */ /* 0x000fea0003800000 */
.L_x_13650:
        /* <DEDUP_REMOVED lines=21> */
.L_x_13658:
[----:B------:R-:W-:Y:S05]  /*a890*/  BSYNC B2 ;  /* 0x0000000000027941 */ /* 0x000fea0003800000 */
.L_x_13657:
[----:B------:R-:W-:Y:S02]  /*a8a0*/  IMAD.MOV.U32 R25, RZ, RZ, R7 ;  /* 0x000000ffff197224 */ /* 0x000fe400078e0007 */
[----:B------:R-:W-:-:S03]  /*a8b0*/  IMAD.MOV.U32 R24, RZ, RZ, R2 ;  /* 0x000000ffff187224 */ /* 0x000fc600078e0002 */
[----:B------:R-:W-:Y:S01]  /*a8c0*/  LOP3.LUT R25, R25, 0x80000000, R27, 0xb8, !PT ;  /* 0x8000000019197812 */ /* 0x000fe200078eb81b */
[----:B------:R-:W-:Y:S06]  /*a8d0*/  BRA `(.L_x_13645) ;  /* 0x0000000000187947 */ /* 0x000fec0003800000 */
.L_x_13644:
[----:B------:R-:W-:-:S06]  /*a8e0*/  DSETP.GTU.AND P0, PT, R2, +INF , PT ;  /* 0x7ff000000200742a */ /* 0x000fcc0003f0c000 */
[----:B------:R-:W-:-:S14]  /*a8f0*/  DSETP.LE.AND P0, PT, R6, +INF , !P0 ;  /* 0x7ff000000600742a */ /* 0x000fdc0004703000 */
[----:B------:R-:W-:Y:S02]  /*a900*/  @P0 DSETP.NEU.AND P1, PT, R6, +INF , PT ;  /* 0x7ff000000600042a */ /* 0x000fe40003f2d000 */
[----:B------:R-:W-:-:S06]  /*a910*/  @!P0 DADD R24, R26, R14 ;  /* 0x000000001a188229 */ /* 0x000fcc000000000e */
[----:B------:R-:W-:Y:S02]  /*a920*/  @P0 FSEL R24, R26, RZ, P1 ;  /* 0x000000ff1a180208 */ /* 0x000fe40000800000 */
[----:B------:R-:W-:-:S07]  /*a930*/  @P0 FSEL R25, R27, -QNAN , P1 ;  /* 0xfff800001b190808 */ /* 0x000fce0000800000 */
.L_x_13645:
[----:B------:R-:W-:Y:S05]  /*a940*/  BSYNC B0 ;  /* 0x0000000000007941 */ /* 0x000fea0003800000 */
.L_x_13643:
        /* <DEDUP_REMOVED lines=22> */
.L_x_13660:
[----:B------:R-:W-:Y:S05]  /*aab0*/  BSYNC B2 ;  /* 0x0000000000027941 */ /* 0x000fea0003800000 */
.L_x_13659:
        /* <DEDUP_REMOVED lines=29> */
.L_x_13663:
[----:B------:R-:W-:Y:S05]  /*ac90*/  BSYNC B2 ;  /* 0x0000000000027941 */ /* 0x000fea0003800000 */
.L_x_13662:
[----:B------:R-:W-:Y:S01]  /*aca0*/  LOP3.LUT R15, RZ, 0x80000000, R3, 0xb8, !PT ;  /* 0x80000000ff0f7812 */ /* 0x000fe200078eb803 */
[----:B------:R-:W-:Y:S01]  /*acb0*/  IMAD.MOV.U32 R14, RZ, RZ, RZ ;  /* 0x000000ffff0e7224 */ /* 0x000fe200078e00ff */
[----:B------:R-:W-:Y:S06]  /*acc0*/  BRA `(.L_x_13642) ;  /* 0x0000000000187947 */ /* 0x000fec0003800000 */
.L_x_13661:
[----:B------:R-:W0:Y:S02]  /*acd0*/  FRND.F64.FLOOR R2, R8 ;  /* 0x0000000800027313 */ /* 0x000e240000305800 */
[----:B0-----:R-:W-:Y:S02]  /*ace0*/  DADD R4, R8, -R2 ;  /* 0x0000000008047229 */ /* 0x001fe40000000802 */
[----:B------:R-:W-:-:S06]  /*acf0*/  DADD R6, R2, 1 ;  /* 0x3ff0000002067429 */ /* 0x000fcc0000000000 */
[----:B------:R-:W-:-:S06]  /*ad00*/  DSETP.GT.AND P0, PT, R4, 0.5, PT ;  /* 0x3fe000000400742a */ /* 0x000fcc0003f04000 */
[----:B------:R-:W-:Y:S02]  /*ad10*/  FSEL R14, R6, R2, P0 ;  /* 0x00000002060e7208 */ /* 0x000fe40000000000 */
[----:B------:R-:W-:-:S07]  /*ad20*/  FSEL R15, R7, R3, P0 ;  /* 0x00000003070f7208 */ /* 0x000fce0000000000 */
.L_x_13642:
[----:B------:R-:W-:Y:S05]  /*ad30*/  BSYNC B1 ;  /* 0x0000000000017941 */ /* 0x000fea0003800000 */
.L_x_13638:
[----:B------:R-:W0:Y:S01]  /*ad40*/  S2R R0, SR_CTAID.X ;  /* 0x0000000000007919 */ /* 0x000e220000002500 */
[----:B------:R-:W1:Y:S01]  /*ad50*/  LDC.64 R2, c[0x0][0x218] ;  /* 0x00008600ff027b82 */ /* 0x000e620000000a00 */
[----:B------:R-:W2:Y:S01]  /*ad60*/  S2R R7, SR_TID.X ;  /* 0x0000000000077919 */ /* 0x000ea20000002100 */
[----:B0-----:R-:W-:-:S04]  /*ad70*/  IMAD.SHL.U32 R5, R0, 0x400, RZ ;  /* 0x0000040000057824 */ /* 0x001fc800078e00ff */
[----:B-1----:R-:W-:-:S04]  /*ad80*/  IMAD.WIDE.U32 R2, R5, 0x8, R2 ;  /* 0x0000000805027825 */ /* 0x002fc800078e0002 */
[----:B--2---:R-:W-:-:S05]  /*ad90*/  IMAD.WIDE R2, R7, 0x10, R2 ;  /* 0x0000001007027825 */ /* 0x004fca00078e0202 */
[----:B------:R-:W-:Y:S04]  /*ada0*/  STG.E.128 desc[UR4][R2.64], R36 ;  /* 0x0000002402007986 */ /* 0x000fe8000c101d04 */
[----:B------:R-:W-:Y:S04]  /*adb0*/  STG.E.128 desc[UR4][R2.64+0x800], R20 ;  /* 0x0008001402007986 */ /* 0x000fe8000c101d04 */
[----:B------:R-:W-:Y:S04]  /*adc0*/  STG.E.128 desc[UR4][R2.64+0x1000], R16 ;  /* 0x0010001002007986 */ /* 0x000fe8000c101d04 */
[----:B------:R-:W-:Y:S01]  /*add0*/  STG.E.128 desc[UR4][R2.64+0x1800], R12 ;  /* 0x0018000c02007986 */ /* 0x000fe2000c101d04 */
[----:B------:R-:W-:Y:S05]  /*ade0*/  EXIT ;  /* 0x000000000000794d */ /* 0x000fea0003800000 */
.L_x_13455:
[----:B------:R-:W0:Y:S01]  /*adf0*/  S2R R2, SR_TID.X ;  /* 0x0000000000027919 */ /* 0x000e220000002100 */
[----:B------:R-:W-:Y:S02]  /*ae00*/  CS2R R12, SRZ ;  /* 0x00000000000c7805 */ /* 0x000fe4000001ff00 */
[----:B------:R-:W-:Y:S02]  /*ae10*/  CS2R R14, SRZ ;  /* 0x00000000000e7805 */ /* 0x000fe4000001ff00 */
[----:B0-----:R-:W-:-:S13]  /*ae20*/  ISETP.GE.AND P0, PT, R2, R48, PT ;  /* 0x000000300200720c */ /* 0x001fda0003f06270 */
[----:B------:R-:W-:Y:S02]  /*ae30*/  @!P0 IMAD.IADD R0, R49, 0x1, R2 ;  /* 0x0000000131008824 */ /* 0x000fe400078e0202 */
[----:B------:R-:W-:-:S05]  /*ae40*/  @!P0 VIADD R2, R2, 0x80 ;  /* 0x0000008002028836 */ /* 0x000fca0000000000 */
[----:B------:R-:W-:-:S13]  /*ae50*/  ISETP.GE.AND P6, PT, R2, R48, PT ;  /* 0x000000300200720c */ /* 0x000fda0003fc6270 */
[----:B------:R-:W-:Y:S01]  /*ae60*/  @!P6 IMAD.IADD R3, R49, 0x1, R2 ;  /* 0x000000013103e824 */ /* 0x000fe200078e0202 */
[----:B------:R-:W0:Y:S01]  /*ae70*/  @!P6 LDC.64 R4, c[0x0][0x220] ;  /* 0x00008800ff04eb82 */ /* 0x000e220000000a00 */
[----:B------:R-:W-:-:S05]  /*ae80*/  @!P6 VIADD R2, R2, 0x80 ;  /* 0x000000800202e836 */ /* 0x000fca0000000000 */
[C---:B------:R-:W-:Y:S02]  /*ae90*/  ISETP.GE.AND P5, PT, R2.reuse, R48, PT ;  /* 0x000000300200720c */ /* 0x040fe40003fa6270 */
[----:B------:R-:W1:Y:S11]  /*aea0*/  @!P6 LDC.64 R6, c[0x0][0x228] ;  /* 0x00008a00ff06eb82 */ /* 0x000e760000000a00 */
[----:B------:R-:W-:Y:S01]  /*aeb0*/  @!P5 IMAD.IADD R35, R49, 0x1, R2 ;  /* 0x000000013123d824 */ /* 0x000fe200078e0202 */
[----:B------:R-:W2:Y:S01]  /*aec0*/  @!P5 LDC.64 R8, c[0x0][0x220] ;  /* 0x00008800ff08db82 */ /* 0x000ea20000000a00 */
[----:B------:R-:W-:-:S02]  /*aed0*/  @!P5 VIADD R2, R2, 0x80 ;  /* 0x000000800202d836 */ /* 0x000fc40000000000 */
[----:B0-----:R-:W-:-:S03]  /*aee0*/  @!P6 IMAD.WIDE.U32 R4, R3, 0x8, R4 ;  /* 0x000000080304e825 */ /* 0x001fc600078e0004 */
[----:B------:R-:W-:Y:S02]  /*aef0*/  ISETP.GE.AND P4, PT, R2, R48, PT ;  /* 0x000000300200720c */ /* 0x000fe40003f86270 */
[----:B------:R-:W0:Y:S01]  /*af00*/  @!P5 LDC.64 R10, c[0x0][0x228] ;  /* 0x00008a00ff0adb82 */ /* 0x000e220000000a00 */
[----:B------:R-:W5:Y:S01]  /*af10*/  @!P6 LDG.E.64 R12, desc[UR4][R4.64] ;  /* 0x00000004040ce981 */ /* 0x000f62000c1e1b00 */
[----:B-1----:R-:W-:-:S05]  /*af20*/  @!P6 IMAD.WIDE.U32 R6, R3, 0x8, R6 ;  /* 0x000000080306e825 */ /* 0x002fca00078e0006 */
[----:B------:R1:W5:Y:S04]  /*af30*/  @!P6 LDG.E.64 R14, desc[UR4][R6.64] ;  /* 0x00000004060ee981 */ /* 0x000368000c1e1b00 */
[----:B------:R-:W-:Y:S01]  /*af40*/  @!P4 IMAD.IADD R39, R49, 0x1, R2 ;  /* 0x000000013127c824 */ /* 0x000fe200078e0202 */
[----:B------:R-:W3:Y:S01]  /*af50*/  @!P4 LDC.64 R16, c[0x0][0x220] ;  /* 0x00008800ff10cb82 */ /* 0x000ee20000000a00 */
[----:B------:R-:W-:-:S05]  /*af60*/  @!P4 VIADD R2, R2, 0x80 ;  /* 0x000000800202c836 */ /* 0x000fca0000000000 */
[----:B------:R-:W-:Y:S02]  /*af70*/  ISETP.GE.AND P3, PT, R2, R48, PT ;  /* 0x000000300200720c */ /* 0x000fe40003f66270 */
[----:B------:R-:W4:Y:S01]  /*af80*/  @!P4 LDC.64 R18, c[0x0][0x228] ;  /* 0x00008a00ff12cb82 */ /* 0x000f220000000a00 */
[----:B--2---:R-:W-:-:S07]  /*af90*/  @!P5 IMAD.WIDE.U32 R32, R35, 0x8, R8 ;  /* 0x000000082320d825 */ /* 0x004fce00078e0008 */
[----:B-1----:R-:W1:Y:S03]  /*afa0*/  @!P0 LDC.64 R6, c[0x0][0x220] ;  /* 0x00008800ff068b82 */ /* 0x002e660000000a00 */
[----:B------:R-:W-:Y:S02]  /*afb0*/  @!P3 IMAD.IADD R43, R49, 0x1, R2 ;  /* 0x00000001312bb824 */ /* 0x000fe400078e0202 */
[----:B------:R-:W-:-:S03]  /*afc0*/  @!P3 VIADD R2, R2, 0x80 ;  /* 0x000000800202b836 */ /* 0x000fc60000000000 */
[----:B------:R-:W2:Y:S02]  /*afd0*/  @!P3 LDC.64 R26, c[0x0][0x220] ;  /* 0x00008800ff1abb82 */ /* 0x000ea40000000a00 */
[----:B------:R-:W-:-:S06]  /*afe0*/  ISETP.GE.AND P2, PT, R2, R48, PT ;  /* 0x000000300200720c */ /* 0x000fcc0003f46270 */
[----:B------:R-:W1:Y:S07]  /*aff0*/  @!P3 LDC.64 R28, c[0x0][0x228] ;  /* 0x00008a00ff1cbb82 */ /* 0x000e6e0000000a00 */
[----:B------:R-:W-:Y:S01]  /*b000*/  @!P2 IMAD.IADD R55, R49, 0x1, R2 ;  /* 0x000000013137a824 */ /* 0x000fe200078e0202 */
[----:B------:R-:W1:Y:S01]  /*b010*/  @!P2 LDC.64 R30, c[0x0][0x220] ;  /* 0x00008800ff1eab82 */ /* 0x000e620000000a00 */
[----:B------:R-:W-:-:S05]  /*b020*/  @!P2 VIADD R2, R2, 0x80 ;  /* 0x000000800202a836 */ /* 0x000fca0000000000 */
[----:B------:R-:W-:Y:S01]  /*b030*/  ISETP.GE.AND P1, PT, R2, R48, PT ;  /* 0x000000300200720c */ /* 0x000fe20003f26270 */
[----:B0-----:R-:W-:Y:S01]  /*b040*/  @!P5 IMAD.WIDE.U32 R34, R35, 0x8, R10 ;  /* 0x000000082322d825 */ /* 0x001fe200078e000a */
[----:B------:R-:W0:Y:S08]  /*b050*/  @!P2 LDC.64 R46, c[0x0][0x228] ;  /* 0x00008a00ff2eab82 */ /* 0x000e300000000a00 */
[----:B------:R-:W0:Y:S03]  /*b060*/  @!P0 LDC.64 R4, c[0x0][0x228] ;  /* 0x00008a00ff048b82 */ /* 0x000e260000000a00 */
[----:B------:R-:W-:-:S02]  /*b070*/  @!P1 IMAD.IADD R3, R49, 0x1, R2 ;  /* 0x0000000131039824 */ /* 0x000fc400078e0202 */
[----:B------:R-:W-:-:S03]  /*b080*/  @!P1 VIADD R2, R2, 0x80 ;  /* 0x0000008002029836 */ /* 0x000fc60000000000 */
[----:B------:R-:W0:Y:S02]  /*b090*/  @!P1 LDC.64 R50, c[0x0][0x220] ;  /* 0x00008800ff329b82 */ /* 0x000e240000000a00 */
[----:B------:R-:W-:-:S06]  /*b0a0*/  ISETP.GE.AND P6, PT, R2, R48, PT ;  /* 0x000000300200720c */ /* 0x000fcc0003fc6270 */
[----:B------:R-:W0:Y:S08]  /*b0b0*/  @!P1 LDC.64 R52, c[0x0][0x228] ;  /* 0x00008a00ff349b82 */ /* 0x000e300000000a00 */
[----:B------:R-:W0:Y:S08]  /*b0c0*/  @!P6 LDC.64 R10, c[0x0][0x220] ;  /* 0x00008800ff0aeb82 */ /* 0x000e300000000a00 */
[----:B------:R-:W0:Y:S01]  /*b0d0*/  @!P6 LDC.64 R8, c[0x0][0x228] ;  /* 0x00008a00ff08eb82 */ /* 0x000e220000000a00 */
[----:B---3--:R-:W-:-:S04]  /*b0e0*/  @!P4 IMAD.WIDE.U32 R36, R39, 0x8, R16 ;  /* 0x000000082724c825 */ /* 0x008fc800078e0010 */
[----:B----4-:R-:W-:Y:S01]  /*b0f0*/  @!P4 IMAD.WIDE.U32 R38, R39, 0x8, R18 ;  /* 0x000000082726c825 */ /* 0x010fe200078e0012 */
[----:B------:R-:W-:Y:S02]  /*b100*/  CS2R R18, SRZ ;  /* 0x0000000000127805 */ /* 0x000fe4000001ff00 */
[----:B------:R-:W-:Y:S02]  /*b110*/  CS2R R16, SRZ ;  /* 0x0000000000107805 */ /* 0x000fe4000001ff00 */
[----:B------:R-:W-:Y:S01]  /*b120*/  CS2R R20, SRZ ;  /* 0x0000000000147805 */ /* 0x000fe2000001ff00 */
[C---:B--2---:R-:W-:Y:S01]  /*b130*/  @!P3 IMAD.WIDE.U32 R40, R43.reuse, 0x8, R26 ;  /* 0x000000082b28b825 */ /* 0x044fe200078e001a */
[----:B------:R-:W-:Y:S02]  /*b140*/  CS2R R22, SRZ ;  /* 0x0000000000167805 */ /* 0x000fe4000001ff00 */
[----:B------:R-:W-:Y:S02]  /*b150*/  CS2R R24, SRZ ;  /* 0x0000000000187805 */ /* 0x000fe4000001ff00 */
[----:B------:R-:W-:Y:S01]  /*b160*/  CS2R R26, SRZ ;  /* 0x00000000001a7805 */ /* 0x000fe2000001ff00 */
[----:B------:R2:W5:Y:S01]  /*b170*/  @!P5 LDG.E.64 R18, desc[UR4][R34.64] ;  /* 0x000000042212d981 */ /* 0x000562000c1e1b00 */
[----:B-1----:R-:W-:Y:S01]  /*b180*/  @!P3 IMAD.WIDE.U32 R42, R43, 0x8, R28 ;  /* 0x000000082b2ab825 */ /* 0x002fe200078e001c */
[----:B------:R-:W-:-:S02]  /*b190*/  CS2R R28, SRZ ;  /* 0x00000000001c7805 */ /* 0x000fc4000001ff00 */
[----:B------:R1:W5:Y:S01]  /*b1a0*/  @!P5 LDG.E.64 R16, desc[UR4][R32.64] ;  /* 0x000000042010d981 */ /* 0x000362000c1e1b00 */
[----:B------:R-:W-:-:S03]  /*b1b0*/  @!P2 IMAD.WIDE.U32 R44, R55, 0x8, R30 ;  /* 0x00000008372ca825 */ /* 0x000fc600078e001e */
[----:B------:R3:W5:Y:S01]  /*b1c0*/  @!P4 LDG.E.64 R20, desc[UR4][R36.64] ;  /* 0x000000042414c981 */ /* 0x000762000c1e1b00 */
[----:B--2---:R-:W-:Y:S01]  /*b1d0*/  @!P6 IMAD.IADD R35, R49, 0x1, R2 ;  /* 0x000000013123e824 */ /* 0x004fe200078e0202 */
[----:B------:R-:W-:Y:S02]  /*b1e0*/  CS2R R30, SRZ ;  /* 0x00000000001e7805 */ /* 0x000fe4000001ff00 */
[----:B------:R2:W5:Y:S01]  /*b1f0*/  @!P4 LDG.E.64 R22, desc[UR4][R38.64] ;  /* 0x000000042616c981 */ /* 0x000562000c1e1b00 */
[C---:B0-----:R-:W-:Y:S01]  /*b200*/  @!P6 IMAD.WIDE.U32 R10, R35.reuse, 0x8, R10 ;  /* 0x00000008230ae825 */ /* 0x041fe200078e000a */
[----:B-1----:R-:W-:Y:S02]  /*b210*/  CS2R R32, SRZ ;  /* 0x0000000000207805 */ /* 0x002fe4000001ff00 */
[----:B------:R0:W5:Y:S01]  /*b220*/  @!P3 LDG.E.64 R24, desc[UR4][R40.64] ;  /* 0x000000042818b981 */ /* 0x000162000c1e1b00 */
[----:B------:R-:W-:Y:S01]  /*b230*/  @!P6 IMAD.WIDE.U32 R8, R35, 0x8, R8 ;  /* 0x000000082308e825 */ /* 0x000fe200078e0008 */
[----:B------:R-:W-:-:S02]  /*b240*/  CS2R R34, SRZ ;  /* 0x0000000000227805 */ /* 0x000fc4000001ff00 */
[----:B------:R1:W5:Y:S01]  /*b250*/  @!P3 LDG.E.64 R26, desc[UR4][R42.64] ;  /* 0x000000042a1ab981 */ /* 0x000362000c1e1b00 */
[----:B---3--:R-:W-:Y:S02]  /*b260*/  CS2R R36, SRZ ;  /* 0x0000000000247805 */ /* 0x008fe4000001ff00 */
[----:B--2---:R-:W-:Y:S01]  /*b270*/  CS2R R38, SRZ ;  /* 0x0000000000267805 */ /* 0x004fe2000001ff00 */
[----:B------:R-:W-:Y:S01]  /*b280*/  @!P2 IMAD.WIDE.U32 R46, R55, 0x8, R46 ;  /* 0x00000008372ea825 */ /* 0x000fe200078e002e */
[----:B------:R2:W5:Y:S01]  /*b290*/  @!P2 LDG.E.64 R28, desc[UR4][R44.64] ;  /* 0x000000042c1ca981 */ /* 0x000562000c1e1b00 */
[----:B0-----:R-:W-:Y:S02]  /*b2a0*/  CS2R R40, SRZ ;  /* 0x0000000000287805 */ /* 0x001fe4000001ff00 */
[----:B------:R-:W-:Y:S01]  /*b2b0*/  @!P1 IMAD.WIDE.U32 R50, R3, 0x8, R50 ;  /* 0x0000000803329825 */ /* 0x000fe200078e0032 */
[----:B------:R2:W5:Y:S01]  /*b2c0*/  @!P2 LDG.E.64 R30, desc[UR4][R46.64] ;  /* 0x000000042e1ea981 */ /* 0x000562000c1e1b00 */
[----:B-1----:R-:W-:-:S02]  /*b2d0*/  CS2R R42, SRZ ;  /* 0x00000000002a7805 */ /* 0x002fc4000001ff00 */
[----:B------:R-:W-:Y:S01]  /*b2e0*/  @!P1 IMAD.WIDE.U32 R52, R3, 0x8, R52 ;  /* 0x0000000803349825 */ /* 0x000fe200078e0034 */
[----:B------:R2:W5:Y:S03]  /*b2f0*/  @!P1 LDG.E.64 R32, desc[UR4][R50.64] ;  /* 0x0000000432209981 */ /* 0x000566000c1e1b00 */
[C---:B------:R-:W-:Y:S01]  /*b300*/  @!P0 IMAD.WIDE.U32 R6, R0.reuse, 0x8, R6 ;  /* 0x0000000800068825 */ /* 0x040fe200078e0006 */
[----:B------:R2:W5:Y:S03]  /*b310*/  @!P1 LDG.E.64 R34, desc[UR4][R52.64] ;  /* 0x0000000434229981 */ /* 0x000566000c1e1b00 */
[----:B------:R-:W-:Y:S01]  /*b320*/  @!P0 IMAD.WIDE.U32 R4, R0, 0x8, R4 ;  /* 0x0000000800048825 */ /* 0x000fe200078e0004 */
[----:B------:R2:W5:Y:S04]  /*b330*/  @!P6 LDG.E.64 R36, desc[UR4][R10.64] ;  /* 0x000000040a24e981 */ /* 0x000568000c1e1b00 */
[----:B------:R2:W5:Y:S04]  /*b340*/  @!P6 LDG.E.64 R38, desc[UR4][R8.64] ;  /* 0x000000040826e981 */ /* 0x000568000c1e1b00 */
[----:B------:R2:W5:Y:S04]  /*b350*/  @!P0 LDG.E.64 R40, desc[UR4][R6.64] ;  /* 0x0000000406288981 */ /* 0x000568000c1e1b00 */
[----:B------:R2:W5:Y:S01]  /*b360*/  @!P0 LDG.E.64 R42, desc[UR4][R4.64] ;  /* 0x00000004042a8981 */ /* 0x000562000c1e1b00 */
[----:B------:R-:W-:Y:S04]  /*b370*/  BSSY B1, `(.L_x_13664) ;  /* 0x0000156000017945 */ /* 0x000fe80003800000 */
[----:B------:R-:W-:Y:S05]  /*b380*/  @P0 BRA `(.L_x_13665) ;  /* 0x0000001400500947 */ /* 0x000fea0003800000 */
[----:B-----5:R-:W-:-:S14]  /*b390*/  DSETP.NEU.AND P0, PT, R42, RZ, PT ;  /* 0x000000ff2a00722a */ /* 0x020fdc0003f0d000 */
[----:B------:R-:W-:Y:S05]  /*b3a0*/  @P0 BRA `(.L_x_13666) ;  /* 0x0000000000640947 */ /* 0x000fea0003800000 */
[----:B------:R-:W2:Y:S01]  /*b3b0*/  MUFU.RCP64H R3, R43 ;  /* 0x0000002b00037308 */ /* 0x000ea20000001800 */
[----:B------:R-:W-:Y:S01]  /*b3c0*/  IMAD.MOV.U32 R2, RZ, RZ, 0x1 ;  /* 0x00000001ff027424 */ /* 0x000fe200078e00ff */
[----:B------:R-:W-:Y:S01]  /*b3d0*/  FSETP.GEU.AND P1, PT, |R41|, 6.5827683646048100446e-37, PT ;  /* 0x036000002900780b */ /* 0x000fe20003f2e200 */
[----:B------:R-:W-:Y:S04]  /*b3e0*/  BSSY B2, `(.L_x_13667) ;  /* 0x0000012000027945 */ /* 0x000fe80003800000 */
[----:B--2---:R-:W-:-:S08]  /*b3f0*/  DFMA R4, R2, -R42, 1 ;  /* 0x3ff000000204742b */ /* 0x004fd0000000082a */
        /* <DEDUP_REMOVED lines=16> */
.L_x_13668:
[----:B------:R-:W-:Y:S05]  /*b500*/  BSYNC B2 ;  /* 0x0000000000027941 */ /* 0x000fea0003800000 */
.L_x_13667:
[----:B------:R-:W-:Y:S02]  /*b510*/  IMAD.MOV.U32 R40, RZ, RZ, R2 ;  /* 0x000000ffff287224 */ /* 0x000fe400078e0002 */
[----:B------:R-:W-:Y:S01]  /*b520*/  IMAD.MOV.U32 R41, RZ, RZ, R3 ;  /* 0x000000ffff297224 */ /* 0x000fe200078e0003 */
[----:B------:R-:W-:Y:S06]  /*b530*/  BRA `(.L_x_13665) ;  /* 0x0000001000e47947 */ /* 0x000fec0003800000 */
.L_x_13666:
[----:B------:R-:W-:Y:S01]  /*b540*/  LOP3.LUT R3, R43, 0x7fffffff, RZ, 0xc0, !PT ;  /* 0x7fffffff2b037812 */ /* 0x000fe200078ec0ff */
[----:B------:R-:W-:Y:S01]  /*b550*/  BSSY B0, `(.L_x_13669) ;  /* 0x00000f9000007945 */ /* 0x000fe20003800000 */
[----:B--2---:R-:W-:Y:S01]  /*b560*/  LOP3.LUT R5, R41, 0x7fffffff, RZ, 0xc0, !PT ;  /* 0x7fffffff29057812 */ /* 0x004fe200078ec0ff */
        /* <DEDUP_REMOVED lines=35> */
.L_x_13674:
        /* <DEDUP_REMOVED lines=12> */
.L_x_13673:
[----:B------:R-:W-:Y:S05]  /*b860*/  BSYNC B2 ;  /* 0x0000000000027941 */ /* 0x000fea0003800000 */
.L_x_13672:
        /* <DEDUP_REMOVED lines=12> */
.L_x_13680:
        /* <DEDUP_REMOVED lines=33> */
.L_x_13679:
[----:B------:R-:W-:Y:S02]  /*bb40*/  IMAD.MOV.U32 R9, RZ, RZ, R7 ;  /* 0x000000ffff097224 */ /* 0x000fe400078e0007 */
[----:B------:R-:W-:-:S07]  /*bb50*/  IMAD.MOV.U32 R7, RZ, RZ, R8 ;  /* 0x000000ffff077224 */ /* 0x000fce00078e0008 */
.L_x_13678:
[----:B------:R-:W-:Y:S05]  /*bb60*/  BSYNC B3 ;  /* 0x0000000000037941 */ /* 0x000fea0003800000 */
.L_x_13677:
[----:B------:R-:W-:-:S13]  /*bb70*/  ISETP.GE.U32.AND P0, PT, R10, 0xc, PT ;  /* 0x0000000c0a00780c */ /* 0x000fda0003f06070 */
[----:B------:R-:W-:Y:S05]  /*bb80*/  @!P0 BRA `(.L_x_13676) ;  /* 0x0000000400dc8947 */ /* 0x000fea0003800000 */
[----:B------:R-:W-:Y:S01]  /*bb90*/  BSSY B3, `(.L_x_13681) ;  /* 0x0000075000037945 */ /* 0x000fe20003800000 */
[----:B------:R-:W-:-:S07]  /*bba0*/  VIADD R5, R5, 0x10 ;  /* 0x0000001005057836 */ /* 0x000fce0000000000 */
.L_x_13682:
        /* <DEDUP_REMOVED lines=116> */
.L_x_13681:
[----:B------:R-:W-:-:S07]  /*c2f0*/  IMAD.MOV.U32 R9, RZ, RZ, R6 ;  /* 0x000000ffff097224 */ /* 0x000fce00078e0006 */
.L_x_13676:
[----:B------:R-:W-:Y:S05]  /*c300*/  BSYNC B2 ;  /* 0x0000000000027941 */ /* 0x000fea0003800000 */
.L_x_13675:
        /* <DEDUP_REMOVED lines=20> */
.L_x_13684:
[----:B------:R-:W-:Y:S05]  /*c450*/  BSYNC B2 ;  /* 0x0000000000027941 */ /* 0x000fea0003800000 */
.L_x_13683:
[----:B------:R-:W-:Y:S01]  /*c460*/  LOP3.LUT R47, R47, 0x80000000, R41, 0xb8, !PT ;  /* 0x800000002f2f7812 */ /* 0x000fe200078eb829 */
[----:B------:R-:W-:Y:S06]  /*c470*/  BRA `(.L_x_13671) ;  /* 0x0000000000187947 */ /* 0x000fec0003800000 */
.L_x_13670:
[----:B------:R-:W-:-:S06]  /*c480*/  DSETP.GTU.AND P0, PT, R2, +INF , PT ;  /* 0x7ff000000200742a */ /* 0x000fcc0003f0c000 */
[----:B------:R-:W-:-:S14]  /*c490*/  DSETP.LE.AND P0, PT, R4, +INF , !P0 ;  /* 0x7ff000000400742a */ /* 0x000fdc0004703000 */
[----:B------:R-:W-:Y:S02]  /*c4a0*/  @P0 DSETP.NEU.AND P1, PT, R4, +INF , PT ;  /* 0x7ff000000400042a */ /* 0x000fe40003f2d000 */
[----:B------:R-:W-:-:S06]  /*c4b0*/  @!P0 DADD R46, R42, R40 ;  /* 0x000000002a2e8229 */ /* 0x000fcc0000000028 */
[----:B------:R-:W-:Y:S02]  /*c4c0*/  @P0 FSEL R46, R40, RZ, P1 ;  /* 0x000000ff282e0208 */ /* 0x000fe40000800000 */
[----:B------:R-:W-:-:S07]  /*c4d0*/  @P0 FSEL R47, R41, -QNAN , P1 ;  /* 0xfff80000292f0808 */ /* 0x000fce0000800000 */
.L_x_13671:
[----:B------:R-:W-:Y:S05]  /*c4e0*/  BSYNC B0 ;  /* 0x0000000000007941 */ /* 0x000fea0003800000 */
.L_x_13669:
        /* <DEDUP_REMOVED lines=22> */
.L_x_13686:
[----:B------:R-:W-:Y:S05]  /*c650*/  BSYNC B2 ;  /* 0x0000000000027941 */ /* 0x000fea0003800000 */
.L_x_13685:
        /* <DEDUP_REMOVED lines=29> */
.L_x_13689:
[----:B------:R-:W-:Y:S05]  /*c830*/  BSYNC B2 ;  /* 0x0000000000027941 */ /* 0x000fea0003800000 */
.L_x_13688:
[----:B------:R-:W-:Y:S01]  /*c840*/  LOP3.LUT R41, RZ, 0x80000000, R3, 0xb8, !PT ;  /* 0x80000000ff297812 */ /* 0x000fe200078eb803 */
[----:B------:R-:W-:Y:S01]  /*c850*/  IMAD.MOV.U32 R40, RZ, RZ, RZ ;  /* 0x000000ffff287224 */ /* 0x000fe200078e00ff */
[----:B------:R-:W-:Y:S06]  /*c860*/  BRA `(.L_x_13665) ;  /* 0x0000000000187947 */ /* 0x000fec0003800000 */
.L_x_13687:
[----:B------:R-:W0:Y:S02]  /*c870*/  FRND.F64.FLOOR R2, R8 ;  /* 0x0000000800027313 */ /* 0x000e240000305800 */
[----:B0-----:R-:W-:Y:S02]  /*c880*/  DADD R4, R8, -R2 ;  /* 0x0000000008047229 */ /* 0x001fe40000000802 */
[----:B------:R-:W-:-:S06]  /*c890*/  DADD R6, R2, 1 ;  /* 0x3ff0000002067429 */ /* 0x000fcc0000000000 */
[----:B------:R-:W-:-:S06]  /*c8a0*/  DSETP.GT.AND P0, PT, R4, 0.5, PT ;  /* 0x3fe000000400742a */ /* 0x000fcc0003f04000 */
[----:B------:R-:W-:Y:S02]  /*c8b0*/  FSEL R40, R6, R2, P0 ;  /* 0x0000000206287208 */ /* 0x000fe40000000000 */
[----:B------:R-:W-:-:S07]  /*c8c0*/  FSEL R41, R7, R3, P0 ;  /* 0x0000000307297208 */ /* 0x000fce0000000000 */
.L_x_13665:
[----:B------:R-:W-:Y:S05]  /*c8d0*/  BSYNC B1 ;  /* 0x0000000000017941 */ /* 0x000fea0003800000 */
.L_x_13664:
[----:B------:R-:W0:Y:S01]  /*c8e0*/  S2R R3, SR_TID.X ;  /* 0x0000000000037919 */ /* 0x000e220000002100 */
[----:B------:R-:W-:Y:S01]  /*c8f0*/  BSSY B1, `(.L_x_13690) ;  /* 0x000015a000017945 */ /* 0x000fe20003800000 */
[----:B0-----:R-:W-:-:S05]  /*c900*/  VIADD R3, R3, 0x80 ;  /* 0x0000008003037836 */ /* 0x001fca0000000000 */
[----:B------:R-:W-:-:S13]  /*c910*/  ISETP.GE.AND P0, PT, R3, R48, PT ;  /* 0x000000300300720c */ /* 0x000fda0003f06270 */
        /* <DEDUP_REMOVED lines=24> */
.L_x_13694:
[----:B------:R-:W-:Y:S05]  /*caa0*/  BSYNC B2 ;  /* 0x0000000000027941 */ /* 0x000fea0003800000 */
.L_x_13693:
[----:B------:R-:W-:Y:S02]  /*cab0*/  IMAD.MOV.U32 R12, RZ, RZ, R2 ;  /* 0x000000ffff0c7224 */ /* 0x000fe400078e0002 */
[----:B------:R-:W-:Y:S01]  /*cac0*/  IMAD.MOV.U32 R13, RZ, RZ, R3 ;  /* 0x000000ffff0d7224 */ /* 0x000fe200078e0003 */
[----:B------:R-:W-:Y:S06]  /*cad0*/  BRA `(.L_x_13691) ;  /* 0x0000001000ec7947 */ /* 0x000fec0003800000 */
.L_x_13692:
        /* <DEDUP_REMOVED lines=38> */
.L_x_13701:
        /* <DEDUP_REMOVED lines=12> */
.L_x_13700:
[----:B------:R-:W-:-:S07]  /*ce00*/  IMAD.MOV.U32 R0, RZ, RZ, R7 ;  /* 0x000000ffff007224 */ /* 0x000fce00078e0007 */
.L_x_13699:
[----:B------:R-:W-:Y:S05]  /*ce10*/  BSYNC B2 ;  /* 0x0000000000027941 */ /* 0x000fea0003800000 */
.L_x_13698:
        /* <DEDUP_REMOVED lines=12> */
.L_x_13706:
        /* <DEDUP_REMOVED lines=33> */
.L_x_13705:
[----:B------:R-:W-:Y:S05]  /*d0f0*/  BSYNC B3 ;  /* 0x0000000000037941 */ /* 0x000fea0003800000 */
.L_x_13704:
[----:B------:R-:W-:-:S13]  /*d100*/  ISETP.GE.U32.AND P0, PT, R10, 0xc, PT ;  /* 0x0000000c0a00780c */ /* 0x000fda0003f06070 */
[----:B------:R-:W-:Y:S05]  /*d110*/  @!P0 BRA `(.L_x_13703) ;  /* 0x0000000400dc8947 */ /* 0x000fea0003800000 */
[----:B------:R-:W-:Y:S01]  /*d120*/  BSSY B3, `(.L_x_13707) ;  /* 0x0000075000037945 */ /* 0x000fe20003800000 */
[----:B------:R-:W-:-:S07]  /*d130*/  VIADD R0, R6, 0x10 ;  /* 0x0000001006007836 */ /* 0x000fce0000000000 */
.L_x_13708:
        /* <DEDUP_REMOVED lines=116> */
.L_x_13707:
[----:B------:R-:W-:-:S07]  /*d880*/  IMAD.MOV.U32 R0, RZ, RZ, R6 ;  /* 0x000000ffff007224 */ /* 0x000fce00078e0006 */
.L_x_13703:
[----:B------:R-:W-:Y:S05]  /*d890*/  BSYNC B2 ;  /* 0x0000000000027941 */ /* 0x000fea0003800000 */
.L_x_13702:
        /* <DEDUP_REMOVED lines=21> */
.L_x_13710:
[----:B------:R-:W-:Y:S05]  /*d9f0*/  BSYNC B2 ;  /* 0x0000000000027941 */ /* 0x000fea0003800000 */
.L_x_13709:
[----:B------:R-:W-:Y:S02]  /*da00*/  IMAD.MOV.U32 R43, RZ, RZ, R7 ;  /* 0x000000ffff2b7224 */ /* 0x000fe400078e0007 */
[----:B------:R-:W-:-:S03]  /*da10*/  IMAD.MOV.U32 R42, RZ, RZ, R2 ;  /* 0x000000ffff2a7224 */ /* 0x000fc600078e0002 */
[----:B------:R-:W-:Y:S01]  /*da20*/  LOP3.LUT R43, R43, 0x80000000, R13, 0xb8, !PT ;  /* 0x800000002b2b7812 */ /* 0x000fe200078eb80d */
[----:B------:R-:W-:Y:S06]  /*da30*/  BRA `(.L_x_13697) ;  /* 0x0000000000187947 */ /* 0x000fec0003800000 */
.L_x_13696:
[----:B------:R-:W-:-:S06]  /*da40*/  DSETP.GTU.AND P0, PT, R2, +INF , PT ;  /* 0x7ff000000200742a */ /* 0x000fcc0003f0c000 */
[----:B------:R-:W-:-:S14]  /*da50*/  DSETP.LE.AND P0, PT, R6, +INF , !P0 ;  /* 0x7ff000000600742a */ /* 0x000fdc0004703000 */
[----:B------:R-:W-:Y:S02]  /*da60*/  @P0 DSETP.NEU.AND P1, PT, R6, +INF , PT ;  /* 0x7ff000000600042a */ /* 0x000fe40003f2d000 */
[----:B------:R-:W-:-:S06]  /*da70*/  @!P0 DADD R42, R14, R12 ;  /* 0x000000000e2a8229 */ /* 0x000fcc000000000c */
[----:B------:R-:W-:Y:S02]  /*da80*/  @P0 FSEL R42, R12, RZ, P1 ;  /* 0x000000ff0c2a0208 */ /* 0x000fe40000800000 */
[----:B------:R-:W-:-:S07]  /*da90*/  @P0 FSEL R43, R13, -QNAN , P1 ;  /* 0xfff800000d2b0808 */ /* 0x000fce0000800000 */
.L_x_13697:
[----:B------:R-:W-:Y:S05]  /*daa0*/  BSYNC B0 ;  /* 0x0000000000007941 */ /* 0x000fea0003800000 */
.L_x_13695:
        /* <DEDUP_REMOVED lines=22> */
.L_x_13712:
[----:B------:R-:W-:Y:S05]  /*dc10*/  BSYNC B2 ;  /* 0x0000000000027941 */ /* 0x000fea0003800000 */
.L_x_13711:
        /* <DEDUP_REMOVED lines=29> */
.L_x_13715:
[----:B------:R-:W-:Y:S05]  /*ddf0*/  BSYNC B2 ;  /* 0x0000000000027941 */ /* 0x000fea0003800000 */
.L_x_13714:
[----:B------:R-:W-:Y:S01]  /*de00*/  LOP3.LUT R13, RZ, 0x80000000, R3, 0xb8, !PT ;  /* 0x80000000ff0d7812 */ /* 0x000fe200078eb803 */
[----:B------:R-:W-:Y:S01]  /*de10*/  IMAD.MOV.U32 R12, RZ, RZ, RZ ;  /* 0x000000ffff0c7224 */ /* 0x000fe200078e00ff */
[----:B------:R-:W-:Y:S06]  /*de20*/  BRA `(.L_x_13691) ;  /* 0x0000000000187947 */ /* 0x000fec0003800000 */
.L_x_13713:
[----:B------:R-:W0:Y:S02]  /*de30*/  FRND.F64.FLOOR R2, R8 ;  /* 0x0000000800027313 */ /* 0x000e240000305800 */
[----:B0-----:R-:W-:Y:S02]  /*de40*/  DADD R4, R8, -R2 ;  /* 0x0000000008047229 */ /* 0x001fe40000000802 */
[----:B------:R-:W-:-:S06]  /*de50*/  DADD R6, R2, 1 ;  /* 0x3ff0000002067429 */ /* 0x000fcc0000000000 */
[----:B------:R-:W-:-:S06]  /*de60*/  DSETP.GT.AND P0, PT, R4, 0.5, PT ;  /* 0x3fe000000400742a */ /* 0x000fcc0003f04000 */
[----:B------:R-:W-:Y:S02]  /*de70*/  FSEL R12, R6, R2, P0 ;  /* 0x00000002060c7208 */ /* 0x000fe40000000000 */
[----:B------:R-:W-:-:S07]  /*de80*/  FSEL R13, R7, R3, P0 ;  /* 0x00000003070d7208 */ /* 0x000fce0000000000 */
.L_x_13691:
[----:B------:R-:W-:Y:S05]  /*de90*/  BSYNC B1 ;  /* 0x0000000000017941 */ /* 0x000fea0003800000 */
.L_x_13690:
        /* <DEDUP_REMOVED lines=28> */
.L_x_13720:
[----:B------:R-:W-:Y:S05]  /*e060*/  BSYNC B2 ;  /* 0x0000000000027941 */ /* 0x000fea0003800000 */
.L_x_13719:
[----:B------:R-:W-:Y:S02]  /*e070*/  IMAD.MOV.U32 R14, RZ, RZ, R2 ;  /* 0x000000ffff0e7224 */ /* 0x000fe400078e0002 */
[----:B------:R-:W-:Y:S01]  /*e080*/  IMAD.MOV.U32 R15, RZ, RZ, R3 ;  /* 0x000000ffff0f7224 */ /* 0x000fe200078e0003 */
[----:B------:R-:W-:Y:S06]  /*e090*/  BRA `(.L_x_13717) ;  /* 0x0000001000ec7947 */ /* 0x000fec0003800000 */
.L_x_13718:
        /* <DEDUP_REMOVED lines=38> */
.L_x_13727:
        /* <DEDUP_REMOVED lines=12> */
.L_x_13726:
[----:B------:R-:W-:-:S07]  /*e3c0*/  IMAD.MOV.U32 R0, RZ, RZ, R7 ;  /* 0x000000ffff007224 */ /* 0x000fce00078e0007 */
.L_x_13725:
[----:B------:R-:W-:Y:S05]  /*e3d0*/  BSYNC B2 ;  /* 0x0000000000027941 */ /* 0x000fea0003800000 */
.L_x_13724:
        /* <DEDUP_REMOVED lines=12> */
.L_x_13732:
        /* <DEDUP_REMOVED lines=33> */
.L_x_13731:
[----:B------:R-:W-:Y:S05]  /*e6b0*/  BSYNC B3 ;  /* 0x0000000000037941 */ /* 0x000fea0003800000 */
.L_x_13730:
[----:B------:R-:W-:-:S13]  /*e6c0*/  ISETP.GE.U32.AND P0, PT, R10, 0xc, PT ;  /* 0x0000000c0a00780c */ /* 0x000fda0003f06070 */
[----:B------:R-:W-:Y:S05]  /*e6d0*/  @!P0 BRA `(.L_x_13729) ;  /* 0x0000000400dc8947 */ /* 0x000fea0003800000 */
[----:B------:R-:W-:Y:S01]  /*e6e0*/  BSSY B3, `(.L_x_13733) ;  /* 0x0000075000037945 */ /* 0x000fe20003800000 */
[----:B------:R-:W-:-:S07]  /*e6f0*/  VIADD R0, R6, 0x10 ;  /* 0x0000001006007836 */ /* 0x000fce0000000000 */
.L_x_13734:
        /* <DEDUP_REMOVED lines=116> */
.L_x_13733:
[----:B------:R-:W-:-:S07]  /*ee40*/  IMAD.MOV.U32 R0, RZ, RZ, R6 ;  /* 0x000000ffff007224 */ /* 0x000fce00078e0006 */
.L_x_13729:
[----:B------:R-:W-:Y:S05]  /*ee50*/  BSYNC B2 ;  /* 0x0000000000027941 */ /* 0x000fea0003800000 */
.L_x_13728:
        /* <DEDUP_REMOVED lines=21> */
.L_x_13736:
[----:B------:R-:W-:Y:S05]  /*efb0*/  BSYNC B2 ;  /* 0x0000000000027941 */ /* 0x000fea0003800000 */
.L_x_13735:
[----:B------:R-:W-:Y:S02]  /*efc0*/  IMAD.MOV.U32 R15, RZ, RZ, R7 ;  /* 0x000000ffff0f7224 */ /* 0x000fe400078e0007 */
[----:B------:R-:W-:-:S03]  /*efd0*/  IMAD.MOV.U32 R14, RZ, RZ, R2 ;  /* 0x000000ffff0e7224 */ /* 0x000fc600078e0002 */
[----:B------:R-:W-:Y:S01]  /*efe0*/  LOP3.LUT R15, R15, 0x80000000, R17, 0xb8, !PT ;  /* 0x800000000f0f7812 */ /* 0x000fe200078eb811 */
[----:B------:R-:W-:Y:S06]  /*eff0*/  BRA `(.L_x_13723) ;  /* 0x0000000000187947 */ /* 0x000fec0003800000 */
.L_x_13722:
[----:B------:R-:W-:-:S06]  /*f000*/  DSETP.GTU.AND P0, PT, R2, +INF , PT ;  /* 0x7ff000000200742a */ /* 0x000fcc0003f0c000 */
[----:B------:R-:W-:-:S14]  /*f010*/  DSETP.LE.AND P0, PT, R6, +INF , !P0 ;  /* 0x7ff000000600742a */ /* 0x000fdc0004703000 */
[----:B------:R-:W-:Y:S02]  /*f020*/  @P0 DSETP.NEU.AND P1, PT, R6, +INF , PT ;  /* 0x7ff000000600042a */ /* 0x000fe40003f2d000 */
[----:B------:R-:W-:-:S06]  /*f030*/  @!P0 DADD R14, R18, R16 ;  /* 0x00000000120e8229 */ /* 0x000fcc0000000010 */
[----:B------:R-:W-:Y:S02]  /*f040*/  @P0 FSEL R14, R16, RZ, P1 ;  /* 0x000000ff100e0208 */ /* 0x000fe40000800000 */
[----:B------:R-:W-:-:S07]  /*f050*/  @P0 FSEL R15, R17, -QNAN , P1 ;  /* 0xfff80000110f0808 */ /* 0x000fce0000800000 */
.L_x_13723:
[----:B------:R-:W-:Y:S05]  /*f060*/  BSYNC B0 ;  /* 0x0000000000007941 */ /* 0x000fea0003800000 */
.L_x_13721:
        /* <DEDUP_REMOVED lines=22> */
.L_x_13738:
[----:B------:R-:W-:Y:S05]  /*f1d0*/  BSYNC B2 ;  /* 0x0000000000027941 */ /* 0x000fea0003800000 */
.L_x_13737:
        /* <DEDUP_REMOVED lines=29> */
.L_x_13741:
[----:B------:R-:W-:Y:S05]  /*f3b0*/  BSYNC B2 ;  /* 0x0000000000027941 */ /* 0x000fea0003800000 */
.L_x_13740:
[----:B------:R-:W-:Y:S01]  /*f3c0*/  LOP3.LUT R15, RZ, 0x80000000, R3, 0xb8, !PT ;  /* 0x80000000ff0f7812 */ /* 0x000fe200078eb803 */
[----:B------:R-:W-:Y:S01]  /*f3d0*/  IMAD.MOV.U32 R14, RZ, RZ, RZ ;  /* 0x000000ffff0e7224 */ /* 0x000fe200078e00ff */
[----:B------:R-:W-:Y:S06]  /*f3e0*/  BRA `(.L_x_13717) ;  /* 0x0000000000187947 */ /* 0x000fec0003800000 */
.L_x_13739:
[----:B------:R-:W0:Y:S02]  /*f3f0*/  FRND.F64.FLOOR R2, R8 ;  /* 0x0000000800027313 */ /* 0x000e240000305800 */
[----:B0-----:R-:W-:Y:S02]  /*f400*/  DADD R4, R8, -R2 ;  /* 0x0000000008047229 */ /* 0x001fe40000000802 */
[----:B------:R-:W-:-:S06]  /*f410*/  DADD R6, R2, 1 ;  /* 0x3ff0000002067429 */ /* 0x000fcc0000000000 */
[----:B------:R-:W-:-:S06]  /*f420*/  DSETP.GT.AND P0, PT, R4, 0.5, PT ;  /* 0x3fe000000400742a */ /* 0x000fcc0003f04000 */
[----:B------:R-:W-:Y:S02]  /*f430*/  FSEL R14, R6, R2, P0 ;  /* 0x00000002060e7208 */ /* 0x000fe40000000000 */
[----:B------:R-:W-:-:S07]  /*f440*/  FSEL R15, R7, R3, P0 ;  /* 0x00000003070f7208 */ /* 0x000fce0000000000 */
.L_x_13717:
[----:B------:R-:W-:Y:S05]  /*f450*/  BSYNC B1 ;  /* 0x0000000000017941 */ /* 0x000fea0003800000 */
.L_x_13716:
        /* <DEDUP_REMOVED lines=28> */
.L_x_13746:
[----:B------:R-:W-:Y:S05]  /*f620*/  BSYNC B2 ;  /* 0x0000000000027941 */ /* 0x000fea0003800000 */
.L_x_13745:
[----:B------:R-:W-:Y:S02]  /*f630*/  IMAD.MOV.U32 R16, RZ, RZ, R2 ;  /* 0x000000ffff107224 */ /* 0x000fe400078e0002 */
[----:B------:R-:W-:Y:S01]  /*f640*/  IMAD.MOV.U32 R17, RZ, RZ, R3 ;  /* 0x000000ffff117224 */ /* 0x000fe200078e0003 */
[----:B------:R-:W-:Y:S06]  /*f650*/  BRA `(.L_x_13743) ;  /* 0x0000001000ec7947 */ /* 0x000fec0003800000 */
.L_x_13744:
        /* <DEDUP_REMOVED lines=38> */
.L_x_13753:
        /* <DEDUP_REMOVED lines=12> */
.L_x_13752:
[----:B------:R-:W-:-:S07]  /*f980*/  IMAD.MOV.U32 R0, RZ, RZ, R7 ;  /* 0x000000ffff007224 */ /* 0x000fce00078e0007 */
.L_x_13751:
[----:B------:R-:W-:Y:S05]  /*f990*/  BSYNC B2 ;  /* 0x0000000000027941 */ /* 0x000fea0003800000 */
.L_x_13750:
        /* <DEDUP_REMOVED lines=12> */
.L_x_13758:
        /* <DEDUP_REMOVED lines=33> */
.L_x_13757:
[----:B------:R-:W-:Y:S05]  /*fc70*/  BSYNC B3 ;  /* 0x0000000000037941 */ /* 0x000fea0003800000 */
.L_x_13756:
[----:B------:R-:W-:-:S13]  /*fc80*/  ISETP.GE.U32.AND P0, PT, R10, 0xc, PT ;  /* 0x0000000c0a00780c */ /* 0x000fda0003f06070 */
[----:B------:R-:W-:Y:S05]  /*fc90*/  @!P0 BRA `(.L_x_13755) ;  /* 0x0000000400dc8947 */ /* 0x000fea0003800000 */
[----:B------:R-:W-:Y:S01]  /*fca0*/  BSSY B3, `(.L_x_13759) ;  /* 0x0000075000037945 */ /* 0x000fe20003800000 */
[----:B------:R-:W-:-:S07]  /*fcb0*/  VIADD R0, R6, 0x10 ;  /* 0x0000001006007836 */ /* 0x000fce0000000000 */
.L_x_13760:
        /* <DEDUP_REMOVED lines=116> */
.L_x_13759:
[----:B------:R-:W-:-:S07]  /*10400*/  IMAD.MOV.U32 R0, RZ, RZ, R6 ;  /* 0x000000ffff007224 */ /* 0x000fce00078e0006 */
.L_x_13755:
[----:B------:R-:W-:Y:S05]  /*10410*/  BSYNC B2 ;  /* 0x0000000000027941 */ /* 0x000fea0003800000 */
.L_x_13754:
        /* <DEDUP_REMOVED lines=21> */
.L_x_13762:
[----:B------:R-:W-:Y:S05]  /*10570*/  BSYNC B2 ;  /* 0x0000000000027941 */ /* 0x000fea0003800000 */
.L_x_13761:
[----:B------:R-:W-:Y:S02]  /*10580*/  IMAD.MOV.U32 R17, RZ, RZ, R7 ;  /* 0x000000ffff117224 */ /* 0x000fe400078e0007 */
[----:B------:R-:W-:-:S03]  /*10590*/  IMAD.MOV.U32 R16, RZ, RZ, R2 ;  /* 0x000000ffff107224 */ /* 0x000fc600078e0002 */
[----:B------:R-:W-:Y:S01]  /*105a0*/  LOP3.LUT R17, R17, 0x80000000, R21, 0xb8, !PT ;  /* 0x8000000011117812 */ /* 0x000fe200078eb815 */
[----:B------:R-:W-:Y:S06]  /*105b0*/  BRA `(.L_x_13749) ;  /* 0x0000000000187947 */ /* 0x000fec0003800000 */
.L_x_13748:
[----:B------:R-:W-:-:S06]  /*105c0*/  DSETP.GTU.AND P0, PT, R2, +INF , PT ;  /* 0x7ff000000200742a */ /* 0x000fcc0003f0c000 */
[----:B------:R-:W-:-:S14]  /*105d0*/  DSETP.LE.AND P0, PT, R6, +INF , !P0 ;  /* 0x7ff000000600742a */ /* 0x000fdc0004703000 */
[----:B------:R-:W-:Y:S02]  /*105e0*/  @P0 DSETP.NEU.AND P1, PT, R6, +INF , PT ;  /* 0x7ff000000600042a */ /* 0x000fe40003f2d000 */
[----:B------:R-:W-:-:S06]  /*105f0*/  @!P0 DADD R16, R22, R20 ;  /* 0x0000000016108229 */ /* 0x000fcc0000000014 */
[----:B------:R-:W-:Y:S02]  /*10600*/  @P0 FSEL R16, R20, RZ, P1 ;  /* 0x000000ff14100208 */ /* 0x000fe40000800000 */
[----:B------:R-:W-:-:S07]  /*10610*/  @P0 FSEL R17, R21, -QNAN , P1 ;  /* 0xfff8000015110808 */ /* 0x000fce0000800000 */
.L_x_13749:
[----:B------:R-:W-:Y:S05]  /*10620*/  BSYNC B0 ;  /* 0x0000000000007941 */ /* 0x000fea0003800000 */
.L_x_13747:
        /* <DEDUP_REMOVED lines=22> */
.L_x_13764:
[----:B------:R-:W-:Y:S05]  /*10790*/  BSYNC B2 ;  /* 0x0000000000027941 */ /* 0x000fea0003800000 */
.L_x_13763:
        /* <DEDUP_REMOVED lines=29> */
.L_x_13767:
[----:B------:R-:W-:Y:S05]  /*10970*/  BSYNC B2 ;  /* 0x0000000000027941 */ /* 0x000fea0003800000 */
.L_x_13766:
[----:B------:R-:W-:Y:S01]  /*10980*/  LOP3.LUT R17, RZ, 0x80000000, R3, 0xb8, !PT ;  /* 0x80000000ff117812 */ /* 0x000fe200078eb803 */
[----:B------:R-:W-:Y:S01]  /*10990*/  IMAD.MOV.U32 R16, RZ, RZ, RZ ;  /* 0x000000ffff107224 */ /* 0x000fe200078e00ff */
[----:B------:R-:W-:Y:S06]  /*109a0*/  BRA `(.L_x_13743) ;  /* 0x0000000000187947 */ /* 0x000fec0003800000 */
.L_x_13765:
[----:B------:R-:W0:Y:S02]  /*109b0*/  FRND.F64.FLOOR R2, R8 ;  /* 0x0000000800027313 */ /* 0x000e240000305800 */
[----:B0-----:R-:W-:Y:S02]  /*109c0*/  DADD R4, R8, -R2 ;  /* 0x0000000008047229 */ /* 0x001fe40000000802 */
[----:B------:R-:W-:-:S06]  /*109d0*/  DADD R6, R2, 1 ;  /* 0x3ff0000002067429 */ /* 0x000fcc0000000000 */
[----:B------:R-:W-:-:S06]  /*109e0*/  DSETP.GT.AND P0, PT, R4, 0.5, PT ;  /* 0x3fe000000400742a */ /* 0x000fcc0003f04000 */
[----:B------:R-:W-:Y:S02]  /*109f0*/  FSEL R16, R6, R2, P0 ;  /* 0x0000000206107208 */ /* 0x000fe40000000000 */
[----:B------:R-:W-:-:S07]  /*10a00*/  FSEL R17, R7, R3, P0 ;  /* 0x0000000307117208 */ /* 0x000fce0000000000 */
.L_x_13743:
[----:B------:R-:W-:Y:S05]  /*10a10*/  BSYNC B1 ;  /* 0x0000000000017941 */ /* 0x000fea0003800000 */
.L_x_13742:
        /* <DEDUP_REMOVED lines=28> */
.L_x_13772:
[----:B------:R-:W-:Y:S05]  /*10be0*/  BSYNC B2 ;  /* 0x0000000000027941 */ /* 0x000fea0003800000 */
.L_x_13771:
[----:B------:R-:W-:Y:S02]  /*10bf0*/  IMAD.MOV.U32 R20, RZ, RZ, R2 ;  /* 0x000000ffff147224 */ /* 0x000fe400078e0002 */
[----:B------:R-:W-:Y:S01]  /*10c00*/  IMAD.MOV.U32 R21, RZ, RZ, R3 ;  /* 0x000000ffff157224 */ /* 0x000fe200078e0003 */
[----:B------:R-:W-:Y:S06]  /*10c10*/  BRA `(.L_x_13769) ;  /* 0x0000001000ec7947 */ /* 0x000fec0003800000 */
.L_x_13770:
        /* <DEDUP_REMOVED lines=38> */
.L_x_13779:
        /* <DEDUP_REMOVED lines=12> */
.L_x_13778:
[----:B------:R-:W-:-:S07]  /*10f40*/  IMAD.MOV.U32 R0, RZ, RZ, R7 ;  /* 0x000000ffff007224 */ /* 0x000fce00078e0007 */
.L_x_13777:
[----:B------:R-:W-:Y:S05]  /*10f50*/  BSYNC B2 ;  /* 0x0000000000027941 */ /* 0x000fea0003800000 */
.L_x_13776:
        /* <DEDUP_REMOVED lines=12> */
.L_x_13784:
        /* <DEDUP_REMOVED lines=33> */
.L_x_13783:
[----:B------:R-:W-:Y:S05]  /*11230*/  BSYNC B3 ;  /* 0x0000000000037941 */ /* 0x000fea0003800000 */
.L_x_13782:
[----:B------:R-:W-:-:S13]  /*11240*/  ISETP.GE.U32.AND P0, PT, R10, 0xc, PT ;  /* 0x0000000c0a00780c */ /* 0x000fda0003f06070 */
[----:B------:R-:W-:Y:S05]  /*11250*/  @!P0 BRA `(.L_x_13781) ;  /* 0x0000000400dc8947 */ /* 0x000fea0003800000 */
[----:B------:R-:W-:Y:S01]  /*11260*/  BSSY B3, `(.L_x_13785) ;  /* 0x0000075000037945 */ /* 0x000fe20003800000 */
[----:B------:R-:W-:-:S07]  /*11270*/  VIADD R0, R6, 0x10 ;  /* 0x0000001006007836 */ /* 0x000fce0000000000 */
.L_x_13786:
        /* <DEDUP_REMOVED lines=116> */
.L_x_13785:
[----:B------:R-:W-:-:S07]  /*119c0*/  IMAD.MOV.U32 R0, RZ, RZ, R6 ;  /* 0x000000ffff007224 */ /* 0x000fce00078e0006 */
.L_x_13781:
[----:B------:R-:W-:Y:S05]  /*119d0*/  BSYNC B2 ;  /* 0x0000000000027941 */ /* 0x000fea0003800000 */
.L_x_13780:
        /* <DEDUP_REMOVED lines=21> */
.L_x_13788:
[----:B------:R-:W-:Y:S05]  /*11b30*/  BSYNC B2 ;  /* 0x0000000000027941 */ /* 0x000fea0003800000 */
.L_x_13787:
[----:B------:R-:W-:Y:S02]  /*11b40*/  IMAD.MOV.U32 R19, RZ, RZ, R7 ;  /* 0x000000ffff137224 */ /* 0x000fe400078e0007 */
[----:B------:R-:W-:-:S03]  /*11b50*/  IMAD.MOV.U32 R18, RZ, RZ, R2 ;  /* 0x000000ffff127224 */ /* 0x000fc600078e0002 */
[----:B------:R-:W-:Y:S01]  /*11b60*/  LOP3.LUT R19, R19, 0x80000000, R25, 0xb8, !PT ;  /* 0x8000000013137812 */ /* 0x000fe200078eb819 */
[----:B------:R-:W-:Y:S06]  /*11b70*/  BRA `(.L_x_13775) ;  /* 0x0000000000187947 */ /* 0x000fec0003800000 */
.L_x_13774:
[----:B------:R-:W-:-:S06]  /*11b80*/  DSETP.GTU.AND P0, PT, R2, +INF , PT ;  /* 0x7ff000000200742a */ /* 0x000fcc0003f0c000 */
[----:B------:R-:W-:-:S14]  /*11b90*/  DSETP.LE.AND P0, PT, R6, +INF , !P0 ;  /* 0x7ff000000600742a */ /* 0x000fdc0004703000 */
[----:B------:R-:W-:Y:S02]  /*11ba0*/  @P0 DSETP.NEU.AND P1, PT, R6, +INF , PT ;  /* 0x7ff000000600042a */ /* 0x000fe40003f2d000 */
[----:B------:R-:W-:-:S06]  /*11bb0*/  @!P0 DADD R18, R26, R24 ;  /* 0x000000001a128229 */ /* 0x000fcc0000000018 */
[----:B------:R-:W-:Y:S02]  /*11bc0*/  @P0 FSEL R18, R24, RZ, P1 ;  /* 0x000000ff18120208 */ /* 0x000fe40000800000 */
[----:B------:R-:W-:-:S07]  /*11bd0*/  @P0 FSEL R19, R25, -QNAN , P1 ;  /* 0xfff8000019130808 */ /* 0x000fce0000800000 */
.L_x_13775:
[----:B------:R-:W-:Y:S05]  /*11be0*/  BSYNC B0 ;  /* 0x0000000000007941 */ /* 0x000fea0003800000 */
.L_x_13773:
        /* <DEDUP_REMOVED lines=22> */
.L_x_13790:
[----:B------:R-:W-:Y:S05]  /*11d50*/  BSYNC B2 ;  /* 0x0000000000027941 */ /* 0x000fea0003800000 */
.L_x_13789:
        /* <DEDUP_REMOVED lines=29> */
.L_x_13793:
[----:B------:R-:W-:Y:S05]  /*11f30*/  BSYNC B2 ;  /* 0x0000000000027941 */ /* 0x000fea0003800000 */
.L_x_13792:
[----:B------:R-:W-:Y:S01]  /*11f40*/  LOP3.LUT R21, RZ, 0x80000000, R3, 0xb8, !PT ;  /* 0x80000000ff157812 */ /* 0x000fe200078eb803 */
[----:B------:R-:W-:Y:S01]  /*11f50*/  IMAD.MOV.U32 R20, RZ, RZ, RZ ;  /* 0x000000ffff147224 */ /* 0x000fe200078e00ff */
[----:B------:R-:W-:Y:S06]  /*11f60*/  BRA `(.L_x_13769) ;  /* 0x0000000000187947 */ /* 0x000fec0003800000 */
.L_x_13791:
[----:B------:R-:W0:Y:S02]  /*11f70*/  FRND.F64.FLOOR R2, R8 ;  /* 0x0000000800027313 */ /* 0x000e240000305800 */
[----:B0-----:R-:W-:Y:S02]  /*11f80*/  DADD R4, R8, -R2 ;  /* 0x0000000008047229 */ /* 0x001fe40000000802 */
[----:B------:R-:W-:-:S06]  /*11f90*/  DADD R6, R2, 1 ;  /* 0x3ff0000002067429 */ /* 0x000fcc0000000000 */
[----:B------:R-:W-:-:S06]  /*11fa0*/  DSETP.GT.AND P0, PT, R4, 0.5, PT ;  /* 0x3fe000000400742a */ /* 0x000fcc0003f04000 */
[----:B------:R-:W-:Y:S02]  /*11fb0*/  FSEL R20, R6, R2, P0 ;  /* 0x0000000206147208 */ /* 0x000fe40000000000 */
[----:B------:R-:W-:-:S07]  /*11fc0*/  FSEL R21, R7, R3, P0 ;  /* 0x0000000307157208 */ /* 0x000fce0000000000 */
.L_x_13769:
[----:B------:R-:W-:Y:S05]  /*11fd0*/  BSYNC B1 ;  /* 0x0000000000017941 */ /* 0x000fea0003800000 */
.L_x_13768:
        /* <DEDUP_REMOVED lines=28> */
.L_x_13798:
[----:B------:R-:W-:Y:S05]  /*121a0*/  BSYNC B2 ;  /* 0x0000000000027941 */ /* 0x000fea0003800000 */
.L_x_13797:
[----:B------:R-:W-:Y:S02]  /*121b0*/  IMAD.MOV.U32 R22, RZ, RZ, R2 ;  /* 0x000000ffff167224 */ /* 0x000fe400078e0002 */
[----:B------:R-:W-:Y:S01]  /*121c0*/  IMAD.MOV.U32 R23, RZ, RZ, R3 ;  /* 0x000000ffff177224 */ /* 0x000fe200078e0003 */
[----:B------:R-:W-:Y:S06]  /*121d0*/  BRA `(.L_x_13795) ;  /* 0x0000001000ec7947 */ /* 0x000fec0003800000 */
.L_x_13796:
        /* <DEDUP_REMOVED lines=38> */
.L_x_13805:
        /* <DEDUP_REMOVED lines=12> */
.L_x_13804:
[----:B------:R-:W-:-:S07]  /*12500*/  IMAD.MOV.U32 R0, RZ, RZ, R7 ;  /* 0x000000ffff007224 */ /* 0x000fce00078e0007 */
.L_x_13803:
[----:B------:R-:W-:Y:S05]  /*12510*/  BSYNC B2 ;  /* 0x0000000000027941 */ /* 0x000fea0003800000 */
.L_x_13802:
        /* <DEDUP_REMOVED lines=12> */
.L_x_13810:
        /* <DEDUP_REMOVED lines=33> */
.L_x_13809:
[----:B------:R-:W-:Y:S05]  /*127f0*/  BSYNC B3 ;  /* 0x0000000000037941 */ /* 0x000fea0003800000 */
.L_x_13808:
[----:B------:R-:W-:-:S13]  /*12800*/  ISETP.GE.U32.AND P0, PT, R10, 0xc, PT ;  /* 0x0000000c0a00780c */ /* 0x000fda0003f06070 */
[----:B------:R-:W-:Y:S05]  /*12810*/  @!P0 BRA `(.L_x_13807) ;  /* 0x0000000400dc8947 */ /* 0x000fea0003800000 */
[----:B------:R-:W-:Y:S01]  /*12820*/  BSSY B3, `(.L_x_13811) ;  /* 0x0000075000037945 */ /* 0x000fe20003800000 */
[----:B------:R-:W-:-:S07]  /*12830*/  VIADD R0, R6, 0x10 ;  /* 0x0000001006007836 */ /* 0x000fce0000000000 */
.L_x_13812:
        /* <DEDUP_REMOVED lines=116> */
.L_x_13811:
[----:B------:R-:W-:-:S07]  /*12f80*/  IMAD.MOV.U32 R0, RZ, RZ, R6 ;  /* 0x000000ffff007224 */ /* 0x000fce00078e0006 */
.L_x_13807:
[----:B------:R-:W-:Y:S05]  /*12f90*/  BSYNC B2 ;  /* 0x0000000000027941 */ /* 0x000fea0003800000 */
.L_x_13806:
        /* <DEDUP_REMOVED lines=21> */
.L_x_13814:
[----:B------:R-:W-:Y:S05]  /*130f0*/  BSYNC B2 ;  /* 0x0000000000027941 */ /* 0x000fea0003800000 */
.L_x_13813:
[----:B------:R-:W-:Y:S02]  /*13100*/  IMAD.MOV.U32 R19, RZ, RZ, R7 ;  /* 0x000000ffff137224 */ /* 0x000fe400078e0007 */
[----:B------:R-:W-:-:S03]  /*13110*/  IMAD.MOV.U32 R18, RZ, RZ, R2 ;  /* 0x000000ffff127224 */ /* 0x000fc600078e0002 */
[----:B------:R-:W-:Y:S01]  /*13120*/  LOP3.LUT R19, R19, 0x80000000, R29, 0xb8, !PT ;  /* 0x8000000013137812 */ /* 0x000fe200078eb81d */
[----:B------:R-:W-:Y:S06]  /*13130*/  BRA `(.L_x_13801) ;  /* 0x0000000000187947 */ /* 0x000fec0003800000 */
.L_x_13800:
[----:B------:R-:W-:-:S06]  /*13140*/  DSETP.GTU.AND P0, PT, R2, +INF , PT ;  /* 0x7ff000000200742a */ /* 0x000fcc0003f0c000 */
[----:B------:R-:W-:-:S14]  /*13150*/  DSETP.LE.AND P0, PT, R6, +INF , !P0 ;  /* 0x7ff000000600742a */ /* 0x000fdc0004703000 */
[----:B------:R-:W-:Y:S02]  /*13160*/  @P0 DSETP.NEU.AND P1, PT, R6, +INF , PT ;  /* 0x7ff000000600042a */ /* 0x000fe40003f2d000 */
[----:B------:R-:W-:-:S06]  /*13170*/  @!P0 DADD R18, R30, R28 ;  /* 0x000000001e128229 */ /* 0x000fcc000000001c */
[----:B------:R-:W-:Y:S02]  /*13180*/  @P0 FSEL R18, R28, RZ, P1 ;  /* 0x000000ff1c120208 */ /* 0x000fe40000800000 */
[----:B------:R-:W-:-:S07]  /*13190*/  @P0 FSEL R19, R29, -QNAN , P1 ;  /* 0xfff800001d130808 */ /* 0x000fce0000800000 */
.L_x_13801:
[----:B------:R-:W-:Y:S05]  /*131a0*/  BSYNC B0 ;  /* 0x0000000000007941 */ /* 0x000fea0003800000 */
.L_x_13799:
        /* <DEDUP_REMOVED lines=22> */
.L_x_13816:
[----:B------:R-:W-:Y:S05]  /*13310*/  BSYNC B2 ;  /* 0x0000000000027941 */ /* 0x000fea0003800000 */
.L_x_13815:
        /* <DEDUP_REMOVED lines=29> */
.L_x_13819:
[----:B------:R-:W-:Y:S05]  /*134f0*/  BSYNC B2 ;  /* 0x0000000000027941 */ /* 0x000fea0003800000 */
.L_x_13818:
[----:B------:R-:W-:Y:S01]  /*13500*/  LOP3.LUT R23, RZ, 0x80000000, R3, 0xb8, !PT ;  /* 0x80000000ff177812 */ /* 0x000fe200078eb803 */
[----:B------:R-:W-:Y:S01]  /*13510*/  IMAD.MOV.U32 R22, RZ, RZ, RZ ;  /* 0x000000ffff167224 */ /* 0x000fe200078e00ff */
[----:B------:R-:W-:Y:S06]  /*13520*/  BRA `(.L_x_13795) ;  /* 0x0000000000187947 */ /* 0x000fec0003800000 */
.L_x_13817:
[----:B------:R-:W0:Y:S02]  /*13530*/  FRND.F64.FLOOR R2, R8 ;  /* 0x0000000800027313 */ /* 0x000e240000305800 */
[----:B0-----:R-:W-:Y:S02]  /*13540*/  DADD R4, R8, -R2 ;  /* 0x0000000008047229 */ /* 0x001fe40000000802 */
[----:B------:R-:W-:-:S06]  /*13550*/  DADD R6, R2, 1 ;  /* 0x3ff0000002067429 */ /* 0x000fcc0000000000 */
[----:B------:R-:W-:-:S06]  /*13560*/  DSETP.GT.AND P0, PT, R4, 0.5, PT ;  /* 0x3fe000000400742a */ /* 0x000fcc0003f04000 */
[----:B------:R-:W-:Y:S02]  /*13570*/  FSEL R22, R6, R2, P0 ;  /* 0x0000000206167208 */ /* 0x000fe40000000000 */
[----:B------:R-:W-:-:S07]  /*13580*/  FSEL R23, R7, R3, P0 ;  /* 0x0000000307177208 */ /* 0x000fce0000000000 */
.L_x_13795:
[----:B------:R-:W-:Y:S05]  /*13590*/  BSYNC B1 ;  /* 0x0000000000017941 */ /* 0x000fea0003800000 */
.L_x_13794:
        /* <DEDUP_REMOVED lines=28> */
.L_x_13824:
[----:B------:R-:W-:Y:S05]  /*13760*/  BSYNC B2 ;  /* 0x0000000000027941 */ /* 0x000fea0003800000 */
.L_x_13823:
[----:B------:R-:W-:Y:S02]  /*13770*/  IMAD.MOV.U32 R18, RZ, RZ, R2 ;  /* 0x000000ffff127224 */ /* 0x000fe400078e0002 */
[----:B------:R-:W-:Y:S01]  /*13780*/  IMAD.MOV.U32 R19, RZ, RZ, R3 ;  /* 0x000000ffff137224 */ /* 0x000fe200078e0003 */
[----:B------:R-:W-:Y:S06]  /*13790*/  BRA `(.L_x_13821) ;  /* 0x0000001000e87947 */ /* 0x000fec0003800000 */
.L_x_13822:
        /* <DEDUP_REMOVED lines=38> */
.L_x_13831:
        /* <DEDUP_REMOVED lines=12> */
.L_x_13830:
[----:B------:R-:W-:-:S07]  /*13ac0*/  IMAD.MOV.U32 R0, RZ, RZ, R7 ;  /* 0x000000ffff007224 */ /* 0x000fce00078e0007 */
.L_x_13829:
[----:B------:R-:W-:Y:S05]  /*13ad0*/  BSYNC B2 ;  /* 0x0000000000027941 */ /* 0x000fea0003800000 */
.L_x_13828:
        /* <DEDUP_REMOVED lines=12> */
.L_x_13836:
        /* <DEDUP_REMOVED lines=33> */
.L_x_13835:
[----:B------:R-:W-:Y:S05]  /*13db0*/  BSYNC B3 ;  /* 0x0000000000037941 */ /* 0x000fea0003800000 */
.L_x_13834:
[----:B------:R-:W-:-:S13]  /*13dc0*/  ISETP.GE.U32.AND P0, PT, R10, 0xc, PT ;  /* 0x0000000c0a00780c */ /* 0x000fda0003f06070 */
[----:B------:R-:W-:Y:S05]  /*13dd0*/  @!P0 BRA `(.L_x_13833) ;  /* 0x0000000400dc8947 */ /* 0x000fea0003800000 */
[----:B------:R-:W-:Y:S01]  /*13de0*/  BSSY B3, `(.L_x_13837) ;  /* 0x0000075000037945 */ /* 0x000fe20003800000 */
[----:B------:R-:W-:-:S07]  /*13df0*/  VIADD R0, R6, 0x10 ;  /* 0x0000001006007836 */ /* 0x000fce0000000000 */
.L_x_13838:
        /* <DEDUP_REMOVED lines=116> */
.L_x_13837:
[----:B------:R-:W-:-:S07]  /*14540*/  IMAD.MOV.U32 R0, RZ, RZ, R7 ;  /* 0x000000ffff007224 */ /* 0x000fce00078e0007 */
.L_x_13833:
[----:B------:R-:W-:Y:S05]  /*14550*/  BSYNC B2 ;  /* 0x0000000000027941 */ /* 0x000fea0003800000 */
.L_x_13832:
        /* <DEDUP_REMOVED lines=20> */
.L_x_13840:
[----:B------:R-:W-:Y:S05]  /*146a0*/  BSYNC B2 ;  /* 0x0000000000027941 */ /* 0x000fea0003800000 */
.L_x_13839:
[----:B------:R-:W-:Y:S02]  /*146b0*/  IMAD.MOV.U32 R19, RZ, RZ, R7 ;  /* 0x000000ffff137224 */ /* 0x000fe400078e0007 */
[----:B------:R-:W-:-:S03]  /*146c0*/  IMAD.MOV.U32 R18, RZ, RZ, R2 ;  /* 0x000000ffff127224 */ /* 0x000fc600078e0002 */
[----:B------:R-:W-:Y:S01]  /*146d0*/  LOP3.LUT R19, R19, 0x80000000, R33, 0xb8, !PT ;  /* 0x8000000013137812 */ /* 0x000fe200078eb821 */
[----:B------:R-:W-:Y:S06]  /*146e0*/  BRA `(.L_x_13827) ;  /* 0x0000000000187947 */ /* 0x000fec0003800000 */
.L_x_13826:
[----:B------:R-:W-:-:S06]  /*146f0*/  DSETP.GTU.AND P0, PT, R2, +INF , PT ;  /* 0x7ff000000200742a */ /* 0x000fcc0003f0c000 */
[----:B------:R-:W-:-:S14]  /*14700*/  DSETP.LE.AND P0, PT, R6, +INF , !P0 ;  /* 0x7ff000000600742a */ /* 0x000fdc0004703000 */
[----:B------:R-:W-:Y:S02]  /*14710*/  @P0 DSETP.NEU.AND P1, PT, R6, +INF , PT ;  /* 0x7ff000000600042a */ /* 0x000fe40003f2d000 */
[----:B------:R-:W-:-:S06]  /*14720*/  @!P0 DADD R18, R34, R32 ;  /* 0x0000000022128229 */ /* 0x000fcc0000000020 */
[----:B------:R-:W-:Y:S02]  /*14730*/  @P0 FSEL R18, R32, RZ, P1 ;  /* 0x000000ff20120208 */ /* 0x000fe40000800000 */
[----:B------:R-:W-:-:S07]  /*14740*/  @P0 FSEL R19, R33, -QNAN , P1 ;  /* 0xfff8000021130808 */ /* 0x000fce0000800000 */
.L_x_13827:
[----:B------:R-:W-:Y:S05]  /*14750*/  BSYNC B0 ;  /* 0x0000000000007941 */ /* 0x000fea0003800000 */
.L_x_13825:
        /* <DEDUP_REMOVED lines=22> */
.L_x_13842:
[----:B------:R-:W-:Y:S05]  /*148c0*/  BSYNC B2 ;  /* 0x0000000000027941 */ /* 0x000fea0003800000 */
.L_x_13841:
        /* <DEDUP_REMOVED lines=29> */
.L_x_13845:
[----:B------:R-:W-:Y:S05]  /*14aa0*/  BSYNC B2 ;  /* 0x0000000000027941 */ /* 0x000fea0003800000 */
.L_x_13844:
[----:B------:R-:W-:Y:S01]  /*14ab0*/  LOP3.LUT R19, RZ, 0x80000000, R3, 0xb8, !PT ;  /* 0x80000000ff137812 */ /* 0x000fe200078eb803 */
[----:B------:R-:W-:Y:S01]  /*14ac0*/  IMAD.MOV.U32 R18, RZ, RZ, RZ ;  /* 0x000000ffff127224 */ /* 0x000fe200078e00ff */
[----:B------:R-:W-:Y:S06]  /*14ad0*/  BRA `(.L_x_13821) ;  /* 0x0000000000187947 */ /* 0x000fec0003800000 */
.L_x_13843:
[----:B------:R-:W0:Y:S02]  /*14ae0*/  FRND.F64.FLOOR R2, R8 ;  /* 0x0000000800027313 */ /* 0x000e240000305800 */
[----:B0-----:R-:W-:Y:S02]  /*14af0*/  DADD R4, R8, -R2 ;  /* 0x0000000008047229 */ /* 0x001fe40000000802 */
[----:B------:R-:W-:-:S06]  /*14b00*/  DADD R6, R2, 1 ;  /* 0x3ff0000002067429 */ /* 0x000fcc0000000000 */
[----:B------:R-:W-:-:S06]  /*14b10*/  DSETP.GT.AND P0, PT, R4, 0.5, PT ;  /* 0x3fe000000400742a */ /* 0x000fcc0003f04000 */
[----:B------:R-:W-:Y:S02]  /*14b20*/  FSEL R18, R6, R2, P0 ;  /* 0x0000000206127208 */ /* 0x000fe40000000000 */
[----:B------:R-:W-:-:S07]  /*14b30*/  FSEL R19, R7, R3, P0 ;  /* 0x0000000307137208 */ /* 0x000fce0000000000 */
.L_x_13821:
[----:B------:R-:W-:Y:S05]  /*14b40*/  BSYNC B1 ;  /* 0x0000000000017941 */ /* 0x000fea0003800000 */
.L_x_13820:
        /* <DEDUP_REMOVED lines=28> */
.L_x_13850:
[----:B------:R-:W-:Y:S05]  /*14d10*/  BSYNC B2 ;  /* 0x0000000000027941 */ /* 0x000fea0003800000 */
.L_x_13849:
[----:B------:R-:W-:Y:S05]  /*14d20*/  BRA `(.L_x_13847) ;  /* 0x0000001000ec7947 */ /* 0x000fea0003800000 */
.L_x_13848:
        /* <DEDUP_REMOVED lines=38> */
.L_x_13857:
        /* <DEDUP_REMOVED lines=12> */
.L_x_13856:
[----:B------:R-:W-:-:S07]  /*15050*/  IMAD.MOV.U32 R0, RZ, RZ, R7 ;  /* 0x000000ffff007224 */ /* 0x000fce00078e0007 */
.L_x_13855:
[----:B------:R-:W-:Y:S05]  /*15060*/  BSYNC B2 ;  /* 0x0000000000027941 */ /* 0x000fea0003800000 */
.L_x_13854:
        /* <DEDUP_REMOVED lines=12> */
.L_x_13862:
        /* <DEDUP_REMOVED lines=33> */
.L_x_13861:
[----:B------:R-:W-:Y:S05]  /*15340*/  BSYNC B3 ;  /* 0x0000000000037941 */ /* 0x000fea0003800000 */
.L_x_13860:
[----:B------:R-:W-:-:S13]  /*15350*/  ISETP.GE.U32.AND P0, PT, R10, 0xc, PT ;  /* 0x0000000c0a00780c */ /* 0x000fda0003f06070 */
[----:B------:R-:W-:Y:S05]  /*15360*/  @!P0 BRA `(.L_x_13859) ;  /* 0x0000000400dc8947 */ /* 0x000fea0003800000 */
[----:B------:R-:W-:Y:S01]  /*15370*/  BSSY B3, `(.L_x_13863) ;  /* 0x0000075000037945 */ /* 0x000fe20003800000 */
[----:B------:R-:W-:-:S07]  /*15380*/  VIADD R0, R6, 0x10 ;  /* 0x0000001006007836 */ /* 0x000fce0000000000 */
.L_x_13864:
        /* <DEDUP_REMOVED lines=116> */
.L_x_13863:
[----:B------:R-:W-:-:S07]  /*15ad0*/  IMAD.MOV.U32 R0, RZ, RZ, R6 ;  /* 0x000000ffff007224 */ /* 0x000fce00078e0006 */
.L_x_13859:
[----:B------:R-:W-:Y:S05]  /*15ae0*/  BSYNC B2 ;  /* 0x0000000000027941 */ /* 0x000fea0003800000 */
.L_x_13858:
        /* <DEDUP_REMOVED lines=21> */
.L_x_13866:
[----:B------:R-:W-:Y:S05]  /*15c40*/  BSYNC B2 ;  /* 0x0000000000027941 */ /* 0x000fea0003800000 */
.L_x_13865:
[----:B------:R-:W-:Y:S02]  /*15c50*/  IMAD.MOV.U32 R25, RZ, RZ, R7 ;  /* 0x000000ffff197224 */ /* 0x000fe400078e0007 */
[----:B------:R-:W-:-:S03]  /*15c60*/  IMAD.MOV.U32 R24, RZ, RZ, R2 ;  /* 0x000000ffff187224 */ /* 0x000fc600078e0002 */
[----:B------:R-:W-:Y:S01]  /*15c70*/  LOP3.LUT R25, R25, 0x80000000, R37, 0xb8, !PT ;  /* 0x8000000019197812 */ /* 0x000fe200078eb825 */
[----:B------:R-:W-:Y:S06]  /*15c80*/  BRA `(.L_x_13853) ;  /* 0x0000000000187947 */ /* 0x000fec0003800000 */
.L_x_13852:
[----:B------:R-:W-:-:S06]  /*15c90*/  DSETP.GTU.AND P0, PT, R2, +INF , PT ;  /* 0x7ff000000200742a */ /* 0x000fcc0003f0c000 */
[----:B------:R-:W-:-:S14]  /*15ca0*/  DSETP.LE.AND P0, PT, R6, +INF , !P0 ;  /* 0x7ff000000600742a */ /* 0x000fdc0004703000 */
[----:B------:R-:W-:Y:S02]  /*15cb0*/  @P0 DSETP.NEU.AND P1, PT, R6, +INF , PT ;  /* 0x7ff000000600042a */ /* 0x000fe40003f2d000 */
[----:B------:R-:W-:-:S06]  /*15cc0*/  @!P0 DADD R24, R38, R36 ;  /* 0x0000000026188229 */ /* 0x000fcc0000000024 */
[----:B------:R-:W-:Y:S02]  /*15cd0*/  @P0 FSEL R24, R36, RZ, P1 ;  /* 0x000000ff24180208 */ /* 0x000fe40000800000 */
[----:B------:R-:W-:-:S07]  /*15ce0*/  @P0 FSEL R25, R37, -QNAN , P1 ;  /* 0xfff8000025190808 */ /* 0x000fce0000800000 */
.L_x_13853:
[----:B------:R-:W-:Y:S05]  /*15cf0*/  BSYNC B0 ;  /* 0x0000000000007941 */ /* 0x000fea0003800000 */
.L_x_13851:
        /* <DEDUP_REMOVED lines=22> */
.L_x_13868:
[----:B------:R-:W-:Y:S05]  /*15e60*/  BSYNC B2 ;  /* 0x0000000000027941 */ /* 0x000fea0003800000 */
.L_x_13867:
        /* <DEDUP_REMOVED lines=29> */
.L_x_13871:
[----:B------:R-:W-:Y:S05]  /*16040*/  BSYNC B2 ;  /* 0x0000000000027941 */ /* 0x000fea0003800000 */
.L_x_13870:
[----:B------:R-:W-:Y:S01]  /*16050*/  LOP3.LUT R3, RZ, 0x80000000, R3, 0xb8, !PT ;  /* 0x80000000ff037812 */ /* 0x000fe200078eb803 */
[----:B------:R-:W-:Y:S01]  /*16060*/  IMAD.MOV.U32 R2, RZ, RZ, RZ ;  /* 0x000000ffff027224 */ /* 0x000fe200078e00ff */
[----:B------:R-:W-:Y:S06]  /*16070*/  BRA `(.L_x_13847) ;  /* 0x0000000000187947 */ /* 0x000fec0003800000 */
.L_x_13869:
[----:B------:R-:W0:Y:S02]  /*16080*/  FRND.F64.FLOOR R2, R8 ;  /* 0x0000000800027313 */ /* 0x000e240000305800 */
[----:B0-----:R-:W-:Y:S02]  /*16090*/  DADD R4, R8, -R2 ;  /* 0x0000000008047229 */ /* 0x001fe40000000802 */
[----:B------:R-:W-:-:S06]  /*160a0*/  DADD R6, R2, 1 ;  /* 0x3ff0000002067429 */ /* 0x000fcc0000000000 */
[----:B------:R-:W-:-:S06]  /*160b0*/  DSETP.GT.AND P0, PT, R4, 0.5, PT ;  /* 0x3fe000000400742a */ /* 0x000fcc0003f04000 */
[----:B------:R-:W-:Y:S02]  /*160c0*/  FSEL R2, R6, R2, P0 ;  /* 0x0000000206027208 */ /* 0x000fe40000000000 */
[----:B------:R-:W-:-:S07]  /*160d0*/  FSEL R3, R7, R3, P0 ;  /* 0x0000000307037208 */ /* 0x000fce0000000000 */
.L_x_13847:
[----:B------:R-:W-:Y:S05]  /*160e0*/  BSYNC B1 ;  /* 0x0000000000017941 */ /* 0x000fea0003800000 */
.L_x_13846:
[----:B------:R-:W0:Y:S01]  /*160f0*/  S2R R0, SR_TID.X ;  /* 0x0000000000007919 */ /* 0x000e220000002100 */
[----:B------:R-:W-:Y:S04]  /*16100*/  BSSY B0, `(.L_x_13872) ;  /* 0x0000033000007945 */ /* 0x000fe80003800000 */
[----:B------:R-:W-:Y:S01]  /*16110*/  BSSY B1, `(.L_x_13873) ;  /* 0x000002b000017945 */ /* 0x000fe20003800000 */
[----:B0-----:R-:W-:-:S13]  /*16120*/  ISETP.GE.AND P0, PT, R0, R48, PT ;  /* 0x000000300000720c */ /* 0x001fda0003f06270 */
[----:B--2---:R-:W0:Y:S01]  /*16130*/  @!P0 LDC.64 R4, c[0x0][0x218] ;  /* 0x00008600ff048b82 */ /* 0x004e220000000a00 */
[----:B------:R-:W-:Y:S02]  /*16140*/  @!P0 IMAD.IADD R7, R49, 0x1, R0 ;  /* 0x0000000131078824 */ /* 0x000fe400078e0200 */
[----:B------:R-:W-:Y:S02]  /*16150*/  @!P0 VIADD R0, R0, 0x80 ;  /* 0x0000008000008836 */ /* 0x000fe40000000000 */
[----:B0-----:R-:W-:-:S05]  /*16160*/  @!P0 IMAD.WIDE.U32 R4, R7, 0x8, R4 ;  /* 0x0000000807048825 */ /* 0x001fca00078e0004 */
[----:B-----5:R0:W-:Y:S01]  /*16170*/  @!P0 STG.E.64 desc[UR4][R4.64], R40 ;  /* 0x0000002804008986 */ /* 0x0201e2000c101b04 */
[----:B------:R-:W-:-:S13]  /*16180*/  ISETP.GE.AND P0, PT, R0, R48, PT ;  /* 0x000000300000720c */ /* 0x000fda0003f06270 */
[----:B0-----:R-:W-:Y:S05]  /*16190*/  @P0 BRA `(.L_x_13874) ;  /* 0x0000000000300947 */ /* 0x001fea0003800000 */
[----:B------:R-:W0:Y:S01]  /*161a0*/  LDC.64 R4, c[0x0][0x218] ;  /* 0x00008600ff047b82 */ /* 0x000e220000000a00 */
[----:B------:R-:W-:Y:S02]  /*161b0*/  IMAD.IADD R7, R49, 0x1, R0 ;  /* 0x0000000131077824 */ /* 0x000fe400078e0200 */
[----:B------:R-:W-:-:S05]  /*161c0*/  VIADD R0, R0, 0x80 ;  /* 0x0000008000007836 */ /* 0x000fca0000000000 */
[----:B------:R-:W-:Y:S01]  /*161d0*/  ISETP.GE.AND P0, PT, R0, R48, PT ;  /* 0x000000300000720c */ /* 0x000fe20003f06270 */
[----:B0-----:R-:W-:-:S05]  /*161e0*/  IMAD.WIDE.U32 R4, R7, 0x8, R4 ;  /* 0x0000000807047825 */ /* 0x001fca00078e0004 */
[----:B------:R0:W-:Y:S07]  /*161f0*/  STG.E.64 desc[UR4][R4.64], R12 ;  /* 0x0000000c04007986 */ /* 0x0001ee000c101b04 */
[----:B------:R-:W-:Y:S05]  /*16200*/  @P0 BRA `(.L_x_13875) ;  /* 0x0000000000300947 */ /* 0x000fea0003800000 */
[----:B0-----:R-:W0:Y:S01]  /*16210*/  LDC.64 R4, c[0x0][0x218] ;  /* 0x00008600ff047b82 */ /* 0x001e220000000a00 */
[----:B------:R-:W-:Y:S02]  /*16220*/  IMAD.IADD R7, R49, 0x1, R0 ;  /* 0x0000000131077824 */ /* 0x000fe400078e0200 */
[----:B------:R-:W-:Y:S02]  /*16230*/  VIADD R0, R0, 0x80 ;  /* 0x0000008000007836 */ /* 0x000fe40000000000 */
[----:B0-----:R-:W-:-:S05]  /*16240*/  IMAD.WIDE.U32 R4, R7, 0x8, R4 ;  /* 0x0000000807047825 */ /* 0x001fca00078e0004 */
[----:B------:R0:W-:Y:S02]  /*16250*/  STG.E.64 desc[UR4][R4.64], R14 ;  /* 0x0000000e04007986 */ /* 0x0001e4000c101b04 */
.L_x_13874:
[----:B------:R-:W-:-:S13]  /*16260*/  ISETP.GE.AND P0, PT, R0, R48, PT ;  /* 0x000000300000720c */ /* 0x000fda0003f06270 */
[----:B------:R-:W-:Y:S05]  /*16270*/  @P0 BRA `(.L_x_13876) ;  /* 0x0000000000300947 */ /* 0x000fea0003800000 */
[----:B0-----:R-:W0:Y:S01]  /*16280*/  LDC.64 R4, c[0x0][0x218] ;  /* 0x00008600ff047b82 */ /* 0x001e220000000a00 */
[----:B------:R-:W-:Y:S02]  /*16290*/  IMAD.IADD R7, R49, 0x1, R0 ;  /* 0x0000000131077824 */ /* 0x000fe400078e0200 */
[----:B------:R-:W-:Y:S02]  /*162a0*/  VIADD R0, R0, 0x80 ;  /* 0x0000008000007836 */ /* 0x000fe40000000000 */
[----:B0-----:R-:W-:-:S05]  /*162b0*/  IMAD.WIDE.U32 R4, R7, 0x8, R4 ;  /* 0x0000000807047825 */ /* 0x001fca00078e0004 */
[----:B------:R1:W-:Y:S02]  /*162c0*/  STG.E.64 desc[UR4][R4.64], R16 ;  /* 0x0000001004007986 */ /* 0x0003e4000c101b04 */
.L_x_13875:
[----:B------:R-:W-:-:S13]  /*162d0*/  ISETP.GE.AND P0, PT, R0, R48, PT ;  /* 0x000000300000720c */ /* 0x000fda0003f06270 */
[----:B------:R-:W-:Y:S05]  /*162e0*/  @P0 BRA `(.L_x_13877) ;  /* 0x0000000000340947 */ /* 0x000fea0003800000 */
[----:B01----:R-:W0:Y:S01]  /*162f0*/  LDC.64 R4, c[0x0][0x218] ;  /* 0x00008600ff047b82 */ /* 0x003e220000000a00 */
[----:B------:R-:W-:Y:S02]  /*16300*/  IMAD.IADD R7, R49, 0x1, R0 ;  /* 0x0000000131077824 */ /* 0x000fe400078e0200 */
[----:B------:R-:W-:Y:S02]  /*16310*/  VIADD R0, R0, 0x80 ;  /* 0x0000008000007836 */ /* 0x000fe40000000000 */
[----:B0-----:R-:W-:-:S05]  /*16320*/  IMAD.WIDE.U32 R4, R7, 0x8, R4 ;  /* 0x0000000807047825 */ /* 0x001fca00078e0004 */
[----:B------:R1:W-:Y:S02]  /*16330*/  STG.E.64 desc[UR4][R4.64], R20 ;  /* 0x0000001404007986 */ /* 0x0003e4000c101b04 */
.L_x_13876:
[----:B------:R-:W-:-:S13]  /*16340*/  ISETP.GE.AND P0, PT, R0, R48, PT ;  /* 0x000000300000720c */ /* 0x000fda0003f06270 */
[----:B------:R-:W-:Y:S05]  /*16350*/  @P0 BREAK B1 ;  /* 0x0000000000010942 */ /* 0x000fea0003800000 */
[----:B------:R-:W-:Y:S05]  /*16360*/  @P0 BRA `(.L_x_13878) ;  /* 0x0000000000300947 */ /* 0x000fea0003800000 */
[----:B01----:R-:W0:Y:S01]  /*16370*/  LDC.64 R4, c[0x0][0x218] ;  /* 0x00008600ff047b82 */ /* 0x003e220000000a00 */
[----:B------:R-:W-:Y:S02]  /*16380*/  IMAD.IADD R7, R49, 0x1, R0 ;  /* 0x0000000131077824 */ /* 0x000fe400078e0200 */
[----:B------:R-:W-:Y:S02]  /*16390*/  VIADD R0, R0, 0x80 ;  /* 0x0000008000007836 */ /* 0x000fe40000000000 */
[----:B0-----:R-:W-:-:S05]  /*163a0*/  IMAD.WIDE.U32 R4, R7, 0x8, R4 ;  /* 0x0000000807047825 */ /* 0x001fca00078e0004 */
[----:B------:R2:W-:Y:S02]  /*163b0*/  STG.E.64 desc[UR4][R4.64], R22 ;  /* 0x0000001604007986 */ /* 0x0005e4000c101b04 */
.L_x_13877:
[----:B------:R-:W-:Y:S05]  /*163c0*/  BSYNC B1 ;  /* 0x0000000000017941 */ /* 0x000fea0003800000 */
.L_x_13873:
[----:B------:R-:W-:-:S13]  /*163d0*/  ISETP.GE.AND P0, PT, R0, R48, PT ;  /* 0x000000300000720c */ /* 0x000fda0003f06270 */
[----:B012---:R-:W0:Y:S01]  /*163e0*/  @!P0 LDC.64 R4, c[0x0][0x218] ;  /* 0x00008600ff048b82 */ /* 0x007e220000000a00 */
[----:B------:R-:W-:Y:S02]  /*163f0*/  @!P0 IMAD.IADD R7, R49, 0x1, R0 ;  /* 0x0000000131078824 */ /* 0x000fe400078e0200 */
[----:B------:R-:W-:Y:S02]  /*16400*/  @!P0 VIADD R0, R0, 0x80 ;  /* 0x0000008000008836 */ /* 0x000fe40000000000 */
[----:B0-----:R-:W-:-:S05]  /*16410*/  @!P0 IMAD.WIDE.U32 R4, R7, 0x8, R4 ;  /* 0x0000000807048825 */ /* 0x001fca00078e0004 */
[----:B------:R2:W-:Y:S02]  /*16420*/  @!P0 STG.E.64 desc[UR4][R4.64], R18 ;  /* 0x0000001204008986 */ /* 0x0005e4000c101b04 */
.L_x_13878:
[----:B------:R-:W-:Y:S05]  /*16430*/  BSYNC B0 ;  /* 0x0000000000007941 */ /* 0x000fea0003800000 */
.L_x_13872:
[----:B------:R-:W-:Y:S05]  /*16440*/  WARPSYNC.ALL ;  /* 0x0000000000007948 */ /* 0x000fea0003800000 */
[----:B------:R-:W-:-:S13]  /*16450*/  ISETP.GE.AND P0, PT, R0, R48, PT ;  /* 0x000000300000720c */ /* 0x000fda0003f06270 */
[----:B------:R-:W-:Y:S05]  /*16460*/  @P0 EXIT ;  /* 0x000000000000094d */ /* 0x000fea0003800000 */
[----:B012---:R-:W0:Y:S01]  /*16470*/  LDC.64 R4, c[0x0][0x218] ;  /* 0x00008600ff047b82 */ /* 0x007e220000000a00 */
[----:B------:R-:W-:-:S04]  /*16480*/  IMAD.IADD R49, R49, 0x1, R0 ;  /* 0x0000000131317824 */ /* 0x000fc800078e0200 */
[----:B0-----:R-:W-:-:S05]  /*16490*/  IMAD.WIDE.U32 R4, R49, 0x8, R4 ;  /* 0x0000000831047825 */ /* 0x001fca00078e0004 */
[----:B------:R-:W-:Y:S01]  /*164a0*/  STG.E.64 desc[UR4][R4.64], R2 ;  /* 0x0000000204007986 */ /* 0x000fe2000c101b04 */
[----:B------:R-:W-:Y:S05]  /*164b0*/  EXIT ;  /* 0x000000000000794d */ /* 0x000fea0003800000 */
        .weak           $__internal_4_$__cuda_sm20_div_rn_f64_full
        .type           $__internal_4_$__cuda_sm20_div_rn_f64_full,@function
        .size           $__internal_4_$__cuda_sm20_div_rn_f64_full,(.L_x_37682 - $__internal_4_$__cuda_sm20_div_rn_f64_full)
$__internal_4_$__cuda_sm20_div_rn_f64_full:
[C---:B------:R-:W-:Y:S01]  /*164c0*/  FSETP.GEU.AND P0, PT, |R2|.reuse, 1.469367938527859385e-39, PT ;  /* 0x001000000200780b */ /* 0x040fe20003f0e200 */
[----:B------:R-:W-:Y:S01]  /*164d0*/  IMAD.MOV.U32 R7, RZ, RZ, R2 ;  /* 0x000000ffff077224 */ /* 0x000fe200078e0002 */
[C---:B------:R-:W-:Y:S01]  /*164e0*/  LOP3.LUT R8, R2.reuse, 0x800fffff, RZ, 0xc0, !PT ;  /* 0x800fffff02087812 */ /* 0x040fe200078ec0ff */
[----:B------:R-:W-:Y:S01]  /*164f0*/  IMAD.MOV.U32 R11, RZ, RZ, R3 ;  /* 0x000000ffff0b7224 */ /* 0x000fe200078e0003 */
[----:B------:R-:W-:Y:S01]  /*16500*/  LOP3.LUT R52, R2, 0x7ff00000, RZ, 0xc0, !PT ;  /* 0x7ff0000002347812 */ /* 0x000fe200078ec0ff */
[----:B------:R-:W-:Y:S01]  /*16510*/  IMAD.MOV.U32 R10, RZ, RZ, R4 ;  /* 0x000000ffff0a7224 */ /* 0x000fe200078e0004 */
[----:B------:R-:W-:Y:S01]  /*16520*/  LOP3.LUT R9, R8, 0x3ff00000, RZ, 0xfc, !PT ;  /* 0x3ff0000008097812 */ /* 0x000fe200078efcff */
[----:B------:R-:W-:Y:S01]  /*16530*/  IMAD.MOV.U32 R8, RZ, RZ, R6 ;  /* 0x000000ffff087224 */ /* 0x000fe200078e0006 */
[C---:B------:R-:W-:Y:S01]  /*16540*/  FSETP.GEU.AND P2, PT, |R11|.reuse, 1.469367938527859385e-39, PT ;  /* 0x001000000b00780b */ /* 0x040fe20003f4e200 */
[----:B------:R-:W-:Y:S01]  /*16550*/  IMAD.MOV.U32 R4, RZ, RZ, 0x1 ;  /* 0x00000001ff047424 */ /* 0x000fe200078e00ff */
[----:B------:R-:W-:Y:S01]  /*16560*/  LOP3.LUT R54, R11, 0x7ff00000, RZ, 0xc0, !PT ;  /* 0x7ff000000b367812 */ /* 0x000fe200078ec0ff */
[----:B------:R-:W-:Y:S01]  /*16570*/  IMAD.MOV.U32 R57, RZ, RZ, 0x1ca00000 ;  /* 0x1ca00000ff397424 */ /* 0x000fe200078e00ff */
[----:B------:R-:W-:Y:S01]  /*16580*/  BSSY B0, `(.L_x_13879) ;  /* 0x0000054000007945 */ /* 0x000fe20003800000 */
[----:B------:R-:W-:Y:S01]  /*16590*/  @!P0 DMUL R8, R6, 8.98846567431157953865e+307 ;  /* 0x7fe0000006088828 */ /* 0x000fe20000000000 */
[----:B------:R-:W-:-:S05]  /*165a0*/  ISETP.GE.U32.AND P1, PT, R54, R52, PT ;  /* 0x000000343600720c */ /* 0x000fca0003f26070 */
[----:B------:R-:W0:Y:S02]  /*165b0*/  MUFU.RCP64H R5, R9 ;  /* 0x0000000900057308 */ /* 0x000e240000001800 */
[----:B------:R-:W-:-:S04]  /*165c0*/  @!P2 LOP3.LUT R3, R7, 0x7ff00000, RZ, 0xc0, !PT ;  /* 0x7ff000000703a812 */ /* 0x000fc800078ec0ff */
[----:B------:R-:W-:-:S04]  /*165d0*/  @!P2 ISETP.GE.U32.AND P3, PT, R54, R3, PT ;  /* 0x000000033600a20c */ /* 0x000fc80003f66070 */
[----:B------:R-:W-:-:S04]  /*165e0*/  @!P2 SEL R2, R57, 0x63400000, !P3 ;  /* 0x634000003902a807 */ /* 0x000fc80005800000 */
[----:B------:R-:W-:Y:S01]  /*165f0*/  @!P2 LOP3.LUT R2, R2, 0x80000000, R11, 0xf8, !PT ;  /* 0x800000000202a812 */ /* 0x000fe200078ef80b */
[----:B0-----:R-:W-:-:S03]  /*16600*/  DFMA R44, R4, -R8, 1 ;  /* 0x3ff00000042c742b */ /* 0x001fc60000000808 */
[----:B------:R-:W-:Y:S01]  /*16610*/  @!P2 LOP3.LUT R3, R2, 0x100000, RZ, 0xfc, !PT ;  /* 0x001000000203a812 */ /* 0x000fe200078efcff */
[----:B------:R-:W-:-:S04]  /*16620*/  @!P2 IMAD.MOV.U32 R2, RZ, RZ, RZ ;  /* 0x000000ffff02a224 */ /* 0x000fc800078e00ff */
[----:B------:R-:W-:-:S08]  /*16630*/  DFMA R44, R44, R44, R44 ;  /* 0x0000002c2c2c722b */ /* 0x000fd0000000002c */
[----:B------:R-:W-:Y:S01]  /*16640*/  DFMA R4, R4, R44, R4 ;  /* 0x0000002c0404722b */ /* 0x000fe20000000004 */
[----:B------:R-:W-:-:S04]  /*16650*/  SEL R44, R57, 0x63400000, !P1 ;  /* 0x63400000392c7807 */ /* 0x000fc80004800000 */
[----:B------:R-:W-:Y:S01]  /*16660*/  LOP3.LUT R45, R44, 0x800fffff, R11, 0xf8, !PT ;  /* 0x800fffff2c2d7812 */ /* 0x000fe200078ef80b */
[----:B------:R-:W-:Y:S02]  /*16670*/  IMAD.MOV.U32 R44, RZ, RZ, R10 ;  /* 0x000000ffff2c7224 */ /* 0x000fe400078e000a */
[----:B------:R-:W-:-:S04]  /*16680*/  DFMA R50, R4, -R8, 1 ;  /* 0x3ff000000432742b */ /* 0x000fc80000000808 */
[----:B------:R-:W-:-:S04]  /*16690*/  @!P2 DFMA R44, R44, 2, -R2 ;  /* 0x400000002c2ca82b */ /* 0x000fc80000000802 */
[----:B------:R-:W-:Y:S01]  /*166a0*/  DFMA R2, R4, R50, R4 ;  /* 0x000000320402722b */ /* 0x000fe20000000004 */
[----:B------:R-:W-:Y:S02]  /*166b0*/  IMAD.MOV.U32 R50, RZ, RZ, R54 ;  /* 0x000000ffff327224 */ /* 0x000fe400078e0036 */
[----:B------:R-:W-:Y:S01]  /*166c0*/  IMAD.MOV.U32 R51, RZ, RZ, R52 ;  /* 0x000000ffff337224 */ /* 0x000fe200078e0034 */
[----:B------:R-:W-:Y:S02]  /*166d0*/  @!P0 LOP3.LUT R51, R9, 0x7ff00000, RZ, 0xc0, !PT ;  /* 0x7ff0000009338812 */ /* 0x000fe400078ec0ff */
[----:B------:R-:W-:Y:S02]  /*166e0*/  @!P2 LOP3.LUT R50, R45, 0x7ff00000, RZ, 0xc0, !PT ;  /* 0x7ff000002d32a812 */ /* 0x000fe400078ec0ff */
[----:B------:R-:W-:Y:S01]  /*166f0*/  DMUL R4, R2, R44 ;  /* 0x0000002c02047228 */ /* 0x000fe20000000000 */
[----:B------:R-:W-:Y:S02]  /*16700*/  VIADD R55, R51, 0xffffffff ;  /* 0xffffffff33377836 */ /* 0x000fe40000000000 */
[----:B------:R-:W-:-:S05]  /*16710*/  VIADD R56, R50, 0xffffffff ;  /* 0xffffffff32387836 */ /* 0x000fca0000000000 */
        /* <DEDUP_REMOVED lines=30> */
[----:B------:R-:W-:-:S05]  /*16900*/  FSEL R2, R8, R3, !P0 ;  /* 0x0000000308027208 */ /* 0x000fca0004000000 */
[----:B------:R-:W-:Y:S02]  /*16910*/  IMAD.MOV.U32 R3, RZ, RZ, R2 ;  /* 0x000000ffff037224 */ /* 0x000fe400078e0002 */
[----:B------:R-:W-:Y:S01]  /*16920*/  IMAD.MOV.U32 R2, RZ, RZ, R4 ;  /* 0x000000ffff027224 */ /* 0x000fe200078e0004 */
[----:B------:R-:W-:Y:S06]  /*16930*/  BRA `(.L_x_13881) ;  /* 0x0000000000607947 */ /* 0x000fec0003800000 */
.L_x_13880:
        /* <DEDUP_REMOVED lines=12> */
[----:B------:R-:W-:Y:S02]  /*16a00*/  @!P0 IMAD.MOV.U32 R3, RZ, RZ, R2 ;  /* 0x000000ffff038224 */ /* 0x000fe400078e0002 */
[----:B------:R-:W-:Y:S02]  /*16a10*/  @!P0 IMAD.MOV.U32 R2, RZ, RZ, RZ ;  /* 0x000000ffff028224 */ /* 0x000fe400078e00ff */
[----:B------:R-:W-:Y:S02]  /*16a20*/  @P0 IMAD.MOV.U32 R2, RZ, RZ, RZ ;  /* 0x000000ffff020224 */ /* 0x000fe400078e00ff */
[----:B------:R-:W-:Y:S01]  /*16a30*/  @P0 IMAD.MOV.U32 R3, RZ, RZ, R4 ;  /* 0x000000ffff030224 */ /* 0x000fe200078e0004 */
[----:B------:R-:W-:Y:S06]  /*16a40*/  BRA `(.L_x_13881) ;  /* 0x00000000001c7947 */ /* 0x000fec0003800000 */
.L_x_13883:
[----:B------:R-:W-:-:S05]  /*16a50*/  LOP3.LUT R2, R7, 0x80000, RZ, 0xfc, !PT ;  /* 0x0008000007027812 */ /* 0x000fca00078efcff */
[----:B------:R-:W-:Y:S02]  /*16a60*/  IMAD.MOV.U32 R3, RZ, RZ, R2 ;  /* 0x000000ffff037224 */ /* 0x000fe400078e0002 */
[----:B------:R-:W-:Y:S01]  /*16a70*/  IMAD.MOV.U32 R2, RZ, RZ, R6 ;  /* 0x000000ffff027224 */ /* 0x000fe200078e0006 */
[----:B------:R-:W-:Y:S06]  /*16a80*/  BRA `(.L_x_13881) ;  /* 0x00000000000c7947 */ /* 0x000fec0003800000 */
.L_x_13882:
[----:B------:R-:W-:-:S05]  /*16a90*/  LOP3.LUT R2, R11, 0x80000, RZ, 0xfc, !PT ;  /* 0x000800000b027812 */ /* 0x000fca00078efcff */
[----:B------:R-:W-:Y:S02]  /*16aa0*/  IMAD.MOV.U32 R3, RZ, RZ, R2 ;  /* 0x000000ffff037224 */ /* 0x000fe400078e0002 */
[----:B------:R-:W-:-:S07]  /*16ab0*/  IMAD.MOV.U32 R2, RZ, RZ, R10 ;  /* 0x000000ffff027224 */ /* 0x000fce00078e000a */
.L_x_13881:
[----:B------:R-:W-:Y:S05]  /*16ac0*/  BSYNC B0 ;  /* 0x0000000000007941 */ /* 0x000fea0003800000 */
.L_x_13879:
[----:B------:R-:W-:Y:S02]  /*16ad0*/  IMAD.MOV.U32 R4, RZ, RZ, R0 ;  /* 0x000000ffff047224 */ /* 0x000fe400078e0000 */
[----:B------:R-:W-:-:S04]  /*16ae0*/  IMAD.MOV.U32 R5, RZ, RZ, 0x0 ;  /* 0x00000000ff057424 */ /* 0x000fc800078e00ff */
[----:B------:R-:W-:Y:S05]  /*16af0*/  RET.REL.NODEC R4 `(_ZN2at6native29vectorized_elementwise_kernelILi2ENS0_13BinaryFunctorIdddZZZNS0_15binary_internal21div_floor_kernel_cudaERNS_18TensorIteratorBaseEENKUlvE1_clEvENKUlvE_clEvEUlddE_EESt5arrayIPcLm3EEEEviT0_T1_) ;  /* 0xfffffe9404407950 */ /* 0x000fea0003c3ffff */
.L_x_13884:
        /* <DEDUP_REMOVED lines=16> */
.L_x_37682:


//--------------------- .text._ZN2at6native29vectorized_elementwise_kernelILi4ENS0_13BinaryFunctorIdddZZZNS0_15binary_internal21div_floor_kernel_cudaERNS_18TensorIteratorBaseEENKUlvE1_clEvENKUlvE_clEvEUlddE_EESt5arrayIPcLm3EEEEviT0_T1_ --------------------------
	.section	.text._ZN2at6native29vectorized_elementwise_kernelILi4ENS0_13BinaryFunctorIdddZZZNS0_15binary_internal21div_floor_kernel_cudaERNS_18TensorIteratorBaseEENKUlvE1_clEvENKUlvE_clEvEUlddE_EESt5arrayIPcLm3EEEEviT0_T1_,"ax",@progbits
	.align	128
        .global         _ZN2at6native29vectorized_elementwise_kernelILi4ENS0_13BinaryFunctorIdddZZZNS0_15binary_internal21div_floor_kernel_cudaERNS_18TensorIteratorBaseEENKUlvE1_clEvENKUlvE_clEvEUlddE_EESt5arrayIPcLm3EEEEviT0_T1_
        .type           _ZN2at6native29vectorized_elementwise_kernelILi4ENS0_13BinaryFunctorIdddZZZNS0_15binary_internal21div_floor_kernel_cudaERNS_18TensorIteratorBaseEENKUlvE1_clEvENKUlvE_clEvEUlddE_EESt5arrayIPcLm3EEEEviT0_T1_,@function
        .size           _ZN2at6native29vectorized_elementwise_kernelILi4ENS0_13BinaryFunctorIdddZZZNS0_15binary_internal21div_floor_kernel_cudaERNS_18TensorIteratorBaseEENKUlvE1_clEvENKUlvE_clEvEUlddE_EESt5arrayIPcLm3EEEEviT0_T1_,(.L_x_37683 - _ZN2at6native29vectorized_elementwise_kernelILi4ENS0_13BinaryFunctorIdddZZZNS0_15binary_internal21div_floor_kernel_cudaERNS_18TensorIteratorBaseEENKUlvE1_clEvENKUlvE_clEvEUlddE_EESt5arrayIPcLm3EEEEviT0_T1_)
        .other          _ZN2at6native29vectorized_elementwise_kernelILi4ENS0_13BinaryFunctorIdddZZZNS0_15binary_internal21div_floor_kernel_cudaERNS_18TensorIteratorBaseEENKUlvE1_clEvENKUlvE_clEvEUlddE_EESt5arrayIPcLm3EEEEviT0_T1_,@"STO_CUDA_ENTRY STV_DEFAULT"
_ZN2at6native29vectorized_elementwise_kernelILi4ENS0_13BinaryFunctorIdddZZZNS0_15binary_internal21div_floor_kernel_cudaERNS_18TensorIteratorBaseEENKUlvE1_clEvENKUlvE_clEvEUlddE_EESt5arrayIPcLm3EEEEviT0_T1_:
.text._ZN2at6native29vectorized_elementwise_kernelILi4ENS0_13BinaryFunctorIdddZZZNS0_15binary_internal21div_floor_kernel_cudaERNS_18TensorIteratorBaseEENKUlvE1_clEvENKUlvE_clEvEUlddE_EESt5arrayIPcLm3EEEEviT0_T1_:
        /* <DEDUP_REMOVED lines=46> */
[----:B------:R-:W-:Y:S05]  /*02e0*/  CALL.REL.NOINC `($__internal_5_$__cuda_sm20_div_rn_f64_full) ;  /* 0x0000016000747944 */ /* 0x000fea0003c00000 */
.L_x_13889:
[----:B------:R-:W-:Y:S05]  /*02f0*/  BSYNC B2 ;  /* 0x0000000000027941 */ /* 0x000fea0003800000 */
.L_x_13888:
[----:B------:R-:W-:Y:S02]  /*0300*/  IMAD.MOV.U32 R36, RZ, RZ, R2 ;  /* 0x000000ffff247224 */ /* 0x000fe400078e0002 */
[----:B------:R-:W-:Y:S01]  /*0310*/  IMAD.MOV.U32 R37, RZ, RZ, R3 ;  /* 0x000000ffff257224 */ /* 0x000fe200078e0003 */
[----:B------:R-:W-:Y:S06]  /*0320*/  BRA `(.L_x_13890) ;  /* 0x0000001000e47947 */ /* 0x000fec0003800000 */
.L_x_13887:
        /* <DEDUP_REMOVED lines=38> */
.L_x_13896:
        /* <DEDUP_REMOVED lines=12> */
.L_x_13895:
[----:B------:R-:W-:Y:S05]  /*0650*/  BSYNC B2 ;  /* 0x0000000000027941 */ /* 0x000fea0003800000 */
.L_x_13894:
        /* <DEDUP_REMOVED lines=12> */
.L_x_13902:
        /* <DEDUP_REMOVED lines=33> */
.L_x_13901:
[----:B------:R-:W-:Y:S02]  /*0930*/  IMAD.MOV.U32 R9, RZ, RZ, R7 ;  /* 0x000000ffff097224 */ /* 0x000fe400078e0007 */
[----:B------:R-:W-:-:S07]  /*0940*/  IMAD.MOV.U32 R7, RZ, RZ, R8 ;  /* 0x000000ffff077224 */ /* 0x000fce00078e0008 */
.L_x_13900:
[----:B------:R-:W-:Y:S05]  /*0950*/  BSYNC B3 ;  /* 0x0000000000037941 */ /* 0x000fea0003800000 */
.L_x_13899:
[----:B------:R-:W-:-:S13]  /*0960*/  ISETP.GE.U32.AND P0, PT, R10, 0xc, PT ;  /* 0x0000000c0a00780c */ /* 0x000fda0003f06070 */
[----:B------:R-:W-:Y:S05]  /*0970*/  @!P0 BRA `(.L_x_13898) ;  /* 0x0000000400dc8947 */ /* 0x000fea0003800000 */
[----:B------:R-:W-:Y:S01]  /*0980*/  BSSY B3, `(.L_x_13903) ;  /* 0x0000075000037945 */ /* 0x000fe20003800000 */
[----:B------:R-:W-:-:S07]  /*0990*/  VIADD R5, R5, 0x10 ;  /* 0x0000001005057836 */ /* 0x000fce0000000000 */
.L_x_13904:
        /* <DEDUP_REMOVED lines=116> */
.L_x_13903:
[----:B------:R-:W-:-:S07]  /*10e0*/  IMAD.MOV.U32 R9, RZ, RZ, R6 ;  /* 0x000000ffff097224 */ /* 0x000fce00078e0006 */
.L_x_13898:
[----:B------:R-:W-:Y:S05]  /*10f0*/  BSYNC B2 ;  /* 0x0000000000027941 */ /* 0x000fea0003800000 */
.L_x_13897:
        /* <DEDUP_REMOVED lines=20> */
.L_x_13906:
[----:B------:R-:W-:Y:S05]  /*1240*/  BSYNC B2 ;  /* 0x0000000000027941 */ /* 0x000fea0003800000 */
.L_x_13905:
[----:B------:R-:W-:Y:S01]  /*1250*/  LOP3.LUT R47, R47, 0x80000000, R37, 0xb8, !PT ;  /* 0x800000002f2f7812 */ /* 0x000fe200078eb825 */
[----:B------:R-:W-:Y:S06]  /*1260*/  BRA `(.L_x_13893) ;  /* 0x0000000000187947 */ /* 0x000fec0003800000 */
.L_x_13892:
[----:B------:R-:W-:-:S06]  /*1270*/  DSETP.GTU.AND P0, PT, R2, +INF , PT ;  /* 0x7ff000000200742a */ /* 0x000fcc0003f0c000 */
[----:B------:R-:W-:-:S14]  /*1280*/  DSETP.LE.AND P0, PT, R4, +INF , !P0 ;  /* 0x7ff000000400742a */ /* 0x000fdc0004703000 */
[----:B------:R-:W-:Y:S02]  /*1290*/  @P0 DSETP.NEU.AND P1, PT, R4, +INF , PT ;  /* 0x7ff000000400042a */ /* 0x000fe40003f2d000 */
[----:B------:R-:W-:-:S06]  /*12a0*/  @!P0 DADD R46, R36, R40 ;  /* 0x00000000242e8229 */ /* 0x000fcc0000000028 */
[----:B------:R-:W-:Y:S02]  /*12b0*/  @P0 FSEL R46, R36, RZ, P1 ;  /* 0x000000ff242e0208 */ /* 0x000fe40000800000 */
[----:B------:R-:W-:-:S07]  /*12c0*/  @P0 FSEL R47, R37, -QNAN , P1 ;  /* 0xfff80000252f0808 */ /* 0x000fce0000800000 */
.L_x_13893:
[----:B------:R-:W-:Y:S05]  /*12d0*/  BSYNC B0 ;  /* 0x0000000000007941 */ /* 0x000fea0003800000 */
.L_x_13891:
        /* <DEDUP_REMOVED lines=22> */
.L_x_13908:
[----:B------:R-:W-:Y:S05]  /*1440*/  BSYNC B2 ;  /* 0x0000000000027941 */ /* 0x000fea0003800000 */
.L_x_13907:
        /* <DEDUP_REMOVED lines=29> */
.L_x_13911:
[----:B------:R-:W-:Y:S05]  /*1620*/  BSYNC B2 ;  /* 0x0000000000027941 */ /* 0x000fea0003800000 */
.L_x_13910:
[----:B------:R-:W-:Y:S01]  /*1630*/  LOP3.LUT R37, RZ, 0x80000000, R3, 0xb8, !PT ;  /* 0x80000000ff257812 */ /* 0x000fe200078eb803 */
[----:B------:R-:W-:Y:S01]  /*1640*/  IMAD.MOV.U32 R36, RZ, RZ, RZ ;  /* 0x000000ffff247224 */ /* 0x000fe200078e00ff */
[----:B------:R-:W-:Y:S06]  /*1650*/  BRA `(.L_x_13890) ;  /* 0x0000000000187947 */ /* 0x000fec0003800000 */
.L_x_13909:
[----:B------:R-:W0:Y:S02]  /*1660*/  FRND.F64.FLOOR R2, R8 ;  /* 0x0000000800027313 */ /* 0x000e240000305800 */
[----:B0-----:R-:W-:Y:S02]  /*1670*/  DADD R4, R8, -R2 ;  /* 0x0000000008047229 */ /* 0x001fe40000000802 */
[----:B------:R-:W-:-:S06]  /*1680*/  DADD R6, R2, 1 ;  /* 0x3ff0000002067429 */ /* 0x000fcc0000000000 */
[----:B------:R-:W-:-:S06]  /*1690*/  DSETP.GT.AND P0, PT, R4, 0.5, PT ;  /* 0x3fe000000400742a */ /* 0x000fcc0003f04000 */
[----:B------:R-:W-:Y:S02]  /*16a0*/  FSEL R36, R6, R2, P0 ;  /* 0x0000000206247208 */ /* 0x000fe40000000000 */
[----:B------:R-:W-:-:S07]  /*16b0*/  FSEL R37, R7, R3, P0 ;  /* 0x0000000307257208 */ /* 0x000fce0000000000 */
.L_x_13890:
[----:B------:R-:W-:Y:S05]  /*16c0*/  BSYNC B1 ;  /* 0x0000000000017941 */ /* 0x000fea0003800000 */
.L_x_13886:
        /* <DEDUP_REMOVED lines=24> */
.L_x_13915:
[----:B------:R-:W-:Y:S05]  /*1850*/  BSYNC B2 ;  /* 0x0000000000027941 */ /* 0x000fea0003800000 */
.L_x_13914:
[----:B------:R-:W-:Y:S02]  /*1860*/  IMAD.MOV.U32 R38, RZ, RZ, R2 ;  /* 0x000000ffff267224 */ /* 0x000fe400078e0002 */
[----:B------:R-:W-:Y:S01]  /*1870*/  IMAD.MOV.U32 R39, RZ, RZ, R3 ;  /* 0x000000ffff277224 */ /* 0x000fe200078e0003 */
[----:B------:R-:W-:Y:S06]  /*1880*/  BRA `(.L_x_13916) ;  /* 0x0000001000ec7947 */ /* 0x000fec0003800000 */
.L_x_13913:
        /* <DEDUP_REMOVED lines=38> */
.L_x_13923:
        /* <DEDUP_REMOVED lines=12> */
.L_x_13922:
[----:B------:R-:W-:-:S07]  /*1bb0*/  IMAD.MOV.U32 R0, RZ, RZ, R7 ;  /* 0x000000ffff007224 */ /* 0x000fce00078e0007 */
.L_x_13921:
[----:B------:R-:W-:Y:S05]  /*1bc0*/  BSYNC B2 ;  /* 0x0000000000027941 */ /* 0x000fea0003800000 */
.L_x_13920:
        /* <DEDUP_REMOVED lines=12> */
.L_x_13928:
        /* <DEDUP_REMOVED lines=33> */
.L_x_13927:
[----:B------:R-:W-:Y:S05]  /*1ea0*/  BSYNC B3 ;  /* 0x0000000000037941 */ /* 0x000fea0003800000 */
.L_x_13926:
[----:B------:R-:W-:-:S13]  /*1eb0*/  ISETP.GE.U32.AND P0, PT, R10, 0xc, PT ;  /* 0x0000000c0a00780c */ /* 0x000fda0003f06070 */
[----:B------:R-:W-:Y:S05]  /*1ec0*/  @!P0 BRA `(.L_x_13925) ;  /* 0x0000000400dc8947 */ /* 0x000fea0003800000 */
[----:B------:R-:W-:Y:S01]  /*1ed0*/  BSSY B3, `(.L_x_13929) ;  /* 0x0000075000037945 */ /* 0x000fe20003800000 */
[----:B------:R-:W-:-:S07]  /*1ee0*/  VIADD R0, R6, 0x10 ;  /* 0x0000001006007836 */ /* 0x000fce0000000000 */
.L_x_13930:
        /* <DEDUP_REMOVED lines=116> */
.L_x_13929:
[----:B------:R-:W-:-:S07]  /*2630*/  IMAD.MOV.U32 R0, RZ, RZ, R6 ;  /* 0x000000ffff007224 */ /* 0x000fce00078e0006 */
.L_x_13925:
[----:B------:R-:W-:Y:S05]  /*2640*/  BSYNC B2 ;  /* 0x0000000000027941 */ /* 0x000fea0003800000 */
.L_x_13924:
        /* <DEDUP_REMOVED lines=21> */
.L_x_13932:
[----:B------:R-:W-:Y:S05]  /*27a0*/  BSYNC B2 ;  /* 0x0000000000027941 */ /* 0x000fea0003800000 */
.L_x_13931:
[----:B------:R-:W-:Y:S02]  /*27b0*/  IMAD.MOV.U32 R41, RZ, RZ, R7 ;  /* 0x000000ffff297224 */ /* 0x000fe400078e0007 */
[----:B------:R-:W-:-:S03]  /*27c0*/  IMAD.MOV.U32 R40, RZ, RZ, R2 ;  /* 0x000000ffff287224 */ /* 0x000fc600078e0002 */
[----:B------:R-:W-:Y:S01]  /*27d0*/  LOP3.LUT R41, R41, 0x80000000, R39, 0xb8, !PT ;  /* 0x8000000029297812 */ /* 0x000fe200078eb827 */
[----:B------:R-:W-:Y:S06]  /*27e0*/  BRA `(.L_x_13919) ;  /* 0x0000000000187947 */ /* 0x000fec0003800000 */
.L_x_13918:
[----:B------:R-:W-:-:S06]  /*27f0*/  DSETP.GTU.AND P0, PT, R2, +INF , PT ;  /* 0x7ff000000200742a */ /* 0x000fcc0003f0c000 */
[----:B------:R-:W-:-:S14]  /*2800*/  DSETP.LE.AND P0, PT, R6, +INF , !P0 ;  /* 0x7ff000000600742a */ /* 0x000fdc0004703000 */
[----:B------:R-:W-:Y:S02]  /*2810*/  @P0 DSETP.NEU.AND P1, PT, R6, +INF , PT ;  /* 0x7ff000000600042a */ /* 0x000fe40003f2d000 */
[----:B------:R-:W-:-:S06]  /*2820*/  @!P0 DADD R40, R38, R42 ;  /* 0x0000000026288229 */ /* 0x000fcc000000002a */
[----:B------:R-:W-:Y:S02]  /*2830*/  @P0 FSEL R40, R38, RZ, P1 ;  /* 0x000000ff26280208 */ /* 0x000fe40000800000 */
[----:B------:R-:W-:-:S07]  /*2840*/  @P0 FSEL R41, R39, -QNAN , P1 ;  /* 0xfff8000027290808 */ /* 0x000fce0000800000 */
.L_x_13919:
[----:B------:R-:W-:Y:S05]  /*2850*/  BSYNC B0 ;  /* 0x0000000000007941 */ /* 0x000fea0003800000 */
.L_x_13917:
        /* <DEDUP_REMOVED lines=22> */
.L_x_13934:
[----:B------:R-:W-:Y:S05]  /*29c0*/  BSYNC B2 ;  /* 0x0000000000027941 */ /* 0x000fea0003800000 */
.L_x_13933:
        /* <DEDUP_REMOVED lines=29> */
.L_x_13937:
[----:B------:R-:W-:Y:S05]  /*2ba0*/  BSYNC B2 ;  /* 0x0000000000027941 */ /* 0x000fea0003800000 */
.L_x_13936:
[----:B------:R-:W-:Y:S01]  /*2bb0*/  LOP3.LUT R39, RZ, 0x80000000, R3, 0xb8, !PT ;  /* 0x80000000ff277812 */ /* 0x000fe200078eb803 */
[----:B------:R-:W-:Y:S01]  /*2bc0*/  IMAD.MOV.U32 R38, RZ, RZ, RZ ;  /* 0x000000ffff267224 */ /* 0x000fe200078e00ff */
[----:B------:R-:W-:Y:S06]  /*2bd0*/  BRA `(.L_x_13916) ;  /* 0x0000000000187947 */ /* 0x000fec0003800000 */
.L_x_13935:
[----:B------:R-:W0:Y:S02]  /*2be0*/  FRND.F64.FLOOR R2, R8 ;  /* 0x0000000800027313 */ /* 0x000e240000305800 */
[----:B0-----:R-:W-:Y:S02]  /*2bf0*/  DADD R4, R8, -R2 ;  /* 0x0000000008047229 */ /* 0x001fe40000000802 */
[----:B------:R-:W-:-:S06]  /*2c00*/  DADD R6, R2, 1 ;  /* 0x3ff0000002067429 */ /* 0x000fcc0000000000 */
[----:B------:R-:W-:-:S06]  /*2c10*/  DSETP.GT.AND P0, PT, R4, 0.5, PT ;  /* 0x3fe000000400742a */ /* 0x000fcc0003f04000 */
[----:B------:R-:W-:Y:S02]  /*2c20*/  FSEL R38, R6, R2, P0 ;  /* 0x0000000206267208 */ /* 0x000fe40000000000 */
[----:B------:R-:W-:-:S07]  /*2c30*/  FSEL R39, R7, R3, P0 ;  /* 0x0000000307277208 */ /* 0x000fce0000000000 */
.L_x_13916:
[----:B------:R-:W-:Y:S05]  /*2c40*/  BSYNC B1 ;  /* 0x0000000000017941 */ /* 0x000fea0003800000 */
.L_x_13912:
        /* <DEDUP_REMOVED lines=24> */
.L_x_13941:
[----:B------:R-:W-:Y:S05]  /*2dd0*/  BSYNC B2 ;  /* 0x0000000000027941 */ /* 0x000fea0003800000 */
.L_x_13940:
[----:B------:R-:W-:Y:S02]  /*2de0*/  IMAD.MOV.U32 R20, RZ, RZ, R2 ;  /* 0x000000ffff147224 */ /* 0x000fe400078e0002 */
[----:B------:R-:W-:Y:S01]  /*2df0*/  IMAD.MOV.U32 R21, RZ, RZ, R3 ;  /* 0x000000ffff157224 */ /* 0x000fe200078e0003 */
[----:B------:R-:W-:Y:S06]  /*2e00*/  BRA `(.L_x_13942) ;  /* 0x0000001000ec7947 */ /* 0x000fec0003800000 */
.L_x_13939:
        /* <DEDUP_REMOVED lines=38> */
.L_x_13949:
        /* <DEDUP_REMOVED lines=12> */
.L_x_13948:
[----:B------:R-:W-:-:S07]  /*3130*/  IMAD.MOV.U32 R0, RZ, RZ, R7 ;  /* 0x000000ffff007224 */ /* 0x000fce00078e0007 */
.L_x_13947:
[----:B------:R-:W-:Y:S05]  /*3140*/  BSYNC B2 ;  /* 0x0000000000027941 */ /* 0x000fea0003800000 */
.L_x_13946:
        /* <DEDUP_REMOVED lines=12> */
.L_x_13954:
        /* <DEDUP_REMOVED lines=33> */
.L_x_13953:
[----:B------:R-:W-:Y:S05]  /*3420*/  BSYNC B3 ;  /* 0x0000000000037941 */ /* 0x000fea0003800000 */
.L_x_13952:
[----:B------:R-:W-:-:S13]  /*3430*/  ISETP.GE.U32.AND P0, PT, R10, 0xc, PT ;  /* 0x0000000c0a00780c */ /* 0x000fda0003f06070 */
[----:B------:R-:W-:Y:S05]  /*3440*/  @!P0 BRA `(.L_x_13951) ;  /* 0x0000000400dc8947 */ /* 0x000fea0003800000 */
[----:B------:R-:W-:Y:S01]  /*3450*/  BSSY B3, `(.L_x_13955) ;  /* 0x0000075000037945 */ /* 0x000fe20003800000 */
[----:B------:R-:W-:-:S07]  /*3460*/  VIADD R0, R6, 0x10 ;  /* 0x0000001006007836 */ /* 0x000fce0000000000 */
.L_x_13956:
        /* <DEDUP_REMOVED lines=116> */
.L_x_13955:
[----:B------:R-:W-:-:S07]  /*3bb0*/  IMAD.MOV.U32 R0, RZ, RZ, R6 ;  /* 0x000000ffff007224 */ /* 0x000fce00078e0006 */
.L_x_13951:
[----:B------:R-:W-:Y:S05]  /*3bc0*/  BSYNC B2 ;  /* 0x0000000000027941 */ /* 0x000fea0003800000 */
.L_x_13950:
        /* <DEDUP_REMOVED lines=21> */
.L_x_13958:
[----:B------:R-:W-:Y:S05]  /*3d20*/  BSYNC B2 ;  /* 0x0000000000027941 */ /* 0x000fea0003800000 */
.L_x_13957:
[----:B------:R-:W-:Y:S02]  /*3d30*/  IMAD.MOV.U32 R41, RZ, RZ, R7 ;  /* 0x000000ffff297224 */ /* 0x000fe400078e0007 */
[----:B------:R-:W-:-:S03]  /*3d40*/  IMAD.MOV.U32 R40, RZ, RZ, R2 ;  /* 0x000000ffff287224 */ /* 0x000fc600078e0002 */
[----:B------:R-:W-:Y:S01]  /*3d50*/  LOP3.LUT R41, R41, 0x80000000, R33, 0xb8, !PT ;  /* 0x8000000029297812 */ /* 0x000fe200078eb821 */
[----:B------:R-:W-:Y:S06]  /*3d60*/  BRA `(.L_x_13945) ;  /* 0x0000000000187947 */ /* 0x000fec0003800000 */
.L_x_13944:
[----:B------:R-:W-:-:S06]  /*3d70*/  DSETP.GTU.AND P0, PT, R2, +INF , PT ;  /* 0x7ff000000200742a */ /* 0x000fcc0003f0c000 */
[----:B------:R-:W-:-:S14]  /*3d80*/  DSETP.LE.AND P0, PT, R6, +INF , !P0 ;  /* 0x7ff000000600742a */ /* 0x000fdc0004703000 */
[----:B------:R-:W-:Y:S02]  /*3d90*/  @P0 DSETP.NEU.AND P1, PT, R6, +INF , PT ;  /* 0x7ff000000600042a */ /* 0x000fe40003f2d000 */
[----:B------:R-:W-:-:S06]  /*3da0*/  @!P0 DADD R40, R32, R20 ;  /* 0x0000000020288229 */ /* 0x000fcc0000000014 */
[----:B------:R-:W-:Y:S02]  /*3db0*/  @P0 FSEL R40, R32, RZ, P1 ;  /* 0x000000ff20280208 */ /* 0x000fe40000800000 */
[----:B------:R-:W-:-:S07]  /*3dc0*/  @P0 FSEL R41, R33, -QNAN , P1 ;  /* 0xfff8000021290808 */ /* 0x000fce0000800000 */
.L_x_13945:
[----:B------:R-:W-:Y:S05]  /*3dd0*/  BSYNC B0 ;  /* 0x0000000000007941 */ /* 0x000fea0003800000 */
.L_x_13943:
        /* <DEDUP_REMOVED lines=22> */
.L_x_13960:
[----:B------:R-:W-:Y:S05]  /*3f40*/  BSYNC B2 ;  /* 0x0000000000027941 */ /* 0x000fea0003800000 */
.L_x_13959:
        /* <DEDUP_REMOVED lines=29> */
.L_x_13963:
[----:B------:R-:W-:Y:S05]  /*4120*/  BSYNC B2 ;  /* 0x0000000000027941 */ /* 0x000fea0003800000 */
.L_x_13962:
[----:B------:R-:W-:Y:S01]  /*4130*/  LOP3.LUT R21, RZ, 0x80000000, R3, 0xb8, !PT ;  /* 0x80000000ff157812 */ /* 0x000fe200078eb803 */
[----:B------:R-:W-:Y:S01]  /*4140*/  IMAD.MOV.U32 R20, RZ, RZ, RZ ;  /* 0x000000ffff147224 */ /* 0x000fe200078e00ff */
[----:B------:R-:W-:Y:S06]  /*4150*/  BRA `(.L_x_13942) ;  /* 0x0000000000187947 */ /* 0x000fec0003800000 */
.L_x_13961:
[----:B------:R-:W0:Y:S02]  /*4160*/  FRND.F64.FLOOR R2, R8 ;  /* 0x0000000800027313 */ /* 0x000e240000305800 */
[----:B0-----:R-:W-:Y:S02]  /*4170*/  DADD R4, R8, -R2 ;  /* 0x0000000008047229 */ /* 0x001fe40000000802 */
[----:B------:R-:W-:-:S06]  /*4180*/  DADD R6, R2, 1 ;  /* 0x3ff0000002067429 */ /* 0x000fcc0000000000 */
[----:B------:R-:W-:-:S06]  /*4190*/  DSETP.GT.AND P0, PT, R4, 0.5, PT ;  /* 0x3fe000000400742a */ /* 0x000fcc0003f04000 */
[----:B------:R-:W-:Y:S02]  /*41a0*/  FSEL R20, R6, R2, P0 ;  /* 0x0000000206147208 */ /* 0x000fe40000000000 */
[----:B------:R-:W-:-:S07]  /*41b0*/  FSEL R21, R7, R3, P0 ;  /* 0x0000000307157208 */ /* 0x000fce0000000000 */
.L_x_13942:
[----:B------:R-:W-:Y:S05]  /*41c0*/  BSYNC B1 ;  /* 0x0000000000017941 */ /* 0x000fea0003800000 */
.L_x_13938:
        /* <DEDUP_REMOVED lines=24> */
.L_x_13967:
[----:B------:R-:W-:Y:S05]  /*4350*/  BSYNC B2 ;  /* 0x0000000000027941 */ /* 0x000fea0003800000 */
.L_x_13966:
[----:B------:R-:W-:Y:S02]  /*4360*/  IMAD.MOV.U32 R22, RZ, RZ, R2 ;  /* 0x000000ffff167224 */ /* 0x000fe400078e0002 */
[----:B------:R-:W-:Y:S01]  /*4370*/  IMAD.MOV.U32 R23, RZ, RZ, R3 ;  /* 0x000000ffff177224 */ /* 0x000fe200078e0003 */
[----:B------:R-:W-:Y:S06]  /*4380*/  BRA `(.L_x_13968) ;  /* 0x0000001000ec7947 */ /* 0x000fec0003800000 */
.L_x_13965:
        /* <DEDUP_REMOVED lines=38> */
.L_x_13975:
        /* <DEDUP_REMOVED lines=12> */
.L_x_13974:
[----:B------:R-:W-:-:S07]  /*46b0*/  IMAD.MOV.U32 R0, RZ, RZ, R7 ;  /* 0x000000ffff007224 */ /* 0x000fce00078e0007 */
.L_x_13973:
[----:B------:R-:W-:Y:S05]  /*46c0*/  BSYNC B2 ;  /* 0x0000000000027941 */ /* 0x000fea0003800000 */
.L_x_13972:
        /* <DEDUP_REMOVED lines=12> */
.L_x_13980:
        /* <DEDUP_REMOVED lines=33> */
.L_x_13979:
[----:B------:R-:W-:Y:S05]  /*49a0*/  BSYNC B3 ;  /* 0x0000000000037941 */ /* 0x000fea0003800000 */
.L_x_13978:
[----:B------:R-:W-:-:S13]  /*49b0*/  ISETP.GE.U32.AND P0, PT, R10, 0xc, PT ;  /* 0x0000000c0a00780c */ /* 0x000fda0003f06070 */
[----:B------:R-:W-:Y:S05]  /*49c0*/  @!P0 BRA `(.L_x_13977) ;  /* 0x0000000400dc8947 */ /* 0x000fea0003800000 */
[----:B------:R-:W-:Y:S01]  /*49d0*/  BSSY B3, `(.L_x_13981) ;  /* 0x0000075000037945 */ /* 0x000fe20003800000 */
[----:B------:R-:W-:-:S07]  /*49e0*/  VIADD R0, R6, 0x10 ;  /* 0x0000001006007836 */ /* 0x000fce0000000000 */
.L_x_13982:
        /* <DEDUP_REMOVED lines=116> */
.L_x_13981:
[----:B------:R-:W-:-:S07]  /*5130*/  IMAD.MOV.U32 R0, RZ, RZ, R6 ;  /* 0x000000ffff007224 */ /* 0x000fce00078e0006 */
.L_x_13977:
[----:B------:R-:W-:Y:S05]  /*5140*/  BSYNC B2 ;  /* 0x0000000000027941 */ /* 0x000fea0003800000 */
.L_x_13976:
        /* <DEDUP_REMOVED lines=21> */
.L_x_13984:
[----:B------:R-:W-:Y:S05]  /*52a0*/  BSYNC B2 ;  /* 0x0000000000027941 */ /* 0x000fea0003800000 */
.L_x_13983:
[----:B------:R-:W-:Y:S02]  /*52b0*/  IMAD.MOV.U32 R33, RZ, RZ, R7 ;  /* 0x000000ffff217224 */ /* 0x000fe400078e0007 */
[----:B------:R-:W-:-:S03]  /*52c0*/  IMAD.MOV.U32 R32, RZ, RZ, R2 ;  /* 0x000000ffff207224 */ /* 0x000fc600078e0002 */
[----:B------:R-:W-:Y:S01]  /*52d0*/  LOP3.LUT R33, R33, 0x80000000, R35, 0xb8, !PT ;  /* 0x8000000021217812 */ /* 0x000fe200078eb823 */
[----:B------:R-:W-:Y:S06]  /*52e0*/  BRA `(.L_x_13971) ;  /* 0x0000000000187947 */ /* 0x000fec0003800000 */
.L_x_13970:
[----:B------:R-:W-:-:S06]  /*52f0*/  DSETP.GTU.AND P0, PT, R2, +INF , PT ;  /* 0x7ff000000200742a */ /* 0x000fcc0003f0c000 */
[----:B------:R-:W-:-:S14]  /*5300*/  DSETP.LE.AND P0, PT, R6, +INF , !P0 ;  /* 0x7ff000000600742a */ /* 0x000fdc0004703000 */
[----:B------:R-:W-:Y:S02]  /*5310*/  @P0 DSETP.NEU.AND P1, PT, R6, +INF , PT ;  /* 0x7ff000000600042a */ /* 0x000fe40003f2d000 */
[----:B------:R-:W-:-:S06]  /*5320*/  @!P0 DADD R32, R34, R22 ;  /* 0x0000000022208229 */ /* 0x000fcc0000000016 */
[----:B------:R-:W-:Y:S02]  /*5330*/  @P0 FSEL R32, R34, RZ, P1 ;  /* 0x000000ff22200208 */ /* 0x000fe40000800000 */
[----:B------:R-:W-:-:S07]  /*5340*/  @P0 FSEL R33, R35, -QNAN , P1 ;  /* 0xfff8000023210808 */ /* 0x000fce0000800000 */
.L_x_13971:
[----:B------:R-:W-:Y:S05]  /*5350*/  BSYNC B0 ;  /* 0x0000000000007941 */ /* 0x000fea0003800000 */
.L_x_13969:
        /* <DEDUP_REMOVED lines=22> */
.L_x_13986:
[----:B------:R-:W-:Y:S05]  /*54c0*/  BSYNC B2 ;  /* 0x0000000000027941 */ /* 0x000fea0003800000 */
.L_x_13985:
        /* <DEDUP_REMOVED lines=29> */
.L_x_13989:
[----:B------:R-:W-:Y:S05]  /*56a0*/  BSYNC B2 ;  /* 0x0000000000027941 */ /* 0x000fea0003800000 */
.L_x_13988:
[----:B------:R-:W-:Y:S01]  /*56b0*/  LOP3.LUT R23, RZ, 0x80000000, R3, 0xb8, !PT ;  /* 0x80000000ff177812 */ /* 0x000fe200078eb803 */
[----:B------:R-:W-:Y:S01]  /*56c0*/  IMAD.MOV.U32 R22, RZ, RZ, RZ ;  /* 0x000000ffff167224 */ /* 0x000fe200078e00ff */
[----:B------:R-:W-:Y:S06]  /*56d0*/  BRA `(.L_x_13968) ;  /* 0x0000000000187947 */ /* 0x000fec0003800000 */
.L_x_13987:
[----:B------:R-:W0:Y:S02]  /*56e0*/  FRND.F64.FLOOR R2, R8 ;  /* 0x0000000800027313 */ /* 0x000e240000305800 */
[----:B0-----:R-:W-:Y:S02]  /*56f0*/  DADD R4, R8, -R2 ;  /* 0x0000000008047229 */ /* 0x001fe40000000802 */
[----:B------:R-:W-:-:S06]  /*5700*/  DADD R6, R2, 1 ;  /* 0x3ff0000002067429 */ /* 0x000fcc0000000000 */
[----:B------:R-:W-:-:S06]  /*5710*/  DSETP.GT.AND P0, PT, R4, 0.5, PT ;  /* 0x3fe000000400742a */ /* 0x000fcc0003f04000 */
[----:B------:R-:W-:Y:S02]  /*5720*/  FSEL R22, R6, R2, P0 ;  /* 0x0000000206167208 */ /* 0x000fe40000000000 */
[----:B------:R-:W-:-:S07]  /*5730*/  FSEL R23, R7, R3, P0 ;  /* 0x0000000307177208 */ /* 0x000fce0000000000 */
.L_x_13968:
[----:B------:R-:W-:Y:S05]  /*5740*/  BSYNC B1 ;  /* 0x0000000000017941 */ /* 0x000fea0003800000 */
.L_x_13964:
        /* <DEDUP_REMOVED lines=24> */
.L_x_13993:
[----:B------:R-:W-:Y:S05]  /*58d0*/  BSYNC B2 ;  /* 0x0000000000027941 */ /* 0x000fea0003800000 */
.L_x_13992:
[----:B------:R-:W-:Y:S02]  /*58e0*/  IMAD.MOV.U32 R16, RZ, RZ, R2 ;  /* 0x000000ffff107224 */ /* 0x000fe400078e0002 */
[----:B------:R-:W-:Y:S01]  /*58f0*/  IMAD.MOV.U32 R17, RZ, RZ, R3 ;  /* 0x000000ffff117224 */ /* 0x000fe200078e0003 */
[----:B------:R-:W-:Y:S06]  /*5900*/  BRA `(.L_x_13994) ;  /* 0x0000001000ec7947 */ /* 0x000fec0003800000 */
.L_x_13991:
        /* <DEDUP_REMOVED lines=38> */
.L_x_14001:
        /* <DEDUP_REMOVED lines=12> */
.L_x_14000:
[----:B------:R-:W-:-:S07]  /*5c30*/  IMAD.MOV.U32 R0, RZ, RZ, R7 ;  /* 0x000000ffff007224 */ /* 0x000fce00078e0007 */
.L_x_13999:
[----:B------:R-:W-:Y:S05]  /*5c40*/  BSYNC B2 ;  /* 0x0000000000027941 */ /* 0x000fea0003800000 */
.L_x_13998:
        /* <DEDUP_REMOVED lines=12> */
.L_x_14006:
        /* <DEDUP_REMOVED lines=33> */
.L_x_14005:
[----:B------:R-:W-:Y:S05]  /*5f20*/  BSYNC B3 ;  /* 0x0000000000037941 */ /* 0x000fea0003800000 */
.L_x_14004:
[----:B------:R-:W-:-:S13]  /*5f30*/  ISETP.GE.U32.AND P0, PT, R10, 0xc, PT ;  /* 0x0000000c0a00780c */ /* 0x000fda0003f06070 */
[----:B------:R-:W-:Y:S05]  /*5f40*/  @!P0 BRA `(.L_x_14003) ;  /* 0x0000000400dc8947 */ /* 0x000fea0003800000 */
[----:B------:R-:W-:Y:S01]  /*5f50*/  BSSY B3, `(.L_x_14007) ;  /* 0x0000075000037945 */ /* 0x000fe20003800000 */
[----:B------:R-:W-:-:S07]  /*5f60*/  VIADD R0, R6, 0x10 ;  /* 0x0000001006007836 */ /* 0x000fce0000000000 */
.L_x_14008:
        /* <DEDUP_REMOVED lines=116> */
.L_x_14007:
[----:B------:R-:W-:-:S07]  /*66b0*/  IMAD.MOV.U32 R0, RZ, RZ, R6 ;  /* 0x000000ffff007224 */ /* 0x000fce00078e0006 */
.L_x_14003:
[----:B------:R-:W-:Y:S05]  /*66c0*/  BSYNC B2 ;  /* 0x0000000000027941 */ /* 0x000fea0003800000 */
.L_x_14002:
        /* <DEDUP_REMOVED lines=21> */
.L_x_14010:
[----:B------:R-:W-:Y:S05]  /*6820*/  BSYNC B2 ;  /* 0x0000000000027941 */ /* 0x000fea0003800000 */
.L_x_14009:
[----:B------:R-:W-:Y:S02]  /*6830*/  IMAD.MOV.U32 R33, RZ, RZ, R7 ;  /* 0x000000ffff217224 */ /* 0x000fe400078e0007 */
[----:B------:R-:W-:-:S03]  /*6840*/  IMAD.MOV.U32 R32, RZ, RZ, R2 ;  /* 0x000000ffff207224 */ /* 0x000fc600078e0002 */
[----:B------:R-:W-:Y:S01]  /*6850*/  LOP3.LUT R33, R33, 0x80000000, R29, 0xb8, !PT ;  /* 0x8000000021217812 */ /* 0x000fe200078eb81d */
[----:B------:R-:W-:Y:S06]  /*6860*/  BRA `(.L_x_13997) ;  /* 0x0000000000187947 */ /* 0x000fec0003800000 */
.L_x_13996:
[----:B------:R-:W-:-:S06]  /*6870*/  DSETP.GTU.AND P0, PT, R2, +INF , PT ;  /* 0x7ff000000200742a */ /* 0x000fcc0003f0c000 */
[----:B------:R-:W-:-:S14]  /*6880*/  DSETP.LE.AND P0, PT, R6, +INF , !P0 ;  /* 0x7ff000000600742a */ /* 0x000fdc0004703000 */
[----:B------:R-:W-:Y:S02]  /*6890*/  @P0 DSETP.NEU.AND P1, PT, R6, +INF , PT ;  /* 0x7ff000000600042a */ /* 0x000fe40003f2d000 */
[----:B------:R-:W-:-:S06]  /*68a0*/  @!P0 DADD R32, R28, R16 ;  /* 0x000000001c208229 */ /* 0x000fcc0000000010 */
[----:B------:R-:W-:Y:S02]  /*68b0*/  @P0 FSEL R32, R28, RZ, P1 ;  /* 0x000000ff1c200208 */ /* 0x000fe40000800000 */
[----:B------:R-:W-:-:S07]  /*68c0*/  @P0 FSEL R33, R29, -QNAN , P1 ;  /* 0xfff800001d210808 */ /* 0x000fce0000800000 */
.L_x_13997:
[----:B------:R-:W-:Y:S05]  /*68d0*/  BSYNC B0 ;  /* 0x0000000000007941 */ /* 0x000fea0003800000 */
.L_x_13995:
        /* <DEDUP_REMOVED lines=22> */
.L_x_14012:
[----:B------:R-:W-:Y:S05]  /*6a40*/  BSYNC B2 ;  /* 0x0000000000027941 */ /* 0x000fea0003800000 */
.L_x_14011:
        /* <DEDUP_REMOVED lines=29> */
.L_x_14015:
[----:B------:R-:W-:Y:S05]  /*6c20*/  BSYNC B2 ;  /* 0x0000000000027941 */ /* 0x000fea0003800000 */
.L_x_14014:
[----:B------:R-:W-:Y:S01]  /*6c30*/  LOP3.LUT R17, RZ, 0x80000000, R3, 0xb8, !PT ;  /* 0x80000000ff117812 */ /* 0x000fe200078eb803 */
[----:B------:R-:W-:Y:S01]  /*6c40*/  IMAD.MOV.U32 R16, RZ, RZ, RZ ;  /* 0x000000ffff107224 */ /* 0x000fe200078e00ff */
[----:B------:R-:W-:Y:S06]  /*6c50*/  BRA `(.L_x_13994) ;  /* 0x0000000000187947 */ /* 0x000fec0003800000 */
.L_x_14013:
[----:B------:R-:W0:Y:S02]  /*6c60*/  FRND.F64.FLOOR R2, R8 ;  /* 0x0000000800027313 */ /* 0x000e240000305800 */
[----:B0-----:R-:W-:Y:S02]  /*6c70*/  DADD R4, R8, -R2 ;  /* 0x0000000008047229 */ /* 0x001fe40000000802 */
[----:B------:R-:W-:-:S06]  /*6c80*/  DADD R6, R2, 1 ;  /* 0x3ff0000002067429 */ /* 0x000fcc0000000000 */
[----:B------:R-:W-:-:S06]  /*6c90*/  DSETP.GT.AND P0, PT, R4, 0.5, PT ;  /* 0x3fe000000400742a */ /* 0x000fcc0003f04000 */
[----:B------:R-:W-:Y:S02]  /*6ca0*/  FSEL R16, R6, R2, P0 ;  /* 0x0000000206107208 */ /* 0x000fe40000000000 */
[----:B------:R-:W-:-:S07]  /*6cb0*/  FSEL R17, R7, R3, P0 ;  /* 0x0000000307117208 */ /* 0x000fce0000000000 */
.L_x_13994:
[----:B------:R-:W-:Y:S05]  /*6cc0*/  BSYNC B1 ;  /* 0x0000000000017941 */ /* 0x000fea0003800000 */
.L_x_13990:
        /* <DEDUP_REMOVED lines=24> */
.L_x_14019:
[----:B------:R-:W-:Y:S05]  /*6e50*/  BSYNC B2 ;  /* 0x0000000000027941 */ /* 0x000fea0003800000 */
.L_x_14018:
[----:B------:R-:W-:Y:S02]  /*6e60*/  IMAD.MOV.U32 R18, RZ, RZ, R2 ;  /* 0x000000ffff127224 */ /* 0x000fe400078e0002 */
[----:B------:R-:W-:Y:S01]  /*6e70*/  IMAD.MOV.U32 R19, RZ, RZ, R3 ;  /* 0x000000ffff137224 */ /* 0x000fe200078e0003 */
[----:B------:R-:W-:Y:S06]  /*6e80*/  BRA `(.L_x_14020) ;  /* 0x0000001000e87947 */ /* 0x000fec0003800000 */
.L_x_14017:
        /* <DEDUP_REMOVED lines=38> */
.L_x_14027:
        /* <DEDUP_REMOVED lines=12> */
.L_x_14026:
[----:B------:R-:W-:-:S07]  /*71b0*/  IMAD.MOV.U32 R0, RZ, RZ, R7 ;  /* 0x000000ffff007224 */ /* 0x000fce00078e0007 */
.L_x_14025:
[----:B------:R-:W-:Y:S05]  /*71c0*/  BSYNC B2 ;  /* 0x0000000000027941 */ /* 0x000fea0003800000 */
.L_x_14024:
        /* <DEDUP_REMOVED lines=12> */
.L_x_14032:
        /* <DEDUP_REMOVED lines=33> */
.L_x_14031:
[----:B------:R-:W-:Y:S05]  /*74a0*/  BSYNC B3 ;  /* 0x0000000000037941 */ /* 0x000fea0003800000 */
.L_x_14030:
[----:B------:R-:W-:-:S13]  /*74b0*/  ISETP.GE.U32.AND P0, PT, R10, 0xc, PT ;  /* 0x0000000c0a00780c */ /* 0x000fda0003f06070 */
[----:B------:R-:W-:Y:S05]  /*74c0*/  @!P0 BRA `(.L_x_14029) ;  /* 0x0000000400dc8947 */ /* 0x000fea0003800000 */
[----:B------:R-:W-:Y:S01]  /*74d0*/  BSSY B3, `(.L_x_14033) ;  /* 0x0000075000037945 */ /* 0x000fe20003800000 */
[----:B------:R-:W-:-:S07]  /*74e0*/  VIADD R0, R6, 0x10 ;  /* 0x0000001006007836 */ /* 0x000fce0000000000 */
.L_x_14034:
        /* <DEDUP_REMOVED lines=116> */
.L_x_14033:
[----:B------:R-:W-:-:S07]  /*7c30*/  IMAD.MOV.U32 R0, RZ, RZ, R7 ;  /* 0x000000ffff007224 */ /* 0x000fce00078e0007 */
.L_x_14029:
[----:B------:R-:W-:Y:S05]  /*7c40*/  BSYNC B2 ;  /* 0x0000000000027941 */ /* 0x000fea0003800000 */
.L_x_14028:
        /* <DEDUP_REMOVED lines=20> */
.L_x_14036:
[----:B------:R-:W-:Y:S05]  /*7d90*/  BSYNC B2 ;  /* 0x0000000000027941 */ /* 0x000fea0003800000 */
.L_x_14035:
[----:B------:R-:W-:Y:S02]  /*7da0*/  IMAD.MOV.U32 R29, RZ, RZ, R7 ;  /* 0x000000ffff1d7224 */ /* 0x000fe400078e0007 */
[----:B------:R-:W-:-:S03]  /*7db0*/  IMAD.MOV.U32 R28, RZ, RZ, R2 ;  /* 0x000000ffff1c7224 */ /* 0x000fc600078e0002 */
[----:B------:R-:W-:Y:S01]  /*7dc0*/  LOP3.LUT R29, R29, 0x80000000, R31, 0xb8, !PT ;  /* 0x800000001d1d7812 */ /* 0x000fe200078eb81f */
[----:B------:R-:W-:Y:S06]  /*7dd0*/  BRA `(.L_x_14023) ;  /* 0x0000000000187947 */ /* 0x000fec0003800000 */
.L_x_14022:
[----:B------:R-:W-:-:S06]  /*7de0*/  DSETP.GTU.AND P0, PT, R2, +INF , PT ;  /* 0x7ff000000200742a */ /* 0x000fcc0003f0c000 */
[----:B------:R-:W-:-:S14]  /*7df0*/  DSETP.LE.AND P0, PT, R6, +INF , !P0 ;  /* 0x7ff000000600742a */ /* 0x000fdc0004703000 */
[----:B------:R-:W-:Y:S02]  /*7e00*/  @P0 DSETP.NEU.AND P1, PT, R6, +INF , PT ;  /* 0x7ff000000600042a */ /* 0x000fe40003f2d000 */
[----:B------:R-:W-:-:S06]  /*7e10*/  @!P0 DADD R28, R30, R18 ;  /* 0x000000001e1c8229 */ /* 0x000fcc0000000012 */
[----:B------:R-:W-:Y:S02]  /*7e20*/  @P0 FSEL R28, R30, RZ, P1 ;  /* 0x000000ff1e1c0208 */ /* 0x000fe40000800000 */
[----:B------:R-:W-:-:S07]  /*7e30*/  @P0 FSEL R29, R31, -QNAN , P1 ;  /* 0xfff800001f1d0808 */ /* 0x000fce0000800000 */
.L_x_14023:
[----:B------:R-:W-:Y:S05]  /*7e40*/  BSYNC B0 ;  /* 0x0000000000007941 */ /* 0x000fea0003800000 */
.L_x_14021:
        /* <DEDUP_REMOVED lines=22> */
.L_x_14038:
[----:B------:R-:W-:Y:S05]  /*7fb0*/  BSYNC B2 ;  /* 0x0000000000027941 */ /* 0x000fea0003800000 */
.L_x_14037:
        /* <DEDUP_REMOVED lines=29> */
.L_x_14041:
[----:B------:R-:W-:Y:S05]  /*8190*/  BSYNC B2 ;  /* 0x0000000000027941 */ /* 0x000fea0003800000 */
.L_x_14040:
[----:B------:R-:W-:Y:S01]  /*81a0*/  LOP3.LUT R19, RZ, 0x80000000, R3, 0xb8, !PT ;  /* 0x80000000ff137812 */ /* 0x000fe200078eb803 */
[----:B------:R-:W-:Y:S01]  /*81b0*/  IMAD.MOV.U32 R18, RZ, RZ, RZ ;  /* 0x000000ffff127224 */ /* 0x000fe200078e00ff */
[----:B------:R-:W-:Y:S06]  /*81c0*/  BRA `(.L_x_14020) ;  /* 0x0000000000187947 */ /* 0x000fec0003800000 */
.L_x_14039:
[----:B------:R-:W0:Y:S02]  /*81d0*/  FRND.F64.FLOOR R2, R8 ;  /* 0x0000000800027313 */ /* 0x000e240000305800 */
[----:B0-----:R-:W-:Y:S02]  /*81e0*/  DADD R4, R8, -R2 ;  /* 0x0000000008047229 */ /* 0x001fe40000000802 */
[----:B------:R-:W-:-:S06]  /*81f0*/  DADD R6, R2, 1 ;  /* 0x3ff0000002067429 */ /* 0x000fcc0000000000 */
[----:B------:R-:W-:-:S06]  /*8200*/  DSETP.GT.AND P0, PT, R4, 0.5, PT ;  /* 0x3fe000000400742a */ /* 0x000fcc0003f04000 */
[----:B------:R-:W-:Y:S02]  /*8210*/  FSEL R18, R6, R2, P0 ;  /* 0x0000000206127208 */ /* 0x000fe40000000000 */
[----:B------:R-:W-:-:S07]  /*8220*/  FSEL R19, R7, R3, P0 ;  /* 0x0000000307137208 */ /* 0x000fce0000000000 */
.L_x_14020:
[----:B------:R-:W-:Y:S05]  /*8230*/  BSYNC B1 ;  /* 0x0000000000017941 */ /* 0x000fea0003800000 */
.L_x_14016:
        /* <DEDUP_REMOVED lines=24> */
.L_x_14045:
[----:B------:R-:W-:Y:S05]  /*83c0*/  BSYNC B2 ;  /* 0x0000000000027941 */ /* 0x000fea0003800000 */
.L_x_14044:
[----:B------:R-:W-:Y:S02]  /*83d0*/  IMAD.MOV.U32 R12, RZ, RZ, R2 ;  /* 0x000000ffff0c7224 */ /* 0x000fe400078e0002 */
[----:B------:R-:W-:Y:S01]  /*83e0*/  IMAD.MOV.U32 R13, RZ, RZ, R3 ;  /* 0x000000ffff0d7224 */ /* 0x000fe200078e0003 */
[----:B------:R-:W-:Y:S06]  /*83f0*/  BRA `(.L_x_14046) ;  /* 0x0000001000ec7947 */ /* 0x000fec0003800000 */
.L_x_14043:
        /* <DEDUP_REMOVED lines=38> */
.L_x_14053:
        /* <DEDUP_REMOVED lines=12> */
.L_x_14052:
[----:B------:R-:W-:-:S07]  /*8720*/  IMAD.MOV.U32 R0, RZ, RZ, R7 ;  /* 0x000000ffff007224 */ /* 0x000fce00078e0007 */
.L_x_14051:
[----:B------:R-:W-:Y:S05]  /*8730*/  BSYNC B2 ;  /* 0x0000000000027941 */ /* 0x000fea0003800000 */
.L_x_14050:
        /* <DEDUP_REMOVED lines=12> */
.L_x_14058:
        /* <DEDUP_REMOVED lines=33> */
.L_x_14057:
[----:B------:R-:W-:Y:S05]  /*8a10*/  BSYNC B3 ;  /* 0x0000000000037941 */ /* 0x000fea0003800000 */
.L_x_14056:
[----:B------:R-:W-:-:S13]  /*8a20*/  ISETP.GE.U32.AND P0, PT, R10, 0xc, PT ;  /* 0x0000000c0a00780c */ /* 0x000fda0003f06070 */
[----:B------:R-:W-:Y:S05]  /*8a30*/  @!P0 BRA `(.L_x_14055) ;  /* 0x0000000400dc8947 */ /* 0x000fea0003800000 */
[----:B------:R-:W-:Y:S01]  /*8a40*/  BSSY B3, `(.L_x_14059) ;  /* 0x0000075000037945 */ /* 0x000fe20003800000 */
[----:B------:R-:W-:-:S07]  /*8a50*/  VIADD R0, R6, 0x10 ;  /* 0x0000001006007836 */ /* 0x000fce0000000000 */
.L_x_14060:
        /* <DEDUP_REMOVED lines=116> */
.L_x_14059:
[----:B------:R-:W-:-:S07]  /*91a0*/  IMAD.MOV.U32 R0, RZ, RZ, R6 ;  /* 0x000000ffff007224 */ /* 0x000fce00078e0006 */
.L_x_14055:
[----:B------:R-:W-:Y:S05]  /*91b0*/  BSYNC B2 ;  /* 0x0000000000027941 */ /* 0x000fea0003800000 */
.L_x_14054:
        /* <DEDUP_REMOVED lines=21> */
.L_x_14062:
[----:B------:R-:W-:Y:S05]  /*9310*/  BSYNC B2 ;  /* 0x0000000000027941 */ /* 0x000fea0003800000 */
.L_x_14061:
[----:B------:R-:W-:Y:S02]  /*9320*/  IMAD.MOV.U32 R29, RZ, RZ, R7 ;  /* 0x000000ffff1d7224 */ /* 0x000fe400078e0007 */
[----:B------:R-:W-:-:S03]  /*9330*/  IMAD.MOV.U32 R28, RZ, RZ, R2 ;  /* 0x000000ffff1c7224 */ /* 0x000fc600078e0002 */
[----:B------:R-:W-:Y:S01]  /*9340*/  LOP3.LUT R29, R29, 0x80000000, R25, 0xb8, !PT ;  /* 0x800000001d1d7812 */ /* 0x000fe200078eb819 */
[----:B------:R-:W-:Y:S06]  /*9350*/  BRA `(.L_x_14049) ;  /* 0x0000000000187947 */ /* 0x000fec0003800000 */
.L_x_14048:
[----:B------:R-:W-:-:S06]  /*9360*/  DSETP.GTU.AND P0, PT, R2, +INF , PT ;  /* 0x7ff000000200742a */ /* 0x000fcc0003f0c000 */
[----:B------:R-:W-:-:S14]  /*9370*/  DSETP.LE.AND P0, PT, R6, +INF , !P0 ;  /* 0x7ff000000600742a */ /* 0x000fdc0004703000 */
[----:B------:R-:W-:Y:S02]  /*9380*/  @P0 DSETP.NEU.AND P1, PT, R6, +INF , PT ;  /* 0x7ff000000600042a */ /* 0x000fe40003f2d000 */
[----:B------:R-:W-:-:S06]  /*9390*/  @!P0 DADD R28, R24, R12 ;  /* 0x00000000181c8229 */ /* 0x000fcc000000000c */
[----:B------:R-:W-:Y:S02]  /*93a0*/  @P0 FSEL R28, R24, RZ, P1 ;  /* 0x000000ff181c0208 */ /* 0x000fe40000800000 */
[----:B------:R-:W-:-:S07]  /*93b0*/  @P0 FSEL R29, R25, -QNAN , P1 ;  /* 0xfff80000191d0808 */ /* 0x000fce0000800000 */
.L_x_14049:
[----:B------:R-:W-:Y:S05]  /*93c0*/  BSYNC B0 ;  /* 0x0000000000007941 */ /* 0x000fea0003800000 */
.L_x_14047:
        /* <DEDUP_REMOVED lines=22> */
.L_x_14064:
[----:B------:R-:W-:Y:S05]  /*9530*/  BSYNC B2 ;  /* 0x0000000000027941 */ /* 0x000fea0003800000 */
.L_x_14063:
        /* <DEDUP_REMOVED lines=29> */
.L_x_14067:
[----:B------:R-:W-:Y:S05]  /*9710*/  BSYNC B2 ;  /* 0x0000000000027941 */ /* 0x000fea0003800000 */
.L_x_14066:
[----:B------:R-:W-:Y:S01]  /*9720*/  LOP3.LUT R13, RZ, 0x80000000, R3, 0xb8, !PT ;  /* 0x80000000ff0d7812 */ /* 0x000fe200078eb803 */
[----:B------:R-:W-:Y:S01]  /*9730*/  IMAD.MOV.U32 R12, RZ, RZ, RZ ;  /* 0x000000ffff0c7224 */ /* 0x000fe200078e00ff */
[----:B------:R-:W-:Y:S06]  /*9740*/  BRA `(.L_x_14046) ;  /* 0x0000000000187947 */ /* 0x000fec0003800000 */
.L_x_14065:
[----:B------:R-:W0:Y:S02]  /*9750*/  FRND.F64.FLOOR R2, R8 ;  /* 0x0000000800027313 */ /* 0x000e240000305800 */
[----:B0-----:R-:W-:Y:S02]  /*9760*/  DADD R4, R8, -R2 ;  /* 0x0000000008047229 */ /* 0x001fe40000000802 */
[----:B------:R-:W-:-:S06]  /*9770*/  DADD R6, R2, 1 ;  /* 0x3ff0000002067429 */ /* 0x000fcc0000000000 */
[----:B------:R-:W-:-:S06]  /*9780*/  DSETP.GT.AND P0, PT, R4, 0.5, PT ;  /* 0x3fe000000400742a */ /* 0x000fcc0003f04000 */
[----:B------:R-:W-:Y:S02]  /*9790*/  FSEL R12, R6, R2, P0 ;  /* 0x00000002060c7208 */ /* 0x000fe40000000000 */
[----:B------:R-:W-:-:S07]  /*97a0*/  FSEL R13, R7, R3, P0 ;  /* 0x00000003070d7208 */ /* 0x000fce0000000000 */
.L_x_14046:
[----:B------:R-:W-:Y:S05]  /*97b0*/  BSYNC B1 ;  /* 0x0000000000017941 */ /* 0x000fea0003800000 */
.L_x_14042:
        /* <DEDUP_REMOVED lines=24> */
.L_x_14071:
[----:B------:R-:W-:Y:S05]  /*9940*/  BSYNC B2 ;  /* 0x0000000000027941 */ /* 0x000fea0003800000 */
.L_x_14070:
[----:B------:R-:W-:Y:S02]  /*9950*/  IMAD.MOV.U32 R14, RZ, RZ, R2 ;  /* 0x000000ffff0e7224 */ /* 0x000fe400078e0002 */
[----:B------:R-:W-:Y:S01]  /*9960*/  IMAD.MOV.U32 R15, RZ, RZ, R3 ;  /* 0x000000ffff0f7224 */ /* 0x000fe200078e0003 */
[----:B------:R-:W-:Y:S06]  /*9970*/  BRA `(.L_x_14072) ;  /* 0x0000001000ec7947 */ /* 0x000fec0003800000 */
.L_x_14069:
        /* <DEDUP_REMOVED lines=38> */
.L_x_14079:
        /* <DEDUP_REMOVED lines=12> */
.L_x_14078:
[----:B------:R-:W-:-:S07]  /*9ca0*/  IMAD.MOV.U32 R0, RZ, RZ, R7 ;  /* 0x000000ffff007224 */ /* 0x000fce00078e0007 */
.L_x_14077:
[----:B------:R-:W-:Y:S05]  /*9cb0*/  BSYNC B2 ;  /* 0x0000000000027941 */ /* 0x000fea0003800000 */
.L_x_14076:
        /* <DEDUP_REMOVED lines=12> */
.L_x_14084:
        /* <DEDUP_REMOVED lines=33> */
.L_x_14083:
[----:B------:R-:W-:Y:S05]  /*9f90*/  BSYNC B3 ;  /* 0x0000000000037941 */ /* 0x000fea0003800000 */
.L_x_14082:
[----:B------:R-:W-:-:S13]  /*9fa0*/  ISETP.GE.U32.AND P0, PT, R10, 0xc, PT ;  /* 0x0000000c0a00780c */ /* 0x000fda0003f06070 */
[----:B------:R-:W-:Y:S05]  /*9fb0*/  @!P0 BRA `(.L_x_14081) ;  /* 0x0000000400dc8947 */ /* 0x000fea0003800000 */
[----:B------:R-:W-:Y:S01]  /*9fc0*/  BSSY B3, `(.L_x_14085) ;  /* 0x0000075000037945 */ /* 0x000fe20003800000 */
[----:B------:R-:W-:-:S07]  /*9fd0*/  VIADD R0, R6, 0x10 ;  /* 0x0000001006007836 */ /* 0x000fce0000000000 */
.L_x_14086:
        /* <DEDUP_REMOVED lines=116> */
.L_x_14085:
[----:B------:R-:W-:-:S07]  /*a720*/  IMAD.MOV.U32 R0, RZ, RZ, R6 ;  /* 0x000000ffff007224 */ /* 0x000fce00078e0006 */
.L_x_14081:
[----:B------:R-:W-:Y:S05]  /*a730*/  BSYNC B2 ;  /* 0x0000000000027941 */ /* 0x000fea0003800000 */
.L_x_14080:
        /* <DEDUP_REMOVED lines=21> */
.L_x_14088:
[----:B------:R-:W-:Y:S05]  /*a890*/  BSYNC B2 ;  /* 0x0000000000027941 */ /* 0x000fea0003800000 */
.L_x_14087:
[----:B------:R-:W-:Y:S02]  /*a8a0*/  IMAD.MOV.U32 R25, RZ, RZ, R7 ;  /* 0x000000ffff197224 */ /* 0x000fe400078e0007 */
[----:B------:R-:W-:-:S03]  /*a8b0*/  IMAD.MOV.U32 R24, RZ, RZ, R2 ;  /* 0x000000ffff187224 */ /* 0x000fc600078e0002 */
[----:B------:R-:W-:Y:S01]  /*a8c0*/  LOP3.LUT R25, R25, 0x80000000, R27, 0xb8, !PT ;  /* 0x8000000019197812 */ /* 0x000fe200078eb81b */
[----:B------:R-:W-:Y:S06]  /*a8d0*/  BRA `(.L_x_14075) ;  /* 0x0000000000187947 */ /* 0x000fec0003800000 */
.L_x_14074:
[----:B------:R-:W-:-:S06]  /*a8e0*/  DSETP.GTU.AND P0, PT, R2, +INF , PT ;  /* 0x7ff000000200742a */ /* 0x000fcc0003f0c000 */
[----:B------:R-:W-:-:S14]  /*a8f0*/  DSETP.LE.AND P0, PT, R6, +INF , !P0 ;  /* 0x7ff000000600742a */ /* 0x000fdc0004703000 */
[----:B------:R-:W-:Y:S02]  /*a900*/  @P0 DSETP.NEU.AND P1, PT, R6, +INF , PT ;  /* 0x7ff000000600042a */ /* 0x000fe40003f2d000 */
[----:B------:R-:W-:-:S06]  /*a910*/  @!P0 DADD R24, R26, R14 ;  /* 0x000000001a188229 */ /* 0x000fcc000000000e */
[----:B------:R-:W-:Y:S02]  /*a920*/  @P0 FSEL R24, R26, RZ, P1 ;  /* 0x000000ff1a180208 */ /* 0x000fe40000800000 */
[----:B------:R-:W-:-:S07]  /*a930*/  @P0 FSEL R25, R27, -QNAN , P1 ;  /* 0xfff800001b190808 */ /* 0x000fce0000800000 */
.L_x_14075:
[----:B------:R-:W-:Y:S05]  /*a940*/  BSYNC B0 ;  /* 0x0000000000007941 */ /* 0x000fea0003800000 */
.L_x_14073:
        /* <DEDUP_REMOVED lines=22> */
.L_x_14090:
[----:B------:R-:W-:Y:S05]  /*aab0*/  BSYNC B2 ;  /* 0x0000000000027941 */ /* 0x000fea0003800000 */
.L_x_14089:
        /* <DEDUP_REMOVED lines=29> */
.L_x_14093:
[----:B------:R-:W-:Y:S05]  /*ac90*/  BSYNC B2 ;  /* 0x0000000000027941 */ /* 0x000fea0003800000 */
.L_x_14092:
[----:B------:R-:W-:Y:S01]  /*aca0*/  LOP3.LUT R15, RZ, 0x80000000, R3, 0xb8, !PT ;  /* 0x80000000ff0f7812 */ /* 0x000fe200078eb803 */
[----:B------:R-:W-:Y:S01]  /*acb0*/  IMAD.MOV.U32 R14, RZ, RZ, RZ ;  /* 0x000000ffff0e7224 */ /* 0x000fe200078e00ff */
[----:B------:R-:W-:Y:S06]  /*acc0*/  BRA `(.L_x_14072) ;  /* 0x0000000000187947 */ /* 0x000fec0003800000 */
.L_x_14091:
[----:B------:R-:W0:Y:S02]  /*acd0*/  FRND.F64.FLOOR R2, R8 ;  /* 0x0000000800027313 */ /* 0x000e240000305800 */
[----:B0-----:R-:W-:Y:S02]  /*ace0*/  DADD R4, R8, -R2 ;  /* 0x0000000008047229 */ /* 0x001fe40000000802 */
[----:B------:R-:W-:-:S06]  /*acf0*/  DADD R6, R2, 1 ;  /* 0x3ff0000002067429 */ /* 0x000fcc0000000000 */
[----:B------:R-:W-:-:S06]  /*ad00*/  DSETP.GT.AND P0, PT, R4, 0.5, PT ;  /* 0x3fe000000400742a */ /* 0x000fcc0003f04000 */
[----:B------:R-:W-:Y:S02]  /*ad10*/  FSEL R14, R6, R2, P0 ;  /* 0x00000002060e7208 */ /* 0x000fe40000000000 */
[----:B------:R-:W-:-:S07]  /*ad20*/  FSEL R15, R7, R3, P0 ;  /* 0x00000003070f7208 */ /* 0x000fce0000000000 */
.L_x_14072:
[----:B------:R-:W-:Y:S05]  /*ad30*/  BSYNC B1 ;  /* 0x0000000000017941 */ /* 0x000fea0003800000 */
.L_x_14068:
        /* <DEDUP_REMOVED lines=11> */
.L_x_13885:
        /* <DEDUP_REMOVED lines=113> */
.L_x_14098:
[----:B------:R-:W-:Y:S05]  /*b500*/  BSYNC B2 ;  /* 0x0000000000027941 */ /* 0x000fea0003800000 */
.L_x_14097:
[----:B------:R-:W-:Y:S02]  /*b510*/  IMAD.MOV.U32 R40, RZ, RZ, R2 ;  /* 0x000000ffff287224 */ /* 0x000fe400078e0002 */
[----:B------:R-:W-:Y:S01]  /*b520*/  IMAD.MOV.U32 R41, RZ, RZ, R3 ;  /* 0x000000ffff297224 */ /* 0x000fe200078e0003 */
[----:B------:R-:W-:Y:S06]  /*b530*/  BRA `(.L_x_14095) ;  /* 0x0000001000e47947 */ /* 0x000fec0003800000 */
.L_x_14096:
        /* <DEDUP_REMOVED lines=38> */
.L_x_14104:
        /* <DEDUP_REMOVED lines=12> */
.L_x_14103:
[----:B------:R-:W-:Y:S05]  /*b860*/  BSYNC B2 ;  /* 0x0000000000027941 */ /* 0x000fea0003800000 */
.L_x_14102:
        /* <DEDUP_REMOVED lines=12> */
.L_x_14110:
        /* <DEDUP_REMOVED lines=33> */
.L_x_14109:
[----:B------:R-:W-:Y:S02]  /*bb40*/  IMAD.MOV.U32 R9, RZ, RZ, R7 ;  /* 0x000000ffff097224 */ /* 0x000fe400078e0007 */
[----:B------:R-:W-:-:S07]  /*bb50*/  IMAD.MOV.U32 R7, RZ, RZ, R8 ;  /* 0x000000ffff077224 */ /* 0x000fce00078e0008 */
.L_x_14108:
[----:B------:R-:W-:Y:S05]  /*bb60*/  BSYNC B3 ;  /* 0x0000000000037941 */ /* 0x000fea0003800000 */
.L_x_14107:
[----:B------:R-:W-:-:S13]  /*bb70*/  ISETP.GE.U32.AND P0, PT, R10, 0xc, PT ;  /* 0x0000000c0a00780c */ /* 0x000fda0003f06070 */
[----:B------:R-:W-:Y:S05]  /*bb80*/  @!P0 BRA `(.L_x_14106) ;  /* 0x0000000400dc8947 */ /* 0x000fea0003800000 */
[----:B------:R-:W-:Y:S01]  /*bb90*/  BSSY B3, `(.L_x_14111) ;  /* 0x0000075000037945 */ /* 0x000fe20003800000 */
[----:B------:R-:W-:-:S07]  /*bba0*/  VIADD R5, R5, 0x10 ;  /* 0x0000001005057836 */ /* 0x000fce0000000000 */
.L_x_14112:
        /* <DEDUP_REMOVED lines=116> */
.L_x_14111:
[----:B------:R-:W-:-:S07]  /*c2f0*/  IMAD.MOV.U32 R9, RZ, RZ, R6 ;  /* 0x000000ffff097224 */ /* 0x000fce00078e0006 */
.L_x_14106:
[----:B------:R-:W-:Y:S05]  /*c300*/  BSYNC B2 ;  /* 0x0000000000027941 */ /* 0x000fea0003800000 */
.L_x_14105:
        /* <DEDUP_REMOVED lines=20> */
.L_x_14114:
[----:B------:R-:W-:Y:S05]  /*c450*/  BSYNC B2 ;  /* 0x0000000000027941 */ /* 0x000fea0003800000 */
.L_x_14113:
[----:B------:R-:W-:Y:S01]  /*c460*/  LOP3.LUT R47, R47, 0x80000000, R41, 0xb8, !PT ;  /* 0x800000002f2f7812 */ /* 0x000fe200078eb829 */
[----:B------:R-:W-:Y:S06]  /*c470*/  BRA `(.L_x_14101) ;  /* 0x0000000000187947 */ /* 0x000fec0003800000 */
.L_x_14100:
[----:B------:R-:W-:-:S06]  /*c480*/  DSETP.GTU.AND P0, PT, R2, +INF , PT ;  /* 0x7ff000000200742a */ /* 0x000fcc0003f0c000 */
[----:B------:R-:W-:-:S14]  /*c490*/  DSETP.LE.AND P0, PT, R4, +INF , !P0 ;  /* 0x7ff000000400742a */ /* 0x000fdc0004703000 */
[----:B------:R-:W-:Y:S02]  /*c4a0*/  @P0 DSETP.NEU.AND P1, PT, R4, +INF , PT ;  /* 0x7ff000000400042a */ /* 0x000fe40003f2d000 */
[----:B------:R-:W-:-:S06]  /*c4b0*/  @!P0 DADD R46, R42, R40 ;  /* 0x000000002a2e8229 */ /* 0x000fcc0000000028 */
[----:B------:R-:W-:Y:S02]  /*c4c0*/  @P0 FSEL R46, R40, RZ, P1 ;  /* 0x000000ff282e0208 */ /* 0x000fe40000800000 */
[----:B------:R-:W-:-:S07]  /*c4d0*/  @P0 FSEL R47, R41, -QNAN , P1 ;  /* 0xfff80000292f0808 */ /* 0x000fce0000800000 */
.L_x_14101:
[----:B------:R-:W-:Y:S05]  /*c4e0*/  BSYNC B0 ;  /* 0x0000000000007941 */ /* 0x000fea0003800000 */
.L_x_14099:
        /* <DEDUP_REMOVED lines=22> */
.L_x_14116:
[----:B------:R-:W-:Y:S05]  /*c650*/  BSYNC B2 ;  /* 0x0000000000027941 */ /* 0x000fea0003800000 */
.L_x_14115:
        /* <DEDUP_REMOVED lines=29> */
.L_x_14119:
[----:B------:R-:W-:Y:S05]  /*c830*/  BSYNC B2 ;  /* 0x0000000000027941 */ /* 0x000fea0003800000 */
.L_x_14118:
[----:B------:R-:W-:Y:S01]  /*c840*/  LOP3.LUT R41, RZ, 0x80000000, R3, 0xb8, !PT ;  /* 0x80000000ff297812 */ /* 0x000fe200078eb803 */
[----:B------:R-:W-:Y:S01]  /*c850*/  IMAD.MOV.U32 R40, RZ, RZ, RZ ;  /* 0x000000ffff287224 */ /* 0x000fe200078e00ff */
[----:B------:R-:W-:Y:S06]  /*c860*/  BRA `(.L_x_14095) ;  /* 0x0000000000187947 */ /* 0x000fec0003800000 */
.L_x_14117:
[----:B------:R-:W0:Y:S02]  /*c870*/  FRND.F64.FLOOR R2, R8 ;  /* 0x0000000800027313 */ /* 0x000e240000305800 */
[----:B0-----:R-:W-:Y:S02]  /*c880*/  DADD R4, R8, -R2 ;  /* 0x0000000008047229 */ /* 0x001fe40000000802 */
[----:B------:R-:W-:-:S06]  /*c890*/  DADD R6, R2, 1 ;  /* 0x3ff0000002067429 */ /* 0x000fcc0000000000 */
[----:B------:R-:W-:-:S06]  /*c8a0*/  DSETP.GT.AND P0, PT, R4, 0.5, PT ;  /* 0x3fe000000400742a */ /* 0x000fcc0003f04000 */
[----:B------:R-:W-:Y:S02]  /*c8b0*/  FSEL R40, R6, R2, P0 ;  /* 0x0000000206287208 */ /* 0x000fe40000000000 */
[----:B------:R-:W-:-:S07]  /*c8c0*/  FSEL R41, R7, R3, P0 ;  /* 0x0000000307297208 */ /* 0x000fce0000000000 */
.L_x_14095:
[----:B------:R-:W-:Y:S05]  /*c8d0*/  BSYNC B1 ;  /* 0x0000000000017941 */ /* 0x000fea0003800000 */
.L_x_14094:
        /* <DEDUP_REMOVED lines=28> */
.L_x_14124:
[----:B------:R-:W-:Y:S05]  /*caa0*/  BSYNC B2 ;  /* 0x0000000000027941 */ /* 0x000fea0003800000 */
.L_x_14123:
[----:B------:R-:W-:Y:S02]  /*cab0*/  IMAD.MOV.U32 R12, RZ, RZ, R2 ;  /* 0x000000ffff0c7224 */ /* 0x000fe400078e0002 */
[----:B------:R-:W-:Y:S01]  /*cac0*/  IMAD.MOV.U32 R13, RZ, RZ, R3 ;  /* 0x000000ffff0d7224 */ /* 0x000fe200078e0003 */
[----:B------:R-:W-:Y:S06]  /*cad0*/  BRA `(.L_x_14121) ;  /* 0x0000001000ec7947 */ /* 0x000fec0003800000 */
.L_x_14122:
        /* <DEDUP_REMOVED lines=38> */
.L_x_14131:
        /* <DEDUP_REMOVED lines=12> */
.L_x_14130:
[----:B------:R-:W-:-:S07]  /*ce00*/  IMAD.MOV.U32 R0, RZ, RZ, R7 ;  /* 0x000000ffff007224 */ /* 0x000fce00078e0007 */
.L_x_14129:
[----:B------:R-:W-:Y:S05]  /*ce10*/  BSYNC B2 ;  /* 0x0000000000027941 */ /* 0x000fea0003800000 */
.L_x_14128:
        /* <DEDUP_REMOVED lines=12> */
.L_x_14136:
        /* <DEDUP_REMOVED lines=33> */
.L_x_14135:
[----:B------:R-:W-:Y:S05]  /*d0f0*/  BSYNC B3 ;  /* 0x0000000000037941 */ /* 0x000fea0003800000 */
.L_x_14134:
[----:B------:R-:W-:-:S13]  /*d100*/  ISETP.GE.U32.AND P0, PT, R10, 0xc, PT ;  /* 0x0000000c0a00780c */ /* 0x000fda0003f06070 */
[----:B------:R-:W-:Y:S05]  /*d110*/  @!P0 BRA `(.L_x_14133) ;  /* 0x0000000400dc8947 */ /* 0x000fea0003800000 */
[----:B------:R-:W-:Y:S01]  /*d120*/  BSSY B3, `(.L_x_14137) ;  /* 0x0000075000037945 */ /* 0x000fe20003800000 */
[----:B------:R-:W-:-:S07]  /*d130*/  VIADD R0, R6, 0x10 ;  /* 0x0000001006007836 */ /* 0x000fce0000000000 */
.L_x_14138:
        /* <DEDUP_REMOVED lines=116> */
.L_x_14137:
[----:B------:R-:W-:-:S07]  /*d880*/  IMAD.MOV.U32 R0, RZ, RZ, R6 ;  /* 0x000000ffff007224 */ /* 0x000fce00078e0006 */
.L_x_14133:
[----:B------:R-:W-:Y:S05]  /*d890*/  BSYNC B2 ;  /* 0x0000000000027941 */ /* 0x000fea0003800000 */
.L_x_14132:
        /* <DEDUP_REMOVED lines=21> */
.L_x_14140:
[----:B------:R-:W-:Y:S05]  /*d9f0*/  BSYNC B2 ;  /* 0x0000000000027941 */ /* 0x000fea0003800000 */
.L_x_14139:
[----:B------:R-:W-:Y:S02]  /*da00*/  IMAD.MOV.U32 R43, RZ, RZ, R7 ;  /* 0x000000ffff2b7224 */ /* 0x000fe400078e0007 */
[----:B------:R-:W-:-:S03]  /*da10*/  IMAD.MOV.U32 R42, RZ, RZ, R2 ;  /* 0x000000ffff2a7224 */ /* 0x000fc600078e0002 */
[----:B------:R-:W-:Y:S01]  /*da20*/  LOP3.LUT R43, R43, 0x80000000, R13, 0xb8, !PT ;  /* 0x800000002b2b7812 */ /* 0x000fe200078eb80d */
[----:B------:R-:W-:Y:S06]  /*da30*/  BRA `(.L_x_14127) ;  /* 0x0000000000187947 */ /* 0x000fec0003800000 */
.L_x_14126:
[----:B------:R-:W-:-:S06]  /*da40*/  DSETP.GTU.AND P0, PT, R2, +INF , PT ;  /* 0x7ff000000200742a */ /* 0x000fcc0003f0c000 */
[----:B------:R-:W-:-:S14]  /*da50*/  DSETP.LE.AND P0, PT, R6, +INF , !P0 ;  /* 0x7ff000000600742a */ /* 0x000fdc0004703000 */
[----:B------:R-:W-:Y:S02]  /*da60*/  @P0 DSETP.NEU.AND P1, PT, R6, +INF , PT ;  /* 0x7ff000000600042a */ /* 0x000fe40003f2d000 */
[----:B------:R-:W-:-:S06]  /*da70*/  @!P0 DADD R42, R14, R12 ;  /* 0x000000000e2a8229 */ /* 0x000fcc000000000c */
[----:B------:R-:W-:Y:S02]  /*da80*/  @P0 FSEL R42, R12, RZ, P1 ;  /* 0x000000ff0c2a0208 */ /* 0x000fe40000800000 */
[----:B------:R-:W-:-:S07]  /*da90*/  @P0 FSEL R43, R13, -QNAN , P1 ;  /* 0xfff800000d2b0808 */ /* 0x000fce0000800000 */
.L_x_14127:
[----:B------:R-:W-:Y:S05]  /*daa0*/  BSYNC B0 ;  /* 0x0000000000007941 */ /* 0x000fea0003800000 */
.L_x_14125:
        /* <DEDUP_REMOVED lines=22> */
.L_x_14142:
[----:B------:R-:W-:Y:S05]  /*dc10*/  BSYNC B2 ;  /* 0x0000000000027941 */ /* 0x000fea0003800000 */
.L_x_14141:
        /* <DEDUP_REMOVED lines=29> */
.L_x_14145:
[----:B------:R-:W-:Y:S05]  /*ddf0*/  BSYNC B2 ;  /* 0x0000000000027941 */ /* 0x000fea0003800000 */
.L_x_14144:
[----:B------:R-:W-:Y:S01]  /*de00*/  LOP3.LUT R13, RZ, 0x80000000, R3, 0xb8, !PT ;  /* 0x80000000ff0d7812 */ /* 0x000fe200078eb803 */
[----:B------:R-:W-:Y:S01]  /*de10*/  IMAD.MOV.U32 R12, RZ, RZ, RZ ;  /* 0x000000ffff0c7224 */ /* 0x000fe200078e00ff */
[----:B------:R-:W-:Y:S06]  /*de20*/  BRA `(.L_x_14121) ;  /* 0x0000000000187947 */ /* 0x000fec0003800000 */
.L_x_14143:
[----:B------:R-:W0:Y:S02]  /*de30*/  FRND.F64.FLOOR R2, R8 ;  /* 0x0000000800027313 */ /* 0x000e240000305800 */
[----:B0-----:R-:W-:Y:S02]  /*de40*/  DADD R4, R8, -R2 ;  /* 0x0000000008047229 */ /* 0x001fe40000000802 */
[----:B------:R-:W-:-:S06]  /*de50*/  DADD R6, R2, 1 ;  /* 0x3ff0000002067429 */ /* 0x000fcc0000000000 */
[----:B------:R-:W-:-:S06]  /*de60*/  DSETP.GT.AND P0, PT, R4, 0.5, PT ;  /* 0x3fe000000400742a */ /* 0x000fcc0003f04000 */
[----:B------:R-:W-:Y:S02]  /*de70*/  FSEL R12, R6, R2, P0 ;  /* 0x00000002060c7208 */ /* 0x000fe40000000000 */
[----:B------:R-:W-:-:S07]  /*de80*/  FSEL R13, R7, R3, P0 ;  /* 0x00000003070d7208 */ /* 0x000fce0000000000 */
.L_x_14121:
[----:B------:R-:W-:Y:S05]  /*de90*/  BSYNC B1 ;  /* 0x0000000000017941 */ /* 0x000fea0003800000 */
.L_x_14120:
        /* <DEDUP_REMOVED lines=28> */
.L_x_14150:
[----:B------:R-:W-:Y:S05]  /*e060*/  BSYNC B2 ;  /* 0x0000000000027941 */ /* 0x000fea0003800000 */
.L_x_14149:
[----:B------:R-:W-:Y:S02]  /*e070*/  IMAD.MOV.U32 R14, RZ, RZ, R2 ;  /* 0x000000ffff0e7224 */ /* 0x000fe400078e0002 */
[----:B------:R-:W-:Y:S01]  /*e080*/  IMAD.MOV.U32 R15, RZ, RZ, R3 ;  /* 0x000000ffff0f7224 */ /* 0x000fe200078e0003 */
[----:B------:R-:W-:Y:S06]  /*e090*/  BRA `(.L_x_14147) ;  /* 0x0000001000ec7947 */ /* 0x000fec0003800000 */
.L_x_14148:
        /* <DEDUP_REMOVED lines=38> */
.L_x_14157:
        /* <DEDUP_REMOVED lines=12> */
.L_x_14156:
[----:B------:R-:W-:-:S07]  /*e3c0*/  IMAD.MOV.U32 R0, RZ, RZ, R7 ;  /* 0x000000ffff007224 */ /* 0x000fce00078e0007 */
.L_x_14155:
[----:B------:R-:W-:Y:S05]  /*e3d0*/  BSYNC B2 ;  /* 0x0000000000027941 */ /* 0x000fea0003800000 */
.L_x_14154:
        /* <DEDUP_REMOVED lines=12> */
.L_x_14162:
        /* <DEDUP_REMOVED lines=33> */
.L_x_14161:
[----:B------:R-:W-:Y:S05]  /*e6b0*/  BSYNC B3 ;  /* 0x0000000000037941 */ /* 0x000fea0003800000 */
.L_x_14160:
[----:B------:R-:W-:-:S13]  /*e6c0*/  ISETP.GE.U32.AND P0, PT, R10, 0xc, PT ;  /* 0x0000000c0a00780c */ /* 0x000fda0003f06070 */
[----:B------:R-:W-:Y:S05]  /*e6d0*/  @!P0 BRA `(.L_x_14159) ;  /* 0x0000000400dc8947 */ /* 0x000fea0003800000 */
[----:B------:R-:W-:Y:S01]  /*e6e0*/  BSSY B3, `(.L_x_14163) ;  /* 0x0000075000037945 */ /* 0x000fe20003800000 */
[----:B------:R-:W-:-:S07]  /*e6f0*/  VIADD R0, R6, 0x10 ;  /* 0x0000001006007836 */ /* 0x000fce0000000000 */
.L_x_14164:
        /* <DEDUP_REMOVED lines=116> */
.L_x_14163:
[----:B------:R-:W-:-:S07]  /*ee40*/  IMAD.MOV.U32 R0, RZ, RZ, R6 ;  /* 0x000000ffff007224 */ /* 0x000fce00078e0006 */
.L_x_14159:
[----:B------:R-:W-:Y:S05]  /*ee50*/  BSYNC B2 ;  /* 0x0000000000027941 */ /* 0x000fea0003800000 */
.L_x_14158:
        /* <DEDUP_REMOVED lines=21> */
.L_x_14166:
[----:B------:R-:W-:Y:S05]  /*efb0*/  BSYNC B2 ;  /* 0x0000000000027941 */ /* 0x000fea0003800000 */
.L_x_14165:
[----:B------:R-:W-:Y:S02]  /*efc0*/  IMAD.MOV.U32 R15, RZ, RZ, R7 ;  /* 0x000000ffff0f7224 */ /* 0x000fe400078e0007 */
[----:B------:R-:W-:-:S03]  /*efd0*/  IMAD.MOV.U32 R14, RZ, RZ, R2 ;  /* 0x000000ffff0e7224 */ /* 0x000fc600078e0002 */
[----:B------:R-:W-:Y:S01]  /*efe0*/  LOP3.LUT R15, R15, 0x80000000, R17, 0xb8, !PT ;  /* 0x800000000f0f7812 */ /* 0x000fe200078eb811 */
[----:B------:R-:W-:Y:S06]  /*eff0*/  BRA `(.L_x_14153) ;  /* 0x0000000000187947 */ /* 0x000fec0003800000 */
.L_x_14152:
[----:B------:R-:W-:-:S06]  /*f000*/  DSETP.GTU.AND P0, PT, R2, +INF , PT ;  /* 0x7ff000000200742a */ /* 0x000fcc0003f0c000 */
[----:B------:R-:W-:-:S14]  /*f010*/  DSETP.LE.AND P0, PT, R6, +INF , !P0 ;  /* 0x7ff000000600742a */ /* 0x000fdc0004703000 */
[----:B------:R-:W-:Y:S02]  /*f020*/  @P0 DSETP.NEU.AND P1, PT, R6, +INF , PT ;  /* 0x7ff000000600042a */ /* 0x000fe40003f2d000 */
[----:B------:R-:W-:-:S06]  /*f030*/  @!P0 DADD R14, R18, R16 ;  /* 0x00000000120e8229 */ /* 0x000fcc0000000010 */
[----:B------:R-:W-:Y:S02]  /*f040*/  @P0 FSEL R14, R16, RZ, P1 ;  /* 0x000000ff100e0208 */ /* 0x000fe40000800000 */
[----:B------:R-:W-:-:S07]  /*f050*/  @P0 FSEL R15, R17, -QNAN , P1 ;  /* 0xfff80000110f0808 */ /* 0x000fce0000800000 */
.L_x_14153:
[----:B------:R-:W-:Y:S05]  /*f060*/  BSYNC B0 ;  /* 0x0000000000007941 */ /* 0x000fea0003800000 */
.L_x_14151:
        /* <DEDUP_REMOVED lines=22> */
.L_x_14168:
[----:B------:R-:W-:Y:S05]  /*f1d0*/  BSYNC B2 ;  /* 0x0000000000027941 */ /* 0x000fea0003800000 */
.L_x_14167:
        /* <DEDUP_REMOVED lines=29> */
.L_x_14171:
[----:B------:R-:W-:Y:S05]  /*f3b0*/  BSYNC B2 ;  /* 0x0000000000027941 */ /* 0x000fea0003800000 */
.L_x_14170:
[----:B------:R-:W-:Y:S01]  /*f3c0*/  LOP3.LUT R15, RZ, 0x80000000, R3, 0xb8, !PT ;  /* 0x80000000ff0f7812 */ /* 0x000fe200078eb803 */
[----:B------:R-:W-:Y:S01]  /*f3d0*/  IMAD.MOV.U32 R14, RZ, RZ, RZ ;  /* 0x000000ffff0e7224 */ /* 0x000fe200078e00ff */
[----:B------:R-:W-:Y:S06]  /*f3e0*/  BRA `(.L_x_14147) ;  /* 0x0000000000187947 */ /* 0x000fec0003800000 */
.L_x_14169:
[----:B------:R-:W0:Y:S02]  /*f3f0*/  FRND.F64.FLOOR R2, R8 ;  /* 0x0000000800027313 */ /* 0x000e240000305800 */
[----:B0-----:R-:W-:Y:S02]  /*f400*/  DADD R4, R8, -R2 ;  /* 0x0000000008047229 */ /* 0x001fe40000000802 */
[----:B------:R-:W-:-:S06]  /*f410*/  DADD R6, R2, 1 ;  /* 0x3ff0000002067429 */ /* 0x000fcc0000000000 */
[----:B------:R-:W-:-:S06]  /*f420*/  DSETP.GT.AND P0, PT, R4, 0.5, PT ;  /* 0x3fe000000400742a */ /* 0x000fcc0003f04000 */
[----:B------:R-:W-:Y:S02]  /*f430*/  FSEL R14, R6, R2, P0 ;  /* 0x00000002060e7208 */ /* 0x000fe40000000000 */
[----:B------:R-:W-:-:S07]  /*f440*/  FSEL R15, R7, R3, P0 ;  /* 0x00000003070f7208 */ /* 0x000fce0000000000 */
.L_x_14147:
[----:B------:R-:W-:Y:S05]  /*f450*/  BSYNC B1 ;  /* 0x0000000000017941 */ /* 0x000fea0003800000 */
.L_x_14146:
        /* <DEDUP_REMOVED lines=28> */
.L_x_14176:
[----:B------:R-:W-:Y:S05]  /*f620*/  BSYNC B2 ;  /* 0x0000000000027941 */ /* 0x000fea0003800000 */
.L_x_14175:
[----:B------:R-:W-:Y:S02]  /*f630*/  IMAD.MOV.U32 R16, RZ, RZ, R2 ;  /* 0x000000ffff107224 */ /* 0x000fe400078e0002 */
[----:B------:R-:W-:Y:S01]  /*f640*/  IMAD.MOV.U32 R17, RZ, RZ, R3 ;  /* 0x000000ffff117224 */ /* 0x000fe200078e0003 */
[----:B------:R-:W-:Y:S06]  /*f650*/  BRA `(.L_x_14173) ;  /* 0x0000001000ec7947 */ /* 0x000fec0003800000 */
.L_x_14174:
        /* <DEDUP_REMOVED lines=38> */
.L_x_14183:
        /* <DEDUP_REMOVED lines=12> */
.L_x_14182:
[----:B------:R-:W-:-:S07]  /*f980*/  IMAD.MOV.U32 R0, RZ, RZ, R7 ;  /* 0x000000ffff007224 */ /* 0x000fce00078e0007 */
.L_x_14181:
[----:B------:R-:W-:Y:S05]  /*f990*/  BSYNC B2 ;  /* 0x0000000000027941 */ /* 0x000fea0003800000 */
.L_x_14180:
        /* <DEDUP_REMOVED lines=12> */
.L_x_14188:
        /* <DEDUP_REMOVED lines=33> */
.L_x_14187:
[----:B------:R-:W-:Y:S05]  /*fc70*/  BSYNC B3 ;  /* 0x0000000000037941 */ /* 0x000fea0003800000 */
.L_x_14186:
[----:B------:R-:W-:-:S13]  /*fc80*/  ISETP.GE.U32.AND P0, PT, R10, 0xc, PT ;  /* 0x0000000c0a00780c */ /* 0x000fda0003f06070 */
[----:B------:R-:W-:Y:S05]  /*fc90*/  @!P0 BRA `(.L_x_14185) ;  /* 0x0000000400dc8947 */ /* 0x000fea0003800000 */
[----:B------:R-:W-:Y:S01]  /*fca0*/  BSSY B3, `(.L_x_14189) ;  /* 0x0000075000037945 */ /* 0x000fe20003800000 */
[----:B------:R-:W-:-:S07]  /*fcb0*/  VIADD R0, R6, 0x10 ;  /* 0x0000001006007836 */ /* 0x000fce0000000000 */
.L_x_14190:
        /* <DEDUP_REMOVED lines=116> */
.L_x_14189:
[----:B------:R-:W-:-:S07]  /*10400*/  IMAD.MOV.U32 R0, RZ, RZ, R6 ;  /* 0x000000ffff007224 */ /* 0x000fce00078e0006 */
.L_x_14185:
[----:B------:R-:W-:Y:S05]  /*10410*/  BSYNC B2 ;  /* 0x0000000000027941 */ /* 0x000fea0003800000 */
.L_x_14184:
        /* <DEDUP_REMOVED lines=21> */
.L_x_14192:
[----:B------:R-:W-:Y:S05]  /*10570*/  BSYNC B2 ;  /* 0x0000000000027941 */ /* 0x000fea0003800000 */
.L_x_14191:
[----:B------:R-:W-:Y:S02]  /*10580*/  IMAD.MOV.U32 R17, RZ, RZ, R7 ;  /* 0x000000ffff117224 */ /* 0x000fe400078e0007 */
[----:B------:R-:W-:-:S03]  /*10590*/  IMAD.MOV.U32 R16, RZ, RZ, R2 ;  /* 0x000000ffff107224 */ /* 0x000fc600078e0002 */
[----:B------:R-:W-:Y:S01]  /*105a0*/  LOP3.LUT R17, R17, 0x80000000, R21, 0xb8, !PT ;  /* 0x8000000011117812 */ /* 0x000fe200078eb815 */
[----:B------:R-:W-:Y:S06]  /*105b0*/  BRA `(.L_x_14179) ;  /* 0x0000000000187947 */ /* 0x000fec0003800000 */
.L_x_14178:
[----:B------:R-:W-:-:S06]  /*105c0*/  DSETP.GTU.AND P0, PT, R2, +INF , PT ;  /* 0x7ff000000200742a */ /* 0x000fcc0003f0c000 */
[----:B------:R-:W-:-:S14]  /*105d0*/  DSETP.LE.AND P0, PT, R6, +INF , !P0 ;  /* 0x7ff000000600742a */ /* 0x000fdc0004703000 */
[----:B------:R-:W-:Y:S02]  /*105e0*/  @P0 DSETP.NEU.AND P1, PT, R6, +INF , PT ;  /* 0x7ff000000600042a */ /* 0x000fe40003f2d000 */
[----:B------:R-:W-:-:S06]  /*105f0*/  @!P0 DADD R16, R22, R20 ;  /* 0x0000000016108229 */ /* 0x000fcc0000000014 */
[----:B------:R-:W-:Y:S02]  /*10600*/  @P0 FSEL R16, R20, RZ, P1 ;  /* 0x000000ff14100208 */ /* 0x000fe40000800000 */
[----:B------:R-:W-:-:S07]  /*10610*/  @P0 FSEL R17, R21, -QNAN , P1 ;  /* 0xfff8000015110808 */ /* 0x000fce0000800000 */
.L_x_14179:
[----:B------:R-:W-:Y:S05]  /*10620*/  BSYNC B0 ;  /* 0x0000000000007941 */ /* 0x000fea0003800000 */
.L_x_14177:
        /* <DEDUP_REMOVED lines=22> */
.L_x_14194:
[----:B------:R-:W-:Y:S05]  /*10790*/  BSYNC B2 ;  /* 0x0000000000027941 */ /* 0x000fea0003800000 */
.L_x_14193:
        /* <DEDUP_REMOVED lines=29> */
.L_x_14197:
[----:B------:R-:W-:Y:S05]  /*10970*/  BSYNC B2 ;  /* 0x0000000000027941 */ /* 0x000fea0003800000 */
.L_x_14196:
[----:B------:R-:W-:Y:S01]  /*10980*/  LOP3.LUT R17, RZ, 0x80000000, R3, 0xb8, !PT ;  /* 0x80000000ff117812 */ /* 0x000fe200078eb803 */
[----:B------:R-:W-:Y:S01]  /*10990*/  IMAD.MOV.U32 R16, RZ, RZ, RZ ;  /* 0x000000ffff107224 */ /* 0x000fe200078e00ff */
[----:B------:R-:W-:Y:S06]  /*109a0*/  BRA `(.L_x_14173) ;  /* 0x0000000000187947 */ /* 0x000fec0003800000 */
.L_x_14195:
[----:B------:R-:W0:Y:S02]  /*109b0*/  FRND.F64.FLOOR R2, R8 ;  /* 0x0000000800027313 */ /* 0x000e240000305800 */
[----:B0-----:R-:W-:Y:S02]  /*109c0*/  DADD R4, R8, -R2 ;  /* 0x0000000008047229 */ /* 0x001fe40000000802 */
[----:B------:R-:W-:-:S06]  /*109d0*/  DADD R6, R2, 1 ;  /* 0x3ff0000002067429 */ /* 0x000fcc0000000000 */
[----:B------:R-:W-:-:S06]  /*109e0*/  DSETP.GT.AND P0, PT, R4, 0.5, PT ;  /* 0x3fe000000400742a */ /* 0x000fcc0003f04000 */
[----:B------:R-:W-:Y:S02]  /*109f0*/  FSEL R16, R6, R2, P0 ;  /* 0x0000000206107208 */ /* 0x000fe40000000000 */
[----:B------:R-:W-:-:S07]  /*10a00*/  FSEL R17, R7, R3, P0 ;  /* 0x0000000307117208 */ /* 0x000fce0000000000 */
.L_x_14173:
[----:B------:R-:W-:Y:S05]  /*10a10*/  BSYNC B1 ;  /* 0x0000000000017941 */ /* 0x000fea0003800000 */
.L_x_14172:
        /* <DEDUP_REMOVED lines=28> */
.L_x_14202:
[----:B------:R-:W-:Y:S05]  /*10be0*/  BSYNC B2 ;  /* 0x0000000000027941 */ /* 0x000fea0003800000 */
.L_x_14201:
[----:B------:R-:W-:Y:S02]  /*10bf0*/  IMAD.MOV.U32 R20, RZ, RZ, R2 ;  /* 0x000000ffff147224 */ /* 0x000fe400078e0002 */
[----:B------:R-:W-:Y:S01]  /*10c00*/  IMAD.MOV.U32 R21, RZ, RZ, R3 ;  /* 0x000000ffff157224 */ /* 0x000fe200078e0003 */
[----:B------:R-:W-:Y:S06]  /*10c10*/  BRA `(.L_x_14199) ;  /* 0x0000001000ec7947 */ /* 0x000fec0003800000 */
.L_x_14200:
        /* <DEDUP_REMOVED lines=38> */
.L_x_14209:
        /* <DEDUP_REMOVED lines=12> */
.L_x_14208:
[----:B------:R-:W-:-:S07]  /*10f40*/  IMAD.MOV.U32 R0, RZ, RZ, R7 ;  /* 0x000000ffff007224 */ /* 0x000fce00078e0007 */
.L_x_14207:
[----:B------:R-:W-:Y:S05]  /*10f50*/  BSYNC B2 ;  /* 0x0000000000027941 */ /* 0x000fea0003800000 */
.L_x_14206:
        /* <DEDUP_REMOVED lines=12> */
.L_x_14214:
        /* <DEDUP_REMOVED lines=33> */
.L_x_14213:
[----:B------:R-:W-:Y:S05]  /*11230*/  BSYNC B3 ;  /* 0x0000000000037941 */ /* 0x000fea0003800000 */
.L_x_14212:
[----:B------:R-:W-:-:S13]  /*11240*/  ISETP.GE.U32.AND P0, PT, R10, 0xc, PT ;  /* 0x0000000c0a00780c */ /* 0x000fda0003f06070 */
[----:B------:R-:W-:Y:S05]  /*11250*/  @!P0 BRA `(.L_x_14211) ;  /* 0x0000000400dc8947 */ /* 0x000fea0003800000 */
[----:B------:R-:W-:Y:S01]  /*11260*/  BSSY B3, `(.L_x_14215) ;  /* 0x0000075000037945 */ /* 0x000fe20003800000 */
[----:B------:R-:W-:-:S07]  /*11270*/  VIADD R0, R6, 0x10 ;  /* 0x0000001006007836 */ /* 0x000fce0000000000 */
.L_x_14216:
        /* <DEDUP_REMOVED lines=116> */
.L_x_14215:
[----:B------:R-:W-:-:S07]  /*119c0*/  IMAD.MOV.U32 R0, RZ, RZ, R6 ;  /* 0x000000ffff007224 */ /* 0x000fce00078e0006 */
.L_x_14211:
[----:B------:R-:W-:Y:S05]  /*119d0*/  BSYNC B2 ;  /* 0x0000000000027941 */ /* 0x000fea0003800000 */
.L_x_14210:
        /* <DEDUP_REMOVED lines=21> */
.L_x_14218:
[----:B------:R-:W-:Y:S05]  /*11b30*/  BSYNC B2 ;  /* 0x0000000000027941 */ /* 0x000fea0003800000 */
.L_x_14217:
[----:B------:R-:W-:Y:S02]  /*11b40*/  IMAD.MOV.U32 R19, RZ, RZ, R7 ;  /* 0x000000ffff137224 */ /* 0x000fe400078e0007 */
[----:B------:R-:W-:-:S03]  /*11b50*/  IMAD.MOV.U32 R18, RZ, RZ, R2 ;  /* 0x000000ffff127224 */ /* 0x000fc600078e0002 */
[----:B------:R-:W-:Y:S01]  /*11b60*/  LOP3.LUT R19, R19, 0x80000000, R25, 0xb8, !PT ;  /* 0x8000000013137812 */ /* 0x000fe200078eb819 */
[----:B------:R-:W-:Y:S06]  /*11b70*/  BRA `(.L_x_14205) ;  /* 0x0000000000187947 */ /* 0x000fec0003800000 */
.L_x_14204:
[----:B------:R-:W-:-:S06]  /*11b80*/  DSETP.GTU.AND P0, PT, R2, +INF , PT ;  /* 0x7ff000000200742a */ /* 0x000fcc0003f0c000 */
[----:B------:R-:W-:-:S14]  /*11b90*/  DSETP.LE.AND P0, PT, R6, +INF , !P0 ;  /* 0x7ff000000600742a */ /* 0x000fdc0004703000 */
[----:B------:R-:W-:Y:S02]  /*11ba0*/  @P0 DSETP.NEU.AND P1, PT, R6, +INF , PT ;  /* 0x7ff000000600042a */ /* 0x000fe40003f2d000 */
[----:B------:R-:W-:-:S06]  /*11bb0*/  @!P0 DADD R18, R26, R24 ;  /* 0x000000001a128229 */ /* 0x000fcc0000000018 */
[----:B------:R-:W-:Y:S02]  /*11bc0*/  @P0 FSEL R18, R24, RZ, P1 ;  /* 0x000000ff18120208 */ /* 0x000fe40000800000 */
[----:B------:R-:W-:-:S07]  /*11bd0*/  @P0 FSEL R19, R25, -QNAN , P1 ;  /* 0xfff8000019130808 */ /* 0x000fce0000800000 */
.L_x_14205:
[----:B------:R-:W-:Y:S05]  /*11be0*/  BSYNC B0 ;  /* 0x0000000000007941 */ /* 0x000fea0003800000 */
.L_x_14203:
        /* <DEDUP_REMOVED lines=22> */
.L_x_14220:
[----:B------:R-:W-:Y:S05]  /*11d50*/  BSYNC B2 ;  /* 0x0000000000027941 */ /* 0x000fea0003800000 */
.L_x_14219:
        /* <DEDUP_REMOVED lines=29> */
.L_x_14223:
[----:B------:R-:W-:Y:S05]  /*11f30*/  BSYNC B2 ;  /* 0x0000000000027941 */ /* 0x000fea0003800000 */
.L_x_14222:
[----:B------:R-:W-:Y:S01]  /*11f40*/  LOP3.LUT R21, RZ, 0x80000000, R3, 0xb8, !PT ;  /* 0x80000000ff157812 */ /* 0x000fe200078eb803 */
[----:B------:R-:W-:Y:S01]  /*11f50*/  IMAD.MOV.U32 R20, RZ, RZ, RZ ;  /* 0x000000ffff147224 */ /* 0x000fe200078e00ff */
[----:B------:R-:W-:Y:S06]  /*11f60*/  BRA `(.L_x_14199) ;  /* 0x0000000000187947 */ /* 0x000fec0003800000 */
.L_x_14221:
[----:B------:R-:W0:Y:S02]  /*11f70*/  FRND.F64.FLOOR R2, R8 ;  /* 0x0000000800027313 */ /* 0x000e240000305800 */
[----:B0-----:R-:W-:Y:S02]  /*11f80*/  DADD R4, R8, -R2 ;  /* 0x0000000008047229 */ /* 0x001fe40000000802 */
[----:B------:R-:W-:-:S06]  /*11f90*/  DADD R6, R2, 1 ;  /* 0x3ff0000002067429 */ /* 0x000fcc0000000000 */
[----:B------:R-:W-:-:S06]  /*11fa0*/  DSETP.GT.AND P0, PT, R4, 0.5, PT ;  /* 0x3fe000000400742a */ /* 0x000fcc0003f04000 */
[----:B------:R-:W-:Y:S02]  /*11fb0*/  FSEL R20, R6, R2, P0 ;  /* 0x0000000206147208 */ /* 0x000fe40000000000 */
[----:B------:R-:W-:-:S07]  /*11fc0*/  FSEL R21, R7, R3, P0 ;  /* 0x0000000307157208 */ /* 0x000fce0000000000 */
.L_x_14199:
[----:B------:R-:W-:Y:S05]  /*11fd0*/  BSYNC B1 ;  /* 0x0000000000017941 */ /* 0x000fea0003800000 */
.L_x_14198:
        /* <DEDUP_REMOVED lines=28> */
.L_x_14228:
[----:B------:R-:W-:Y:S05]  /*121a0*/  BSYNC B2 ;  /* 0x0000000000027941 */ /* 0x000fea0003800000 */
.L_x_14227:
[----:B------:R-:W-:Y:S02]  /*121b0*/  IMAD.MOV.U32 R22, RZ, RZ, R2 ;  /* 0x000000ffff167224 */ /* 0x000fe400078e0002 */
[----:B------:R-:W-:Y:S01]  /*121c0*/  IMAD.MOV.U32 R23, RZ, RZ, R3 ;  /* 0x000000ffff177224 */ /* 0x000fe200078e0003 */
[----:B------:R-:W-:Y:S06]  /*121d0*/  BRA `(.L_x_14225) ;  /* 0x0000001000ec7947 */ /* 0x000fec0003800000 */
.L_x_14226:
        /* <DEDUP_REMOVED lines=38> */
.L_x_14235:
        /* <DEDUP_REMOVED lines=12> */
.L_x_14234:
[----:B------:R-:W-:-:S07]  /*12500*/  IMAD.MOV.U32 R0, RZ, RZ, R7 ;  /* 0x000000ffff007224 */ /* 0x000fce00078e0007 */
.L_x_14233:
[----:B------:R-:W-:Y:S05]  /*12510*/  BSYNC B2 ;  /* 0x0000000000027941 */ /* 0x000fea0003800000 */
.L_x_14232:
        /* <DEDUP_REMOVED lines=12> */
.L_x_14240:
        /* <DEDUP_REMOVED lines=33> */
.L_x_14239:
[----:B------:R-:W-:Y:S05]  /*127f0*/  BSYNC B3 ;  /* 0x0000000000037941 */ /* 0x000fea0003800000 */
.L_x_14238:
[----:B------:R-:W-:-:S13]  /*12800*/  ISETP.GE.U32.AND P0, PT, R10, 0xc, PT ;  /* 0x0000000c0a00780c */ /* 0x000fda0003f06070 */
[----:B------:R-:W-:Y:S05]  /*12810*/  @!P0 BRA `(.L_x_14237) ;  /* 0x0000000400dc8947 */ /* 0x000fea0003800000 */
[----:B------:R-:W-:Y:S01]  /*12820*/  BSSY B3, `(.L_x_14241) ;  /* 0x0000075000037945 */ /* 0x000fe20003800000 */
[----:B------:R-:W-:-:S07]  /*12830*/  VIADD R0, R6, 0x10 ;  /* 0x0000001006007836 */ /* 0x000fce0000000000 */
.L_x_14242:
        /* <DEDUP_REMOVED lines=116> */
.L_x_14241:
[----:B------:R-:W-:-:S07]  /*12f80*/  IMAD.MOV.U32 R0, RZ, RZ, R6 ;  /* 0x000000ffff007224 */ /* 0x000fce00078e0006 */
.L_x_14237:
[----:B------:R-:W-:Y:S05]  /*12f90*/  BSYNC B2 ;  /* 0x0000000000027941 */ /* 0x000fea0003800000 */
.L_x_14236:
        /* <DEDUP_REMOVED lines=21> */
.L_x_14244:
[----:B------:R-:W-:Y:S05]  /*130f0*/  BSYNC B2 ;  /* 0x0000000000027941 */ /* 0x000fea0003800000 */
.L_x_14243:
[----:B------:R-:W-:Y:S02]  /*13100*/  IMAD.MOV.U32 R19, RZ, RZ, R7 ;  /* 0x000000ffff137224 */ /* 0x000fe400078e0007 */
[----:B------:R-:W-:-:S03]  /*13110*/  IMAD.MOV.U32 R18, RZ, RZ, R2 ;  /* 0x000000ffff127224 */ /* 0x000fc600078e0002 */
[----:B------:R-:W-:Y:S01]  /*13120*/  LOP3.LUT R19, R19, 0x80000000, R29, 0xb8, !PT ;  /* 0x8000000013137812 */ /* 0x000fe200078eb81d */
[----:B------:R-:W-:Y:S06]  /*13130*/  BRA `(.L_x_14231) ;  /* 0x0000000000187947 */ /* 0x000fec0003800000 */
.L_x_14230:
[----:B------:R-:W-:-:S06]  /*13140*/  DSETP.GTU.AND P0, PT, R2, +INF , PT ;  /* 0x7ff000000200742a */ /* 0x000fcc0003f0c000 */
[----:B------:R-:W-:-:S14]  /*13150*/  DSETP.LE.AND P0, PT, R6, +INF , !P0 ;  /* 0x7ff000000600742a */ /* 0x000fdc0004703000 */
[----:B------:R-:W-:Y:S02]  /*13160*/  @P0 DSETP.NEU.AND P1, PT, R6, +INF , PT ;  /* 0x7ff000000600042a */ /* 0x000fe40003f2d000 */
[----:B------:R-:W-:-:S06]  /*13170*/  @!P0 DADD R18, R30, R28 ;  /* 0x000000001e128229 */ /* 0x000fcc000000001c */
[----:B------:R-:W-:Y:S02]  /*13180*/  @P0 FSEL R18, R28, RZ, P1 ;  /* 0x000000ff1c120208 */ /* 0x000fe40000800000 */
[----:B------:R-:W-:-:S07]  /*13190*/  @P0 FSEL R19, R29, -QNAN , P1 ;  /* 0xfff800001d130808 */ /* 0x000fce0000800000 */
.L_x_14231:
[----:B------:R-:W-:Y:S05]  /*131a0*/  BSYNC B0 ;  /* 0x0000000000007941 */ /* 0x000fea0003800000 */
.L_x_14229:
        /* <DEDUP_REMOVED lines=22> */
.L_x_14246:
[----:B------:R-:W-:Y:S05]  /*13310*/  BSYNC B2 ;  /* 0x0000000000027941 */ /* 0x000fea0003800000 */
.L_x_14245:
        /* <DEDUP_REMOVED lines=29> */
.L_x_14249:
[----:B------:R-:W-:Y:S05]  /*134f0*/  BSYNC B2 ;  /* 0x0000000000027941 */ /* 0x000fea0003800000 */
.L_x_14248:
[----:B------:R-:W-:Y:S01]  /*13500*/  LOP3.LUT R23, RZ, 0x80000000, R3, 0xb8, !PT ;  /* 0x80000000ff177812 */ /* 0x000fe200078eb803 */
[----:B------:R-:W-:Y:S01]  /*13510*/  IMAD.MOV.U32 R22, RZ, RZ, RZ ;  /* 0x000000ffff167224 */ /* 0x000fe200078e00ff */
[----:B------:R-:W-:Y:S06]  /*13520*/  BRA `(.L_x_14225) ;  /* 0x0000000000187947 */ /* 0x000fec0003800000 */
.L_x_14247:
[----:B------:R-:W0:Y:S02]  /*13530*/  FRND.F64.FLOOR R2, R8 ;  /* 0x0000000800027313 */ /* 0x000e240000305800 */
[----:B0-----:R-:W-:Y:S02]  /*13540*/  DADD R4, R8, -R2 ;  /* 0x0000000008047229 */ /* 0x001fe40000000802 */
[----:B------:R-:W-:-:S06]  /*13550*/  DADD R6, R2, 1 ;  /* 0x3ff0000002067429 */ /* 0x000fcc0000000000 */
[----:B------:R-:W-:-:S06]  /*13560*/  DSETP.GT.AND P0, PT, R4, 0.5, PT ;  /* 0x3fe000000400742a */ /* 0x000fcc0003f04000 */
[----:B------:R-:W-:Y:S02]  /*13570*/  FSEL R22, R6, R2, P0 ;  /* 0x0000000206167208 */ /* 0x000fe40000000000 */
[----:B------:R-:W-:-:S07]  /*13580*/  FSEL R23, R7, R3, P0 ;  /* 0x0000000307177208 */ /* 0x000fce0000000000 */
.L_x_14225:
[----:B------:R-:W-:Y:S05]  /*13590*/  BSYNC B1 ;  /* 0x0000000000017941 */ /* 0x000fea0003800000 */
.L_x_14224:
        /* <DEDUP_REMOVED lines=28> */
.L_x_14254:
[----:B------:R-:W-:Y:S05]  /*13760*/  BSYNC B2 ;  /* 0x0000000000027941 */ /* 0x000fea0003800000 */
.L_x_14253:
[----:B------:R-:W-:Y:S02]  /*13770*/  IMAD.MOV.U32 R18, RZ, RZ, R2 ;  /* 0x000000ffff127224 */ /* 0x000fe400078e0002 */
[----:B------:R-:W-:Y:S01]  /*13780*/  IMAD.MOV.U32 R19, RZ, RZ, R3 ;  /* 0x000000ffff137224 */ /* 0x000fe200078e0003 */
[----:B------:R-:W-:Y:S06]  /*13790*/  BRA `(.L_x_14251) ;  /* 0x0000001000e87947 */ /* 0x000fec0003800000 */
.L_x_14252:
        /* <DEDUP_REMOVED lines=38> */
.L_x_14261:
        /* <DEDUP_REMOVED lines=12> */
.L_x_14260:
[----:B------:R-:W-:-:S07]  /*13ac0*/  IMAD.MOV.U32 R0, RZ, RZ, R7 ;  /* 0x000000ffff007224 */ /* 0x000fce00078e0007 */
.L_x_14259:
[----:B------:R-:W-:Y:S05]  /*13ad0*/  BSYNC B2 ;  /* 0x0000000000027941 */ /* 0x000fea0003800000 */
.L_x_14258:
        /* <DEDUP_REMOVED lines=12> */
.L_x_14266:
        /* <DEDUP_REMOVED lines=33> */
.L_x_14265:
[----:B------:R-:W-:Y:S05]  /*13db0*/  BSYNC B3 ;  /* 0x0000000000037941 */ /* 0x000fea0003800000 */
.L_x_14264:
[----:B------:R-:W-:-:S13]  /*13dc0*/  ISETP.GE.U32.AND P0, PT, R10, 0xc, PT ;  /* 0x0000000c0a00780c */ /* 0x000fda0003f06070 */
[----:B------:R-:W-:Y:S05]  /*13dd0*/  @!P0 BRA `(.L_x_14263) ;  /* 0x0000000400dc8947 */ /* 0x000fea0003800000 */
[----:B------:R-:W-:Y:S01]  /*13de0*/  BSSY B3, `(.L_x_14267) ;  /* 0x0000075000037945 */ /* 0x000fe20003800000 */
[----:B------:R-:W-:-:S07]  /*13df0*/  VIADD R0, R6, 0x10 ;  /* 0x0000001006007836 */ /* 0x000fce0000000000 */
.L_x_14268:
        /* <DEDUP_REMOVED lines=116> */
.L_x_14267:
[----:B------:R-:W-:-:S07]  /*14540*/  IMAD.MOV.U32 R0, RZ, RZ, R7 ;  /* 0x000000ffff007224 */ /* 0x000fce00078e0007 */
.L_x_14263:
[----:B------:R-:W-:Y:S05]  /*14550*/  BSYNC B2 ;  /* 0x0000000000027941 */ /* 0x000fea0003800000 */
.L_x_14262:
        /* <DEDUP_REMOVED lines=20> */
.L_x_14270:
[----:B------:R-:W-:Y:S05]  /*146a0*/  BSYNC B2 ;  /* 0x0000000000027941 */ /* 0x000fea0003800000 */
.L_x_14269:
[----:B------:R-:W-:Y:S02]  /*146b0*/  IMAD.MOV.U32 R19, RZ, RZ, R7 ;  /* 0x000000ffff137224 */ /* 0x000fe400078e0007 */
[----:B------:R-:W-:-:S03]  /*146c0*/  IMAD.MOV.U32 R18, RZ, RZ, R2 ;  /* 0x000000ffff127224 */ /* 0x000fc600078e0002 */
[----:B------:R-:W-:Y:S01]  /*146d0*/  LOP3.LUT R19, R19, 0x80000000, R33, 0xb8, !PT ;  /* 0x8000000013137812 */ /* 0x000fe200078eb821 */
[----:B------:R-:W-:Y:S06]  /*146e0*/  BRA `(.L_x_14257) ;  /* 0x0000000000187947 */ /* 0x000fec0003800000 */
.L_x_14256:
[----:B------:R-:W-:-:S06]  /*146f0*/  DSETP.GTU.AND P0, PT, R2, +INF , PT ;  /* 0x7ff000000200742a */ /* 0x000fcc0003f0c000 */
[----:B------:R-:W-:-:S14]  /*14700*/  DSETP.LE.AND P0, PT, R6, +INF , !P0 ;  /* 0x7ff000000600742a */ /* 0x000fdc0004703000 */
[----:B------:R-:W-:Y:S02]  /*14710*/  @P0 DSETP.NEU.AND P1, PT, R6, +INF , PT ;  /* 0x7ff000000600042a */ /* 0x000fe40003f2d000 */
[----:B------:R-:W-:-:S06]  /*14720*/  @!P0 DADD R18, R34, R32 ;  /* 0x0000000022128229 */ /* 0x000fcc0000000020 */
[----:B------:R-:W-:Y:S02]  /*14730*/  @P0 FSEL R18, R32, RZ, P1 ;  /* 0x000000ff20120208 */ /* 0x000fe40000800000 */
[----:B------:R-:W-:-:S07]  /*14740*/  @P0 FSEL R19, R33, -QNAN , P1 ;  /* 0xfff8000021130808 */ /* 0x000fce0000800000 */
.L_x_14257:
[----:B------:R-:W-:Y:S05]  /*14750*/  BSYNC B0 ;  /* 0x0000000000007941 */ /* 0x000fea0003800000 */
.L_x_14255:
        /* <DEDUP_REMOVED lines=22> */
.L_x_14272:
[----:B------:R-:W-:Y:S05]  /*148c0*/  BSYNC B2 ;  /* 0x0000000000027941 */ /* 0x000fea0003800000 */
.L_x_14271:
        /* <DEDUP_REMOVED lines=29> */
.L_x_14275:
[----:B------:R-:W-:Y:S05]  /*14aa0*/  BSYNC B2 ;  /* 0x0000000000027941 */ /* 0x000fea0003800000 */
.L_x_14274:
[----:B------:R-:W-:Y:S01]  /*14ab0*/  LOP3.LUT R19, RZ, 0x80000000, R3, 0xb8, !PT ;  /* 0x80000000ff137812 */ /* 0x000fe200078eb803 */
[----:B------:R-:W-:Y:S01]  /*14ac0*/  IMAD.MOV.U32 R18, RZ, RZ, RZ ;  /* 0x000000ffff127224 */ /* 0x000fe200078e00ff */
[----:B------:R-:W-:Y:S06]  /*14ad0*/  BRA `(.L_x_14251) ;  /* 0x0000000000187947 */ /* 0x000fec0003800000 */
.L_x_14273:
[----:B------:R-:W0:Y:S02]  /*14ae0*/  FRND.F64.FLOOR R2, R8 ;  /* 0x0000000800027313 */ /* 0x000e240000305800 */
[----:B0-----:R-:W-:Y:S02]  /*14af0*/  DADD R4, R8, -R2 ;  /* 0x0000000008047229 */ /* 0x001fe40000000802 */
[----:B------:R-:W-:-:S06]  /*14b00*/  DADD R6, R2, 1 ;  /* 0x3ff0000002067429 */ /* 0x000fcc0000000000 */
[----:B------:R-:W-:-:S06]  /*14b10*/  DSETP.GT.AND P0, PT, R4, 0.5, PT ;  /* 0x3fe000000400742a */ /* 0x000fcc0003f04000 */
[----:B------:R-:W-:Y:S02]  /*14b20*/  FSEL R18, R6, R2, P0 ;  /* 0x0000000206127208 */ /* 0x000fe40000000000 */
[----:B------:R-:W-:-:S07]  /*14b30*/  FSEL R19, R7, R3, P0 ;  /* 0x0000000307137208 */ /* 0x000fce0000000000 */
.L_x_14251:
[----:B------:R-:W-:Y:S05]  /*14b40*/  BSYNC B1 ;  /* 0x0000000000017941 */ /* 0x000fea0003800000 */
.L_x_14250:
        /* <DEDUP_REMOVED lines=28> */
.L_x_14280:
[----:B------:R-:W-:Y:S05]  /*14d10*/  BSYNC B2 ;  /* 0x0000000000027941 */ /* 0x000fea0003800000 */
.L_x_14279:
[----:B------:R-:W-:Y:S05]  /*14d20*/  BRA `(.L_x_14277) ;  /* 0x0000001000ec7947 */ /* 0x000fea0003800000 */
.L_x_14278:
        /* <DEDUP_REMOVED lines=38> */
.L_x_14287:
        /* <DEDUP_REMOVED lines=12> */
.L_x_14286:
[----:B------:R-:W-:-:S07]  /*15050*/  IMAD.MOV.U32 R0, RZ, RZ, R7 ;  /* 0x000000ffff007224 */ /* 0x000fce00078e0007 */
.L_x_14285:
[----:B------:R-:W-:Y:S05]  /*15060*/  BSYNC B2 ;  /* 0x0000000000027941 */ /* 0x000fea0003800000 */
.L_x_14284:
        /* <DEDUP_REMOVED lines=12> */
.L_x_14292:
        /* <DEDUP_REMOVED lines=33> */
.L_x_14291:
[----:B------:R-:W-:Y:S05]  /*15340*/  BSYNC B3 ;  /* 0x0000000000037941 */ /* 0x000fea0003800000 */
.L_x_14290:
[----:B------:R-:W-:-:S13]  /*15350*/  ISETP.GE.U32.AND P0, PT, R10, 0xc, PT ;  /* 0x0000000c0a00780c */ /* 0x000fda0003f06070 */
[----:B------:R-:W-:Y:S05]  /*15360*/  @!P0 BRA `(.L_x_14289) ;  /* 0x0000000400dc8947 */ /* 0x000fea0003800000 */
[----:B------:R-:W-:Y:S01]  /*15370*/  BSSY B3, `(.L_x_14293) ;  /* 0x0000075000037945 */ /* 0x000fe20003800000 */
[----:B------:R-:W-:-:S07]  /*15380*/  VIADD R0, R6, 0x10 ;  /* 0x0000001006007836 */ /* 0x000fce0000000000 */
.L_x_14294:
        /* <DEDUP_REMOVED lines=116> */
.L_x_14293:
[----:B------:R-:W-:-:S07]  /*15ad0*/  IMAD.MOV.U32 R0, RZ, RZ, R6 ;  /* 0x000000ffff007224 */ /* 0x000fce00078e0006 */
.L_x_14289:
[----:B------:R-:W-:Y:S05]  /*15ae0*/  BSYNC B2 ;  /* 0x0000000000027941 */ /* 0x000fea0003800000 */
.L_x_14288:
        /* <DEDUP_REMOVED lines=21> */
.L_x_14296:
[----:B------:R-:W-:Y:S05]  /*15c40*/  BSYNC B2 ;  /* 0x0000000000027941 */ /* 0x000fea0003800000 */
.L_x_14295:
[----:B------:R-:W-:Y:S02]  /*15c50*/  IMAD.MOV.U32 R25, RZ, RZ, R7 ;  /* 0x000000ffff197224 */ /* 0x000fe400078e0007 */
[----:B------:R-:W-:-:S03]  /*15c60*/  IMAD.MOV.U32 R24, RZ, RZ, R2 ;  /* 0x000000ffff187224 */ /* 0x000fc600078e0002 */
[----:B------:R-:W-:Y:S01]  /*15c70*/  LOP3.LUT R25, R25, 0x80000000, R37, 0xb8, !PT ;  /* 0x8000000019197812 */ /* 0x000fe200078eb825 */
[----:B------:R-:W-:Y:S06]  /*15c80*/  BRA `(.L_x_14283) ;  /* 0x0000000000187947 */ /* 0x000fec0003800000 */
.L_x_14282:
[----:B------:R-:W-:-:S06]  /*15c90*/  DSETP.GTU.AND P0, PT, R2, +INF , PT ;  /* 0x7ff000000200742a */ /* 0x000fcc0003f0c000 */
[----:B------:R-:W-:-:S14]  /*15ca0*/  DSETP.LE.AND P0, PT, R6, +INF , !P0 ;  /* 0x7ff000000600742a */ /* 0x000fdc0004703000 */
[----:B------:R-:W-:Y:S02]  /*15cb0*/  @P0 DSETP.NEU.AND P1, PT, R6, +INF , PT ;  /* 0x7ff000000600042a */ /* 0x000fe40003f2d000 */
[----:B------:R-:W-:-:S06]  /*15cc0*/  @!P0 DADD R24, R38, R36 ;  /* 0x0000000026188229 */ /* 0x000fcc0000000024 */
[----:B------:R-:W-:Y:S02]  /*15cd0*/  @P0 FSEL R24, R36, RZ, P1 ;  /* 0x000000ff24180208 */ /* 0x000fe40000800000 */
[----:B------:R-:W-:-:S07]  /*15ce0*/  @P0 FSEL R25, R37, -QNAN , P1 ;  /* 0xfff8000025190808 */ /* 0x000fce0000800000 */
.L_x_14283:
[----:B------:R-:W-:Y:S05]  /*15cf0*/  BSYNC B0 ;  /* 0x0000000000007941 */ /* 0x000fea0003800000 */
.L_x_14281:
        /* <DEDUP_REMOVED lines=22> */
.L_x_14298:
[----:B------:R-:W-:Y:S05]  /*15e60*/  BSYNC B2 ;  /* 0x0000000000027941 */ /* 0x000fea0003800000 */
.L_x_14297:
        /* <DEDUP_REMOVED lines=29> */
.L_x_14301:
[----:B------:R-:W-:Y:S05]  /*16040*/  BSYNC B2 ;  /* 0x0000000000027941 */ /* 0x000fea0003800000 */
.L_x_14300:
[----:B------:R-:W-:Y:S01]  /*16050*/  LOP3.LUT R3, RZ, 0x80000000, R3, 0xb8, !PT ;  /* 0x80000000ff037812 */ /* 0x000fe200078eb803 */
[----:B------:R-:W-:Y:S01]  /*16060*/  IMAD.MOV.U32 R2, RZ, RZ, RZ ;  /* 0x000000ffff027224 */ /* 0x000fe200078e00ff */
[----:B------:R-:W-:Y:S06]  /*16070*/  BRA `(.L_x_14277) ;  /* 0x0000000000187947 */ /* 0x000fec0003800000 */
.L_x_14299:
[----:B------:R-:W0:Y:S02]  /*16080*/  FRND.F64.FLOOR R2, R8 ;  /* 0x0000000800027313 */ /* 0x000e240000305800 */
[----:B0-----:R-:W-:Y:S02]  /*16090*/  DADD R4, R8, -R2 ;  /* 0x0000000008047229 */ /* 0x001fe40000000802 */
[----:B------:R-:W-:-:S06]  /*160a0*/  DADD R6, R2, 1 ;  /* 0x3ff0000002067429 */ /* 0x000fcc0000000000 */
[----:B------:R-:W-:-:S06]  /*160b0*/  DSETP.GT.AND P0, PT, R4, 0.5, PT ;  /* 0x3fe000000400742a */ /* 0x000fcc0003f04000 */
[----:B------:R-:W-:Y:S02]  /*160c0*/  FSEL R2, R6, R2, P0 ;  /* 0x0000000206027208 */ /* 0x000fe40000000000 */
[----:B------:R-:W-:-:S07]  /*160d0*/  FSEL R3, R7, R3, P0 ;  /* 0x0000000307037208 */ /* 0x000fce0000000000 */
.L_x_14277:
[----:B------:R-:W-:Y:S05]  /*160e0*/  BSYNC B1 ;  /* 0x0000000000017941 */ /* 0x000fea0003800000 */
.L_x_14276:
        /* <DEDUP_REMOVED lines=23> */
.L_x_14304:
[----:B------:R-:W-:-:S13]  /*16260*/  ISETP.GE.AND P0, PT, R0, R48, PT ;  /* 0x000000300000720c */ /* 0x000fda0003f06270 */
[----:B------:R-:W-:Y:S05]  /*16270*/  @P0 BRA `(.L_x_14306) ;  /* 0x0000000000300947 */ /* 0x000fea0003800000 */
[----:B0-----:R-:W0:Y:S01]  /*16280*/  LDC.64 R4, c[0x0][0x218] ;  /* 0x00008600ff047b82 */ /* 0x001e220000000a00 */
[----:B------:R-:W-:Y:S02]  /*16290*/  IMAD.IADD R7, R49, 0x1, R0 ;  /* 0x0000000131077824 */ /* 0x000fe400078e0200 */
[----:B------:R-:W-:Y:S02]  /*162a0*/  VIADD R0, R0, 0x80 ;  /* 0x0000008000007836 */ /* 0x000fe40000000000 */
[----:B0-----:R-:W-:-:S05]  /*162b0*/  IMAD.WIDE.U32 R4, R7, 0x8, R4 ;  /* 0x0000000807047825 */ /* 0x001fca00078e0004 */
[----:B------:R1:W-:Y:S02]  /*162c0*/  STG.E.64 desc[UR4][R4.64], R16 ;  /* 0x0000001004007986 */ /* 0x0003e4000c101b04 */
.L_x_14305:
[----:B------:R-:W-:-:S13]  /*162d0*/  ISETP.GE.AND P0, PT, R0, R48, PT ;  /* 0x000000300000720c */ /* 0x000fda0003f06270 */
[----:B------:R-:W-:Y:S05]  /*162e0*/  @P0 BRA `(.L_x_14307) ;  /* 0x0000000000340947 */ /* 0x000fea0003800000 */
[----:B01----:R-:W0:Y:S01]  /*162f0*/  LDC.64 R4, c[0x0][0x218] ;  /* 0x00008600ff047b82 */ /* 0x003e220000000a00 */
[----:B------:R-:W-:Y:S02]  /*16300*/  IMAD.IADD R7, R49, 0x1, R0 ;  /* 0x0000000131077824 */ /* 0x000fe400078e0200 */
[----:B------:R-:W-:Y:S02]  /*16310*/  VIADD R0, R0, 0x80 ;  /* 0x0000008000007836 */ /* 0x000fe40000000000 */
[----:B0-----:R-:W-:-:S05]  /*16320*/  IMAD.WIDE.U32 R4, R7, 0x8, R4 ;  /* 0x0000000807047825 */ /* 0x001fca00078e0004 */
[----:B------:R1:W-:Y:S02]  /*16330*/  STG.E.64 desc[UR4][R4.64], R20 ;  /* 0x0000001404007986 */ /* 0x0003e4000c101b04 */
.L_x_14306:
        /* <DEDUP_REMOVED lines=8> */
.L_x_14307:
[----:B------:R-:W-:Y:S05]  /*163c0*/  BSYNC B1 ;  /* 0x0000000000017941 */ /* 0x000fea0003800000 */
.L_x_14303:
[----:B------:R-:W-:-:S13]  /*163d0*/  ISETP.GE.AND P0, PT, R0, R48, PT ;  /* 0x000000300000720c */ /* 0x000fda0003f06270 */
[----:B012---:R-:W0:Y:S01]  /*163e0*/  @!P0 LDC.64 R4, c[0x0][0x218] ;  /* 0x00008600ff048b82 */ /* 0x007e220000000a00 */
[----:B------:R-:W-:Y:S02]  /*163f0*/  @!P0 IMAD.IADD R7, R49, 0x1, R0 ;  /* 0x0000000131078824 */ /* 0x000fe400078e0200 */
[----:B------:R-:W-:Y:S02]  /*16400*/  @!P0 VIADD R0, R0, 0x80 ;  /* 0x0000008000008836 */ /* 0x000fe40000000000 */
[----:B0-----:R-:W-:-:S05]  /*16410*/  @!P0 IMAD.WIDE.U32 R4, R7, 0x8, R4 ;  /* 0x0000000807048825 */ /* 0x001fca00078e0004 */
[----:B------:R2:W-:Y:S02]  /*16420*/  @!P0 STG.E.64 desc[UR4][R4.64], R18 ;  /* 0x0000001204008986 */ /* 0x0005e4000c101b04 */
.L_x_14308:
[----:B------:R-:W-:Y:S05]  /*16430*/  BSYNC B0 ;  /* 0x0000000000007941 */ /* 0x000fea0003800000 */
.L_x_14302:
        /* <DEDUP_REMOVED lines=8> */
        .weak           $__internal_5_$__cuda_sm20_div_rn_f64_full
        .type           $__internal_5_$__cuda_sm20_div_rn_f64_full,@function
        .size           $__internal_5_$__cuda_sm20_div_rn_f64_full,(.L_x_37683 - $__internal_5_$__cuda_sm20_div_rn_f64_full)
$__internal_5_$__cuda_sm20_div_rn_f64_full:
        /* <DEDUP_REMOVED lines=72> */
.L_x_14310:
        /* <DEDUP_REMOVED lines=17> */
.L_x_14313:
[----:B------:R-:W-:-:S05]  /*16a50*/  LOP3.LUT R2, R7, 0x80000, RZ, 0xfc, !PT ;  /* 0x0008000007027812 */ /* 0x000fca00078efcff */
[----:B------:R-:W-:Y:S02]  /*16a60*/  IMAD.MOV.U32 R3, RZ, RZ, R2 ;  /* 0x000000ffff037224 */ /* 0x000fe400078e0002 */
[----:B------:R-:W-:Y:S01]  /*16a70*/  IMAD.MOV.U32 R2, RZ, RZ, R6 ;  /* 0x000000ffff027224 */ /* 0x000fe200078e0006 */
[----:B------:R-:W-:Y:S06]  /*16a80*/  BRA `(.L_x_14311) ;  /* 0x00000000000c7947 */ /* 0x000fec0003800000 */
.L_x_14312:
[----:B------:R-:W-:-:S05]  /*16a90*/  LOP3.LUT R2, R11, 0x80000, RZ, 0xfc, !PT ;  /* 0x000800000b027812 */ /* 0x000fca00078efcff */
[----:B------:R-:W-:Y:S02]  /*16aa0*/  IMAD.MOV.U32 R3, RZ, RZ, R2 ;  /* 0x000000ffff037224 */ /* 0x000fe400078e0002 */
[----:B------:R-:W-:-:S07]  /*16ab0*/  IMAD.MOV.U32 R2, RZ, RZ, R10 ;  /* 0x000000ffff027224 */ /* 0x000fce00078e000a */
.L_x_14311:
[----:B------:R-:W-:Y:S05]  /*16ac0*/  BSYNC B0 ;  /* 0x0000000000007941 */ /* 0x000fea0003800000 */
.L_x_14309:
[----:B------:R-:W-:Y:S02]  /*16ad0*/  IMAD.MOV.U32 R4, RZ, RZ, R0 ;  /* 0x000000ffff047224 */ /* 0x000fe400078e0000 */
[----:B------:R-:W-:-:S04]  /*16ae0*/  IMAD.MOV.U32 R5, RZ, RZ, 0x0 ;  /* 0x00000000ff057424 */ /* 0x000fc800078e00ff */
[----:B------:R-:W-:Y:S05]  /*16af0*/  RET.REL.NODEC R4 `(_ZN2at6native29vectorized_elementwise_kernelILi4ENS0_13BinaryFunctorIdddZZZNS0_15binary_internal21div_floor_kernel_cudaERNS_18TensorIteratorBaseEENKUlvE1_clEvENKUlvE_clEvEUlddE_EESt5arrayIPcLm3EEEEviT0_T1_) ;  /* 0xfffffe9404407950 */ /* 0x000fea0003c3ffff */
.L_x_14314:
        /* <DEDUP_REMOVED lines=16> */
.L_x_37683:


//--------------------- .text._ZN2at6native29vectorized_elementwise_kernelILi8ENS0_13BinaryFunctorIdddZZZNS0_15binary_internal21div_floor_kernel_cudaERNS_18TensorIteratorBaseEENKUlvE1_clEvENKUlvE_clEvEUlddE_EESt5arrayIPcLm3EEEEviT0_T1_ --------------------------
	.section	.text._ZN2at6native29vectorized_elementwise_kernelILi8ENS0_13BinaryFunctorIdddZZZNS0_15binary_internal21div_floor_kernel_cudaERNS_18TensorIteratorBaseEENKUlvE1_clEvENKUlvE_clEvEUlddE_EESt5arrayIPcLm3EEEEviT0_T1_,"ax",@progbits
	.align	128
        .global         _ZN2at6native29vectorized_elementwise_kernelILi8ENS0_13BinaryFunctorIdddZZZNS0_15binary_internal21div_floor_kernel_cudaERNS_18TensorIteratorBaseEENKUlvE1_clEvENKUlvE_clEvEUlddE_EESt5arrayIPcLm3EEEEviT0_T1_
        .type           _ZN2at6native29vectorized_elementwise_kernelILi8ENS0_13BinaryFunctorIdddZZZNS0_15binary_internal21div_floor_kernel_cudaERNS_18TensorIteratorBaseEENKUlvE1_clEvENKUlvE_clEvEUlddE_EESt5arrayIPcLm3EEEEviT0_T1_,@function
        .size           _ZN2at6native29vectorized_elementwise_kernelILi8ENS0_13BinaryFunctorIdddZZZNS0_15binary_internal21div_floor_kernel_cudaERNS_18TensorIteratorBaseEENKUlvE1_clEvENKUlvE_clEvEUlddE_EESt5arrayIPcLm3EEEEviT0_T1_,(.L_x_37684 - _ZN2at6native29vectorized_elementwise_kernelILi8ENS0_13BinaryFunctorIdddZZZNS0_15binary_internal21div_floor_kernel_cudaERNS_18TensorIteratorBaseEENKUlvE1_clEvENKUlvE_clEvEUlddE_EESt5arrayIPcLm3EEEEviT0_T1_)
        .other          _ZN2at6native29vectorized_elementwise_kernelILi8ENS0_13BinaryFunctorIdddZZZNS0_15binary_internal21div_floor_kernel_cudaERNS_18TensorIteratorBaseEENKUlvE1_clEvENKUlvE_clEvEUlddE_EESt5arrayIPcLm3EEEEviT0_T1_,@"STO_CUDA_ENTRY STV_DEFAULT"
_ZN2at6native29vectorized_elementwise_kernelILi8ENS0_13BinaryFunctorIdddZZZNS0_15binary_internal21div_floor_kernel_cudaERNS_18TensorIteratorBaseEENKUlvE1_clEvENKUlvE_clEvEUlddE_EESt5arrayIPcLm3EEEEviT0_T1_:
.text._ZN2at6native29vectorized_elementwise_kernelILi8ENS0_13BinaryFunctorIdddZZZNS0_15binary_internal21div_floor_kernel_cudaERNS_18TensorIteratorBaseEENKUlvE1_clEvENKUlvE_clEvEUlddE_EESt5arrayIPcLm3EEEEviT0_T1_:
        /* <DEDUP_REMOVED lines=46> */
[----:B------:R-:W-:Y:S05]  /*02e0*/  CALL.REL.NOINC `($__internal_6_$__cuda_sm20_div_rn_f64_full) ;  /* 0x0000016000747944 */ /* 0x000fea0003c00000 */
.L_x_14319:
[----:B------:R-:W-:Y:S05]  /*02f0*/  BSYNC B2 ;  /* 0x0000000000027941 */ /* 0x000fea0003800000 */
.L_x_14318:
[----:B------:R-:W-:Y:S02]  /*0300*/  IMAD.MOV.U32 R36, RZ, RZ, R2 ;  /* 0x000000ffff247224 */ /* 0x000fe400078e0002 */
[----:B------:R-:W-:Y:S01]  /*0310*/  IMAD.MOV.U32 R37, RZ, RZ, R3 ;  /* 0x000000ffff257224 */ /* 0x000fe200078e0003 */
[----:B------:R-:W-:Y:S06]  /*0320*/  BRA `(.L_x_14320) ;  /* 0x0000001000e47947 */ /* 0x000fec0003800000 */
.L_x_14317:
        /* <DEDUP_REMOVED lines=38> */
.L_x_14326:
        /* <DEDUP_REMOVED lines=12> */
.L_x_14325:
[----:B------:R-:W-:Y:S05]  /*0650*/  BSYNC B2 ;  /* 0x0000000000027941 */ /* 0x000fea0003800000 */
.L_x_14324:
        /* <DEDUP_REMOVED lines=12> */
.L_x_14332:
        /* <DEDUP_REMOVED lines=33> */
.L_x_14331:
[----:B------:R-:W-:Y:S02]  /*0930*/  IMAD.MOV.U32 R9, RZ, RZ, R7 ;  /* 0x000000ffff097224 */ /* 0x000fe400078e0007 */
[----:B------:R-:W-:-:S07]  /*0940*/  IMAD.MOV.U32 R7, RZ, RZ, R8 ;  /* 0x000000ffff077224 */ /* 0x000fce00078e0008 */
.L_x_14330:
[----:B------:R-:W-:Y:S05]  /*0950*/  BSYNC B3 ;  /* 0x0000000000037941 */ /* 0x000fea0003800000 */
.L_x_14329:
[----:B------:R-:W-:-:S13]  /*0960*/  ISETP.GE.U32.AND P0, PT, R10, 0xc, PT ;  /* 0x0000000c0a00780c */ /* 0x000fda0003f06070 */
[----:B------:R-:W-:Y:S05]  /*0970*/  @!P0 BRA `(.L_x_14328) ;  /* 0x0000000400dc8947 */ /* 0x000fea0003800000 */
[----:B------:R-:W-:Y:S01]  /*0980*/  BSSY B3, `(.L_x_14333) ;  /* 0x0000075000037945 */ /* 0x000fe20003800000 */
[----:B------:R-:W-:-:S07]  /*0990*/  VIADD R5, R5, 0x10 ;  /* 0x0000001005057836 */ /* 0x000fce0000000000 */
.L_x_14334:
        /* <DEDUP_REMOVED lines=116> */
.L_x_14333:
[----:B------:R-:W-:-:S07]  /*10e0*/  IMAD.MOV.U32 R9, RZ, RZ, R6 ;  /* 0x000000ffff097224 */ /* 0x000fce00078e0006 */
.L_x_14328:
[----:B------:R-:W-:Y:S05]  /*10f0*/  BSYNC B2 ;  /* 0x0000000000027941 */ /* 0x000fea0003800000 */
.L_x_14327:
        /* <DEDUP_REMOVED lines=20> */
.L_x_14336:
[----:B------:R-:W-:Y:S05]  /*1240*/  BSYNC B2 ;  /* 0x0000000000027941 */ /* 0x000fea0003800000 */
.L_x_14335:
[----:B------:R-:W-:Y:S01]  /*1250*/  LOP3.LUT R47, R47, 0x80000000, R37, 0xb8, !PT ;  /* 0x800000002f2f7812 */ /* 0x000fe200078eb825 */
[----:B------:R-:W-:Y:S06]  /*1260*/  BRA `(.L_x_14323) ;  /* 0x0000000000187947 */ /* 0x000fec0003800000 */
.L_x_14322:
[----:B------:R-:W-:-:S06]  /*1270*/  DSETP.GTU.AND P0, PT, R2, +INF , PT ;  /* 0x7ff000000200742a */ /* 0x000fcc0003f0c000 */
[----:B------:R-:W-:-:S14]  /*1280*/  DSETP.LE.AND P0, PT, R4, +INF , !P0 ;  /* 0x7ff000000400742a */ /* 0x000fdc0004703000 */
[----:B------:R-:W-:Y:S02]  /*1290*/  @P0 DSETP.NEU.AND P1, PT, R4, +INF , PT ;  /* 0x7ff000000400042a */ /* 0x000fe40003f2d000 */
[----:B------:R-:W-:-:S06]  /*12a0*/  @!P0 DADD R46, R36, R40 ;  /* 0x00000000242e8229 */ /* 0x000fcc0000000028 */
[----:B------:R-:W-:Y:S02]  /*12b0*/  @P0 FSEL R46, R36, RZ, P1 ;  /* 0x000000ff242e0208 */ /* 0x000fe40000800000 */
[----:B------:R-:W-:-:S07]  /*12c0*/  @P0 FSEL R47, R37, -QNAN , P1 ;  /* 0xfff80000252f0808 */ /* 0x000fce0000800000 */
.L_x_14323:
[----:B------:R-:W-:Y:S05]  /*12d0*/  BSYNC B0 ;  /* 0x0000000000007941 */ /* 0x000fea0003800000 */
.L_x_14321:
        /* <DEDUP_REMOVED lines=22> */
.L_x_14338:
[----:B------:R-:W-:Y:S05]  /*1440*/  BSYNC B2 ;  /* 0x0000000000027941 */ /* 0x000fea0003800000 */
.L_x_14337:
        /* <DEDUP_REMOVED lines=29> */
.L_x_14341:
[----:B------:R-:W-:Y:S05]  /*1620*/  BSYNC B2 ;  /* 0x0000000000027941 */ /* 0x000fea0003800000 */
.L_x_14340:
[----:B------:R-:W-:Y:S01]  /*1630*/  LOP3.LUT R37, RZ, 0x80000000, R3, 0xb8, !PT ;  /* 0x80000000ff257812 */ /* 0x000fe200078eb803 */
[----:B------:R-:W-:Y:S01]  /*1640*/  IMAD.MOV.U32 R36, RZ, RZ, RZ ;  /* 0x000000ffff247224 */ /* 0x000fe200078e00ff */
[----:B------:R-:W-:Y:S06]  /*1650*/  BRA `(.L_x_14320) ;  /* 0x0000000000187947 */ /* 0x000fec0003800000 */
.L_x_14339:
[----:B------:R-:W0:Y:S02]  /*1660*/  FRND.F64.FLOOR R2, R8 ;  /* 0x0000000800027313 */ /* 0x000e240000305800 */
[----:B0-----:R-:W-:Y:S02]  /*1670*/  DADD R4, R8, -R2 ;  /* 0x0000000008047229 */ /* 0x001fe40000000802 */
[----:B------:R-:W-:-:S06]  /*1680*/  DADD R6, R2, 1 ;  /* 0x3ff0000002067429 */ /* 0x000fcc0000000000 */
[----:B------:R-:W-:-:S06]  /*1690*/  DSETP.GT.AND P0, PT, R4, 0.5, PT ;  /* 0x3fe000000400742a */ /* 0x000fcc0003f04000 */
[----:B------:R-:W-:Y:S02]  /*16a0*/  FSEL R36, R6, R2, P0 ;  /* 0x0000000206247208 */ /* 0x000fe40000000000 */
[----:B------:R-:W-:-:S07]  /*16b0*/  FSEL R37, R7, R3, P0 ;  /* 0x0000000307257208 */ /* 0x000fce0000000000 */
.L_x_14320:
[----:B------:R-:W-:Y:S05]  /*16c0*/  BSYNC B1 ;  /* 0x0000000000017941 */ /* 0x000fea0003800000 */
.L_x_14316:
        /* <DEDUP_REMOVED lines=24> */
.L_x_14345:
[----:B------:R-:W-:Y:S05]  /*1850*/  BSYNC B2 ;  /* 0x0000000000027941 */ /* 0x000fea0003800000 */
.L_x_14344:
[----:B------:R-:W-:Y:S02]  /*1860*/  IMAD.MOV.U32 R38, RZ, RZ, R2 ;  /* 0x000000ffff267224 */ /* 0x000fe400078e0002 */
[----:B------:R-:W-:Y:S01]  /*1870*/  IMAD.MOV.U32 R39, RZ, RZ, R3 ;  /* 0x000000ffff277224 */ /* 0x000fe200078e0003 */
[----:B------:R-:W-:Y:S06]  /*1880*/  BRA `(.L_x_14346) ;  /* 0x0000001000ec7947 */ /* 0x000fec0003800000 */
.L_x_14343:
        /* <DEDUP_REMOVED lines=38> */
.L_x_14353:
        /* <DEDUP_REMOVED lines=12> */
.L_x_14352:
[----:B------:R-:W-:-:S07]  /*1bb0*/  IMAD.MOV.U32 R0, RZ, RZ, R7 ;  /* 0x000000ffff007224 */ /* 0x000fce00078e0007 */
.L_x_14351:
[----:B------:R-:W-:Y:S05]  /*1bc0*/  BSYNC B2 ;  /* 0x0000000000027941 */ /* 0x000fea0003800000 */
.L_x_14350:
        /* <DEDUP_REMOVED lines=12> */
.L_x_14358:
        /* <DEDUP_REMOVED lines=33> */
.L_x_14357:
[----:B------:R-:W-:Y:S05]  /*1ea0*/  BSYNC B3 ;  /* 0x0000000000037941 */ /* 0x000fea0003800000 */
.L_x_14356:
[----:B------:R-:W-:-:S13]  /*1eb0*/  ISETP.GE.U32.AND P0, PT, R10, 0xc, PT ;  /* 0x0000000c0a00780c */ /* 0x000fda0003f06070 */
[----:B------:R-:W-:Y:S05]  /*1ec0*/  @!P0 BRA `(.L_x_14355) ;  /* 0x0000000400dc8947 */ /* 0x000fea0003800000 */
[----:B------:R-:W-:Y:S01]  /*1ed0*/  BSSY B3, `(.L_x_14359) ;  /* 0x0000075000037945 */ /* 0x000fe20003800000 */
[----:B------:R-:W-:-:S07]  /*1ee0*/  VIADD R0, R6, 0x10 ;  /* 0x0000001006007836 */ /* 0x000fce0000000000 */
.L_x_14360:
        /* <DEDUP_REMOVED lines=116> */
.L_x_14359:
[----:B------:R-:W-:-:S07]  /*2630*/  IMAD.MOV.U32 R0, RZ, RZ, R6 ;  /* 0x000000ffff007224 */ /* 0x000fce00078e0006 */
.L_x_14355:
[----:B------:R-:W-:Y:S05]  /*2640*/  BSYNC B2 ;  /* 0x0000000000027941 */ /* 0x000fea0003800000 */
.L_x_14354:
        /* <DEDUP_REMOVED lines=21> */
.L_x_14362:
[----:B------:R-:W-:Y:S05]  /*27a0*/  BSYNC B2 ;  /* 0x0000000000027941 */ /* 0x000fea0003800000 */
.L_x_14361:
[----:B------:R-:W-:Y:S02]  /*27b0*/  IMAD.MOV.U32 R41, RZ, RZ, R7 ;  /* 0x000000ffff297224 */ /* 0x000fe400078e0007 */
[----:B------:R-:W-:-:S03]  /*27c0*/  IMAD.MOV.U32 R40, RZ, RZ, R2 ;  /* 0x000000ffff287224 */ /* 0x000fc600078e0002 */
[----:B------:R-:W-:Y:S01]  /*27d0*/  LOP3.LUT R41, R41, 0x80000000, R39, 0xb8, !PT ;  /* 0x8000000029297812 */ /* 0x000fe200078eb827 */
[----:B------:R-:W-:Y:S06]  /*27e0*/  BRA `(.L_x_14349) ;  /* 0x0000000000187947 */ /* 0x000fec0003800000 */
.L_x_14348:
[----:B------:R-:W-:-:S06]  /*27f0*/  DSETP.GTU.AND P0, PT, R2, +INF , PT ;  /* 0x7ff000000200742a */ /* 0x000fcc0003f0c000 */
[----:B------:R-:W-:-:S14]  /*2800*/  DSETP.LE.AND P0, PT, R6, +INF , !P0 ;  /* 0x7ff000000600742a */ /* 0x000fdc0004703000 */
[----:B------:R-:W-:Y:S02]  /*2810*/  @P0 DSETP.NEU.AND P1, PT, R6, +INF , PT ;  /* 0x7ff000000600042a */ /* 0x000fe40003f2d000 */
[----:B------:R-:W-:-:S06]  /*2820*/  @!P0 DADD R40, R38, R42 ;  /* 0x0000000026288229 */ /* 0x000fcc000000002a */
[----:B------:R-:W-:Y:S02]  /*2830*/  @P0 FSEL R40, R38, RZ, P1 ;  /* 0x000000ff26280208 */ /* 0x000fe40000800000 */
[----:B------:R-:W-:-:S07]  /*2840*/  @P0 FSEL R41, R39, -QNAN , P1 ;  /* 0xfff8000027290808 */ /* 0x000fce0000800000 */
.L_x_14349:
[----:B------:R-:W-:Y:S05]  /*2850*/  BSYNC B0 ;  /* 0x0000000000007941 */ /* 0x000fea0003800000 */
.L_x_14347:
        /* <DEDUP_REMOVED lines=22> */
.L_x_14364:
[----:B------:R-:W-:Y:S05]  /*29c0*/  BSYNC B2 ;  /* 0x0000000000027941 */ /* 0x000fea0003800000 */
.L_x_14363:
        /* <DEDUP_REMOVED lines=29> */
.L_x_14367:
[----:B------:R-:W-:Y:S05]  /*2ba0*/  BSYNC B2 ;  /* 0x0000000000027941 */ /* 0x000fea0003800000 */
.L_x_14366:
[----:B------:R-:W-:Y:S01]  /*2bb0*/  LOP3.LUT R39, RZ, 0x80000000, R3, 0xb8, !PT ;  /* 0x80000000ff277812 */ /* 0x000fe200078eb803 */
[----:B------:R-:W-:Y:S01]  /*2bc0*/  IMAD.MOV.U32 R38, RZ, RZ, RZ ;  /* 0x000000ffff267224 */ /* 0x000fe200078e00ff */
[----:B------:R-:W-:Y:S06]  /*2bd0*/  BRA `(.L_x_14346) ;  /* 0x0000000000187947 */ /* 0x000fec0003800000 */
.L_x_14365:
[----:B------:R-:W0:Y:S02]  /*2be0*/  FRND.F64.FLOOR R2, R8 ;  /* 0x0000000800027313 */ /* 0x000e240000305800 */
[----:B0-----:R-:W-:Y:S02]  /*2bf0*/  DADD R4, R8, -R2 ;  /* 0x0000000008047229 */ /* 0x001fe40000000802 */
[----:B------:R-:W-:-:S06]  /*2c00*/  DADD R6, R2, 1 ;  /* 0x3ff0000002067429 */ /* 0x000fcc0000000000 */
[----:B------:R-:W-:-:S06]  /*2c10*/  DSETP.GT.AND P0, PT, R4, 0.5, PT ;  /* 0x3fe000000400742a */ /* 0x000fcc0003f04000 */
[----:B------:R-:W-:Y:S02]  /*2c20*/  FSEL R38, R6, R2, P0 ;  /* 0x0000000206267208 */ /* 0x000fe40000000000 */
[----:B------:R-:W-:-:S07]  /*2c30*/  FSEL R39, R7, R3, P0 ;  /* 0x0000000307277208 */ /* 0x000fce0000000000 */
.L_x_14346:
[----:B------:R-:W-:Y:S05]  /*2c40*/  BSYNC B1 ;  /* 0x0000000000017941 */ /* 0x000fea0003800000 */
.L_x_14342:
        /* <DEDUP_REMOVED lines=24> */
.L_x_14371:
[----:B------:R-:W-:Y:S05]  /*2dd0*/  BSYNC B2 ;  /* 0x0000000000027941 */ /* 0x000fea0003800000 */
.L_x_14370:
[----:B------:R-:W-:Y:S02]  /*2de0*/  IMAD.MOV.U32 R20, RZ, RZ, R2 ;  /* 0x000000ffff147224 */ /* 0x000fe400078e0002 */
[----:B------:R-:W-:Y:S01]  /*2df0*/  IMAD.MOV.U32 R21, RZ, RZ, R3 ;  /* 0x000000ffff157224 */ /* 0x000fe200078e0003 */
[----:B------:R-:W-:Y:S06]  /*2e00*/  BRA `(.L_x_14372) ;  /* 0x0000001000ec7947 */ /* 0x000fec0003800000 */
.L_x_14369:
        /* <DEDUP_REMOVED lines=38> */
.L_x_14379:
        /* <DEDUP_REMOVED lines=12> */
.L_x_14378:
[----:B------:R-:W-:-:S07]  /*3130*/  IMAD.MOV.U32 R0, RZ, RZ, R7 ;  /* 0x000000ffff007224 */ /* 0x000fce00078e0007 */
.L_x_14377:
[----:B------:R-:W-:Y:S05]  /*3140*/  BSYNC B2 ;  /* 0x0000000000027941 */ /* 0x000fea0003800000 */
.L_x_14376:
        /* <DEDUP_REMOVED lines=12> */
.L_x_14384:
        /* <DEDUP_REMOVED lines=33> */
.L_x_14383:
[----:B------:R-:W-:Y:S05]  /*3420*/  BSYNC B3 ;  /* 0x0000000000037941 */ /* 0x000fea0003800000 */
.L_x_14382:
[----:B------:R-:W-:-:S13]  /*3430*/  ISETP.GE.U32.AND P0, PT, R10, 0xc, PT ;  /* 0x0000000c0a00780c */ /* 0x000fda0003f06070 */
[----:B------:R-:W-:Y:S05]  /*3440*/  @!P0 BRA `(.L_x_14381) ;  /* 0x0000000400dc8947 */ /* 0x000fea0003800000 */
[----:B------:R-:W-:Y:S01]  /*3450*/  BSSY B3, `(.L_x_14385) ;  /* 0x0000075000037945 */ /* 0x000fe20003800000 */
[----:B------:R-:W-:-:S07]  /*3460*/  VIADD R0, R6, 0x10 ;  /* 0x0000001006007836 */ /* 0x000fce0000000000 */
.L_x_14386:
        /* <DEDUP_REMOVED lines=116> */
.L_x_14385:
[----:B------:R-:W-:-:S07]  /*3bb0*/  IMAD.MOV.U32 R0, RZ, RZ, R6 ;  /* 0x000000ffff007224 */ /* 0x000fce00078e0006 */
.L_x_14381:
[----:B------:R-:W-:Y:S05]  /*3bc0*/  BSYNC B2 ;  /* 0x0000000000027941 */ /* 0x000fea0003800000 */
.L_x_14380:
        /* <DEDUP_REMOVED lines=21> */
.L_x_14388:
[----:B------:R-:W-:Y:S05]  /*3d20*/  BSYNC B2 ;  /* 0x0000000000027941 */ /* 0x000fea0003800000 */
.L_x_14387:
[----:B------:R-:W-:Y:S02]  /*3d30*/  IMAD.MOV.U32 R41, RZ, RZ, R7 ;  /* 0x000000ffff297224 */ /* 0x000fe400078e0007 */
[----:B------:R-:W-:-:S03]  /*3d40*/  IMAD.MOV.U32 R40, RZ, RZ, R2 ;  /* 0x000000ffff287224 */ /* 0x000fc600078e0002 */
[----:B------:R-:W-:Y:S01]  /*3d50*/  LOP3.LUT R41, R41, 0x80000000, R33, 0xb8, !PT ;  /* 0x8000000029297812 */ /* 0x000fe200078eb821 */
[----:B------:R-:W-:Y:S06]  /*3d60*/  BRA `(.L_x_14375) ;  /* 0x0000000000187947 */ /* 0x000fec0003800000 */
.L_x_14374:
[----:B------:R-:W-:-:S06]  /*3d70*/  DSETP.GTU.AND P0, PT, R2, +INF , PT ;  /* 0x7ff000000200742a */ /* 0x000fcc0003f0c000 */
[----:B------:R-:W-:-:S14]  /*3d80*/  DSETP.LE.AND P0, PT, R6, +INF , !P0 ;  /* 0x7ff000000600742a */ /* 0x000fdc0004703000 */
[----:B------:R-:W-:Y:S02]  /*3d90*/  @P0 DSETP.NEU.AND P1, PT, R6, +INF , PT ;  /* 0x7ff000000600042a */ /* 0x000fe40003f2d000 */
[----:B------:R-:W-:-:S06]  /*3da0*/  @!P0 DADD R40, R32, R20 ;  /* 0x0000000020288229 */ /* 0x000fcc0000000014 */
[----:B------:R-:W-:Y:S02]  /*3db0*/  @P0 FSEL R40, R32, RZ, P1 ;  /* 0x000000ff20280208 */ /* 0x000fe40000800000 */
[----:B------:R-:W-:-:S07]  /*3dc0*/  @P0 FSEL R41, R33, -QNAN , P1 ;  /* 0xfff8000021290808 */ /* 0x000fce0000800000 */
.L_x_14375:
[----:B------:R-:W-:Y:S05]  /*3dd0*/  BSYNC B0 ;  /* 0x0000000000007941 */ /* 0x000fea0003800000 */
.L_x_14373:
        /* <DEDUP_REMOVED lines=22> */
.L_x_14390:
[----:B------:R-:W-:Y:S05]  /*3f40*/  BSYNC B2 ;  /* 0x0000000000027941 */ /* 0x000fea0003800000 */
.L_x_14389:
        /* <DEDUP_REMOVED lines=29> */
.L_x_14393:
[----:B------:R-:W-:Y:S05]  /*4120*/  BSYNC B2 ;  /* 0x0000000000027941 */ /* 0x000fea0003800000 */
.L_x_14392:
[----:B------:R-:W-:Y:S01]  /*4130*/  LOP3.LUT R21, RZ, 0x80000000, R3, 0xb8, !PT ;  /* 0x80000000ff157812 */ /* 0x000fe200078eb803 */
[----:B------:R-:W-:Y:S01]  /*4140*/  IMAD.MOV.U32 R20, RZ, RZ, RZ ;  /* 0x000000ffff147224 */ /* 0x000fe200078e00ff */
[----:B------:R-:W-:Y:S06]  /*4150*/  BRA `(.L_x_14372) ;  /* 0x0000000000187947 */ /* 0x000fec0003800000 */
.L_x_14391:
[----:B------:R-:W0:Y:S02]  /*4160*/  FRND.F64.FLOOR R2, R8 ;  /* 0x0000000800027313 */ /* 0x000e240000305800 */
[----:B0-----:R-:W-:Y:S02]  /*4170*/  DADD R4, R8, -R2 ;  /* 0x0000000008047229 */ /* 0x001fe40000000802 */
[----:B------:R-:W-:-:S06]  /*4180*/  DADD R6, R2, 1 ;  /* 0x3ff0000002067429 */ /* 0x000fcc0000000000 */
[----:B------:R-:W-:-:S06]  /*4190*/  DSETP.GT.AND P0, PT, R4, 0.5, PT ;  /* 0x3fe000000400742a */ /* 0x000fcc0003f04000 */
[----:B------:R-:W-:Y:S02]  /*41a0*/  FSEL R20, R6, R2, P0 ;  /* 0x0000000206147208 */ /* 0x000fe40000000000 */
[----:B------:R-:W-:-:S07]  /*41b0*/  FSEL R21, R7, R3, P0 ;  /* 0x0000000307157208 */ /* 0x000fce0000000000 */
.L_x_14372:
[----:B------:R-:W-:Y:S05]  /*41c0*/  BSYNC B1 ;  /* 0x0000000000017941 */ /* 0x000fea0003800000 */
.L_x_14368:
        /* <DEDUP_REMOVED lines=24> */
.L_x_14397:
[----:B------:R-:W-:Y:S05]  /*4350*/  BSYNC B2 ;  /* 0x0000000000027941 */ /* 0x000fea0003800000 */
.L_x_14396:
[----:B------:R-:W-:Y:S02]  /*4360*/  IMAD.MOV.U32 R22, RZ, RZ, R2 ;  /* 0x000000ffff167224 */ /* 0x000fe400078e0002 */
[----:B------:R-:W-:Y:S01]  /*4370*/  IMAD.MOV.U32 R23, RZ, RZ, R3 ;  /* 0x000000ffff177224 */ /* 0x000fe200078e0003 */
[----:B------:R-:W-:Y:S06]  /*4380*/  BRA `(.L_x_14398) ;  /* 0x0000001000ec7947 */ /* 0x000fec0003800000 */
.L_x_14395:
        /* <DEDUP_REMOVED lines=38> */
.L_x_14405:
        /* <DEDUP_REMOVED lines=12> */
.L_x_14404:
[----:B------:R-:W-:-:S07]  /*46b0*/  IMAD.MOV.U32 R0, RZ, RZ, R7 ;  /* 0x000000ffff007224 */ /* 0x000fce00078e0007 */
.L_x_14403:
[----:B------:R-:W-:Y:S05]  /*46c0*/  BSYNC B2 ;  /* 0x0000000000027941 */ /* 0x000fea0003800000 */
.L_x_14402:
        /* <DEDUP_REMOVED lines=12> */
.L_x_14410:
        /* <DEDUP_REMOVED lines=33> */
.L_x_14409:
[----:B------:R-:W-:Y:S05]  /*49a0*/  BSYNC B3 ;  /* 0x0000000000037941 */ /* 0x000fea0003800000 */
.L_x_14408:
[----:B------:R-:W-:-:S13]  /*49b0*/  ISETP.GE.U32.AND P0, PT, R10, 0xc, PT ;  /* 0x0000000c0a00780c */ /* 0x000fda0003f06070 */
[----:B------:R-:W-:Y:S05]  /*49c0*/  @!P0 BRA `(.L_x_14407) ;  /* 0x0000000400dc8947 */ /* 0x000fea0003800000 */
[----:B------:R-:W-:Y:S01]  /*49d0*/  BSSY B3, `(.L_x_14411) ;  /* 0x0000075000037945 */ /* 0x000fe20003800000 */
[----:B------:R-:W-:-:S07]  /*49e0*/  VIADD R0, R6, 0x10 ;  /* 0x0000001006007836 */ /* 0x000fce0000000000 */
.L_x_14412:
        /* <DEDUP_REMOVED lines=116> */
.L_x_14411:
[----:B------:R-:W-:-:S07]  /*5130*/  IMAD.MOV.U32 R0, RZ, RZ, R6 ;  /* 0x000000ffff007224 */ /* 0x000fce00078e0006 */
.L_x_14407:
[----:B------:R-:W-:Y:S05]  /*5140*/  BSYNC B2 ;  /* 0x0000000000027941 */ /* 0x000fea0003800000 */
.L_x_14406:
        /* <DEDUP_REMOVED lines=21> */
.L_x_14414:
[----:B------:R-:W-:Y:S05]  /*52a0*/  BSYNC B2 ;  /* 0x0000000000027941 */ /* 0x000fea0003800000 */
.L_x_14413:
[----:B------:R-:W-:Y:S02]  /*52b0*/  IMAD.MOV.U32 R33, RZ, RZ, R7 ;  /* 0x000000ffff217224 */ /* 0x000fe400078e0007 */
[----:B------:R-:W-:-:S03]  /*52c0*/  IMAD.MOV.U32 R32, RZ, RZ, R2 ;  /* 0x000000ffff207224 */ /* 0x000fc600078e0002 */
[----:B------:R-:W-:Y:S01]  /*52d0*/  LOP3.LUT R33, R33, 0x80000000, R35, 0xb8, !PT ;  /* 0x8000000021217812 */ /* 0x000fe200078eb823 */
[----:B------:R-:W-:Y:S06]  /*52e0*/  BRA `(.L_x_14401) ;  /* 0x0000000000187947 */ /* 0x000fec0003800000 */
.L_x_14400:
[----:B------:R-:W-:-:S06]  /*52f0*/  DSETP.GTU.AND P0, PT, R2, +INF , PT ;  /* 0x7ff000000200742a */ /* 0x000fcc0003f0c000 */
[----:B------:R-:W-:-:S14]  /*5300*/  DSETP.LE.AND P0, PT, R6, +INF , !P0 ;  /* 0x7ff000000600742a */ /* 0x000fdc0004703000 */
[----:B------:R-:W-:Y:S02]  /*5310*/  @P0 DSETP.NEU.AND P1, PT, R6, +INF , PT ;  /* 0x7ff000000600042a */ /* 0x000fe40003f2d000 */
[----:B------:R-:W-:-:S06]  /*5320*/  @!P0 DADD R32, R34, R22 ;  /* 0x0000000022208229 */ /* 0x000fcc0000000016 */
[----:B------:R-:W-:Y:S02]  /*5330*/  @P0 FSEL R32, R34, RZ, P1 ;  /* 0x000000ff22200208 */ /* 0x000fe40000800000 */
[----:B------:R-:W-:-:S07]  /*5340*/  @P0 FSEL R33, R35, -QNAN , P1 ;  /* 0xfff8000023210808 */ /* 0x000fce0000800000 */
.L_x_14401:
[----:B------:R-:W-:Y:S05]  /*5350*/  BSYNC B0 ;  /* 0x0000000000007941 */ /* 0x000fea0003800000 */
.L_x_14399:
        /* <DEDUP_REMOVED lines=22> */
.L_x_14416:
[----:B------:R-:W-:Y:S05]  /*54c0*/  BSYNC B2 ;  /* 0x0000000000027941 */ /* 0x000fea0003800000 */
.L_x_14415:
        /* <DEDUP_REMOVED lines=29> */
.L_x_14419:
[----:B------:R-:W-:Y:S05]  /*56a0*/  BSYNC B2 ;  /* 0x0000000000027941 */ /* 0x000fea0003800000 */
.L_x_14418:
[----:B------:R-:W-:Y:S01]  /*56b0*/  LOP3.LUT R23, RZ, 0x80000000, R3, 0xb8, !PT ;  /* 0x80000000ff177812 */ /* 0x000fe200078eb803 */
[----:B------:R-:W-:Y:S01]  /*56c0*/  IMAD.MOV.U32 R22, RZ, RZ, RZ ;  /* 0x000000ffff167224 */ /* 0x000fe200078e00ff */
[----:B------:R-:W-:Y:S06]  /*56d0*/  BRA `(.L_x_14398) ;  /* 0x0000000000187947 */ /* 0x000fec0003800000 */
.L_x_14417:
[----:B------:R-:W0:Y:S02]  /*56e0*/  FRND.F64.FLOOR R2, R8 ;  /* 0x0000000800027313 */ /* 0x000e240000305800 */
[----:B0-----:R-:W-:Y:S02]  /*56f0*/  DADD R4, R8, -R2 ;  /* 0x0000000008047229 */ /* 0x001fe40000000802 */
[----:B------:R-:W-:-:S06]  /*5700*/  DADD R6, R2, 1 ;  /* 0x3ff0000002067429 */ /* 0x000fcc0000000000 */
[----:B------:R-:W-:-:S06]  /*5710*/  DSETP.GT.AND P0, PT, R4, 0.5, PT ;  /* 0x3fe000000400742a */ /* 0x000fcc0003f04000 */
[----:B------:R-:W-:Y:S02]  /*5720*/  FSEL R22, R6, R2, P0 ;  /* 0x0000000206167208 */ /* 0x000fe40000000000 */
[----:B------:R-:W-:-:S07]  /*5730*/  FSEL R23, R7, R3, P0 ;  /* 0x0000000307177208 */ /* 0x000fce0000000000 */
.L_x_14398:
[----:B------:R-:W-:Y:S05]  /*5740*/  BSYNC B1 ;  /* 0x0000000000017941 */ /* 0x000fea0003800000 */
.L_x_14394:
        /* <DEDUP_REMOVED lines=24> */
.L_x_14423:
[----:B------:R-:W-:Y:S05]  /*58d0*/  BSYNC B2 ;  /* 0x0000000000027941 */ /* 0x000fea0003800000 */
.L_x_14422:
[----:B------:R-:W-:Y:S02]  /*58e0*/  IMAD.MOV.U32 R16, RZ, RZ, R2 ;  /* 0x000000ffff107224 */ /* 0x000fe400078e0002 */
[----:B------:R-:W-:Y:S01]  /*58f0*/  IMAD.MOV.U32 R17, RZ, RZ, R3 ;  /* 0x000000ffff117224 */ /* 0x000fe200078e0003 */
[----:B------:R-:W-:Y:S06]  /*5900*/  BRA `(.L_x_14424) ;  /* 0x0000001000ec7947 */ /* 0x000fec0003800000 */
.L_x_14421:
        /* <DEDUP_REMOVED lines=38> */
.L_x_14431:
        /* <DEDUP_REMOVED lines=12> */
.L_x_14430:
[----:B------:R-:W-:-:S07]  /*5c30*/  IMAD.MOV.U32 R0, RZ, RZ, R7 ;  /* 0x000000ffff007224 */ /* 0x000fce00078e0007 */
.L_x_14429:
[----:B------:R-:W-:Y:S05]  /*5c40*/  BSYNC B2 ;  /* 0x0000000000027941 */ /* 0x000fea0003800000 */
.L_x_14428:
        /* <DEDUP_REMOVED lines=12> */
.L_x_14436:
        /* <DEDUP_REMOVED lines=33> */
.L_x_14435:
[----:B------:R-:W-:Y:S05]  /*5f20*/  BSYNC B3 ;  /* 0x0000000000037941 */ /* 0x000fea0003800000 */
.L_x_14434:
[----:B------:R-:W-:-:S13]  /*5f30*/  ISETP.GE.U32.AND P0, PT, R10, 0xc, PT ;  /* 0x0000000c0a00780c */ /* 0x000fda0003f06070 */
[----:B------:R-:W-:Y:S05]  /*5f40*/  @!P0 BRA `(.L_x_14433) ;  /* 0x0000000400dc8947 */ /* 0x000fea0003800000 */
[----:B------:R-:W-:Y:S01]  /*5f50*/  BSSY B3, `(.L_x_14437) ;  /* 0x0000075000037945 */ /* 0x000fe20003800000 */
[----:B------:R-:W-:-:S07]  /*5f60*/  VIADD R0, R6, 0x10 ;  /* 0x0000001006007836 */ /* 0x000fce0000000000 */
.L_x_14438:
        /* <DEDUP_REMOVED lines=116> */
.L_x_14437:
[----:B------:R-:W-:-:S07]  /*66b0*/  IMAD.MOV.U32 R0, RZ, RZ, R6 ;  /* 0x000000ffff007224 */ /* 0x000fce00078e0006 */
.L_x_14433:
[----:B------:R-:W-:Y:S05]  /*66c0*/  BSYNC B2 ;  /* 0x0000000000027941 */ /* 0x000fea0003800000 */
.L_x_14432:
        /* <DEDUP_REMOVED lines=21> */
.L_x_14440:
[----:B------:R-:W-:Y:S05]  /*6820*/  BSYNC B2 ;  /* 0x0000000000027941 */ /* 0x000fea0003800000 */
.L_x_14439:
[----:B------:R-:W-:Y:S02]  /*6830*/  IMAD.MOV.U32 R33, RZ, RZ, R7 ;  /* 0x000000ffff217224 */ /* 0x000fe400078e0007 */
[----:B------:R-:W-:-:S03]  /*6840*/  IMAD.MOV.U32 R32, RZ, RZ, R2 ;  /* 0x000000ffff207224 */ /* 0x000fc600078e0002 */
[----:B------:R-:W-:Y:S01]  /*6850*/  LOP3.LUT R33, R33, 0x80000000, R29, 0xb8, !PT ;  /* 0x8000000021217812 */ /* 0x000fe200078eb81d */
[----:B------:R-:W-:Y:S06]  /*6860*/  BRA `(.L_x_14427) ;  /* 0x0000000000187947 */ /* 0x000fec0003800000 */
.L_x_14426:
[----:B------:R-:W-:-:S06]  /*6870*/  DSETP.GTU.AND P0, PT, R2, +INF , PT ;  /* 0x7ff000000200742a */ /* 0x000fcc0003f0c000 */
[----:B------:R-:W-:-:S14]  /*6880*/  DSETP.LE.AND P0, PT, R6, +INF , !P0 ;  /* 0x7ff000000600742a */ /* 0x000fdc0004703000 */
[----:B------:R-:W-:Y:S02]  /*6890*/  @P0 DSETP.NEU.AND P1, PT, R6, +INF , PT ;  /* 0x7ff000000600042a */ /* 0x000fe40003f2d000 */
[----:B------:R-:W-:-:S06]  /*68a0*/  @!P0 DADD R32, R28, R16 ;  /* 0x000000001c208229 */ /* 0x000fcc0000000010 */
[----:B------:R-:W-:Y:S02]  /*68b0*/  @P0 FSEL R32, R28, RZ, P1 ;  /* 0x000000ff1c200208 */ /* 0x000fe40000800000 */
[----:B------:R-:W-:-:S07]  /*68c0*/  @P0 FSEL R33, R29, -QNAN , P1 ;  /* 0xfff800001d210808 */ /* 0x000fce0000800000 */
.L_x_14427:
[----:B------:R-:W-:Y:S05]  /*68d0*/  BSYNC B0 ;  /* 0x0000000000007941 */ /* 0x000fea0003800000 */
.L_x_14425:
        /* <DEDUP_REMOVED lines=22> */
.L_x_14442:
[----:B------:R-:W-:Y:S05]  /*6a40*/  BSYNC B2 ;  /* 0x0000000000027941 */ /* 0x000fea0003800000 */
.L_x_14441:
        /* <DEDUP_REMOVED lines=29> */
.L_x_14445:
[----:B------:R-:W-:Y:S05]  /*6c20*/  BSYNC B2 ;  /* 0x0000000000027941 */ /* 0x000fea0003800000 */
.L_x_14444:
[----:B------:R-:W-:Y:S01]  /*6c30*/  LOP3.LUT R17, RZ, 0x80000000, R3, 0xb8, !PT ;  /* 0x80000000ff117812 */ /* 0x000fe200078eb803 */
[----:B------:R-:W-:Y:S01]  /*6c40*/  IMAD.MOV.U32 R16, RZ, RZ, RZ ;  /* 0x000000ffff107224 */ /* 0x000fe200078e00ff */
[----:B------:R-:W-:Y:S06]  /*6c50*/  BRA `(.L_x_14424) ;  /* 0x0000000000187947 */ /* 0x000fec0003800000 */
.L_x_14443:
[----:B------:R-:W0:Y:S02]  /*6c60*/  FRND.F64.FLOOR R2, R8 ;  /* 0x0000000800027313 */ /* 0x000e240000305800 */
[----:B0-----:R-:W-:Y:S02]  /*6c70*/  DADD R4, R8, -R2 ;  /* 0x0000000008047229 */ /* 0x001fe40000000802 */
[----:B------:R-:W-:-:S06]  /*6c80*/  DADD R6, R2, 1 ;  /* 0x3ff0000002067429 */ /* 0x000fcc0000000000 */
[----:B------:R-:W-:-:S06]  /*6c90*/  DSETP.GT.AND P0, PT, R4, 0.5, PT ;  /* 0x3fe000000400742a */ /* 0x000fcc0003f04000 */
[----:B------:R-:W-:Y:S02]  /*6ca0*/  FSEL R16, R6, R2, P0 ;  /* 0x0000000206107208 */ /* 0x000fe40000000000 */
[----:B------:R-:W-:-:S07]  /*6cb0*/  FSEL R17, R7, R3, P0 ;  /* 0x0000000307117208 */ /* 0x000fce0000000000 */
.L_x_14424:
[----:B------:R-:W-:Y:S05]  /*6cc0*/  BSYNC B1 ;  /* 0x0000000000017941 */ /* 0x000fea0003800000 */
.L_x_14420:
        /* <DEDUP_REMOVED lines=24> */
.L_x_14449:
[----:B------:R-:W-:Y:S05]  /*6e50*/  BSYNC B2 ;  /* 0x0000000000027941 */ /* 0x000fea0003800000 */
.L_x_14448:
[----:B------:R-:W-:Y:S02]  /*6e60*/  IMAD.MOV.U32 R18, RZ, RZ, R2 ;  /* 0x000000ffff127224 */ /* 0x000fe400078e0002 */
[----:B------:R-:W-:Y:S01]  /*6e70*/  IMAD.MOV.U32 R19, RZ, RZ, R3 ;  /* 0x000000ffff137224 */ /* 0x000fe200078e0003 */
[----:B------:R-:W-:Y:S06]  /*6e80*/  BRA `(.L_x_14450) ;  /* 0x0000001000e87947 */ /* 0x000fec0003800000 */
.L_x_14447:
        /* <DEDUP_REMOVED lines=38> */
.L_x_14457:
        /* <DEDUP_REMOVED lines=12> */
.L_x_14456:
[----:B------:R-:W-:-:S07]  /*71b0*/  IMAD.MOV.U32 R0, RZ, RZ, R7 ;  /* 0x000000ffff007224 */ /* 0x000fce00078e0007 */
.L_x_14455:
[----:B------:R-:W-:Y:S05]  /*71c0*/  BSYNC B2 ;  /* 0x0000000000027941 */ /* 0x000fea0003800000 */
.L_x_14454:
        /* <DEDUP_REMOVED lines=12> */
.L_x_14462:
        /* <DEDUP_REMOVED lines=33> */
.L_x_14461:
[----:B------:R-:W-:Y:S05]  /*74a0*/  BSYNC B3 ;  /* 0x0000000000037941 */ /* 0x000fea0003800000 */
.L_x_14460:
[----:B------:R-:W-:-:S13]  /*74b0*/  ISETP.GE.U32.AND P0, PT, R10, 0xc, PT ;  /* 0x0000000c0a00780c */ /* 0x000fda0003f06070 */
[----:B------:R-:W-:Y:S05]  /*74c0*/  @!P0 BRA `(.L_x_14459) ;  /* 0x0000000400dc8947 */ /* 0x000fea0003800000 */
[----:B------:R-:W-:Y:S01]  /*74d0*/  BSSY B3, `(.L_x_14463) ;  /* 0x0000075000037945 */ /* 0x000fe20003800000 */
[----:B------:R-:W-:-:S07]  /*74e0*/  VIADD R0, R6, 0x10 ;  /* 0x0000001006007836 */ /* 0x000fce0000000000 */
.L_x_14464:
        /* <DEDUP_REMOVED lines=116> */
.L_x_14463:
[----:B------:R-:W-:-:S07]  /*7c30*/  IMAD.MOV.U32 R0, RZ, RZ, R7 ;  /* 0x000000ffff007224 */ /* 0x000fce00078e0007 */
.L_x_14459:
[----:B------:R-:W-:Y:S05]  /*7c40*/  BSYNC B2 ;  /* 0x0000000000027941 */ /* 0x000fea0003800000 */
.L_x_14458:
        /* <DEDUP_REMOVED lines=20> */
.L_x_14466:
[----:B------:R-:W-:Y:S05]  /*7d90*/  BSYNC B2 ;  /* 0x0000000000027941 */ /* 0x000fea0003800000 */
.L_x_14465:
[----:B------:R-:W-:Y:S02]  /*7da0*/  IMAD.MOV.U32 R29, RZ, RZ, R7 ;  /* 0x000000ffff1d7224 */ /* 0x000fe400078e0007 */
[----:B------:R-:W-:-:S03]  /*7db0*/  IMAD.MOV.U32 R28, RZ, RZ, R2 ;  /* 0x000000ffff1c7224 */ /* 0x000fc600078e0002 */
[----:B------:R-:W-:Y:S01]  /*7dc0*/  LOP3.LUT R29, R29, 0x80000000, R31, 0xb8, !PT ;  /* 0x800000001d1d7812 */ /* 0x000fe200078eb81f */
[----:B------:R-:W-:Y:S06]  /*7dd0*/  BRA `(.L_x_14453) ;  /* 0x0000000000187947 */ /* 0x000fec0003800000 */
.L_x_14452:
[----:B------:R-:W-:-:S06]  /*7de0*/  DSETP.GTU.AND P0, PT, R2, +INF , PT ;  /* 0x7ff000000200742a */ /* 0x000fcc0003f0c000 */
[----:B------:R-:W-:-:S14]  /*7df0*/  DSETP.LE.AND P0, PT, R6, +INF , !P0 ;  /* 0x7ff000000600742a */ /* 0x000fdc0004703000 */
[----:B------:R-:W-:Y:S02]  /*7e00*/  @P0 DSETP.NEU.AND P1, PT, R6, +INF , PT ;  /* 0x7ff000000600042a */ /* 0x000fe40003f2d000 */
[----:B------:R-:W-:-:S06]  /*7e10*/  @!P0 DADD R28, R30, R18 ;  /* 0x000000001e1c8229 */ /* 0x000fcc0000000012 */
[----:B------:R-:W-:Y:S02]  /*7e20*/  @P0 FSEL R28, R30, RZ, P1 ;  /* 0x000000ff1e1c0208 */ /* 0x000fe40000800000 */
[----:B------:R-:W-:-:S07]  /*7e30*/  @P0 FSEL R29, R31, -QNAN , P1 ;  /* 0xfff800001f1d0808 */ /* 0x000fce0000800000 */
.L_x_14453:
[----:B------:R-:W-:Y:S05]  /*7e40*/  BSYNC B0 ;  /* 0x0000000000007941 */ /* 0x000fea0003800000 */
.L_x_14451:
        /* <DEDUP_REMOVED lines=22> */
.L_x_14468:
[----:B------:R-:W-:Y:S05]  /*7fb0*/  BSYNC B2 ;  /* 0x0000000000027941 */ /* 0x000fea0003800000 */
.L_x_14467:
        /* <DEDUP_REMOVED lines=29> */
.L_x_14471:
[----:B------:R-:W-:Y:S05]  /*8190*/  BSYNC B2 ;  /* 0x0000000000027941 */ /* 0x000fea0003800000 */
.L_x_14470:
[----:B------:R-:W-:Y:S01]  /*81a0*/  LOP3.LUT R19, RZ, 0x80000000, R3, 0xb8, !PT ;  /* 0x80000000ff137812 */ /* 0x000fe200078eb803 */
[----:B------:R-:W-:Y:S01]  /*81b0*/  IMAD.MOV.U32 R18, RZ, RZ, RZ ;  /* 0x000000ffff127224 */ /* 0x000fe200078e00ff */
[----:B------:R-:W-:Y:S06]  /*81c0*/  BRA `(.L_x_14450) ;  /* 0x0000000000187947 */ /* 0x000fec0003800000 */
.L_x_14469:
[----:B------:R-:W0:Y:S02]  /*81d0*/  FRND.F64.FLOOR R2, R8 ;  /* 0x0000000800027313 */ /* 0x000e240000305800 */
[----:B0-----:R-:W-:Y:S02]  /*81e0*/  DADD R4, R8, -R2 ;  /* 0x0000000008047229 */ /* 0x001fe40000000802 */
[----:B------:R-:W-:-:S06]  /*81f0*/  DADD R6, R2, 1 ;  /* 0x3ff0000002067429 */ /* 0x000fcc0000000000 */
[----:B------:R-:W-:-:S06]  /*8200*/  DSETP.GT.AND P0, PT, R4, 0.5, PT ;  /* 0x3fe000000400742a */ /* 0x000fcc0003f04000 */
[----:B------:R-:W-:Y:S02]  /*8210*/  FSEL R18, R6, R2, P0 ;  /* 0x0000000206127208 */ /* 0x000fe40000000000 */
[----:B------:R-:W-:-:S07]  /*8220*/  FSEL R19, R7, R3, P0 ;  /* 0x0000000307137208 */ /* 0x000fce0000000000 */
.L_x_14450:
[----:B------:R-:W-:Y:S05]  /*8230*/  BSYNC B1 ;  /* 0x0000000000017941 */ /* 0x000fea0003800000 */
.L_x_14446:
        /* <DEDUP_REMOVED lines=24> */
.L_x_14475:
[----:B------:R-:W-:Y:S05]  /*83c0*/  BSYNC B2 ;  /* 0x0000000000027941 */ /* 0x000fea0003800000 */
.L_x_14474:
[----:B------:R-:W-:Y:S02]  /*83d0*/  IMAD.MOV.U32 R12, RZ, RZ, R2 ;  /* 0x000000ffff0c7224 */ /* 0x000fe400078e0002 */
[----:B------:R-:W-:Y:S01]  /*83e0*/  IMAD.MOV.U32 R13, RZ, RZ, R3 ;  /* 0x000000ffff0d7224 */ /* 0x000fe200078e0003 */
[----:B------:R-:W-:Y:S06]  /*83f0*/  BRA `(.L_x_14476) ;  /* 0x0000001000ec7947 */ /* 0x000fec0003800000 */
.L_x_14473:
        /* <DEDUP_REMOVED lines=38> */
.L_x_14483:
        /* <DEDUP_REMOVED lines=12> */
.L_x_14482:
[----:B------:R-:W-:-:S07]  /*8720*/  IMAD.MOV.U32 R0, RZ, RZ, R7 ;  /* 0x000000ffff007224 */ /* 0x000fce00078e0007 */
.L_x_14481:
[----:B------:R-:W-:Y:S05]  /*8730*/  BSYNC B2 ;  /* 0x0000000000027941 */ /* 0x000fea0003800000 */
.L_x_14480:
        /* <DEDUP_REMOVED lines=12> */
.L_x_14488:
        /* <DEDUP_REMOVED lines=33> */
.L_x_14487:
[----:B------:R-:W-:Y:S05]  /*8a10*/  BSYNC B3 ;  /* 0x0000000000037941 */ /* 0x000fea0003800000 */
.L_x_14486:
[----:B------:R-:W-:-:S13]  /*8a20*/  ISETP.GE.U32.AND P0, PT, R10, 0xc, PT ;  /* 0x0000000c0a00780c */ /* 0x000fda0003f06070 */
[----:B------:R-:W-:Y:S05]  /*8a30*/  @!P0 BRA `(.L_x_14485) ;  /* 0x0000000400dc8947 */ /* 0x000fea0003800000 */
[----:B------:R-:W-:Y:S01]  /*8a40*/  BSSY B3, `(.L_x_14489) ;  /* 0x0000075000037945 */ /* 0x000fe20003800000 */
[----:B------:R-:W-:-:S07]  /*8a50*/  VIADD R0, R6, 0x10 ;  /* 0x0000001006007836 */ /* 0x000fce0000000000 */
.L_x_14490:
        /* <DEDUP_REMOVED lines=116> */
.L_x_14489:
[----:B------:R-:W-:-:S07]  /*91a0*/  IMAD.MOV.U32 R0, RZ, RZ, R6 ;  /* 0x000000ffff007224 */ /* 0x000fce00078e0006 */
.L_x_14485:
[----:B------:R-:W-:Y:S05]  /*91b0*/  BSYNC B2 ;  /* 0x0000000000027941 */ /* 0x000fea0003800000 */
.L_x_14484:
        /* <DEDUP_REMOVED lines=21> */
.L_x_14492:
[----:B------:R-:W-:Y:S05]  /*9310*/  BSYNC B2 ;  /* 0x0000000000027941 */ /* 0x000fea0003800000 */
.L_x_14491:
[----:B------:R-:W-:Y:S02]  /*9320*/  IMAD.MOV.U32 R29, RZ, RZ, R7 ;  /* 0x000000ffff1d7224 */ /* 0x000fe400078e0007 */
[----:B------:R-:W-:-:S03]  /*9330*/  IMAD.MOV.U32 R28, RZ, RZ, R2 ;  /* 0x000000ffff1c7224 */ /* 0x000fc600078e0002 */
[----:B------:R-:W-:Y:S01]  /*9340*/  LOP3.LUT R29, R29, 0x80000000, R25, 0xb8, !PT ;  /* 0x800000001d1d7812 */ /* 0x000fe200078eb819 */
[----:B------:R-:W-:Y:S06]  /*9350*/  BRA `(.L_x_14479) ;  /* 0x0000000000187947 */ /* 0x000fec0003800000 */
.L_x_14478:
[----:B------:R-:W-:-:S06]  /*9360*/  DSETP.GTU.AND P0, PT, R2, +INF , PT ;  /* 0x7ff000000200742a */ /* 0x000fcc0003f0c000 */
[----:B------:R-:W-:-:S14]  /*9370*/  DSETP.LE.AND P0, PT, R6, +INF , !P0 ;  /* 0x7ff000000600742a */ /* 0x000fdc0004703000 */
[----:B------:R-:W-:Y:S02]  /*9380*/  @P0 DSETP.NEU.AND P1, PT, R6, +INF , PT ;  /* 0x7ff000000600042a */ /* 0x000fe40003f2d000 */
[----:B------:R-:W-:-:S06]  /*9390*/  @!P0 DADD R28, R24, R12 ;  /* 0x00000000181c8229 */ /* 0x000fcc000000000c */
[----:B------:R-:W-:Y:S02]  /*93a0*/  @P0 FSEL R28, R24, RZ, P1 ;  /* 0x000000ff181c0208 */ /* 0x000fe40000800000 */
[----:B------:R-:W-:-:S07]  /*93b0*/  @P0 FSEL R29, R25, -QNAN , P1 ;  /* 0xfff80000191d0808 */ /* 0x000fce0000800000 */
.L_x_14479:
[----:B------:R-:W-:Y:S05]  /*93c0*/  BSYNC B0 ;  /* 0x0000000000007941 */ /* 0x000fea0003800000 */
.L_x_14477:
        /* <DEDUP_REMOVED lines=22> */
.L_x_14494:
[----:B------:R-:W-:Y:S05]  /*9530*/  BSYNC B2 ;  /* 0x0000000000027941 */ /* 0x000fea0003800000 */
.L_x_14493:
        /* <DEDUP_REMOVED lines=29> */
.L_x_14497:
[----:B------:R-:W-:Y:S05]  /*9710*/  BSYNC B2 ;  /* 0x0000000000027941 */ /* 0x000fea0003800000 */
.L_x_14496:
[----:B------:R-:W-:Y:S01]  /*9720*/  LOP3.LUT R13, RZ, 0x80000000, R3, 0xb8, !PT ;  /* 0x80000000ff0d7812 */ /* 0x000fe200078eb803 */
[----:B------:R-:W-:Y:S01]  /*9730*/  IMAD.MOV.U32 R12, RZ, RZ, RZ ;  /* 0x000000ffff0c7224 */ /* 0x000fe200078e00ff */
[----:B------:R-:W-:Y:S06]  /*9740*/  BRA `(.L_x_14476) ;  /* 0x0000000000187947 */ /* 0x000fec0003800000 */
.L_x_14495:
[----:B------:R-:W0:Y:S02]  /*9750*/  FRND.F64.FLOOR R2, R8 ;  /* 0x0000000800027313 */ /* 0x000e240000305800 */
[----:B0-----:R-:W-:Y:S02]  /*9760*/  DADD R4, R8, -R2 ;  /* 0x0000000008047229 */ /* 0x001fe40000000802 */
[----:B------:R-:W-:-:S06]  /*9770*/  DADD R6, R2, 1 ;  /* 0x3ff0000002067429 */ /* 0x000fcc0000000000 */
[----:B------:R-:W-:-:S06]  /*9780*/  DSETP.GT.AND P0, PT, R4, 0.5, PT ;  /* 0x3fe000000400742a */ /* 0x000fcc0003f04000 */
[----:B------:R-:W-:Y:S02]  /*9790*/  FSEL R12, R6, R2, P0 ;  /* 0x00000002060c7208 */ /* 0x000fe40000000000 */
[----:B------:R-:W-:-:S07]  /*97a0*/  FSEL R13, R7, R3, P0 ;  /* 0x00000003070d7208 */ /* 0x000fce0000000000 */
.L_x_14476:
[----:B------:R-:W-:Y:S05]  /*97b0*/  BSYNC B1 ;  /* 0x0000000000017941 */ /* 0x000fea0003800000 */
.L_x_14472:
        /* <DEDUP_REMOVED lines=24> */
.L_x_14501:
[----:B------:R-:W-:Y:S05]  /*9940*/  BSYNC B2 ;  /* 0x0000000000027941 */ /* 0x000fea0003800000 */
.L_x_14500:
[----:B------:R-:W-:Y:S02]  /*9950*/  IMAD.MOV.U32 R14, RZ, RZ, R2 ;  /* 0x000000ffff0e7224 */ /* 0x000fe400078e0002 */
[----:B------:R-:W-:Y:S01]  /*9960*/  IMAD.MOV.U32 R15, RZ, RZ, R3 ;  /* 0x000000ffff0f7224 */ /* 0x000fe200078e0003 */
[----:B------:R-:W-:Y:S06]  /*9970*/  BRA `(.L_x_14502) ;  /* 0x0000001000ec7947 */ /* 0x000fec0003800000 */
.L_x_14499:
        /* <DEDUP_REMOVED lines=38> */
.L_x_14509:
        /* <DEDUP_REMOVED lines=12> */
.L_x_14508:
[----:B------:R-:W-:-:S07]  /*9ca0*/  IMAD.MOV.U32 R0, RZ, RZ, R7 ;  /* 0x000000ffff007224 */ /* 0x000fce00078e0007 */
.L_x_14507:
[----:B------:R-:W-:Y:S05]  /*9cb0*/  BSYNC B2 ;  /* 0x0000000000027941 */ /* 0x000fea0003800000 */
.L_x_14506:
        /* <DEDUP_REMOVED lines=12> */
.L_x_14514:
        /* <DEDUP_REMOVED lines=33> */
.L_x_14513:
[----:B------:R-:W-:Y:S05]  /*9f90*/  BSYNC B3 ;  /* 0x0000000000037941 */ /* 0x000fea0003800000 */
.L_x_14512:
[----:B------:R-:W-:-:S13]  /*9fa0*/  ISETP.GE.U32.AND P0, PT, R10, 0xc, PT ;  /* 0x0000000c0a00780c */ /* 0x000fda0003f06070 */
[----:B------:R-:W-:Y:S05]  /*9fb0*/  @!P0 BRA `(.L_x_14511) ;  /* 0x0000000400dc8947 */ /* 0x000fea0003800000 */
[----:B------:R-:W-:Y:S01]  /*9fc0*/  BSSY B3, `(.L_x_14515) ;  /* 0x0000075000037945 */ /* 0x000fe20003800000 */
[----:B------:R-:W-:-:S07]  /*9fd0*/  VIADD R0, R6, 0x10 ;  /* 0x0000001006007836 */ /* 0x000fce0000000000 */
.L_x_14516:
        /* <DEDUP_REMOVED lines=116> */
.L_x_14515:
[----:B------:R-:W-:-:S07]  /*a720*/  IMAD.MOV.U32 R0, RZ, RZ, R6 ;  /* 0x000000ffff007224 */ /* 0x000fce00078e0006 */
.L_x_14511:
[----:B------:R-:W-:Y:S05]  /*a730*/  BSYNC B2 ;  /* 0x0000000000027941 */ /* 0x000fea0003800000 */
.L_x_14510:
        /* <DEDUP_REMOVED lines=21> */
.L_x_14518:
[----:B------:R-:W-:Y:S05]  /*a890*/  BSYNC B2 ;  /* 0x0000000000027941 */ /* 0x000fea0003800000 */
.L_x_14517:
[----:B------:R-:W-:Y:S02]  /*a8a0*/  IMAD.MOV.U32 R25, RZ, RZ, R7 ;  /* 0x000000ffff197224 */ /* 0x000fe400078e0007 */
[----:B------:R-:W-:-:S03]  /*a8b0*/  IMAD.MOV.U32 R24, RZ, RZ, R2 ;  /* 0x000000ffff187224 */ /* 0x000fc600078e0002 */
[----:B------:R-:W-:Y:S01]  /*a8c0*/  LOP3.LUT R25, R25, 0x80000000, R27, 0xb8, !PT ;  /* 0x8000000019197812 */ /* 0x000fe200078eb81b */
[----:B------:R-:W-:Y:S06]  /*a8d0*/  BRA `(.L_x_14505) ;  /* 0x0000000000187947 */ /* 0x000fec0003800000 */
.L_x_14504:
[----:B------:R-:W-:-:S06]  /*a8e0*/  DSETP.GTU.AND P0, PT, R2, +INF , PT ;  /* 0x7ff000000200742a */ /* 0x000fcc0003f0c000 */
[----:B------:R-:W-:-:S14]  /*a8f0*/  DSETP.LE.AND P0, PT, R6, +INF , !P0 ;  /* 0x7ff000000600742a */ /* 0x000fdc0004703000 */
[----:B------:R-:W-:Y:S02]  /*a900*/  @P0 DSETP.NEU.AND P1, PT, R6, +INF , PT ;  /* 0x7ff000000600042a */ /* 0x000fe40003f2d000 */
[----:B------:R-:W-:-:S06]  /*a910*/  @!P0 DADD R24, R26, R14 ;  /* 0x000000001a188229 */ /* 0x000fcc000000000e */
[----:B------:R-:W-:Y:S02]  /*a920*/  @P0 FSEL R24, R26, RZ, P1 ;  /* 0x000000ff1a180208 */ /* 0x000fe40000800000 */
[----:B------:R-:W-:-:S07]  /*a930*/  @P0 FSEL R25, R27, -QNAN , P1 ;  /* 0xfff800001b190808 */ /* 0x000fce0000800000 */
.L_x_14505:
[----:B------:R-:W-:Y:S05]  /*a940*/  BSYNC B0 ;  /* 0x0000000000007941 */ /* 0x000fea0003800000 */
.L_x_14503:
        /* <DEDUP_REMOVED lines=22> */
.L_x_14520:
[----:B------:R-:W-:Y:S05]  /*aab0*/  BSYNC B2 ;  /* 0x0000000000027941 */ /* 0x000fea0003800000 */
.L_x_14519:
        /* <DEDUP_REMOVED lines=29> */
.L_x_14523:
[----:B------:R-:W-:Y:S05]  /*ac90*/  BSYNC B2 ;  /* 0x0000000000027941 */ /* 0x000fea0003800000 */
.L_x_14522:
[----:B------:R-:W-:Y:S01]  /*aca0*/  LOP3.LUT R15, RZ, 0x80000000, R3, 0xb8, !PT ;  /* 0x80000000ff0f7812 */ /* 0x000fe200078eb803 */
[----:B------:R-:W-:Y:S01]  /*acb0*/  IMAD.MOV.U32 R14, RZ, RZ, RZ ;  /* 0x000000ffff0e7224 */ /* 0x000fe200078e00ff */
[----:B------:R-:W-:Y:S06]  /*acc0*/  BRA `(.L_x_14502) ;  /* 0x0000000000187947 */ /* 0x000fec0003800000 */
.L_x_14521:
[----:B------:R-:W0:Y:S02]  /*acd0*/  FRND.F64.FLOOR R2, R8 ;  /* 0x0000000800027313 */ /* 0x000e240000305800 */
[----:B0-----:R-:W-:Y:S02]  /*ace0*/  DADD R4, R8, -R2 ;  /* 0x0000000008047229 */ /* 0x001fe40000000802 */
[----:B------:R-:W-:-:S06]  /*acf0*/  DADD R6, R2, 1 ;  /* 0x3ff0000002067429 */ /* 0x000fcc0000000000 */
[----:B------:R-:W-:-:S06]  /*ad00*/  DSETP.GT.AND P0, PT, R4, 0.5, PT ;  /* 0x3fe000000400742a */ /* 0x000fcc0003f04000 */
[----:B------:R-:W-:Y:S02]  /*ad10*/  FSEL R14, R6, R2, P0 ;  /* 0x00000002060e7208 */ /* 0x000fe40000000000 */
[----:B------:R-:W-:-:S07]  /*ad20*/  FSEL R15, R7, R3, P0 ;  /* 0x00000003070f7208 */ /* 0x000fce0000000000 */
.L_x_14502:
[----:B------:R-:W-:Y:S05]  /*ad30*/  BSYNC B1 ;  /* 0x0000000000017941 */ /* 0x000fea0003800000 */
.L_x_14498:
        /* <DEDUP_REMOVED lines=11> */
.L_x_14315:
        /* <DEDUP_REMOVED lines=113> */
.L_x_14528:
[----:B------:R-:W-:Y:S05]  /*b500*/  BSYNC B2 ;  /* 0x0000000000027941 */ /* 0x000fea0003800000 */
.L_x_14527:
[----:B------:R-:W-:Y:S02]  /*b510*/  IMAD.MOV.U32 R40, RZ, RZ, R2 ;  /* 0x000000ffff287224 */ /* 0x000fe400078e0002 */
[----:B------:R-:W-:Y:S01]  /*b520*/  IMAD.MOV.U32 R41, RZ, RZ, R3 ;  /* 0x000000ffff297224 */ /* 0x000fe200078e0003 */
[----:B------:R-:W-:Y:S06]  /*b530*/  BRA `(.L_x_14525) ;  /* 0x0000001000e47947 */ /* 0x000fec0003800000 */
.L_x_14526:
        /* <DEDUP_REMOVED lines=38> */
.L_x_14534:
        /* <DEDUP_REMOVED lines=12> */
.L_x_14533:
[----:B------:R-:W-:Y:S05]  /*b860*/  BSYNC B2 ;  /* 0x0000000000027941 */ /* 0x000fea0003800000 */
.L_x_14532:
        /* <DEDUP_REMOVED lines=12> */
.L_x_14540:
        /* <DEDUP_REMOVED lines=33> */
.L_x_14539:
[----:B------:R-:W-:Y:S02]  /*bb40*/  IMAD.MOV.U32 R9, RZ, RZ, R7 ;  /* 0x000000ffff097224 */ /* 0x000fe400078e0007 */
[----:B------:R-:W-:-:S07]  /*bb50*/  IMAD.MOV.U32 R7, RZ, RZ, R8 ;  /* 0x000000ffff077224 */ /* 0x000fce00078e0008 */
.L_x_14538:
[----:B------:R-:W-:Y:S05]  /*bb60*/  BSYNC B3 ;  /* 0x0000000000037941 */ /* 0x000fea0003800000 */
.L_x_14537:
[----:B------:R-:W-:-:S13]  /*bb70*/  ISETP.GE.U32.AND P0, PT, R10, 0xc, PT ;  /* 0x0000000c0a00780c */ /* 0x000fda0003f06070 */
[----:B------:R-:W-:Y:S05]  /*bb80*/  @!P0 BRA `(.L_x_14536) ;  /* 0x0000000400dc8947 */ /* 0x000fea0003800000 */
[----:B------:R-:W-:Y:S01]  /*bb90*/  BSSY B3, `(.L_x_14541) ;  /* 0x0000075000037945 */ /* 0x000fe20003800000 */
[----:B------:R-:W-:-:S07]  /*bba0*/  VIADD R5, R5, 0x10 ;  /* 0x0000001005057836 */ /* 0x000fce0000000000 */
.L_x_14542:
        /* <DEDUP_REMOVED lines=116> */
.L_x_14541:
[----:B------:R-:W-:-:S07]  /*c2f0*/  IMAD.MOV.U32 R9, RZ, RZ, R6 ;  /* 0x000000ffff097224 */ /* 0x000fce00078e0006 */
.L_x_14536:
[----:B------:R-:W-:Y:S05]  /*c300*/  BSYNC B2 ;  /* 0x0000000000027941 */ /* 0x000fea0003800000 */
.L_x_14535:
        /* <DEDUP_REMOVED lines=20> */
.L_x_14544:
[----:B------:R-:W-:Y:S05]  /*c450*/  BSYNC B2 ;  /* 0x0000000000027941 */ /* 0x000fea0003800000 */
.L_x_14543:
[----:B------:R-:W-:Y:S01]  /*c460*/  LOP3.LUT R47, R47, 0x80000000, R41, 0xb8, !PT ;  /* 0x800000002f2f7812 */ /* 0x000fe200078eb829 */
[----:B------:R-:W-:Y:S06]  /*c470*/  BRA `(.L_x_14531) ;  /* 0x0000000000187947 */ /* 0x000fec0003800000 */
.L_x_14530:
[----:B------:R-:W-:-:S06]  /*c480*/  DSETP.GTU.AND P0, PT, R2, +INF , PT ;  /* 0x7ff000000200742a */ /* 0x000fcc0003f0c000 */
[----:B------:R-:W-:-:S14]  /*c490*/  DSETP.LE.AND P0, PT, R4, +INF , !P0 ;  /* 0x7ff000000400742a */ /* 0x000fdc0004703000 */
[----:B------:R-:W-:Y:S02]  /*c4a0*/  @P0 DSETP.NEU.AND P1, PT, R4, +INF , PT ;  /* 0x7ff000000400042a */ /* 0x000fe40003f2d000 */
[----:B------:R-:W-:-:S06]  /*c4b0*/  @!P0 DADD R46, R42, R40 ;  /* 0x000000002a2e8229 */ /* 0x000fcc0000000028 */
[----:B------:R-:W-:Y:S02]  /*c4c0*/  @P0 FSEL R46, R40, RZ, P1 ;  /* 0x000000ff282e0208 */ /* 0x000fe40000800000 */
[----:B------:R-:W-:-:S07]  /*c4d0*/  @P0 FSEL R47, R41, -QNAN , P1 ;  /* 0xfff80000292f0808 */ /* 0x000fce0000800000 */
.L_x_14531:
[----:B------:R-:W-:Y:S05]  /*c4e0*/  BSYNC B0 ;  /* 0x0000000000007941 */ /* 0x000fea0003800000 */
.L_x_14529:
        /* <DEDUP_REMOVED lines=22> */
.L_x_14546:
[----:B------:R-:W-:Y:S05]  /*c650*/  BSYNC B2 ;  /* 0x0000000000027941 */ /* 0x000fea0003800000 */
.L_x_14545:
        /* <DEDUP_REMOVED lines=29> */
.L_x_14549:
[----:B------:R-:W-:Y:S05]  /*c830*/  BSYNC B2 ;  /* 0x0000000000027941 */ /* 0x000fea0003800000 */
.L_x_14548:
[----:B------:R-:W-:Y:S01]  /*c840*/  LOP3.LUT R41, RZ, 0x80000000, R3, 0xb8, !PT ;  /* 0x80000000ff297812 */ /* 0x000fe200078eb803 */
[----:B------:R-:W-:Y:S01]  /*c850*/  IMAD.MOV.U32 R40, RZ, RZ, RZ ;  /* 0x000000ffff287224 */ /* 0x000fe200078e00ff */
[----:B------:R-:W-:Y:S06]  /*c860*/  BRA `(.L_x_14525) ;  /* 0x0000000000187947 */ /* 0x000fec0003800000 */
.L_x_14547:
[----:B------:R-:W0:Y:S02]  /*c870*/  FRND.F64.FLOOR R2, R8 ;  /* 0x0000000800027313 */ /* 0x000e240000305800 */
[----:B0-----:R-:W-:Y:S02]  /*c880*/  DADD R4, R8, -R2 ;  /* 0x0000000008047229 */ /* 0x001fe40000000802 */
[----:B------:R-:W-:-:S06]  /*c890*/  DADD R6, R2, 1 ;  /* 0x3ff0000002067429 */ /* 0x000fcc0000000000 */
[----:B------:R-:W-:-:S06]  /*c8a0*/  DSETP.GT.AND P0, PT, R4, 0.5, PT ;  /* 0x3fe000000400742a */ /* 0x000fcc0003f04000 */
[----:B------:R-:W-:Y:S02]  /*c8b0*/  FSEL R40, R6, R2, P0 ;  /* 0x0000000206287208 */ /* 0x000fe40000000000 */
[----:B------:R-:W-:-:S07]  /*c8c0*/  FSEL R41, R7, R3, P0 ;  /* 0x0000000307297208 */ /* 0x000fce0000000000 */
.L_x_14525:
[----:B------:R-:W-:Y:S05]  /*c8d0*/  BSYNC B1 ;  /* 0x0000000000017941 */ /* 0x000fea0003800000 */
.L_x_14524:
        /* <DEDUP_REMOVED lines=28> */
.L_x_14554:
[----:B------:R-:W-:Y:S05]  /*caa0*/  BSYNC B2 ;  /* 0x0000000000027941 */ /* 0x000fea0003800000 */
.L_x_14553:
[----:B------:R-:W-:Y:S02]  /*cab0*/  IMAD.MOV.U32 R12, RZ, RZ, R2 ;  /* 0x000000ffff0c7224 */ /* 0x000fe400078e0002 */
[----:B------:R-:W-:Y:S01]  /*cac0*/  IMAD.MOV.U32 R13, RZ, RZ, R3 ;  /* 0x000000ffff0d7224 */ /* 0x000fe200078e0003 */
[----:B------:R-:W-:Y:S06]  /*cad0*/  BRA `(.L_x_14551) ;  /* 0x0000001000ec7947 */ /* 0x000fec0003800000 */
.L_x_14552:
        /* <DEDUP_REMOVED lines=38> */
.L_x_14561:
        /* <DEDUP_REMOVED lines=12> */
.L_x_14560:
[----:B------:R-:W-:-:S07]  /*ce00*/  IMAD.MOV.U32 R0, RZ, RZ, R7 ;  /* 0x000000ffff007224 */ /* 0x000fce00078e0007 */
.L_x_14559:
[----:B------:R-:W-:Y:S05]  /*ce10*/  BSYNC B2 ;  /* 0x0000000000027941 */ /* 0x000fea0003800000 */
.L_x_14558:
        /* <DEDUP_REMOVED lines=12> */
.L_x_14566:
        /* <DEDUP_REMOVED lines=33> */
.L_x_14565:
[----:B------:R-:W-:Y:S05]  /*d0f0*/  BSYNC B3 ;  /* 0x0000000000037941 */ /* 0x000fea0003800000 */
.L_x_14564:
[----:B------:R-:W-:-:S13]  /*d100*/  ISETP.GE.U32.AND P0, PT, R10, 0xc, PT ;  /* 0x0000000c0a00780c */ /* 0x000fda0003f06070 */
[----:B------:R-:W-:Y:S05]  /*d110*/  @!P0 BRA `(.L_x_14563) ;  /* 0x0000000400dc8947 */ /* 0x000fea0003800000 */
[----:B------:R-:W-:Y:S01]  /*d120*/  BSSY B3, `(.L_x_14567) ;  /* 0x0000075000037945 */ /* 0x000fe20003800000 */
[----:B------:R-:W-:-:S07]  /*d130*/  VIADD R0, R6, 0x10 ;  /* 0x0000001006007836 */ /* 0x000fce0000000000 */
.L_x_14568:
        /* <DEDUP_REMOVED lines=116> */
.L_x_14567:
[----:B------:R-:W-:-:S07]  /*d880*/  IMAD.MOV.U32 R0, RZ, RZ, R6 ;  /* 0x000000ffff007224 */ /* 0x000fce00078e0006 */
.L_x_14563:
[----:B------:R-:W-:Y:S05]  /*d890*/  BSYNC B2 ;  /* 0x0000000000027941 */ /* 0x000fea0003800000 */
.L_x_14562:
        /* <DEDUP_REMOVED lines=21> */
.L_x_14570:
[----:B------:R-:W-:Y:S05]  /*d9f0*/  BSYNC B2 ;  /* 0x0000000000027941 */ /* 0x000fea0003800000 */
.L_x_14569:
[----:B------:R-:W-:Y:S02]  /*da00*/  IMAD.MOV.U32 R43, RZ, RZ, R7 ;  /* 0x000000ffff2b7224 */ /* 0x000fe400078e0007 */
[----:B------:R-:W-:-:S03]  /*da10*/  IMAD.MOV.U32 R42, RZ, RZ, R2 ;  /* 0x000000ffff2a7224 */ /* 0x000fc600078e0002 */
[----:B------:R-:W-:Y:S01]  /*da20*/  LOP3.LUT R43, R43, 0x80000000, R13, 0xb8, !PT ;  /* 0x800000002b2b7812 */ /* 0x000fe200078eb80d */
[----:B------:R-:W-:Y:S06]  /*da30*/  BRA `(.L_x_14557) ;  /* 0x0000000000187947 */ /* 0x000fec0003800000 */
.L_x_14556:
[----:B------:R-:W-:-:S06]  /*da40*/  DSETP.GTU.AND P0, PT, R2, +INF , PT ;  /* 0x7ff000000200742a */ /* 0x000fcc0003f0c000 */
[----:B------:R-:W-:-:S14]  /*da50*/  DSETP.LE.AND P0, PT, R6, +INF , !P0 ;  /* 0x7ff000000600742a */ /* 0x000fdc0004703000 */
[----:B------:R-:W-:Y:S02]  /*da60*/  @P0 DSETP.NEU.AND P1, PT, R6, +INF , PT ;  /* 0x7ff000000600042a */ /* 0x000fe40003f2d000 */
[----:B------:R-:W-:-:S06]  /*da70*/  @!P0 DADD R42, R14, R12 ;  /* 0x000000000e2a8229 */ /* 0x000fcc000000000c */
[----:B------:R-:W-:Y:S02]  /*da80*/  @P0 FSEL R42, R12, RZ, P1 ;  /* 0x000000ff0c2a0208 */ /* 0x000fe40000800000 */
[----:B------:R-:W-:-:S07]  /*da90*/  @P0 FSEL R43, R13, -QNAN , P1 ;  /* 0xfff800000d2b0808 */ /* 0x000fce0000800000 */
.L_x_14557:
[----:B------:R-:W-:Y:S05]  /*daa0*/  BSYNC B0 ;  /* 0x0000000000007941 */ /* 0x000fea0003800000 */
.L_x_14555:
        /* <DEDUP_REMOVED lines=22> */
.L_x_14572:
[----:B------:R-:W-:Y:S05]  /*dc10*/  BSYNC B2 ;  /* 0x0000000000027941 */ /* 0x000fea0003800000 */
.L_x_14571:
        /* <DEDUP_REMOVED lines=29> */
.L_x_14575:
[----:B------:R-:W-:Y:S05]  /*ddf0*/  BSYNC B2 ;  /* 0x0000000000027941 */ /* 0x000fea0003800000 */
.L_x_14574:
[----:B------:R-:W-:Y:S01]  /*de00*/  LOP3.LUT R13, RZ, 0x80000000, R3, 0xb8, !PT ;  /* 0x80000000ff0d7812 */ /* 0x000fe200078eb803 */
[----:B------:R-:W-:Y:S01]  /*de10*/  IMAD.MOV.U32 R12, RZ, RZ, RZ ;  /* 0x000000ffff0c7224 */ /* 0x000fe200078e00ff */
[----:B------:R-:W-:Y:S06]  /*de20*/  BRA `(.L_x_14551) ;  /* 0x0000000000187947 */ /* 0x000fec0003800000 */
.L_x_14573:
[----:B------:R-:W0:Y:S02]  /*de30*/  FRND.F64.FLOOR R2, R8 ;  /* 0x0000000800027313 */ /* 0x000e240000305800 */
[----:B0-----:R-:W-:Y:S02]  /*de40*/  DADD R4, R8, -R2 ;  /* 0x0000000008047229 */ /* 0x001fe40000000802 */
[----:B------:R-:W-:-:S06]  /*de50*/  DADD R6, R2, 1 ;  /* 0x3ff0000002067429 */ /* 0x000fcc0000000000 */
[----:B------:R-:W-:-:S06]  /*de60*/  DSETP.GT.AND P0, PT, R4, 0.5, PT ;  /* 0x3fe000000400742a */ /* 0x000fcc0003f04000 */
[----:B------:R-:W-:Y:S02]  /*de70*/  FSEL R12, R6, R2, P0 ;  /* 0x00000002060c7208 */ /* 0x000fe40000000000 */
[----:B------:R-:W-:-:S07]  /*de80*/  FSEL R13, R7, R3, P0 ;  /* 0x00000003070d7208 */ /* 0x000fce0000000000 */
.L_x_14551:
[----:B------:R-:W-:Y:S05]  /*de90*/  BSYNC B1 ;  /* 0x0000000000017941 */ /* 0x000fea0003800000 */
.L_x_14550:
        /* <DEDUP_REMOVED lines=28> */
.L_x_14580:
[----:B------:R-:W-:Y:S05]  /*e060*/  BSYNC B2 ;  /* 0x0000000000027941 */ /* 0x000fea0003800000 */
.L_x_14579:
[----:B------:R-:W-:Y:S02]  /*e070*/  IMAD.MOV.U32 R14, RZ, RZ, R2 ;  /* 0x000000ffff0e7224 */ /* 0x000fe400078e0002 */
[----:B------:R-:W-:Y:S01]  /*e080*/  IMAD.MOV.U32 R15, RZ, RZ, R3 ;  /* 0x000000ffff0f7224 */ /* 0x000fe200078e0003 */
[----:B------:R-:W-:Y:S06]  /*e090*/  BRA `(.L_x_14577) ;  /* 0x0000001000ec7947 */ /* 0x000fec0003800000 */
.L_x_14578:
        /* <DEDUP_REMOVED lines=38> */
.L_x_14587:
        /* <DEDUP_REMOVED lines=12> */
.L_x_14586:
[----:B------:R-:W-:-:S07]  /*e3c0*/  IMAD.MOV.U32 R0, RZ, RZ, R7 ;  /* 0x000000ffff007224 */ /* 0x000fce00078e0007 */
.L_x_14585:
[----:B------:R-:W-:Y:S05]  /*e3d0*/  BSYNC B2 ;  /* 0x0000000000027941 */ /* 0x000fea0003800000 */
.L_x_14584:
        /* <DEDUP_REMOVED lines=12> */
.L_x_14592:
        /* <DEDUP_REMOVED lines=33> */
.L_x_14591:
[----:B------:R-:W-:Y:S05]  /*e6b0*/  BSYNC B3 ;  /* 0x0000000000037941 */ /* 0x000fea0003800000 */
.L_x_14590:
[----:B------:R-:W-:-:S13]  /*e6c0*/  ISETP.GE.U32.AND P0, PT, R10, 0xc, PT ;  /* 0x0000000c0a00780c */ /* 0x000fda0003f06070 */
[----:B------:R-:W-:Y:S05]  /*e6d0*/  @!P0 BRA `(.L_x_14589) ;  /* 0x0000000400dc8947 */ /* 0x000fea0003800000 */
[----:B------:R-:W-:Y:S01]  /*e6e0*/  BSSY B3, `(.L_x_14593) ;  /* 0x0000075000037945 */ /* 0x000fe20003800000 */
[----:B------:R-:W-:-:S07]  /*e6f0*/  VIADD R0, R6, 0x10 ;  /* 0x0000001006007836 */ /* 0x000fce0000000000 */
.L_x_14594:
        /* <DEDUP_REMOVED lines=116> */
.L_x_14593:
[----:B------:R-:W-:-:S07]  /*ee40*/  IMAD.MOV.U32 R0, RZ, RZ, R6 ;  /* 0x000000ffff007224 */ /* 0x000fce00078e0006 */
.L_x_14589:
[----:B------:R-:W-:Y:S05]  /*ee50*/  BSYNC B2 ;  /* 0x0000000000027941 */ /* 0x000fea0003800000 */
.L_x_14588:
        /* <DEDUP_REMOVED lines=21> */
.L_x_14596:
[----:B------:R-:W-:Y:S05]  /*efb0*/  BSYNC B2 ;  /* 0x0000000000027941 */ /* 0x000fea0003800000 */
.L_x_14595:
[----:B------:R-:W-:Y:S02]  /*efc0*/  IMAD.MOV.U32 R15, RZ, RZ, R7 ;  /* 0x000000ffff0f7224 */ /* 0x000fe400078e0007 */
[----:B------:R-:W-:-:S03]  /*efd0*/  IMAD.MOV.U32 R14, RZ, RZ, R2 ;  /* 0x000000ffff0e7224 */ /* 0x000fc600078e0002 */
[----:B------:R-:W-:Y:S01]  /*efe0*/  LOP3.LUT R15, R15, 0x80000000, R17, 0xb8, !PT ;  /* 0x800000000f0f7812 */ /* 0x000fe200078eb811 */
[----:B------:R-:W-:Y:S06]  /*eff0*/  BRA `(.L_x_14583) ;  /* 0x0000000000187947 */ /* 0x000fec0003800000 */
.L_x_14582:
[----:B------:R-:W-:-:S06]  /*f000*/  DSETP.GTU.AND P0, PT, R2, +INF , PT ;  /* 0x7ff000000200742a */ /* 0x000fcc0003f0c000 */
[----:B------:R-:W-:-:S14]  /*f010*/  DSETP.LE.AND P0, PT, R6, +INF , !P0 ;  /* 0x7ff000000600742a */ /* 0x000fdc0004703000 */
[----:B------:R-:W-:Y:S02]  /*f020*/  @P0 DSETP.NEU.AND P1, PT, R6, +INF , PT ;  /* 0x7ff000000600042a */ /* 0x000fe40003f2d000 */
[----:B------:R-:W-:-:S06]  /*f030*/  @!P0 DADD R14, R18, R16 ;  /* 0x00000000120e8229 */ /* 0x000fcc0000000010 */
[----:B------:R-:W-:Y:S02]  /*f040*/  @P0 FSEL R14, R16, RZ, P1 ;  /* 0x000000ff100e0208 */ /* 0x000fe40000800000 */
[----:B------:R-:W-:-:S07]  /*f050*/  @P0 FSEL R15, R17, -QNAN , P1 ;  /* 0xfff80000110f0808 */ /* 0x000fce0000800000 */
.L_x_14583:
[----:B------:R-:W-:Y:S05]  /*f060*/  BSYNC B0 ;  /* 0x0000000000007941 */ /* 0x000fea0003800000 */
.L_x_14581:
        /* <DEDUP_REMOVED lines=22> */
.L_x_14598:
[----:B------:R-:W-:Y:S05]  /*f1d0*/  BSYNC B2 ;  /* 0x0000000000027941 */ /* 0x000fea0003800000 */
.L_x_14597:
        /* <DEDUP_REMOVED lines=29> */
.L_x_14601:
[----:B------:R-:W-:Y:S05]  /*f3b0*/  BSYNC B2 ;  /* 0x0000000000027941 */ /* 0x000fea0003800000 */
.L_x_14600:
[----:B------:R-:W-:Y:S01]  /*f3c0*/  LOP3.LUT R15, RZ, 0x80000000, R3, 0xb8, !PT ;  /* 0x80000000ff0f7812 */ /* 0x000fe200078eb803 */
[----:B------:R-:W-:Y:S01]  /*f3d0*/  IMAD.MOV.U32 R14, RZ, RZ, RZ ;  /* 0x000000ffff0e7224 */ /* 0x000fe200078e00ff */
[----:B------:R-:W-:Y:S06]  /*f3e0*/  BRA `(.L_x_14577) ;  /* 0x0000000000187947 */ /* 0x000fec0003800000 */
.L_x_14599:
[----:B------:R-:W0:Y:S02]  /*f3f0*/  FRND.F64.FLOOR R2, R8 ;  /* 0x0000000800027313 */ /* 0x000e240000305800 */
[----:B0-----:R-:W-:Y:S02]  /*f400*/  DADD R4, R8, -R2 ;  /* 0x0000000008047229 */ /* 0x001fe40000000802 */
[----:B------:R-:W-:-:S06]  /*f410*/  DADD R6, R2, 1 ;  /* 0x3ff0000002067429 */ /* 0x000fcc0000000000 */
[----:B------:R-:W-:-:S06]  /*f420*/  DSETP.GT.AND P0, PT, R4, 0.5, PT ;  /* 0x3fe000000400742a */ /* 0x000fcc0003f04000 */
[----:B------:R-:W-:Y:S02]  /*f430*/  FSEL R14, R6, R2, P0 ;  /* 0x00000002060e7208 */ /* 0x000fe40000000000 */
[----:B------:R-:W-:-:S07]  /*f440*/  FSEL R15, R7, R3, P0 ;  /* 0x00000003070f7208 */ /* 0x000fce0000000000 */
.L_x_14577:
[----:B------:R-:W-:Y:S05]  /*f450*/  BSYNC B1 ;  /* 0x0000000000017941 */ /* 0x000fea0003800000 */
.L_x_14576:
        /* <DEDUP_REMOVED lines=28> */
.L_x_14606:
[----:B------:R-:W-:Y:S05]  /*f620*/  BSYNC B2 ;  /* 0x0000000000027941 */ /* 0x000fea0003800000 */
.L_x_14605:
[----:B------:R-:W-:Y:S02]  /*f630*/  IMAD.MOV.U32 R16, RZ, RZ, R2 ;  /* 0x000000ffff107224 */ /* 0x000fe400078e0002 */
[----:B------:R-:W-:Y:S01]  /*f640*/  IMAD.MOV.U32 R17, RZ, RZ, R3 ;  /* 0x000000ffff117224 */ /* 0x000fe200078e0003 */
[----:B------:R-:W-:Y:S06]  /*f650*/  BRA `(.L_x_14603) ;  /* 0x0000001000ec7947 */ /* 0x000fec0003800000 */
.L_x_14604:
        /* <DEDUP_REMOVED lines=38> */
.L_x_14613:
        /* <DEDUP_REMOVED lines=12> */
.L_x_14612:
[----:B------:R-:W-:-:S07]  /*f980*/  IMAD.MOV.U32 R0, RZ, RZ, R7 ;  /* 0x000000ffff007224 */ /* 0x000fce00078e0007 */
.L_x_14611:
[----:B------:R-:W-:Y:S05]  /*f990*/  BSYNC B2 ;  /* 0x0000000000027941 */ /* 0x000fea0003800000 */
.L_x_14610:
        /* <DEDUP_REMOVED lines=12> */
.L_x_14618:
        /* <DEDUP_REMOVED lines=33> */
.L_x_14617:
[----:B------:R-:W-:Y:S05]  /*fc70*/  BSYNC B3 ;  /* 0x0000000000037941 */ /* 0x000fea0003800000 */
.L_x_14616:
[----:B------:R-:W-:-:S13]  /*fc80*/  ISETP.GE.U32.AND P0, PT, R10, 0xc, PT ;  /* 0x0000000c0a00780c */ /* 0x000fda0003f06070 */
[----:B------:R-:W-:Y:S05]  /*fc90*/  @!P0 BRA `(.L_x_14615) ;  /* 0x0000000400dc8947 */ /* 0x000fea0003800000 */
[----:B------:R-:W-:Y:S01]  /*fca0*/  BSSY B3, `(.L_x_14619) ;  /* 0x0000075000037945 */ /* 0x000fe20003800000 */
[----:B------:R-:W-:-:S07]  /*fcb0*/  VIADD R0, R6, 0x10 ;  /* 0x0000001006007836 */ /* 0x000fce0000000000 */
.L_x_14620:
        /* <DEDUP_REMOVED lines=116> */
.L_x_14619:
[----:B------:R-:W-:-:S07]  /*10400*/  IMAD.MOV.U32 R0, RZ, RZ, R6 ;  /* 0x000000ffff007224 */ /* 0x000fce00078e0006 */
.L_x_14615:
[----:B------:R-:W-:Y:S05]  /*10410*/  BSYNC B2 ;  /* 0x0000000000027941 */ /* 0x000fea0003800000 */
.L_x_14614:
        /* <DEDUP_REMOVED lines=21> */
.L_x_14622:
[----:B------:R-:W-:Y:S05]  /*10570*/  BSYNC B2 ;  /* 0x0000000000027941 */ /* 0x000fea0003800000 */
.L_x_14621:
[----:B------:R-:W-:Y:S02]  /*10580*/  IMAD.MOV.U32 R17, RZ, RZ, R7 ;  /* 0x000000ffff117224 */ /* 0x000fe400078e0007 */
[----:B------:R-:W-:-:S03]  /*10590*/  IMAD.MOV.U32 R16, RZ, RZ, R2 ;  /* 0x000000ffff107224 */ /* 0x000fc600078e0002 */
[----:B------:R-:W-:Y:S01]  /*105a0*/  LOP3.LUT R17, R17, 0x80000000, R21, 0xb8, !PT ;  /* 0x8000000011117812 */ /* 0x000fe200078eb815 */
[----:B------:R-:W-:Y:S06]  /*105b0*/  BRA `(.L_x_14609) ;  /* 0x0000000000187947 */ /* 0x000fec0003800000 */
.L_x_14608:
[----:B------:R-:W-:-:S06]  /*105c0*/  DSETP.GTU.AND P0, PT, R2, +INF , PT ;  /* 0x7ff000000200742a */ /* 0x000fcc0003f0c000 */
[----:B------:R-:W-:-:S14]  /*105d0*/  DSETP.LE.AND P0, PT, R6, +INF , !P0 ;  /* 0x7ff000000600742a */ /* 0x000fdc0004703000 */
[----:B------:R-:W-:Y:S02]  /*105e0*/  @P0 DSETP.NEU.AND P1, PT, R6, +INF , PT ;  /* 0x7ff000000600042a */ /* 0x000fe40003f2d000 */
[----:B------:R-:W-:-:S06]  /*105f0*/  @!P0 DADD R16, R22, R20 ;  /* 0x0000000016108229 */ /* 0x000fcc0000000014 */
[----:B------:R-:W-:Y:S02]  /*10600*/  @P0 FSEL R16, R20, RZ, P1 ;  /* 0x000000ff14100208 */ /* 0x000fe40000800000 */
[----:B------:R-:W-:-:S07]  /*10610*/  @P0 FSEL R17, R21, -QNAN , P1 ;  /* 0xfff8000015110808 */ /* 0x000fce0000800000 */
.L_x_14609:
[----:B------:R-:W-:Y:S05]  /*10620*/  BSYNC B0 ;  /* 0x0000000000007941 */ /* 0x000fea0003800000 */
.L_x_14607:
        /* <DEDUP_REMOVED lines=22> */
.L_x_14624:
[----:B------:R-:W-:Y:S05]  /*10790*/  BSYNC B2 ;  /* 0x0000000000027941 */ /* 0x000fea0003800000 */
.L_x_14623:
        /* <DEDUP_REMOVED lines=29> */
.L_x_14627:
[----:B------:R-:W-:Y:S05]  /*10970*/  BSYNC B2 ;  /* 0x0000000000027941 */ /* 0x000fea0003800000 */
.L_x_14626:
[----:B------:R-:W-:Y:S01]  /*10980*/  LOP3.LUT R17, RZ, 0x80000000, R3, 0xb8, !PT ;  /* 0x80000000ff117812 */ /* 0x000fe200078eb803 */
[----:B------:R-:W-:Y:S01]  /*10990*/  IMAD.MOV.U32 R16, RZ, RZ, RZ ;  /* 0x000000ffff107224 */ /* 0x000fe200078e00ff */
[----:B------:R-:W-:Y:S06]  /*109a0*/  BRA `(.L_x_14603) ;  /* 0x0000000000187947 */ /* 0x000fec0003800000 */
.L_x_14625:
[----:B------:R-:W0:Y:S02]  /*109b0*/  FRND.F64.FLOOR R2, R8 ;  /* 0x0000000800027313 */ /* 0x000e240000305800 */
[----:B0-----:R-:W-:Y:S02]  /*109c0*/  DADD R4, R8, -R2 ;  /* 0x0000000008047229 */ /* 0x001fe40000000802 */
[----:B------:R-:W-:-:S06]  /*109d0*/  DADD R6, R2, 1 ;  /* 0x3ff0000002067429 */ /* 0x000fcc0000000000 */
[----:B------:R-:W-:-:S06]  /*109e0*/  DSETP.GT.AND P0, PT, R4, 0.5, PT ;  /* 0x3fe000000400742a */ /* 0x000fcc0003f04000 */
[----:B------:R-:W-:Y:S02]  /*109f0*/  FSEL R16, R6, R2, P0 ;  /* 0x0000000206107208 */ /* 0x000fe40000000000 */
[----:B------:R-:W-:-:S07]  /*10a00*/  FSEL R17, R7, R3, P0 ;  /* 0x0000000307117208 */ /* 0x000fce0000000000 */
.L_x_14603:
[----:B------:R-:W-:Y:S05]  /*10a10*/  BSYNC B1 ;  /* 0x0000000000017941 */ /* 0x000fea0003800000 */
.L_x_14602:
        /* <DEDUP_REMOVED lines=28> */
.L_x_14632:
[----:B------:R-:W-:Y:S05]  /*10be0*/  BSYNC B2 ;  /* 0x0000000000027941 */ /* 0x000fea0003800000 */
.L_x_14631:
[----:B------:R-:W-:Y:S02]  /*10bf0*/  IMAD.MOV.U32 R20, RZ, RZ, R2 ;  /* 0x000000ffff147224 */ /* 0x000fe400078e0002 */
[----:B------:R-:W-:Y:S01]  /*10c00*/  IMAD.MOV.U32 R21, RZ, RZ, R3 ;  /* 0x000000ffff157224 */ /* 0x000fe200078e0003 */
[----:B------:R-:W-:Y:S06]  /*10c10*/  BRA `(.L_x_14629) ;  /* 0x0000001000ec7947 */ /* 0x000fec0003800000 */
.L_x_14630:
        /* <DEDUP_REMOVED lines=38> */
.L_x_14639:
        /* <DEDUP_REMOVED lines=12> */
.L_x_14638:
[----:B------:R-:W-:-:S07]  /*10f40*/  IMAD.MOV.U32 R0, RZ, RZ, R7 ;  /* 0x000000ffff007224 */ /* 0x000fce00078e0007 */
.L_x_14637:
[----:B------:R-:W-:Y:S05]  /*10f50*/  BSYNC B2 ;  /* 0x0000000000027941 */ /* 0x000fea0003800000 */
.L_x_14636:
        /* <DEDUP_REMOVED lines=12> */
.L_x_14644:
        /* <DEDUP_REMOVED lines=33> */
.L_x_14643:
[----:B------:R-:W-:Y:S05]  /*11230*/  BSYNC B3 ;  /* 0x0000000000037941 */ /* 0x000fea0003800000 */
.L_x_14642:
[----:B------:R-:W-:-:S13]  /*11240*/  ISETP.GE.U32.AND P0, PT, R10, 0xc, PT ;  /* 0x0000000c0a00780c */ /* 0x000fda0003f06070 */
[----:B------:R-:W-:Y:S05]  /*11250*/  @!P0 BRA `(.L_x_14641) ;  /* 0x0000000400dc8947 */ /* 0x000fea0003800000 */
[----:B------:R-:W-:Y:S01]  /*11260*/  BSSY B3, `(.L_x_14645) ;  /* 0x0000075000037945 */ /* 0x000fe20003800000 */
[----:B------:R-:W-:-:S07]  /*11270*/  VIADD R0, R6, 0x10 ;  /* 0x0000001006007836 */ /* 0x000fce0000000000 */
.L_x_14646:
        /* <DEDUP_REMOVED lines=116> */
.L_x_14645:
[----:B------:R-:W-:-:S07]  /*119c0*/  IMAD.MOV.U32 R0, RZ, RZ, R6 ;  /* 0x000000ffff007224 */ /* 0x000fce00078e0006 */
.L_x_14641:
[----:B------:R-:W-:Y:S05]  /*119d0*/  BSYNC B2 ;  /* 0x0000000000027941 */ /* 0x000fea0003800000 */
.L_x_14640:
        /* <DEDUP_REMOVED lines=21> */
.L_x_14648:
[----:B------:R-:W-:Y:S05]  /*11b30*/  BSYNC B2 ;  /* 0x0000000000027941 */ /* 0x000fea0003800000 */
.L_x_14647:
[----:B------:R-:W-:Y:S02]  /*11b40*/  IMAD.MOV.U32 R19, RZ, RZ, R7 ;  /* 0x000000ffff137224 */ /* 0x000fe400078e0007 */
[----:B------:R-:W-:-:S03]  /*11b50*/  IMAD.MOV.U32 R18, RZ, RZ, R2 ;  /* 0x000000ffff127224 */ /* 0x000fc600078e0002 */
[----:B------:R-:W-:Y:S01]  /*11b60*/  LOP3.LUT R19, R19, 0x80000000, R25, 0xb8, !PT ;  /* 0x8000000013137812 */ /* 0x000fe200078eb819 */
[----:B------:R-:W-:Y:S06]  /*11b70*/  BRA `(.L_x_14635) ;  /* 0x0000000000187947 */ /* 0x000fec0003800000 */
.L_x_14634:
[----:B------:R-:W-:-:S06]  /*11b80*/  DSETP.GTU.AND P0, PT, R2, +INF , PT ;  /* 0x7ff000000200742a */ /* 0x000fcc0003f0c000 */
[----:B------:R-:W-:-:S14]  /*11b90*/  DSETP.LE.AND P0, PT, R6, +INF , !P0 ;  /* 0x7ff000000600742a */ /* 0x000fdc0004703000 */
[----:B------:R-:W-:Y:S02]  /*11ba0*/  @P0 DSETP.NEU.AND P1, PT, R6, +INF , PT ;  /* 0x7ff000000600042a */ /* 0x000fe40003f2d000 */
[----:B------:R-:W-:-:S06]  /*11bb0*/  @!P0 DADD R18, R26, R24 ;  /* 0x000000001a128229 */ /* 0x000fcc0000000018 */
[----:B------:R-:W-:Y:S02]  /*11bc0*/  @P0 FSEL R18, R24, RZ, P1 ;  /* 0x000000ff18120208 */ /* 0x000fe40000800000 */
[----:B------:R-:W-:-:S07]  /*11bd0*/  @P0 FSEL R19, R25, -QNAN , P1 ;  /* 0xfff8000019130808 */ /* 0x000fce0000800000 */
.L_x_14635:
[----:B------:R-:W-:Y:S05]  /*11be0*/  BSYNC B0 ;  /* 0x0000000000007941 */ /* 0x000fea0003800000 */
.L_x_14633:
        /* <DEDUP_REMOVED lines=22> */
.L_x_14650:
[----:B------:R-:W-:Y:S05]  /*11d50*/  BSYNC B2 ;  /* 0x0000000000027941 */ /* 0x000fea0003800000 */
.L_x_14649:
        /* <DEDUP_REMOVED lines=29> */
.L_x_14653:
[----:B------:R-:W-:Y:S05]  /*11f30*/  BSYNC B2 ;  /* 0x0000000000027941 */ /* 0x000fea0003800000 */
.L_x_14652:
[----:B------:R-:W-:Y:S01]  /*11f40*/  LOP3.LUT R21, RZ, 0x80000000, R3, 0xb8, !PT ;  /* 0x80000000ff157812 */ /* 0x000fe200078eb803 */
[----:B------:R-:W-:Y:S01]  /*11f50*/  IMAD.MOV.U32 R20, RZ, RZ, RZ ;  /* 0x000000ffff147224 */ /* 0x000fe200078e00ff */
[----:B------:R-:W-:Y:S06]  /*11f60*/  BRA `(.L_x_14629) ;  /* 0x0000000000187947 */ /* 0x000fec0003800000 */
.L_x_14651:
[----:B------:R-:W0:Y:S02]  /*11f70*/  FRND.F64.FLOOR R2, R8 ;  /* 0x0000000800027313 */ /* 0x000e240000305800 */
[----:B0-----:R-:W-:Y:S02]  /*11f80*/  DADD R4, R8, -R2 ;  /* 0x0000000008047229 */ /* 0x001fe40000000802 */
[----:B------:R-:W-:-:S06]  /*11f90*/  DADD R6, R2, 1 ;  /* 0x3ff0000002067429 */ /* 0x000fcc0000000000 */
[----:B------:R-:W-:-:S06]  /*11fa0*/  DSETP.GT.AND P0, PT, R4, 0.5, PT ;  /* 0x3fe000000400742a */ /* 0x000fcc0003f04000 */
[----:B------:R-:W-:Y:S02]  /*11fb0*/  FSEL R20, R6, R2, P0 ;  /* 0x0000000206147208 */ /* 0x000fe40000000000 */
[----:B------:R-:W-:-:S07]  /*11fc0*/  FSEL R21, R7, R3, P0 ;  /* 0x0000000307157208 */ /* 0x000fce0000000000 */
.L_x_14629:
[----:B------:R-:W-:Y:S05]  /*11fd0*/  BSYNC B1 ;  /* 0x0000000000017941 */ /* 0x000fea0003800000 */
.L_x_14628:
        /* <DEDUP_REMOVED lines=28> */
.L_x_14658:
[----:B------:R-:W-:Y:S05]  /*121a0*/  BSYNC B2 ;  /* 0x0000000000027941 */ /* 0x000fea0003800000 */
.L_x_14657:
[----:B------:R-:W-:Y:S02]  /*121b0*/  IMAD.MOV.U32 R22, RZ, RZ, R2 ;  /* 0x000000ffff167224 */ /* 0x000fe400078e0002 */
[----:B------:R-:W-:Y:S01]  /*121c0*/  IMAD.MOV.U32 R23, RZ, RZ, R3 ;  /* 0x000000ffff177224 */ /* 0x000fe200078e0003 */
[----:B------:R-:W-:Y:S06]  /*121d0*/  BRA `(.L_x_14655) ;  /* 0x0000001000ec7947 */ /* 0x000fec0003800000 */
.L_x_14656:
        /* <DEDUP_REMOVED lines=38> */
.L_x_14665:
        /* <DEDUP_REMOVED lines=12> */
.L_x_14664:
[----:B------:R-:W-:-:S07]  /*12500*/  IMAD.MOV.U32 R0, RZ, RZ, R7 ;  /* 0x000000ffff007224 */ /* 0x000fce00078e0007 */
.L_x_14663:
[----:B------:R-:W-:Y:S05]  /*12510*/  BSYNC B2 ;  /* 0x0000000000027941 */ /* 0x000fea0003800000 */
.L_x_14662:
        /* <DEDUP_REMOVED lines=12> */
.L_x_14670:
        /* <DEDUP_REMOVED lines=33> */
.L_x_14669:
[----:B------:R-:W-:Y:S05]  /*127f0*/  BSYNC B3 ;  /* 0x0000000000037941 */ /* 0x000fea0003800000 */
.L_x_14668:
[----:B------:R-:W-:-:S13]  /*12800*/  ISETP.GE.U32.AND P0, PT, R10, 0xc, PT ;  /* 0x0000000c0a00780c */ /* 0x000fda0003f06070 */
[----:B------:R-:W-:Y:S05]  /*12810*/  @!P0 BRA `(.L_x_14667) ;  /* 0x0000000400dc8947 */ /* 0x000fea0003800000 */
[----:B------:R-:W-:Y:S01]  /*12820*/  BSSY B3, `(.L_x_14671) ;  /* 0x0000075000037945 */ /* 0x000fe20003800000 */
[----:B------:R-:W-:-:S07]  /*12830*/  VIADD R0, R6, 0x10 ;  /* 0x0000001006007836 */ /* 0x000fce0000000000 */
.L_x_14672:
        /* <DEDUP_REMOVED lines=116> */
.L_x_14671:
[----:B------:R-:W-:-:S07]  /*12f80*/  IMAD.MOV.U32 R0, RZ, RZ, R6 ;  /* 0x000000ffff007224 */ /* 0x000fce00078e0006 */
.L_x_14667:
[----:B------:R-:W-:Y:S05]  /*12f90*/  BSYNC B2 ;  /* 0x0000000000027941 */ /* 0x000fea0003800000 */
.L_x_14666:
        /* <DEDUP_REMOVED lines=21> */
.L_x_14674:
[----:B------:R-:W-:Y:S05]  /*130f0*/  BSYNC B2 ;  /* 0x0000000000027941 */ /* 0x000fea0003800000 */
.L_x_14673:
[----:B------:R-:W-:Y:S02]  /*13100*/  IMAD.MOV.U32 R19, RZ, RZ, R7 ;  /* 0x000000ffff137224 */ /* 0x000fe400078e0007 */
[----:B------:R-:W-:-:S03]  /*13110*/  IMAD.MOV.U32 R18, RZ, RZ, R2 ;  /* 0x000000ffff127224 */ /* 0x000fc600078e0002 */
[----:B------:R-:W-:Y:S01]  /*13120*/  LOP3.LUT R19, R19, 0x80000000, R29, 0xb8, !PT ;  /* 0x8000000013137812 */ /* 0x000fe200078eb81d */
[----:B------:R-:W-:Y:S06]  /*13130*/  BRA `(.L_x_14661) ;  /* 0x0000000000187947 */ /* 0x000fec0003800000 */
.L_x_14660:
[----:B------:R-:W-:-:S06]  /*13140*/  DSETP.GTU.AND P0, PT, R2, +INF , PT ;  /* 0x7ff000000200742a */ /* 0x000fcc0003f0c000 */
[----:B------:R-:W-:-:S14]  /*13150*/  DSETP.LE.AND P0, PT, R6, +INF , !P0 ;  /* 0x7ff000000600742a */ /* 0x000fdc0004703000 */
[----:B------:R-:W-:Y:S02]  /*13160*/  @P0 DSETP.NEU.AND P1, PT, R6, +INF , PT ;  /* 0x7ff000000600042a */ /* 0x000fe40003f2d000 */
[----:B------:R-:W-:-:S06]  /*13170*/  @!P0 DADD R18, R30, R28 ;  /* 0x000000001e128229 */ /* 0x000fcc000000001c */
[----:B------:R-:W-:Y:S02]  /*13180*/  @P0 FSEL R18, R28, RZ, P1 ;  /* 0x000000ff1c120208 */ /* 0x000fe40000800000 */
[----:B------:R-:W-:-:S07]  /*13190*/  @P0 FSEL R19, R29, -QNAN , P1 ;  /* 0xfff800001d130808 */ /* 0x000fce0000800000 */
.L_x_14661:
[----:B------:R-:W-:Y:S05]  /*131a0*/  BSYNC B0 ;  /* 0x0000000000007941 */ /* 0x000fea0003800000 */
.L_x_14659:
        /* <DEDUP_REMOVED lines=22> */
.L_x_14676:
[----:B------:R-:W-:Y:S05]  /*13310*/  BSYNC B2 ;  /* 0x0000000000027941 */ /* 0x000fea0003800000 */
.L_x_14675:
        /* <DEDUP_REMOVED lines=29> */
.L_x_14679:
[----:B------:R-:W-:Y:S05]  /*134f0*/  BSYNC B2 ;  /* 0x0000000000027941 */ /* 0x000fea0003800000 */
.L_x_14678:
[----:B------:R-:W-:Y:S01]  /*13500*/  LOP3.LUT R23, RZ, 0x80000000, R3, 0xb8, !PT ;  /* 0x80000000ff177812 */ /* 0x000fe200078eb803 */
[----:B------:R-:W-:Y:S01]  /*13510*/  IMAD.MOV.U32 R22, RZ, RZ, RZ ;  /* 0x000000ffff167224 */ /* 0x000fe200078e00ff */
[----:B------:R-:W-:Y:S06]  /*13520*/  BRA `(.L_x_14655) ;  /* 0x0000000000187947 */ /* 0x000fec0003800000 */
.L_x_14677:
[----:B------:R-:W0:Y:S02]  /*13530*/  FRND.F64.FLOOR R2, R8 ;  /* 0x0000000800027313 */ /* 0x000e240000305800 */
[----:B0-----:R-:W-:Y:S02]  /*13540*/  DADD R4, R8, -R2 ;  /* 0x0000000008047229 */ /* 0x001fe40000000802 */
[----:B------:R-:W-:-:S06]  /*13550*/  DADD R6, R2, 1 ;  /* 0x3ff0000002067429 */ /* 0x000fcc0000000000 */
[----:B------:R-:W-:-:S06]  /*13560*/  DSETP.GT.AND P0, PT, R4, 0.5, PT ;  /* 0x3fe000000400742a */ /* 0x000fcc0003f04000 */
[----:B------:R-:W-:Y:S02]  /*13570*/  FSEL R22, R6, R2, P0 ;  /* 0x0000000206167208 */ /* 0x000fe40000000000 */
[----:B------:R-:W-:-:S07]  /*13580*/  FSEL R23, R7, R3, P0 ;  /* 0x0000000307177208 */ /* 0x000fce0000000000 */
.L_x_14655:
[----:B------:R-:W-:Y:S05]  /*13590*/  BSYNC B1 ;  /* 0x0000000000017941 */ /* 0x000fea0003800000 */
.L_x_14654:
        /* <DEDUP_REMOVED lines=28> */
.L_x_14684:
[----:B------:R-:W-:Y:S05]  /*13760*/  BSYNC B2 ;  /* 0x0000000000027941 */ /* 0x000fea0003800000 */
.L_x_14683:
[----:B------:R-:W-:Y:S02]  /*13770*/  IMAD.MOV.U32 R18, RZ, RZ, R2 ;  /* 0x000000ffff127224 */ /* 0x000fe400078e0002 */
[----:B------:R-:W-:Y:S01]  /*13780*/  IMAD.MOV.U32 R19, RZ, RZ, R3 ;  /* 0x000000ffff137224 */ /* 0x000fe200078e0003 */
[----:B------:R-:W-:Y:S06]  /*13790*/  BRA `(.L_x_14681) ;  /* 0x0000001000e87947 */ /* 0x000fec0003800000 */
.L_x_14682:
        /* <DEDUP_REMOVED lines=38> */
.L_x_14691:
        /* <DEDUP_REMOVED lines=12> */
.L_x_14690:
[----:B------:R-:W-:-:S07]  /*13ac0*/  IMAD.MOV.U32 R0, RZ, RZ, R7 ;  /* 0x000000ffff007224 */ /* 0x000fce00078e0007 */
.L_x_14689:
[----:B------:R-:W-:Y:S05]  /*13ad0*/  BSYNC B2 ;  /* 0x0000000000027941 */ /* 0x000fea0003800000 */
.L_x_14688:
        /* <DEDUP_REMOVED lines=12> */
.L_x_14696:
        /* <DEDUP_REMOVED lines=33> */
.L_x_14695:
[----:B------:R-:W-:Y:S05]  /*13db0*/  BSYNC B3 ;  /* 0x0000000000037941 */ /* 0x000fea0003800000 */
.L_x_14694:
[----:B------:R-:W-:-:S13]  /*13dc0*/  ISETP.GE.U32.AND P0, PT, R10, 0xc, PT ;  /* 0x0000000c0a00780c */ /* 0x000fda0003f06070 */
[----:B------:R-:W-:Y:S05]  /*13dd0*/  @!P0 BRA `(.L_x_14693) ;  /* 0x0000000400dc8947 */ /* 0x000fea0003800000 */
[----:B------:R-:W-:Y:S01]  /*13de0*/  BSSY B3, `(.L_x_14697) ;  /* 0x0000075000037945 */ /* 0x000fe20003800000 */
[----:B------:R-:W-:-:S07]  /*13df0*/  VIADD R0, R6, 0x10 ;  /* 0x0000001006007836 */ /* 0x000fce0000000000 */
.L_x_14698:
        /* <DEDUP_REMOVED lines=116> */
.L_x_14697:
[----:B------:R-:W-:-:S07]  /*14540*/  IMAD.MOV.U32 R0, RZ, RZ, R7 ;  /* 0x000000ffff007224 */ /* 0x000fce00078e0007 */
.L_x_14693:
[----:B------:R-:W-:Y:S05]  /*14550*/  BSYNC B2 ;  /* 0x0000000000027941 */ /* 0x000fea0003800000 */
.L_x_14692:
        /* <DEDUP_REMOVED lines=20> */
.L_x_14700:
[----:B------:R-:W-:Y:S05]  /*146a0*/  BSYNC B2 ;  /* 0x0000000000027941 */ /* 0x000fea0003800000 */
.L_x_14699:
[----:B------:R-:W-:Y:S02]  /*146b0*/  IMAD.MOV.U32 R19, RZ, RZ, R7 ;  /* 0x000000ffff137224 */ /* 0x000fe400078e0007 */
[----:B------:R-:W-:-:S03]  /*146c0*/  IMAD.MOV.U32 R18, RZ, RZ, R2 ;  /* 0x000000ffff127224 */ /* 0x000fc600078e0002 */
[----:B------:R-:W-:Y:S01]  /*146d0*/  LOP3.LUT R19, R19, 0x80000000, R33, 0xb8, !PT ;  /* 0x8000000013137812 */ /* 0x000fe200078eb821 */
[----:B------:R-:W-:Y:S06]  /*146e0*/  BRA `(.L_x_14687) ;  /* 0x0000000000187947 */ /* 0x000fec0003800000 */
.L_x_14686:
[----:B------:R-:W-:-:S06]  /*146f0*/  DSETP.GTU.AND P0, PT, R2, +INF , PT ;  /* 0x7ff000000200742a */ /* 0x000fcc0003f0c000 */
[----:B------:R-:W-:-:S14]  /*14700*/  DSETP.LE.AND P0, PT, R6, +INF , !P0 ;  /* 0x7ff000000600742a */ /* 0x000fdc0004703000 */
[----:B------:R-:W-:Y:S02]  /*14710*/  @P0 DSETP.NEU.AND P1, PT, R6, +INF , PT ;  /* 0x7ff000000600042a */ /* 0x000fe40003f2d000 */
[----:B------:R-:W-:-:S06]  /*14720*/  @!P0 DADD R18, R34, R32 ;  /* 0x0000000022128229 */ /* 0x000fcc0000000020 */
[----:B------:R-:W-:Y:S02]  /*14730*/  @P0 FSEL R18, R32, RZ, P1 ;  /* 0x000000ff20120208 */ /* 0x000fe40000800000 */
[----:B------:R-:W-:-:S07]  /*14740*/  @P0 FSEL R19, R33, -QNAN , P1 ;  /* 0xfff8000021130808 */ /* 0x000fce0000800000 */
.L_x_14687:
[----:B------:R-:W-:Y:S05]  /*14750*/  BSYNC B0 ;  /* 0x0000000000007941 */ /* 0x000fea0003800000 */
.L_x_14685:
        /* <DEDUP_REMOVED lines=22> */
.L_x_14702:
[----:B------:R-:W-:Y:S05]  /*148c0*/  BSYNC B2 ;  /* 0x0000000000027941 */ /* 0x000fea0003800000 */
.L_x_14701:
        /* <DEDUP_REMOVED lines=29> */
.L_x_14705:
[----:B------:R-:W-:Y:S05]  /*14aa0*/  BSYNC B2 ;  /* 0x0000000000027941 */ /* 0x000fea0003800000 */
.L_x_14704:
[----:B------:R-:W-:Y:S01]  /*14ab0*/  LOP3.LUT R19, RZ, 0x80000000, R3, 0xb8, !PT ;  /* 0x80000000ff137812 */ /* 0x000fe200078eb803 */
[----:B------:R-:W-:Y:S01]  /*14ac0*/  IMAD.MOV.U32 R18, RZ, RZ, RZ ;  /* 0x000000ffff127224 */ /* 0x000fe200078e00ff */
[----:B------:R-:W-:Y:S06]  /*14ad0*/  BRA `(.L_x_14681) ;  /* 0x0000000000187947 */ /* 0x000fec0003800000 */
.L_x_14703:
[----:B------:R-:W0:Y:S02]  /*14ae0*/  FRND.F64.FLOOR R2, R8 ;  /* 0x0000000800027313 */ /* 0x000e240000305800 */
[----:B0-----:R-:W-:Y:S02]  /*14af0*/  DADD R4, R8, -R2 ;  /* 0x0000000008047229 */ /* 0x001fe40000000802 */
[----:B------:R-:W-:-:S06]  /*14b00*/  DADD R6, R2, 1 ;  /* 0x3ff0000002067429 */ /* 0x000fcc0000000000 */
[----:B------:R-:W-:-:S06]  /*14b10*/  DSETP.GT.AND P0, PT, R4, 0.5, PT ;  /* 0x3fe000000400742a */ /* 0x000fcc0003f04000 */
[----:B------:R-:W-:Y:S02]  /*14b20*/  FSEL R18, R6, R2, P0 ;  /* 0x0000000206127208 */ /* 0x000fe40000000000 */
[----:B------:R-:W-:-:S07]  /*14b30*/  FSEL R19, R7, R3, P0 ;  /* 0x0000000307137208 */ /* 0x000fce0000000000 */
.L_x_14681:
[----:B------:R-:W-:Y:S05]  /*14b40*/  BSYNC B1 ;  /* 0x0000000000017941 */ /* 0x000fea0003800000 */
.L_x_14680:
        /* <DEDUP_REMOVED lines=28> */
.L_x_14710:
[----:B------:R-:W-:Y:S05]  /*14d10*/  BSYNC B2 ;  /* 0x0000000000027941 */ /* 0x000fea0003800000 */
.L_x_14709:
[----:B------:R-:W-:Y:S05]  /*14d20*/  BRA `(.L_x_14707) ;  /* 0x0000001000ec7947 */ /* 0x000fea0003800000 */
.L_x_14708:
        /* <DEDUP_REMOVED lines=38> */
.L_x_14717:
        /* <DEDUP_REMOVED lines=12> */
.L_x_14716:
[----:B------:R-:W-:-:S07]  /*15050*/  IMAD.MOV.U32 R0, RZ, RZ, R7 ;  /* 0x000000ffff007224 */ /* 0x000fce00078e0007 */
.L_x_14715:
[----:B------:R-:W-:Y:S05]  /*15060*/  BSYNC B2 ;  /* 0x0000000000027941 */ /* 0x000fea0003800000 */
.L_x_14714:
        /* <DEDUP_REMOVED lines=12> */
.L_x_14722:
        /* <DEDUP_REMOVED lines=33> */
.L_x_14721:
[----:B------:R-:W-:Y:S05]  /*15340*/  BSYNC B3 ;  /* 0x0000000000037941 */ /* 0x000fea0003800000 */
.L_x_14720:
[----:B------:R-:W-:-:S13]  /*15350*/  ISETP.GE.U32.AND P0, PT, R10, 0xc, PT ;  /* 0x0000000c0a00780c */ /* 0x000fda0003f06070 */
[----:B------:R-:W-:Y:S05]  /*15360*/  @!P0 BRA `(.L_x_14719) ;  /* 0x0000000400dc8947 */ /* 0x000fea0003800000 */
[----:B------:R-:W-:Y:S01]  /*15370*/  BSSY B3, `(.L_x_14723) ;  /* 0x0000075000037945 */ /* 0x000fe20003800000 */
[----:B------:R-:W-:-:S07]  /*15380*/  VIADD R0, R6, 0x10 ;  /* 0x0000001006007836 */ /* 0x000fce0000000000 */
.L_x_14724:
        /* <DEDUP_REMOVED lines=116> */
.L_x_14723:
[----:B------:R-:W-:-:S07]  /*15ad0*/  IMAD.MOV.U32 R0, RZ, RZ, R6 ;  /* 0x000000ffff007224 */ /* 0x000fce00078e0006 */
.L_x_14719:
[----:B------:R-:W-:Y:S05]  /*15ae0*/  BSYNC B2 ;  /* 0x0000000000027941 */ /* 0x000fea0003800000 */
.L_x_14718:
        /* <DEDUP_REMOVED lines=21> */
.L_x_14726:
[----:B------:R-:W-:Y:S05]  /*15c40*/  BSYNC B2 ;  /* 0x0000000000027941 */ /* 0x000fea0003800000 */
.L_x_14725:
[----:B------:R-:W-:Y:S02]  /*15c50*/  IMAD.MOV.U32 R25, RZ, RZ, R7 ;  /* 0x000000ffff197224 */ /* 0x000fe400078e0007 */
[----:B------:R-:W-:-:S03]  /*15c60*/  IMAD.MOV.U32 R24, RZ, RZ, R2 ;  /* 0x000000ffff187224 */ /* 0x000fc600078e0002 */
[----:B------:R-:W-:Y:S01]  /*15c70*/  LOP3.LUT R25, R25, 0x80000000, R37, 0xb8, !PT ;  /* 0x8000000019197812 */ /* 0x000fe200078eb825 */
[----:B------:R-:W-:Y:S06]  /*15c80*/  BRA `(.L_x_14713) ;  /* 0x0000000000187947 */ /* 0x000fec0003800000 */
.L_x_14712:
[----:B------:R-:W-:-:S06]  /*15c90*/  DSETP.GTU.AND P0, PT, R2, +INF , PT ;  /* 0x7ff000000200742a */ /* 0x000fcc0003f0c000 */
[----:B------:R-:W-:-:S14]  /*15ca0*/  DSETP.LE.AND P0, PT, R6, +INF , !P0 ;  /* 0x7ff000000600742a */ /* 0x000fdc0004703000 */
[----:B------:R-:W-:Y:S02]  /*15cb0*/  @P0 DSETP.NEU.AND P1, PT, R6, +INF , PT ;  /* 0x7ff000000600042a */ /* 0x000fe40003f2d000 */
[----:B------:R-:W-:-:S06]  /*15cc0*/  @!P0 DADD R24, R38, R36 ;  /* 0x0000000026188229 */ /* 0x000fcc0000000024 */
[----:B------:R-:W-:Y:S02]  /*15cd0*/  @P0 FSEL R24, R36, RZ, P1 ;  /* 0x000000ff24180208 */ /* 0x000fe40000800000 */
[----:B------:R-:W-:-:S07]  /*15ce0*/  @P0 FSEL R25, R37, -QNAN , P1 ;  /* 0xfff8000025190808 */ /* 0x000fce0000800000 */
.L_x_14713:
[----:B------:R-:W-:Y:S05]  /*15cf0*/  BSYNC B0 ;  /* 0x0000000000007941 */ /* 0x000fea0003800000 */
.L_x_14711:
        /* <DEDUP_REMOVED lines=22> */
.L_x_14728:
[----:B------:R-:W-:Y:S05]  /*15e60*/  BSYNC B2 ;  /* 0x0000000000027941 */ /* 0x000fea0003800000 */
.L_x_14727:
        /* <DEDUP_REMOVED lines=29> */
.L_x_14731:
[----:B------:R-:W-:Y:S05]  /*16040*/  BSYNC B2 ;  /* 0x0000000000027941 */ /* 0x000fea0003800000 */
.L_x_14730:
[----:B------:R-:W-:Y:S01]  /*16050*/  LOP3.LUT R3, RZ, 0x80000000, R3, 0xb8, !PT ;  /* 0x80000000ff037812 */ /* 0x000fe200078eb803 */
[----:B------:R-:W-:Y:S01]  /*16060*/  IMAD.MOV.U32 R2, RZ, RZ, RZ ;  /* 0x000000ffff027224 */ /* 0x000fe200078e00ff */
[----:B------:R-:W-:Y:S06]  /*16070*/  BRA `(.L_x_14707) ;  /* 0x0000000000187947 */ /* 0x000fec0003800000 */
.L_x_14729:
[----:B------:R-:W0:Y:S02]  /*16080*/  FRND.F64.FLOOR R2, R8 ;  /* 0x0000000800027313 */ /* 0x000e240000305800 */
[----:B0-----:R-:W-:Y:S02]  /*16090*/  DADD R4, R8, -R2 ;  /* 0x0000000008047229 */ /* 0x001fe40000000802 */
[----:B------:R-:W-:-:S06]  /*160a0*/  DADD R6, R2, 1 ;  /* 0x3ff0000002067429 */ /* 0x000fcc0000000000 */
[----:B------:R-:W-:-:S06]  /*160b0*/  DSETP.GT.AND P0, PT, R4, 0.5, PT ;  /* 0x3fe000000400742a */ /* 0x000fcc0003f04000 */
[----:B------:R-:W-:Y:S02]  /*160c0*/  FSEL R2, R6, R2, P0 ;  /* 0x0000000206027208 */ /* 0x000fe40000000000 */
[----:B------:R-:W-:-:S07]  /*160d0*/  FSEL R3, R7, R3, P0 ;  /* 0x0000000307037208 */ /* 0x000fce0000000000 */
.L_x_14707:
[----:B------:R-:W-:Y:S05]  /*160e0*/  BSYNC B1 ;  /* 0x0000000000017941 */ /* 0x000fea0003800000 */
.L_x_14706:
        /* <DEDUP_REMOVED lines=23> */
.L_x_14734:
[----:B------:R-:W-:-:S13]  /*16260*/  ISETP.GE.AND P0, PT, R0, R48, PT ;  /* 0x000000300000720c */ /* 0x000fda0003f06270 */
[----:B------:R-:W-:Y:S05]  /*16270*/  @P0 BRA `(.L_x_14736) ;  /* 0x0000000000300947 */ /* 0x000fea0003800000 */
[----:B0-----:R-:W0:Y:S01]  /*16280*/  LDC.64 R4, c[0x0][0x218] ;  /* 0x00008600ff047b82 */ /* 0x001e220000000a00 */
[----:B------:R-:W-:Y:S02]  /*16290*/  IMAD.IADD R7, R49, 0x1, R0 ;  /* 0x0000000131077824 */ /* 0x000fe400078e0200 */
[----:B------:R-:W-:Y:S02]  /*162a0*/  VIADD R0, R0, 0x80 ;  /* 0x0000008000007836 */ /* 0x000fe40000000000 */
[----:B0-----:R-:W-:-:S05]  /*162b0*/  IMAD.WIDE.U32 R4, R7, 0x8, R4 ;  /* 0x0000000807047825 */ /* 0x001fca00078e0004 */
[----:B------:R1:W-:Y:S02]  /*162c0*/  STG.E.64 desc[UR4][R4.64], R16 ;  /* 0x0000001004007986 */ /* 0x0003e4000c101b04 */
.L_x_14735:
[----:B------:R-:W-:-:S13]  /*162d0*/  ISETP.GE.AND P0, PT, R0, R48, PT ;  /* 0x000000300000720c */ /* 0x000fda0003f06270 */
[----:B------:R-:W-:Y:S05]  /*162e0*/  @P0 BRA `(.L_x_14737) ;  /* 0x0000000000340947 */ /* 0x000fea0003800000 */
[----:B01----:R-:W0:Y:S01]  /*162f0*/  LDC.64 R4, c[0x0][0x218] ;  /* 0x00008600ff047b82 */ /* 0x003e220000000a00 */
[----:B------:R-:W-:Y:S02]  /*16300*/  IMAD.IADD R7, R49, 0x1, R0 ;  /* 0x0000000131077824 */ /* 0x000fe400078e0200 */
[----:B------:R-:W-:Y:S02]  /*16310*/  VIADD R0, R0, 0x80 ;  /* 0x0000008000007836 */ /* 0x000fe40000000000 */
[----:B0-----:R-:W-:-:S05]  /*16320*/  IMAD.WIDE.U32 R4, R7, 0x8, R4 ;  /* 0x0000000807047825 */ /* 0x001fca00078e0004 */
[----:B------:R1:W-:Y:S02]  /*16330*/  STG.E.64 desc[UR4][R4.64], R20 ;  /* 0x0000001404007986 */ /* 0x0003e4000c101b04 */
.L_x_14736:
        /* <DEDUP_REMOVED lines=8> */
.L_x_14737:
[----:B------:R-:W-:Y:S05]  /*163c0*/  BSYNC B1 ;  /* 0x0000000000017941 */ /* 0x000fea0003800000 */
.L_x_14733:
[----:B------:R-:W-:-:S13]  /*163d0*/  ISETP.GE.AND P0, PT, R0, R48, PT ;  /* 0x000000300000720c */ /* 0x000fda0003f06270 */
[----:B012---:R-:W0:Y:S01]  /*163e0*/  @!P0 LDC.64 R4, c[0x0][0x218] ;  /* 0x00008600ff048b82 */ /* 0x007e220000000a00 */
[----:B------:R-:W-:Y:S02]  /*163f0*/  @!P0 IMAD.IADD R7, R49, 0x1, R0 ;  /* 0x0000000131078824 */ /* 0x000fe400078e0200 */
[----:B------:R-:W-:Y:S02]  /*16400*/  @!P0 VIADD R0, R0, 0x80 ;  /* 0x0000008000008836 */ /* 0x000fe40000000000 */
[----:B0-----:R-:W-:-:S05]  /*16410*/  @!P0 IMAD.WIDE.U32 R4, R7, 0x8, R4 ;  /* 0x0000000807048825 */ /* 0x001fca00078e0004 */
[----:B------:R2:W-:Y:S02]  /*16420*/  @!P0 STG.E.64 desc[UR4][R4.64], R18 ;  /* 0x0000001204008986 */ /* 0x0005e4000c101b04 */
.L_x_14738:
[----:B------:R-:W-:Y:S05]  /*16430*/  BSYNC B0 ;  /* 0x0000000000007941 */ /* 0x000fea0003800000 */
.L_x_14732:
        /* <DEDUP_REMOVED lines=8> */
        .weak           $__internal_6_$__cuda_sm20_div_rn_f64_full
        .type           $__internal_6_$__cuda_sm20_div_rn_f64_full,@function
        .size           $__internal_6_$__cuda_sm20_div_rn_f64_full,(.L_x_37684 - $__internal_6_$__cuda_sm20_div_rn_f64_full)
$__internal_6_$__cuda_sm20_div_rn_f64_full:
        /* <DEDUP_REMOVED lines=72> */
.L_x_14740:
        /* <DEDUP_REMOVED lines=17> */
.L_x_14743:
[----:B------:R-:W-:-:S05]  /*16a50*/  LOP3.LUT R2, R7, 0x80000, RZ, 0xfc, !PT ;  /* 0x0008000007027812 */ /* 0x000fca00078efcff */
[----:B------:R-:W-:Y:S02]  /*16a60*/  IMAD.MOV.U32 R3, RZ, RZ, R2 ;  /* 0x000000ffff037224 */ /* 0x000fe400078e0002 */
[----:B------:R-:W-:Y:S01]  /*16a70*/  IMAD.MOV.U32 R2, RZ, RZ, R6 ;  /* 0x000000ffff027224 */ /* 0x000fe200078e0006 */
[----:B------:R-:W-:Y:S06]  /*16a80*/  BRA `(.L_x_14741) ;  /* 0x00000000000c7947 */ /* 0x000fec0003800000 */
.L_x_14742:
[----:B------:R-:W-:-:S05]  /*16a90*/  LOP3.LUT R2, R11, 0x80000, RZ, 0xfc, !PT ;  /* 0x000800000b027812 */ /* 0x000fca00078efcff */
[----:B------:R-:W-:Y:S02]  /*16aa0*/  IMAD.MOV.U32 R3, RZ, RZ, R2 ;  /* 0x000000ffff037224 */ /* 0x000fe400078e0002 */
[----:B------:R-:W-:-:S07]  /*16ab0*/  IMAD.MOV.U32 R2, RZ, RZ, R10 ;  /* 0x000000ffff027224 */ /* 0x000fce00078e000a */
.L_x_14741:
[----:B------:R-:W-:Y:S05]  /*16ac0*/  BSYNC B0 ;  /* 0x0000000000007941 */ /* 0x000fea0003800000 */
.L_x_14739:
[----:B------:R-:W-:Y:S02]  /*16ad0*/  IMAD.MOV.U32 R4, RZ, RZ, R0 ;  /* 0x000000ffff047224 */ /* 0x000fe400078e0000 */
[----:B------:R-:W-:-:S04]  /*16ae0*/  IMAD.MOV.U32 R5, RZ, RZ, 0x0 ;  /* 0x00000000ff057424 */ /* 0x000fc800078e00ff */
[----:B------:R-:W-:Y:S05]  /*16af0*/  RET.REL.NODEC R4 `(_ZN2at6native29vectorized_elementwise_kernelILi8ENS0_13BinaryFunctorIdddZZZNS0_15binary_internal21div_floor_kernel_cudaERNS_18TensorIteratorBaseEENKUlvE1_clEvENKUlvE_clEvEUlddE_EESt5arrayIPcLm3EEEEviT0_T1_) ;  /* 0xfffffe9404407950 */ /* 0x000fea0003c3ffff */
.L_x_14744:
        /* <DEDUP_REMOVED lines=16> */
.L_x_37684:


//--------------------- .text._ZN2at6native18elementwise_kernelILi128ELi4EZNS0_15gpu_kernel_implINS0_13BUnaryFunctorIdddZZZNS0_15binary_internal21div_floor_kernel_cudaERNS_18TensorIteratorBaseEENKUlvE1_clEvENKUlvE_clEvEUlddE_EEEEvS6_RKT_EUliE_EEviT1_ --------------------------
	.section	.text._ZN2at6native18elementwise_kernelILi128ELi4EZNS0_15gpu_kernel_implINS0_13BUnaryFunctorIdddZZZNS0_15binary_internal21div_floor_kernel_cudaERNS_18TensorIteratorBaseEENKUlvE1_clEvENKUlvE_clEvEUlddE_EEEEvS6_RKT_EUliE_EEviT1_,"ax",@progbits
	.align	128
        .global         _ZN2at6native18elementwise_kernelILi128ELi4EZNS0_15gpu_kernel_implINS0_13BUnaryFunctorIdddZZZNS0_15binary_internal21div_floor_kernel_cudaERNS_18TensorIteratorBaseEENKUlvE1_clEvENKUlvE_clEvEUlddE_EEEEvS6_RKT_EUliE_EEviT1_
        .type           _ZN2at6native18elementwise_kernelILi128ELi4EZNS0_15gpu_kernel_implINS0_13BUnaryFunctorIdddZZZNS0_15binary_internal21div_floor_kernel_cudaERNS_18TensorIteratorBaseEENKUlvE1_clEvENKUlvE_clEvEUlddE_EEEEvS6_RKT_EUliE_EEviT1_,@function
        .size           _ZN2at6native18elementwise_kernelILi128ELi4EZNS0_15gpu_kernel_implINS0_13BUnaryFunctorIdddZZZNS0_15binary_internal21div_floor_kernel_cudaERNS_18TensorIteratorBaseEENKUlvE1_clEvENKUlvE_clEvEUlddE_EEEEvS6_RKT_EUliE_EEviT1_,(.L_x_37685 - _ZN2at6native18elementwise_kernelILi128ELi4EZNS0_15gpu_kernel_implINS0_13BUnaryFunctorIdddZZZNS0_15binary_internal21div_floor_kernel_cudaERNS_18TensorIteratorBaseEENKUlvE1_clEvENKUlvE_clEvEUlddE_EEEEvS6_RKT_EUliE_EEviT1_)
        .other          _ZN2at6native18elementwise_kernelILi128ELi4EZNS0_15gpu_kernel_implINS0_13BUnaryFunctorIdddZZZNS0_15binary_internal21div_floor_kernel_cudaERNS_18TensorIteratorBaseEENKUlvE1_clEvENKUlvE_clEvEUlddE_EEEEvS6_RKT_EUliE_EEviT1_,@"STO_CUDA_ENTRY STV_DEFAULT"
_ZN2at6native18elementwise_kernelILi128ELi4EZNS0_15gpu_kernel_implINS0_13BUnaryFunctorIdddZZZNS0_15binary_internal21div_floor_kernel_cudaERNS_18TensorIteratorBaseEENKUlvE1_clEvENKUlvE_clEvEUlddE_EEEEvS6_RKT_EUliE_EEviT1_:
.text._ZN2at6native18elementwise_kernelILi128ELi4EZNS0_15gpu_kernel_implINS0_13BUnaryFunctorIdddZZZNS0_15binary_internal21div_floor_kernel_cudaERNS_18TensorIteratorBaseEENKUlvE1_clEvENKUlvE_clEvEUlddE_EEEEvS6_RKT_EUliE_EEviT1_:
[----:B------:R-:W0:Y:S01]  /*0000*/  LDC R1, c[0x0][0x28] ;  /* 0x00000a00ff017b82 */ /* 0x000e220000000800 */
[----:B------:R-:W1:Y:S07]  /*0010*/  S2R R19, SR_CTAID.X ;  /* 0x0000000000137919 */ /* 0x000e6e0000002500 */
[----:B------:R-:W2:Y:S01]  /*0020*/  LDC R17, c[0x0][0x42c] ;  /* 0x00010b00ff117b82 */ /* 0x000ea20000000800 */
[----:B------:R-:W-:Y:S01]  /*0030*/  ULDC UR4, c[0x0][0x210] ;  /* 0x0000840000047ab9 */ /* 0x000fe20000000800 */
[----:B------:R-:W-:Y:S01]  /*0040*/  ULDC.64 UR36, c[0x0][0x208] ;  /* 0x0000820000247ab9 */ /* 0x000fe20000000a00 */
[----:B------:R-:W1:Y:S01]  /*0050*/  S2R R0, SR_TID.X ;  /* 0x0000000000007919 */ /* 0x000e620000002100 */
[----:B------:R-:W-:Y:S01]  /*0060*/  ULDC UR38, c[0x0][0x428] ;  /* 0x00010a0000267ab9 */ /* 0x000fe20000000800 */
[----:B------:R-:W-:Y:S01]  /*0070*/  BSSY B6, `(.L_x_14745) ;  /* 0x0000495000067945 */ /* 0x000fe20003800000 */
[----:B-1----:R-:W-:-:S05]  /*0080*/  IMAD R19, R19, 0x200, R0 ;  /* 0x0000020013137824 */ /* 0x002fca00078e0200 */
[----:B------:R-:W-:-:S13]  /*0090*/  ISETP.GE.AND P0, PT, R19, UR4, PT ;  /* 0x0000000413007c0c */ /* 0x000fda000bf06270 */
[----:B0-2---:R-:W-:Y:S05]  /*00a0*/  @P0 BRA `(.L_x_14746) ;  /* 0x0000004800440947 */ /* 0x005fea0003800000 */
        /* <DEDUP_REMOVED lines=303> */
.L_x_14747:
        /* <DEDUP_REMOVED lines=21> */
.L_x_14751:
[----:B------:R-:W2:Y:S02]  /*14f0*/  LDG.E.U8 R2, desc[UR36][R2.64] ;  /* 0x0000002402027981 */ /* 0x000ea4000c1e1100 */
[----:B--2---:R0:W1:Y:S01]  /*1500*/  I2F.F64.U16 R26, R2 ;  /* 0x00000002001a7312 */ /* 0x0040620000101800 */
[----:B------:R-:W-:Y:S05]  /*1510*/  BRA `(.L_x_14753) ;  /* 0x0000000c00707947 */ /* 0x000fea0003800000 */
.L_x_14750:
        /* <DEDUP_REMOVED lines=9> */
.L_x_14755:
[----:B------:R-:W2:Y:S02]  /*15b0*/  LDG.E R2, desc[UR36][R2.64] ;  /* 0x0000002402027981 */ /* 0x000ea4000c1e1900 */
[----:B--2---:R0:W1:Y:S01]  /*15c0*/  I2F.F64 R26, R2 ;  /* 0x00000002001a7312 */ /* 0x0040620000201c00 */
[----:B------:R-:W-:Y:S05]  /*15d0*/  BRA `(.L_x_14753) ;  /* 0x0000000c00407947 */ /* 0x000fea0003800000 */
.L_x_14754:
[----:B------:R-:W2:Y:S02]  /*15e0*/  LDG.E.U16 R2, desc[UR36][R2.64] ;  /* 0x0000002402027981 */ /* 0x000ea4000c1e1500 */
[----:B--2---:R0:W1:Y:S01]  /*15f0*/  I2F.F64.S16 R26, R2 ;  /* 0x00000002001a7312 */ /* 0x0040620000101c00 */
[----:B------:R-:W-:Y:S05]  /*1600*/  BRA `(.L_x_14753) ;  /* 0x0000000c00347947 */ /* 0x000fea0003800000 */
.L_x_14749:
        /* <DEDUP_REMOVED lines=10> */
.L_x_14757:
[----:B------:R-:W2:Y:S02]  /*16b0*/  LDG.E.U16 R0, desc[UR36][R2.64] ;  /* 0x0000002402007981 */ /* 0x000ea4000c1e1500 */
[----:B--2---:R-:W-:-:S05]  /*16c0*/  HADD2.F32 R0, -RZ, R0.H0_H0 ;  /* 0x20000000ff007230 */ /* 0x004fca0000004100 */
[----:B------:R-:W-:-:S04]  /*16d0*/  FMUL.FTZ R0, R0, 1 ;  /* 0x3f80000000007820 */ /* 0x000fc80000410000 */
[----:B------:R0:W1:Y:S01]  /*16e0*/  F2F.F64.F32 R26, R0 ;  /* 0x00000000001a7310 */ /* 0x0000620000201800 */
[----:B------:R-:W-:Y:S05]  /*16f0*/  BRA `(.L_x_14753) ;  /* 0x0000000800f87947 */ /* 0x000fea0003800000 */
.L_x_14756:
        /* <DEDUP_REMOVED lines=10> */
.L_x_14759:
[----:B------:R-:W2:Y:S02]  /*17a0*/  LDG.E.U16 R2, desc[UR36][R2.64] ;  /* 0x0000002402027981 */ /* 0x000ea4000c1e1500 */
[----:B--2---:R-:W-:-:S05]  /*17b0*/  HADD2.F32 R0, -RZ, R2.H0_H0 ;  /* 0x20000002ff007230 */ /* 0x004fca0000004100 */
[----:B------:R-:W-:-:S04]  /*17c0*/  FMUL.FTZ R0, R0, 1 ;  /* 0x3f80000000007820 */ /* 0x000fc80000410000 */
[----:B------:R0:W1:Y:S01]  /*17d0*/  F2F.F64.F32 R26, R0 ;  /* 0x00000000001a7310 */ /* 0x0000620000201800 */
[----:B------:R-:W-:Y:S05]  /*17e0*/  BRA `(.L_x_14753) ;  /* 0x0000000800bc7947 */ /* 0x000fea0003800000 */
.L_x_14758:
[----:B------:R0:W5:Y:S01]  /*17f0*/  LDG.E.64 R26, desc[UR36][R2.64] ;  /* 0x00000024021a7981 */ /* 0x000162000c1e1b00 */
[----:B------:R-:W-:Y:S05]  /*1800*/  BRA `(.L_x_14753) ;  /* 0x0000000800b47947 */ /* 0x000fea0003800000 */
.L_x_14748:
        /* <DEDUP_REMOVED lines=13> */
.L_x_14762:
[----:B------:R0:W5:Y:S01]  /*18e0*/  LDG.E.64 R26, desc[UR36][R2.64] ;  /* 0x00000024021a7981 */ /* 0x000162000c1e1b00 */
[----:B------:R-:W-:Y:S05]  /*18f0*/  BRA `(.L_x_14753) ;  /* 0x0000000800787947 */ /* 0x000fea0003800000 */
.L_x_14761:
        /* <DEDUP_REMOVED lines=28> */
.L_x_14764:
        /* <DEDUP_REMOVED lines=15> */
.L_x_14763:
[----:B------:R-:W2:Y:S02]  /*1bb0*/  LDG.E.U16 R0, desc[UR36][R2.64] ;  /* 0x0000002402007981 */ /* 0x000ea4000c1e1500 */
[----:B--2---:R-:W-:-:S04]  /*1bc0*/  IMAD.U32 R0, R0, 0x10000, RZ ;  /* 0x0001000000007824 */ /* 0x004fc800078e00ff */
[----:B------:R-:W-:-:S04]  /*1bd0*/  FMUL.FTZ R0, R0, 1 ;  /* 0x3f80000000007820 */ /* 0x000fc80000410000 */
[----:B------:R0:W1:Y:S01]  /*1be0*/  F2F.F64.F32 R26, R0 ;  /* 0x00000000001a7310 */ /* 0x0000620000201800 */
[----:B------:R-:W-:Y:S05]  /*1bf0*/  BRA `(.L_x_14753) ;  /* 0x0000000400b87947 */ /* 0x000fea0003800000 */
.L_x_14760:
        /* <DEDUP_REMOVED lines=11> */
.L_x_14767:
        /* <DEDUP_REMOVED lines=21> */
.L_x_14771:
[----:B------:R-:W-:Y:S05]  /*1e00*/  BSYNC B1 ;  /* 0x0000000000017941 */ /* 0x000fea0003800000 */
.L_x_14770:
[----:B------:R-:W-:Y:S01]  /*1e10*/  LEA R3, R0, 0x3b800000, 0x17 ;  /* 0x3b80000000037811 */ /* 0x000fe200078eb8ff */
[----:B------:R-:W-:-:S05]  /*1e20*/  IMAD.SHL.U32 R0, R2, 0x100000, RZ ;  /* 0x0010000002007824 */ /* 0x000fca00078e00ff */
[----:B------:R-:W-:-:S07]  /*1e30*/  LOP3.LUT R0, R3, R0, R4, 0xfe, !PT ;  /* 0x0000000003007212 */ /* 0x000fce00078efe04 */
.L_x_14769:
[----:B------:R-:W-:Y:S05]  /*1e40*/  BSYNC B0 ;  /* 0x0000000000007941 */ /* 0x000fea0003800000 */
.L_x_14768:
[----:B------:R-:W-:-:S04]  /*1e50*/  FMUL.FTZ R0, R0, 1 ;  /* 0x3f80000000007820 */ /* 0x000fc80000410000 */
[----:B------:R2:W3:Y:S01]  /*1e60*/  F2F.F64.F32 R26, R0 ;  /* 0x00000000001a7310 */ /* 0x0004e20000201800 */
[----:B------:R-:W-:Y:S05]  /*1e70*/  BRA `(.L_x_14753) ;  /* 0x0000000400187947 */ /* 0x000fea0003800000 */
.L_x_14766:
        /* <DEDUP_REMOVED lines=21> */
.L_x_14775:
[----:B------:R-:W-:Y:S05]  /*1fd0*/  BSYNC B1 ;  /* 0x0000000000017941 */ /* 0x000fea0003800000 */
.L_x_14774:
[----:B------:R-:W-:Y:S01]  /*1fe0*/  LEA R3, R0, 0x37800000, 0x17 ;  /* 0x3780000000037811 */ /* 0x000fe200078eb8ff */
[----:B------:R-:W-:-:S05]  /*1ff0*/  IMAD.SHL.U32 R0, R2, 0x200000, RZ ;  /* 0x0020000002007824 */ /* 0x000fca00078e00ff */
[----:B------:R-:W-:-:S07]  /*2000*/  LOP3.LUT R0, R3, R0, R4, 0xfe, !PT ;  /* 0x0000000003007212 */ /* 0x000fce00078efe04 */
.L_x_14773:
[----:B------:R-:W-:Y:S05]  /*2010*/  BSYNC B0 ;  /* 0x0000000000007941 */ /* 0x000fea0003800000 */
.L_x_14772:
[----:B------:R-:W-:-:S04]  /*2020*/  FMUL.FTZ R0, R0, 1 ;  /* 0x3f80000000007820 */ /* 0x000fc80000410000 */
[----:B------:R4:W0:Y:S01]  /*2030*/  F2F.F64.F32 R26, R0 ;  /* 0x00000000001a7310 */ /* 0x0008220000201800 */
[----:B------:R-:W-:Y:S05]  /*2040*/  BRA `(.L_x_14753) ;  /* 0x0000000000a47947 */ /* 0x000fea0003800000 */
.L_x_14765:
        /* <DEDUP_REMOVED lines=14> */
.L_x_14779:
[----:B------:R-:W-:Y:S05]  /*2130*/  BSYNC B0 ;  /* 0x0000000000007941 */ /* 0x000fea0003800000 */
.L_x_14778:
[----:B------:R-:W-:-:S04]  /*2140*/  FMUL.FTZ R0, R0, 1 ;  /* 0x3f80000000007820 */ /* 0x000fc80000410000 */
[----:B------:R0:W1:Y:S01]  /*2150*/  F2F.F64.F32 R26, R0 ;  /* 0x00000000001a7310 */ /* 0x0000620000201800 */
[----:B------:R-:W-:Y:S05]  /*2160*/  BRA `(.L_x_14753) ;  /* 0x00000000005c7947 */ /* 0x000fea0003800000 */
.L_x_14752:
        /* <DEDUP_REMOVED lines=16> */
.L_x_14780:
[----:B------:R-:W-:Y:S01]  /*2270*/  CS2R R26, SRZ ;  /* 0x00000000001a7805 */ /* 0x000fe2000001ff00 */
[----:B------:R-:W-:Y:S06]  /*2280*/  BRA `(.L_x_14753) ;  /* 0x0000000000147947 */ /* 0x000fec0003800000 */
.L_x_14777:
[----:B------:R-:W2:Y:S02]  /*2290*/  LDG.E.64 R26, desc[UR36][R2.64] ;  /* 0x00000024021a7981 */ /* 0x000ea4000c1e1b00 */
[----:B--2---:R-:W0:Y:S01]  /*22a0*/  I2F.F64.U64 R26, R26 ;  /* 0x0000001a001a7312 */ /* 0x004e220000301800 */
[----:B------:R-:W-:Y:S05]  /*22b0*/  BRA `(.L_x_14753) ;  /* 0x0000000000087947 */ /* 0x000fea0003800000 */
.L_x_14776:
[----:B------:R-:W2:Y:S02]  /*22c0*/  LDG.E R2, desc[UR36][R2.64] ;  /* 0x0000002402027981 */ /* 0x000ea4000c1e1900 */
[----:B--2---:R0:W1:Y:S02]  /*22d0*/  I2F.F64.U32 R26, R2 ;  /* 0x00000002001a7312 */ /* 0x0040640000201800 */
.L_x_14753:
[----:B0-----:R-:W0:Y:S01]  /*22e0*/  LDC.64 R2, c[0x0][0x428] ;  /* 0x00010a00ff027b82 */ /* 0x001e220000000a00 */
[----:B------:R-:W-:Y:S01]  /*22f0*/  BSSY B0, `(.L_x_14781) ;  /* 0x0000157000007945 */ /* 0x000fe20003800000 */
[----:B0-----:R-:W-:-:S14]  /*2300*/  DSETP.NEU.AND P0, PT, R2, RZ, PT ;  /* 0x000000ff0200722a */ /* 0x001fdc0003f0d000 */
[----:B------:R-:W-:Y:S05]  /*2310*/  @P0 BRA `(.L_x_14782) ;  /* 0x0000000000680947 */ /* 0x000fea0003800000 */
[----:B------:R-:W-:Y:S01]  /*2320*/  ULDC UR4, c[0x0][0x42c] ;  /* 0x00010b0000047ab9 */ /* 0x000fe20000000800 */
[----:B------:R-:W-:Y:S01]  /*2330*/  IMAD.MOV.U32 R4, RZ, RZ, 0x1 ;  /* 0x00000001ff047424 */ /* 0x000fe200078e00ff */
[----:B------:R-:W0:Y:S01]  /*2340*/  MUFU.RCP64H R5, UR4 ;  /* 0x0000000400057d08 */ /* 0x000e220008001800 */
[----:B-1-3-5:R-:W-:Y:S01]  /*2350*/  FSETP.GEU.AND P1, PT, |R27|, 6.5827683646048100446e-37, PT ;  /* 0x036000001b00780b */ /* 0x02afe20003f2e200 */
[----:B------:R-:W-:Y:S03]  /*2360*/  BSSY B2, `(.L_x_14783) ;  /* 0x0000012000027945 */ /* 0x000fe60003800000 */
        /* <DEDUP_REMOVED lines=8> */
[----:B--2-4-:R-:W-:-:S05]  /*23f0*/  FFMA R0, RZ, UR4, R3 ;  /* 0x00000004ff007c23 */ /* 0x014fca0008000003 */
[----:B------:R-:W-:-:S13]  /*2400*/  FSETP.GT.AND P0, PT, |R0|, 1.469367938527859385e-39, PT ;  /* 0x001000000000780b */ /* 0x000fda0003f04200 */
[----:B------:R-:W-:Y:S05]  /*2410*/  @P0 BRA P1, `(.L_x_14784) ;  /* 0x0000000000180947 */ /* 0x000fea0000800000 */
[----:B------:R-:W-:Y:S01]  /*2420*/  IMAD.MOV.U32 R10, RZ, RZ, R26 ;  /* 0x000000ffff0a7224 */ /* 0x000fe200078e001a */
[----:B------:R-:W-:Y:S01]  /*2430*/  MOV R0, 0x2460 ;  /* 0x0000246000007802 */ /* 0x000fe20000000f00 */
[----:B------:R-:W-:-:S07]  /*2440*/  IMAD.MOV.U32 R11, RZ, RZ, R27 ;  /* 0x000000ffff0b7224 */ /* 0x000fce00078e001b */
[----:B------:R-:W-:Y:S05]  /*2450*/  CALL.REL.NOINC `($__internal_7_$__cuda_sm20_div_rn_f64_full) ;  /* 0x0000010000287944 */ /* 0x000fea0003c00000 */
[----:B------:R-:W-:Y:S02]  /*2460*/  IMAD.MOV.U32 R2, RZ, RZ, R4 ;  /* 0x000000ffff027224 */ /* 0x000fe400078e0004 */
[----:B------:R-:W-:-:S07]  /*2470*/  IMAD.MOV.U32 R3, RZ, RZ, R5 ;  /* 0x000000ffff037224 */ /* 0x000fce00078e0005 */
.L_x_14784:
[----:B------:R-:W-:Y:S05]  /*2480*/  BSYNC B2 ;  /* 0x0000000000027941 */ /* 0x000fea0003800000 */
.L_x_14783:
[----:B------:R-:W-:Y:S02]  /*2490*/  IMAD.MOV.U32 R4, RZ, RZ, R2 ;  /* 0x000000ffff047224 */ /* 0x000fe400078e0002 */
[----:B------:R-:W-:Y:S01]  /*24a0*/  IMAD.MOV.U32 R5, RZ, RZ, R3 ;  /* 0x000000ffff057224 */ /* 0x000fe200078e0003 */
[----:B------:R-:W-:Y:S06]  /*24b0*/  BRA `(.L_x_14785) ;  /* 0x0000001000e87947 */ /* 0x000fec0003800000 */
.L_x_14782:
[----:B------:R-:W0:Y:S01]  /*24c0*/  LDC.64 R4, c[0x0][0x428] ;  /* 0x00010a00ff047b82 */ /* 0x000e220000000a00 */
[----:B-1-3-5:R-:W-:Y:S01]  /*24d0*/  LOP3.LUT R9, R27, 0x7fffffff, RZ, 0xc0, !PT ;  /* 0x7fffffff1b097812 */ /* 0x02afe200078ec0ff */
[----:B------:R-:W-:Y:S01]  /*24e0*/  BSSY B1, `(.L_x_14786) ;  /* 0x00000f8000017945 */ /* 0x000fe20003800000 */
[----:B------:R-:W-:Y:S01]  /*24f0*/  IMAD.MOV.U32 R8, RZ, RZ, R26 ;  /* 0x000000ffff087224 */ /* 0x000fe200078e001a */
[----:B0-----:R-:W-:Y:S01]  /*2500*/  LOP3.LUT R7, R5, 0x7fffffff, RZ, 0xc0, !PT ;  /* 0x7fffffff05077812 */ /* 0x001fe200078ec0ff */
[----:B------:R-:W-:-:S03]  /*2510*/  IMAD.MOV.U32 R6, RZ, RZ, R4 ;  /* 0x000000ffff067224 */ /* 0x000fc600078e0004 */
[----:B------:R-:W-:-:S04]  /*2520*/  ISETP.GT.U32.AND P0, PT, R7, 0x7fefffff, PT ;  /* 0x7fefffff0700780c */ /* 0x000fc80003f04070 */
        /* <DEDUP_REMOVED lines=12> */
[----:B--2-4-:R-:W-:Y:S02]  /*25f0*/  SHF.R.U32.HI R0, RZ, 0x14, R7 ;  /* 0x00000014ff007819 */ /* 0x014fe40000011607 */
        /* <DEDUP_REMOVED lines=11> */
[----:B------:R-:W-:-:S02]  /*26b0*/  IMAD.IADD R8, R11, 0x1, -R0 ;  /* 0x000000010b087824 */ /* 0x000fc400078e0a00 */
[----:B------:R-:W-:-:S05]  /*26c0*/  IMAD.IADD R21, R4, 0x1, R11 ;  /* 0x0000000104157824 */ /* 0x000fca00078e020b */
[----:B------:R-:W-:-:S04]  /*26d0*/  IADD3 R4, R21, 0x2, -R0 ;  /* 0x0000000215047810 */ /* 0x000fc80007ffe800 */
[----:B------:R-:W-:Y:S02]  /*26e0*/  LOP3.LUT P0, R9, R4, 0x3, RZ, 0xc0, !PT ;  /* 0x0000000304097812 */ /* 0x000fe4000780c0ff */
[----:B------:R-:W-:-:S04]  /*26f0*/  LOP3.LUT R4, R7, 0xfffff, RZ, 0xc0, !PT ;  /* 0x000fffff07047812 */ /* 0x000fc800078ec0ff */
[----:B------:R-:W-:-:S07]  /*2700*/  LOP3.LUT R4, R4, 0x100000, RZ, 0xfc, !PT ;  /* 0x0010000004047812 */ /* 0x000fce00078efcff */
[----:B------:R-:W-:Y:S05]  /*2710*/  @!P0 BRA `(.L_x_14790) ;  /* 0x0000000000348947 */ /* 0x000fea0003800000 */
[----:B------:R-:W-:Y:S01]  /*2720*/  BSSY B3, `(.L_x_14790) ;  /* 0x000000c000037945 */ /* 0x000fe20003800000 */
.L_x_14791:
        /* <DEDUP_REMOVED lines=12> */
.L_x_14790:
[----:B------:R-:W-:Y:S05]  /*27f0*/  BSYNC B2 ;  /* 0x0000000000027941 */ /* 0x000fea0003800000 */
.L_x_14789:
        /* <DEDUP_REMOVED lines=12> */
.L_x_14797:
        /* <DEDUP_REMOVED lines=33> */
.L_x_14796:
[----:B------:R-:W-:Y:S02]  /*2ad0*/  IMAD.MOV.U32 R12, RZ, RZ, R10 ;  /* 0x000000ffff0c7224 */ /* 0x000fe400078e000a */
[----:B------:R-:W-:-:S07]  /*2ae0*/  IMAD.MOV.U32 R10, RZ, RZ, R11 ;  /* 0x000000ffff0a7224 */ /* 0x000fce00078e000b */
.L_x_14795:
[----:B------:R-:W-:Y:S05]  /*2af0*/  BSYNC B3 ;  /* 0x0000000000037941 */ /* 0x000fea0003800000 */
.L_x_14794:
[----:B------:R-:W-:-:S13]  /*2b00*/  ISETP.GE.U32.AND P0, PT, R14, 0xc, PT ;  /* 0x0000000c0e00780c */ /* 0x000fda0003f06070 */
[----:B------:R-:W-:Y:S05]  /*2b10*/  @!P0 BRA `(.L_x_14793) ;  /* 0x0000000400d88947 */ /* 0x000fea0003800000 */
[----:B------:R-:W-:Y:S01]  /*2b20*/  BSSY B3, `(.L_x_14798) ;  /* 0x0000074000037945 */ /* 0x000fe20003800000 */
.L_x_14799:
        /* <DEDUP_REMOVED lines=116> */
.L_x_14798:
[----:B------:R-:W-:-:S07]  /*3270*/  IMAD.MOV.U32 R12, RZ, RZ, R9 ;  /* 0x000000ffff0c7224 */ /* 0x000fce00078e0009 */
.L_x_14793:
[----:B------:R-:W-:Y:S05]  /*3280*/  BSYNC B2 ;  /* 0x0000000000027941 */ /* 0x000fea0003800000 */
.L_x_14792:
        /* <DEDUP_REMOVED lines=20> */
.L_x_14801:
[----:B------:R-:W-:Y:S05]  /*33d0*/  BSYNC B2 ;  /* 0x0000000000027941 */ /* 0x000fea0003800000 */
.L_x_14800:
[----:B------:R-:W-:Y:S01]  /*33e0*/  LOP3.LUT R23, R23, 0x80000000, R27, 0xb8, !PT ;  /* 0x8000000017177812 */ /* 0x000fe200078eb81b */
[----:B------:R-:W-:Y:S06]  /*33f0*/  BRA `(.L_x_14788) ;  /* 0x0000000000187947 */ /* 0x000fec0003800000 */
.L_x_14787:
[----:B------:R-:W-:-:S06]  /*3400*/  DSETP.GTU.AND P0, PT, R6, +INF , PT ;  /* 0x7ff000000600742a */ /* 0x000fcc0003f0c000 */
[----:B------:R-:W-:-:S14]  /*3410*/  DSETP.LE.AND P0, PT, R8, +INF , !P0 ;  /* 0x7ff000000800742a */ /* 0x000fdc0004703000 */
[----:B------:R-:W-:Y:S02]  /*3420*/  @P0 DSETP.NEU.AND P1, PT, R8, +INF , PT ;  /* 0x7ff000000800042a */ /* 0x000fe40003f2d000 */
[----:B------:R-:W-:-:S06]  /*3430*/  @!P0 DADD R22, R26, R2 ;  /* 0x000000001a168229 */ /* 0x000fcc0000000002 */
[----:B------:R-:W-:Y:S02]  /*3440*/  @P0 FSEL R22, R26, RZ, P1 ;  /* 0x000000ff1a160208 */ /* 0x000fe40000800000 */
[----:B------:R-:W-:-:S07]  /*3450*/  @P0 FSEL R23, R27, -QNAN , P1 ;  /* 0xfff800001b170808 */ /* 0x000fce0000800000 */
.L_x_14788:
[----:B------:R-:W-:Y:S05]  /*3460*/  BSYNC B1 ;  /* 0x0000000000017941 */ /* 0x000fea0003800000 */
.L_x_14786:
[----:B------:R-:W0:Y:S01]  /*3470*/  MUFU.RCP64H R7, R5 ;  /* 0x0000000500077308 */ /* 0x000e220000001800 */
[----:B------:R-:W-:Y:S01]  /*3480*/  IMAD.MOV.U32 R6, RZ, RZ, 0x1 ;  /* 0x00000001ff067424 */ /* 0x000fe200078e00ff */
[----:B------:R-:W-:Y:S05]  /*3490*/  BSSY B2, `(.L_x_14802) ;  /* 0x0000014000027945 */ /* 0x000fea0003800000 */
[----:B0-----:R-:W-:-:S08]  /*34a0*/  DFMA R8, R6, -R2, 1 ;  /* 0x3ff000000608742b */ /* 0x001fd00000000802 */
[----:B------:R-:W-:-:S08]  /*34b0*/  DFMA R8, R8, R8, R8 ;  /* 0x000000080808722b */ /* 0x000fd00000000008 */
[----:B------:R-:W-:Y:S02]  /*34c0*/  DFMA R6, R6, R8, R6 ;  /* 0x000000080606722b */ /* 0x000fe40000000006 */
[----:B------:R-:W-:-:S06]  /*34d0*/  DADD R8, -R22, R26 ;  /* 0x0000000016087229 */ /* 0x000fcc000000011a */
[----:B------:R-:W-:-:S04]  /*34e0*/  DFMA R10, R6, -R2, 1 ;  /* 0x3ff00000060a742b */ /* 0x000fc80000000802 */
[----:B------:R-:W-:-:S04]  /*34f0*/  FSETP.GEU.AND P1, PT, |R9|, 6.5827683646048100446e-37, PT ;  /* 0x036000000900780b */ /* 0x000fc80003f2e200 */
        /* <DEDUP_REMOVED lines=8> */
[----:B--2-4-:R-:W-:Y:S01]  /*3580*/  MOV R0, 0x35b0 ;  /* 0x000035b000007802 */ /* 0x014fe20000000f00 */
[----:B------:R-:W-:-:S07]  /*3590*/  IMAD.MOV.U32 R11, RZ, RZ, R9 ;  /* 0x000000ffff0b7224 */ /* 0x000fce00078e0009 */
[----:B------:R-:W-:Y:S05]  /*35a0*/  CALL.REL.NOINC `($__internal_7_$__cuda_sm20_div_rn_f64_full) ;  /* 0x000000ec00d47944 */ /* 0x000fea0003c00000 */
[----:B------:R-:W-:Y:S02]  /*35b0*/  IMAD.MOV.U32 R2, RZ, RZ, R4 ;  /* 0x000000ffff027224 */ /* 0x000fe400078e0004 */
[----:B------:R-:W-:-:S07]  /*35c0*/  IMAD.MOV.U32 R3, RZ, RZ, R5 ;  /* 0x000000ffff037224 */ /* 0x000fce00078e0005 */
.L_x_14803:
[----:B------:R-:W-:Y:S05]  /*35d0*/  BSYNC B2 ;  /* 0x0000000000027941 */ /* 0x000fea0003800000 */
.L_x_14802:
[----:B------:R-:W0:Y:S01]  /*35e0*/  LDC.64 R6, c[0x0][0x428] ;  /* 0x00010a00ff067b82 */ /* 0x000e220000000a00 */
[----:B------:R-:W-:Y:S02]  /*35f0*/  DSETP.GEU.AND P0, PT, R22, RZ, PT ;  /* 0x000000ff1600722a */ /* 0x000fe40003f0e000 */
[----:B------:R-:W-:-:S04]  /*3600*/  DADD R4, R2, -1 ;  /* 0xbff0000002047429 */ /* 0x000fc80000000000 */
[----:B0-----:R-:W-:-:S06]  /*3610*/  DSETP.LT.XOR P0, PT, R6, RZ, !P0 ;  /* 0x000000ff0600722a */ /* 0x001fcc0004701800 */
[----:B------:R-:W-:-:S06]  /*3620*/  DSETP.NEU.AND P0, PT, R22, RZ, P0 ;  /* 0x000000ff1600722a */ /* 0x000fcc000070d000 */
[----:B------:R-:W-:Y:S02]  /*3630*/  FSEL R8, R4, R2, P0 ;  /* 0x0000000204087208 */ /* 0x000fe40000000000 */
[----:B------:R-:W-:-:S06]  /*3640*/  FSEL R9, R5, R3, P0 ;  /* 0x0000000305097208 */ /* 0x000fcc0000000000 */
[----:B------:R-:W-:-:S14]  /*3650*/  DSETP.NEU.AND P0, PT, R8, RZ, PT ;  /* 0x000000ff0800722a */ /* 0x000fdc0003f0d000 */
[----:B------:R-:W-:Y:S05]  /*3660*/  @P0 BRA `(.L_x_14804) ;  /* 0x0000000000640947 */ /* 0x000fea0003800000 */
[----:B------:R-:W-:Y:S01]  /*3670*/  ULDC UR4, c[0x0][0x42c] ;  /* 0x00010b0000047ab9 */ /* 0x000fe20000000800 */
[----:B------:R-:W-:Y:S01]  /*3680*/  IMAD.MOV.U32 R2, RZ, RZ, 0x1 ;  /* 0x00000001ff027424 */ /* 0x000fe200078e00ff */
[----:B------:R-:W0:Y:S01]  /*3690*/  MUFU.RCP64H R3, UR4 ;  /* 0x0000000400037d08 */ /* 0x000e220008001800 */
[----:B------:R-:W-:Y:S01]  /*36a0*/  FSETP.GEU.AND P1, PT, |R27|, 6.5827683646048100446e-37, PT ;  /* 0x036000001b00780b */ /* 0x000fe20003f2e200 */
        /* <DEDUP_REMOVED lines=16> */
[----:B------:R-:W-:-:S07]  /*37b0*/  IMAD.MOV.U32 R3, RZ, RZ, R5 ;  /* 0x000000ffff037224 */ /* 0x000fce00078e0005 */
.L_x_14806:
[----:B------:R-:W-:Y:S05]  /*37c0*/  BSYNC B2 ;  /* 0x0000000000027941 */ /* 0x000fea0003800000 */
.L_x_14805:
[----:B------:R-:W-:Y:S01]  /*37d0*/  LOP3.LUT R5, RZ, 0x80000000, R3, 0xb8, !PT ;  /* 0x80000000ff057812 */ /* 0x000fe200078eb803 */
[----:B------:R-:W-:Y:S01]  /*37e0*/  IMAD.MOV.U32 R4, RZ, RZ, RZ ;  /* 0x000000ffff047224 */ /* 0x000fe200078e00ff */
[----:B------:R-:W-:Y:S06]  /*37f0*/  BRA `(.L_x_14785) ;  /* 0x0000000000187947 */ /* 0x000fec0003800000 */
.L_x_14804:
[----:B------:R-:W0:Y:S02]  /*3800*/  FRND.F64.FLOOR R2, R8 ;  /* 0x0000000800027313 */ /* 0x000e240000305800 */
[----:B0-----:R-:W-:Y:S02]  /*3810*/  DADD R4, R8, -R2 ;  /* 0x0000000008047229 */ /* 0x001fe40000000802 */
[----:B------:R-:W-:-:S06]  /*3820*/  DADD R6, R2, 1 ;  /* 0x3ff0000002067429 */ /* 0x000fcc0000000000 */
[----:B------:R-:W-:-:S06]  /*3830*/  DSETP.GT.AND P0, PT, R4, 0.5, PT ;  /* 0x3fe000000400742a */ /* 0x000fcc0003f04000 */
[----:B------:R-:W-:Y:S02]  /*3840*/  FSEL R4, R6, R2, P0 ;  /* 0x0000000206047208 */ /* 0x000fe40000000000 */
[----:B------:R-:W-:-:S07]  /*3850*/  FSEL R5, R7, R3, P0 ;  /* 0x0000000307057208 */ /* 0x000fce0000000000 */
.L_x_14785:
[----:B------:R-:W-:Y:S05]  /*3860*/  BSYNC B0 ;  /* 0x0000000000007941 */ /* 0x000fea0003800000 */
.L_x_14781:
[----:B------:R-:W2:Y:S02]  /*3870*/  LDC.U8 R2, c[0x0][0x430] ;  /* 0x00010c00ff027b82 */ /* 0x000ea40000000000 */
        /* <DEDUP_REMOVED lines=14> */
.L_x_14810:
[----:B------:R-:W0:Y:S02]  /*3960*/  F2I.S64.F64.TRUNC R4, R4 ;  /* 0x0000000400047311 */ /* 0x000e24000030d900 */
[----:B0-----:R-:W-:-:S05]  /*3970*/  IMAD.MOV.U32 R3, RZ, RZ, R4 ;  /* 0x000000ffff037224 */ /* 0x001fca00078e0004 */
[----:B------:R3:W-:Y:S01]  /*3980*/  STG.E.U8 desc[UR36][R18.64], R3 ;  /* 0x0000000312007986 */ /* 0x0007e2000c101124 */
[----:B------:R-:W-:Y:S05]  /*3990*/  BRA `(.L_x_14812) ;  /* 0x0000000c00f87947 */ /* 0x000fea0003800000 */
.L_x_14809:
        /* <DEDUP_REMOVED lines=9> */
.L_x_14814:
[----:B------:R-:W0:Y:S02]  /*3a30*/  F2I.F64.TRUNC R5, R4 ;  /* 0x0000000400057311 */ /* 0x000e24000030d100 */
[----:B0-----:R1:W-:Y:S01]  /*3a40*/  STG.E desc[UR36][R18.64], R5 ;  /* 0x0000000512007986 */ /* 0x0013e2000c101924 */
[----:B------:R-:W-:Y:S05]  /*3a50*/  BRA `(.L_x_14812) ;  /* 0x0000000c00c87947 */ /* 0x000fea0003800000 */
.L_x_14813:
[----:B------:R-:W0:Y:S02]  /*3a60*/  F2I.F64.TRUNC R5, R4 ;  /* 0x0000000400057311 */ /* 0x000e24000030d100 */
[----:B0-----:R2:W-:Y:S01]  /*3a70*/  STG.E.U16 desc[UR36][R18.64], R5 ;  /* 0x0000000512007986 */ /* 0x0015e2000c101524 */
[----:B------:R-:W-:Y:S05]  /*3a80*/  BRA `(.L_x_14812) ;  /* 0x0000000c00bc7947 */ /* 0x000fea0003800000 */
.L_x_14808:
        /* <DEDUP_REMOVED lines=13> */
.L_x_14816:
        /* <DEDUP_REMOVED lines=8> */
.L_x_14815:
        /* <DEDUP_REMOVED lines=14> */
.L_x_14818:
        /* <DEDUP_REMOVED lines=9> */
.L_x_14817:
[----:B------:R0:W-:Y:S01]  /*3d50*/  STG.E.64 desc[UR36][R18.64], R4 ;  /* 0x0000000412007986 */ /* 0x0001e2000c101b24 */
[----:B------:R-:W-:Y:S05]  /*3d60*/  BRA `(.L_x_14812) ;  /* 0x0000000c00047947 */ /* 0x000fea0003800000 */
.L_x_14807:
        /* <DEDUP_REMOVED lines=12> */
.L_x_14821:
[----:B------:R-:W-:-:S05]  /*3e30*/  CS2R R6, SRZ ;  /* 0x0000000000067805 */ /* 0x000fca000001ff00 */
[----:B------:R0:W-:Y:S01]  /*3e40*/  STG.E.128 desc[UR36][R18.64], R4 ;  /* 0x0000000412007986 */ /* 0x0001e2000c101d24 */
[----:B------:R-:W-:Y:S05]  /*3e50*/  BRA `(.L_x_14812) ;  /* 0x0000000800c87947 */ /* 0x000fea0003800000 */
.L_x_14820:
        /* <DEDUP_REMOVED lines=25> */
.L_x_14825:
[----:B------:R-:W-:Y:S05]  /*3ff0*/  BSYNC B0 ;  /* 0x0000000000007941 */ /* 0x000fea0003800000 */
.L_x_14824:
[----:B------:R-:W-:-:S05]  /*4000*/  LOP3.LUT R3, R0, R3, RZ, 0xfc, !PT ;  /* 0x0000000300037212 */ /* 0x000fca00078efcff */
[----:B------:R0:W-:Y:S01]  /*4010*/  STG.E.U8 desc[UR36][R18.64], R3 ;  /* 0x0000000312007986 */ /* 0x0001e2000c101124 */
[----:B------:R-:W-:Y:S05]  /*4020*/  BRA `(.L_x_14812) ;  /* 0x0000000800547947 */ /* 0x000fea0003800000 */
.L_x_14823:
        /* <DEDUP_REMOVED lines=17> */
.L_x_14827:
[----:B------:R-:W-:Y:S01]  /*4140*/  IMAD.MOV.U32 R0, RZ, RZ, 0x7f ;  /* 0x0000007fff007424 */ /* 0x000fe200078e00ff */
[----:B------:R-:W-:-:S04]  /*4150*/  ISETP.GT.U32.AND P0, PT, R2, 0x7f800000, PT ;  /* 0x7f8000000200780c */ /* 0x000fc80003f04070 */
[----:B------:R-:W-:-:S09]  /*4160*/  SEL R0, R0, 0x7c, P0 ;  /* 0x0000007c00007807 */ /* 0x000fd20000000000 */
.L_x_14828:
[----:B------:R-:W-:Y:S05]  /*4170*/  BSYNC B0 ;  /* 0x0000000000007941 */ /* 0x000fea0003800000 */
.L_x_14826:
[----:B------:R-:W-:-:S04]  /*4180*/  LOP3.LUT R2, R3, 0x80000000, RZ, 0xc0, !PT ;  /* 0x8000000003027812 */ /* 0x000fc800078ec0ff */
[----:B------:R-:W-:-:S04]  /*4190*/  SHF.R.U32.HI R3, RZ, 0x18, R2 ;  /* 0x00000018ff037819 */ /* 0x000fc80000011602 */
[----:B------:R-:W-:-:S05]  /*41a0*/  LOP3.LUT R3, R0, R3, RZ, 0xfc, !PT ;  /* 0x0000000300037212 */ /* 0x000fca00078efcff */
[----:B------:R0:W-:Y:S01]  /*41b0*/  STG.E.U8 desc[UR36][R18.64], R3 ;  /* 0x0000000312007986 */ /* 0x0001e2000c101124 */
[----:B------:R-:W-:Y:S05]  /*41c0*/  BRA `(.L_x_14812) ;  /* 0x0000000400ec7947 */ /* 0x000fea0003800000 */
.L_x_14822:
        /* <DEDUP_REMOVED lines=8> */
.L_x_14819:
        /* <DEDUP_REMOVED lines=11> */
.L_x_14831:
        /* <DEDUP_REMOVED lines=21> */
.L_x_14834:
[----:B------:R-:W-:-:S04]  /*4450*/  LOP3.LUT R2, R3, 0x80000000, RZ, 0xc0, !PT ;  /* 0x8000000003027812 */ /* 0x000fc800078ec0ff */
[----:B------:R-:W-:-:S04]  /*4460*/  SHF.R.U32.HI R3, RZ, 0x18, R2 ;  /* 0x00000018ff037819 */ /* 0x000fc80000011602 */
[----:B------:R-:W-:-:S04]  /*4470*/  LOP3.LUT R0, R0, R3, RZ, 0xfc, !PT ;  /* 0x0000000300007212 */ /* 0x000fc800078efcff */
[----:B------:R-:W-:-:S07]  /*4480*/  PRMT R9, R0, 0x7610, R9 ;  /* 0x0000761000097816 */ /* 0x000fce0000000009 */
.L_x_14833:
[----:B------:R-:W-:Y:S05]  /*4490*/  BSYNC B0 ;  /* 0x0000000000007941 */ /* 0x000fea0003800000 */
.L_x_14832:
[----:B------:R0:W-:Y:S01]  /*44a0*/  STG.E.U8 desc[UR36][R18.64], R9 ;  /* 0x0000000912007986 */ /* 0x0001e2000c101124 */
[----:B------:R-:W-:Y:S05]  /*44b0*/  BRA `(.L_x_14812) ;  /* 0x0000000400307947 */ /* 0x000fea0003800000 */
.L_x_14830:
        /* <DEDUP_REMOVED lines=21> */
.L_x_14837:
[----:B------:R-:W-:-:S04]  /*4610*/  LOP3.LUT R2, R3, 0x80000000, RZ, 0xc0, !PT ;  /* 0x8000000003027812 */ /* 0x000fc800078ec0ff */
[----:B------:R-:W-:-:S04]  /*4620*/  SHF.R.U32.HI R3, RZ, 0x18, R2 ;  /* 0x00000018ff037819 */ /* 0x000fc80000011602 */
[----:B------:R-:W-:-:S04]  /*4630*/  LOP3.LUT R0, R0, R3, RZ, 0xfc, !PT ;  /* 0x0000000300007212 */ /* 0x000fc800078efcff */
[----:B------:R-:W-:-:S07]  /*4640*/  PRMT R9, R0, 0x7610, R9 ;  /* 0x0000761000097816 */ /* 0x000fce0000000009 */
.L_x_14836:
[----:B------:R-:W-:Y:S05]  /*4650*/  BSYNC B0 ;  /* 0x0000000000007941 */ /* 0x000fea0003800000 */
.L_x_14835:
[----:B------:R0:W-:Y:S01]  /*4660*/  STG.E.U8 desc[UR36][R18.64], R9 ;  /* 0x0000000912007986 */ /* 0x0001e2000c101124 */
[----:B------:R-:W-:Y:S05]  /*4670*/  BRA `(.L_x_14812) ;  /* 0x0000000000c07947 */ /* 0x000fea0003800000 */
.L_x_14829:
        /* <DEDUP_REMOVED lines=26> */
.L_x_14811:
        /* <DEDUP_REMOVED lines=16> */
.L_x_14840:
[----:B------:R-:W-:Y:S05]  /*4920*/  BRA `(.L_x_14812) ;  /* 0x0000000000147947 */ /* 0x000fea0003800000 */
.L_x_14839:
[----:B------:R-:W0:Y:S02]  /*4930*/  F2I.U64.F64.TRUNC R4, R4 ;  /* 0x0000000400047311 */ /* 0x000e24000030d800 */
[----:B0-----:R0:W-:Y:S01]  /*4940*/  STG.E.64 desc[UR36][R18.64], R4 ;  /* 0x0000000412007986 */ /* 0x0011e2000c101b24 */
[----:B------:R-:W-:Y:S05]  /*4950*/  BRA `(.L_x_14812) ;  /* 0x0000000000087947 */ /* 0x000fea0003800000 */
.L_x_14838:
[----:B------:R-:W0:Y:S02]  /*4960*/  F2I.U32.F64.TRUNC R5, R4 ;  /* 0x0000000400057311 */ /* 0x000e24000030d000 */
[----:B0-----:R0:W-:Y:S02]  /*4970*/  STG.E desc[UR36][R18.64], R5 ;  /* 0x0000000512007986 */ /* 0x0011e4000c101924 */
.L_x_14812:
[----:B0-----:R-:W0:Y:S01]  /*4980*/  S2R R0, SR_TID.X ;  /* 0x0000000000007919 */ /* 0x001e220000002100 */
[----:B---3--:R-:W0:Y:S02]  /*4990*/  S2R R3, SR_CTAID.X ;  /* 0x0000000000037919 */ /* 0x008e240000002500 */
[----:B0-----:R-:W-:-:S04]  /*49a0*/  IMAD R0, R3, 0x200, R0 ;  /* 0x0000020003007824 */ /* 0x001fc800078e0200 */
[----:B-12-4-:R-:W-:-:S07]  /*49b0*/  VIADD R19, R0, 0x80 ;  /* 0x0000008000137836 */ /* 0x016fce0000000000 */
.L_x_14746:
[----:B------:R-:W-:Y:S05]  /*49c0*/  BSYNC B6 ;  /* 0x0000000000067941 */ /* 0x000fea0003800000 */
.L_x_14745:
[----:B------:R-:W-:Y:S01]  /*49d0*/  ULDC UR4, c[0x0][0x210] ;  /* 0x0000840000047ab9 */ /* 0x000fe20000000800 */
[----:B------:R-:W-:Y:S01]  /*49e0*/  BSSY B6, `(.L_x_14841) ;  /* 0x000048f000067945 */ /* 0x000fe20003800000 */
[----:B------:R-:W-:-:S13]  /*49f0*/  ISETP.GE.AND P0, PT, R19, UR4, PT ;  /* 0x0000000413007c0c */ /* 0x000fda000bf06270 */
[----:B------:R-:W-:Y:S05]  /*4a00*/  @P0 BRA `(.L_x_14842) ;  /* 0x0000004800300947 */ /* 0x000fea0003800000 */
        /* <DEDUP_REMOVED lines=303> */
.L_x_14843:
        /* <DEDUP_REMOVED lines=21> */
.L_x_14847:
[----:B------:R-:W2:Y:S02]  /*5e50*/  LDG.E.U8 R2, desc[UR36][R2.64] ;  /* 0x0000002402027981 */ /* 0x000ea4000c1e1100 */
[----:B--2---:R0:W1:Y:S01]  /*5e60*/  I2F.F64.U16 R26, R2 ;  /* 0x00000002001a7312 */ /* 0x0040620000101800 */
[----:B------:R-:W-:Y:S05]  /*5e70*/  BRA `(.L_x_14849) ;  /* 0x0000000c00707947 */ /* 0x000fea0003800000 */
.L_x_14846:
        /* <DEDUP_REMOVED lines=9> */
.L_x_14851:
[----:B------:R-:W2:Y:S02]  /*5f10*/  LDG.E R2, desc[UR36][R2.64] ;  /* 0x0000002402027981 */ /* 0x000ea4000c1e1900 */
[----:B--2---:R0:W1:Y:S01]  /*5f20*/  I2F.F64 R26, R2 ;  /* 0x00000002001a7312 */ /* 0x0040620000201c00 */
[----:B------:R-:W-:Y:S05]  /*5f30*/  BRA `(.L_x_14849) ;  /* 0x0000000c00407947 */ /* 0x000fea0003800000 */
.L_x_14850:
[----:B------:R-:W2:Y:S02]  /*5f40*/  LDG.E.U16 R2, desc[UR36][R2.64] ;  /* 0x0000002402027981 */ /* 0x000ea4000c1e1500 */
[----:B--2---:R0:W1:Y:S01]  /*5f50*/  I2F.F64.S16 R26, R2 ;  /* 0x00000002001a7312 */ /* 0x0040620000101c00 */
[----:B------:R-:W-:Y:S05]  /*5f60*/  BRA `(.L_x_14849) ;  /* 0x0000000c00347947 */ /* 0x000fea0003800000 */
.L_x_14845:
        /* <DEDUP_REMOVED lines=10> */
.L_x_14853:
[----:B------:R-:W2:Y:S02]  /*6010*/  LDG.E.U16 R0, desc[UR36][R2.64] ;  /* 0x0000002402007981 */ /* 0x000ea4000c1e1500 */
[----:B--2---:R-:W-:-:S05]  /*6020*/  HADD2.F32 R0, -RZ, R0.H0_H0 ;  /* 0x20000000ff007230 */ /* 0x004fca0000004100 */
[----:B------:R-:W-:-:S04]  /*6030*/  FMUL.FTZ R0, R0, 1 ;  /* 0x3f80000000007820 */ /* 0x000fc80000410000 */
[----:B------:R0:W1:Y:S01]  /*6040*/  F2F.F64.F32 R26, R0 ;  /* 0x00000000001a7310 */ /* 0x0000620000201800 */
[----:B------:R-:W-:Y:S05]  /*6050*/  BRA `(.L_x_14849) ;  /* 0x0000000800f87947 */ /* 0x000fea0003800000 */
.L_x_14852:
        /* <DEDUP_REMOVED lines=10> */
.L_x_14855:
[----:B------:R-:W2:Y:S02]  /*6100*/  LDG.E.U16 R2, desc[UR36][R2.64] ;  /* 0x0000002402027981 */ /* 0x000ea4000c1e1500 */
[----:B--2---:R-:W-:-:S05]  /*6110*/  HADD2.F32 R0, -RZ, R2.H0_H0 ;  /* 0x20000002ff007230 */ /* 0x004fca0000004100 */
[----:B------:R-:W-:-:S04]  /*6120*/  FMUL.FTZ R0, R0, 1 ;  /* 0x3f80000000007820 */ /* 0x000fc80000410000 */
[----:B------:R0:W1:Y:S01]  /*6130*/  F2F.F64.F32 R26, R0 ;  /* 0x00000000001a7310 */ /* 0x0000620000201800 */
[----:B------:R-:W-:Y:S05]  /*6140*/  BRA `(.L_x_14849) ;  /* 0x0000000800bc7947 */ /* 0x000fea0003800000 */
.L_x_14854:
[----:B------:R0:W5:Y:S01]  /*6150*/  LDG.E.64 R26, desc[UR36][R2.64] ;  /* 0x00000024021a7981 */ /* 0x000162000c1e1b00 */
[----:B------:R-:W-:Y:S05]  /*6160*/  BRA `(.L_x_14849) ;  /* 0x0000000800b47947 */ /* 0x000fea0003800000 */
.L_x_14844:
        /* <DEDUP_REMOVED lines=13> */
.L_x_14858:
[----:B------:R0:W5:Y:S01]  /*6240*/  LDG.E.64 R26, desc[UR36][R2.64] ;  /* 0x00000024021a7981 */ /* 0x000162000c1e1b00 */
[----:B------:R-:W-:Y:S05]  /*6250*/  BRA `(.L_x_14849) ;  /* 0x0000000800787947 */ /* 0x000fea0003800000 */
.L_x_14857:
        /* <DEDUP_REMOVED lines=28> */
.L_x_14860:
        /* <DEDUP_REMOVED lines=13> */
[----:B------:R4:W0:Y:S01]  /*64f0*/  F2F.F64.F32 R26, R4 ;  /* 0x00000004001a7310 */ /* 0x0008220000201800 */
[----:B------:R-:W-:Y:S05]  /*6500*/  BRA `(.L_x_14849) ;  /* 0x0000000400cc7947 */ /* 0x000fea0003800000 */
.L_x_14859:
[----:B------:R-:W2:Y:S02]  /*6510*/  LDG.E.U16 R0, desc[UR36][R2.64] ;  /* 0x0000002402007981 */ /* 0x000ea4000c1e1500 */
[----:B--2---:R-:W-:-:S04]  /*6520*/  IMAD.U32 R0, R0, 0x10000, RZ ;  /* 0x0001000000007824 */ /* 0x004fc800078e00ff */
[----:B------:R-:W-:-:S04]  /*6530*/  FMUL.FTZ R0, R0, 1 ;  /* 0x3f80000000007820 */ /* 0x000fc80000410000 */
[----:B------:R0:W1:Y:S01]  /*6540*/  F2F.F64.F32 R26, R0 ;  /* 0x00000000001a7310 */ /* 0x0000620000201800 */
[----:B------:R-:W-:Y:S05]  /*6550*/  BRA `(.L_x_14849) ;  /* 0x0000000400b87947 */ /* 0x000fea0003800000 */
.L_x_14856:
        /* <DEDUP_REMOVED lines=11> */
.L_x_14863:
        /* <DEDUP_REMOVED lines=21> */
.L_x_14867:
[----:B------:R-:W-:Y:S05]  /*6760*/  BSYNC B1 ;  /* 0x0000000000017941 */ /* 0x000fea0003800000 */
.L_x_14866:
[----:B------:R-:W-:Y:S01]  /*6770*/  LEA R3, R0, 0x3b800000, 0x17 ;  /* 0x3b80000000037811 */ /* 0x000fe200078eb8ff */
[----:B------:R-:W-:-:S05]  /*6780*/  IMAD.SHL.U32 R0, R2, 0x100000, RZ ;  /* 0x0010000002007824 */ /* 0x000fca00078e00ff */
[----:B------:R-:W-:-:S07]  /*6790*/  LOP3.LUT R0, R3, R0, R4, 0xfe, !PT ;  /* 0x0000000003007212 */ /* 0x000fce00078efe04 */
.L_x_14865:
[----:B------:R-:W-:Y:S05]  /*67a0*/  BSYNC B0 ;  /* 0x0000000000007941 */ /* 0x000fea0003800000 */
.L_x_14864:
[----:B------:R-:W-:-:S04]  /*67b0*/  FMUL.FTZ R0, R0, 1 ;  /* 0x3f80000000007820 */ /* 0x000fc80000410000 */
[----:B------:R0:W1:Y:S01]  /*67c0*/  F2F.F64.F32 R26, R0 ;  /* 0x00000000001a7310 */ /* 0x0000620000201800 */
[----:B------:R-:W-:Y:S05]  /*67d0*/  BRA `(.L_x_14849) ;  /* 0x0000000400187947 */ /* 0x000fea0003800000 */
.L_x_14862:
        /* <DEDUP_REMOVED lines=21> */
.L_x_14871:
[----:B------:R-:W-:Y:S05]  /*6930*/  BSYNC B1 ;  /* 0x0000000000017941 */ /* 0x000fea0003800000 */
.L_x_14870:
[----:B------:R-:W-:Y:S01]  /*6940*/  LEA R3, R0, 0x37800000, 0x17 ;  /* 0x3780000000037811 */ /* 0x000fe200078eb8ff */
[----:B------:R-:W-:-:S05]  /*6950*/  IMAD.SHL.U32 R0, R2, 0x200000, RZ ;  /* 0x0020000002007824 */ /* 0x000fca00078e00ff */
[----:B------:R-:W-:-:S07]  /*6960*/  LOP3.LUT R0, R3, R0, R4, 0xfe, !PT ;  /* 0x0000000003007212 */ /* 0x000fce00078efe04 */
.L_x_14869:
[----:B------:R-:W-:Y:S05]  /*6970*/  BSYNC B0 ;  /* 0x0000000000007941 */ /* 0x000fea0003800000 */
.L_x_14868:
[----:B------:R-:W-:-:S04]  /*6980*/  FMUL.FTZ R0, R0, 1 ;  /* 0x3f80000000007820 */ /* 0x000fc80000410000 */
[----:B------:R0:W1:Y:S01]  /*6990*/  F2F.F64.F32 R26, R0 ;  /* 0x00000000001a7310 */ /* 0x0000620000201800 */
[----:B------:R-:W-:Y:S05]  /*69a0*/  BRA `(.L_x_14849) ;  /* 0x0000000000a47947 */ /* 0x000fea0003800000 */
.L_x_14861:
        /* <DEDUP_REMOVED lines=14> */
.L_x_14875:
[----:B------:R-:W-:Y:S05]  /*6a90*/  BSYNC B0 ;  /* 0x0000000000007941 */ /* 0x000fea0003800000 */
.L_x_14874:
[----:B------:R-:W-:-:S04]  /*6aa0*/  FMUL.FTZ R0, R0, 1 ;  /* 0x3f80000000007820 */ /* 0x000fc80000410000 */
[----:B------:R0:W1:Y:S01]  /*6ab0*/  F2F.F64.F32 R26, R0 ;  /* 0x00000000001a7310 */ /* 0x0000620000201800 */
[----:B------:R-:W-:Y:S05]  /*6ac0*/  BRA `(.L_x_14849) ;  /* 0x00000000005c7947 */ /* 0x000fea0003800000 */
.L_x_14848:
        /* <DEDUP_REMOVED lines=16> */
.L_x_14876:
[----:B------:R-:W-:Y:S01]  /*6bd0*/  CS2R R26, SRZ ;  /* 0x00000000001a7805 */ /* 0x000fe2000001ff00 */
[----:B------:R-:W-:Y:S06]  /*6be0*/  BRA `(.L_x_14849) ;  /* 0x0000000000147947 */ /* 0x000fec0003800000 */
.L_x_14873:
[----:B------:R-:W2:Y:S02]  /*6bf0*/  LDG.E.64 R26, desc[UR36][R2.64] ;  /* 0x00000024021a7981 */ /* 0x000ea4000c1e1b00 */
[----:B--2---:R-:W0:Y:S01]  /*6c00*/  I2F.F64.U64 R26, R26 ;  /* 0x0000001a001a7312 */ /* 0x004e220000301800 */
[----:B------:R-:W-:Y:S05]  /*6c10*/  BRA `(.L_x_14849) ;  /* 0x0000000000087947 */ /* 0x000fea0003800000 */
.L_x_14872:
[----:B------:R-:W2:Y:S02]  /*6c20*/  LDG.E R2, desc[UR36][R2.64] ;  /* 0x0000002402027981 */ /* 0x000ea4000c1e1900 */
[----:B--2---:R0:W1:Y:S02]  /*6c30*/  I2F.F64.U32 R26, R2 ;  /* 0x00000002001a7312 */ /* 0x0040640000201800 */
.L_x_14849:
[----:B0-----:R-:W0:Y:S01]  /*6c40*/  LDC.64 R2, c[0x0][0x428] ;  /* 0x00010a00ff027b82 */ /* 0x001e220000000a00 */
[----:B------:R-:W-:Y:S01]  /*6c50*/  BSSY B0, `(.L_x_14877) ;  /* 0x0000155000007945 */ /* 0x000fe20003800000 */
[----:B0-----:R-:W-:-:S14]  /*6c60*/  DSETP.NEU.AND P0, PT, R2, RZ, PT ;  /* 0x000000ff0200722a */ /* 0x001fdc0003f0d000 */
[----:B------:R-:W-:Y:S05]  /*6c70*/  @P0 BRA `(.L_x_14878) ;  /* 0x0000000000680947 */ /* 0x000fea0003800000 */
[----:B------:R-:W-:Y:S01]  /*6c80*/  ULDC UR4, c[0x0][0x42c] ;  /* 0x00010b0000047ab9 */ /* 0x000fe20000000800 */
[----:B----4-:R-:W-:Y:S01]  /*6c90*/  IMAD.MOV.U32 R4, RZ, RZ, 0x1 ;  /* 0x00000001ff047424 */ /* 0x010fe200078e00ff */
[----:B--2---:R-:W0:Y:S01]  /*6ca0*/  MUFU.RCP64H R5, UR4 ;  /* 0x0000000400057d08 */ /* 0x004e220008001800 */
        /* <DEDUP_REMOVED lines=10> */
[----:B------:R-:W-:-:S05]  /*6d50*/  FFMA R0, RZ, UR4, R3 ;  /* 0x00000004ff007c23 */ /* 0x000fca0008000003 */
        /* <DEDUP_REMOVED lines=8> */
.L_x_14880:
[----:B------:R-:W-:Y:S05]  /*6de0*/  BSYNC B2 ;  /* 0x0000000000027941 */ /* 0x000fea0003800000 */
.L_x_14879:
[----:B------:R-:W-:Y:S02]  /*6df0*/  IMAD.MOV.U32 R4, RZ, RZ, R2 ;  /* 0x000000ffff047224 */ /* 0x000fe400078e0002 */
[----:B------:R-:W-:Y:S01]  /*6e00*/  IMAD.MOV.U32 R5, RZ, RZ, R3 ;  /* 0x000000ffff057224 */ /* 0x000fe200078e0003 */
[----:B------:R-:W-:Y:S06]  /*6e10*/  BRA `(.L_x_14881) ;  /* 0x0000001000e07947 */ /* 0x000fec0003800000 */
.L_x_14878:
[----:B--2-4-:R-:W0:Y:S01]  /*6e20*/  LDC.64 R4, c[0x0][0x428] ;  /* 0x00010a00ff047b82 */ /* 0x014e220000000a00 */
        /* <DEDUP_REMOVED lines=38> */
.L_x_14888:
        /* <DEDUP_REMOVED lines=12> */
.L_x_14887:
[----:B------:R-:W-:-:S07]  /*7150*/  IMAD.MOV.U32 R0, RZ, RZ, R11 ;  /* 0x000000ffff007224 */ /* 0x000fce00078e000b */
.L_x_14886:
[----:B------:R-:W-:Y:S05]  /*7160*/  BSYNC B2 ;  /* 0x0000000000027941 */ /* 0x000fea0003800000 */
.L_x_14885:
        /* <DEDUP_REMOVED lines=12> */
.L_x_14893:
        /* <DEDUP_REMOVED lines=33> */
.L_x_14892:
[----:B------:R-:W-:Y:S05]  /*7440*/  BSYNC B3 ;  /* 0x0000000000037941 */ /* 0x000fea0003800000 */
.L_x_14891:
[----:B------:R-:W-:-:S13]  /*7450*/  ISETP.GE.U32.AND P0, PT, R12, 0xc, PT ;  /* 0x0000000c0c00780c */ /* 0x000fda0003f06070 */
[----:B------:R-:W-:Y:S05]  /*7460*/  @!P0 BRA `(.L_x_14890) ;  /* 0x0000000400d48947 */ /* 0x000fea0003800000 */
[----:B------:R-:W-:Y:S01]  /*7470*/  BSSY B3, `(.L_x_14890) ;  /* 0x0000074000037945 */ /* 0x000fe20003800000 */
.L_x_14894:
        /* <DEDUP_REMOVED lines=116> */
.L_x_14890:
[----:B------:R-:W-:Y:S05]  /*7bc0*/  BSYNC B2 ;  /* 0x0000000000027941 */ /* 0x000fea0003800000 */
.L_x_14889:
        /* <DEDUP_REMOVED lines=20> */
.L_x_14896:
[----:B------:R-:W-:Y:S05]  /*7d10*/  BSYNC B2 ;  /* 0x0000000000027941 */ /* 0x000fea0003800000 */
.L_x_14895:
[----:B------:R-:W-:Y:S01]  /*7d20*/  LOP3.LUT R29, R29, 0x80000000, R27, 0xb8, !PT ;  /* 0x800000001d1d7812 */ /* 0x000fe200078eb81b */
[----:B------:R-:W-:Y:S06]  /*7d30*/  BRA `(.L_x_14884) ;  /* 0x0000000000187947 */ /* 0x000fec0003800000 */
.L_x_14883:
[----:B------:R-:W-:-:S06]  /*7d40*/  DSETP.GTU.AND P0, PT, R6, +INF , PT ;  /* 0x7ff000000600742a */ /* 0x000fcc0003f0c000 */
[----:B------:R-:W-:-:S14]  /*7d50*/  DSETP.LE.AND P0, PT, R8, +INF , !P0 ;  /* 0x7ff000000800742a */ /* 0x000fdc0004703000 */
[----:B------:R-:W-:Y:S02]  /*7d60*/  @P0 DSETP.NEU.AND P1, PT, R8, +INF , PT ;  /* 0x7ff000000800042a */ /* 0x000fe40003f2d000 */
[----:B------:R-:W-:-:S06]  /*7d70*/  @!P0 DADD R28, R26, R2 ;  /* 0x000000001a1c8229 */ /* 0x000fcc0000000002 */
[----:B------:R-:W-:Y:S02]  /*7d80*/  @P0 FSEL R28, R26, RZ, P1 ;  /* 0x000000ff1a1c0208 */ /* 0x000fe40000800000 */
[----:B------:R-:W-:-:S07]  /*7d90*/  @P0 FSEL R29, R27, -QNAN , P1 ;  /* 0xfff800001b1d0808 */ /* 0x000fce0000800000 */
.L_x_14884:
[----:B------:R-:W-:Y:S05]  /*7da0*/  BSYNC B1 ;  /* 0x0000000000017941 */ /* 0x000fea0003800000 */
.L_x_14882:
        /* <DEDUP_REMOVED lines=22> */
.L_x_14898:
[----:B------:R-:W-:Y:S05]  /*7f10*/  BSYNC B2 ;  /* 0x0000000000027941 */ /* 0x000fea0003800000 */
.L_x_14897:
        /* <DEDUP_REMOVED lines=29> */
[----:B------:R-:W-:-:S07]  /*80f0*/  IMAD.MOV.U32 R3, RZ, RZ, R5 ;  /* 0x000000ffff037224 */ /* 0x000fce00078e0005 */
.L_x_14901:
[----:B------:R-:W-:Y:S05]  /*8100*/  BSYNC B2 ;  /* 0x0000000000027941 */ /* 0x000fea0003800000 */
.L_x_14900:
[----:B------:R-:W-:Y:S01]  /*8110*/  LOP3.LUT R5, RZ, 0x80000000, R3, 0xb8, !PT ;  /* 0x80000000ff057812 */ /* 0x000fe200078eb803 */
[----:B------:R-:W-:Y:S01]  /*8120*/  IMAD.MOV.U32 R4, RZ, RZ, RZ ;  /* 0x000000ffff047224 */ /* 0x000fe200078e00ff */
[----:B------:R-:W-:Y:S06]  /*8130*/  BRA `(.L_x_14881) ;  /* 0x0000000000187947 */ /* 0x000fec0003800000 */
.L_x_14899:
[----:B------:R-:W0:Y:S02]  /*8140*/  FRND.F64.FLOOR R2, R8 ;  /* 0x0000000800027313 */ /* 0x000e240000305800 */
[----:B0-----:R-:W-:Y:S02]  /*8150*/  DADD R4, R8, -R2 ;  /* 0x0000000008047229 */ /* 0x001fe40000000802 */
[----:B------:R-:W-:-:S06]  /*8160*/  DADD R6, R2, 1 ;  /* 0x3ff0000002067429 */ /* 0x000fcc0000000000 */
[----:B------:R-:W-:-:S06]  /*8170*/  DSETP.GT.AND P0, PT, R4, 0.5, PT ;  /* 0x3fe000000400742a */ /* 0x000fcc0003f04000 */
[----:B------:R-:W-:Y:S02]  /*8180*/  FSEL R4, R6, R2, P0 ;  /* 0x0000000206047208 */ /* 0x000fe40000000000 */
[----:B------:R-:W-:-:S07]  /*8190*/  FSEL R5, R7, R3, P0 ;  /* 0x0000000307057208 */ /* 0x000fce0000000000 */
.L_x_14881:
[----:B------:R-:W-:Y:S05]  /*81a0*/  BSYNC B0 ;  /* 0x0000000000007941 */ /* 0x000fea0003800000 */
.L_x_14877:
        /* <DEDUP_REMOVED lines=15> */
.L_x_14905:
[----:B------:R-:W0:Y:S02]  /*82a0*/  F2I.S64.F64.TRUNC R4, R4 ;  /* 0x0000000400047311 */ /* 0x000e24000030d900 */
[----:B0-----:R-:W-:-:S05]  /*82b0*/  IMAD.MOV.U32 R3, RZ, RZ, R4 ;  /* 0x000000ffff037224 */ /* 0x001fca00078e0004 */
[----:B------:R0:W-:Y:S01]  /*82c0*/  STG.E.U8 desc[UR36][R22.64], R3 ;  /* 0x0000000316007986 */ /* 0x0001e2000c101124 */
[----:B------:R-:W-:Y:S05]  /*82d0*/  BRA `(.L_x_14907) ;  /* 0x0000000c00f87947 */ /* 0x000fea0003800000 */
.L_x_14904:
        /* <DEDUP_REMOVED lines=9> */
.L_x_14909:
[----:B------:R-:W0:Y:S02]  /*8370*/  F2I.F64.TRUNC R5, R4 ;  /* 0x0000000400057311 */ /* 0x000e24000030d100 */
[----:B0-----:R0:W-:Y:S01]  /*8380*/  STG.E desc[UR36][R22.64], R5 ;  /* 0x0000000516007986 */ /* 0x0011e2000c101924 */
[----:B------:R-:W-:Y:S05]  /*8390*/  BRA `(.L_x_14907) ;  /* 0x0000000c00c87947 */ /* 0x000fea0003800000 */
.L_x_14908:
[----:B------:R-:W0:Y:S02]  /*83a0*/  F2I.F64.TRUNC R5, R4 ;  /* 0x0000000400057311 */ /* 0x000e24000030d100 */
[----:B0-----:R0:W-:Y:S01]  /*83b0*/  STG.E.U16 desc[UR36][R22.64], R5 ;  /* 0x0000000516007986 */ /* 0x0011e2000c101524 */
[----:B------:R-:W-:Y:S05]  /*83c0*/  BRA `(.L_x_14907) ;  /* 0x0000000c00bc7947 */ /* 0x000fea0003800000 */
.L_x_14903:
        /* <DEDUP_REMOVED lines=13> */
.L_x_14911:
        /* <DEDUP_REMOVED lines=8> */
.L_x_14910:
        /* <DEDUP_REMOVED lines=14> */
.L_x_14913:
        /* <DEDUP_REMOVED lines=9> */
.L_x_14912:
[----:B------:R0:W-:Y:S01]  /*8690*/  STG.E.64 desc[UR36][R22.64], R4 ;  /* 0x0000000416007986 */ /* 0x0001e2000c101b24 */
[----:B------:R-:W-:Y:S05]  /*86a0*/  BRA `(.L_x_14907) ;  /* 0x0000000c00047947 */ /* 0x000fea0003800000 */
.L_x_14902:
        /* <DEDUP_REMOVED lines=12> */
.L_x_14916:
[----:B------:R-:W-:-:S05]  /*8770*/  CS2R R6, SRZ ;  /* 0x0000000000067805 */ /* 0x000fca000001ff00 */
[----:B------:R0:W-:Y:S01]  /*8780*/  STG.E.128 desc[UR36][R22.64], R4 ;  /* 0x0000000416007986 */ /* 0x0001e2000c101d24 */
[----:B------:R-:W-:Y:S05]  /*8790*/  BRA `(.L_x_14907) ;  /* 0x0000000800c87947 */ /* 0x000fea0003800000 */
.L_x_14915:
        /* <DEDUP_REMOVED lines=25> */
.L_x_14920:
[----:B------:R-:W-:Y:S05]  /*8930*/  BSYNC B0 ;  /* 0x0000000000007941 */ /* 0x000fea0003800000 */
.L_x_14919:
[----:B------:R-:W-:-:S05]  /*8940*/  LOP3.LUT R3, R0, R3, RZ, 0xfc, !PT ;  /* 0x0000000300037212 */ /* 0x000fca00078efcff */
[----:B------:R0:W-:Y:S01]  /*8950*/  STG.E.U8 desc[UR36][R22.64], R3 ;  /* 0x0000000316007986 */ /* 0x0001e2000c101124 */
[----:B------:R-:W-:Y:S05]  /*8960*/  BRA `(.L_x_14907) ;  /* 0x0000000800547947 */ /* 0x000fea0003800000 */
.L_x_14918:
        /* <DEDUP_REMOVED lines=17> */
.L_x_14922:
[----:B------:R-:W-:Y:S01]  /*8a80*/  IMAD.MOV.U32 R0, RZ, RZ, 0x7f ;  /* 0x0000007fff007424 */ /* 0x000fe200078e00ff */
[----:B------:R-:W-:-:S04]  /*8a90*/  ISETP.GT.U32.AND P0, PT, R2, 0x7f800000, PT ;  /* 0x7f8000000200780c */ /* 0x000fc80003f04070 */
[----:B------:R-:W-:-:S09]  /*8aa0*/  SEL R0, R0, 0x7c, P0 ;  /* 0x0000007c00007807 */ /* 0x000fd20000000000 */
.L_x_14923:
[----:B------:R-:W-:Y:S05]  /*8ab0*/  BSYNC B0 ;  /* 0x0000000000007941 */ /* 0x000fea0003800000 */
.L_x_14921:
[----:B------:R-:W-:-:S04]  /*8ac0*/  LOP3.LUT R2, R3, 0x80000000, RZ, 0xc0, !PT ;  /* 0x8000000003027812 */ /* 0x000fc800078ec0ff */
[----:B------:R-:W-:-:S04]  /*8ad0*/  SHF.R.U32.HI R3, RZ, 0x18, R2 ;  /* 0x00000018ff037819 */ /* 0x000fc80000011602 */
[----:B------:R-:W-:-:S05]  /*8ae0*/  LOP3.LUT R3, R0, R3, RZ, 0xfc, !PT ;  /* 0x0000000300037212 */ /* 0x000fca00078efcff */
[----:B------:R0:W-:Y:S01]  /*8af0*/  STG.E.U8 desc[UR36][R22.64], R3 ;  /* 0x0000000316007986 */ /* 0x0001e2000c101124 */
[----:B------:R-:W-:Y:S05]  /*8b00*/  BRA `(.L_x_14907) ;  /* 0x0000000400ec7947 */ /* 0x000fea0003800000 */
.L_x_14917:
        /* <DEDUP_REMOVED lines=8> */
.L_x_14914:
        /* <DEDUP_REMOVED lines=11> */
.L_x_14926:
        /* <DEDUP_REMOVED lines=21> */
.L_x_14929:
[----:B------:R-:W-:-:S04]  /*8d90*/  LOP3.LUT R2, R3, 0x80000000, RZ, 0xc0, !PT ;  /* 0x8000000003027812 */ /* 0x000fc800078ec0ff */
[----:B------:R-:W-:-:S04]  /*8da0*/  SHF.R.U32.HI R3, RZ, 0x18, R2 ;  /* 0x00000018ff037819 */ /* 0x000fc80000011602 */
[----:B------:R-:W-:-:S04]  /*8db0*/  LOP3.LUT R0, R0, R3, RZ, 0xfc, !PT ;  /* 0x0000000300007212 */ /* 0x000fc800078efcff */
[----:B------:R-:W-:-:S07]  /*8dc0*/  PRMT R11, R0, 0x7610, R11 ;  /* 0x00007610000b7816 */ /* 0x000fce000000000b */
.L_x_14928:
[----:B------:R-:W-:Y:S05]  /*8dd0*/  BSYNC B0 ;  /* 0x0000000000007941 */ /* 0x000fea0003800000 */
.L_x_14927:
[----:B------:R4:W-:Y:S01]  /*8de0*/  STG.E.U8 desc[UR36][R22.64], R11 ;  /* 0x0000000b16007986 */ /* 0x0009e2000c101124 */
[----:B------:R-:W-:Y:S05]  /*8df0*/  BRA `(.L_x_14907) ;  /* 0x0000000400307947 */ /* 0x000fea0003800000 */
.L_x_14925:
        /* <DEDUP_REMOVED lines=21> */
.L_x_14932:
[----:B------:R-:W-:-:S04]  /*8f50*/  LOP3.LUT R2, R3, 0x80000000, RZ, 0xc0, !PT ;  /* 0x8000000003027812 */ /* 0x000fc800078ec0ff */
[----:B------:R-:W-:-:S04]  /*8f60*/  SHF.R.U32.HI R3, RZ, 0x18, R2 ;  /* 0x00000018ff037819 */ /* 0x000fc80000011602 */
[----:B------:R-:W-:-:S04]  /*8f70*/  LOP3.LUT R0, R0, R3, RZ, 0xfc, !PT ;  /* 0x0000000300007212 */ /* 0x000fc800078efcff */
[----:B------:R-:W-:-:S07]  /*8f80*/  PRMT R11, R0, 0x7610, R11 ;  /* 0x00007610000b7816 */ /* 0x000fce000000000b */
.L_x_14931:
[----:B------:R-:W-:Y:S05]  /*8f90*/  BSYNC B0 ;  /* 0x0000000000007941 */ /* 0x000fea0003800000 */
.L_x_14930:
[----:B------:R3:W-:Y:S01]  /*8fa0*/  STG.E.U8 desc[UR36][R22.64], R11 ;  /* 0x0000000b16007986 */ /* 0x0007e2000c101124 */
[----:B------:R-:W-:Y:S05]  /*8fb0*/  BRA `(.L_x_14907) ;  /* 0x0000000000c07947 */ /* 0x000fea0003800000 */
.L_x_14924:
        /* <DEDUP_REMOVED lines=26> */
.L_x_14906:
        /* <DEDUP_REMOVED lines=16> */
.L_x_14935:
[----:B------:R-:W-:Y:S05]  /*9260*/  BRA `(.L_x_14907) ;  /* 0x0000000000147947 */ /* 0x000fea0003800000 */
.L_x_14934:
[----:B------:R-:W0:Y:S02]  /*9270*/  F2I.U64.F64.TRUNC R4, R4 ;  /* 0x0000000400047311 */ /* 0x000e24000030d800 */
[----:B0-----:R2:W-:Y:S01]  /*9280*/  STG.E.64 desc[UR36][R22.64], R4 ;  /* 0x0000000416007986 */ /* 0x0015e2000c101b24 */
[----:B------:R-:W-:Y:S05]  /*9290*/  BRA `(.L_x_14907) ;  /* 0x0000000000087947 */ /* 0x000fea0003800000 */
.L_x_14933:
[----:B------:R-:W0:Y:S02]  /*92a0*/  F2I.U32.F64.TRUNC R5, R4 ;  /* 0x0000000400057311 */ /* 0x000e24000030d000 */
[----:B0-----:R0:W-:Y:S02]  /*92b0*/  STG.E desc[UR36][R22.64], R5 ;  /* 0x0000000516007986 */ /* 0x0011e4000c101924 */
.L_x_14907:
[----:B------:R-:W-:-:S07]  /*92c0*/  VIADD R19, R19, 0x80 ;  /* 0x0000008013137836 */ /* 0x000fce0000000000 */
.L_x_14842:
[----:B------:R-:W-:Y:S05]  /*92d0*/  BSYNC B6 ;  /* 0x0000000000067941 */ /* 0x000fea0003800000 */
.L_x_14841:
        /* <DEDUP_REMOVED lines=307> */
.L_x_14938:
        /* <DEDUP_REMOVED lines=21> */
.L_x_14942:
[----:B------:R-:W2:Y:S02]  /*a760*/  LDG.E.U8 R2, desc[UR36][R2.64] ;  /* 0x0000002402027981 */ /* 0x000ea4000c1e1100 */
[----:B--2---:R0:W1:Y:S01]  /*a770*/  I2F.F64.U16 R26, R2 ;  /* 0x00000002001a7312 */ /* 0x0040620000101800 */
[----:B------:R-:W-:Y:S05]  /*a780*/  BRA `(.L_x_14944) ;  /* 0x0000000c00707947 */ /* 0x000fea0003800000 */
.L_x_14941:
        /* <DEDUP_REMOVED lines=9> */
.L_x_14946:
[----:B------:R-:W2:Y:S02]  /*a820*/  LDG.E R2, desc[UR36][R2.64] ;  /* 0x0000002402027981 */ /* 0x000ea4000c1e1900 */
[----:B--2---:R0:W1:Y:S01]  /*a830*/  I2F.F64 R26, R2 ;  /* 0x00000002001a7312 */ /* 0x0040620000201c00 */
[----:B------:R-:W-:Y:S05]  /*a840*/  BRA `(.L_x_14944) ;  /* 0x0000000c00407947 */ /* 0x000fea0003800000 */
.L_x_14945:
[----:B------:R-:W2:Y:S02]  /*a850*/  LDG.E.U16 R2, desc[UR36][R2.64] ;  /* 0x0000002402027981 */ /* 0x000ea4000c1e1500 */
[----:B--2---:R0:W1:Y:S01]  /*a860*/  I2F.F64.S16 R26, R2 ;  /* 0x00000002001a7312 */ /* 0x0040620000101c00 */
[----:B------:R-:W-:Y:S05]  /*a870*/  BRA `(.L_x_14944) ;  /* 0x0000000c00347947 */ /* 0x000fea0003800000 */
.L_x_14940:
        /* <DEDUP_REMOVED lines=10> */
.L_x_14948:
[----:B------:R-:W2:Y:S02]  /*a920*/  LDG.E.U16 R0, desc[UR36][R2.64] ;  /* 0x0000002402007981 */ /* 0x000ea4000c1e1500 */
[----:B--2---:R-:W-:-:S05]  /*a930*/  HADD2.F32 R0, -RZ, R0.H0_H0 ;  /* 0x20000000ff007230 */ /* 0x004fca0000004100 */
[----:B------:R-:W-:-:S04]  /*a940*/  FMUL.FTZ R0, R0, 1 ;  /* 0x3f80000000007820 */ /* 0x000fc80000410000 */
[----:B------:R0:W1:Y:S01]  /*a950*/  F2F.F64.F32 R26, R0 ;  /* 0x00000000001a7310 */ /* 0x0000620000201800 */
[----:B------:R-:W-:Y:S05]  /*a960*/  BRA `(.L_x_14944) ;  /* 0x0000000800f87947 */ /* 0x000fea0003800000 */
.L_x_14947:
        /* <DEDUP_REMOVED lines=10> */
.L_x_14950:
[----:B------:R-:W2:Y:S02]  /*aa10*/  LDG.E.U16 R2, desc[UR36][R2.64] ;  /* 0x0000002402027981 */ /* 0x000ea4000c1e1500 */
[----:B--2---:R-:W-:-:S05]  /*aa20*/  HADD2.F32 R0, -RZ, R2.H0_H0 ;  /* 0x20000002ff007230 */ /* 0x004fca0000004100 */
[----:B------:R-:W-:-:S04]  /*aa30*/  FMUL.FTZ R0, R0, 1 ;  /* 0x3f80000000007820 */ /* 0x000fc80000410000 */
[----:B------:R0:W1:Y:S01]  /*aa40*/  F2F.F64.F32 R26, R0 ;  /* 0x00000000001a7310 */ /* 0x0000620000201800 */
[----:B------:R-:W-:Y:S05]  /*aa50*/  BRA `(.L_x_14944) ;  /* 0x0000000800bc7947 */ /* 0x000fea0003800000 */
.L_x_14949:
[----:B------:R0:W5:Y:S01]  /*aa60*/  LDG.E.64 R26, desc[UR36][R2.64] ;  /* 0x00000024021a7981 */ /* 0x000162000c1e1b00 */
[----:B------:R-:W-:Y:S05]  /*aa70*/  BRA `(.L_x_14944) ;  /* 0x0000000800b47947 */ /* 0x000fea0003800000 */
.L_x_14939:
        /* <DEDUP_REMOVED lines=13> */
.L_x_14953:
[----:B------:R0:W5:Y:S01]  /*ab50*/  LDG.E.64 R26, desc[UR36][R2.64] ;  /* 0x00000024021a7981 */ /* 0x000162000c1e1b00 */
[----:B------:R-:W-:Y:S05]  /*ab60*/  BRA `(.L_x_14944) ;  /* 0x0000000800787947 */ /* 0x000fea0003800000 */
.L_x_14952:
        /* <DEDUP_REMOVED lines=28> */
.L_x_14955:
        /* <DEDUP_REMOVED lines=15> */
.L_x_14954:
[----:B------:R-:W2:Y:S02]  /*ae20*/  LDG.E.U16 R0, desc[UR36][R2.64] ;  /* 0x0000002402007981 */ /* 0x000ea4000c1e1500 */
[----:B--2---:R-:W-:-:S04]  /*ae30*/  IMAD.U32 R0, R0, 0x10000, RZ ;  /* 0x0001000000007824 */ /* 0x004fc800078e00ff */
[----:B------:R-:W-:-:S04]  /*ae40*/  FMUL.FTZ R0, R0, 1 ;  /* 0x3f80000000007820 */ /* 0x000fc80000410000 */
[----:B------:R0:W1:Y:S01]  /*ae50*/  F2F.F64.F32 R26, R0 ;  /* 0x00000000001a7310 */ /* 0x0000620000201800 */
[----:B------:R-:W-:Y:S05]  /*ae60*/  BRA `(.L_x_14944) ;  /* 0x0000000400b87947 */ /* 0x000fea0003800000 */
.L_x_14951:
        /* <DEDUP_REMOVED lines=11> */
.L_x_14958:
        /* <DEDUP_REMOVED lines=21> */
.L_x_14962:
[----:B------:R-:W-:Y:S05]  /*b070*/  BSYNC B1 ;  /* 0x0000000000017941 */ /* 0x000fea0003800000 */
.L_x_14961:
[----:B------:R-:W-:Y:S01]  /*b080*/  LEA R3, R0, 0x3b800000, 0x17 ;  /* 0x3b80000000037811 */ /* 0x000fe200078eb8ff */
[----:B------:R-:W-:-:S05]  /*b090*/  IMAD.SHL.U32 R0, R2, 0x100000, RZ ;  /* 0x0010000002007824 */ /* 0x000fca00078e00ff */
[----:B------:R-:W-:-:S07]  /*b0a0*/  LOP3.LUT R0, R3, R0, R4, 0xfe, !PT ;  /* 0x0000000003007212 */ /* 0x000fce00078efe04 */
.L_x_14960:
[----:B------:R-:W-:Y:S05]  /*b0b0*/  BSYNC B0 ;  /* 0x0000000000007941 */ /* 0x000fea0003800000 */
.L_x_14959:
[----:B------:R-:W-:-:S04]  /*b0c0*/  FMUL.FTZ R0, R0, 1 ;  /* 0x3f80000000007820 */ /* 0x000fc80000410000 */
[----:B------:R0:W1:Y:S01]  /*b0d0*/  F2F.F64.F32 R26, R0 ;  /* 0x00000000001a7310 */ /* 0x0000620000201800 */
[----:B------:R-:W-:Y:S05]  /*b0e0*/  BRA `(.L_x_14944) ;  /* 0x0000000400187947 */ /* 0x000fea0003800000 */
.L_x_14957:
        /* <DEDUP_REMOVED lines=21> */
.L_x_14966:
[----:B------:R-:W-:Y:S05]  /*b240*/  BSYNC B1 ;  /* 0x0000000000017941 */ /* 0x000fea0003800000 */
.L_x_14965:
[----:B------:R-:W-:Y:S01]  /*b250*/  LEA R3, R0, 0x37800000, 0x17 ;  /* 0x3780000000037811 */ /* 0x000fe200078eb8ff */
[----:B------:R-:W-:-:S05]  /*b260*/  IMAD.SHL.U32 R0, R2, 0x200000, RZ ;  /* 0x0020000002007824 */ /* 0x000fca00078e00ff */
[----:B------:R-:W-:-:S07]  /*b270*/  LOP3.LUT R0, R3, R0, R4, 0xfe, !PT ;  /* 0x0000000003007212 */ /* 0x000fce00078efe04 */
.L_x_14964:
[----:B------:R-:W-:Y:S05]  /*b280*/  BSYNC B0 ;  /* 0x0000000000007941 */ /* 0x000fea0003800000 */
.L_x_14963:
[----:B------:R-:W-:-:S04]  /*b290*/  FMUL.FTZ R0, R0, 1 ;  /* 0x3f80000000007820 */ /* 0x000fc80000410000 */
[----:B------:R0:W1:Y:S01]  /*b2a0*/  F2F.F64.F32 R26, R0 ;  /* 0x00000000001a7310 */ /* 0x0000620000201800 */
[----:B------:R-:W-:Y:S05]  /*b2b0*/  BRA `(.L_x_14944) ;  /* 0x0000000000a47947 */ /* 0x000fea0003800000 */
.L_x_14956:
        /* <DEDUP_REMOVED lines=14> */
.L_x_14970:
[----:B------:R-:W-:Y:S05]  /*b3a0*/  BSYNC B0 ;  /* 0x0000000000007941 */ /* 0x000fea0003800000 */
.L_x_14969:
[----:B------:R-:W-:-:S04]  /*b3b0*/  FMUL.FTZ R0, R0, 1 ;  /* 0x3f80000000007820 */ /* 0x000fc80000410000 */
[----:B------:R0:W1:Y:S01]  /*b3c0*/  F2F.F64.F32 R26, R0 ;  /* 0x00000000001a7310 */ /* 0x0000620000201800 */
[----:B------:R-:W-:Y:S05]  /*b3d0*/  BRA `(.L_x_14944) ;  /* 0x00000000005c7947 */ /* 0x000fea0003800000 */
.L_x_14943:
        /* <DEDUP_REMOVED lines=16> */
.L_x_14971:
[----:B------:R-:W-:Y:S01]  /*b4e0*/  CS2R R26, SRZ ;  /* 0x00000000001a7805 */ /* 0x000fe2000001ff00 */
[----:B------:R-:W-:Y:S06]  /*b4f0*/  BRA `(.L_x_14944) ;  /* 0x0000000000147947 */ /* 0x000fec0003800000 */
.L_x_14968:
[----:B------:R-:W2:Y:S02]  /*b500*/  LDG.E.64 R26, desc[UR36][R2.64] ;  /* 0x00000024021a7981 */ /* 0x000ea4000c1e1b00 */
[----:B--2---:R-:W0:Y:S01]  /*b510*/  I2F.F64.U64 R26, R26 ;  /* 0x0000001a001a7312 */ /* 0x004e220000301800 */
[----:B------:R-:W-:Y:S05]  /*b520*/  BRA `(.L_x_14944) ;  /* 0x0000000000087947 */ /* 0x000fea0003800000 */
.L_x_14967:
[----:B------:R-:W2:Y:S02]  /*b530*/  LDG.E R2, desc[UR36][R2.64] ;  /* 0x0000002402027981 */ /* 0x000ea4000c1e1900 */
[----:B--2---:R0:W1:Y:S02]  /*b540*/  I2F.F64.U32 R26, R2 ;  /* 0x00000002001a7312 */ /* 0x0040640000201800 */
.L_x_14944:
        /* <DEDUP_REMOVED lines=26> */
.L_x_14975:
[----:B------:R-:W-:Y:S05]  /*b6f0*/  BSYNC B2 ;  /* 0x0000000000027941 */ /* 0x000fea0003800000 */
.L_x_14974:
[----:B------:R-:W-:Y:S02]  /*b700*/  IMAD.MOV.U32 R4, RZ, RZ, R2 ;  /* 0x000000ffff047224 */ /* 0x000fe400078e0002 */
[----:B------:R-:W-:Y:S01]  /*b710*/  IMAD.MOV.U32 R5, RZ, RZ, R3 ;  /* 0x000000ffff057224 */ /* 0x000fe200078e0003 */
[----:B------:R-:W-:Y:S06]  /*b720*/  BRA `(.L_x_14976) ;  /* 0x0000001000e07947 */ /* 0x000fec0003800000 */
.L_x_14973:
        /* <DEDUP_REMOVED lines=39> */
.L_x_14983:
        /* <DEDUP_REMOVED lines=12> */
.L_x_14982:
[----:B------:R-:W-:-:S07]  /*ba60*/  IMAD.MOV.U32 R0, RZ, RZ, R11 ;  /* 0x000000ffff007224 */ /* 0x000fce00078e000b */
.L_x_14981:
[----:B------:R-:W-:Y:S05]  /*ba70*/  BSYNC B2 ;  /* 0x0000000000027941 */ /* 0x000fea0003800000 */
.L_x_14980:
        /* <DEDUP_REMOVED lines=12> */
.L_x_14988:
        /* <DEDUP_REMOVED lines=33> */
.L_x_14987:
[----:B------:R-:W-:Y:S05]  /*bd50*/  BSYNC B3 ;  /* 0x0000000000037941 */ /* 0x000fea0003800000 */
.L_x_14986:
[----:B------:R-:W-:-:S13]  /*bd60*/  ISETP.GE.U32.AND P0, PT, R12, 0xc, PT ;  /* 0x0000000c0c00780c */ /* 0x000fda0003f06070 */
[----:B------:R-:W-:Y:S05]  /*bd70*/  @!P0 BRA `(.L_x_14985) ;  /* 0x0000000400d48947 */ /* 0x000fea0003800000 */
[----:B------:R-:W-:Y:S01]  /*bd80*/  BSSY B3, `(.L_x_14985) ;  /* 0x0000074000037945 */ /* 0x000fe20003800000 */
.L_x_14989:
        /* <DEDUP_REMOVED lines=116> */
.L_x_14985:
[----:B------:R-:W-:Y:S05]  /*c4d0*/  BSYNC B2 ;  /* 0x0000000000027941 */ /* 0x000fea0003800000 */
.L_x_14984:
        /* <DEDUP_REMOVED lines=20> */
.L_x_14991:
[----:B------:R-:W-:Y:S05]  /*c620*/  BSYNC B2 ;  /* 0x0000000000027941 */ /* 0x000fea0003800000 */
.L_x_14990:
[----:B------:R-:W-:Y:S01]  /*c630*/  LOP3.LUT R29, R29, 0x80000000, R27, 0xb8, !PT ;  /* 0x800000001d1d7812 */ /* 0x000fe200078eb81b */
[----:B------:R-:W-:Y:S06]  /*c640*/  BRA `(.L_x_14979) ;  /* 0x0000000000187947 */ /* 0x000fec0003800000 */
.L_x_14978:
[----:B------:R-:W-:-:S06]  /*c650*/  DSETP.GTU.AND P0, PT, R6, +INF , PT ;  /* 0x7ff000000600742a */ /* 0x000fcc0003f0c000 */
[----:B------:R-:W-:-:S14]  /*c660*/  DSETP.LE.AND P0, PT, R8, +INF , !P0 ;  /* 0x7ff000000800742a */ /* 0x000fdc0004703000 */
[----:B------:R-:W-:Y:S02]  /*c670*/  @P0 DSETP.NEU.AND P1, PT, R8, +INF , PT ;  /* 0x7ff000000800042a */ /* 0x000fe40003f2d000 */
[----:B------:R-:W-:-:S06]  /*c680*/  @!P0 DADD R28, R26, R2 ;  /* 0x000000001a1c8229 */ /* 0x000fcc0000000002 */
[----:B------:R-:W-:Y:S02]  /*c690*/  @P0 FSEL R28, R26, RZ, P1 ;  /* 0x000000ff1a1c0208 */ /* 0x000fe40000800000 */
[----:B------:R-:W-:-:S07]  /*c6a0*/  @P0 FSEL R29, R27, -QNAN , P1 ;  /* 0xfff800001b1d0808 */ /* 0x000fce0000800000 */
.L_x_14979:
[----:B------:R-:W-:Y:S05]  /*c6b0*/  BSYNC B1 ;  /* 0x0000000000017941 */ /* 0x000fea0003800000 */
.L_x_14977:
        /* <DEDUP_REMOVED lines=22> */
.L_x_14993:
[----:B------:R-:W-:Y:S05]  /*c820*/  BSYNC B2 ;  /* 0x0000000000027941 */ /* 0x000fea0003800000 */
.L_x_14992:
        /* <DEDUP_REMOVED lines=30> */
.L_x_14996:
[----:B------:R-:W-:Y:S05]  /*ca10*/  BSYNC B2 ;  /* 0x0000000000027941 */ /* 0x000fea0003800000 */
.L_x_14995:
[----:B------:R-:W-:Y:S01]  /*ca20*/  LOP3.LUT R5, RZ, 0x80000000, R3, 0xb8, !PT ;  /* 0x80000000ff057812 */ /* 0x000fe200078eb803 */
[----:B------:R-:W-:Y:S01]  /*ca30*/  IMAD.MOV.U32 R4, RZ, RZ, RZ ;  /* 0x000000ffff047224 */ /* 0x000fe200078e00ff */
[----:B------:R-:W-:Y:S06]  /*ca40*/  BRA `(.L_x_14976) ;  /* 0x0000000000187947 */ /* 0x000fec0003800000 */
.L_x_14994:
[----:B------:R-:W0:Y:S02]  /*ca50*/  FRND.F64.FLOOR R2, R8 ;  /* 0x0000000800027313 */ /* 0x000e240000305800 */
[----:B0-----:R-:W-:Y:S02]  /*ca60*/  DADD R4, R8, -R2 ;  /* 0x0000000008047229 */ /* 0x001fe40000000802 */
[----:B------:R-:W-:-:S06]  /*ca70*/  DADD R6, R2, 1 ;  /* 0x3ff0000002067429 */ /* 0x000fcc0000000000 */
[----:B------:R-:W-:-:S06]  /*ca80*/  DSETP.GT.AND P0, PT, R4, 0.5, PT ;  /* 0x3fe000000400742a */ /* 0x000fcc0003f04000 */
[----:B------:R-:W-:Y:S02]  /*ca90*/  FSEL R4, R6, R2, P0 ;  /* 0x0000000206047208 */ /* 0x000fe40000000000 */
[----:B------:R-:W-:-:S07]  /*caa0*/  FSEL R5, R7, R3, P0 ;  /* 0x0000000307057208 */ /* 0x000fce0000000000 */
.L_x_14976:
[----:B------:R-:W-:Y:S05]  /*cab0*/  BSYNC B0 ;  /* 0x0000000000007941 */ /* 0x000fea0003800000 */
.L_x_14972:
        /* <DEDUP_REMOVED lines=15> */
.L_x_15000:
[----:B------:R-:W0:Y:S02]  /*cbb0*/  F2I.S64.F64.TRUNC R4, R4 ;  /* 0x0000000400047311 */ /* 0x000e24000030d900 */
[----:B0-----:R-:W-:-:S05]  /*cbc0*/  IMAD.MOV.U32 R3, RZ, RZ, R4 ;  /* 0x000000ffff037224 */ /* 0x001fca00078e0004 */
[----:B------:R0:W-:Y:S01]  /*cbd0*/  STG.E.U8 desc[UR36][R22.64], R3 ;  /* 0x0000000316007986 */ /* 0x0001e2000c101124 */
[----:B------:R-:W-:Y:S05]  /*cbe0*/  BRA `(.L_x_15002) ;  /* 0x0000000c00f87947 */ /* 0x000fea0003800000 */
.L_x_14999:
        /* <DEDUP_REMOVED lines=9> */
.L_x_15004:
[----:B------:R-:W0:Y:S02]  /*cc80*/  F2I.F64.TRUNC R5, R4 ;  /* 0x0000000400057311 */ /* 0x000e24000030d100 */
[----:B0-----:R0:W-:Y:S01]  /*cc90*/  STG.E desc[UR36][R22.64], R5 ;  /* 0x0000000516007986 */ /* 0x0011e2000c101924 */
[----:B------:R-:W-:Y:S05]  /*cca0*/  BRA `(.L_x_15002) ;  /* 0x0000000c00c87947 */ /* 0x000fea0003800000 */
.L_x_15003:
[----:B------:R-:W0:Y:S02]  /*ccb0*/  F2I.F64.TRUNC R5, R4 ;  /* 0x0000000400057311 */ /* 0x000e24000030d100 */
[----:B0-----:R0:W-:Y:S01]  /*ccc0*/  STG.E.U16 desc[UR36][R22.64], R5 ;  /* 0x0000000516007986 */ /* 0x0011e2000c101524 */
[----:B------:R-:W-:Y:S05]  /*ccd0*/  BRA `(.L_x_15002) ;  /* 0x0000000c00bc7947 */ /* 0x000fea0003800000 */
.L_x_14998:
        /* <DEDUP_REMOVED lines=13> */
.L_x_15006:
        /* <DEDUP_REMOVED lines=8> */
.L_x_15005:
        /* <DEDUP_REMOVED lines=14> */
.L_x_15008:
        /* <DEDUP_REMOVED lines=9> */
.L_x_15007:
[----:B------:R2:W-:Y:S01]  /*cfa0*/  STG.E.64 desc[UR36][R22.64], R4 ;  /* 0x0000000416007986 */ /* 0x0005e2000c101b24 */
[----:B------:R-:W-:Y:S05]  /*cfb0*/  BRA `(.L_x_15002) ;  /* 0x0000000c00047947 */ /* 0x000fea0003800000 */
.L_x_14997:
        /* <DEDUP_REMOVED lines=12> */
.L_x_15011:
[----:B------:R-:W-:-:S05]  /*d080*/  CS2R R6, SRZ ;  /* 0x0000000000067805 */ /* 0x000fca000001ff00 */
[----:B------:R0:W-:Y:S01]  /*d090*/  STG.E.128 desc[UR36][R22.64], R4 ;  /* 0x0000000416007986 */ /* 0x0001e2000c101d24 */
[----:B------:R-:W-:Y:S05]  /*d0a0*/  BRA `(.L_x_15002) ;  /* 0x0000000800c87947 */ /* 0x000fea0003800000 */
.L_x_15010:
        /* <DEDUP_REMOVED lines=25> */
.L_x_15015:
[----:B------:R-:W-:Y:S05]  /*d240*/  BSYNC B0 ;  /* 0x0000000000007941 */ /* 0x000fea0003800000 */
.L_x_15014:
[----:B------:R-:W-:-:S05]  /*d250*/  LOP3.LUT R3, R0, R3, RZ, 0xfc, !PT ;  /* 0x0000000300037212 */ /* 0x000fca00078efcff */
[----:B------:R0:W-:Y:S01]  /*d260*/  STG.E.U8 desc[UR36][R22.64], R3 ;  /* 0x0000000316007986 */ /* 0x0001e2000c101124 */
[----:B------:R-:W-:Y:S05]  /*d270*/  BRA `(.L_x_15002) ;  /* 0x0000000800547947 */ /* 0x000fea0003800000 */
.L_x_15013:
        /* <DEDUP_REMOVED lines=17> */
.L_x_15017:
[----:B------:R-:W-:Y:S01]  /*d390*/  IMAD.MOV.U32 R0, RZ, RZ, 0x7f ;  /* 0x0000007fff007424 */ /* 0x000fe200078e00ff */
[----:B------:R-:W-:-:S04]  /*d3a0*/  ISETP.GT.U32.AND P0, PT, R2, 0x7f800000, PT ;  /* 0x7f8000000200780c */ /* 0x000fc80003f04070 */
[----:B------:R-:W-:-:S09]  /*d3b0*/  SEL R0, R0, 0x7c, P0 ;  /* 0x0000007c00007807 */ /* 0x000fd20000000000 */
.L_x_15018:
[----:B------:R-:W-:Y:S05]  /*d3c0*/  BSYNC B0 ;  /* 0x0000000000007941 */ /* 0x000fea0003800000 */
.L_x_15016:
[----:B------:R-:W-:-:S04]  /*d3d0*/  LOP3.LUT R2, R3, 0x80000000, RZ, 0xc0, !PT ;  /* 0x8000000003027812 */ /* 0x000fc800078ec0ff */
[----:B------:R-:W-:-:S04]  /*d3e0*/  SHF.R.U32.HI R3, RZ, 0x18, R2 ;  /* 0x00000018ff037819 */ /* 0x000fc80000011602 */
[----:B------:R-:W-:-:S05]  /*d3f0*/  LOP3.LUT R3, R0, R3, RZ, 0xfc, !PT ;  /* 0x0000000300037212 */ /* 0x000fca00078efcff */
[----:B------:R0:W-:Y:S01]  /*d400*/  STG.E.U8 desc[UR36][R22.64], R3 ;  /* 0x0000000316007986 */ /* 0x0001e2000c101124 */
[----:B------:R-:W-:Y:S05]  /*d410*/  BRA `(.L_x_15002) ;  /* 0x0000000400ec7947 */ /* 0x000fea0003800000 */
.L_x_15012:
        /* <DEDUP_REMOVED lines=8> */
.L_x_15009:
        /* <DEDUP_REMOVED lines=11> */
.L_x_15021:
        /* <DEDUP_REMOVED lines=21> */
.L_x_15024:
[----:B------:R-:W-:-:S04]  /*d6a0*/  LOP3.LUT R2, R3, 0x80000000, RZ, 0xc0, !PT ;  /* 0x8000000003027812 */ /* 0x000fc800078ec0ff */
[----:B------:R-:W-:-:S04]  /*d6b0*/  SHF.R.U32.HI R3, RZ, 0x18, R2 ;  /* 0x00000018ff037819 */ /* 0x000fc80000011602 */
[----:B------:R-:W-:-:S04]  /*d6c0*/  LOP3.LUT R0, R0, R3, RZ, 0xfc, !PT ;  /* 0x0000000300007212 */ /* 0x000fc800078efcff */
[----:B------:R-:W-:-:S07]  /*d6d0*/  PRMT R11, R0, 0x7610, R11 ;  /* 0x00007610000b7816 */ /* 0x000fce000000000b */
.L_x_15023:
[----:B------:R-:W-:Y:S05]  /*d6e0*/  BSYNC B0 ;  /* 0x0000000000007941 */ /* 0x000fea0003800000 */
.L_x_15022:
[----:B------:R0:W-:Y:S01]  /*d6f0*/  STG.E.U8 desc[UR36][R22.64], R11 ;  /* 0x0000000b16007986 */ /* 0x0001e2000c101124 */
[----:B------:R-:W-:Y:S05]  /*d700*/  BRA `(.L_x_15002) ;  /* 0x0000000400307947 */ /* 0x000fea0003800000 */
.L_x_15020:
        /* <DEDUP_REMOVED lines=21> */
.L_x_15027:
[----:B------:R-:W-:-:S04]  /*d860*/  LOP3.LUT R2, R3, 0x80000000, RZ, 0xc0, !PT ;  /* 0x8000000003027812 */ /* 0x000fc800078ec0ff */
[----:B------:R-:W-:-:S04]  /*d870*/  SHF.R.U32.HI R3, RZ, 0x18, R2 ;  /* 0x00000018ff037819 */ /* 0x000fc80000011602 */
[----:B------:R-:W-:-:S04]  /*d880*/  LOP3.LUT R0, R0, R3, RZ, 0xfc, !PT ;  /* 0x0000000300007212 */ /* 0x000fc800078efcff */
[----:B------:R-:W-:-:S07]  /*d890*/  PRMT R11, R0, 0x7610, R11 ;  /* 0x00007610000b7816 */ /* 0x000fce000000000b */
.L_x_15026:
[----:B------:R-:W-:Y:S05]  /*d8a0*/  BSYNC B0 ;  /* 0x0000000000007941 */ /* 0x000fea0003800000 */
.L_x_15025:
[----:B------:R0:W-:Y:S01]  /*d8b0*/  STG.E.U8 desc[UR36][R22.64], R11 ;  /* 0x0000000b16007986 */ /* 0x0001e2000c101124 */
[----:B------:R-:W-:Y:S05]  /*d8c0*/  BRA `(.L_x_15002) ;  /* 0x0000000000c07947 */ /* 0x000fea0003800000 */
.L_x_15019:
        /* <DEDUP_REMOVED lines=26> */
.L_x_15001:
        /* <DEDUP_REMOVED lines=16> */
.L_x_15030:
[----:B------:R-:W-:Y:S05]  /*db70*/  BRA `(.L_x_15002) ;  /* 0x0000000000147947 */ /* 0x000fea0003800000 */
.L_x_15029:
[----:B------:R-:W0:Y:S02]  /*db80*/  F2I.U64.F64.TRUNC R4, R4 ;  /* 0x0000000400047311 */ /* 0x000e24000030d800 */
[----:B0-----:R0:W-:Y:S01]  /*db90*/  STG.E.64 desc[UR36][R22.64], R4 ;  /* 0x0000000416007986 */ /* 0x0011e2000c101b24 */
[----:B------:R-:W-:Y:S05]  /*dba0*/  BRA `(.L_x_15002) ;  /* 0x0000000000087947 */ /* 0x000fea0003800000 */
.L_x_15028:
[----:B------:R-:W0:Y:S02]  /*dbb0*/  F2I.U32.F64.TRUNC R5, R4 ;  /* 0x0000000400057311 */ /* 0x000e24000030d000 */
[----:B0-----:R0:W-:Y:S02]  /*dbc0*/  STG.E desc[UR36][R22.64], R5 ;  /* 0x0000000516007986 */ /* 0x0011e4000c101924 */
.L_x_15002:
[----:B------:R-:W-:-:S07]  /*dbd0*/  VIADD R19, R19, 0x80 ;  /* 0x0000008013137836 */ /* 0x000fce0000000000 */
.L_x_14937:
[----:B------:R-:W-:Y:S05]  /*dbe0*/  BSYNC B6 ;  /* 0x0000000000067941 */ /* 0x000fea0003800000 */
.L_x_14936:
[----:B------:R-:W-:Y:S02]  /*dbf0*/  ULDC UR4, c[0x0][0x210] ;  /* 0x0000840000047ab9 */ /* 0x000fe40000000800 */
[----:B------:R-:W-:-:S13]  /*dc00*/  ISETP.GE.AND P0, PT, R19, UR4, PT ;  /* 0x0000000413007c0c */ /* 0x000fda000bf06270 */
[----:B------:R-:W-:Y:S05]  /*dc10*/  @P0 EXIT ;  /* 0x000000000000094d */ /* 0x000fea0003800000 */
[----:B0-----:R-:W0:Y:S01]  /*dc20*/  LDC R6, c[0x0][0x218] ;  /* 0x00008600ff067b82 */ /* 0x001e220000000800 */
[----:B-1----:R-:W-:Y:S02]  /*dc30*/  IMAD.MOV.U32 R0, RZ, RZ, RZ ;  /* 0x000000ffff007224 */ /* 0x002fe400078e00ff */
[----:B------:R-:W-:Y:S01]  /*dc40*/  IMAD.MOV.U32 R18, RZ, RZ, RZ ;  /* 0x000000ffff127224 */ /* 0x000fe200078e00ff */
[----:B0-----:R-:W-:-:S13]  /*dc50*/  ISETP.NE.AND P0, PT, R6, RZ, PT ;  /* 0x000000ff0600720c */ /* 0x001fda0003f05270 */
[----:B------:R-:W-:Y:S05]  /*dc60*/  @!P0 BRA `(.L_x_15031) ;  /* 0x0000001000a88947 */ /* 0x000fea0003800000 */
[----:B------:R-:W-:Y:S01]  /*dc70*/  IMAD.MOV.U32 R18, RZ, RZ, RZ ;  /* 0x000000ffff127224 */ /* 0x000fe200078e00ff */
[----:B------:R-:W-:Y:S01]  /*dc80*/  ULDC.64 UR4, c[0x0][0x220] ;  /* 0x0000880000047ab9 */ /* 0x000fe20000000a00 */
[----:B------:R-:W-:Y:S02]  /*dc90*/  ISETP.NE.AND P0, PT, R6, 0x1, PT ;  /* 0x000000010600780c */ /* 0x000fe40003f05270 */
[----:B---3--:R-:W-:Y:S01]  /*dca0*/  IMAD.HI.U32 R2, R19, UR4, R18 ;  /* 0x0000000413027c27 */ /* 0x008fe2000f8e0012 */
[----:B------:R-:W-:-:S04]  /*dcb0*/  ULDC UR4, c[0x0][0x21c] ;  /* 0x0000870000047ab9 */ /* 0x000fc80000000800 */
[----:B----4-:R-:W-:-:S05]  /*dcc0*/  SHF.R.U32.HI R3, RZ, UR5, R2 ;  /* 0x00000005ff037c19 */ /* 0x010fca0008011602 */
        /* <DEDUP_REMOVED lines=10> */
[----:B--2---:R-:W-:-:S05]  /*dd70*/  IMAD.HI.U32 R4, R3, UR7, R2 ;  /* 0x0000000703047c27 */ /* 0x004fca000f8e0002 */
        /* <DEDUP_REMOVED lines=281> */
.L_x_15031:
[----:B--2---:R-:W0:Y:S01]  /*ef10*/  LDC.U8 R5, c[0x0][0x431] ;  /* 0x00010c40ff057b82 */ /* 0x004e220000000000 */
[----:B------:R-:W-:Y:S01]  /*ef20*/  ULDC.64 UR4, c[0x0][0x410] ;  /* 0x0001040000047ab9 */ /* 0x000fe20000000a00 */
[----:B------:R-:W-:Y:S01]  /*ef30*/  ULDC.64 UR6, c[0x0][0x418] ;  /* 0x0001060000067ab9 */ /* 0x000fe20000000a00 */
[----:B------:R-:W-:Y:S02]  /*ef40*/  IADD3 R18, P0, R18, UR4, RZ ;  /* 0x0000000412127c10 */ /* 0x000fe4000ff1e0ff */
[----:B---3--:R-:W-:-:S03]  /*ef50*/  IADD3 R2, P1, R0, UR6, RZ ;  /* 0x0000000600027c10 */ /* 0x008fc6000ff3e0ff */
[----:B------:R-:W-:Y:S02]  /*ef60*/  IMAD.X R19, RZ, RZ, UR5, P0 ;  /* 0x00000005ff137e24 */ /* 0x000fe400080e06ff */
[----:B----4-:R-:W-:Y:S01]  /*ef70*/  IMAD.X R3, RZ, RZ, UR7, P1 ;  /* 0x00000007ff037e24 */ /* 0x010fe200088e06ff */
        /* <DEDUP_REMOVED lines=14> */
.L_x_15035:
[----:B------:R-:W2:Y:S02]  /*f060*/  LDG.E.U8 R2, desc[UR36][R2.64] ;  /* 0x0000002402027981 */ /* 0x000ea4000c1e1100 */
[----:B--2---:R0:W1:Y:S01]  /*f070*/  I2F.F64.U16 R26, R2 ;  /* 0x00000002001a7312 */ /* 0x0040620000101800 */
[----:B------:R-:W-:Y:S05]  /*f080*/  BRA `(.L_x_15037) ;  /* 0x0000000c00707947 */ /* 0x000fea0003800000 */
.L_x_15034:
        /* <DEDUP_REMOVED lines=9> */
.L_x_15039:
[----:B------:R-:W2:Y:S02]  /*f120*/  LDG.E R2, desc[UR36][R2.64] ;  /* 0x0000002402027981 */ /* 0x000ea4000c1e1900 */
[----:B--2---:R0:W1:Y:S01]  /*f130*/  I2F.F64 R26, R2 ;  /* 0x00000002001a7312 */ /* 0x0040620000201c00 */
[----:B------:R-:W-:Y:S05]  /*f140*/  BRA `(.L_x_15037) ;  /* 0x0000000c00407947 */ /* 0x000fea0003800000 */
.L_x_15038:
[----:B------:R-:W2:Y:S02]  /*f150*/  LDG.E.U16 R2, desc[UR36][R2.64] ;  /* 0x0000002402027981 */ /* 0x000ea4000c1e1500 */
[----:B--2---:R0:W1:Y:S01]  /*f160*/  I2F.F64.S16 R26, R2 ;  /* 0x00000002001a7312 */ /* 0x0040620000101c00 */
[----:B------:R-:W-:Y:S05]  /*f170*/  BRA `(.L_x_15037) ;  /* 0x0000000c00347947 */ /* 0x000fea0003800000 */
.L_x_15033:
        /* <DEDUP_REMOVED lines=8> */
[----:B------:R-:W2:Y:S01]  /*f200*/  F2F.F64.F32 R26, R26 ;  /* 0x0000001a001a7310 */ /* 0x000ea20000201800 */
[----:B------:R-:W-:Y:S05]  /*f210*/  BRA `(.L_x_15037) ;  /* 0x0000000c000c7947 */ /* 0x000fea0003800000 */
.L_x_15041:
[----:B------:R-:W2:Y:S02]  /*f220*/  LDG.E.U16 R0, desc[UR36][R2.64] ;  /* 0x0000002402007981 */ /* 0x000ea4000c1e1500 */
[----:B--2---:R-:W-:-:S05]  /*f230*/  HADD2.F32 R0, -RZ, R0.H0_H0 ;  /* 0x20000000ff007230 */ /* 0x004fca0000004100 */
[----:B------:R-:W-:-:S04]  /*f240*/  FMUL.FTZ R0, R0, 1 ;  /* 0x3f80000000007820 */ /* 0x000fc80000410000 */
[----:B------:R0:W1:Y:S01]  /*f250*/  F2F.F64.F32 R26, R0 ;  /* 0x00000000001a7310 */ /* 0x0000620000201800 */
[----:B------:R-:W-:Y:S05]  /*f260*/  BRA `(.L_x_15037) ;  /* 0x0000000800f87947 */ /* 0x000fea0003800000 */
.L_x_15040:
        /* <DEDUP_REMOVED lines=8> */
[----:B------:R-:W3:Y:S01]  /*f2f0*/  F2F.F64.F32 R26, R26 ;  /* 0x0000001a001a7310 */ /* 0x000ee20000201800 */
[----:B------:R-:W-:Y:S05]  /*f300*/  BRA `(.L_x_15037) ;  /* 0x0000000800d07947 */ /* 0x000fea0003800000 */
.L_x_15043:
[----:B------:R-:W2:Y:S02]  /*f310*/  LDG.E.U16 R2, desc[UR36][R2.64] ;  /* 0x0000002402027981 */ /* 0x000ea4000c1e1500 */
[----:B--2---:R-:W-:-:S05]  /*f320*/  HADD2.F32 R0, -RZ, R2.H0_H0 ;  /* 0x20000002ff007230 */ /* 0x004fca0000004100 */
[----:B------:R-:W-:-:S04]  /*f330*/  FMUL.FTZ R0, R0, 1 ;  /* 0x3f80000000007820 */ /* 0x000fc80000410000 */
[----:B------:R4:W0:Y:S01]  /*f340*/  F2F.F64.F32 R26, R0 ;  /* 0x00000000001a7310 */ /* 0x0008220000201800 */
[----:B------:R-:W-:Y:S05]  /*f350*/  BRA `(.L_x_15037) ;  /* 0x0000000800bc7947 */ /* 0x000fea0003800000 */
.L_x_15042:
[----:B------:R0:W5:Y:S01]  /*f360*/  LDG.E.64 R26, desc[UR36][R2.64] ;  /* 0x00000024021a7981 */ /* 0x000162000c1e1b00 */
[----:B------:R-:W-:Y:S05]  /*f370*/  BRA `(.L_x_15037) ;  /* 0x0000000800b47947 */ /* 0x000fea0003800000 */
.L_x_15032:
        /* <DEDUP_REMOVED lines=13> */
.L_x_15046:
[----:B------:R0:W5:Y:S01]  /*f450*/  LDG.E.64 R26, desc[UR36][R2.64] ;  /* 0x00000024021a7981 */ /* 0x000162000c1e1b00 */
[----:B------:R-:W-:Y:S05]  /*f460*/  BRA `(.L_x_15037) ;  /* 0x0000000800787947 */ /* 0x000fea0003800000 */
.L_x_15045:
        /* <DEDUP_REMOVED lines=28> */
.L_x_15048:
        /* <DEDUP_REMOVED lines=15> */
.L_x_15047:
[----:B------:R-:W2:Y:S02]  /*f720*/  LDG.E.U16 R0, desc[UR36][R2.64] ;  /* 0x0000002402007981 */ /* 0x000ea4000c1e1500 */
[----:B--2---:R-:W-:-:S04]  /*f730*/  IMAD.U32 R0, R0, 0x10000, RZ ;  /* 0x0001000000007824 */ /* 0x004fc800078e00ff */
[----:B------:R-:W-:-:S04]  /*f740*/  FMUL.FTZ R0, R0, 1 ;  /* 0x3f80000000007820 */ /* 0x000fc80000410000 */
[----:B------:R0:W1:Y:S01]  /*f750*/  F2F.F64.F32 R26, R0 ;  /* 0x00000000001a7310 */ /* 0x0000620000201800 */
[----:B------:R-:W-:Y:S05]  /*f760*/  BRA `(.L_x_15037) ;  /* 0x0000000400b87947 */ /* 0x000fea0003800000 */
.L_x_15044:
        /* <DEDUP_REMOVED lines=11> */
.L_x_15051:
        /* <DEDUP_REMOVED lines=21> */
.L_x_15055:
[----:B------:R-:W-:Y:S05]  /*f970*/  BSYNC B1 ;  /* 0x0000000000017941 */ /* 0x000fea0003800000 */
.L_x_15054:
[----:B------:R-:W-:Y:S01]  /*f980*/  LEA R3, R0, 0x3b800000, 0x17 ;  /* 0x3b80000000037811 */ /* 0x000fe200078eb8ff */
[----:B------:R-:W-:-:S05]  /*f990*/  IMAD.SHL.U32 R0, R2, 0x100000, RZ ;  /* 0x0010000002007824 */ /* 0x000fca00078e00ff */
[----:B------:R-:W-:-:S07]  /*f9a0*/  LOP3.LUT R0, R3, R0, R4, 0xfe, !PT ;  /* 0x0000000003007212 */ /* 0x000fce00078efe04 */
.L_x_15053:
[----:B------:R-:W-:Y:S05]  /*f9b0*/  BSYNC B0 ;  /* 0x0000000000007941 */ /* 0x000fea0003800000 */
.L_x_15052:
[----:B------:R-:W-:-:S04]  /*f9c0*/  FMUL.FTZ R0, R0, 1 ;  /* 0x3f80000000007820 */ /* 0x000fc80000410000 */
[----:B------:R0:W1:Y:S01]  /*f9d0*/  F2F.F64.F32 R26, R0 ;  /* 0x00000000001a7310 */ /* 0x0000620000201800 */
[----:B------:R-:W-:Y:S05]  /*f9e0*/  BRA `(.L_x_15037) ;  /* 0x0000000400187947 */ /* 0x000fea0003800000 */
.L_x_15050:
        /* <DEDUP_REMOVED lines=21> */
.L_x_15059:
[----:B------:R-:W-:Y:S05]  /*fb40*/  BSYNC B1 ;  /* 0x0000000000017941 */ /* 0x000fea0003800000 */
.L_x_15058:
[----:B------:R-:W-:Y:S01]  /*fb50*/  LEA R3, R0, 0x37800000, 0x17 ;  /* 0x3780000000037811 */ /* 0x000fe200078eb8ff */
[----:B------:R-:W-:-:S05]  /*fb60*/  IMAD.SHL.U32 R0, R2, 0x200000, RZ ;  /* 0x0020000002007824 */ /* 0x000fca00078e00ff */
[----:B------:R-:W-:-:S07]  /*fb70*/  LOP3.LUT R0, R3, R0, R4, 0xfe, !PT ;  /* 0x0000000003007212 */ /* 0x000fce00078efe04 */
.L_x_15057:
[----:B------:R-:W-:Y:S05]  /*fb80*/  BSYNC B0 ;  /* 0x0000000000007941 */ /* 0x000fea0003800000 */
.L_x_15056:
[----:B------:R-:W-:-:S04]  /*fb90*/  FMUL.FTZ R0, R0, 1 ;  /* 0x3f80000000007820 */ /* 0x000fc80000410000 */
[----:B------:R0:W1:Y:S01]  /*fba0*/  F2F.F64.F32 R26, R0 ;  /* 0x00000000001a7310 */ /* 0x0000620000201800 */
[----:B------:R-:W-:Y:S05]  /*fbb0*/  BRA `(.L_x_15037) ;  /* 0x0000000000a47947 */ /* 0x000fea0003800000 */
.L_x_15049:
        /* <DEDUP_REMOVED lines=14> */
.L_x_15063:
[----:B------:R-:W-:Y:S05]  /*fca0*/  BSYNC B0 ;  /* 0x0000000000007941 */ /* 0x000fea0003800000 */
.L_x_15062:
[----:B------:R-:W-:-:S04]  /*fcb0*/  FMUL.FTZ R0, R0, 1 ;  /* 0x3f80000000007820 */ /* 0x000fc80000410000 */
[----:B------:R0:W1:Y:S01]  /*fcc0*/  F2F.F64.F32 R26, R0 ;  /* 0x00000000001a7310 */ /* 0x0000620000201800 */
[----:B------:R-:W-:Y:S05]  /*fcd0*/  BRA `(.L_x_15037) ;  /* 0x00000000005c7947 */ /* 0x000fea0003800000 */
.L_x_15036:
        /* <DEDUP_REMOVED lines=16> */
.L_x_15064:
[----:B------:R-:W-:Y:S01]  /*fde0*/  CS2R R26, SRZ ;  /* 0x00000000001a7805 */ /* 0x000fe2000001ff00 */
[----:B------:R-:W-:Y:S06]  /*fdf0*/  BRA `(.L_x_15037) ;  /* 0x0000000000147947 */ /* 0x000fec0003800000 */
.L_x_15061:
[----:B------:R-:W2:Y:S02]  /*fe00*/  LDG.E.64 R26, desc[UR36][R2.64] ;  /* 0x00000024021a7981 */ /* 0x000ea4000c1e1b00 */
[----:B--2---:R-:W0:Y:S01]  /*fe10*/  I2F.F64.U64 R26, R26 ;  /* 0x0000001a001a7312 */ /* 0x004e220000301800 */
[----:B------:R-:W-:Y:S05]  /*fe20*/  BRA `(.L_x_15037) ;  /* 0x0000000000087947 */ /* 0x000fea0003800000 */
.L_x_15060:
[----:B------:R-:W2:Y:S02]  /*fe30*/  LDG.E R2, desc[UR36][R2.64] ;  /* 0x0000002402027981 */ /* 0x000ea4000c1e1900 */
[----:B--2---:R0:W1:Y:S02]  /*fe40*/  I2F.F64.U32 R26, R2 ;  /* 0x00000002001a7312 */ /* 0x0040640000201800 */
.L_x_15037:
[----:B0-----:R-:W0:Y:S01]  /*fe50*/  LDC.64 R2, c[0x0][0x428] ;  /* 0x00010a00ff027b82 */ /* 0x001e220000000a00 */
[----:B------:R-:W-:Y:S01]  /*fe60*/  BSSY B0, `(.L_x_15065) ;  /* 0x0000157000007945 */ /* 0x000fe20003800000 */
[----:B0-----:R-:W-:-:S14]  /*fe70*/  DSETP.NEU.AND P0, PT, R2, RZ, PT ;  /* 0x000000ff0200722a */ /* 0x001fdc0003f0d000 */
[----:B------:R-:W-:Y:S05]  /*fe80*/  @P0 BRA `(.L_x_15066) ;  /* 0x0000000000680947 */ /* 0x000fea0003800000 */
[----:B------:R-:W-:Y:S01]  /*fe90*/  ULDC UR4, c[0x0][0x42c] ;  /* 0x00010b0000047ab9 */ /* 0x000fe20000000800 */
[----:B------:R-:W-:Y:S01]  /*fea0*/  IMAD.MOV.U32 R4, RZ, RZ, 0x1 ;  /* 0x00000001ff047424 */ /* 0x000fe200078e00ff */
[----:B------:R-:W0:Y:S01]  /*feb0*/  MUFU.RCP64H R5, UR4 ;  /* 0x0000000400057d08 */ /* 0x000e220008001800 */
[----:B-123-5:R-:W-:Y:S01]  /*fec0*/  FSETP.GEU.AND P1, PT, |R27|, 6.5827683646048100446e-37, PT ;  /* 0x036000001b00780b */ /* 0x02efe20003f2e200 */
        /* <DEDUP_REMOVED lines=9> */
[----:B----4-:R-:W-:-:S05]  /*ff60*/  FFMA R0, RZ, UR4, R3 ;  /* 0x00000004ff007c23 */ /* 0x010fca0008000003 */
        /* <DEDUP_REMOVED lines=8> */
.L_x_15068:
[----:B------:R-:W-:Y:S05]  /*fff0*/  BSYNC B2 ;  /* 0x0000000000027941 */ /* 0x000fea0003800000 */
.L_x_15067:
[----:B------:R-:W-:Y:S02]  /*10000*/  IMAD.MOV.U32 R4, RZ, RZ, R2 ;  /* 0x000000ffff047224 */ /* 0x000fe400078e0002 */
[----:B------:R-:W-:Y:S01]  /*10010*/  IMAD.MOV.U32 R5, RZ, RZ, R3 ;  /* 0x000000ffff057224 */ /* 0x000fe200078e0003 */
[----:B------:R-:W-:Y:S06]  /*10020*/  BRA `(.L_x_15069) ;  /* 0x0000001000e87947 */ /* 0x000fec0003800000 */
.L_x_15066:
[----:B------:R-:W0:Y:S01]  /*10030*/  LDC.64 R4, c[0x0][0x428] ;  /* 0x00010a00ff047b82 */ /* 0x000e220000000a00 */
[----:B-123-5:R-:W-:Y:S01]  /*10040*/  LOP3.LUT R9, R27, 0x7fffffff, RZ, 0xc0, !PT ;  /* 0x7fffffff1b097812 */ /* 0x02efe200078ec0ff */
        /* <DEDUP_REMOVED lines=27> */
[----:B----4-:R-:W-:Y:S01]  /*10200*/  VIADDMNMX R0, R4, R13, 0xffffffff, !PT ;  /* 0xffffffff04007446 */ /* 0x010fe2000780010d */
        /* <DEDUP_REMOVED lines=9> */
.L_x_15076:
        /* <DEDUP_REMOVED lines=12> */
.L_x_15075:
[----:B------:R-:W-:-:S07]  /*10360*/  IMAD.MOV.U32 R0, RZ, RZ, R11 ;  /* 0x000000ffff007224 */ /* 0x000fce00078e000b */
.L_x_15074:
[----:B------:R-:W-:Y:S05]  /*10370*/  BSYNC B2 ;  /* 0x0000000000027941 */ /* 0x000fea0003800000 */
.L_x_15073:
        /* <DEDUP_REMOVED lines=12> */
.L_x_15081:
        /* <DEDUP_REMOVED lines=33> */
.L_x_15080:
[----:B------:R-:W-:Y:S05]  /*10650*/  BSYNC B3 ;  /* 0x0000000000037941 */ /* 0x000fea0003800000 */
.L_x_15079:
[----:B------:R-:W-:-:S13]  /*10660*/  ISETP.GE.U32.AND P0, PT, R12, 0xc, PT ;  /* 0x0000000c0c00780c */ /* 0x000fda0003f06070 */
[----:B------:R-:W-:Y:S05]  /*10670*/  @!P0 BRA `(.L_x_15078) ;  /* 0x0000000400d48947 */ /* 0x000fea0003800000 */
[----:B------:R-:W-:Y:S01]  /*10680*/  BSSY B3, `(.L_x_15078) ;  /* 0x0000074000037945 */ /* 0x000fe20003800000 */
.L_x_15082:
        /* <DEDUP_REMOVED lines=116> */
.L_x_15078:
[----:B------:R-:W-:Y:S05]  /*10dd0*/  BSYNC B2 ;  /* 0x0000000000027941 */ /* 0x000fea0003800000 */
.L_x_15077:
        /* <DEDUP_REMOVED lines=20> */
.L_x_15084:
[----:B------:R-:W-:Y:S05]  /*10f20*/  BSYNC B2 ;  /* 0x0000000000027941 */ /* 0x000fea0003800000 */
.L_x_15083:
[----:B------:R-:W-:Y:S02]  /*10f30*/  IMAD.MOV.U32 R23, RZ, RZ, R11 ;  /* 0x000000ffff177224 */ /* 0x000fe400078e000b */
[----:B------:R-:W-:-:S03]  /*10f40*/  IMAD.MOV.U32 R22, RZ, RZ, R6 ;  /* 0x000000ffff167224 */ /* 0x000fc600078e0006 */
[----:B------:R-:W-:Y:S01]  /*10f50*/  LOP3.LUT R23, R23, 0x80000000, R27, 0xb8, !PT ;  /* 0x8000000017177812 */ /* 0x000fe200078eb81b */
[----:B------:R-:W-:Y:S06]  /*10f60*/  BRA `(.L_x_15072) ;  /* 0x0000000000187947 */ /* 0x000fec0003800000 */
.L_x_15071:
[----:B------:R-:W-:-:S06]  /*10f70*/  DSETP.GTU.AND P0, PT, R6, +INF , PT ;  /* 0x7ff000000600742a */ /* 0x000fcc0003f0c000 */
[----:B------:R-:W-:-:S14]  /*10f80*/  DSETP.LE.AND P0, PT, R8, +INF , !P0 ;  /* 0x7ff000000800742a */ /* 0x000fdc0004703000 */
[----:B------:R-:W-:Y:S02]  /*10f90*/  @P0 DSETP.NEU.AND P1, PT, R8, +INF , PT ;  /* 0x7ff000000800042a */ /* 0x000fe40003f2d000 */
[----:B------:R-:W-:-:S06]  /*10fa0*/  @!P0 DADD R22, R26, R2 ;  /* 0x000000001a168229 */ /* 0x000fcc0000000002 */
[----:B------:R-:W-:Y:S02]  /*10fb0*/  @P0 FSEL R22, R26, RZ, P1 ;  /* 0x000000ff1a160208 */ /* 0x000fe40000800000 */
[----:B------:R-:W-:-:S07]  /*10fc0*/  @P0 FSEL R23, R27, -QNAN , P1 ;  /* 0xfff800001b170808 */ /* 0x000fce0000800000 */
.L_x_15072:
[----:B------:R-:W-:Y:S05]  /*10fd0*/  BSYNC B1 ;  /* 0x0000000000017941 */ /* 0x000fea0003800000 */
.L_x_15070:
        /* <DEDUP_REMOVED lines=17> */
[----:B----4-:R-:W-:Y:S01]  /*110f0*/  MOV R0, 0x11120 ;  /* 0x0001112000007802 */ /* 0x010fe20000000f00 */
[----:B------:R-:W-:-:S07]  /*11100*/  IMAD.MOV.U32 R11, RZ, RZ, R9 ;  /* 0x000000ffff0b7224 */ /* 0x000fce00078e0009 */
[----:B------:R-:W-:Y:S05]  /*11110*/  CALL.REL.NOINC `($__internal_7_$__cuda_sm20_div_rn_f64_full) ;  /* 0x0000001000f87944 */ /* 0x000fea0003c00000 */
[----:B------:R-:W-:Y:S02]  /*11120*/  IMAD.MOV.U32 R2, RZ, RZ, R4 ;  /* 0x000000ffff027224 */ /* 0x000fe400078e0004 */
[----:B------:R-:W-:-:S07]  /*11130*/  IMAD.MOV.U32 R3, RZ, RZ, R5 ;  /* 0x000000ffff037224 */ /* 0x000fce00078e0005 */
.L_x_15086:
[----:B------:R-:W-:Y:S05]  /*11140*/  BSYNC B2 ;  /* 0x0000000000027941 */ /* 0x000fea0003800000 */
.L_x_15085:
        /* <DEDUP_REMOVED lines=29> */
[----:B------:R-:W-:-:S07]  /*11320*/  IMAD.MOV.U32 R3, RZ, RZ, R5 ;  /* 0x000000ffff037224 */ /* 0x000fce00078e0005 */
.L_x_15089:
[----:B------:R-:W-:Y:S05]  /*11330*/  BSYNC B2 ;  /* 0x0000000000027941 */ /* 0x000fea0003800000 */
.L_x_15088:
[----:B------:R-:W-:Y:S01]  /*11340*/  LOP3.LUT R5, RZ, 0x80000000, R3, 0xb8, !PT ;  /* 0x80000000ff057812 */ /* 0x000fe200078eb803 */
[----:B------:R-:W-:Y:S01]  /*11350*/  IMAD.MOV.U32 R4, RZ, RZ, RZ ;  /* 0x000000ffff047224 */ /* 0x000fe200078e00ff */
[----:B------:R-:W-:Y:S06]  /*11360*/  BRA `(.L_x_15069) ;  /* 0x0000000000187947 */ /* 0x000fec0003800000 */
.L_x_15087:
[----:B------:R-:W0:Y:S02]  /*11370*/  FRND.F64.FLOOR R2, R8 ;  /* 0x0000000800027313 */ /* 0x000e240000305800 */
[----:B0-----:R-:W-:Y:S02]  /*11380*/  DADD R4, R8, -R2 ;  /* 0x0000000008047229 */ /* 0x001fe40000000802 */
[----:B------:R-:W-:-:S06]  /*11390*/  DADD R6, R2, 1 ;  /* 0x3ff0000002067429 */ /* 0x000fcc0000000000 */
[----:B------:R-:W-:-:S06]  /*113a0*/  DSETP.GT.AND P0, PT, R4, 0.5, PT ;  /* 0x3fe000000400742a */ /* 0x000fcc0003f04000 */
[----:B------:R-:W-:Y:S02]  /*113b0*/  FSEL R4, R6, R2, P0 ;  /* 0x0000000206047208 */ /* 0x000fe40000000000 */
[----:B------:R-:W-:-:S07]  /*113c0*/  FSEL R5, R7, R3, P0 ;  /* 0x0000000307057208 */ /* 0x000fce0000000000 */
.L_x_15069:
[----:B------:R-:W-:Y:S05]  /*113d0*/  BSYNC B0 ;  /* 0x0000000000007941 */ /* 0x000fea0003800000 */
.L_x_15065:
[----:B------:R-:W4:Y:S02]  /*113e0*/  LDC.U8 R2, c[0x0][0x430] ;  /* 0x00010c00ff027b82 */ /* 0x000f240000000000 */
        /* <DEDUP_REMOVED lines=14> */
.L_x_15093:
[----:B------:R-:W0:Y:S02]  /*114d0*/  F2I.S64.F64.TRUNC R4, R4 ;  /* 0x0000000400047311 */ /* 0x000e24000030d900 */
[----:B0-----:R-:W-:-:S05]  /*114e0*/  IMAD.MOV.U32 R3, RZ, RZ, R4 ;  /* 0x000000ffff037224 */ /* 0x001fca00078e0004 */
[----:B------:R-:W-:Y:S01]  /*114f0*/  STG.E.U8 desc[UR36][R18.64], R3 ;  /* 0x0000000312007986 */ /* 0x000fe2000c101124 */
[----:B------:R-:W-:Y:S05]  /*11500*/  EXIT ;  /* 0x000000000000794d */ /* 0x000fea0003800000 */
.L_x_15092:
        /* <DEDUP_REMOVED lines=9> */
.L_x_15096:
[----:B------:R-:W0:Y:S02]  /*115a0*/  F2I.F64.TRUNC R5, R4 ;  /* 0x0000000400057311 */ /* 0x000e24000030d100 */
[----:B0-----:R-:W-:Y:S01]  /*115b0*/  STG.E desc[UR36][R18.64], R5 ;  /* 0x0000000512007986 */ /* 0x001fe2000c101924 */
[----:B------:R-:W-:Y:S05]  /*115c0*/  EXIT ;  /* 0x000000000000794d */ /* 0x000fea0003800000 */
.L_x_15095:
[----:B------:R-:W0:Y:S02]  /*115d0*/  F2I.F64.TRUNC R5, R4 ;  /* 0x0000000400057311 */ /* 0x000e24000030d100 */
[----:B0-----:R-:W-:Y:S01]  /*115e0*/  STG.E.U16 desc[UR36][R18.64], R5 ;  /* 0x0000000512007986 */ /* 0x001fe2000c101524 */
[----:B------:R-:W-:Y:S05]  /*115f0*/  EXIT ;  /* 0x000000000000794d */ /* 0x000fea0003800000 */
.L_x_15091:
        /* <DEDUP_REMOVED lines=13> */
.L_x_15098:
        /* <DEDUP_REMOVED lines=8> */
.L_x_15097:
        /* <DEDUP_REMOVED lines=14> */
.L_x_15100:
        /* <DEDUP_REMOVED lines=9> */
.L_x_15099:
[----:B------:R-:W-:Y:S01]  /*118c0*/  STG.E.64 desc[UR36][R18.64], R4 ;  /* 0x0000000412007986 */ /* 0x000fe2000c101b24 */
[----:B------:R-:W-:Y:S05]  /*118d0*/  EXIT ;  /* 0x000000000000794d */ /* 0x000fea0003800000 */
.L_x_15090:
        /* <DEDUP_REMOVED lines=12> */
.L_x_15103:
[----:B------:R-:W-:-:S05]  /*119a0*/  CS2R R6, SRZ ;  /* 0x0000000000067805 */ /* 0x000fca000001ff00 */
[----:B------:R-:W-:Y:S01]  /*119b0*/  STG.E.128 desc[UR36][R18.64], R4 ;  /* 0x0000000412007986 */ /* 0x000fe2000c101d24 */
[----:B------:R-:W-:Y:S05]  /*119c0*/  EXIT ;  /* 0x000000000000794d */ /* 0x000fea0003800000 */
.L_x_15102:
        /* <DEDUP_REMOVED lines=25> */
.L_x_15107:
[----:B------:R-:W-:Y:S05]  /*11b60*/  BSYNC B0 ;  /* 0x0000000000007941 */ /* 0x000fea0003800000 */
.L_x_15106:
[----:B------:R-:W-:-:S05]  /*11b70*/  LOP3.LUT R3, R0, R3, RZ, 0xfc, !PT ;  /* 0x0000000300037212 */ /* 0x000fca00078efcff */
[----:B------:R-:W-:Y:S01]  /*11b80*/  STG.E.U8 desc[UR36][R18.64], R3 ;  /* 0x0000000312007986 */ /* 0x000fe2000c101124 */
[----:B------:R-:W-:Y:S05]  /*11b90*/  EXIT ;  /* 0x000000000000794d */ /* 0x000fea0003800000 */
.L_x_15105:
        /* <DEDUP_REMOVED lines=17> */
.L_x_15109:
[----:B------:R-:W-:Y:S01]  /*11cb0*/  IMAD.MOV.U32 R0, RZ, RZ, 0x7f ;  /* 0x0000007fff007424 */ /* 0x000fe200078e00ff */
[----:B------:R-:W-:-:S04]  /*11cc0*/  ISETP.GT.U32.AND P0, PT, R2, 0x7f800000, PT ;  /* 0x7f8000000200780c */ /* 0x000fc80003f04070 */
[----:B------:R-:W-:-:S09]  /*11cd0*/  SEL R0, R0, 0x7c, P0 ;  /* 0x0000007c00007807 */ /* 0x000fd20000000000 */
.L_x_15110:
[----:B------:R-:W-:Y:S05]  /*11ce0*/  BSYNC B0 ;  /* 0x0000000000007941 */ /* 0x000fea0003800000 */
.L_x_15108:
[----:B------:R-:W-:-:S04]  /*11cf0*/  LOP3.LUT R2, R3, 0x80000000, RZ, 0xc0, !PT ;  /* 0x8000000003027812 */ /* 0x000fc800078ec0ff */
[----:B------:R-:W-:-:S04]  /*11d00*/  SHF.R.U32.HI R3, RZ, 0x18, R2 ;  /* 0x00000018ff037819 */ /* 0x000fc80000011602 */
[----:B------:R-:W-:-:S05]  /*11d10*/  LOP3.LUT R3, R0, R3, RZ, 0xfc, !PT ;  /* 0x0000000300037212 */ /* 0x000fca00078efcff */
[----:B------:R-:W-:Y:S01]  /*11d20*/  STG.E.U8 desc[UR36][R18.64], R3 ;  /* 0x0000000312007986 */ /* 0x000fe2000c101124 */
[----:B------:R-:W-:Y:S05]  /*11d30*/  EXIT ;  /* 0x000000000000794d */ /* 0x000fea0003800000 */
.L_x_15104:
        /* <DEDUP_REMOVED lines=8> */
.L_x_15101:
        /* <DEDUP_REMOVED lines=11> */
.L_x_15113:
        /* <DEDUP_REMOVED lines=21> */
.L_x_15116:
[----:B------:R-:W-:-:S04]  /*11fc0*/  LOP3.LUT R2, R3, 0x80000000, RZ, 0xc0, !PT ;  /* 0x8000000003027812 */ /* 0x000fc800078ec0ff */
[----:B------:R-:W-:-:S04]  /*11fd0*/  SHF.R.U32.HI R3, RZ, 0x18, R2 ;  /* 0x00000018ff037819 */ /* 0x000fc80000011602 */
[----:B------:R-:W-:-:S04]  /*11fe0*/  LOP3.LUT R0, R0, R3, RZ, 0xfc, !PT ;  /* 0x0000000300007212 */ /* 0x000fc800078efcff */
[----:B------:R-:W-:-:S07]  /*11ff0*/  PRMT R9, R0, 0x7610, R9 ;  /* 0x0000761000097816 */ /* 0x000fce0000000009 */
.L_x_15115:
[----:B------:R-:W-:Y:S05]  /*12000*/  BSYNC B0 ;  /* 0x0000000000007941 */ /* 0x000fea0003800000 */
.L_x_15114:
[----:B------:R-:W-:Y:S01]  /*12010*/  STG.E.U8 desc[UR36][R18.64], R9 ;  /* 0x0000000912007986 */ /* 0x000fe2000c101124 */
[----:B------:R-:W-:Y:S05]  /*12020*/  EXIT ;  /* 0x000000000000794d */ /* 0x000fea0003800000 */
.L_x_15112:
        /* <DEDUP_REMOVED lines=21> */
.L_x_15119:
[----:B------:R-:W-:-:S04]  /*12180*/  LOP3.LUT R2, R3, 0x80000000, RZ, 0xc0, !PT ;  /* 0x8000000003027812 */ /* 0x000fc800078ec0ff */
[----:B------:R-:W-:-:S04]  /*12190*/  SHF.R.U32.HI R3, RZ, 0x18, R2 ;  /* 0x00000018ff037819 */ /* 0x000fc80000011602 */
[----:B------:R-:W-:-:S04]  /*121a0*/  LOP3.LUT R0, R0, R3, RZ, 0xfc, !PT ;  /* 0x0000000300007212 */ /* 0x000fc800078efcff */
[----:B------:R-:W-:-:S07]  /*121b0*/  PRMT R9, R0, 0x7610, R9 ;  /* 0x0000761000097816 */ /* 0x000fce0000000009 */
.L_x_15118:
[----:B------:R-:W-:Y:S05]  /*121c0*/  BSYNC B0 ;  /* 0x0000000000007941 */ /* 0x000fea0003800000 */
.L_x_15117:
[----:B------:R-:W-:Y:S01]  /*121d0*/  STG.E.U8 desc[UR36][R18.64], R9 ;  /* 0x0000000912007986 */ /* 0x000fe2000c101124 */
[----:B------:R-:W-:Y:S05]  /*121e0*/  EXIT ;  /* 0x000000000000794d */ /* 0x000fea0003800000 */
.L_x_15111:
        /* <DEDUP_REMOVED lines=26> */
.L_x_15094:
        /* <DEDUP_REMOVED lines=16> */
.L_x_15122:
[----:B------:R-:W-:Y:S05]  /*12490*/  EXIT ;  /* 0x000000000000794d */ /* 0x000fea0003800000 */
.L_x_15121:
[----:B------:R-:W0:Y:S02]  /*124a0*/  F2I.U64.F64.TRUNC R4, R4 ;  /* 0x0000000400047311 */ /* 0x000e24000030d800 */
[----:B0-----:R-:W-:Y:S01]  /*124b0*/  STG.E.64 desc[UR36][R18.64], R4 ;  /* 0x0000000412007986 */ /* 0x001fe2000c101b24 */
[----:B------:R-:W-:Y:S05]  /*124c0*/  EXIT ;  /* 0x000000000000794d */ /* 0x000fea0003800000 */
.L_x_15120:
[----:B------:R-:W0:Y:S02]  /*124d0*/  F2I.U32.F64.TRUNC R5, R4 ;  /* 0x0000000400057311 */ /* 0x000e24000030d000 */
[----:B0-----:R-:W-:Y:S01]  /*124e0*/  STG.E desc[UR36][R18.64], R5 ;  /* 0x0000000512007986 */ /* 0x001fe2000c101924 */
[----:B------:R-:W-:Y:S05]  /*124f0*/  EXIT ;  /* 0x000000000000794d */ /* 0x000fea0003800000 */
        .weak           $__internal_7_$__cuda_sm20_div_rn_f64_full
        .type           $__internal_7_$__cuda_sm20_div_rn_f64_full,@function
        .size           $__internal_7_$__cuda_sm20_div_rn_f64_full,(.L_x_37685 - $__internal_7_$__cuda_sm20_div_rn_f64_full)
$__internal_7_$__cuda_sm20_div_rn_f64_full:
[C---:B------:R-:W-:Y:S01]  /*12500*/  FSETP.GEU.AND P0, PT, |R17|.reuse, 1.469367938527859385e-39, PT ;  /* 0x001000001100780b */ /* 0x040fe20003f0e200 */
[----:B------:R-:W-:Y:S01]  /*12510*/  IMAD.U32 R16, RZ, RZ, UR38 ;  /* 0x00000026ff107e24 */ /* 0x000fe2000f8e00ff */
[----:B------:R-:W-:Y:S01]  /*12520*/  LOP3.LUT R2, R17, 0x800fffff, RZ, 0xc0, !PT ;  /* 0x800fffff11027812 */ /* 0x000fe200078ec0ff */
[----:B------:R-:W-:Y:S01]  /*12530*/  IMAD.U32 R8, RZ, RZ, UR38 ;  /* 0x00000026ff087e24 */ /* 0x000fe2000f8e00ff */
[C---:B------:R-:W-:Y:S01]  /*12540*/  FSETP.GEU.AND P2, PT, |R11|.reuse, 1.469367938527859385e-39, PT ;  /* 0x001000000b00780b */ /* 0x040fe20003f4e200 */
[----:B------:R-:W-:Y:S01]  /*12550*/  IMAD.MOV.U32 R6, RZ, RZ, 0x1 ;  /* 0x00000001ff067424 */ /* 0x000fe200078e00ff */
[----:B------:R-:W-:Y:S01]  /*12560*/  LOP3.LUT R9, R2, 0x3ff00000, RZ, 0xfc, !PT ;  /* 0x3ff0000002097812 */ /* 0x000fe200078efcff */
[----:B------:R-:W-:Y:S01]  /*12570*/  IMAD.MOV.U32 R12, RZ, RZ, R10 ;  /* 0x000000ffff0c7224 */ /* 0x000fe200078e000a */
[----:B------:R-:W-:Y:S01]  /*12580*/  LOP3.LUT R2, R11, 0x7ff00000, RZ, 0xc0, !PT ;  /* 0x7ff000000b027812 */ /* 0x000fe200078ec0ff */
[----:B------:R-:W-:Y:S01]  /*12590*/  BSSY B1, `(.L_x_15123) ;  /* 0x000004f000017945 */ /* 0x000fe20003800000 */
[----:B------:R-:W-:-:S03]  /*125a0*/  LOP3.LUT R5, R17, 0x7ff00000, RZ, 0xc0, !PT ;  /* 0x7ff0000011057812 */ /* 0x000fc600078ec0ff */
[----:B------:R-:W-:Y:S01]  /*125b0*/  @!P0 DMUL R8, R16, 8.98846567431157953865e+307 ;  /* 0x7fe0000010088828 */ /* 0x000fe20000000000 */
[C---:B------:R-:W-:Y:S01]  /*125c0*/  ISETP.GE.U32.AND P1, PT, R2.reuse, R5, PT ;  /* 0x000000050200720c */ /* 0x040fe20003f26070 */
[----:B------:R-:W-:Y:S02]  /*125d0*/  IMAD.MOV.U32 R4, RZ, RZ, R2 ;  /* 0x000000ffff047224 */ /* 0x000fe400078e0002 */
[----:B------:R-:W-:Y:S02]  /*125e0*/  @!P2 LOP3.LUT R3, R17, 0x7ff00000, RZ, 0xc0, !PT ;  /* 0x7ff000001103a812 */ /* 0x000fe400078ec0ff */
        /* <DEDUP_REMOVED lines=13> */
[----:B------:R-:W-:-:S06]  /*126c0*/  @!P2 IMAD.MOV.U32 R20, RZ, RZ, RZ ;  /* 0x000000ffff14a224 */ /* 0x000fcc00078e00ff */
[----:B------:R-:W-:Y:S02]  /*126d0*/  DFMA R14, R14, R6, R14 ;  /* 0x000000060e0e722b */ /* 0x000fe4000000000e */
[----:B------:R-:W-:Y:S01]  /*126e0*/  @!P2 DFMA R12, R12, 2, -R20 ;  /* 0x400000000c0ca82b */ /* 0x000fe20000000814 */
[----:B------:R-:W-:-:S07]  /*126f0*/  VIADD R7, R5, 0xffffffff ;  /* 0xffffffff05077836 */ /* 0x000fce0000000000 */
[----:B------:R-:W-:Y:S02]  /*12700*/  DMUL R20, R14, R12 ;  /* 0x0000000c0e147228 */ /* 0x000fe40000000000 */
[----:B------:R-:W-:-:S05]  /*12710*/  @!P2 LOP3.LUT R4, R13, 0x7ff00000, RZ, 0xc0, !PT ;  /* 0x7ff000000d04a812 */ /* 0x000fca00078ec0ff */
[----:B------:R-:W-:Y:S01]  /*12720*/  VIADD R6, R4, 0xffffffff ;  /* 0xffffffff04067836 */ /* 0x000fe20000000000 */
[----:B------:R-:W-:-:S04]  /*12730*/  DFMA R24, R20, -R8, R12 ;  /* 0x800000081418722b */ /* 0x000fc8000000000c */
[----:B------:R-:W-:-:S04]  /*12740*/  ISETP.GT.U32.AND P0, PT, R6, 0x7feffffe, PT ;  /* 0x7feffffe0600780c */ /* 0x000fc80003f04070 */
[----:B------:R-:W-:Y:S01]  /*12750*/  ISETP.GT.U32.OR P0, PT, R7, 0x7feffffe, P0 ;  /* 0x7feffffe0700780c */ /* 0x000fe20000704470 */
[----:B------:R-:W-:-:S12]  /*12760*/  DFMA R24, R14, R24, R20 ;  /* 0x000000180e18722b */ /* 0x000fd80000000014 */
        /* <DEDUP_REMOVED lines=19> */
[----:B------:R-:W-:Y:S01]  /*128a0*/  DMUL.RP R8, R24, R8 ;  /* 0x0000000818087228 */ /* 0x000fe20000008000 */
[----:B------:R-:W-:-:S06]  /*128b0*/  IMAD.MOV.U32 R6, RZ, RZ, RZ ;  /* 0x000000ffff067224 */ /* 0x000fcc00078e00ff */
[----:B------:R-:W-:-:S03]  /*128c0*/  DFMA R6, R2, -R6, R24 ;  /* 0x800000060206722b */ /* 0x000fc60000000018 */
[----:B------:R-:W-:-:S03]  /*128d0*/  LOP3.LUT R5, R9, R5, RZ, 0x3c, !PT ;  /* 0x0000000509057212 */ /* 0x000fc600078e3cff */
[----:B------:R-:W-:-:S04]  /*128e0*/  IADD3 R6, -R4, -0x43300000, RZ ;  /* 0xbcd0000004067810 */ /* 0x000fc80007ffe1ff */
[----:B------:R-:W-:-:S04]  /*128f0*/  FSETP.NEU.AND P0, PT, |R7|, R6, PT ;  /* 0x000000060700720b */ /* 0x000fc80003f0d200 */
[----:B------:R-:W-:Y:S02]  /*12900*/  FSEL R2, R8, R2, !P0 ;  /* 0x0000000208027208 */ /* 0x000fe40004000000 */
[----:B------:R-:W-:Y:S01]  /*12910*/  FSEL R3, R5, R3, !P0 ;  /* 0x0000000305037208 */ /* 0x000fe20004000000 */
[----:B------:R-:W-:Y:S06]  /*12920*/  BRA `(.L_x_15125) ;  /* 0x0000000000547947 */ /* 0x000fec0003800000 */
.L_x_15124:
        /* <DEDUP_REMOVED lines=16> */
.L_x_15127:
[----:B------:R-:W-:Y:S01]  /*12a30*/  LOP3.LUT R3, R17, 0x80000, RZ, 0xfc, !PT ;  /* 0x0008000011037812 */ /* 0x000fe200078efcff */
[----:B------:R-:W-:Y:S01]  /*12a40*/  IMAD.MOV.U32 R2, RZ, RZ, R16 ;  /* 0x000000ffff027224 */ /* 0x000fe200078e0010 */
[----:B------:R-:W-:Y:S06]  /*12a50*/  BRA `(.L_x_15125) ;  /* 0x0000000000087947 */ /* 0x000fec0003800000 */
.L_x_15126:
[----:B------:R-:W-:Y:S01]  /*12a60*/  LOP3.LUT R3, R11, 0x80000, RZ, 0xfc, !PT ;  /* 0x000800000b037812 */ /* 0x000fe200078efcff */
[----:B------:R-:W-:-:S07]  /*12a70*/  IMAD.MOV.U32 R2, RZ, RZ, R10 ;  /* 0x000000ffff027224 */ /* 0x000fce00078e000a */
.L_x_15125:
[----:B------:R-:W-:Y:S05]  /*12a80*/  BSYNC B1 ;  /* 0x0000000000017941 */ /* 0x000fea0003800000 */
.L_x_15123:
[----:B------:R-:W-:Y:S02]  /*12a90*/  IMAD.MOV.U32 R4, RZ, RZ, R2 ;  /* 0x000000ffff047224 */ /* 0x000fe400078e0002 */
[----:B------:R-:W-:Y:S02]  /*12aa0*/  IMAD.MOV.U32 R5, RZ, RZ, R3 ;  /* 0x000000ffff057224 */ /* 0x000fe400078e0003 */
[----:B------:R-:W-:Y:S02]  /*12ab0*/  IMAD.MOV.U32 R2, RZ, RZ, R0 ;  /* 0x000000ffff027224 */ /* 0x000fe400078e0000 */
[----:B------:R-:W-:-:S04]  /*12ac0*/  IMAD.MOV.U32 R3, RZ, RZ, 0x0 ;  /* 0x00000000ff037424 */ /* 0x000fc800078e00ff */
[----:B------:R-:W-:Y:S05]  /*12ad0*/  RET.REL.NODEC R2 `(_ZN2at6native18elementwise_kernelILi128ELi4EZNS0_15gpu_kernel_implINS0_13BUnaryFunctorIdddZZZNS0_15binary_internal21div_floor_kernel_cudaERNS_18TensorIteratorBaseEENKUlvE1_clEvENKUlvE_clEvEUlddE_EEEEvS6_RKT_EUliE_EEviT1_) ;  /* 0xfffffed402487950 */ /* 0x000fea0003c3ffff */
.L_x_15128:
        /* <DEDUP_REMOVED lines=10> */
.L_x_37685:


//--------------------- .text._ZN2at6native27unrolled_elementwise_kernelINS0_13BUnaryFunctorIdddZZZNS0_15binary_internal21div_floor_kernel_cudaERNS_18TensorIteratorBaseEENKUlvE1_clEvENKUlvE_clEvEUlddE_EESt5arrayIPcLm2EELi4E23TrivialOffsetCalculatorILi1EjESE_NS0_6memory12LoadWithCastILi1EEENSF_13StoreWithCastILi1EEEEEviT_T0_T2_T3_T4_T5_ --------------------------
	.section	.text._ZN2at6native27unrolled_elementwise_kernelINS0_13BUnaryFunctorIdddZZZNS0_15binary_internal21div_floor_kernel_cudaERNS_18TensorIteratorBaseEENKUlvE1_clEvENKUlvE_clEvEUlddE_EESt5arrayIPcLm2EELi4E23TrivialOffsetCalculatorILi1EjESE_NS0_6memory12LoadWithCastILi1EEENSF_13StoreWithCastILi1EEEEEviT_T0_T2_T3_T4_T5_,"ax",@progbits
	.align	128
        .global         _ZN2at6native27unrolled_elementwise_kernelINS0_13BUnaryFunctorIdddZZZNS0_15binary_internal21div_floor_kernel_cudaERNS_18TensorIteratorBaseEENKUlvE1_clEvENKUlvE_clEvEUlddE_EESt5arrayIPcLm2EELi4E23TrivialOffsetCalculatorILi1EjESE_NS0_6memory12LoadWithCastILi1EEENSF_13StoreWithCastILi1EEEEEviT_T0_T2_T3_T4_T5_
        .type           _ZN2at6native27unrolled_elementwise_kernelINS0_13BUnaryFunctorIdddZZZNS0_15binary_internal21div_floor_kernel_cudaERNS_18TensorIteratorBaseEENKUlvE1_clEvENKUlvE_clEvEUlddE_EESt5arrayIPcLm2EELi4E23TrivialOffsetCalculatorILi1EjESE_NS0_6memory12LoadWithCastILi1EEENSF_13StoreWithCastILi1EEEEEviT_T0_T2_T3_T4_T5_,@function
        .size           _ZN2at6native27unrolled_elementwise_kernelINS0_13BUnaryFunctorIdddZZZNS0_15binary_internal21div_floor_kernel_cudaERNS_18TensorIteratorBaseEENKUlvE1_clEvENKUlvE_clEvEUlddE_EESt5arrayIPcLm2EELi4E23TrivialOffsetCalculatorILi1EjESE_NS0_6memory12LoadWithCastILi1EEENSF_13StoreWithCastILi1EEEEEviT_T0_T2_T3_T4_T5_,(.L_x_37686 - _ZN2at6native27unrolled_elementwise_kernelINS0_13BUnaryFunctorIdddZZZNS0_15binary_internal21div_floor_kernel_cudaERNS_18TensorIteratorBaseEENKUlvE1_clEvENKUlvE_clEvEUlddE_EESt5arrayIPcLm2EELi4E23TrivialOffsetCalculatorILi1EjESE_NS0_6memory12LoadWithCastILi1EEENSF_13StoreWithCastILi1EEEEEviT_T0_T2_T3_T4_T5_)
        .other          _ZN2at6native27unrolled_elementwise_kernelINS0_13BUnaryFunctorIdddZZZNS0_15binary_internal21div_floor_kernel_cudaERNS_18TensorIteratorBaseEENKUlvE1_clEvENKUlvE_clEvEUlddE_EESt5arrayIPcLm2EELi4E23TrivialOffsetCalculatorILi1EjESE_NS0_6memory12LoadWithCastILi1EEENSF_13StoreWithCastILi1EEEEEviT_T0_T2_T3_T4_T5_,@"STO_CUDA_ENTRY STV_DEFAULT"
_ZN2at6native27unrolled_elementwise_kernelINS0_13BUnaryFunctorIdddZZZNS0_15binary_internal21div_floor_kernel_cudaERNS_18TensorIteratorBaseEENKUlvE1_clEvENKUlvE_clEvEUlddE_EESt5arrayIPcLm2EELi4E23TrivialOffsetCalculatorILi1EjESE_NS0_6memory12LoadWithCastILi1EEENSF_13StoreWithCastILi1EEEEEviT_T0_T2_T3_T4_T5_:
.text._ZN2at6native27unrolled_elementwise_kernelINS0_13BUnaryFunctorIdddZZZNS0_15binary_internal21div_floor_kernel_cudaERNS_18TensorIteratorBaseEENKUlvE1_clEvENKUlvE_clEvEUlddE_EESt5arrayIPcLm2EELi4E23TrivialOffsetCalculatorILi1EjESE_NS0_6memory12LoadWithCastILi1EEENSF_13StoreWithCastILi1EEEEEviT_T0_T2_T3_T4_T5_:
[----:B------:R-:W0:Y:S01]  /*0000*/  LDC R1, c[0x0][0x28] ;  /* 0x00000a00ff017b82 */ /* 0x000e220000000800 */
[----:B------:R-:W1:Y:S07]  /*0010*/  S2R R24, SR_CTAID.X ;  /* 0x0000000000187919 */ /* 0x000e6e0000002500 */
[----:B------:R-:W1:Y:S01]  /*0020*/  LDC R3, c[0x0][0x210] ;  /* 0x00008400ff037b82 */ /* 0x000e620000000800 */
[----:B------:R-:W-:Y:S01]  /*0030*/  ULDC.64 UR36, c[0x0][0x208] ;  /* 0x0000820000247ab9 */ /* 0x000fe20000000a00 */
[----:B------:R-:W-:Y:S01]  /*0040*/  BSSY B6, `(.L_x_15129) ;  /* 0x00000fe000067945 */ /* 0x000fe20003800000 */
[----:B------:R-:W2:Y:S01]  /*0050*/  S2R R29, SR_TID.X ;  /* 0x00000000001d7919 */ /* 0x000ea20000002100 */
[----:B------:R-:W-:-:S02]  /*0060*/  CS2R R22, SRZ ;  /* 0x0000000000167805 */ /* 0x000fc4000001ff00 */
[----:B------:R-:W-:Y:S02]  /*0070*/  CS2R R18, SRZ ;  /* 0x0000000000127805 */ /* 0x000fe4000001ff00 */
[----:B------:R-:W3:Y:S01]  /*0080*/  LDC.U8 R25, c[0x0][0x23c] ;  /* 0x00008f00ff197b82 */ /* 0x000ee20000000000 */
[----:B-1----:R-:W-:-:S05]  /*0090*/  IMAD R32, R24, -0x200, R3 ;  /* 0xfffffe0018207824 */ /* 0x002fca00078e0203 */
[----:B--2---:R-:W-:-:S13]  /*00a0*/  ISETP.GE.AND P0, PT, R29, R32, PT ;  /* 0x000000201d00720c */ /* 0x004fda0003f06270 */
[----:B0--3--:R-:W-:Y:S05]  /*00b0*/  @P0 BRA `(.L_x_15130) ;  /* 0x0000000c00d80947 */ /* 0x009fea0003800000 */
        /* <DEDUP_REMOVED lines=20> */
.L_x_15134:
[----:B------:R-:W2:Y:S02]  /*0200*/  LDG.E.U8 R2, desc[UR36][R2.64] ;  /* 0x0000002402027981 */ /* 0x000ea4000c1e1100 */
[----:B--2---:R0:W1:Y:S01]  /*0210*/  I2F.F64.U16 R18, R2 ;  /* 0x0000000200127312 */ /* 0x0040620000101800 */
[----:B------:R-:W-:Y:S05]  /*0220*/  BRA `(.L_x_15136) ;  /* 0x0000000c00747947 */ /* 0x000fea0003800000 */
.L_x_15133:
        /* <DEDUP_REMOVED lines=9> */
.L_x_15138:
[----:B------:R-:W2:Y:S02]  /*02c0*/  LDG.E R2, desc[UR36][R2.64] ;  /* 0x0000002402027981 */ /* 0x000ea4000c1e1900 */
[----:B--2---:R1:W2:Y:S01]  /*02d0*/  I2F.F64 R18, R2 ;  /* 0x0000000200127312 */ /* 0x0042a20000201c00 */
[----:B------:R-:W-:Y:S05]  /*02e0*/  BRA `(.L_x_15136) ;  /* 0x0000000c00447947 */ /* 0x000fea0003800000 */
.L_x_15137:
[----:B------:R-:W2:Y:S02]  /*02f0*/  LDG.E.U16 R2, desc[UR36][R2.64] ;  /* 0x0000002402027981 */ /* 0x000ea4000c1e1500 */
[----:B--2---:R3:W4:Y:S01]  /*0300*/  I2F.F64.S16 R18, R2 ;  /* 0x0000000200127312 */ /* 0x0047220000101c00 */
[----:B------:R-:W-:Y:S05]  /*0310*/  BRA `(.L_x_15136) ;  /* 0x0000000c00387947 */ /* 0x000fea0003800000 */
.L_x_15132:
        /* <DEDUP_REMOVED lines=10> */
.L_x_15140:
[----:B------:R-:W2:Y:S02]  /*03c0*/  LDG.E.U16 R0, desc[UR36][R2.64] ;  /* 0x0000002402007981 */ /* 0x000ea4000c1e1500 */
[----:B--2---:R-:W-:-:S05]  /*03d0*/  HADD2.F32 R0, -RZ, R0.H0_H0 ;  /* 0x20000000ff007230 */ /* 0x004fca0000004100 */
[----:B------:R-:W-:-:S04]  /*03e0*/  FMUL.FTZ R0, R0, 1 ;  /* 0x3f80000000007820 */ /* 0x000fc80000410000 */
[----:B------:R0:W1:Y:S01]  /*03f0*/  F2F.F64.F32 R18, R0 ;  /* 0x0000000000127310 */ /* 0x0000620000201800 */
[----:B------:R-:W-:Y:S05]  /*0400*/  BRA `(.L_x_15136) ;  /* 0x0000000800fc7947 */ /* 0x000fea0003800000 */
.L_x_15139:
        /* <DEDUP_REMOVED lines=10> */
.L_x_15142:
[----:B------:R-:W2:Y:S02]  /*04b0*/  LDG.E.U16 R2, desc[UR36][R2.64] ;  /* 0x0000002402027981 */ /* 0x000ea4000c1e1500 */
[----:B--2---:R-:W-:-:S05]  /*04c0*/  HADD2.F32 R0, -RZ, R2.H0_H0 ;  /* 0x20000002ff007230 */ /* 0x004fca0000004100 */
[----:B------:R-:W-:-:S04]  /*04d0*/  FMUL.FTZ R0, R0, 1 ;  /* 0x3f80000000007820 */ /* 0x000fc80000410000 */
[----:B------:R0:W1:Y:S01]  /*04e0*/  F2F.F64.F32 R18, R0 ;  /* 0x0000000000127310 */ /* 0x0000620000201800 */
[----:B------:R-:W-:Y:S05]  /*04f0*/  BRA `(.L_x_15136) ;  /* 0x0000000800c07947 */ /* 0x000fea0003800000 */
.L_x_15141:
[----:B------:R0:W5:Y:S01]  /*0500*/  LDG.E.64 R18, desc[UR36][R2.64] ;  /* 0x0000002402127981 */ /* 0x000162000c1e1b00 */
[----:B------:R-:W-:Y:S05]  /*0510*/  BRA `(.L_x_15136) ;  /* 0x0000000800b87947 */ /* 0x000fea0003800000 */
.L_x_15131:
        /* <DEDUP_REMOVED lines=13> */
.L_x_15145:
[----:B------:R0:W5:Y:S01]  /*05f0*/  LDG.E.64 R18, desc[UR36][R2.64] ;  /* 0x0000002402127981 */ /* 0x000162000c1e1b00 */
[----:B------:R-:W-:Y:S05]  /*0600*/  BRA `(.L_x_15136) ;  /* 0x00000008007c7947 */ /* 0x000fea0003800000 */
.L_x_15144:
        /* <DEDUP_REMOVED lines=28> */
.L_x_15147:
        /* <DEDUP_REMOVED lines=16> */
.L_x_15146:
[----:B------:R-:W2:Y:S02]  /*08d0*/  LDG.E.U16 R0, desc[UR36][R2.64] ;  /* 0x0000002402007981 */ /* 0x000ea4000c1e1500 */
[----:B--2---:R-:W-:-:S04]  /*08e0*/  IMAD.U32 R0, R0, 0x10000, RZ ;  /* 0x0001000000007824 */ /* 0x004fc800078e00ff */
[----:B------:R-:W-:-:S04]  /*08f0*/  FMUL.FTZ R0, R0, 1 ;  /* 0x3f80000000007820 */ /* 0x000fc80000410000 */
[----:B------:R0:W1:Y:S01]  /*0900*/  F2F.F64.F32 R18, R0 ;  /* 0x0000000000127310 */ /* 0x0000620000201800 */
[----:B------:R-:W-:Y:S05]  /*0910*/  BRA `(.L_x_15136) ;  /* 0x0000000400b87947 */ /* 0x000fea0003800000 */
.L_x_15143:
        /* <DEDUP_REMOVED lines=11> */
.L_x_15150:
        /* <DEDUP_REMOVED lines=21> */
.L_x_15154:
[----:B------:R-:W-:Y:S05]  /*0b20*/  BSYNC B1 ;  /* 0x0000000000017941 */ /* 0x000fea0003800000 */
.L_x_15153:
[----:B------:R-:W-:Y:S01]  /*0b30*/  LEA R3, R0, 0x3b800000, 0x17 ;  /* 0x3b80000000037811 */ /* 0x000fe200078eb8ff */
[----:B------:R-:W-:-:S05]  /*0b40*/  IMAD.SHL.U32 R0, R2, 0x100000, RZ ;  /* 0x0010000002007824 */ /* 0x000fca00078e00ff */
[----:B------:R-:W-:-:S07]  /*0b50*/  LOP3.LUT R0, R3, R0, R4, 0xfe, !PT ;  /* 0x0000000003007212 */ /* 0x000fce00078efe04 */
.L_x_15152:
[----:B------:R-:W-:Y:S05]  /*0b60*/  BSYNC B0 ;  /* 0x0000000000007941 */ /* 0x000fea0003800000 */
.L_x_15151:
[----:B------:R-:W-:-:S04]  /*0b70*/  FMUL.FTZ R0, R0, 1 ;  /* 0x3f80000000007820 */ /* 0x000fc80000410000 */
[----:B------:R0:W1:Y:S01]  /*0b80*/  F2F.F64.F32 R18, R0 ;  /* 0x0000000000127310 */ /* 0x0000620000201800 */
[----:B------:R-:W-:Y:S05]  /*0b90*/  BRA `(.L_x_15136) ;  /* 0x0000000400187947 */ /* 0x000fea0003800000 */
.L_x_15149:
        /* <DEDUP_REMOVED lines=21> */
.L_x_15158:
[----:B------:R-:W-:Y:S05]  /*0cf0*/  BSYNC B1 ;  /* 0x0000000000017941 */ /* 0x000fea0003800000 */
.L_x_15157:
[----:B------:R-:W-:Y:S01]  /*0d00*/  LEA R3, R0, 0x37800000, 0x17 ;  /* 0x3780000000037811 */ /* 0x000fe200078eb8ff */
[----:B------:R-:W-:-:S05]  /*0d10*/  IMAD.SHL.U32 R0, R2, 0x200000, RZ ;  /* 0x0020000002007824 */ /* 0x000fca00078e00ff */
[----:B------:R-:W-:-:S07]  /*0d20*/  LOP3.LUT R0, R3, R0, R4, 0xfe, !PT ;  /* 0x0000000003007212 */ /* 0x000fce00078efe04 */
.L_x_15156:
[----:B------:R-:W-:Y:S05]  /*0d30*/  BSYNC B0 ;  /* 0x0000000000007941 */ /* 0x000fea0003800000 */
.L_x_15155:
[----:B------:R-:W-:-:S04]  /*0d40*/  FMUL.FTZ R0, R0, 1 ;  /* 0x3f80000000007820 */ /* 0x000fc80000410000 */
[----:B------:R0:W1:Y:S01]  /*0d50*/  F2F.F64.F32 R18, R0 ;  /* 0x0000000000127310 */ /* 0x0000620000201800 */
[----:B------:R-:W-:Y:S05]  /*0d60*/  BRA `(.L_x_15136) ;  /* 0x0000000000a47947 */ /* 0x000fea0003800000 */
.L_x_15148:
        /* <DEDUP_REMOVED lines=14> */
.L_x_15162:
[----:B------:R-:W-:Y:S05]  /*0e50*/  BSYNC B0 ;  /* 0x0000000000007941 */ /* 0x000fea0003800000 */
.L_x_15161:
[----:B------:R-:W-:-:S04]  /*0e60*/  FMUL.FTZ R0, R0, 1 ;  /* 0x3f80000000007820 */ /* 0x000fc80000410000 */
[----:B------:R0:W1:Y:S01]  /*0e70*/  F2F.F64.F32 R18, R0 ;  /* 0x0000000000127310 */ /* 0x0000620000201800 */
[----:B------:R-:W-:Y:S05]  /*0e80*/  BRA `(.L_x_15136) ;  /* 0x00000000005c7947 */ /* 0x000fea0003800000 */
.L_x_15135:
        /* <DEDUP_REMOVED lines=16> */
.L_x_15163:
[----:B------:R-:W-:Y:S01]  /*0f90*/  CS2R R18, SRZ ;  /* 0x0000000000127805 */ /* 0x000fe2000001ff00 */
[----:B------:R-:W-:Y:S06]  /*0fa0*/  BRA `(.L_x_15136) ;  /* 0x0000000000147947 */ /* 0x000fec0003800000 */
.L_x_15160:
[----:B------:R-:W2:Y:S02]  /*0fb0*/  LDG.E.64 R18, desc[UR36][R2.64] ;  /* 0x0000002402127981 */ /* 0x000ea4000c1e1b00 */
[----:B--2---:R-:W0:Y:S01]  /*0fc0*/  I2F.F64.U64 R18, R18 ;  /* 0x0000001200127312 */ /* 0x004e220000301800 */
[----:B------:R-:W-:Y:S05]  /*0fd0*/  BRA `(.L_x_15136) ;  /* 0x0000000000087947 */ /* 0x000fea0003800000 */
.L_x_15159:
[----:B------:R-:W2:Y:S02]  /*0fe0*/  LDG.E R2, desc[UR36][R2.64] ;  /* 0x0000002402027981 */ /* 0x000ea4000c1e1900 */
[----:B--2---:R0:W1:Y:S02]  /*0ff0*/  I2F.F64.U32 R18, R2 ;  /* 0x0000000200127312 */ /* 0x0040640000201800 */
.L_x_15136:
[----:B------:R-:W3:Y:S02]  /*1000*/  S2R R29, SR_TID.X ;  /* 0x00000000001d7919 */ /* 0x000ee40000002100 */
[----:B---3--:R-:W-:-:S07]  /*1010*/  VIADD R29, R29, 0x80 ;  /* 0x000000801d1d7836 */ /* 0x008fce0000000000 */
.L_x_15130:
[----:B------:R-:W-:Y:S05]  /*1020*/  BSYNC B6 ;  /* 0x0000000000067941 */ /* 0x000fea0003800000 */
.L_x_15129:
        /* <DEDUP_REMOVED lines=24> */
.L_x_15169:
[----:B------:R-:W3:Y:S02]  /*11b0*/  LDG.E.U8 R2, desc[UR36][R2.64] ;  /* 0x0000002402027981 */ /* 0x000ee4000c1e1100 */
[----:B---3--:R0:W1:Y:S01]  /*11c0*/  I2F.F64.U16 R22, R2 ;  /* 0x0000000200167312 */ /* 0x0080620000101800 */
[----:B------:R-:W-:Y:S05]  /*11d0*/  BRA `(.L_x_15171) ;  /* 0x0000000c00707947 */ /* 0x000fea0003800000 */
.L_x_15168:
        /* <DEDUP_REMOVED lines=9> */
.L_x_15173:
[----:B------:R-:W3:Y:S02]  /*1270*/  LDG.E R2, desc[UR36][R2.64] ;  /* 0x0000002402027981 */ /* 0x000ee4000c1e1900 */
[----:B---3--:R0:W1:Y:S01]  /*1280*/  I2F.F64 R22, R2 ;  /* 0x0000000200167312 */ /* 0x0080620000201c00 */
[----:B------:R-:W-:Y:S05]  /*1290*/  BRA `(.L_x_15171) ;  /* 0x0000000c00407947 */ /* 0x000fea0003800000 */
.L_x_15172:
[----:B------:R-:W3:Y:S02]  /*12a0*/  LDG.E.U16 R2, desc[UR36][R2.64] ;  /* 0x0000002402027981 */ /* 0x000ee4000c1e1500 */
[----:B---3--:R0:W1:Y:S01]  /*12b0*/  I2F.F64.S16 R22, R2 ;  /* 0x0000000200167312 */ /* 0x0080620000101c00 */
[----:B------:R-:W-:Y:S05]  /*12c0*/  BRA `(.L_x_15171) ;  /* 0x0000000c00347947 */ /* 0x000fea0003800000 */
.L_x_15167:
        /* <DEDUP_REMOVED lines=10> */
.L_x_15175:
[----:B------:R-:W3:Y:S02]  /*1370*/  LDG.E.U16 R0, desc[UR36][R2.64] ;  /* 0x0000002402007981 */ /* 0x000ee4000c1e1500 */
[----:B---3--:R-:W-:-:S05]  /*1380*/  HADD2.F32 R0, -RZ, R0.H0_H0 ;  /* 0x20000000ff007230 */ /* 0x008fca0000004100 */
[----:B------:R-:W-:-:S04]  /*1390*/  FMUL.FTZ R0, R0, 1 ;  /* 0x3f80000000007820 */ /* 0x000fc80000410000 */
[----:B------:R0:W1:Y:S01]  /*13a0*/  F2F.F64.F32 R22, R0 ;  /* 0x0000000000167310 */ /* 0x0000620000201800 */
[----:B------:R-:W-:Y:S05]  /*13b0*/  BRA `(.L_x_15171) ;  /* 0x0000000800f87947 */ /* 0x000fea0003800000 */
.L_x_15174:
        /* <DEDUP_REMOVED lines=10> */
.L_x_15177:
[----:B------:R-:W3:Y:S02]  /*1460*/  LDG.E.U16 R2, desc[UR36][R2.64] ;  /* 0x0000002402027981 */ /* 0x000ee4000c1e1500 */
[----:B---3--:R-:W-:-:S05]  /*1470*/  HADD2.F32 R0, -RZ, R2.H0_H0 ;  /* 0x20000002ff007230 */ /* 0x008fca0000004100 */
[----:B------:R-:W-:-:S04]  /*1480*/  FMUL.FTZ R0, R0, 1 ;  /* 0x3f80000000007820 */ /* 0x000fc80000410000 */
[----:B------:R0:W1:Y:S01]  /*1490*/  F2F.F64.F32 R22, R0 ;  /* 0x0000000000167310 */ /* 0x0000620000201800 */
[----:B------:R-:W-:Y:S05]  /*14a0*/  BRA `(.L_x_15171) ;  /* 0x0000000800bc7947 */ /* 0x000fea0003800000 */
.L_x_15176:
[----:B------:R0:W5:Y:S01]  /*14b0*/  LDG.E.64 R22, desc[UR36][R2.64] ;  /* 0x0000002402167981 */ /* 0x000162000c1e1b00 */
[----:B------:R-:W-:Y:S05]  /*14c0*/  BRA `(.L_x_15171) ;  /* 0x0000000800b47947 */ /* 0x000fea0003800000 */
.L_x_15166:
        /* <DEDUP_REMOVED lines=13> */
.L_x_15180:
[----:B------:R0:W5:Y:S01]  /*15a0*/  LDG.E.64 R22, desc[UR36][R2.64] ;  /* 0x0000002402167981 */ /* 0x000162000c1e1b00 */
[----:B------:R-:W-:Y:S05]  /*15b0*/  BRA `(.L_x_15171) ;  /* 0x0000000800787947 */ /* 0x000fea0003800000 */
.L_x_15179:
        /* <DEDUP_REMOVED lines=28> */
.L_x_15182:
        /* <DEDUP_REMOVED lines=15> */
.L_x_15181:
[----:B------:R-:W3:Y:S02]  /*1870*/  LDG.E.U16 R0, desc[UR36][R2.64] ;  /* 0x0000002402007981 */ /* 0x000ee4000c1e1500 */
[----:B---3--:R-:W-:-:S04]  /*1880*/  IMAD.U32 R0, R0, 0x10000, RZ ;  /* 0x0001000000007824 */ /* 0x008fc800078e00ff */
[----:B------:R-:W-:-:S04]  /*1890*/  FMUL.FTZ R0, R0, 1 ;  /* 0x3f80000000007820 */ /* 0x000fc80000410000 */
[----:B------:R0:W1:Y:S01]  /*18a0*/  F2F.F64.F32 R22, R0 ;  /* 0x0000000000167310 */ /* 0x0000620000201800 */
[----:B------:R-:W-:Y:S05]  /*18b0*/  BRA `(.L_x_15171) ;  /* 0x0000000400b87947 */ /* 0x000fea0003800000 */
.L_x_15178:
        /* <DEDUP_REMOVED lines=11> */
.L_x_15185:
        /* <DEDUP_REMOVED lines=21> */
.L_x_15189:
[----:B------:R-:W-:Y:S05]  /*1ac0*/  BSYNC B1 ;  /* 0x0000000000017941 */ /* 0x000fea0003800000 */
.L_x_15188:
[----:B------:R-:W-:Y:S01]  /*1ad0*/  LEA R3, R0, 0x3b800000, 0x17 ;  /* 0x3b80000000037811 */ /* 0x000fe200078eb8ff */
[----:B------:R-:W-:-:S05]  /*1ae0*/  IMAD.SHL.U32 R0, R2, 0x100000, RZ ;  /* 0x0010000002007824 */ /* 0x000fca00078e00ff */
[----:B------:R-:W-:-:S07]  /*1af0*/  LOP3.LUT R0, R3, R0, R4, 0xfe, !PT ;  /* 0x0000000003007212 */ /* 0x000fce00078efe04 */
.L_x_15187:
[----:B------:R-:W-:Y:S05]  /*1b00*/  BSYNC B0 ;  /* 0x0000000000007941 */ /* 0x000fea0003800000 */
.L_x_15186:
[----:B------:R-:W-:-:S04]  /*1b10*/  FMUL.FTZ R0, R0, 1 ;  /* 0x3f80000000007820 */ /* 0x000fc80000410000 */
[----:B------:R0:W1:Y:S01]  /*1b20*/  F2F.F64.F32 R22, R0 ;  /* 0x0000000000167310 */ /* 0x0000620000201800 */
[----:B------:R-:W-:Y:S05]  /*1b30*/  BRA `(.L_x_15171) ;  /* 0x0000000400187947 */ /* 0x000fea0003800000 */
.L_x_15184:
        /* <DEDUP_REMOVED lines=21> */
.L_x_15193:
[----:B------:R-:W-:Y:S05]  /*1c90*/  BSYNC B1 ;  /* 0x0000000000017941 */ /* 0x000fea0003800000 */
.L_x_15192:
[----:B------:R-:W-:Y:S01]  /*1ca0*/  LEA R3, R0, 0x37800000, 0x17 ;  /* 0x3780000000037811 */ /* 0x000fe200078eb8ff */
[----:B------:R-:W-:-:S05]  /*1cb0*/  IMAD.SHL.U32 R0, R2, 0x200000, RZ ;  /* 0x0020000002007824 */ /* 0x000fca00078e00ff */
[----:B------:R-:W-:-:S07]  /*1cc0*/  LOP3.LUT R0, R3, R0, R4, 0xfe, !PT ;  /* 0x0000000003007212 */ /* 0x000fce00078efe04 */
.L_x_15191:
[----:B------:R-:W-:Y:S05]  /*1cd0*/  BSYNC B0 ;  /* 0x0000000000007941 */ /* 0x000fea0003800000 */
.L_x_15190:
[----:B------:R-:W-:-:S04]  /*1ce0*/  FMUL.FTZ R0, R0, 1 ;  /* 0x3f80000000007820 */ /* 0x000fc80000410000 */
[----:B------:R0:W1:Y:S01]  /*1cf0*/  F2F.F64.F32 R22, R0 ;  /* 0x0000000000167310 */ /* 0x0000620000201800 */
[----:B------:R-:W-:Y:S05]  /*1d00*/  BRA `(.L_x_15171) ;  /* 0x0000000000a47947 */ /* 0x000fea0003800000 */
.L_x_15183:
        /* <DEDUP_REMOVED lines=14> */
.L_x_15197:
[----:B------:R-:W-:Y:S05]  /*1df0*/  BSYNC B0 ;  /* 0x0000000000007941 */ /* 0x000fea0003800000 */
.L_x_15196:
[----:B------:R-:W-:-:S04]  /*1e00*/  FMUL.FTZ R0, R0, 1 ;  /* 0x3f80000000007820 */ /* 0x000fc80000410000 */
[----:B------:R0:W1:Y:S01]  /*1e10*/  F2F.F64.F32 R22, R0 ;  /* 0x0000000000167310 */ /* 0x0000620000201800 */
[----:B------:R-:W-:Y:S05]  /*1e20*/  BRA `(.L_x_15171) ;  /* 0x00000000005c7947 */ /* 0x000fea0003800000 */
.L_x_15170:
        /* <DEDUP_REMOVED lines=16> */
.L_x_15198:
[----:B------:R-:W-:Y:S01]  /*1f30*/  CS2R R22, SRZ ;  /* 0x0000000000167805 */ /* 0x000fe2000001ff00 */
[----:B------:R-:W-:Y:S06]  /*1f40*/  BRA `(.L_x_15171) ;  /* 0x0000000000147947 */ /* 0x000fec0003800000 */
.L_x_15195:
[----:B------:R-:W3:Y:S02]  /*1f50*/  LDG.E.64 R22, desc[UR36][R2.64] ;  /* 0x0000002402167981 */ /* 0x000ee4000c1e1b00 */
[----:B---3--:R-:W0:Y:S01]  /*1f60*/  I2F.F64.U64 R22, R22 ;  /* 0x0000001600167312 */ /* 0x008e220000301800 */
[----:B------:R-:W-:Y:S05]  /*1f70*/  BRA `(.L_x_15171) ;  /* 0x0000000000087947 */ /* 0x000fea0003800000 */
.L_x_15194:
[----:B------:R-:W3:Y:S02]  /*1f80*/  LDG.E R2, desc[UR36][R2.64] ;  /* 0x0000002402027981 */ /* 0x000ee4000c1e1900 */
[----:B---3--:R0:W1:Y:S02]  /*1f90*/  I2F.F64.U32 R22, R2 ;  /* 0x0000000200167312 */ /* 0x0080640000201800 */
.L_x_15171:
[----:B------:R-:W-:-:S07]  /*1fa0*/  VIADD R29, R29, 0x80 ;  /* 0x000000801d1d7836 */ /* 0x000fce0000000000 */
.L_x_15165:
[----:B------:R-:W-:Y:S05]  /*1fb0*/  BSYNC B6 ;  /* 0x0000000000067941 */ /* 0x000fea0003800000 */
.L_x_15164:
[----:B------:R-:W-:Y:S01]  /*1fc0*/  ISETP.GE.AND P0, PT, R29, R32, PT ;  /* 0x000000201d00720c */ /* 0x000fe20003f06270 */
[----:B------:R-:W-:Y:S01]  /*1fd0*/  BSSY B6, `(.L_x_15199) ;  /* 0x00000f9000067945 */ /* 0x000fe20003800000 */
[----:B------:R-:W-:Y:S02]  /*1fe0*/  CS2R R26, SRZ ;  /* 0x00000000001a7805 */ /* 0x000fe4000001ff00 */
[----:B------:R-:W-:-:S09]  /*1ff0*/  CS2R R16, SRZ ;  /* 0x0000000000107805 */ /* 0x000fd2000001ff00 */
[----:B------:R-:W-:Y:S05]  /*2000*/  @P0 BRA `(.L_x_15200) ;  /* 0x0000000c00d40947 */ /* 0x000fea0003800000 */
[----:B01----:R-:W0:Y:S01]  /*2010*/  LDC.64 R2, c[0x0][0x230] ;  /* 0x00008c00ff027b82 */ /* 0x003e220000000a00 */
        /* <DEDUP_REMOVED lines=20> */
.L_x_15204:
[----:B------:R-:W3:Y:S02]  /*2160*/  LDG.E.U8 R2, desc[UR36][R2.64] ;  /* 0x0000002402027981 */ /* 0x000ee4000c1e1100 */
[----:B---3--:R0:W1:Y:S01]  /*2170*/  I2F.F64.U16 R16, R2 ;  /* 0x0000000200107312 */ /* 0x0080620000101800 */
[----:B------:R-:W-:Y:S05]  /*2180*/  BRA `(.L_x_15206) ;  /* 0x0000000c00707947 */ /* 0x000fea0003800000 */
.L_x_15203:
        /* <DEDUP_REMOVED lines=9> */
.L_x_15208:
[----:B------:R-:W3:Y:S02]  /*2220*/  LDG.E R2, desc[UR36][R2.64] ;  /* 0x0000002402027981 */ /* 0x000ee4000c1e1900 */
[----:B---3--:R0:W1:Y:S01]  /*2230*/  I2F.F64 R16, R2 ;  /* 0x0000000200107312 */ /* 0x0080620000201c00 */
[----:B------:R-:W-:Y:S05]  /*2240*/  BRA `(.L_x_15206) ;  /* 0x0000000c00407947 */ /* 0x000fea0003800000 */
.L_x_15207:
[----:B------:R-:W3:Y:S02]  /*2250*/  LDG.E.U16 R2, desc[UR36][R2.64] ;  /* 0x0000002402027981 */ /* 0x000ee4000c1e1500 */
[----:B---3--:R0:W1:Y:S01]  /*2260*/  I2F.F64.S16 R16, R2 ;  /* 0x0000000200107312 */ /* 0x0080620000101c00 */
[----:B------:R-:W-:Y:S05]  /*2270*/  BRA `(.L_x_15206) ;  /* 0x0000000c00347947 */ /* 0x000fea0003800000 */
.L_x_15202:
        /* <DEDUP_REMOVED lines=10> */
.L_x_15210:
[----:B------:R-:W3:Y:S02]  /*2320*/  LDG.E.U16 R0, desc[UR36][R2.64] ;  /* 0x0000002402007981 */ /* 0x000ee4000c1e1500 */
[----:B---3--:R-:W-:-:S05]  /*2330*/  HADD2.F32 R0, -RZ, R0.H0_H0 ;  /* 0x20000000ff007230 */ /* 0x008fca0000004100 */
[----:B------:R-:W-:-:S04]  /*2340*/  FMUL.FTZ R0, R0, 1 ;  /* 0x3f80000000007820 */ /* 0x000fc80000410000 */
[----:B------:R0:W1:Y:S01]  /*2350*/  F2F.F64.F32 R16, R0 ;  /* 0x0000000000107310 */ /* 0x0000620000201800 */
[----:B------:R-:W-:Y:S05]  /*2360*/  BRA `(.L_x_15206) ;  /* 0x0000000800f87947 */ /* 0x000fea0003800000 */
.L_x_15209:
        /* <DEDUP_REMOVED lines=10> */
.L_x_15212:
[----:B------:R-:W3:Y:S02]  /*2410*/  LDG.E.U16 R2, desc[UR36][R2.64] ;  /* 0x0000002402027981 */ /* 0x000ee4000c1e1500 */
[----:B---3--:R-:W-:-:S05]  /*2420*/  HADD2.F32 R0, -RZ, R2.H0_H0 ;  /* 0x20000002ff007230 */ /* 0x008fca0000004100 */
[----:B------:R-:W-:-:S04]  /*2430*/  FMUL.FTZ R0, R0, 1 ;  /* 0x3f80000000007820 */ /* 0x000fc80000410000 */
[----:B------:R0:W1:Y:S01]  /*2440*/  F2F.F64.F32 R16, R0 ;  /* 0x0000000000107310 */ /* 0x0000620000201800 */
[----:B------:R-:W-:Y:S05]  /*2450*/  BRA `(.L_x_15206) ;  /* 0x0000000800bc7947 */ /* 0x000fea0003800000 */
.L_x_15211:
[----:B------:R0:W5:Y:S01]  /*2460*/  LDG.E.64 R16, desc[UR36][R2.64] ;  /* 0x0000002402107981 */ /* 0x000162000c1e1b00 */
[----:B------:R-:W-:Y:S05]  /*2470*/  BRA `(.L_x_15206) ;  /* 0x0000000800b47947 */ /* 0x000fea0003800000 */
.L_x_15201:
        /* <DEDUP_REMOVED lines=13> */
.L_x_15215:
[----:B------:R0:W5:Y:S01]  /*2550*/  LDG.E.64 R16, desc[UR36][R2.64] ;  /* 0x0000002402107981 */ /* 0x000162000c1e1b00 */
[----:B------:R-:W-:Y:S05]  /*2560*/  BRA `(.L_x_15206) ;  /* 0x0000000800787947 */ /* 0x000fea0003800000 */
.L_x_15214:
        /* <DEDUP_REMOVED lines=28> */
.L_x_15217:
        /* <DEDUP_REMOVED lines=15> */
.L_x_15216:
[----:B------:R-:W3:Y:S02]  /*2820*/  LDG.E.U16 R0, desc[UR36][R2.64] ;  /* 0x0000002402007981 */ /* 0x000ee4000c1e1500 */
[----:B---3--:R-:W-:-:S04]  /*2830*/  IMAD.U32 R0, R0, 0x10000, RZ ;  /* 0x0001000000007824 */ /* 0x008fc800078e00ff */
[----:B------:R-:W-:-:S04]  /*2840*/  FMUL.FTZ R0, R0, 1 ;  /* 0x3f80000000007820 */ /* 0x000fc80000410000 */
[----:B------:R0:W1:Y:S01]  /*2850*/  F2F.F64.F32 R16, R0 ;  /* 0x0000000000107310 */ /* 0x0000620000201800 */
[----:B------:R-:W-:Y:S05]  /*2860*/  BRA `(.L_x_15206) ;  /* 0x0000000400b87947 */ /* 0x000fea0003800000 */
.L_x_15213:
        /* <DEDUP_REMOVED lines=11> */
.L_x_15220:
        /* <DEDUP_REMOVED lines=21> */
.L_x_15224:
[----:B------:R-:W-:Y:S05]  /*2a70*/  BSYNC B1 ;  /* 0x0000000000017941 */ /* 0x000fea0003800000 */
.L_x_15223:
[----:B------:R-:W-:Y:S01]  /*2a80*/  LEA R3, R0, 0x3b800000, 0x17 ;  /* 0x3b80000000037811 */ /* 0x000fe200078eb8ff */
[----:B------:R-:W-:-:S05]  /*2a90*/  IMAD.SHL.U32 R0, R2, 0x100000, RZ ;  /* 0x0010000002007824 */ /* 0x000fca00078e00ff */
[----:B------:R-:W-:-:S07]  /*2aa0*/  LOP3.LUT R0, R3, R0, R4, 0xfe, !PT ;  /* 0x0000000003007212 */ /* 0x000fce00078efe04 */
.L_x_15222:
[----:B------:R-:W-:Y:S05]  /*2ab0*/  BSYNC B0 ;  /* 0x0000000000007941 */ /* 0x000fea0003800000 */
.L_x_15221:
[----:B------:R-:W-:-:S04]  /*2ac0*/  FMUL.FTZ R0, R0, 1 ;  /* 0x3f80000000007820 */ /* 0x000fc80000410000 */
[----:B------:R3:W0:Y:S01]  /*2ad0*/  F2F.F64.F32 R16, R0 ;  /* 0x0000000000107310 */ /* 0x0006220000201800 */
[----:B------:R-:W-:Y:S05]  /*2ae0*/  BRA `(.L_x_15206) ;  /* 0x0000000400187947 */ /* 0x000fea0003800000 */
.L_x_15219:
        /* <DEDUP_REMOVED lines=21> */
.L_x_15228:
[----:B------:R-:W-:Y:S05]  /*2c40*/  BSYNC B1 ;  /* 0x0000000000017941 */ /* 0x000fea0003800000 */
.L_x_15227:
[----:B------:R-:W-:Y:S01]  /*2c50*/  LEA R3, R0, 0x37800000, 0x17 ;  /* 0x3780000000037811 */ /* 0x000fe200078eb8ff */
[----:B------:R-:W-:-:S05]  /*2c60*/  IMAD.SHL.U32 R0, R2, 0x200000, RZ ;  /* 0x0020000002007824 */ /* 0x000fca00078e00ff */
[----:B------:R-:W-:-:S07]  /*2c70*/  LOP3.LUT R0, R3, R0, R4, 0xfe, !PT ;  /* 0x0000000003007212 */ /* 0x000fce00078efe04 */
.L_x_15226:
[----:B------:R-:W-:Y:S05]  /*2c80*/  BSYNC B0 ;  /* 0x0000000000007941 */ /* 0x000fea0003800000 */
.L_x_15225:
[----:B------:R-:W-:-:S04]  /*2c90*/  FMUL.FTZ R0, R0, 1 ;  /* 0x3f80000000007820 */ /* 0x000fc80000410000 */
[----:B------:R0:W1:Y:S01]  /*2ca0*/  F2F.F64.F32 R16, R0 ;  /* 0x0000000000107310 */ /* 0x0000620000201800 */
[----:B------:R-:W-:Y:S05]  /*2cb0*/  BRA `(.L_x_15206) ;  /* 0x0000000000a47947 */ /* 0x000fea0003800000 */
.L_x_15218:
        /* <DEDUP_REMOVED lines=14> */
.L_x_15232:
[----:B------:R-:W-:Y:S05]  /*2da0*/  BSYNC B0 ;  /* 0x0000000000007941 */ /* 0x000fea0003800000 */
.L_x_15231:
[----:B------:R-:W-:-:S04]  /*2db0*/  FMUL.FTZ R0, R0, 1 ;  /* 0x3f80000000007820 */ /* 0x000fc80000410000 */
[----:B------:R0:W1:Y:S01]  /*2dc0*/  F2F.F64.F32 R16, R0 ;  /* 0x0000000000107310 */ /* 0x0000620000201800 */
[----:B------:R-:W-:Y:S05]  /*2dd0*/  BRA `(.L_x_15206) ;  /* 0x00000000005c7947 */ /* 0x000fea0003800000 */
.L_x_15205:
        /* <DEDUP_REMOVED lines=16> */
.L_x_15233:
[----:B------:R-:W-:Y:S01]  /*2ee0*/  CS2R R16, SRZ ;  /* 0x0000000000107805 */ /* 0x000fe2000001ff00 */
[----:B------:R-:W-:Y:S06]  /*2ef0*/  BRA `(.L_x_15206) ;  /* 0x0000000000147947 */ /* 0x000fec0003800000 */
.L_x_15230:
[----:B------:R-:W3:Y:S02]  /*2f00*/  LDG.E.64 R16, desc[UR36][R2.64] ;  /* 0x0000002402107981 */ /* 0x000ee4000c1e1b00 */
[----:B---3--:R-:W0:Y:S01]  /*2f10*/  I2F.F64.U64 R16, R16 ;  /* 0x0000001000107312 */ /* 0x008e220000301800 */
[----:B------:R-:W-:Y:S05]  /*2f20*/  BRA `(.L_x_15206) ;  /* 0x0000000000087947 */ /* 0x000fea0003800000 */
.L_x_15229:
[----:B------:R-:W3:Y:S02]  /*2f30*/  LDG.E R2, desc[UR36][R2.64] ;  /* 0x0000002402027981 */ /* 0x000ee4000c1e1900 */
[----:B---3--:R0:W1:Y:S02]  /*2f40*/  I2F.F64.U32 R16, R2 ;  /* 0x0000000200107312 */ /* 0x0080640000201800 */
.L_x_15206:
[----:B------:R-:W-:-:S07]  /*2f50*/  VIADD R29, R29, 0x80 ;  /* 0x000000801d1d7836 */ /* 0x000fce0000000000 */
.L_x_15200:
[----:B------:R-:W-:Y:S05]  /*2f60*/  BSYNC B6 ;  /* 0x0000000000067941 */ /* 0x000fea0003800000 */
.L_x_15199:
[----:B------:R-:W-:Y:S01]  /*2f70*/  ISETP.GE.AND P0, PT, R29, R32, PT ;  /* 0x000000201d00720c */ /* 0x000fe20003f06270 */
[----:B------:R-:W-:-:S12]  /*2f80*/  BSSY B6, `(.L_x_15234) ;  /* 0x00000f4000067945 */ /* 0x000fd80003800000 */
[----:B------:R-:W-:Y:S05]  /*2f90*/  @P0 BRA `(.L_x_15235) ;  /* 0x0000000c00c80947 */ /* 0x000fea0003800000 */
[----:B01----:R-:W0:Y:S01]  /*2fa0*/  LDC.64 R2, c[0x0][0x230] ;  /* 0x00008c00ff027b82 */ /* 0x003e220000000a00 */
[----:B---3--:R-:W-:Y:S01]  /*2fb0*/  PRMT R0, R25, 0x9910, RZ ;  /* 0x0000991019007816 */ /* 0x008fe200000000ff */
        /* <DEDUP_REMOVED lines=18> */
.L_x_15239:
[----:B------:R-:W3:Y:S02]  /*30e0*/  LDG.E.U8 R2, desc[UR36][R2.64] ;  /* 0x0000002402027981 */ /* 0x000ee4000c1e1100 */
[----:B---3--:R0:W1:Y:S01]  /*30f0*/  I2F.F64.U16 R26, R2 ;  /* 0x00000002001a7312 */ /* 0x0080620000101800 */
[----:B------:R-:W-:Y:S05]  /*3100*/  BRA `(.L_x_15235) ;  /* 0x0000000c006c7947 */ /* 0x000fea0003800000 */
.L_x_15238:
        /* <DEDUP_REMOVED lines=9> */
.L_x_15242:
[----:B------:R-:W3:Y:S02]  /*31a0*/  LDG.E R2, desc[UR36][R2.64] ;  /* 0x0000002402027981 */ /* 0x000ee4000c1e1900 */
[----:B---3--:R0:W1:Y:S01]  /*31b0*/  I2F.F64 R26, R2 ;  /* 0x00000002001a7312 */ /* 0x0080620000201c00 */
[----:B------:R-:W-:Y:S05]  /*31c0*/  BRA `(.L_x_15235) ;  /* 0x0000000c003c7947 */ /* 0x000fea0003800000 */
.L_x_15241:
[----:B------:R-:W3:Y:S02]  /*31d0*/  LDG.E.U16 R2, desc[UR36][R2.64] ;  /* 0x0000002402027981 */ /* 0x000ee4000c1e1500 */
[----:B---3--:R0:W1:Y:S01]  /*31e0*/  I2F.F64.S16 R26, R2 ;  /* 0x00000002001a7312 */ /* 0x0080620000101c00 */
[----:B------:R-:W-:Y:S05]  /*31f0*/  BRA `(.L_x_15235) ;  /* 0x0000000c00307947 */ /* 0x000fea0003800000 */
.L_x_15237:
        /* <DEDUP_REMOVED lines=10> */
.L_x_15244:
[----:B------:R-:W3:Y:S02]  /*32a0*/  LDG.E.U16 R0, desc[UR36][R2.64] ;  /* 0x0000002402007981 */ /* 0x000ee4000c1e1500 */
[----:B---3--:R-:W-:-:S05]  /*32b0*/  HADD2.F32 R0, -RZ, R0.H0_H0 ;  /* 0x20000000ff007230 */ /* 0x008fca0000004100 */
[----:B------:R-:W-:-:S04]  /*32c0*/  FMUL.FTZ R0, R0, 1 ;  /* 0x3f80000000007820 */ /* 0x000fc80000410000 */
[----:B------:R0:W1:Y:S01]  /*32d0*/  F2F.F64.F32 R26, R0 ;  /* 0x00000000001a7310 */ /* 0x0000620000201800 */
[----:B------:R-:W-:Y:S05]  /*32e0*/  BRA `(.L_x_15235) ;  /* 0x0000000800f47947 */ /* 0x000fea0003800000 */
.L_x_15243:
        /* <DEDUP_REMOVED lines=10> */
.L_x_15246:
[----:B------:R-:W3:Y:S02]  /*3390*/  LDG.E.U16 R2, desc[UR36][R2.64] ;  /* 0x0000002402027981 */ /* 0x000ee4000c1e1500 */
[----:B---3--:R-:W-:-:S05]  /*33a0*/  HADD2.F32 R0, -RZ, R2.H0_H0 ;  /* 0x20000002ff007230 */ /* 0x008fca0000004100 */
[----:B------:R-:W-:-:S04]  /*33b0*/  FMUL.FTZ R0, R0, 1 ;  /* 0x3f80000000007820 */ /* 0x000fc80000410000 */
[----:B------:R0:W1:Y:S01]  /*33c0*/  F2F.F64.F32 R26, R0 ;  /* 0x00000000001a7310 */ /* 0x0000620000201800 */
[----:B------:R-:W-:Y:S05]  /*33d0*/  BRA `(.L_x_15235) ;  /* 0x0000000800b87947 */ /* 0x000fea0003800000 */
.L_x_15245:
[----:B------:R0:W5:Y:S01]  /*33e0*/  LDG.E.64 R26, desc[UR36][R2.64] ;  /* 0x00000024021a7981 */ /* 0x000162000c1e1b00 */
[----:B------:R-:W-:Y:S05]  /*33f0*/  BRA `(.L_x_15235) ;  /* 0x0000000800b07947 */ /* 0x000fea0003800000 */
.L_x_15236:
        /* <DEDUP_REMOVED lines=13> */
.L_x_15249:
[----:B------:R0:W5:Y:S01]  /*34d0*/  LDG.E.64 R26, desc[UR36][R2.64] ;  /* 0x00000024021a7981 */ /* 0x000162000c1e1b00 */
[----:B------:R-:W-:Y:S05]  /*34e0*/  BRA `(.L_x_15235) ;  /* 0x0000000800747947 */ /* 0x000fea0003800000 */
.L_x_15248:
        /* <DEDUP_REMOVED lines=28> */
.L_x_15251:
        /* <DEDUP_REMOVED lines=15> */
.L_x_15250:
[----:B------:R-:W3:Y:S02]  /*37a0*/  LDG.E.U16 R0, desc[UR36][R2.64] ;  /* 0x0000002402007981 */ /* 0x000ee4000c1e1500 */
[----:B---3--:R-:W-:-:S04]  /*37b0*/  IMAD.U32 R0, R0, 0x10000, RZ ;  /* 0x0001000000007824 */ /* 0x008fc800078e00ff */
[----:B------:R-:W-:-:S04]  /*37c0*/  FMUL.FTZ R0, R0, 1 ;  /* 0x3f80000000007820 */ /* 0x000fc80000410000 */
[----:B------:R0:W1:Y:S01]  /*37d0*/  F2F.F64.F32 R26, R0 ;  /* 0x00000000001a7310 */ /* 0x0000620000201800 */
[----:B------:R-:W-:Y:S05]  /*37e0*/  BRA `(.L_x_15235) ;  /* 0x0000000400b47947 */ /* 0x000fea0003800000 */
.L_x_15247:
        /* <DEDUP_REMOVED lines=11> */
.L_x_15254:
        /* <DEDUP_REMOVED lines=21> */
.L_x_15258:
[----:B------:R-:W-:Y:S05]  /*39f0*/  BSYNC B1 ;  /* 0x0000000000017941 */ /* 0x000fea0003800000 */
.L_x_15257:
[----:B------:R-:W-:Y:S01]  /*3a00*/  LEA R3, R0, 0x3b800000, 0x17 ;  /* 0x3b80000000037811 */ /* 0x000fe200078eb8ff */
[----:B------:R-:W-:-:S05]  /*3a10*/  IMAD.SHL.U32 R0, R2, 0x100000, RZ ;  /* 0x0010000002007824 */ /* 0x000fca00078e00ff */
[----:B------:R-:W-:-:S07]  /*3a20*/  LOP3.LUT R0, R3, R0, R4, 0xfe, !PT ;  /* 0x0000000003007212 */ /* 0x000fce00078efe04 */
.L_x_15256:
[----:B------:R-:W-:Y:S05]  /*3a30*/  BSYNC B0 ;  /* 0x0000000000007941 */ /* 0x000fea0003800000 */
.L_x_15255:
[----:B------:R-:W-:-:S04]  /*3a40*/  FMUL.FTZ R0, R0, 1 ;  /* 0x3f80000000007820 */ /* 0x000fc80000410000 */
[----:B------:R0:W1:Y:S01]  /*3a50*/  F2F.F64.F32 R26, R0 ;  /* 0x00000000001a7310 */ /* 0x0000620000201800 */
[----:B------:R-:W-:Y:S05]  /*3a60*/  BRA `(.L_x_15235) ;  /* 0x0000000400147947 */ /* 0x000fea0003800000 */
.L_x_15253:
        /* <DEDUP_REMOVED lines=21> */
.L_x_15262:
[----:B------:R-:W-:Y:S05]  /*3bc0*/  BSYNC B1 ;  /* 0x0000000000017941 */ /* 0x000fea0003800000 */
.L_x_15261:
[----:B------:R-:W-:Y:S01]  /*3bd0*/  LEA R3, R0, 0x37800000, 0x17 ;  /* 0x3780000000037811 */ /* 0x000fe200078eb8ff */
[----:B------:R-:W-:-:S05]  /*3be0*/  IMAD.SHL.U32 R0, R2, 0x200000, RZ ;  /* 0x0020000002007824 */ /* 0x000fca00078e00ff */
[----:B------:R-:W-:-:S07]  /*3bf0*/  LOP3.LUT R0, R3, R0, R4, 0xfe, !PT ;  /* 0x0000000003007212 */ /* 0x000fce00078efe04 */
.L_x_15260:
[----:B------:R-:W-:Y:S05]  /*3c00*/  BSYNC B0 ;  /* 0x0000000000007941 */ /* 0x000fea0003800000 */
.L_x_15259:
[----:B------:R-:W-:-:S04]  /*3c10*/  FMUL.FTZ R0, R0, 1 ;  /* 0x3f80000000007820 */ /* 0x000fc80000410000 */
[----:B------:R0:W1:Y:S01]  /*3c20*/  F2F.F64.F32 R26, R0 ;  /* 0x00000000001a7310 */ /* 0x0000620000201800 */
[----:B------:R-:W-:Y:S05]  /*3c30*/  BRA `(.L_x_15235) ;  /* 0x0000000000a07947 */ /* 0x000fea0003800000 */
.L_x_15252:
        /* <DEDUP_REMOVED lines=14> */
.L_x_15266:
[----:B------:R-:W-:Y:S05]  /*3d20*/  BSYNC B0 ;  /* 0x0000000000007941 */ /* 0x000fea0003800000 */
.L_x_15265:
[----:B------:R-:W-:-:S04]  /*3d30*/  FMUL.FTZ R0, R0, 1 ;  /* 0x3f80000000007820 */ /* 0x000fc80000410000 */
[----:B------:R0:W1:Y:S01]  /*3d40*/  F2F.F64.F32 R26, R0 ;  /* 0x00000000001a7310 */ /* 0x0000620000201800 */
[----:B------:R-:W-:Y:S05]  /*3d50*/  BRA `(.L_x_15235) ;  /* 0x0000000000587947 */ /* 0x000fea0003800000 */
.L_x_15240:
        /* <DEDUP_REMOVED lines=16> */
.L_x_15267:
[----:B------:R-:W-:Y:S05]  /*3e60*/  BRA `(.L_x_15235) ;  /* 0x0000000000147947 */ /* 0x000fea0003800000 */
.L_x_15264:
[----:B------:R-:W3:Y:S02]  /*3e70*/  LDG.E.64 R26, desc[UR36][R2.64] ;  /* 0x00000024021a7981 */ /* 0x000ee4000c1e1b00 */
[----:B---3--:R-:W0:Y:S01]  /*3e80*/  I2F.F64.U64 R26, R26 ;  /* 0x0000001a001a7312 */ /* 0x008e220000301800 */
[----:B------:R-:W-:Y:S05]  /*3e90*/  BRA `(.L_x_15235) ;  /* 0x0000000000087947 */ /* 0x000fea0003800000 */
.L_x_15263:
[----:B------:R-:W3:Y:S02]  /*3ea0*/  LDG.E R2, desc[UR36][R2.64] ;  /* 0x0000002402027981 */ /* 0x000ee4000c1e1900 */
[----:B---3--:R0:W1:Y:S02]  /*3eb0*/  I2F.F64.U32 R26, R2 ;  /* 0x00000002001a7312 */ /* 0x0080640000201800 */
.L_x_15235:
[----:B------:R-:W-:Y:S05]  /*3ec0*/  BSYNC B6 ;  /* 0x0000000000067941 */ /* 0x000fea0003800000 */
.L_x_15234:
[----:B0-----:R-:W0:Y:S01]  /*3ed0*/  S2R R3, SR_TID.X ;  /* 0x0000000000037919 */ /* 0x001e220000002100 */
[----:B------:R-:W1:Y:S01]  /*3ee0*/  LDC R33, c[0x0][0x220] ;  /* 0x00008800ff217b82 */ /* 0x000e620000000800 */
[----:B------:R-:W-:Y:S07]  /*3ef0*/  BSSY B0, `(.L_x_15268) ;  /* 0x000015a000007945 */ /* 0x000fee0003800000 */
[----:B------:R-:W1:Y:S01]  /*3f00*/  LDC R31, c[0x0][0x224] ;  /* 0x00008900ff1f7b82 */ /* 0x000e620000000800 */
[----:B0-----:R-:W-:-:S13]  /*3f10*/  ISETP.GE.AND P0, PT, R3, R32, PT ;  /* 0x000000200300720c */ /* 0x001fda0003f06270 */
[----:B------:R-:W-:Y:S05]  /*3f20*/  @P0 BRA `(.L_x_15269) ;  /* 0x0000001400580947 */ /* 0x000fea0003800000 */
[----:B------:R-:W0:Y:S02]  /*3f30*/  LDC.64 R6, c[0x0][0x220] ;  /* 0x00008800ff067b82 */ /* 0x000e240000000a00 */
[----:B0-----:R-:W-:-:S14]  /*3f40*/  DSETP.NEU.AND P0, PT, R6, RZ, PT ;  /* 0x000000ff0600722a */ /* 0x001fdc0003f0d000 */
[----:B------:R-:W-:Y:S05]  /*3f50*/  @P0 BRA `(.L_x_15270) ;  /* 0x0000000000600947 */ /* 0x000fea0003800000 */
[----:B------:R-:W-:Y:S01]  /*3f60*/  ULDC UR4, c[0x0][0x224] ;  /* 0x0000890000047ab9 */ /* 0x000fe20000000800 */
[----:B-1----:R-:W-:Y:S01]  /*3f70*/  IMAD.MOV.U32 R2, RZ, RZ, 0x1 ;  /* 0x00000001ff027424 */ /* 0x002fe200078e00ff */
[----:B------:R-:W3:Y:S01]  /*3f80*/  MUFU.RCP64H R3, UR4 ;  /* 0x0000000400037d08 */ /* 0x000ee20008001800 */
[----:B--2-45:R-:W-:Y:S01]  /*3f90*/  FSETP.GEU.AND P1, PT, |R19|, 6.5827683646048100446e-37, PT ;  /* 0x036000001300780b */ /* 0x034fe20003f2e200 */
[----:B------:R-:W-:Y:S03]  /*3fa0*/  BSSY B2, `(.L_x_15271) ;  /* 0x0000010000027945 */ /* 0x000fe60003800000 */
        /* <DEDUP_REMOVED lines=14> */
[----:B------:R-:W-:Y:S05]  /*4090*/  CALL.REL.NOINC `($__internal_8_$__cuda_sm20_div_rn_f64_full) ;  /* 0x0000009c007c7944 */ /* 0x000fea0003c00000 */
.L_x_15272:
[----:B------:R-:W-:Y:S05]  /*40a0*/  BSYNC B2 ;  /* 0x0000000000027941 */ /* 0x000fea0003800000 */
.L_x_15271:
[----:B------:R-:W-:Y:S02]  /*40b0*/  IMAD.MOV.U32 R4, RZ, RZ, R6 ;  /* 0x000000ffff047224 */ /* 0x000fe400078e0006 */
[----:B------:R-:W-:Y:S01]  /*40c0*/  IMAD.MOV.U32 R5, RZ, RZ, R7 ;  /* 0x000000ffff057224 */ /* 0x000fe200078e0007 */
[----:B------:R-:W-:Y:S06]  /*40d0*/  BRA `(.L_x_15269) ;  /* 0x0000001000ec7947 */ /* 0x000fec0003800000 */
.L_x_15270:
[----:B-1----:R-:W0:Y:S01]  /*40e0*/  LDC.64 R2, c[0x0][0x220] ;  /* 0x00008800ff027b82 */ /* 0x002e220000000a00 */
[----:B--2-45:R-:W-:Y:S01]  /*40f0*/  LOP3.LUT R11, R19, 0x7fffffff, RZ, 0xc0, !PT ;  /* 0x7fffffff130b7812 */ /* 0x034fe200078ec0ff */
        /* <DEDUP_REMOVED lines=8> */
[----:B---3--:R-:W-:Y:S02]  /*4180*/  IMAD.MOV.U32 R4, RZ, RZ, 0x0 ;  /* 0x00000000ff047424 */ /* 0x008fe400078e00ff */
        /* <DEDUP_REMOVED lines=19> */
[----:B------:R-:W-:-:S03]  /*42c0*/  LOP3.LUT R11, R11, 0x100000, RZ, 0xfc, !PT ;  /* 0x001000000b0b7812 */ /* 0x000fc600078efcff */
[----:B------:R-:W-:Y:S02]  /*42d0*/  IMAD.IADD R21, R2, 0x1, R5 ;  /* 0x0000000102157824 */ /* 0x000fe400078e0205 */
[----:B------:R-:W-:-:S03]  /*42e0*/  IMAD.IADD R5, R5, 0x1, -R0 ;  /* 0x0000000105057824 */ /* 0x000fc600078e0a00 */
[----:B------:R-:W-:-:S04]  /*42f0*/  IADD3 R2, R21, 0x2, -R0 ;  /* 0x0000000215027810 */ /* 0x000fc80007ffe800 */
[----:B------:R-:W-:Y:S02]  /*4300*/  LOP3.LUT P0, R4, R2, 0x3, RZ, 0xc0, !PT ;  /* 0x0000000302047812 */ /* 0x000fe4000780c0ff */
[----:B------:R-:W-:-:S04]  /*4310*/  LOP3.LUT R2, R9, 0xfffff, RZ, 0xc0, !PT ;  /* 0x000fffff09027812 */ /* 0x000fc800078ec0ff */
[----:B------:R-:W-:-:S07]  /*4320*/  LOP3.LUT R2, R2, 0x100000, RZ, 0xfc, !PT ;  /* 0x0010000002027812 */ /* 0x000fce00078efcff */
[----:B------:R-:W-:Y:S05]  /*4330*/  @!P0 BRA `(.L_x_15277) ;  /* 0x0000000000388947 */ /* 0x000fea0003800000 */
[----:B------:R-:W-:Y:S01]  /*4340*/  BSSY B3, `(.L_x_15278) ;  /* 0x000000c000037945 */ /* 0x000fe20003800000 */
.L_x_15279:
        /* <DEDUP_REMOVED lines=12> */
.L_x_15278:
[----:B------:R-:W-:-:S07]  /*4410*/  IMAD.MOV.U32 R4, RZ, RZ, R10 ;  /* 0x000000ffff047224 */ /* 0x000fce00078e000a */
.L_x_15277:
[----:B------:R-:W-:Y:S05]  /*4420*/  BSYNC B2 ;  /* 0x0000000000027941 */ /* 0x000fea0003800000 */
.L_x_15276:
        /* <DEDUP_REMOVED lines=13> */
.L_x_15285:
        /* <DEDUP_REMOVED lines=33> */
.L_x_15284:
[----:B------:R-:W-:-:S07]  /*4710*/  IMAD.MOV.U32 R4, RZ, RZ, R12 ;  /* 0x000000ffff047224 */ /* 0x000fce00078e000c */
.L_x_15283:
[----:B------:R-:W-:Y:S05]  /*4720*/  BSYNC B3 ;  /* 0x0000000000037941 */ /* 0x000fea0003800000 */
.L_x_15282:
[----:B------:R-:W-:-:S13]  /*4730*/  ISETP.GE.U32.AND P0, PT, R10, 0xc, PT ;  /* 0x0000000c0a00780c */ /* 0x000fda0003f06070 */
[----:B------:R-:W-:Y:S05]  /*4740*/  @!P0 BRA `(.L_x_15281) ;  /* 0x0000000400e08947 */ /* 0x000fea0003800000 */
[----:B------:R-:W-:Y:S01]  /*4750*/  BSSY B3, `(.L_x_15286) ;  /* 0x0000075000037945 */ /* 0x000fe20003800000 */
[----:B------:R-:W-:-:S07]  /*4760*/  VIADD R4, R5, 0x10 ;  /* 0x0000001005047836 */ /* 0x000fce0000000000 */
.L_x_15287:
        /* <DEDUP_REMOVED lines=116> */
.L_x_15286:
[----:B------:R-:W-:Y:S02]  /*4eb0*/  IMAD.MOV.U32 R4, RZ, RZ, R5 ;  /* 0x000000ffff047224 */ /* 0x000fe400078e0005 */
[----:B------:R-:W-:-:S07]  /*4ec0*/  IMAD.MOV.U32 R15, RZ, RZ, R10 ;  /* 0x000000ffff0f7224 */ /* 0x000fce00078e000a */
.L_x_15281:
[----:B------:R-:W-:Y:S05]  /*4ed0*/  BSYNC B2 ;  /* 0x0000000000027941 */ /* 0x000fea0003800000 */
.L_x_15280:
        /* <DEDUP_REMOVED lines=20> */
.L_x_15289:
[----:B------:R-:W-:Y:S05]  /*5020*/  BSYNC B2 ;  /* 0x0000000000027941 */ /* 0x000fea0003800000 */
.L_x_15288:
[----:B------:R-:W-:Y:S02]  /*5030*/  IMAD.MOV.U32 R5, RZ, RZ, R13 ;  /* 0x000000ffff057224 */ /* 0x000fe400078e000d */
[----:B------:R-:W-:-:S03]  /*5040*/  IMAD.MOV.U32 R4, RZ, RZ, R8 ;  /* 0x000000ffff047224 */ /* 0x000fc600078e0008 */
[----:B------:R-:W-:Y:S01]  /*5050*/  LOP3.LUT R5, R5, 0x80000000, R19, 0xb8, !PT ;  /* 0x8000000005057812 */ /* 0x000fe200078eb813 */
[----:B------:R-:W-:Y:S06]  /*5060*/  BRA `(.L_x_15275) ;  /* 0x0000000000187947 */ /* 0x000fec0003800000 */
.L_x_15274:
[----:B------:R-:W-:-:S06]  /*5070*/  DSETP.GTU.AND P0, PT, R8, +INF , PT ;  /* 0x7ff000000800742a */ /* 0x000fcc0003f0c000 */
[----:B------:R-:W-:-:S14]  /*5080*/  DSETP.LE.AND P0, PT, R10, +INF , !P0 ;  /* 0x7ff000000a00742a */ /* 0x000fdc0004703000 */
[----:B------:R-:W-:Y:S02]  /*5090*/  @P0 DSETP.NEU.AND P1, PT, R10, +INF , PT ;  /* 0x7ff000000a00042a */ /* 0x000fe40003f2d000 */
[----:B---3--:R-:W-:-:S06]  /*50a0*/  @!P0 DADD R4, R18, R6 ;  /* 0x0000000012048229 */ /* 0x008fcc0000000006 */
[----:B------:R-:W-:Y:S02]  /*50b0*/  @P0 FSEL R4, R18, RZ, P1 ;  /* 0x000000ff12040208 */ /* 0x000fe40000800000 */
[----:B------:R-:W-:-:S07]  /*50c0*/  @P0 FSEL R5, R19, -QNAN , P1 ;  /* 0xfff8000013050808 */ /* 0x000fce0000800000 */
.L_x_15275:
[----:B------:R-:W-:Y:S05]  /*50d0*/  BSYNC B1 ;  /* 0x0000000000017941 */ /* 0x000fea0003800000 */
.L_x_15273:
        /* <DEDUP_REMOVED lines=16> */
[----:B------:R-:W-:-:S07]  /*51e0*/  MOV R0, 0x5200 ;  /* 0x0000520000007802 */ /* 0x000fce0000000f00 */
[----:B------:R-:W-:Y:S05]  /*51f0*/  CALL.REL.NOINC `($__internal_8_$__cuda_sm20_div_rn_f64_full) ;  /* 0x0000008c00247944 */ /* 0x000fea0003c00000 */
.L_x_15291:
[----:B------:R-:W-:Y:S05]  /*5200*/  BSYNC B2 ;  /* 0x0000000000027941 */ /* 0x000fea0003800000 */
.L_x_15290:
        /* <DEDUP_REMOVED lines=29> */
[----:B------:R-:W-:-:S07]  /*53e0*/  IMAD.MOV.U32 R3, RZ, RZ, R7 ;  /* 0x000000ffff037224 */ /* 0x000fce00078e0007 */
.L_x_15294:
[----:B------:R-:W-:Y:S05]  /*53f0*/  BSYNC B2 ;  /* 0x0000000000027941 */ /* 0x000fea0003800000 */
.L_x_15293:
[----:B------:R-:W-:Y:S01]  /*5400*/  LOP3.LUT R5, RZ, 0x80000000, R3, 0xb8, !PT ;  /* 0x80000000ff057812 */ /* 0x000fe200078eb803 */
[----:B------:R-:W-:Y:S01]  /*5410*/  IMAD.MOV.U32 R4, RZ, RZ, RZ ;  /* 0x000000ffff047224 */ /* 0x000fe200078e00ff */
[----:B------:R-:W-:Y:S06]  /*5420*/  BRA `(.L_x_15269) ;  /* 0x0000000000187947 */ /* 0x000fec0003800000 */
.L_x_15292:
[----:B------:R-:W0:Y:S02]  /*5430*/  FRND.F64.FLOOR R2, R8 ;  /* 0x0000000800027313 */ /* 0x000e240000305800 */
[----:B0-----:R-:W-:Y:S02]  /*5440*/  DADD R4, R8, -R2 ;  /* 0x0000000008047229 */ /* 0x001fe40000000802 */
[----:B------:R-:W-:-:S06]  /*5450*/  DADD R6, R2, 1 ;  /* 0x3ff0000002067429 */ /* 0x000fcc0000000000 */
[----:B------:R-:W-:-:S06]  /*5460*/  DSETP.GT.AND P0, PT, R4, 0.5, PT ;  /* 0x3fe000000400742a */ /* 0x000fcc0003f04000 */
[----:B------:R-:W-:Y:S02]  /*5470*/  FSEL R4, R6, R2, P0 ;  /* 0x0000000206047208 */ /* 0x000fe40000000000 */
[----:B------:R-:W-:-:S07]  /*5480*/  FSEL R5, R7, R3, P0 ;  /* 0x0000000307057208 */ /* 0x000fce0000000000 */
.L_x_15269:
[----:B------:R-:W-:Y:S05]  /*5490*/  BSYNC B0 ;  /* 0x0000000000007941 */ /* 0x000fea0003800000 */
.L_x_15268:
[----:B-12-45:R-:W0:Y:S01]  /*54a0*/  S2R R19, SR_TID.X ;  /* 0x0000000000137919 */ /* 0x036e220000002100 */
[----:B------:R-:W-:Y:S01]  /*54b0*/  BSSY B0, `(.L_x_15295) ;  /* 0x000015c000007945 */ /* 0x000fe20003800000 */
[----:B0-----:R-:W-:-:S05]  /*54c0*/  VIADD R18, R19, 0x80 ;  /* 0x0000008013127836 */ /* 0x001fca0000000000 */
[----:B------:R-:W-:-:S13]  /*54d0*/  ISETP.GE.AND P0, PT, R18, R32, PT ;  /* 0x000000201200720c */ /* 0x000fda0003f06270 */
[----:B------:R-:W-:Y:S05]  /*54e0*/  @P0 BRA `(.L_x_15296) ;  /* 0x0000001400600947 */ /* 0x000fea0003800000 */
[----:B------:R-:W0:Y:S02]  /*54f0*/  LDC.64 R6, c[0x0][0x220] ;  /* 0x00008800ff067b82 */ /* 0x000e240000000a00 */
[----:B0-----:R-:W-:-:S14]  /*5500*/  DSETP.NEU.AND P0, PT, R6, RZ, PT ;  /* 0x000000ff0600722a */ /* 0x001fdc0003f0d000 */
        /* <DEDUP_REMOVED lines=14> */
[----:B---3--:R-:W-:-:S05]  /*55f0*/  FFMA R0, RZ, UR4, R7 ;  /* 0x00000004ff007c23 */ /* 0x008fca0008000007 */
[----:B------:R-:W-:-:S13]  /*5600*/  FSETP.GT.AND P0, PT, |R0|, 1.469367938527859385e-39, PT ;  /* 0x001000000000780b */ /* 0x000fda0003f04200 */
[----:B------:R-:W-:Y:S05]  /*5610*/  @P0 BRA P1, `(.L_x_15299) ;  /* 0x0000000000100947 */ /* 0x000fea0000800000 */
[----:B------:R-:W-:Y:S01]  /*5620*/  IMAD.MOV.U32 R8, RZ, RZ, R22 ;  /* 0x000000ffff087224 */ /* 0x000fe200078e0016 */
[----:B------:R-:W-:Y:S01]  /*5630*/  MOV R0, 0x5660 ;  /* 0x0000566000007802 */ /* 0x000fe20000000f00 */
[----:B------:R-:W-:-:S07]  /*5640*/  IMAD.MOV.U32 R9, RZ, RZ, R23 ;  /* 0x000000ffff097224 */ /* 0x000fce00078e0017 */
[----:B------:R-:W-:Y:S05]  /*5650*/  CALL.REL.NOINC `($__internal_8_$__cuda_sm20_div_rn_f64_full) ;  /* 0x00000088000c7944 */ /* 0x000fea0003c00000 */
.L_x_15299:
[----:B------:R-:W-:Y:S05]  /*5660*/  BSYNC B2 ;  /* 0x0000000000027941 */ /* 0x000fea0003800000 */
.L_x_15298:
[----:B------:R-:W-:Y:S02]  /*5670*/  IMAD.MOV.U32 R28, RZ, RZ, R6 ;  /* 0x000000ffff1c7224 */ /* 0x000fe400078e0006 */
[----:B------:R-:W-:Y:S01]  /*5680*/  IMAD.MOV.U32 R29, RZ, RZ, R7 ;  /* 0x000000ffff1d7224 */ /* 0x000fe200078e0007 */
[----:B------:R-:W-:Y:S06]  /*5690*/  BRA `(.L_x_15296) ;  /* 0x0000001000f47947 */ /* 0x000fec0003800000 */
.L_x_15297:
[----:B------:R-:W0:Y:S01]  /*56a0*/  LDC.64 R2, c[0x0][0x220] ;  /* 0x00008800ff027b82 */ /* 0x000e220000000a00 */
[----:B------:R-:W-:Y:S01]  /*56b0*/  LOP3.LUT R11, R23, 0x7fffffff, RZ, 0xc0, !PT ;  /* 0x7fffffff170b7812 */ /* 0x000fe200078ec0ff */
        /* <DEDUP_REMOVED lines=26> */
[----:B---3--:R-:W-:Y:S01]  /*5860*/  VIADDMNMX R0, R2, R13, 0xffffffff, !PT ;  /* 0xffffffff02007446 */ /* 0x008fe2000780010d */
[----:B------:R-:W-:Y:S01]  /*5870*/  IMAD.MOV.U32 R13, RZ, RZ, R10 ;  /* 0x000000ffff0d7224 */ /* 0x000fe200078e000a */
[----:B------:R-:W-:-:S02]  /*5880*/  LOP3.LUT R11, R9, 0xfffff, RZ, 0xc0, !PT ;  /* 0x000fffff090b7812 */ /* 0x000fc400078ec0ff */
[----:B------:R-:W-:Y:S01]  /*5890*/  LOP3.LUT R10, R12, 0x100000, RZ, 0xfc, !PT ;  /* 0x001000000c0a7812 */ /* 0x000fe200078efcff */
[----:B------:R-:W-:Y:S01]  /*58a0*/  IMAD.IADD R15, R0, 0x1, R21 ;  /* 0x00000001000f7824 */ /* 0x000fe200078e0215 */
[----:B------:R-:W-:Y:S01]  /*58b0*/  LOP3.LUT R11, R11, 0x100000, RZ, 0xfc, !PT ;  /* 0x001000000b0b7812 */ /* 0x000fe200078efcff */
[----:B------:R-:W-:-:S03]  /*58c0*/  IMAD.IADD R12, R21, 0x1, -R2 ;  /* 0x00000001150c7824 */ /* 0x000fc600078e0a02 */
[----:B------:R-:W-:-:S04]  /*58d0*/  IADD3 R0, R15, 0x2, -R2 ;  /* 0x000000020f007810 */ /* 0x000fc80007ffe802 */
[----:B------:R-:W-:-:S13]  /*58e0*/  LOP3.LUT P0, R0, R0, 0x3, RZ, 0xc0, !PT ;  /* 0x0000000300007812 */ /* 0x000fda000780c0ff */
[----:B------:R-:W-:Y:S05]  /*58f0*/  @!P0 BRA `(.L_x_15304) ;  /* 0x00000000003c8947 */ /* 0x000fea0003800000 */
[----:B------:R-:W-:Y:S01]  /*5900*/  BSSY B3, `(.L_x_15305) ;  /* 0x000000c000037945 */ /* 0x000fe20003800000 */
.L_x_15306:
        /* <DEDUP_REMOVED lines=12> */
.L_x_15305:
[----:B------:R-:W-:Y:S02]  /*59d0*/  IMAD.MOV.U32 R0, RZ, RZ, R14 ;  /* 0x000000ffff007224 */ /* 0x000fe400078e000e */
[----:B------:R-:W-:-:S07]  /*59e0*/  IMAD.MOV.U32 R14, RZ, RZ, R21 ;  /* 0x000000ffff0e7224 */ /* 0x000fce00078e0015 */
.L_x_15304:
[----:B------:R-:W-:Y:S05]  /*59f0*/  BSYNC B2 ;  /* 0x0000000000027941 */ /* 0x000fea0003800000 */
.L_x_15303:
        /* <DEDUP_REMOVED lines=13> */
.L_x_15312:
        /* <DEDUP_REMOVED lines=33> */
.L_x_15311:
[----:B------:R-:W-:Y:S02]  /*5ce0*/  IMAD.MOV.U32 R0, RZ, RZ, R14 ;  /* 0x000000ffff007224 */ /* 0x000fe400078e000e */
[----:B------:R-:W-:-:S07]  /*5cf0*/  IMAD.MOV.U32 R14, RZ, RZ, R21 ;  /* 0x000000ffff0e7224 */ /* 0x000fce00078e0015 */
.L_x_15310:
[----:B------:R-:W-:Y:S05]  /*5d00*/  BSYNC B3 ;  /* 0x0000000000037941 */ /* 0x000fea0003800000 */
.L_x_15309:
[----:B------:R-:W-:-:S13]  /*5d10*/  ISETP.GE.U32.AND P0, PT, R15, 0xc, PT ;  /* 0x0000000c0f00780c */ /* 0x000fda0003f06070 */
[----:B------:R-:W-:Y:S05]  /*5d20*/  @!P0 BRA `(.L_x_15308) ;  /* 0x0000000400dc8947 */ /* 0x000fea0003800000 */
[----:B------:R-:W-:Y:S01]  /*5d30*/  BSSY B3, `(.L_x_15313) ;  /* 0x0000075000037945 */ /* 0x000fe20003800000 */
[----:B------:R-:W-:-:S07]  /*5d40*/  VIADD R0, R12, 0x10 ;  /* 0x000000100c007836 */ /* 0x000fce0000000000 */
.L_x_15314:
        /* <DEDUP_REMOVED lines=116> */
.L_x_15313:
[----:B------:R-:W-:-:S07]  /*6490*/  IMAD.MOV.U32 R0, RZ, RZ, R12 ;  /* 0x000000ffff007224 */ /* 0x000fce00078e000c */
.L_x_15308:
[----:B------:R-:W-:Y:S05]  /*64a0*/  BSYNC B2 ;  /* 0x0000000000027941 */ /* 0x000fea0003800000 */
.L_x_15307:
        /* <DEDUP_REMOVED lines=21> */
.L_x_15316:
[----:B------:R-:W-:Y:S05]  /*6600*/  BSYNC B2 ;  /* 0x0000000000027941 */ /* 0x000fea0003800000 */
.L_x_15315:
[----:B------:R-:W-:Y:S02]  /*6610*/  IMAD.MOV.U32 R15, RZ, RZ, R13 ;  /* 0x000000ffff0f7224 */ /* 0x000fe400078e000d */
[----:B------:R-:W-:-:S03]  /*6620*/  IMAD.MOV.U32 R14, RZ, RZ, R8 ;  /* 0x000000ffff0e7224 */ /* 0x000fc600078e0008 */
[----:B------:R-:W-:Y:S01]  /*6630*/  LOP3.LUT R15, R15, 0x80000000, R23, 0xb8, !PT ;  /* 0x800000000f0f7812 */ /* 0x000fe200078eb817 */
[----:B------:R-:W-:Y:S06]  /*6640*/  BRA `(.L_x_15302) ;  /* 0x0000000000187947 */ /* 0x000fec0003800000 */
.L_x_15301:
[----:B------:R-:W-:-:S06]  /*6650*/  DSETP.GTU.AND P0, PT, R8, +INF , PT ;  /* 0x7ff000000800742a */ /* 0x000fcc0003f0c000 */
[----:B------:R-:W-:-:S14]  /*6660*/  DSETP.LE.AND P0, PT, R10, +INF , !P0 ;  /* 0x7ff000000a00742a */ /* 0x000fdc0004703000 */
[----:B------:R-:W-:Y:S02]  /*6670*/  @P0 DSETP.NEU.AND P1, PT, R10, +INF , PT ;  /* 0x7ff000000a00042a */ /* 0x000fe40003f2d000 */
[----:B------:R-:W-:-:S06]  /*6680*/  @!P0 DADD R14, R22, R6 ;  /* 0x00000000160e8229 */ /* 0x000fcc0000000006 */
[----:B------:R-:W-:Y:S02]  /*6690*/  @P0 FSEL R14, R22, RZ, P1 ;  /* 0x000000ff160e0208 */ /* 0x000fe40000800000 */
[----:B------:R-:W-:-:S07]  /*66a0*/  @P0 FSEL R15, R23, -QNAN , P1 ;  /* 0xfff80000170f0808 */ /* 0x000fce0000800000 */
.L_x_15302:
[----:B------:R-:W-:Y:S05]  /*66b0*/  BSYNC B1 ;  /* 0x0000000000017941 */ /* 0x000fea0003800000 */
.L_x_15300:
        /* <DEDUP_REMOVED lines=16> */
[----:B---3--:R-:W-:-:S07]  /*67c0*/  MOV R0, 0x67e0 ;  /* 0x000067e000007802 */ /* 0x008fce0000000f00 */
[----:B------:R-:W-:Y:S05]  /*67d0*/  CALL.REL.NOINC `($__internal_8_$__cuda_sm20_div_rn_f64_full) ;  /* 0x0000007400ac7944 */ /* 0x000fea0003c00000 */
.L_x_15318:
[----:B------:R-:W-:Y:S05]  /*67e0*/  BSYNC B2 ;  /* 0x0000000000027941 */ /* 0x000fea0003800000 */
.L_x_15317:
        /* <DEDUP_REMOVED lines=29> */
[----:B------:R-:W-:-:S07]  /*69c0*/  IMAD.MOV.U32 R3, RZ, RZ, R7 ;  /* 0x000000ffff037224 */ /* 0x000fce00078e0007 */
.L_x_15321:
[----:B------:R-:W-:Y:S05]  /*69d0*/  BSYNC B2 ;  /* 0x0000000000027941 */ /* 0x000fea0003800000 */
.L_x_15320:
[----:B------:R-:W-:Y:S01]  /*69e0*/  LOP3.LUT R29, RZ, 0x80000000, R3, 0xb8, !PT ;  /* 0x80000000ff1d7812 */ /* 0x000fe200078eb803 */
[----:B------:R-:W-:Y:S01]  /*69f0*/  IMAD.MOV.U32 R28, RZ, RZ, RZ ;  /* 0x000000ffff1c7224 */ /* 0x000fe200078e00ff */
[----:B------:R-:W-:Y:S06]  /*6a00*/  BRA `(.L_x_15296) ;  /* 0x0000000000187947 */ /* 0x000fec0003800000 */
.L_x_15319:
[----:B------:R-:W0:Y:S02]  /*6a10*/  FRND.F64.FLOOR R2, R10 ;  /* 0x0000000a00027313 */ /* 0x000e240000305800 */
[----:B0-----:R-:W-:Y:S02]  /*6a20*/  DADD R6, R10, -R2 ;  /* 0x000000000a067229 */ /* 0x001fe40000000802 */
[----:B------:R-:W-:-:S06]  /*6a30*/  DADD R8, R2, 1 ;  /* 0x3ff0000002087429 */ /* 0x000fcc0000000000 */
[----:B------:R-:W-:-:S06]  /*6a40*/  DSETP.GT.AND P0, PT, R6, 0.5, PT ;  /* 0x3fe000000600742a */ /* 0x000fcc0003f04000 */
[----:B------:R-:W-:Y:S02]  /*6a50*/  FSEL R28, R8, R2, P0 ;  /* 0x00000002081c7208 */ /* 0x000fe40000000000 */
[----:B------:R-:W-:-:S07]  /*6a60*/  FSEL R29, R9, R3, P0 ;  /* 0x00000003091d7208 */ /* 0x000fce0000000000 */
.L_x_15296:
[----:B------:R-:W-:Y:S05]  /*6a70*/  BSYNC B0 ;  /* 0x0000000000007941 */ /* 0x000fea0003800000 */
.L_x_15295:
[----:B------:R-:W-:Y:S01]  /*6a80*/  VIADD R3, R19, 0x100 ;  /* 0x0000010013037836 */ /* 0x000fe20000000000 */
[----:B------:R-:W-:Y:S04]  /*6a90*/  BSSY B0, `(.L_x_15322) ;  /* 0x000015b000007945 */ /* 0x000fe80003800000 */
        /* <DEDUP_REMOVED lines=25> */
.L_x_15326:
[----:B------:R-:W-:Y:S05]  /*6c30*/  BSYNC B2 ;  /* 0x0000000000027941 */ /* 0x000fea0003800000 */
.L_x_15325:
[----:B------:R-:W-:Y:S02]  /*6c40*/  IMAD.MOV.U32 R24, RZ, RZ, R6 ;  /* 0x000000ffff187224 */ /* 0x000fe400078e0006 */
[----:B------:R-:W-:Y:S01]  /*6c50*/  IMAD.MOV.U32 R25, RZ, RZ, R7 ;  /* 0x000000ffff197224 */ /* 0x000fe200078e0007 */
[----:B------:R-:W-:Y:S06]  /*6c60*/  BRA `(.L_x_15323) ;  /* 0x0000001000f47947 */ /* 0x000fec0003800000 */
.L_x_15324:
        /* <DEDUP_REMOVED lines=39> */
.L_x_15333:
        /* <DEDUP_REMOVED lines=12> */
.L_x_15332:
[----:B------:R-:W-:Y:S02]  /*6fa0*/  IMAD.MOV.U32 R0, RZ, RZ, R14 ;  /* 0x000000ffff007224 */ /* 0x000fe400078e000e */
[----:B------:R-:W-:-:S07]  /*6fb0*/  IMAD.MOV.U32 R14, RZ, RZ, R21 ;  /* 0x000000ffff0e7224 */ /* 0x000fce00078e0015 */
.L_x_15331:
[----:B------:R-:W-:Y:S05]  /*6fc0*/  BSYNC B2 ;  /* 0x0000000000027941 */ /* 0x000fea0003800000 */
.L_x_15330:
        /* <DEDUP_REMOVED lines=13> */
.L_x_15339:
        /* <DEDUP_REMOVED lines=33> */
.L_x_15338:
[----:B------:R-:W-:Y:S02]  /*72b0*/  IMAD.MOV.U32 R0, RZ, RZ, R14 ;  /* 0x000000ffff007224 */ /* 0x000fe400078e000e */
[----:B------:R-:W-:-:S07]  /*72c0*/  IMAD.MOV.U32 R14, RZ, RZ, R21 ;  /* 0x000000ffff0e7224 */ /* 0x000fce00078e0015 */
.L_x_15337:
[----:B------:R-:W-:Y:S05]  /*72d0*/  BSYNC B3 ;  /* 0x0000000000037941 */ /* 0x000fea0003800000 */
.L_x_15336:
[----:B------:R-:W-:-:S13]  /*72e0*/  ISETP.GE.U32.AND P0, PT, R15, 0xc, PT ;  /* 0x0000000c0f00780c */ /* 0x000fda0003f06070 */
[----:B------:R-:W-:Y:S05]  /*72f0*/  @!P0 BRA `(.L_x_15335) ;  /* 0x0000000400dc8947 */ /* 0x000fea0003800000 */
[----:B------:R-:W-:Y:S01]  /*7300*/  BSSY B3, `(.L_x_15340) ;  /* 0x0000075000037945 */ /* 0x000fe20003800000 */
[----:B------:R-:W-:-:S07]  /*7310*/  VIADD R0, R12, 0x10 ;  /* 0x000000100c007836 */ /* 0x000fce0000000000 */
.L_x_15341:
        /* <DEDUP_REMOVED lines=116> */
.L_x_15340:
[----:B------:R-:W-:-:S07]  /*7a60*/  IMAD.MOV.U32 R0, RZ, RZ, R12 ;  /* 0x000000ffff007224 */ /* 0x000fce00078e000c */
.L_x_15335:
[----:B------:R-:W-:Y:S05]  /*7a70*/  BSYNC B2 ;  /* 0x0000000000027941 */ /* 0x000fea0003800000 */
.L_x_15334:
        /* <DEDUP_REMOVED lines=21> */
.L_x_15343:
[----:B------:R-:W-:Y:S05]  /*7bd0*/  BSYNC B2 ;  /* 0x0000000000027941 */ /* 0x000fea0003800000 */
.L_x_15342:
[----:B------:R-:W-:Y:S02]  /*7be0*/  IMAD.MOV.U32 R15, RZ, RZ, R13 ;  /* 0x000000ffff0f7224 */ /* 0x000fe400078e000d */
[----:B------:R-:W-:-:S03]  /*7bf0*/  IMAD.MOV.U32 R14, RZ, RZ, R8 ;  /* 0x000000ffff0e7224 */ /* 0x000fc600078e0008 */
[----:B------:R-:W-:Y:S01]  /*7c00*/  LOP3.LUT R15, R15, 0x80000000, R17, 0xb8, !PT ;  /* 0x800000000f0f7812 */ /* 0x000fe200078eb811 */
[----:B------:R-:W-:Y:S06]  /*7c10*/  BRA `(.L_x_15329) ;  /* 0x0000000000187947 */ /* 0x000fec0003800000 */
.L_x_15328:
[----:B------:R-:W-:-:S06]  /*7c20*/  DSETP.GTU.AND P0, PT, R8, +INF , PT ;  /* 0x7ff000000800742a */ /* 0x000fcc0003f0c000 */
[----:B------:R-:W-:-:S14]  /*7c30*/  DSETP.LE.AND P0, PT, R10, +INF , !P0 ;  /* 0x7ff000000a00742a */ /* 0x000fdc0004703000 */
[----:B------:R-:W-:Y:S02]  /*7c40*/  @P0 DSETP.NEU.AND P1, PT, R10, +INF , PT ;  /* 0x7ff000000a00042a */ /* 0x000fe40003f2d000 */
[----:B------:R-:W-:-:S06]  /*7c50*/  @!P0 DADD R14, R16, R6 ;  /* 0x00000000100e8229 */ /* 0x000fcc0000000006 */
[----:B------:R-:W-:Y:S02]  /*7c60*/  @P0 FSEL R14, R16, RZ, P1 ;  /* 0x000000ff100e0208 */ /* 0x000fe40000800000 */
[----:B------:R-:W-:-:S07]  /*7c70*/  @P0 FSEL R15, R17, -QNAN , P1 ;  /* 0xfff80000110f0808 */ /* 0x000fce0000800000 */
.L_x_15329:
[----:B------:R-:W-:Y:S05]  /*7c80*/  BSYNC B1 ;  /* 0x0000000000017941 */ /* 0x000fea0003800000 */
.L_x_15327:
        /* <DEDUP_REMOVED lines=18> */
.L_x_15345:
[----:B------:R-:W-:Y:S05]  /*7db0*/  BSYNC B2 ;  /* 0x0000000000027941 */ /* 0x000fea0003800000 */
.L_x_15344:
        /* <DEDUP_REMOVED lines=30> */
.L_x_15348:
[----:B------:R-:W-:Y:S05]  /*7fa0*/  BSYNC B2 ;  /* 0x0000000000027941 */ /* 0x000fea0003800000 */
.L_x_15347:
[----:B------:R-:W-:Y:S01]  /*7fb0*/  LOP3.LUT R25, RZ, 0x80000000, R3, 0xb8, !PT ;  /* 0x80000000ff197812 */ /* 0x000fe200078eb803 */
[----:B------:R-:W-:Y:S01]  /*7fc0*/  IMAD.MOV.U32 R24, RZ, RZ, RZ ;  /* 0x000000ffff187224 */ /* 0x000fe200078e00ff */
[----:B------:R-:W-:Y:S06]  /*7fd0*/  BRA `(.L_x_15323) ;  /* 0x0000000000187947 */ /* 0x000fec0003800000 */
.L_x_15346:
[----:B------:R-:W0:Y:S02]  /*7fe0*/  FRND.F64.FLOOR R2, R10 ;  /* 0x0000000a00027313 */ /* 0x000e240000305800 */
[----:B0-----:R-:W-:Y:S02]  /*7ff0*/  DADD R6, R10, -R2 ;  /* 0x000000000a067229 */ /* 0x001fe40000000802 */
[----:B------:R-:W-:-:S06]  /*8000*/  DADD R8, R2, 1 ;  /* 0x3ff0000002087429 */ /* 0x000fcc0000000000 */
[----:B------:R-:W-:-:S06]  /*8010*/  DSETP.GT.AND P0, PT, R6, 0.5, PT ;  /* 0x3fe000000600742a */ /* 0x000fcc0003f04000 */
[----:B------:R-:W-:Y:S02]  /*8020*/  FSEL R24, R8, R2, P0 ;  /* 0x0000000208187208 */ /* 0x000fe40000000000 */
[----:B------:R-:W-:-:S07]  /*8030*/  FSEL R25, R9, R3, P0 ;  /* 0x0000000309197208 */ /* 0x000fce0000000000 */
.L_x_15323:
[----:B------:R-:W-:Y:S05]  /*8040*/  BSYNC B0 ;  /* 0x0000000000007941 */ /* 0x000fea0003800000 */
.L_x_15322:
        /* <DEDUP_REMOVED lines=27> */
.L_x_15353:
[----:B------:R-:W-:Y:S05]  /*8200*/  BSYNC B2 ;  /* 0x0000000000027941 */ /* 0x000fea0003800000 */
.L_x_15352:
[----:B------:R-:W-:Y:S02]  /*8210*/  IMAD.MOV.U32 R16, RZ, RZ, R6 ;  /* 0x000000ffff107224 */ /* 0x000fe400078e0006 */
[----:B------:R-:W-:Y:S01]  /*8220*/  IMAD.MOV.U32 R17, RZ, RZ, R7 ;  /* 0x000000ffff117224 */ /* 0x000fe200078e0007 */
[----:B------:R-:W-:Y:S06]  /*8230*/  BRA `(.L_x_15350) ;  /* 0x0000001000f47947 */ /* 0x000fec0003800000 */
.L_x_15351:
        /* <DEDUP_REMOVED lines=29> */
[----:B---3--:R-:W-:Y:S01]  /*8410*/  VIADDMNMX R0, R2, R13, 0xffffffff, !PT ;  /* 0xffffffff02007446 */ /* 0x008fe2000780010d */
        /* <DEDUP_REMOVED lines=9> */
.L_x_15360:
        /* <DEDUP_REMOVED lines=12> */
.L_x_15359:
[----:B------:R-:W-:Y:S02]  /*8570*/  IMAD.MOV.U32 R0, RZ, RZ, R14 ;  /* 0x000000ffff007224 */ /* 0x000fe400078e000e */
[----:B------:R-:W-:-:S07]  /*8580*/  IMAD.MOV.U32 R14, RZ, RZ, R15 ;  /* 0x000000ffff0e7224 */ /* 0x000fce00078e000f */
.L_x_15358:
[----:B------:R-:W-:Y:S05]  /*8590*/  BSYNC B2 ;  /* 0x0000000000027941 */ /* 0x000fea0003800000 */
.L_x_15357:
        /* <DEDUP_REMOVED lines=13> */
.L_x_15366:
        /* <DEDUP_REMOVED lines=33> */
.L_x_15365:
[----:B------:R-:W-:Y:S02]  /*8880*/  IMAD.MOV.U32 R0, RZ, RZ, R14 ;  /* 0x000000ffff007224 */ /* 0x000fe400078e000e */
[----:B------:R-:W-:-:S07]  /*8890*/  IMAD.MOV.U32 R14, RZ, RZ, R17 ;  /* 0x000000ffff0e7224 */ /* 0x000fce00078e0011 */
.L_x_15364:
[----:B------:R-:W-:Y:S05]  /*88a0*/  BSYNC B3 ;  /* 0x0000000000037941 */ /* 0x000fea0003800000 */
.L_x_15363:
[----:B------:R-:W-:-:S13]  /*88b0*/  ISETP.GE.U32.AND P0, PT, R15, 0xc, PT ;  /* 0x0000000c0f00780c */ /* 0x000fda0003f06070 */
[----:B------:R-:W-:Y:S05]  /*88c0*/  @!P0 BRA `(.L_x_15362) ;  /* 0x0000000400dc8947 */ /* 0x000fea0003800000 */
[----:B------:R-:W-:Y:S01]  /*88d0*/  BSSY B3, `(.L_x_15367) ;  /* 0x0000075000037945 */ /* 0x000fe20003800000 */
[----:B------:R-:W-:-:S07]  /*88e0*/  VIADD R0, R12, 0x10 ;  /* 0x000000100c007836 */ /* 0x000fce0000000000 */
.L_x_15368:
        /* <DEDUP_REMOVED lines=116> */
.L_x_15367:
[----:B------:R-:W-:-:S07]  /*9030*/  IMAD.MOV.U32 R0, RZ, RZ, R12 ;  /* 0x000000ffff007224 */ /* 0x000fce00078e000c */
.L_x_15362:
[----:B------:R-:W-:Y:S05]  /*9040*/  BSYNC B2 ;  /* 0x0000000000027941 */ /* 0x000fea0003800000 */
.L_x_15361:
        /* <DEDUP_REMOVED lines=21> */
.L_x_15370:
[----:B------:R-:W-:Y:S05]  /*91a0*/  BSYNC B2 ;  /* 0x0000000000027941 */ /* 0x000fea0003800000 */
.L_x_15369:
[----:B------:R-:W-:Y:S02]  /*91b0*/  IMAD.MOV.U32 R15, RZ, RZ, R13 ;  /* 0x000000ffff0f7224 */ /* 0x000fe400078e000d */
[----:B------:R-:W-:-:S03]  /*91c0*/  IMAD.MOV.U32 R14, RZ, RZ, R8 ;  /* 0x000000ffff0e7224 */ /* 0x000fc600078e0008 */
[----:B------:R-:W-:Y:S01]  /*91d0*/  LOP3.LUT R15, R15, 0x80000000, R27, 0xb8, !PT ;  /* 0x800000000f0f7812 */ /* 0x000fe200078eb81b */
[----:B------:R-:W-:Y:S06]  /*91e0*/  BRA `(.L_x_15356) ;  /* 0x0000000000187947 */ /* 0x000fec0003800000 */
.L_x_15355:
[----:B------:R-:W-:-:S06]  /*91f0*/  DSETP.GTU.AND P0, PT, R8, +INF , PT ;  /* 0x7ff000000800742a */ /* 0x000fcc0003f0c000 */
[----:B------:R-:W-:-:S14]  /*9200*/  DSETP.LE.AND P0, PT, R10, +INF , !P0 ;  /* 0x7ff000000a00742a */ /* 0x000fdc0004703000 */
[----:B------:R-:W-:Y:S02]  /*9210*/  @P0 DSETP.NEU.AND P1, PT, R10, +INF , PT ;  /* 0x7ff000000a00042a */ /* 0x000fe40003f2d000 */
[----:B------:R-:W-:-:S06]  /*9220*/  @!P0 DADD R14, R26, R6 ;  /* 0x000000001a0e8229 */ /* 0x000fcc0000000006 */
[----:B------:R-:W-:Y:S02]  /*9230*/  @P0 FSEL R14, R26, RZ, P1 ;  /* 0x000000ff1a0e0208 */ /* 0x000fe40000800000 */
[----:B------:R-:W-:-:S07]  /*9240*/  @P0 FSEL R15, R27, -QNAN , P1 ;  /* 0xfff800001b0f0808 */ /* 0x000fce0000800000 */
.L_x_15356:
[----:B------:R-:W-:Y:S05]  /*9250*/  BSYNC B1 ;  /* 0x0000000000017941 */ /* 0x000fea0003800000 */
.L_x_15354:
        /* <DEDUP_REMOVED lines=18> */
.L_x_15372:
[----:B------:R-:W-:Y:S05]  /*9380*/  BSYNC B2 ;  /* 0x0000000000027941 */ /* 0x000fea0003800000 */
.L_x_15371:
        /* <DEDUP_REMOVED lines=30> */
.L_x_15375:
[----:B------:R-:W-:Y:S05]  /*9570*/  BSYNC B2 ;  /* 0x0000000000027941 */ /* 0x000fea0003800000 */
.L_x_15374:
[----:B------:R-:W-:Y:S01]  /*9580*/  LOP3.LUT R17, RZ, 0x80000000, R3, 0xb8, !PT ;  /* 0x80000000ff117812 */ /* 0x000fe200078eb803 */
[----:B------:R-:W-:Y:S01]  /*9590*/  IMAD.MOV.U32 R16, RZ, RZ, RZ ;  /* 0x000000ffff107224 */ /* 0x000fe200078e00ff */
[----:B------:R-:W-:Y:S06]  /*95a0*/  BRA `(.L_x_15350) ;  /* 0x0000000000187947 */ /* 0x000fec0003800000 */
.L_x_15373:
[----:B------:R-:W0:Y:S02]  /*95b0*/  FRND.F64.FLOOR R2, R10 ;  /* 0x0000000a00027313 */ /* 0x000e240000305800 */
[----:B0-----:R-:W-:Y:S02]  /*95c0*/  DADD R6, R10, -R2 ;  /* 0x000000000a067229 */ /* 0x001fe40000000802 */
[----:B------:R-:W-:-:S06]  /*95d0*/  DADD R8, R2, 1 ;  /* 0x3ff0000002087429 */ /* 0x000fcc0000000000 */
[----:B------:R-:W-:-:S06]  /*95e0*/  DSETP.GT.AND P0, PT, R6, 0.5, PT ;  /* 0x3fe000000600742a */ /* 0x000fcc0003f04000 */
[----:B------:R-:W-:Y:S02]  /*95f0*/  FSEL R16, R8, R2, P0 ;  /* 0x0000000208107208 */ /* 0x000fe40000000000 */
[----:B------:R-:W-:-:S07]  /*9600*/  FSEL R17, R9, R3, P0 ;  /* 0x0000000309117208 */ /* 0x000fce0000000000 */
.L_x_15350:
[----:B------:R-:W-:Y:S05]  /*9610*/  BSYNC B0 ;  /* 0x0000000000007941 */ /* 0x000fea0003800000 */
.L_x_15349:
[----:B------:R-:W0:Y:S01]  /*9620*/  S2R R7, SR_CTAID.X ;  /* 0x0000000000077919 */ /* 0x000e220000002500 */
[----:B---3--:R-:W0:Y:S01]  /*9630*/  LDC R0, c[0x0][0x210] ;  /* 0x00008400ff007b82 */ /* 0x008e220000000800 */
[----:B------:R-:W-:Y:S01]  /*9640*/  BSSY B6, `(.L_x_15376) ;  /* 0x0000133000067945 */ /* 0x000fe20003800000 */
[----:B------:R-:W1:Y:S06]  /*9650*/  S2R R32, SR_TID.X ;  /* 0x0000000000207919 */ /* 0x000e6c0000002100 */
[----:B------:R-:W2:Y:S01]  /*9660*/  LDC.U8 R22, c[0x0][0x244] ;  /* 0x00009100ff167b82 */ /* 0x000ea20000000000 */
[----:B0-----:R-:W-:-:S05]  /*9670*/  IMAD R19, R7, -0x200, R0 ;  /* 0xfffffe0007137824 */ /* 0x001fca00078e0200 */
[----:B-1----:R-:W-:-:S13]  /*9680*/  ISETP.GE.AND P0, PT, R32, R19, PT ;  /* 0x000000132000720c */ /* 0x002fda0003f06270 */
[----:B--2---:R-:W-:Y:S05]  /*9690*/  @P0 BRA `(.L_x_15377) ;  /* 0x0000001000b40947 */ /* 0x004fea0003800000 */
        /* <DEDUP_REMOVED lines=22> */
.L_x_15381:
[----:B------:R-:W0:Y:S01]  /*9800*/  F2I.S64.F64.TRUNC R4, R4 ;  /* 0x0000000400047311 */ /* 0x000e22000030d900 */
[----:B------:R-:W-:Y:S02]  /*9810*/  IMAD.MOV.U32 R32, RZ, RZ, R18 ;  /* 0x000000ffff207224 */ /* 0x000fe400078e0012 */
[----:B0-----:R-:W-:-:S05]  /*9820*/  IMAD.MOV.U32 R7, RZ, RZ, R4 ;  /* 0x000000ffff077224 */ /* 0x001fca00078e0004 */
[----:B------:R0:W-:Y:S01]  /*9830*/  STG.E.U8 desc[UR36][R2.64], R7 ;  /* 0x0000000702007986 */ /* 0x0001e2000c101124 */
[----:B------:R-:W-:Y:S05]  /*9840*/  BRA `(.L_x_15377) ;  /* 0x0000001000487947 */ /* 0x000fea0003800000 */
.L_x_15380:
        /* <DEDUP_REMOVED lines=10> */
.L_x_15384:
[----:B------:R-:W0:Y:S01]  /*98f0*/  F2I.F64.TRUNC R5, R4 ;  /* 0x0000000400057311 */ /* 0x000e22000030d100 */
[----:B------:R-:W-:Y:S01]  /*9900*/  IMAD.MOV.U32 R32, RZ, RZ, R18 ;  /* 0x000000ffff207224 */ /* 0x000fe200078e0012 */
[----:B0-----:R0:W-:Y:S01]  /*9910*/  STG.E desc[UR36][R2.64], R5 ;  /* 0x0000000502007986 */ /* 0x0011e2000c101924 */
[----:B------:R-:W-:Y:S05]  /*9920*/  BRA `(.L_x_15377) ;  /* 0x0000001000107947 */ /* 0x000fea0003800000 */
.L_x_15383:
[----:B------:R-:W0:Y:S01]  /*9930*/  F2I.F64.TRUNC R5, R4 ;  /* 0x0000000400057311 */ /* 0x000e22000030d100 */
[----:B------:R-:W-:Y:S01]  /*9940*/  IMAD.MOV.U32 R32, RZ, RZ, R18 ;  /* 0x000000ffff207224 */ /* 0x000fe200078e0012 */
[----:B0-----:R0:W-:Y:S01]  /*9950*/  STG.E.U16 desc[UR36][R2.64], R5 ;  /* 0x0000000502007986 */ /* 0x0011e2000c101524 */
[----:B------:R-:W-:Y:S05]  /*9960*/  BRA `(.L_x_15377) ;  /* 0x0000001000007947 */ /* 0x000fea0003800000 */
.L_x_15379:
        /* <DEDUP_REMOVED lines=14> */
.L_x_15386:
        /* <DEDUP_REMOVED lines=9> */
.L_x_15385:
        /* <DEDUP_REMOVED lines=15> */
.L_x_15388:
        /* <DEDUP_REMOVED lines=10> */
.L_x_15387:
[----:B------:R0:W-:Y:S01]  /*9c70*/  STG.E.64 desc[UR36][R2.64], R4 ;  /* 0x0000000402007986 */ /* 0x0001e2000c101b24 */
[----:B------:R-:W-:Y:S01]  /*9c80*/  IMAD.MOV.U32 R32, RZ, RZ, R18 ;  /* 0x000000ffff207224 */ /* 0x000fe200078e0012 */
[----:B------:R-:W-:Y:S06]  /*9c90*/  BRA `(.L_x_15377) ;  /* 0x0000000c00347947 */ /* 0x000fec0003800000 */
.L_x_15378:
        /* <DEDUP_REMOVED lines=13> */
.L_x_15391:
[----:B------:R-:W-:Y:S01]  /*9d70*/  CS2R R6, SRZ ;  /* 0x0000000000067805 */ /* 0x000fe2000001ff00 */
[----:B------:R-:W-:-:S04]  /*9d80*/  IMAD.MOV.U32 R32, RZ, RZ, R18 ;  /* 0x000000ffff207224 */ /* 0x000fc800078e0012 */
[----:B------:R0:W-:Y:S01]  /*9d90*/  STG.E.128 desc[UR36][R2.64], R4 ;  /* 0x0000000402007986 */ /* 0x0001e2000c101d24 */
[----:B------:R-:W-:Y:S05]  /*9da0*/  BRA `(.L_x_15377) ;  /* 0x0000000800f07947 */ /* 0x000fea0003800000 */
.L_x_15390:
        /* <DEDUP_REMOVED lines=25> */
.L_x_15395:
[----:B------:R-:W-:Y:S05]  /*9f40*/  BSYNC B0 ;  /* 0x0000000000007941 */ /* 0x000fea0003800000 */
.L_x_15394:
[----:B------:R-:W-:Y:S01]  /*9f50*/  LOP3.LUT R7, R0, R7, RZ, 0xfc, !PT ;  /* 0x0000000700077212 */ /* 0x000fe200078efcff */
[----:B------:R-:W-:-:S04]  /*9f60*/  IMAD.MOV.U32 R32, RZ, RZ, R18 ;  /* 0x000000ffff207224 */ /* 0x000fc800078e0012 */
[----:B------:R0:W-:Y:S01]  /*9f70*/  STG.E.U8 desc[UR36][R2.64], R7 ;  /* 0x0000000702007986 */ /* 0x0001e2000c101124 */
[----:B------:R-:W-:Y:S05]  /*9f80*/  BRA `(.L_x_15377) ;  /* 0x0000000800787947 */ /* 0x000fea0003800000 */
.L_x_15393:
        /* <DEDUP_REMOVED lines=17> */
.L_x_15397:
[----:B------:R-:W-:Y:S01]  /*a0a0*/  IMAD.MOV.U32 R0, RZ, RZ, 0x7f ;  /* 0x0000007fff007424 */ /* 0x000fe200078e00ff */
[----:B------:R-:W-:-:S04]  /*a0b0*/  ISETP.GT.U32.AND P0, PT, R6, 0x7f800000, PT ;  /* 0x7f8000000600780c */ /* 0x000fc80003f04070 */
[----:B------:R-:W-:-:S09]  /*a0c0*/  SEL R0, R0, 0x7c, P0 ;  /* 0x0000007c00007807 */ /* 0x000fd20000000000 */
.L_x_15398:
[----:B------:R-:W-:Y:S05]  /*a0d0*/  BSYNC B0 ;  /* 0x0000000000007941 */ /* 0x000fea0003800000 */
.L_x_15396:
[----:B------:R-:W-:Y:S01]  /*a0e0*/  LOP3.LUT R4, R7, 0x80000000, RZ, 0xc0, !PT ;  /* 0x8000000007047812 */ /* 0x000fe200078ec0ff */
[----:B------:R-:W-:-:S03]  /*a0f0*/  IMAD.MOV.U32 R32, RZ, RZ, R18 ;  /* 0x000000ffff207224 */ /* 0x000fc600078e0012 */
[----:B------:R-:W-:-:S04]  /*a100*/  SHF.R.U32.HI R5, RZ, 0x18, R4 ;  /* 0x00000018ff057819 */ /* 0x000fc80000011604 */
[----:B------:R-:W-:-:S05]  /*a110*/  LOP3.LUT R5, R0, R5, RZ, 0xfc, !PT ;  /* 0x0000000500057212 */ /* 0x000fca00078efcff */
[----:B------:R0:W-:Y:S01]  /*a120*/  STG.E.U8 desc[UR36][R2.64], R5 ;  /* 0x0000000502007986 */ /* 0x0001e2000c101124 */
[----:B------:R-:W-:Y:S05]  /*a130*/  BRA `(.L_x_15377) ;  /* 0x00000008000c7947 */ /* 0x000fea0003800000 */
.L_x_15392:
        /* <DEDUP_REMOVED lines=9> */
.L_x_15389:
        /* <DEDUP_REMOVED lines=12> */
.L_x_15401:
        /* <DEDUP_REMOVED lines=21> */
.L_x_15404:
[----:B------:R-:W-:-:S04]  /*a3e0*/  LOP3.LUT R0, R7, 0x80000000, RZ, 0xc0, !PT ;  /* 0x8000000007007812 */ /* 0x000fc800078ec0ff */
[----:B------:R-:W-:-:S04]  /*a3f0*/  SHF.R.U32.HI R5, RZ, 0x18, R0 ;  /* 0x00000018ff057819 */ /* 0x000fc80000011600 */
[----:B------:R-:W-:-:S04]  /*a400*/  LOP3.LUT R4, R4, R5, RZ, 0xfc, !PT ;  /* 0x0000000504047212 */ /* 0x000fc800078efcff */
[----:B------:R-:W-:-:S07]  /*a410*/  PRMT R0, R4, 0x7610, R0 ;  /* 0x0000761004007816 */ /* 0x000fce0000000000 */
.L_x_15403:
[----:B------:R-:W-:Y:S05]  /*a420*/  BSYNC B0 ;  /* 0x0000000000007941 */ /* 0x000fea0003800000 */
.L_x_15402:
[----:B------:R0:W-:Y:S01]  /*a430*/  STG.E.U8 desc[UR36][R2.64], R0 ;  /* 0x0000000002007986 */ /* 0x0001e2000c101124 */
[----:B------:R-:W-:Y:S01]  /*a440*/  IMAD.MOV.U32 R32, RZ, RZ, R18 ;  /* 0x000000ffff207224 */ /* 0x000fe200078e0012 */
[----:B------:R-:W-:Y:S06]  /*a450*/  BRA `(.L_x_15377) ;  /* 0x0000000400447947 */ /* 0x000fec0003800000 */
.L_x_15400:
        /* <DEDUP_REMOVED lines=21> */
.L_x_15407:
[----:B------:R-:W-:-:S04]  /*a5b0*/  LOP3.LUT R0, R7, 0x80000000, RZ, 0xc0, !PT ;  /* 0x8000000007007812 */ /* 0x000fc800078ec0ff */
[----:B------:R-:W-:-:S04]  /*a5c0*/  SHF.R.U32.HI R5, RZ, 0x18, R0 ;  /* 0x00000018ff057819 */ /* 0x000fc80000011600 */
[----:B------:R-:W-:-:S04]  /*a5d0*/  LOP3.LUT R4, R4, R5, RZ, 0xfc, !PT ;  /* 0x0000000504047212 */ /* 0x000fc800078efcff */
[----:B------:R-:W-:-:S07]  /*a5e0*/  PRMT R0, R4, 0x7610, R0 ;  /* 0x0000761004007816 */ /* 0x000fce0000000000 */
.L_x_15406:
[----:B------:R-:W-:Y:S05]  /*a5f0*/  BSYNC B0 ;  /* 0x0000000000007941 */ /* 0x000fea0003800000 */
.L_x_15405:
[----:B------:R3:W-:Y:S01]  /*a600*/  STG.E.U8 desc[UR36][R2.64], R0 ;  /* 0x0000000002007986 */ /* 0x0007e2000c101124 */
[----:B------:R-:W-:Y:S01]  /*a610*/  IMAD.MOV.U32 R32, RZ, RZ, R18 ;  /* 0x000000ffff207224 */ /* 0x000fe200078e0012 */
[----:B------:R-:W-:Y:S06]  /*a620*/  BRA `(.L_x_15377) ;  /* 0x0000000000d07947 */ /* 0x000fec0003800000 */
.L_x_15399:
        /* <DEDUP_REMOVED lines=27> */
.L_x_15382:
        /* <DEDUP_REMOVED lines=16> */
.L_x_15410:
[----:B------:R-:W-:Y:S01]  /*a8e0*/  IMAD.MOV.U32 R32, RZ, RZ, R18 ;  /* 0x000000ffff207224 */ /* 0x000fe200078e0012 */
[----:B------:R-:W-:Y:S06]  /*a8f0*/  BRA `(.L_x_15377) ;  /* 0x00000000001c7947 */ /* 0x000fec0003800000 */
.L_x_15409:
[----:B------:R-:W0:Y:S01]  /*a900*/  F2I.U64.F64.TRUNC R4, R4 ;  /* 0x0000000400047311 */ /* 0x000e22000030d800 */
[----:B------:R-:W-:Y:S01]  /*a910*/  IMAD.MOV.U32 R32, RZ, RZ, R18 ;  /* 0x000000ffff207224 */ /* 0x000fe200078e0012 */
[----:B0-----:R1:W-:Y:S01]  /*a920*/  STG.E.64 desc[UR36][R2.64], R4 ;  /* 0x0000000402007986 */ /* 0x0013e2000c101b24 */
[----:B------:R-:W-:Y:S05]  /*a930*/  BRA `(.L_x_15377) ;  /* 0x00000000000c7947 */ /* 0x000fea0003800000 */
.L_x_15408:
[----:B------:R-:W0:Y:S01]  /*a940*/  F2I.U32.F64.TRUNC R5, R4 ;  /* 0x0000000400057311 */ /* 0x000e22000030d000 */
[----:B------:R-:W-:Y:S01]  /*a950*/  IMAD.MOV.U32 R32, RZ, RZ, R18 ;  /* 0x000000ffff207224 */ /* 0x000fe200078e0012 */
[----:B0-----:R0:W-:Y:S06]  /*a960*/  STG.E desc[UR36][R2.64], R5 ;  /* 0x0000000502007986 */ /* 0x0011ec000c101924 */
.L_x_15377:
[----:B------:R-:W-:Y:S05]  /*a970*/  BSYNC B6 ;  /* 0x0000000000067941 */ /* 0x000fea0003800000 */
.L_x_15376:
[----:B------:R-:W-:Y:S01]  /*a980*/  ISETP.GE.AND P0, PT, R32, R19, PT ;  /* 0x000000132000720c */ /* 0x000fe20003f06270 */
[----:B------:R-:W-:-:S12]  /*a990*/  BSSY B6, `(.L_x_15411) ;  /* 0x0000235000067945 */ /* 0x000fd80003800000 */
[----:B------:R-:W-:Y:S05]  /*a9a0*/  @P0 BRA `(.L_x_15412) ;  /* 0x0000002000cc0947 */ /* 0x000fea0003800000 */
[----:B01234-:R-:W0:Y:S01]  /*a9b0*/  S2R R3, SR_CTAID.X ;  /* 0x0000000000037919 */ /* 0x01fe220000002500 */
[----:B------:R-:W1:Y:S01]  /*a9c0*/  LDC.64 R4, c[0x0][0x228] ;  /* 0x00008a00ff047b82 */ /* 0x000e620000000a00 */
        /* <DEDUP_REMOVED lines=20> */
.L_x_15416:
[----:B------:R-:W0:Y:S02]  /*ab10*/  F2I.S64.F64.TRUNC R28, R28 ;  /* 0x0000001c001c7311 */ /* 0x000e24000030d900 */
[----:B0-----:R-:W-:-:S05]  /*ab20*/  IMAD.MOV.U32 R5, RZ, RZ, R28 ;  /* 0x000000ffff057224 */ /* 0x001fca00078e001c */
[----:B------:R0:W-:Y:S01]  /*ab30*/  STG.E.U8 desc[UR36][R2.64], R5 ;  /* 0x0000000502007986 */ /* 0x0001e2000c101124 */
[----:B------:R-:W-:Y:S05]  /*ab40*/  BRA `(.L_x_15418) ;  /* 0x0000000c00f87947 */ /* 0x000fea0003800000 */
.L_x_15415:
        /* <DEDUP_REMOVED lines=9> */
.L_x_15420:
[----:B------:R-:W0:Y:S02]  /*abe0*/  F2I.F64.TRUNC R29, R28 ;  /* 0x0000001c001d7311 */ /* 0x000e24000030d100 */
[----:B0-----:R0:W-:Y:S01]  /*abf0*/  STG.E desc[UR36][R2.64], R29 ;  /* 0x0000001d02007986 */ /* 0x0011e2000c101924 */
[----:B------:R-:W-:Y:S05]  /*ac00*/  BRA `(.L_x_15418) ;  /* 0x0000000c00c87947 */ /* 0x000fea0003800000 */
.L_x_15419:
[----:B------:R-:W0:Y:S02]  /*ac10*/  F2I.F64.TRUNC R29, R28 ;  /* 0x0000001c001d7311 */ /* 0x000e24000030d100 */
[----:B0-----:R0:W-:Y:S01]  /*ac20*/  STG.E.U16 desc[UR36][R2.64], R29 ;  /* 0x0000001d02007986 */ /* 0x0011e2000c101524 */
[----:B------:R-:W-:Y:S05]  /*ac30*/  BRA `(.L_x_15418) ;  /* 0x0000000c00bc7947 */ /* 0x000fea0003800000 */
.L_x_15414:
        /* <DEDUP_REMOVED lines=13> */
.L_x_15422:
        /* <DEDUP_REMOVED lines=8> */
.L_x_15421:
        /* <DEDUP_REMOVED lines=14> */
.L_x_15424:
        /* <DEDUP_REMOVED lines=9> */
.L_x_15423:
[----:B------:R4:W-:Y:S01]  /*af00*/  STG.E.64 desc[UR36][R2.64], R28 ;  /* 0x0000001c02007986 */ /* 0x0009e2000c101b24 */
[----:B------:R-:W-:Y:S05]  /*af10*/  BRA `(.L_x_15418) ;  /* 0x0000000c00047947 */ /* 0x000fea0003800000 */
.L_x_15413:
        /* <DEDUP_REMOVED lines=12> */
.L_x_15427:
[----:B------:R-:W-:-:S05]  /*afe0*/  CS2R R30, SRZ ;  /* 0x00000000001e7805 */ /* 0x000fca000001ff00 */
[----:B------:R0:W-:Y:S01]  /*aff0*/  STG.E.128 desc[UR36][R2.64], R28 ;  /* 0x0000001c02007986 */ /* 0x0001e2000c101d24 */
[----:B------:R-:W-:Y:S05]  /*b000*/  BRA `(.L_x_15418) ;  /* 0x0000000800c87947 */ /* 0x000fea0003800000 */
.L_x_15426:
        /* <DEDUP_REMOVED lines=25> */
.L_x_15431:
[----:B------:R-:W-:Y:S05]  /*b1a0*/  BSYNC B0 ;  /* 0x0000000000007941 */ /* 0x000fea0003800000 */
.L_x_15430:
[----:B------:R-:W-:-:S05]  /*b1b0*/  LOP3.LUT R5, R0, R5, RZ, 0xfc, !PT ;  /* 0x0000000500057212 */ /* 0x000fca00078efcff */
[----:B------:R0:W-:Y:S01]  /*b1c0*/  STG.E.U8 desc[UR36][R2.64], R5 ;  /* 0x0000000502007986 */ /* 0x0001e2000c101124 */
[----:B------:R-:W-:Y:S05]  /*b1d0*/  BRA `(.L_x_15418) ;  /* 0x0000000800547947 */ /* 0x000fea0003800000 */
.L_x_15429:
        /* <DEDUP_REMOVED lines=17> */
.L_x_15433:
[----:B------:R-:W-:Y:S01]  /*b2f0*/  IMAD.MOV.U32 R0, RZ, RZ, 0x7f ;  /* 0x0000007fff007424 */ /* 0x000fe200078e00ff */
[----:B------:R-:W-:-:S04]  /*b300*/  ISETP.GT.U32.AND P0, PT, R4, 0x7f800000, PT ;  /* 0x7f8000000400780c */ /* 0x000fc80003f04070 */
[----:B------:R-:W-:-:S09]  /*b310*/  SEL R0, R0, 0x7c, P0 ;  /* 0x0000007c00007807 */ /* 0x000fd20000000000 */
.L_x_15434:
[----:B------:R-:W-:Y:S05]  /*b320*/  BSYNC B0 ;  /* 0x0000000000007941 */ /* 0x000fea0003800000 */
.L_x_15432:
[----:B------:R-:W-:-:S04]  /*b330*/  LOP3.LUT R4, R5, 0x80000000, RZ, 0xc0, !PT ;  /* 0x8000000005047812 */ /* 0x000fc800078ec0ff */
[----:B------:R-:W-:-:S04]  /*b340*/  SHF.R.U32.HI R5, RZ, 0x18, R4 ;  /* 0x00000018ff057819 */ /* 0x000fc80000011604 */
[----:B------:R-:W-:-:S05]  /*b350*/  LOP3.LUT R5, R0, R5, RZ, 0xfc, !PT ;  /* 0x0000000500057212 */ /* 0x000fca00078efcff */
[----:B------:R0:W-:Y:S01]  /*b360*/  STG.E.U8 desc[UR36][R2.64], R5 ;  /* 0x0000000502007986 */ /* 0x0001e2000c101124 */
[----:B------:R-:W-:Y:S05]  /*b370*/  BRA `(.L_x_15418) ;  /* 0x0000000400ec7947 */ /* 0x000fea0003800000 */
.L_x_15428:
        /* <DEDUP_REMOVED lines=8> */
.L_x_15425:
        /* <DEDUP_REMOVED lines=11> */
.L_x_15437:
        /* <DEDUP_REMOVED lines=21> */
.L_x_15440:
[----:B------:R-:W-:-:S04]  /*b600*/  LOP3.LUT R0, R7, 0x80000000, RZ, 0xc0, !PT ;  /* 0x8000000007007812 */ /* 0x000fc800078ec0ff */
[----:B------:R-:W-:-:S04]  /*b610*/  SHF.R.U32.HI R5, RZ, 0x18, R0 ;  /* 0x00000018ff057819 */ /* 0x000fc80000011600 */
[----:B------:R-:W-:-:S04]  /*b620*/  LOP3.LUT R4, R4, R5, RZ, 0xfc, !PT ;  /* 0x0000000504047212 */ /* 0x000fc800078efcff */
[----:B------:R-:W-:-:S07]  /*b630*/  PRMT R0, R4, 0x7610, R0 ;  /* 0x0000761004007816 */ /* 0x000fce0000000000 */
.L_x_15439:
[----:B------:R-:W-:Y:S05]  /*b640*/  BSYNC B0 ;  /* 0x0000000000007941 */ /* 0x000fea0003800000 */
.L_x_15438:
[----:B------:R0:W-:Y:S01]  /*b650*/  STG.E.U8 desc[UR36][R2.64], R0 ;  /* 0x0000000002007986 */ /* 0x0001e2000c101124 */
[----:B------:R-:W-:Y:S05]  /*b660*/  BRA `(.L_x_15418) ;  /* 0x0000000400307947 */ /* 0x000fea0003800000 */
.L_x_15436:
        /* <DEDUP_REMOVED lines=21> */
.L_x_15443:
[----:B------:R-:W-:-:S04]  /*b7c0*/  LOP3.LUT R0, R7, 0x80000000, RZ, 0xc0, !PT ;  /* 0x8000000007007812 */ /* 0x000fc800078ec0ff */
[----:B------:R-:W-:-:S04]  /*b7d0*/  SHF.R.U32.HI R5, RZ, 0x18, R0 ;  /* 0x00000018ff057819 */ /* 0x000fc80000011600 */
[----:B------:R-:W-:-:S04]  /*b7e0*/  LOP3.LUT R4, R4, R5, RZ, 0xfc, !PT ;  /* 0x0000000504047212 */ /* 0x000fc800078efcff */
[----:B------:R-:W-:-:S07]  /*b7f0*/  PRMT R0, R4, 0x7610, R0 ;  /* 0x0000761004007816 */ /* 0x000fce0000000000 */
.L_x_15442:
[----:B------:R-:W-:Y:S05]  /*b800*/  BSYNC B0 ;  /* 0x0000000000007941 */ /* 0x000fea0003800000 */
.L_x_15441:
[----:B------:R0:W-:Y:S01]  /*b810*/  STG.E.U8 desc[UR36][R2.64], R0 ;  /* 0x0000000002007986 */ /* 0x0001e2000c101124 */
[----:B------:R-:W-:Y:S05]  /*b820*/  BRA `(.L_x_15418) ;  /* 0x0000000000c07947 */ /* 0x000fea0003800000 */
.L_x_15435:
        /* <DEDUP_REMOVED lines=26> */
.L_x_15417:
        /* <DEDUP_REMOVED lines=16> */
.L_x_15446:
[----:B------:R-:W-:Y:S05]  /*bad0*/  BRA `(.L_x_15418) ;  /* 0x0000000000147947 */ /* 0x000fea0003800000 */
.L_x_15445:
[----:B------:R-:W0:Y:S02]  /*bae0*/  F2I.U64.F64.TRUNC R28, R28 ;  /* 0x0000001c001c7311 */ /* 0x000e24000030d800 */
[----:B0-----:R0:W-:Y:S01]  /*baf0*/  STG.E.64 desc[UR36][R2.64], R28 ;  /* 0x0000001c02007986 */ /* 0x0011e2000c101b24 */
[----:B------:R-:W-:Y:S05]  /*bb00*/  BRA `(.L_x_15418) ;  /* 0x0000000000087947 */ /* 0x000fea0003800000 */
.L_x_15444:
[----:B------:R-:W0:Y:S02]  /*bb10*/  F2I.U32.F64.TRUNC R29, R28 ;  /* 0x0000001c001d7311 */ /* 0x000e24000030d000 */
[----:B0-----:R0:W-:Y:S02]  /*bb20*/  STG.E desc[UR36][R2.64], R29 ;  /* 0x0000001d02007986 */ /* 0x0011e4000c101924 */
.L_x_15418:
[----:B------:R-:W-:-:S05]  /*bb30*/  VIADD R32, R32, 0x80 ;  /* 0x0000008020207836 */ /* 0x000fca0000000000 */
[----:B------:R-:W-:-:S13]  /*bb40*/  ISETP.GE.AND P0, PT, R32, R19, PT ;  /* 0x000000132000720c */ /* 0x000fda0003f06270 */
[----:B------:R-:W-:Y:S05]  /*bb50*/  @P0 BRA `(.L_x_15412) ;  /* 0x0000001000600947 */ /* 0x000fea0003800000 */
[----:B01234-:R-:W0:Y:S01]  /*bb60*/  S2R R3, SR_CTAID.X ;  /* 0x0000000000037919 */ /* 0x01fe220000002500 */
[----:B------:R-:W1:Y:S01]  /*bb70*/  LDC.64 R4, c[0x0][0x228] ;  /* 0x00008a00ff047b82 */ /* 0x000e620000000a00 */
[----:B------:R-:W-:Y:S01]  /*bb80*/  PRMT R0, R22, 0x9910, RZ ;  /* 0x0000991016007816 */ /* 0x000fe200000000ff */
[----:B------:R-:W-:-:S03]  /*bb90*/  ULDC UR4, c[0x0][0x248] ;  /* 0x0000920000047ab9 */ /* 0x000fc60000000800 */
[----:B------:R-:W-:Y:S01]  /*bba0*/  ISETP.GT.AND P1, PT, R0, 0x9, PT ;  /* 0x000000090000780c */ /* 0x000fe20003f24270 */
[----:B0-----:R-:W-:-:S04]  /*bbb0*/  IMAD R3, R3, 0x200, R32 ;  /* 0x0000020003037824 */ /* 0x001fc800078e0220 */
[----:B------:R-:W-:-:S05]  /*bbc0*/  IMAD R3, R3, UR4, RZ ;  /* 0x0000000403037c24 */ /* 0x000fca000f8e02ff */
[----:B-1----:R-:W-:-:S05]  /*bbd0*/  IADD3 R2, P0, R3, R4, RZ ;  /* 0x0000000403027210 */ /* 0x002fca0007f1e0ff */
[----:B------:R-:W-:Y:S01]  /*bbe0*/  IMAD.X R3, RZ, RZ, R5, P0 ;  /* 0x000000ffff037224 */ /* 0x000fe200000e0605 */
[----:B------:R-:W-:Y:S07]  /*bbf0*/  @P1 BRA `(.L_x_15447) ;  /* 0x0000000400301947 */ /* 0x000fee0003800000 */
        /* <DEDUP_REMOVED lines=11> */
.L_x_15450:
[----:B------:R-:W0:Y:S02]  /*bcb0*/  F2I.S64.F64.TRUNC R24, R24 ;  /* 0x0000001800187311 */ /* 0x000e24000030d900 */
[----:B0-----:R-:W-:-:S05]  /*bcc0*/  IMAD.MOV.U32 R5, RZ, RZ, R24 ;  /* 0x000000ffff057224 */ /* 0x001fca00078e0018 */
[----:B------:R0:W-:Y:S01]  /*bcd0*/  STG.E.U8 desc[UR36][R2.64], R5 ;  /* 0x0000000502007986 */ /* 0x0001e2000c101124 */
[----:B------:R-:W-:Y:S05]  /*bce0*/  BRA `(.L_x_15452) ;  /* 0x0000000c00f87947 */ /* 0x000fea0003800000 */
.L_x_15449:
        /* <DEDUP_REMOVED lines=9> */
.L_x_15454:
[----:B------:R-:W0:Y:S02]  /*bd80*/  F2I.F64.TRUNC R25, R24 ;  /* 0x0000001800197311 */ /* 0x000e24000030d100 */
[----:B0-----:R0:W-:Y:S01]  /*bd90*/  STG.E desc[UR36][R2.64], R25 ;  /* 0x0000001902007986 */ /* 0x0011e2000c101924 */
[----:B------:R-:W-:Y:S05]  /*bda0*/  BRA `(.L_x_15452) ;  /* 0x0000000c00c87947 */ /* 0x000fea0003800000 */
.L_x_15453:
[----:B------:R-:W0:Y:S02]  /*bdb0*/  F2I.F64.TRUNC R25, R24 ;  /* 0x0000001800197311 */ /* 0x000e24000030d100 */
[----:B0-----:R0:W-:Y:S01]  /*bdc0*/  STG.E.U16 desc[UR36][R2.64], R25 ;  /* 0x0000001902007986 */ /* 0x0011e2000c101524 */
[----:B------:R-:W-:Y:S05]  /*bdd0*/  BRA `(.L_x_15452) ;  /* 0x0000000c00bc7947 */ /* 0x000fea0003800000 */
.L_x_15448:
        /* <DEDUP_REMOVED lines=13> */
.L_x_15456:
        /* <DEDUP_REMOVED lines=8> */
.L_x_15455:
        /* <DEDUP_REMOVED lines=14> */
.L_x_15458:
        /* <DEDUP_REMOVED lines=9> */
.L_x_15457:
[----:B------:R0:W-:Y:S01]  /*c0a0*/  STG.E.64 desc[UR36][R2.64], R24 ;  /* 0x0000001802007986 */ /* 0x0001e2000c101b24 */
[----:B------:R-:W-:Y:S05]  /*c0b0*/  BRA `(.L_x_15452) ;  /* 0x0000000c00047947 */ /* 0x000fea0003800000 */
.L_x_15447:
        /* <DEDUP_REMOVED lines=12> */
.L_x_15461:
[----:B------:R-:W-:-:S05]  /*c180*/  CS2R R26, SRZ ;  /* 0x00000000001a7805 */ /* 0x000fca000001ff00 */
[----:B------:R0:W-:Y:S01]  /*c190*/  STG.E.128 desc[UR36][R2.64], R24 ;  /* 0x0000001802007986 */ /* 0x0001e2000c101d24 */
[----:B------:R-:W-:Y:S05]  /*c1a0*/  BRA `(.L_x_15452) ;  /* 0x0000000800c87947 */ /* 0x000fea0003800000 */
.L_x_15460:
        /* <DEDUP_REMOVED lines=25> */
.L_x_15465:
[----:B------:R-:W-:Y:S05]  /*c340*/  BSYNC B0 ;  /* 0x0000000000007941 */ /* 0x000fea0003800000 */
.L_x_15464:
[----:B------:R-:W-:-:S05]  /*c350*/  LOP3.LUT R5, R0, R5, RZ, 0xfc, !PT ;  /* 0x0000000500057212 */ /* 0x000fca00078efcff */
[----:B------:R0:W-:Y:S01]  /*c360*/  STG.E.U8 desc[UR36][R2.64], R5 ;  /* 0x0000000502007986 */ /* 0x0001e2000c101124 */
[----:B------:R-:W-:Y:S05]  /*c370*/  BRA `(.L_x_15452) ;  /* 0x0000000800547947 */ /* 0x000fea0003800000 */
.L_x_15463:
        /* <DEDUP_REMOVED lines=17> */
.L_x_15467:
[----:B------:R-:W-:Y:S01]  /*c490*/  IMAD.MOV.U32 R0, RZ, RZ, 0x7f ;  /* 0x0000007fff007424 */ /* 0x000fe200078e00ff */
[----:B------:R-:W-:-:S04]  /*c4a0*/  ISETP.GT.U32.AND P0, PT, R4, 0x7f800000, PT ;  /* 0x7f8000000400780c */ /* 0x000fc80003f04070 */
[----:B------:R-:W-:-:S09]  /*c4b0*/  SEL R0, R0, 0x7c, P0 ;  /* 0x0000007c00007807 */ /* 0x000fd20000000000 */
.L_x_15468:
[----:B------:R-:W-:Y:S05]  /*c4c0*/  BSYNC B0 ;  /* 0x0000000000007941 */ /* 0x000fea0003800000 */
.L_x_15466:
[----:B------:R-:W-:-:S04]  /*c4d0*/  LOP3.LUT R4, R5, 0x80000000, RZ, 0xc0, !PT ;  /* 0x8000000005047812 */ /* 0x000fc800078ec0ff */
[----:B------:R-:W-:-:S04]  /*c4e0*/  SHF.R.U32.HI R5, RZ, 0x18, R4 ;  /* 0x00000018ff057819 */ /* 0x000fc80000011604 */
[----:B------:R-:W-:-:S05]  /*c4f0*/  LOP3.LUT R5, R0, R5, RZ, 0xfc, !PT ;  /* 0x0000000500057212 */ /* 0x000fca00078efcff */
[----:B------:R0:W-:Y:S01]  /*c500*/  STG.E.U8 desc[UR36][R2.64], R5 ;  /* 0x0000000502007986 */ /* 0x0001e2000c101124 */
[----:B------:R-:W-:Y:S05]  /*c510*/  BRA `(.L_x_15452) ;  /* 0x0000000400ec7947 */ /* 0x000fea0003800000 */
.L_x_15462:
        /* <DEDUP_REMOVED lines=8> */
.L_x_15459:
        /* <DEDUP_REMOVED lines=11> */
.L_x_15471:
        /* <DEDUP_REMOVED lines=21> */
.L_x_15474:
[----:B------:R-:W-:-:S04]  /*c7a0*/  LOP3.LUT R0, R7, 0x80000000, RZ, 0xc0, !PT ;  /* 0x8000000007007812 */ /* 0x000fc800078ec0ff */
[----:B------:R-:W-:-:S04]  /*c7b0*/  SHF.R.U32.HI R5, RZ, 0x18, R0 ;  /* 0x00000018ff057819 */ /* 0x000fc80000011600 */
[----:B------:R-:W-:-:S04]  /*c7c0*/  LOP3.LUT R4, R4, R5, RZ, 0xfc, !PT ;  /* 0x0000000504047212 */ /* 0x000fc800078efcff */
[----:B------:R-:W-:-:S07]  /*c7d0*/  PRMT R0, R4, 0x7610, R0 ;  /* 0x0000761004007816 */ /* 0x000fce0000000000 */
.L_x_15473:
[----:B------:R-:W-:Y:S05]  /*c7e0*/  BSYNC B0 ;  /* 0x0000000000007941 */ /* 0x000fea0003800000 */
.L_x_15472:
[----:B------:R0:W-:Y:S01]  /*c7f0*/  STG.E.U8 desc[UR36][R2.64], R0 ;  /* 0x0000000002007986 */ /* 0x0001e2000c101124 */
[----:B------:R-:W-:Y:S05]  /*c800*/  BRA `(.L_x_15452) ;  /* 0x0000000400307947 */ /* 0x000fea0003800000 */
.L_x_15470:
        /* <DEDUP_REMOVED lines=21> */
.L_x_15477:
[----:B------:R-:W-:-:S04]  /*c960*/  LOP3.LUT R0, R7, 0x80000000, RZ, 0xc0, !PT ;  /* 0x8000000007007812 */ /* 0x000fc800078ec0ff */
[----:B------:R-:W-:-:S04]  /*c970*/  SHF.R.U32.HI R5, RZ, 0x18, R0 ;  /* 0x00000018ff057819 */ /* 0x000fc80000011600 */
[----:B------:R-:W-:-:S04]  /*c980*/  LOP3.LUT R4, R4, R5, RZ, 0xfc, !PT ;  /* 0x0000000504047212 */ /* 0x000fc800078efcff */
[----:B------:R-:W-:-:S07]  /*c990*/  PRMT R0, R4, 0x7610, R0 ;  /* 0x0000761004007816 */ /* 0x000fce0000000000 */
.L_x_15476:
[----:B------:R-:W-:Y:S05]  /*c9a0*/  BSYNC B0 ;  /* 0x0000000000007941 */ /* 0x000fea0003800000 */
.L_x_15475:
[----:B------:R0:W-:Y:S01]  /*c9b0*/  STG.E.U8 desc[UR36][R2.64], R0 ;  /* 0x0000000002007986 */ /* 0x0001e2000c101124 */
[----:B------:R-:W-:Y:S05]  /*c9c0*/  BRA `(.L_x_15452) ;  /* 0x0000000000c07947 */ /* 0x000fea0003800000 */
.L_x_15469:
        /* <DEDUP_REMOVED lines=26> */
.L_x_15451:
        /* <DEDUP_REMOVED lines=16> */
.L_x_15480:
[----:B------:R-:W-:Y:S05]  /*cc70*/  BRA `(.L_x_15452) ;  /* 0x0000000000147947 */ /* 0x000fea0003800000 */
.L_x_15479:
[----:B------:R-:W0:Y:S02]  /*cc80*/  F2I.U64.F64.TRUNC R24, R24 ;  /* 0x0000001800187311 */ /* 0x000e24000030d800 */
[----:B0-----:R0:W-:Y:S01]  /*cc90*/  STG.E.64 desc[UR36][R2.64], R24 ;  /* 0x0000001802007986 */ /* 0x0011e2000c101b24 */
[----:B------:R-:W-:Y:S05]  /*cca0*/  BRA `(.L_x_15452) ;  /* 0x0000000000087947 */ /* 0x000fea0003800000 */
.L_x_15478:
[----:B------:R-:W0:Y:S02]  /*ccb0*/  F2I.U32.F64.TRUNC R25, R24 ;  /* 0x0000001800197311 */ /* 0x000e24000030d000 */
[----:B0-----:R0:W-:Y:S02]  /*ccc0*/  STG.E desc[UR36][R2.64], R25 ;  /* 0x0000001902007986 */ /* 0x0011e4000c101924 */
.L_x_15452:
[----:B------:R-:W-:-:S07]  /*ccd0*/  VIADD R32, R32, 0x80 ;  /* 0x0000008020207836 */ /* 0x000fce0000000000 */
.L_x_15412:
[----:B------:R-:W-:Y:S05]  /*cce0*/  BSYNC B6 ;  /* 0x0000000000067941 */ /* 0x000fea0003800000 */
.L_x_15411:
[----:B------:R-:W-:-:S13]  /*ccf0*/  ISETP.GE.AND P0, PT, R32, R19, PT ;  /* 0x000000132000720c */ /* 0x000fda0003f06270 */
[----:B------:R-:W-:Y:S05]  /*cd00*/  @P0 EXIT ;  /* 0x000000000000094d */ /* 0x000fea0003800000 */
        /* <DEDUP_REMOVED lines=21> */
.L_x_15484:
[----:B------:R-:W0:Y:S02]  /*ce60*/  F2I.S64.F64.TRUNC R16, R16 ;  /* 0x0000001000107311 */ /* 0x000e24000030d900 */
[----:B0-----:R-:W-:-:S05]  /*ce70*/  IMAD.MOV.U32 R5, RZ, RZ, R16 ;  /* 0x000000ffff057224 */ /* 0x001fca00078e0010 */
[----:B------:R-:W-:Y:S01]  /*ce80*/  STG.E.U8 desc[UR36][R2.64], R5 ;  /* 0x0000000502007986 */ /* 0x000fe2000c101124 */
[----:B------:R-:W-:Y:S05]  /*ce90*/  EXIT ;  /* 0x000000000000794d */ /* 0x000fea0003800000 */
.L_x_15483:
        /* <DEDUP_REMOVED lines=9> */
.L_x_15487:
[----:B------:R-:W0:Y:S02]  /*cf30*/  F2I.F64.TRUNC R17, R16 ;  /* 0x0000001000117311 */ /* 0x000e24000030d100 */
[----:B0-----:R-:W-:Y:S01]  /*cf40*/  STG.E desc[UR36][R2.64], R17 ;  /* 0x0000001102007986 */ /* 0x001fe2000c101924 */
[----:B------:R-:W-:Y:S05]  /*cf50*/  EXIT ;  /* 0x000000000000794d */ /* 0x000fea0003800000 */
.L_x_15486:
[----:B------:R-:W0:Y:S02]  /*cf60*/  F2I.F64.TRUNC R17, R16 ;  /* 0x0000001000117311 */ /* 0x000e24000030d100 */
[----:B0-----:R-:W-:Y:S01]  /*cf70*/  STG.E.U16 desc[UR36][R2.64], R17 ;  /* 0x0000001102007986 */ /* 0x001fe2000c101524 */
[----:B------:R-:W-:Y:S05]  /*cf80*/  EXIT ;  /* 0x000000000000794d */ /* 0x000fea0003800000 */
.L_x_15482:
        /* <DEDUP_REMOVED lines=13> */
.L_x_15489:
        /* <DEDUP_REMOVED lines=8> */
.L_x_15488:
        /* <DEDUP_REMOVED lines=14> */
.L_x_15491:
        /* <DEDUP_REMOVED lines=9> */
.L_x_15490:
[----:B------:R-:W-:Y:S01]  /*d250*/  STG.E.64 desc[UR36][R2.64], R16 ;  /* 0x0000001002007986 */ /* 0x000fe2000c101b24 */
[----:B------:R-:W-:Y:S05]  /*d260*/  EXIT ;  /* 0x000000000000794d */ /* 0x000fea0003800000 */
.L_x_15481:
        /* <DEDUP_REMOVED lines=12> */
.L_x_15494:
[----:B------:R-:W-:-:S05]  /*d330*/  CS2R R18, SRZ ;  /* 0x0000000000127805 */ /* 0x000fca000001ff00 */
[----:B------:R-:W-:Y:S01]  /*d340*/  STG.E.128 desc[UR36][R2.64], R16 ;  /* 0x0000001002007986 */ /* 0x000fe2000c101d24 */
[----:B------:R-:W-:Y:S05]  /*d350*/  EXIT ;  /* 0x000000000000794d */ /* 0x000fea0003800000 */
.L_x_15493:
        /* <DEDUP_REMOVED lines=25> */
.L_x_15498:
[----:B------:R-:W-:Y:S05]  /*d4f0*/  BSYNC B0 ;  /* 0x0000000000007941 */ /* 0x000fea0003800000 */
.L_x_15497:
[----:B------:R-:W-:-:S05]  /*d500*/  LOP3.LUT R5, R0, R5, RZ, 0xfc, !PT ;  /* 0x0000000500057212 */ /* 0x000fca00078efcff */
[----:B------:R-:W-:Y:S01]  /*d510*/  STG.E.U8 desc[UR36][R2.64], R5 ;  /* 0x0000000502007986 */ /* 0x000fe2000c101124 */
[----:B------:R-:W-:Y:S05]  /*d520*/  EXIT ;  /* 0x000000000000794d */ /* 0x000fea0003800000 */
.L_x_15496:
        /* <DEDUP_REMOVED lines=17> */
.L_x_15500:
[----:B------:R-:W-:Y:S01]  /*d640*/  IMAD.MOV.U32 R0, RZ, RZ, 0x7f ;  /* 0x0000007fff007424 */ /* 0x000fe200078e00ff */
[----:B------:R-:W-:-:S04]  /*d650*/  ISETP.GT.U32.AND P0, PT, R4, 0x7f800000, PT ;  /* 0x7f8000000400780c */ /* 0x000fc80003f04070 */
[----:B------:R-:W-:-:S09]  /*d660*/  SEL R0, R0, 0x7c, P0 ;  /* 0x0000007c00007807 */ /* 0x000fd20000000000 */
.L_x_15501:
[----:B------:R-:W-:Y:S05]  /*d670*/  BSYNC B0 ;  /* 0x0000000000007941 */ /* 0x000fea0003800000 */
.L_x_15499:
[----:B------:R-:W-:-:S04]  /*d680*/  LOP3.LUT R4, R5, 0x80000000, RZ, 0xc0, !PT ;  /* 0x8000000005047812 */ /* 0x000fc800078ec0ff */
[----:B------:R-:W-:-:S04]  /*d690*/  SHF.R.U32.HI R5, RZ, 0x18, R4 ;  /* 0x00000018ff057819 */ /* 0x000fc80000011604 */
[----:B------:R-:W-:-:S05]  /*d6a0*/  LOP3.LUT R5, R0, R5, RZ, 0xfc, !PT ;  /* 0x0000000500057212 */ /* 0x000fca00078efcff */
[----:B------:R-:W-:Y:S01]  /*d6b0*/  STG.E.U8 desc[UR36][R2.64], R5 ;  /* 0x0000000502007986 */ /* 0x000fe2000c101124 */
[----:B------:R-:W-:Y:S05]  /*d6c0*/  EXIT ;  /* 0x000000000000794d */ /* 0x000fea0003800000 */
.L_x_15495:
        /* <DEDUP_REMOVED lines=8> */
.L_x_15492:
        /* <DEDUP_REMOVED lines=11> */
.L_x_15504:
        /* <DEDUP_REMOVED lines=21> */
.L_x_15507:
[----:B------:R-:W-:-:S04]  /*d950*/  LOP3.LUT R0, R7, 0x80000000, RZ, 0xc0, !PT ;  /* 0x8000000007007812 */ /* 0x000fc800078ec0ff */
[----:B------:R-:W-:-:S04]  /*d960*/  SHF.R.U32.HI R5, RZ, 0x18, R0 ;  /* 0x00000018ff057819 */ /* 0x000fc80000011600 */
[----:B------:R-:W-:-:S04]  /*d970*/  LOP3.LUT R4, R4, R5, RZ, 0xfc, !PT ;  /* 0x0000000504047212 */ /* 0x000fc800078efcff */
[----:B------:R-:W-:-:S07]  /*d980*/  PRMT R0, R4, 0x7610, R0 ;  /* 0x0000761004007816 */ /* 0x000fce0000000000 */
.L_x_15506:
[----:B------:R-:W-:Y:S05]  /*d990*/  BSYNC B0 ;  /* 0x0000000000007941 */ /* 0x000fea0003800000 */
.L_x_15505:
[----:B------:R-:W-:Y:S01]  /*d9a0*/  STG.E.U8 desc[UR36][R2.64], R0 ;  /* 0x0000000002007986 */ /* 0x000fe2000c101124 */
[----:B------:R-:W-:Y:S05]  /*d9b0*/  EXIT ;  /* 0x000000000000794d */ /* 0x000fea0003800000 */
.L_x_15503:
        /* <DEDUP_REMOVED lines=21> */
.L_x_15510:
[----:B------:R-:W-:-:S04]  /*db10*/  LOP3.LUT R0, R7, 0x80000000, RZ, 0xc0, !PT ;  /* 0x8000000007007812 */ /* 0x000fc800078ec0ff */
[----:B------:R-:W-:-:S04]  /*db20*/  SHF.R.U32.HI R5, RZ, 0x18, R0 ;  /* 0x00000018ff057819 */ /* 0x000fc80000011600 */
[----:B------:R-:W-:-:S04]  /*db30*/  LOP3.LUT R4, R4, R5, RZ, 0xfc, !PT ;  /* 0x0000000504047212 */ /* 0x000fc800078efcff */
[----:B------:R-:W-:-:S07]  /*db40*/  PRMT R0, R4, 0x7610, R0 ;  /* 0x0000761004007816 */ /* 0x000fce0000000000 */
.L_x_15509:
[----:B------:R-:W-:Y:S05]  /*db50*/  BSYNC B0 ;  /* 0x0000000000007941 */ /* 0x000fea0003800000 */
.L_x_15508:
[----:B------:R-:W-:Y:S01]  /*db60*/  STG.E.U8 desc[UR36][R2.64], R0 ;  /* 0x0000000002007986 */ /* 0x000fe2000c101124 */
[----:B------:R-:W-:Y:S05]  /*db70*/  EXIT ;  /* 0x000000000000794d */ /* 0x000fea0003800000 */
.L_x_15502:
        /* <DEDUP_REMOVED lines=26> */
.L_x_15485:
        /* <DEDUP_REMOVED lines=16> */
.L_x_15513:
[----:B------:R-:W-:Y:S05]  /*de20*/  EXIT ;  /* 0x000000000000794d */ /* 0x000fea0003800000 */
.L_x_15512:
[----:B------:R-:W0:Y:S02]  /*de30*/  F2I.U64.F64.TRUNC R16, R16 ;  /* 0x0000001000107311 */ /* 0x000e24000030d800 */
[----:B0-----:R-:W-:Y:S01]  /*de40*/  STG.E.64 desc[UR36][R2.64], R16 ;  /* 0x0000001002007986 */ /* 0x001fe2000c101b24 */
[----:B------:R-:W-:Y:S05]  /*de50*/  EXIT ;  /* 0x000000000000794d */ /* 0x000fea0003800000 */
.L_x_15511:
[----:B------:R-:W0:Y:S02]  /*de60*/  F2I.U32.F64.TRUNC R17, R16 ;  /* 0x0000001000117311 */ /* 0x000e24000030d000 */
[----:B0-----:R-:W-:Y:S01]  /*de70*/  STG.E desc[UR36][R2.64], R17 ;  /* 0x0000001102007986 */ /* 0x001fe2000c101924 */
[----:B------:R-:W-:Y:S05]  /*de80*/  EXIT ;  /* 0x000000000000794d */ /* 0x000fea0003800000 */
        .weak           $__internal_8_$__cuda_sm20_div_rn_f64_full
        .type           $__internal_8_$__cuda_sm20_div_rn_f64_full,@function
        .size           $__internal_8_$__cuda_sm20_div_rn_f64_full,(.L_x_37686 - $__internal_8_$__cuda_sm20_div_rn_f64_full)
$__internal_8_$__cuda_sm20_div_rn_f64_full:
[----:B------:R-:W-:Y:S01]  /*de90*/  FSETP.GEU.AND P0, PT, |R31|, 1.469367938527859385e-39, PT ;  /* 0x001000001f00780b */ /* 0x000fe20003f0e200 */
[----:B------:R-:W-:Y:S01]  /*dea0*/  IMAD.MOV.U32 R6, RZ, RZ, R33 ;  /* 0x000000ffff067224 */ /* 0x000fe200078e0021 */
[----:B------:R-:W-:Y:S01]  /*deb0*/  FSETP.GEU.AND P2, PT, |R9|, 1.469367938527859385e-39, PT ;  /* 0x001000000900780b */ /* 0x000fe20003f4e200 */
[----:B------:R-:W-:Y:S01]  /*dec0*/  IMAD.MOV.U32 R7, RZ, RZ, R31 ;  /* 0x000000ffff077224 */ /* 0x000fe200078e001f */
[C---:B------:R-:W-:Y:S01]  /*ded0*/  LOP3.LUT R2, R31.reuse, 0x800fffff, RZ, 0xc0, !PT ;  /* 0x800fffff1f027812 */ /* 0x040fe200078ec0ff */
[----:B------:R-:W-:Y:S01]  /*dee0*/  IMAD.MOV.U32 R10, RZ, RZ, 0x1 ;  /* 0x00000001ff0a7424 */ /* 0x000fe200078e00ff */
[----:B------:R-:W-:Y:S01]  /*def0*/  LOP3.LUT R34, R31, 0x7ff00000, RZ, 0xc0, !PT ;  /* 0x7ff000001f227812 */ /* 0x000fe200078ec0ff */
[----:B------:R-:W-:Y:S01]  /*df00*/  BSSY B1, `(.L_x_15514) ;  /* 0x0000057000017945 */ /* 0x000fe20003800000 */
[----:B------:R-:W-:Y:S01]  /*df10*/  LOP3.LUT R3, R2, 0x3ff00000, RZ, 0xfc, !PT ;  /* 0x3ff0000002037812 */ /* 0x000fe200078efcff */
[----:B------:R-:W-:Y:S01]  /*df20*/  IMAD.MOV.U32 R2, RZ, RZ, R33 ;  /* 0x000000ffff027224 */ /* 0x000fe200078e0021 */
[----:B------:R-:W-:-:S03]  /*df30*/  LOP3.LUT R30, R9, 0x7ff00000, RZ, 0xc0, !PT ;  /* 0x7ff00000091e7812 */ /* 0x000fc600078ec0ff */
[----:B------:R-:W-:Y:S01]  /*df40*/  @!P0 DMUL R2, R6, 8.98846567431157953865e+307 ;  /* 0x7fe0000006028828 */ /* 0x000fe20000000000 */
[----:B------:R-:W-:Y:S01]  /*df50*/  LOP3.LUT R6, R9, 0x7ff00000, RZ, 0xc0, !PT ;  /* 0x7ff0000009067812 */ /* 0x000fe200078ec0ff */
[----:B------:R-:W-:Y:S01]  /*df60*/  IMAD.MOV.U32 R7, RZ, RZ, 0x1ca00000 ;  /* 0x1ca00000ff077424 */ /* 0x000fe200078e00ff */
[-C--:B------:R-:W-:Y:S01]  /*df70*/  @!P2 ISETP.GE.U32.AND P3, PT, R30, R34.reuse, PT ;  /* 0x000000221e00a20c */ /* 0x080fe20003f66070 */
[----:B------:R-:W-:Y:S01]  /*df80*/  @!P2 IMAD.MOV.U32 R12, RZ, RZ, RZ ;  /* 0x000000ffff0ca224 */ /* 0x000fe200078e00ff */
[----:B------:R-:W-:Y:S01]  /*df90*/  ISETP.GE.U32.AND P1, PT, R6, R34, PT ;  /* 0x000000220600720c */ /* 0x000fe20003f26070 */
[----:B------:R-:W0:Y:S01]  /*dfa0*/  MUFU.RCP64H R11, R3 ;  /* 0x00000003000b7308 */ /* 0x000e220000001800 */
[C---:B------:R-:W-:Y:S02]  /*dfb0*/  @!P2 SEL R6, R7.reuse, 0x63400000, !P3 ;  /* 0x634000000706a807 */ /* 0x040fe40005800000 */
[----:B------:R-:W-:Y:S02]  /*dfc0*/  SEL R7, R7, 0x63400000, !P1 ;  /* 0x6340000007077807 */ /* 0x000fe40004800000 */
[----:B------:R-:W-:-:S02]  /*dfd0*/  @!P2 LOP3.LUT R6, R6, 0x80000000, R9, 0xf8, !PT ;  /* 0x800000000606a812 */ /* 0x000fc400078ef809 */
[----:B------:R-:W-:Y:S02]  /*dfe0*/  LOP3.LUT R7, R7, 0x800fffff, R9, 0xf8, !PT ;  /* 0x800fffff07077812 */ /* 0x000fe400078ef809 */
[----:B------:R-:W-:Y:S01]  /*dff0*/  @!P2 LOP3.LUT R13, R6, 0x100000, RZ, 0xfc, !PT ;  /* 0x00100000060da812 */ /* 0x000fe200078efcff */
[----:B------:R-:W-:-:S06]  /*e000*/  IMAD.MOV.U32 R6, RZ, RZ, R8 ;  /* 0x000000ffff067224 */ /* 0x000fcc00078e0008 */
[----:B------:R-:W-:Y:S02]  /*e010*/  @!P2 DFMA R6, R6, 2, -R12 ;  /* 0x400000000606a82b */ /* 0x000fe4000000080c */
[----:B0-----:R-:W-:-:S08]  /*e020*/  DFMA R12, R10, -R2, 1 ;  /* 0x3ff000000a0c742b */ /* 0x001fd00000000802 */
[----:B------:R-:W-:-:S08]  /*e030*/  DFMA R12, R12, R12, R12 ;  /* 0x0000000c0c0c722b */ /* 0x000fd0000000000c */
[----:B------:R-:W-:-:S08]  /*e040*/  DFMA R10, R10, R12, R10 ;  /* 0x0000000c0a0a722b */ /* 0x000fd0000000000a */
[----:B------:R-:W-:-:S08]  /*e050*/  DFMA R12, R10, -R2, 1 ;  /* 0x3ff000000a0c742b */ /* 0x000fd00000000802 */
[----:B------:R-:W-:-:S08]  /*e060*/  DFMA R10, R10, R12, R10 ;  /* 0x0000000c0a0a722b */ /* 0x000fd0000000000a */
[----:B------:R-:W-:-:S08]  /*e070*/  DMUL R12, R10, R6 ;  /* 0x000000060a0c7228 */ /* 0x000fd00000000000 */
[----:B------:R-:W-:-:S08]  /*e080*/  DFMA R20, R12, -R2, R6 ;  /* 0x800000020c14722b */ /* 0x000fd00000000006 */
[----:B------:R-:W-:Y:S01]  /*e090*/  DFMA R10, R10, R20, R12 ;  /* 0x000000140a0a722b */ /* 0x000fe2000000000c */
[----:B------:R-:W-:Y:S01]  /*e0a0*/  IMAD.MOV.U32 R20, RZ, RZ, R30 ;  /* 0x000000ffff147224 */ /* 0x000fe200078e001e */
[----:B------:R-:W-:Y:S01]  /*e0b0*/  @!P2 LOP3.LUT R20, R7, 0x7ff00000, RZ, 0xc0, !PT ;  /* 0x7ff000000714a812 */ /* 0x000fe200078ec0ff */
[----:B------:R-:W-:Y:S01]  /*e0c0*/  IMAD.MOV.U32 R21, RZ, RZ, R34 ;  /* 0x000000ffff157224 */ /* 0x000fe200078e0022 */
[----:B------:R-:W-:Y:S01]  /*e0d0*/  @!P0 LOP3.LUT R21, R3, 0x7ff00000, RZ, 0xc0, !PT ;  /* 0x7ff0000003158812 */ /* 0x000fe200078ec0ff */
[----:B------:R-:W-:Y:S02]  /*e0e0*/  IMAD.MOV.U32 R30, RZ, RZ, R33 ;  /* 0x000000ffff1e7224 */ /* 0x000fe400078e0021 */
[----:B------:R-:W-:-:S05]  /*e0f0*/  VIADD R12, R20, 0xffffffff ;  /* 0xffffffff140c7836 */ /* 0x000fca0000000000 */
[----:B------:R-:W-:Y:S01]  /*e100*/  ISETP.GT.U32.AND P0, PT, R12, 0x7feffffe, PT ;  /* 0x7feffffe0c00780c */ /* 0x000fe20003f04070 */
[----:B------:R-:W-:-:S05]  /*e110*/  VIADD R12, R21, 0xffffffff ;  /* 0xffffffff150c7836 */ /* 0x000fca0000000000 */
[----:B------:R-:W-:-:S13]  /*e120*/  ISETP.GT.U32.OR P0, PT, R12, 0x7feffffe, P0 ;  /* 0x7feffffe0c00780c */ /* 0x000fda0000704470 */
[----:B------:R-:W-:Y:S05]  /*e130*/  @P0 BRA `(.L_x_15515) ;  /* 0x0000000000780947 */ /* 0x000fea0003800000 */
[----:B------:R-:W-:Y:S01]  /*e140*/  LOP3.LUT R8, R9, 0x7ff00000, RZ, 0xc0, !PT ;  /* 0x7ff0000009087812 */ /* 0x000fe200078ec0ff */
[----:B------:R-:W-:Y:S01]  /*e150*/  IMAD.MOV.U32 R20, RZ, RZ, 0x1ca00000 ;  /* 0x1ca00000ff147424 */ /* 0x000fe200078e00ff */
[----:B------:R-:W-:-:S04]  /*e160*/  LOP3.LUT R9, R31, 0x7ff00000, RZ, 0xc0, !PT ;  /* 0x7ff000001f097812 */ /* 0x000fc800078ec0ff */
[CC--:B------:R-:W-:Y:S02]  /*e170*/  ISETP.GE.U32.AND P0, PT, R8.reuse, R9.reuse, PT ;  /* 0x000000090800720c */ /* 0x0c0fe40003f06070 */
[----:B------:R-:W-:Y:S02]  /*e180*/  VIADDMNMX R8, R8, -R9, 0xb9600000, !PT ;  /* 0xb960000008087446 */ /* 0x000fe40007800909 */
[----:B------:R-:W-:Y:S02]  /*e190*/  SEL R20, R20, 0x63400000, !P0 ;  /* 0x6340000014147807 */ /* 0x000fe40004000000 */
[----:B------:R-:W-:-:S05]  /*e1a0*/  VIMNMX R8, R8, 0x46a00000, PT ;  /* 0x46a0000008087848 */ /* 0x000fca0003fe0100 */
        /* <DEDUP_REMOVED lines=20> */
[----:B------:R-:W-:-:S03]  /*e2f0*/  FSEL R13, R6, R13, !P0 ;  /* 0x0000000d060d7208 */ /* 0x000fc60004000000 */
[----:B------:R-:W-:Y:S01]  /*e300*/  IMAD.MOV.U32 R12, RZ, RZ, R8 ;  /* 0x000000ffff0c7224 */ /* 0x000fe200078e0008 */
[----:B------:R-:W-:Y:S06]  /*e310*/  BRA `(.L_x_15516) ;  /* 0x0000000000547947 */ /* 0x000fec0003800000 */
.L_x_15515:
        /* <DEDUP_REMOVED lines=16> */
.L_x_15518:
[----:B------:R-:W-:Y:S01]  /*e420*/  LOP3.LUT R13, R31, 0x80000, RZ, 0xfc, !PT ;  /* 0x000800001f0d7812 */ /* 0x000fe200078efcff */
[----:B------:R-:W-:Y:S01]  /*e430*/  IMAD.MOV.U32 R12, RZ, RZ, R30 ;  /* 0x000000ffff0c7224 */ /* 0x000fe200078e001e */
[----:B------:R-:W-:Y:S06]  /*e440*/  BRA `(.L_x_15516) ;  /* 0x0000000000087947 */ /* 0x000fec0003800000 */
.L_x_15517:
[----:B------:R-:W-:Y:S01]  /*e450*/  LOP3.LUT R13, R9, 0x80000, RZ, 0xfc, !PT ;  /* 0x00080000090d7812 */ /* 0x000fe200078efcff */
[----:B------:R-:W-:-:S07]  /*e460*/  IMAD.MOV.U32 R12, RZ, RZ, R8 ;  /* 0x000000ffff0c7224 */ /* 0x000fce00078e0008 */
.L_x_15516:
[----:B------:R-:W-:Y:S05]  /*e470*/  BSYNC B1 ;  /* 0x0000000000017941 */ /* 0x000fea0003800000 */
.L_x_15514:
[----:B------:R-:W-:Y:S02]  /*e480*/  IMAD.MOV.U32 R2, RZ, RZ, R0 ;  /* 0x000000ffff027224 */ /* 0x000fe400078e0000 */
[----:B------:R-:W-:Y:S02]  /*e490*/  IMAD.MOV.U32 R3, RZ, RZ, 0x0 ;  /* 0x00000000ff037424 */ /* 0x000fe400078e00ff */
[----:B------:R-:W-:Y:S02]  /*e4a0*/  IMAD.MOV.U32 R6, RZ, RZ, R12 ;  /* 0x000000ffff067224 */ /* 0x000fe400078e000c */
[----:B------:R-:W-:Y:S01]  /*e4b0*/  IMAD.MOV.U32 R7, RZ, RZ, R13 ;  /* 0x000000ffff077224 */ /* 0x000fe200078e000d */
[----:B------:R-:W-:Y:S06]  /*e4c0*/  RET.REL.NODEC R2 `(_ZN2at6native27unrolled_elementwise_kernelINS0_13BUnaryFunctorIdddZZZNS0_15binary_internal21div_floor_kernel_cudaERNS_18TensorIteratorBaseEENKUlvE1_clEvENKUlvE_clEvEUlddE_EESt5arrayIPcLm2EELi4E23TrivialOffsetCalculatorILi1EjESE_NS0_6memory12LoadWithCastILi1EEENSF_13StoreWithCastILi1EEEEEviT_T0_T2_T3_T4_T5_) ;  /* 0xffffff1802cc7950 */ /* 0x000fec0003c3ffff */
.L_x_15519:
        /* <DEDUP_REMOVED lines=11> */
.L_x_37686:


//--------------------- .text._ZN2at6native18elementwise_kernelILi128ELi2EZNS0_22gpu_kernel_impl_nocastINS0_13BUnaryFunctorIdddZZZNS0_15binary_internal21div_floor_kernel_cudaERNS_18TensorIteratorBaseEENKUlvE1_clEvENKUlvE_clEvEUlddE_EEEEvS6_RKT_EUliE_EEviT1_ --------------------------
	.section	.text._ZN2at6native18elementwise_kernelILi128ELi2EZNS0_22gpu_kernel_impl_nocastINS0_13BUnaryFunctorIdddZZZNS0_15binary_internal21div_floor_kernel_cudaERNS_18TensorIteratorBaseEENKUlvE1_clEvENKUlvE_clEvEUlddE_EEEEvS6_RKT_EUliE_EEviT1_,"ax",@progbits
	.align	128
        .global         _ZN2at6native18elementwise_kernelILi128ELi2EZNS0_22gpu_kernel_impl_nocastINS0_13BUnaryFunctorIdddZZZNS0_15binary_internal21div_floor_kernel_cudaERNS_18TensorIteratorBaseEENKUlvE1_clEvENKUlvE_clEvEUlddE_EEEEvS6_RKT_EUliE_EEviT1_
        .type           _ZN2at6native18elementwise_kernelILi128ELi2EZNS0_22gpu_kernel_impl_nocastINS0_13BUnaryFunctorIdddZZZNS0_15binary_internal21div_floor_kernel_cudaERNS_18TensorIteratorBaseEENKUlvE1_clEvENKUlvE_clEvEUlddE_EEEEvS6_RKT_EUliE_EEviT1_,@function
        .size           _ZN2at6native18elementwise_kernelILi128ELi2EZNS0_22gpu_kernel_impl_nocastINS0_13BUnaryFunctorIdddZZZNS0_15binary_internal21div_floor_kernel_cudaERNS_18TensorIteratorBaseEENKUlvE1_clEvENKUlvE_clEvEUlddE_EEEEvS6_RKT_EUliE_EEviT1_,(.L_x_37687 - _ZN2at6native18elementwise_kernelILi128ELi2EZNS0_22gpu_kernel_impl_nocastINS0_13BUnaryFunctorIdddZZZNS0_15binary_internal21div_floor_kernel_cudaERNS_18TensorIteratorBaseEENKUlvE1_clEvENKUlvE_clEvEUlddE_EEEEvS6_RKT_EUliE_EEviT1_)
        .other          _ZN2at6native18elementwise_kernelILi128ELi2EZNS0_22gpu_kernel_impl_nocastINS0_13BUnaryFunctorIdddZZZNS0_15binary_internal21div_floor_kernel_cudaERNS_18TensorIteratorBaseEENKUlvE1_clEvENKUlvE_clEvEUlddE_EEEEvS6_RKT_EUliE_EEviT1_,@"STO_CUDA_ENTRY STV_DEFAULT"
_ZN2at6native18elementwise_kernelILi128ELi2EZNS0_22gpu_kernel_impl_nocastINS0_13BUnaryFunctorIdddZZZNS0_15binary_internal21div_floor_kernel_cudaERNS_18TensorIteratorBaseEENKUlvE1_clEvENKUlvE_clEvEUlddE_EEEEvS6_RKT_EUliE_EEviT1_:
.text._ZN2at6native18elementwise_kernelILi128ELi2EZNS0_22gpu_kernel_impl_nocastINS0_13BUnaryFunctorIdddZZZNS0_15binary_internal21div_floor_kernel_cudaERNS_18TensorIteratorBaseEENKUlvE1_clEvENKUlvE_clEvEUlddE_EEEEvS6_RKT_EUliE_EEviT1_:
[----:B------:R-:W-:Y:S01]  /*0000*/  LDC R1, c[0x0][0x28] ;  /* 0x00000a00ff017b82 */ /* 0x000fe20000000800 */
[----:B------:R-:W0:Y:S07]  /*0010*/  S2R R7, SR_CTAID.X ;  /* 0x0000000000077919 */ /* 0x000e2e0000002500 */
[----:B------:R-:W1:Y:S01]  /*0020*/  LDC R5, c[0x0][0x42c] ;  /* 0x00010b00ff057b82 */ /* 0x000e620000000800 */
[----:B------:R-:W-:Y:S01]  /*0030*/  ULDC UR4, c[0x0][0x210] ;  /* 0x0000840000047ab9 */ /* 0x000fe20000000800 */
[----:B------:R-:W-:Y:S01]  /*0040*/  ULDC UR6, c[0x0][0x428] ;  /* 0x00010a0000067ab9 */ /* 0x000fe20000000800 */
[----:B------:R-:W0:Y:S01]  /*0050*/  S2R R0, SR_TID.X ;  /* 0x0000000000007919 */ /* 0x000e220000002100 */
[----:B------:R-:W-:Y:S01]  /*0060*/  BSSY B1, `(.L_x_15520) ;  /* 0x0000292000017945 */ /* 0x000fe20003800000 */
[----:B0-----:R-:W-:-:S05]  /*0070*/  IMAD R7, R7, 0x100, R0 ;  /* 0x0000010007077824 */ /* 0x001fca00078e0200 */
[----:B------:R-:W-:Y:S01]  /*0080*/  ISETP.GE.AND P0, PT, R7, UR4, PT ;  /* 0x0000000407007c0c */ /* 0x000fe2000bf06270 */
[----:B------:R-:W-:-:S12]  /*0090*/  ULDC.64 UR4, c[0x0][0x208] ;  /* 0x0000820000047ab9 */ /* 0x000fd80000000a00 */
[----:B-1----:R-:W-:Y:S05]  /*00a0*/  @P0 BRA `(.L_x_15521) ;  /* 0x0000002800340947 */ /* 0x002fea0003800000 */
        /* <DEDUP_REMOVED lines=287> */
[----:B------:R-:W-:-:S03]  /*12a0*/  SHF.R.U32.HI R7, RZ, UR7, R6 ;  /* 0x00000007ff077c19 */ /* 0x000fc60008011606 */
[----:B------:R-:W0:Y:S01]  /*12b0*/  @P0 LDC.64 R12, c[0x0][0x340] ;  /* 0x0000d000ff0c0b82 */ /* 0x000e220000000a00 */
[----:B------:R-:W-:Y:S02]  /*12c0*/  @P0 IMAD.MOV.U32 R6, RZ, RZ, RZ ;  /* 0x000000ffff060224 */ /* 0x000fe400078e00ff */
[----:B------:R-:W-:-:S05]  /*12d0*/  IMAD.MOV R11, RZ, RZ, -R7 ;  /* 0x000000ffff0b7224 */ /* 0x000fca00078e0a07 */
[----:B------:R-:W1:Y:S08]  /*12e0*/  @P0 LDC R15, c[0x0][0x33c] ;  /* 0x0000cf00ff0f0b82 */ /* 0x000e700000000800 */
[----:B------:R-:W2:Y:S01]  /*12f0*/  @P0 LDC.64 R16, c[0x0][0x408] ;  /* 0x00010200ff100b82 */ /* 0x000ea20000000a00 */
[----:B0-----:R-:W-:-:S05]  /*1300*/  @P0 IMAD.HI.U32 R2, R7, R12, R6 ;  /* 0x0000000c07020227 */ /* 0x001fca00078e0006 */
[----:B------:R-:W-:Y:S01]  /*1310*/  @P0 SHF.R.U32.HI R4, RZ, R13, R2 ;  /* 0x0000000dff040219 */ /* 0x000fe20000011602 */
[----:B------:R-:W-:Y:S01]  /*1320*/  IMAD R2, R11, UR8, R3 ;  /* 0x000000080b027c24 */ /* 0x000fe2000f8e0203 */
[----:B------:R-:W-:-:S03]  /*1330*/  ULDC.64 UR8, c[0x0][0x400] ;  /* 0x0001000000087ab9 */ /* 0x000fc60000000a00 */
[----:B------:R-:W-:Y:S02]  /*1340*/  @P0 IMAD.MOV R6, RZ, RZ, -R4 ;  /* 0x000000ffff060224 */ /* 0x000fe400078e0a04 */
[----:B------:R-:W-:Y:S02]  /*1350*/  IMAD R9, R2, UR8, R9 ;  /* 0x0000000802097c24 */ /* 0x000fe4000f8e0209 */
[----:B-1----:R-:W-:Y:S02]  /*1360*/  @P0 IMAD R6, R6, R15, R7 ;  /* 0x0000000f06060224 */ /* 0x002fe400078e0207 */
[----:B------:R-:W-:Y:S02]  /*1370*/  IMAD R0, R2, UR9, R0 ;  /* 0x0000000902007c24 */ /* 0x000fe4000f8e0200 */
[C---:B--2---:R-:W-:Y:S02]  /*1380*/  @P0 IMAD R9, R6.reuse, R16, R9 ;  /* 0x0000001006090224 */ /* 0x044fe400078e0209 */
[----:B------:R-:W-:-:S07]  /*1390*/  @P0 IMAD R0, R6, R17, R0 ;  /* 0x0000001106000224 */ /* 0x000fce00078e0200 */
.L_x_15522:
[----:B------:R-:W-:Y:S01]  /*13a0*/  ULDC.64 UR8, c[0x0][0x418] ;  /* 0x0001060000087ab9 */ /* 0x000fe20000000a00 */
[----:B------:R-:W0:Y:S01]  /*13b0*/  LDC.64 R2, c[0x0][0x428] ;  /* 0x00010a00ff027b82 */ /* 0x000e220000000a00 */
[----:B------:R-:W-:-:S05]  /*13c0*/  IADD3 R6, P0, R0, UR8, RZ ;  /* 0x0000000800067c10 */ /* 0x000fca000ff1e0ff */
[----:B------:R-:W-:Y:S01]  /*13d0*/  IMAD.X R7, RZ, RZ, UR9, P0 ;  /* 0x00000009ff077e24 */ /* 0x000fe200080e06ff */
[----:B------:R-:W-:-:S05]  /*13e0*/  ULDC.64 UR8, c[0x0][0x410] ;  /* 0x0001040000087ab9 */ /* 0x000fca0000000a00 */
[----:B------:R-:W5:Y:S01]  /*13f0*/  LDG.E.64 R6, desc[UR4][R6.64] ;  /* 0x0000000406067981 */ /* 0x000f62000c1e1b00 */
[----:B------:R-:W-:Y:S01]  /*1400*/  IADD3 R8, P1, R9, UR8, RZ ;  /* 0x0000000809087c10 */ /* 0x000fe2000ff3e0ff */
[----:B------:R-:W-:Y:S04]  /*1410*/  BSSY B0, `(.L_x_15523) ;  /* 0x0000151000007945 */ /* 0x000fe80003800000 */
[----:B------:R-:W-:Y:S01]  /*1420*/  IMAD.X R9, RZ, RZ, UR9, P1 ;  /* 0x00000009ff097e24 */ /* 0x000fe200088e06ff */
[----:B0-----:R-:W-:-:S14]  /*1430*/  DSETP.NEU.AND P0, PT, R2, RZ, PT ;  /* 0x000000ff0200722a */ /* 0x001fdc0003f0d000 */
[----:B------:R-:W-:Y:S05]  /*1440*/  @P0 BRA `(.L_x_15524) ;  /* 0x0000000000580947 */ /* 0x000fea0003800000 */
[----:B------:R-:W-:Y:S01]  /*1450*/  ULDC UR7, c[0x0][0x42c] ;  /* 0x00010b0000077ab9 */ /* 0x000fe20000000800 */
[----:B------:R-:W-:Y:S01]  /*1460*/  IMAD.MOV.U32 R10, RZ, RZ, 0x1 ;  /* 0x00000001ff0a7424 */ /* 0x000fe200078e00ff */
[----:B------:R-:W0:Y:S01]  /*1470*/  MUFU.RCP64H R11, UR7 ;  /* 0x00000007000b7d08 */ /* 0x000e220008001800 */
[----:B-----5:R-:W-:Y:S01]  /*1480*/  FSETP.GEU.AND P1, PT, |R7|, 6.5827683646048100446e-37, PT ;  /* 0x036000000700780b */ /* 0x020fe20003f2e200 */
        /* <DEDUP_REMOVED lines=15> */
[----:B------:R-:W-:Y:S05]  /*1580*/  CALL.REL.NOINC `($__internal_9_$__cuda_sm20_div_rn_f64_full) ;  /* 0x0000003c00387944 */ /* 0x000fea0003c00000 */
.L_x_15526:
[----:B------:R-:W-:Y:S05]  /*1590*/  BSYNC B2 ;  /* 0x0000000000027941 */ /* 0x000fea0003800000 */
.L_x_15525:
[----:B------:R-:W-:Y:S05]  /*15a0*/  BRA `(.L_x_15527) ;  /* 0x0000001000dc7947 */ /* 0x000fea0003800000 */
.L_x_15524:
[----:B------:R-:W0:Y:S01]  /*15b0*/  LDC.64 R10, c[0x0][0x428] ;  /* 0x00010a00ff0a7b82 */ /* 0x000e220000000a00 */
[----:B-----5:R-:W-:Y:S01]  /*15c0*/  LOP3.LUT R15, R7, 0x7fffffff, RZ, 0xc0, !PT ;  /* 0x7fffffff070f7812 */ /* 0x020fe200078ec0ff */
        /* <DEDUP_REMOVED lines=24> */
[----:B------:R-:W-:-:S03]  /*1750*/  LOP3.LUT R17, RZ, R19, RZ, 0x33, !PT ;  /* 0x00000013ff117212 */ /* 0x000fc600078e33ff */
[----:B------:R-:W-:Y:S01]  /*1760*/  IMAD.IADD R10, R19, 0x1, -R0 ;  /* 0x00000001130a7824 */ /* 0x000fe200078e0a00 */
[----:B------:R-:W-:Y:S02]  /*1770*/  VIADDMNMX R4, R0, R17, 0xffffffff, !PT ;  /* 0xffffffff00047446 */ /* 0x000fe40007800111 */
[----:B------:R-:W-:Y:S01]  /*1780*/  LOP3.LUT R17, R15, 0xfffff, RZ, 0xc0, !PT ;  /* 0x000fffff0f117812 */ /* 0x000fe200078ec0ff */
[----:B------:R-:W-:Y:S02]  /*1790*/  IMAD.MOV.U32 R15, RZ, RZ, R14 ;  /* 0x000000ffff0f7224 */ /* 0x000fe400078e000e */
[----:B------:R-:W-:Y:S01]  /*17a0*/  IMAD.IADD R21, R4, 0x1, R19 ;  /* 0x0000000104157824 */ /* 0x000fe200078e0213 */
[----:B------:R-:W-:-:S04]  /*17b0*/  LOP3.LUT R17, R17, 0x100000, RZ, 0xfc, !PT ;  /* 0x0010000011117812 */ /* 0x000fc800078efcff */
[----:B------:R-:W-:-:S04]  /*17c0*/  IADD3 R4, R21, 0x2, -R0 ;  /* 0x0000000215047810 */ /* 0x000fc80007ffe800 */
[----:B------:R-:W-:Y:S02]  /*17d0*/  LOP3.LUT P0, R16, R4, 0x3, RZ, 0xc0, !PT ;  /* 0x0000000304107812 */ /* 0x000fe4000780c0ff */
[----:B------:R-:W-:-:S04]  /*17e0*/  LOP3.LUT R4, R13, 0xfffff, RZ, 0xc0, !PT ;  /* 0x000fffff0d047812 */ /* 0x000fc800078ec0ff */
[----:B------:R-:W-:-:S07]  /*17f0*/  LOP3.LUT R4, R4, 0x100000, RZ, 0xfc, !PT ;  /* 0x0010000004047812 */ /* 0x000fce00078efcff */
[----:B------:R-:W-:Y:S05]  /*1800*/  @!P0 BRA `(.L_x_15532) ;  /* 0x0000000000348947 */ /* 0x000fea0003800000 */
[----:B------:R-:W-:Y:S01]  /*1810*/  BSSY B4, `(.L_x_15532) ;  /* 0x000000c000047945 */ /* 0x000fe20003800000 */
.L_x_15533:
        /* <DEDUP_REMOVED lines=12> */
.L_x_15532:
[----:B------:R-:W-:Y:S05]  /*18e0*/  BSYNC B3 ;  /* 0x0000000000037941 */ /* 0x000fea0003800000 */
.L_x_15531:
        /* <DEDUP_REMOVED lines=12> */
.L_x_15539:
        /* <DEDUP_REMOVED lines=33> */
.L_x_15538:
[----:B------:R-:W-:-:S07]  /*1bc0*/  IMAD.MOV.U32 R20, RZ, RZ, R19 ;  /* 0x000000ffff147224 */ /* 0x000fce00078e0013 */
.L_x_15537:
[----:B------:R-:W-:Y:S05]  /*1bd0*/  BSYNC B4 ;  /* 0x0000000000047941 */ /* 0x000fea0003800000 */
.L_x_15536:
[----:B------:R-:W-:-:S13]  /*1be0*/  ISETP.GE.U32.AND P0, PT, R14, 0xc, PT ;  /* 0x0000000c0e00780c */ /* 0x000fda0003f06070 */
[----:B------:R-:W-:Y:S05]  /*1bf0*/  @!P0 BRA `(.L_x_15535) ;  /* 0x0000000400dc8947 */ /* 0x000fea0003800000 */
[----:B------:R-:W-:Y:S01]  /*1c00*/  BSSY B4, `(.L_x_15540) ;  /* 0x0000074000047945 */ /* 0x000fe20003800000 */
.L_x_15541:
        /* <DEDUP_REMOVED lines=116> */
.L_x_15540:
[----:B------:R-:W-:Y:S02]  /*2350*/  IMAD.MOV.U32 R18, RZ, RZ, R14 ;  /* 0x000000ffff127224 */ /* 0x000fe400078e000e */
[----:B------:R-:W-:-:S07]  /*2360*/  IMAD.MOV.U32 R20, RZ, RZ, R19 ;  /* 0x000000ffff147224 */ /* 0x000fce00078e0013 */
.L_x_15535:
[----:B------:R-:W-:Y:S05]  /*2370*/  BSYNC B3 ;  /* 0x0000000000037941 */ /* 0x000fea0003800000 */
.L_x_15534:
        /* <DEDUP_REMOVED lines=21> */
.L_x_15543:
[----:B------:R-:W-:Y:S05]  /*24d0*/  BSYNC B3 ;  /* 0x0000000000037941 */ /* 0x000fea0003800000 */
.L_x_15542:
[----:B------:R-:W-:-:S05]  /*24e0*/  IMAD.MOV.U32 R17, RZ, RZ, R19 ;  /* 0x000000ffff117224 */ /* 0x000fca00078e0013 */
[----:B------:R-:W-:Y:S01]  /*24f0*/  LOP3.LUT R17, R17, 0x80000000, R7, 0xb8, !PT ;  /* 0x8000000011117812 */ /* 0x000fe200078eb807 */
[----:B------:R-:W-:Y:S06]  /*2500*/  BRA `(.L_x_15530) ;  /* 0x0000000000187947 */ /* 0x000fec0003800000 */
.L_x_15529:
[----:B------:R-:W-:-:S06]  /*2510*/  DSETP.GTU.AND P0, PT, R12, +INF , PT ;  /* 0x7ff000000c00742a */ /* 0x000fcc0003f0c000 */
[----:B------:R-:W-:-:S14]  /*2520*/  DSETP.LE.AND P0, PT, R14, +INF , !P0 ;  /* 0x7ff000000e00742a */ /* 0x000fdc0004703000 */
[----:B------:R-:W-:Y:S02]  /*2530*/  @P0 DSETP.NEU.AND P1, PT, R14, +INF , PT ;  /* 0x7ff000000e00042a */ /* 0x000fe40003f2d000 */
[----:B------:R-:W-:-:S06]  /*2540*/  @!P0 DADD R16, R6, R2 ;  /* 0x0000000006108229 */ /* 0x000fcc0000000002 */
[----:B------:R-:W-:Y:S02]  /*2550*/  @P0 FSEL R16, R6, RZ, P1 ;  /* 0x000000ff06100208 */ /* 0x000fe40000800000 */
[----:B------:R-:W-:-:S07]  /*2560*/  @P0 FSEL R17, R7, -QNAN , P1 ;  /* 0xfff8000007110808 */ /* 0x000fce0000800000 */
.L_x_15530:
[----:B------:R-:W-:Y:S05]  /*2570*/  BSYNC B2 ;  /* 0x0000000000027941 */ /* 0x000fea0003800000 */
.L_x_15528:
[----:B------:R-:W0:Y:S01]  /*2580*/  MUFU.RCP64H R13, R11 ;  /* 0x0000000b000d7308 */ /* 0x000e220000001800 */
[----:B------:R-:W-:Y:S01]  /*2590*/  IMAD.MOV.U32 R12, RZ, RZ, 0x1 ;  /* 0x00000001ff0c7424 */ /* 0x000fe200078e00ff */
[----:B------:R-:W-:Y:S05]  /*25a0*/  BSSY B2, `(.L_x_15544) ;  /* 0x0000010000027945 */ /* 0x000fea0003800000 */
[----:B0-----:R-:W-:-:S08]  /*25b0*/  DFMA R14, R12, -R2, 1 ;  /* 0x3ff000000c0e742b */ /* 0x001fd00000000802 */
[----:B------:R-:W-:-:S08]  /*25c0*/  DFMA R14, R14, R14, R14 ;  /* 0x0000000e0e0e722b */ /* 0x000fd0000000000e */
[----:B------:R-:W-:Y:S02]  /*25d0*/  DFMA R12, R12, R14, R12 ;  /* 0x0000000e0c0c722b */ /* 0x000fe4000000000c */
[----:B------:R-:W-:-:S06]  /*25e0*/  DADD R14, R6, -R16 ;  /* 0x00000000060e7229 */ /* 0x000fcc0000000810 */
        /* <DEDUP_REMOVED lines=10> */
[----:B------:R-:W-:Y:S05]  /*2690*/  CALL.REL.NOINC `($__internal_9_$__cuda_sm20_div_rn_f64_full) ;  /* 0x0000002800f47944 */ /* 0x000fea0003c00000 */
.L_x_15545:
[----:B------:R-:W-:Y:S05]  /*26a0*/  BSYNC B2 ;  /* 0x0000000000027941 */ /* 0x000fea0003800000 */
.L_x_15544:
        /* <DEDUP_REMOVED lines=25> */
[----:B------:R-:W-:Y:S01]  /*2840*/  MOV R14, R6 ;  /* 0x00000006000e7202 */ /* 0x000fe20000000f00 */
[----:B------:R-:W-:Y:S01]  /*2850*/  IMAD.MOV.U32 R15, RZ, RZ, R7 ;  /* 0x000000ffff0f7224 */ /* 0x000fe200078e0007 */
[----:B------:R-:W-:-:S07]  /*2860*/  MOV R18, 0x2880 ;  /* 0x0000288000127802 */ /* 0x000fce0000000f00 */
[----:B------:R-:W-:Y:S05]  /*2870*/  CALL.REL.NOINC `($__internal_9_$__cuda_sm20_div_rn_f64_full) ;  /* 0x00000028007c7944 */ /* 0x000fea0003c00000 */
.L_x_15548:
[----:B------:R-:W-:Y:S05]  /*2880*/  BSYNC B2 ;  /* 0x0000000000027941 */ /* 0x000fea0003800000 */
.L_x_15547:
[----:B------:R-:W-:Y:S01]  /*2890*/  LOP3.LUT R3, RZ, 0x80000000, R3, 0xb8, !PT ;  /* 0x80000000ff037812 */ /* 0x000fe200078eb803 */
[----:B------:R-:W-:Y:S01]  /*28a0*/  IMAD.MOV.U32 R2, RZ, RZ, RZ ;  /* 0x000000ffff027224 */ /* 0x000fe200078e00ff */
[----:B------:R-:W-:Y:S06]  /*28b0*/  BRA `(.L_x_15527) ;  /* 0x0000000000187947 */ /* 0x000fec0003800000 */
.L_x_15546:
[----:B------:R-:W0:Y:S02]  /*28c0*/  FRND.F64.FLOOR R2, R12 ;  /* 0x0000000c00027313 */ /* 0x000e240000305800 */
[----:B0-----:R-:W-:Y:S02]  /*28d0*/  DADD R6, R12, -R2 ;  /* 0x000000000c067229 */ /* 0x001fe40000000802 */
[----:B------:R-:W-:-:S06]  /*28e0*/  DADD R10, R2, 1 ;  /* 0x3ff00000020a7429 */ /* 0x000fcc0000000000 */
[----:B------:R-:W-:-:S06]  /*28f0*/  DSETP.GT.AND P0, PT, R6, 0.5, PT ;  /* 0x3fe000000600742a */ /* 0x000fcc0003f04000 */
[----:B------:R-:W-:Y:S02]  /*2900*/  FSEL R2, R10, R2, P0 ;  /* 0x000000020a027208 */ /* 0x000fe40000000000 */
[----:B------:R-:W-:-:S07]  /*2910*/  FSEL R3, R11, R3, P0 ;  /* 0x000000030b037208 */ /* 0x000fce0000000000 */
.L_x_15527:
[----:B------:R-:W-:Y:S05]  /*2920*/  BSYNC B0 ;  /* 0x0000000000007941 */ /* 0x000fea0003800000 */
.L_x_15523:
[----:B------:R-:W0:Y:S01]  /*2930*/  S2R R0, SR_TID.X ;  /* 0x0000000000007919 */ /* 0x000e220000002100 */
[----:B------:R-:W0:Y:S01]  /*2940*/  S2R R7, SR_CTAID.X ;  /* 0x0000000000077919 */ /* 0x000e220000002500 */
[----:B------:R1:W-:Y:S01]  /*2950*/  STG.E.64 desc[UR4][R8.64], R2 ;  /* 0x0000000208007986 */ /* 0x0003e2000c101b04 */
[----:B0-----:R-:W-:-:S04]  /*2960*/  IMAD R7, R7, 0x100, R0 ;  /* 0x0000010007077824 */ /* 0x001fc800078e0200 */
[----:B-1----:R-:W-:-:S07]  /*2970*/  VIADD R7, R7, 0x80 ;  /* 0x0000008007077836 */ /* 0x002fce0000000000 */
.L_x_15521:
[----:B------:R-:W-:Y:S05]  /*2980*/  BSYNC B1 ;  /* 0x0000000000017941 */ /* 0x000fea0003800000 */
.L_x_15520:
[----:B------:R-:W-:Y:S02]  /*2990*/  ULDC UR7, c[0x0][0x210] ;  /* 0x0000840000077ab9 */ /* 0x000fe40000000800 */
[----:B------:R-:W-:-:S13]  /*29a0*/  ISETP.GE.AND P0, PT, R7, UR7, PT ;  /* 0x0000000707007c0c */ /* 0x000fda000bf06270 */
[----:B------:R-:W-:Y:S05]  /*29b0*/  @P0 EXIT ;  /* 0x000000000000094d */ /* 0x000fea0003800000 */
        /* <DEDUP_REMOVED lines=298> */
[C---:B------:R-:W-:Y:S02]  /*3c60*/  IMAD R9, R2.reuse, UR8, R9 ;  /* 0x0000000802097c24 */ /* 0x040fe4000f8e0209 */
[----:B-1----:R-:W-:Y:S02]  /*3c70*/  @P0 IMAD R6, R15, R6, R7 ;  /* 0x000000060f060224 */ /* 0x002fe400078e0207 */
[----:B------:R-:W-:Y:S02]  /*3c80*/  IMAD R0, R2, UR9, R0 ;  /* 0x0000000902007c24 */ /* 0x000fe4000f8e0200 */
[C---:B--2---:R-:W-:Y:S02]  /*3c90*/  @P0 IMAD R9, R6.reuse, R16, R9 ;  /* 0x0000001006090224 */ /* 0x044fe400078e0209 */
[----:B------:R-:W-:-:S07]  /*3ca0*/  @P0 IMAD R0, R6, R17, R0 ;  /* 0x0000001106000224 */ /* 0x000fce00078e0200 */
.L_x_15549:
[----:B------:R-:W-:Y:S01]  /*3cb0*/  ULDC.64 UR8, c[0x0][0x418] ;  /* 0x0001060000087ab9 */ /* 0x000fe20000000a00 */
[----:B------:R-:W0:Y:S01]  /*3cc0*/  LDC.64 R2, c[0x0][0x428] ;  /* 0x00010a00ff027b82 */ /* 0x000e220000000a00 */
[----:B------:R-:W-:-:S05]  /*3cd0*/  IADD3 R6, P0, R0, UR8, RZ ;  /* 0x0000000800067c10 */ /* 0x000fca000ff1e0ff */
[----:B------:R-:W-:Y:S01]  /*3ce0*/  IMAD.X R7, RZ, RZ, UR9, P0 ;  /* 0x00000009ff077e24 */ /* 0x000fe200080e06ff */
[----:B------:R-:W-:-:S05]  /*3cf0*/  ULDC.64 UR8, c[0x0][0x410] ;  /* 0x0001040000087ab9 */ /* 0x000fca0000000a00 */
[----:B------:R-:W5:Y:S01]  /*3d00*/  LDG.E.64 R6, desc[UR4][R6.64] ;  /* 0x0000000406067981 */ /* 0x000f62000c1e1b00 */
[----:B------:R-:W-:-:S05]  /*3d10*/  IADD3 R8, P0, R9, UR8, RZ ;  /* 0x0000000809087c10 */ /* 0x000fca000ff1e0ff */
        /* <DEDUP_REMOVED lines=23> */
.L_x_15552:
[----:B------:R-:W-:Y:S05]  /*3e90*/  BSYNC B0 ;  /* 0x0000000000007941 */ /* 0x000fea0003800000 */
.L_x_15551:
[----:B------:R-:W-:Y:S05]  /*3ea0*/  BRA `(.L_x_15553) ;  /* 0x0000001000e87947 */ /* 0x000fea0003800000 */
.L_x_15550:
[----:B------:R-:W0:Y:S01]  /*3eb0*/  LDC.64 R10, c[0x0][0x428] ;  /* 0x00010a00ff0a7b82 */ /* 0x000e220000000a00 */
[----:B-----5:R-:W-:Y:S01]  /*3ec0*/  LOP3.LUT R15, R7, 0x7fffffff, RZ, 0xc0, !PT ;  /* 0x7fffffff070f7812 */ /* 0x020fe200078ec0ff */
[----:B------:R-:W-:Y:S01]  /*3ed0*/  BSSY B0, `(.L_x_15554) ;  /* 0x00000fb000007945 */ /* 0x000fe20003800000 */
[----:B------:R-:W-:Y:S02]  /*3ee0*/  MOV R14, R6 ;  /* 0x00000006000e7202 */ /* 0x000fe40000000f00 */
        /* <DEDUP_REMOVED lines=35> */
.L_x_15560:
        /* <DEDUP_REMOVED lines=12> */
.L_x_15559:
[----:B------:R-:W-:-:S07]  /*41e0*/  IMAD.MOV.U32 R16, RZ, RZ, R14 ;  /* 0x000000ffff107224 */ /* 0x000fce00078e000e */
.L_x_15558:
[----:B------:R-:W-:Y:S05]  /*41f0*/  BSYNC B1 ;  /* 0x0000000000017941 */ /* 0x000fea0003800000 */
.L_x_15557:
        /* <DEDUP_REMOVED lines=13> */
.L_x_15566:
        /* <DEDUP_REMOVED lines=33> */
.L_x_15565:
[----:B------:R-:W-:Y:S02]  /*44e0*/  IMAD.MOV.U32 R16, RZ, RZ, R17 ;  /* 0x000000ffff107224 */ /* 0x000fe400078e0011 */
[----:B------:R-:W-:-:S07]  /*44f0*/  IMAD.MOV.U32 R17, RZ, RZ, R18 ;  /* 0x000000ffff117224 */ /* 0x000fce00078e0012 */
.L_x_15564:
[----:B------:R-:W-:Y:S05]  /*4500*/  BSYNC B2 ;  /* 0x0000000000027941 */ /* 0x000fea0003800000 */
.L_x_15563:
[----:B------:R-:W-:-:S13]  /*4510*/  ISETP.GE.U32.AND P0, PT, R14, 0xc, PT ;  /* 0x0000000c0e00780c */ /* 0x000fda0003f06070 */
[----:B------:R-:W-:Y:S05]  /*4520*/  @!P0 BRA `(.L_x_15562) ;  /* 0x0000000400d48947 */ /* 0x000fea0003800000 */
[----:B------:R-:W-:Y:S01]  /*4530*/  BSSY B2, `(.L_x_15562) ;  /* 0x0000074000027945 */ /* 0x000fe20003800000 */
.L_x_15567:
        /* <DEDUP_REMOVED lines=116> */
.L_x_15562:
[----:B------:R-:W-:Y:S05]  /*4c80*/  BSYNC B1 ;  /* 0x0000000000017941 */ /* 0x000fea0003800000 */
.L_x_15561:
        /* <DEDUP_REMOVED lines=20> */
.L_x_15569:
[----:B------:R-:W-:Y:S05]  /*4dd0*/  BSYNC B1 ;  /* 0x0000000000017941 */ /* 0x000fea0003800000 */
.L_x_15568:
[----:B------:R-:W-:Y:S02]  /*4de0*/  IMAD.MOV.U32 R17, RZ, RZ, R19 ;  /* 0x000000ffff117224 */ /* 0x000fe400078e0013 */
[----:B------:R-:W-:-:S03]  /*4df0*/  IMAD.MOV.U32 R16, RZ, RZ, R10 ;  /* 0x000000ffff107224 */ /* 0x000fc600078e000a */
[----:B------:R-:W-:Y:S01]  /*4e00*/  LOP3.LUT R17, R17, 0x80000000, R7, 0xb8, !PT ;  /* 0x8000000011117812 */ /* 0x000fe200078eb807 */
[----:B------:R-:W-:Y:S06]  /*4e10*/  BRA `(.L_x_15556) ;  /* 0x0000000000187947 */ /* 0x000fec0003800000 */
.L_x_15555:
[----:B------:R-:W-:-:S06]  /*4e20*/  DSETP.GTU.AND P0, PT, R12, +INF , PT ;  /* 0x7ff000000c00742a */ /* 0x000fcc0003f0c000 */
[----:B------:R-:W-:-:S14]  /*4e30*/  DSETP.LE.AND P0, PT, R14, +INF , !P0 ;  /* 0x7ff000000e00742a */ /* 0x000fdc0004703000 */
[----:B------:R-:W-:Y:S02]  /*4e40*/  @P0 DSETP.NEU.AND P1, PT, R14, +INF , PT ;  /* 0x7ff000000e00042a */ /* 0x000fe40003f2d000 */
[----:B------:R-:W-:-:S06]  /*4e50*/  @!P0 DADD R16, R6, R2 ;  /* 0x0000000006108229 */ /* 0x000fcc0000000002 */
[----:B------:R-:W-:Y:S02]  /*4e60*/  @P0 FSEL R16, R6, RZ, P1 ;  /* 0x000000ff06100208 */ /* 0x000fe40000800000 */
[----:B------:R-:W-:-:S07]  /*4e70*/  @P0 FSEL R17, R7, -QNAN , P1 ;  /* 0xfff8000007110808 */ /* 0x000fce0000800000 */
.L_x_15556:
[----:B------:R-:W-:Y:S05]  /*4e80*/  BSYNC B0 ;  /* 0x0000000000007941 */ /* 0x000fea0003800000 */
.L_x_15554:
        /* <DEDUP_REMOVED lines=18> */
.L_x_15571:
[----:B------:R-:W-:Y:S05]  /*4fb0*/  BSYNC B0 ;  /* 0x0000000000007941 */ /* 0x000fea0003800000 */
.L_x_15570:
[----:B------:R-:W0:Y:S01]  /*4fc0*/  LDC.64 R12, c[0x0][0x428] ;  /* 0x00010a00ff0c7b82 */ /* 0x000e220000000a00 */
[----:B------:R-:W-:Y:S01]  /*4fd0*/  DSETP.GEU.AND P0, PT, R16, RZ, PT ;  /* 0x000000ff1000722a */ /* 0x000fe20003f0e000 */
[----:B------:R-:W-:Y:S01]  /*4fe0*/  BSSY B0, `(.L_x_15553) ;  /* 0x0000026000007945 */ /* 0x000fe20003800000 */
        /* <DEDUP_REMOVED lines=27> */
.L_x_15574:
[----:B------:R-:W-:Y:S05]  /*51a0*/  BSYNC B1 ;  /* 0x0000000000017941 */ /* 0x000fea0003800000 */
.L_x_15573:
[----:B------:R-:W-:Y:S01]  /*51b0*/  LOP3.LUT R3, RZ, 0x80000000, R3, 0xb8, !PT ;  /* 0x80000000ff037812 */ /* 0x000fe200078eb803 */
[----:B------:R-:W-:Y:S01]  /*51c0*/  IMAD.MOV.U32 R2, RZ, RZ, RZ ;  /* 0x000000ffff027224 */ /* 0x000fe200078e00ff */
[----:B------:R-:W-:Y:S06]  /*51d0*/  BRA `(.L_x_15575) ;  /* 0x0000000000187947 */ /* 0x000fec0003800000 */
.L_x_15572:
[----:B------:R-:W0:Y:S02]  /*51e0*/  FRND.F64.FLOOR R2, R10 ;  /* 0x0000000a00027313 */ /* 0x000e240000305800 */
[----:B0-----:R-:W-:Y:S02]  /*51f0*/  DADD R4, R10, -R2 ;  /* 0x000000000a047229 */ /* 0x001fe40000000802 */
[----:B------:R-:W-:-:S06]  /*5200*/  DADD R6, R2, 1 ;  /* 0x3ff0000002067429 */ /* 0x000fcc0000000000 */
[----:B------:R-:W-:-:S06]  /*5210*/  DSETP.GT.AND P0, PT, R4, 0.5, PT ;  /* 0x3fe000000400742a */ /* 0x000fcc0003f04000 */
[----:B------:R-:W-:Y:S02]  /*5220*/  FSEL R2, R6, R2, P0 ;  /* 0x0000000206027208 */ /* 0x000fe40000000000 */
[----:B------:R-:W-:-:S07]  /*5230*/  FSEL R3, R7, R3, P0 ;  /* 0x0000000307037208 */ /* 0x000fce0000000000 */
.L_x_15575:
[----:B------:R-:W-:Y:S05]  /*5240*/  BSYNC B0 ;  /* 0x0000000000007941 */ /* 0x000fea0003800000 */
.L_x_15553:
[----:B------:R-:W-:Y:S01]  /*5250*/  STG.E.64 desc[UR4][R8.64], R2 ;  /* 0x0000000208007986 */ /* 0x000fe2000c101b04 */
[----:B------:R-:W-:Y:S05]  /*5260*/  EXIT ;  /* 0x000000000000794d */ /* 0x000fea0003800000 */
        .weak           $__internal_9_$__cuda_sm20_div_rn_f64_full
        .type           $__internal_9_$__cuda_sm20_div_rn_f64_full,@function
        .size           $__internal_9_$__cuda_sm20_div_rn_f64_full,(.L_x_37687 - $__internal_9_$__cuda_sm20_div_rn_f64_full)
$__internal_9_$__cuda_sm20_div_rn_f64_full:
[C---:B------:R-:W-:Y:S01]  /*5270*/  FSETP.GEU.AND P0, PT, |R5|.reuse, 1.469367938527859385e-39, PT ;  /* 0x001000000500780b */ /* 0x040fe20003f0e200 */
[----:B------:R-:W-:Y:S01]  /*5280*/  IMAD.U32 R4, RZ, RZ, UR6 ;  /* 0x00000006ff047e24 */ /* 0x000fe2000f8e00ff */
[C---:B------:R-:W-:Y:S01]  /*5290*/  LOP3.LUT R0, R5.reuse, 0x800fffff, RZ, 0xc0, !PT ;  /* 0x800fffff05007812 */ /* 0x040fe200078ec0ff */
[----:B------:R-:W-:Y:S01]  /*52a0*/  IMAD.U32 R10, RZ, RZ, UR6 ;  /* 0x00000006ff0a7e24 */ /* 0x000fe2000f8e00ff */
[----:B------:R-:W-:Y:S01]  /*52b0*/  BSSY B3, `(.L_x_15576) ;  /* 0x0000056000037945 */ /* 0x000fe20003800000 */
[----:B------:R-:W-:Y:S01]  /*52c0*/  IMAD.MOV.U32 R13, RZ, RZ, R15 ;  /* 0x000000ffff0d7224 */ /* 0x000fe200078e000f */
[----:B------:R-:W-:Y:S01]  /*52d0*/  LOP3.LUT R11, R0, 0x3ff00000, RZ, 0xfc, !PT ;  /* 0x3ff00000000b7812 */ /* 0x000fe200078efcff */
[----:B------:R-:W-:Y:S01]  /*52e0*/  IMAD.MOV.U32 R20, RZ, RZ, 0x1 ;  /* 0x00000001ff147424 */ /* 0x000fe200078e00ff */
[----:B------:R-:W-:Y:S01]  /*52f0*/  LOP3.LUT R15, R5, 0x7ff00000, RZ, 0xc0, !PT ;  /* 0x7ff00000050f7812 */ /* 0x000fe200078ec0ff */
[----:B------:R-:W-:Y:S01]  /*5300*/  IMAD.MOV.U32 R12, RZ, RZ, R14 ;  /* 0x000000ffff0c7224 */ /* 0x000fe200078e000e */
[C---:B------:R-:W-:Y:S01]  /*5310*/  FSETP.GEU.AND P2, PT, |R13|.reuse, 1.469367938527859385e-39, PT ;  /* 0x001000000d00780b */ /* 0x040fe20003f4e200 */
[----:B------:R-:W-:Y:S01]  /*5320*/  IMAD.MOV.U32 R0, RZ, RZ, 0x1ca00000 ;  /* 0x1ca00000ff007424 */ /* 0x000fe200078e00ff */
[----:B------:R-:W-:Y:S01]  /*5330*/  LOP3.LUT R14, R13, 0x7ff00000, RZ, 0xc0, !PT ;  /* 0x7ff000000d0e7812 */ /* 0x000fe200078ec0ff */
[----:B------:R-:W-:-:S03]  /*5340*/  @!P0 DMUL R10, R4, 8.98846567431157953865e+307 ;  /* 0x7fe00000040a8828 */ /* 0x000fc60000000000 */
[C---:B------:R-:W-:Y:S02]  /*5350*/  ISETP.GE.U32.AND P1, PT, R14.reuse, R15, PT ;  /* 0x0000000f0e00720c */ /* 0x040fe40003f26070 */
[----:B------:R-:W-:Y:S01]  /*5360*/  MOV R26, R14 ;  /* 0x0000000e001a7202 */ /* 0x000fe20000000f00 */
[----:B------:R-:W0:Y:S04]  /*5370*/  MUFU.RCP64H R21, R11 ;  /* 0x0000000b00157308 */ /* 0x000e280000001800 */
[----:B------:R-:W-:Y:S01]  /*5380*/  @!P2 LOP3.LUT R19, R5, 0x7ff00000, RZ, 0xc0, !PT ;  /* 0x7ff000000513a812 */ /* 0x000fe200078ec0ff */
[----:B------:R-:W-:Y:S01]  /*5390*/  @!P2 IMAD.MOV.U32 R24, RZ, RZ, RZ ;  /* 0x000000ffff18a224 */ /* 0x000fe200078e00ff */
[----:B------:R-:W-:Y:S02]  /*53a0*/  @!P0 LOP3.LUT R15, R11, 0x7ff00000, RZ, 0xc0, !PT ;  /* 0x7ff000000b0f8812 */ /* 0x000fe400078ec0ff */
[----:B------:R-:W-:-:S03]  /*53b0*/  @!P2 ISETP.GE.U32.AND P3, PT, R14, R19, PT ;  /* 0x000000130e00a20c */ /* 0x000fc60003f66070 */
[----:B------:R-:W-:Y:S01]  /*53c0*/  VIADD R27, R15, 0xffffffff ;  /* 0xffffffff0f1b7836 */ /* 0x000fe20000000000 */
[----:B------:R-:W-:-:S04]  /*53d0*/  @!P2 SEL R19, R0, 0x63400000, !P3 ;  /* 0x634000000013a807 */ /* 0x000fc80005800000 */
[----:B------:R-:W-:Y:S01]  /*53e0*/  @!P2 LOP3.LUT R19, R19, 0x80000000, R13, 0xf8, !PT ;  /* 0x800000001313a812 */ /* 0x000fe200078ef80d */
[----:B0-----:R-:W-:-:S03]  /*53f0*/  DFMA R2, R20, -R10, 1 ;  /* 0x3ff000001402742b */ /* 0x001fc6000000080a */
[----:B------:R-:W-:-:S05]  /*5400*/  @!P2 LOP3.LUT R25, R19, 0x100000, RZ, 0xfc, !PT ;  /* 0x001000001319a812 */ /* 0x000fca00078efcff */
        /* <DEDUP_REMOVED lines=43> */
.L_x_15577:
        /* <DEDUP_REMOVED lines=16> */
.L_x_15580:
[----:B------:R-:W-:Y:S01]  /*57c0*/  LOP3.LUT R21, R5, 0x80000, RZ, 0xfc, !PT ;  /* 0x0008000005157812 */ /* 0x000fe200078efcff */
[----:B------:R-:W-:Y:S01]  /*57d0*/  IMAD.MOV.U32 R20, RZ, RZ, R4 ;  /* 0x000000ffff147224 */ /* 0x000fe200078e0004 */
[----:B------:R-:W-:Y:S06]  /*57e0*/  BRA `(.L_x_15578) ;  /* 0x0000000000087947 */ /* 0x000fec0003800000 */
.L_x_15579:
[----:B------:R-:W-:Y:S01]  /*57f0*/  LOP3.LUT R21, R13, 0x80000, RZ, 0xfc, !PT ;  /* 0x000800000d157812 */ /* 0x000fe200078efcff */
[----:B------:R-:W-:-:S07]  /*5800*/  IMAD.MOV.U32 R20, RZ, RZ, R12 ;  /* 0x000000ffff147224 */ /* 0x000fce00078e000c */
.L_x_15578:
[----:B------:R-:W-:Y:S05]  /*5810*/  BSYNC B3 ;  /* 0x0000000000037941 */ /* 0x000fea0003800000 */
.L_x_15576:
[----:B------:R-:W-:Y:S02]  /*5820*/  IMAD.MOV.U32 R19, RZ, RZ, 0x0 ;  /* 0x00000000ff137424 */ /* 0x000fe400078e00ff */
[----:B------:R-:W-:Y:S02]  /*5830*/  IMAD.MOV.U32 R2, RZ, RZ, R20 ;  /* 0x000000ffff027224 */ /* 0x000fe400078e0014 */
[----:B------:R-:W-:Y:S01]  /*5840*/  IMAD.MOV.U32 R3, RZ, RZ, R21 ;  /* 0x000000ffff037224 */ /* 0x000fe200078e0015 */
[----:B------:R-:W-:Y:S06]  /*5850*/  RET.REL.NODEC R18 `(_ZN2at6native18elementwise_kernelILi128ELi2EZNS0_22gpu_kernel_impl_nocastINS0_13BUnaryFunctorIdddZZZNS0_15binary_internal21div_floor_kernel_cudaERNS_18TensorIteratorBaseEENKUlvE1_clEvENKUlvE_clEvEUlddE_EEEEvS6_RKT_EUliE_EEviT1_) ;  /* 0xffffffa412e87950 */ /* 0x000fec0003c3ffff */
.L_x_15581:
        /* <DEDUP_REMOVED lines=10> */
.L_x_37687:


//--------------------- .text._ZN2at6native27unrolled_elementwise_kernelINS0_13BUnaryFunctorIdddZZZNS0_15binary_internal21div_floor_kernel_cudaERNS_18TensorIteratorBaseEENKUlvE1_clEvENKUlvE_clEvEUlddE_EESt5arrayIPcLm2EELi4E23TrivialOffsetCalculatorILi1EjESE_NS0_6memory15LoadWithoutCastENSF_16StoreWithoutCastEEEviT_T0_T2_T3_T4_T5_ --------------------------
	.section	.text._ZN2at6native27unrolled_elementwise_kernelINS0_13BUnaryFunctorIdddZZZNS0_15binary_internal21div_floor_kernel_cudaERNS_18TensorIteratorBaseEENKUlvE1_clEvENKUlvE_clEvEUlddE_EESt5arrayIPcLm2EELi4E23TrivialOffsetCalculatorILi1EjESE_NS0_6memory15LoadWithoutCastENSF_16StoreWithoutCastEEEviT_T0_T2_T3_T4_T5_,"ax",@progbits
	.align	128
        .global         _ZN2at6native27unrolled_elementwise_kernelINS0_13BUnaryFunctorIdddZZZNS0_15binary_internal21div_floor_kernel_cudaERNS_18TensorIteratorBaseEENKUlvE1_clEvENKUlvE_clEvEUlddE_EESt5arrayIPcLm2EELi4E23TrivialOffsetCalculatorILi1EjESE_NS0_6memory15LoadWithoutCastENSF_16StoreWithoutCastEEEviT_T0_T2_T3_T4_T5_
        .type           _ZN2at6native27unrolled_elementwise_kernelINS0_13BUnaryFunctorIdddZZZNS0_15binary_internal21div_floor_kernel_cudaERNS_18TensorIteratorBaseEENKUlvE1_clEvENKUlvE_clEvEUlddE_EESt5arrayIPcLm2EELi4E23TrivialOffsetCalculatorILi1EjESE_NS0_6memory15LoadWithoutCastENSF_16StoreWithoutCastEEEviT_T0_T2_T3_T4_T5_,@function
        .size           _ZN2at6native27unrolled_elementwise_kernelINS0_13BUnaryFunctorIdddZZZNS0_15binary_internal21div_floor_kernel_cudaERNS_18TensorIteratorBaseEENKUlvE1_clEvENKUlvE_clEvEUlddE_EESt5arrayIPcLm2EELi4E23TrivialOffsetCalculatorILi1EjESE_NS0_6memory15LoadWithoutCastENSF_16StoreWithoutCastEEEviT_T0_T2_T3_T4_T5_,(.L_x_37688 - _ZN2at6native27unrolled_elementwise_kernelINS0_13BUnaryFunctorIdddZZZNS0_15binary_internal21div_floor_kernel_cudaERNS_18TensorIteratorBaseEENKUlvE1_clEvENKUlvE_clEvEUlddE_EESt5arrayIPcLm2EELi4E23TrivialOffsetCalculatorILi1EjESE_NS0_6memory15LoadWithoutCastENSF_16StoreWithoutCastEEEviT_T0_T2_T3_T4_T5_)
        .other          _ZN2at6native27unrolled_elementwise_kernelINS0_13BUnaryFunctorIdddZZZNS0_15binary_internal21div_floor_kernel_cudaERNS_18TensorIteratorBaseEENKUlvE1_clEvENKUlvE_clEvEUlddE_EESt5arrayIPcLm2EELi4E23TrivialOffsetCalculatorILi1EjESE_NS0_6memory15LoadWithoutCastENSF_16StoreWithoutCastEEEviT_T0_T2_T3_T4_T5_,@"STO_CUDA_ENTRY STV_DEFAULT"
_ZN2at6native27unrolled_elementwise_kernelINS0_13BUnaryFunctorIdddZZZNS0_15binary_internal21div_floor_kernel_cudaERNS_18TensorIteratorBaseEENKUlvE1_clEvENKUlvE_clEvEUlddE_EESt5arrayIPcLm2EELi4E23TrivialOffsetCalculatorILi1EjESE_NS0_6memory15LoadWithoutCastENSF_16StoreWithoutCastEEEviT_T0_T2_T3_T4_T5_:
.text._ZN2at6native27unrolled_elementwise_kernelINS0_13BUnaryFunctorIdddZZZNS0_15binary_internal21div_floor_kernel_cudaERNS_18TensorIteratorBaseEENKUlvE1_clEvENKUlvE_clEvEUlddE_EESt5arrayIPcLm2EELi4E23TrivialOffsetCalculatorILi1EjESE_NS0_6memory15LoadWithoutCastENSF_16StoreWithoutCastEEEviT_T0_T2_T3_T4_T5_:
[----:B------:R-:W-:Y:S01]  /*0000*/  LDC R1, c[0x0][0x28] ;  /* 0x00000a00ff017b82 */ /* 0x000fe20000000800 */
[----:B------:R-:W0:Y:S07]  /*0010*/  S2R R10, SR_CTAID.X ;  /* 0x00000000000a7919 */ /* 0x000e2e0000002500 */
[----:B------:R-:W0:Y:S01]  /*0020*/  LDC R3, c[0x0][0x210] ;  /* 0x00008400ff037b82 */ /* 0x000e220000000800 */
[----:B------:R-:W-:Y:S02]  /*0030*/  CS2R R20, SRZ ;  /* 0x0000000000147805 */ /* 0x000fe4000001ff00 */
[----:B------:R-:W-:Y:S01]  /*0040*/  CS2R R22, SRZ ;  /* 0x0000000000167805 */ /* 0x000fe2000001ff00 */
[----:B------:R-:W1:Y:S01]  /*0050*/  S2R R11, SR_TID.X ;  /* 0x00000000000b7919 */ /* 0x000e620000002100 */
[----:B------:R-:W-:Y:S01]  /*0060*/  ULDC.64 UR4, c[0x0][0x208] ;  /* 0x0000820000047ab9 */ /* 0x000fe20000000a00 */
[----:B0-----:R-:W-:-:S05]  /*0070*/  IMAD R0, R10, -0x200, R3 ;  /* 0xfffffe000a007824 */ /* 0x001fca00078e0203 */
[----:B-1----:R-:W-:-:S13]  /*0080*/  ISETP.GE.AND P2, PT, R11, R0, PT ;  /* 0x000000000b00720c */ /* 0x002fda0003f46270 */
[----:B------:R-:W-:Y:S01]  /*0090*/  @!P2 IMAD R13, R10, 0x200, R11 ;  /* 0x000002000a0da824 */ /* 0x000fe200078e020b */
[----:B------:R-:W0:Y:S01]  /*00a0*/  @!P2 LDC.64 R4, c[0x0][0x230] ;  /* 0x00008c00ff04ab82 */ /* 0x000e220000000a00 */
[----:B------:R-:W-:-:S05]  /*00b0*/  @!P2 VIADD R11, R11, 0x80 ;  /* 0x000000800b0ba836 */ /* 0x000fca0000000000 */
[----:B------:R-:W-:-:S13]  /*00c0*/  ISETP.GE.AND P0, PT, R11, R0, PT ;  /* 0x000000000b00720c */ /* 0x000fda0003f06270 */
[C---:B------:R-:W-:Y:S01]  /*00d0*/  @!P0 IMAD R15, R10.reuse, 0x200, R11 ;  /* 0x000002000a0f8824 */ /* 0x040fe200078e020b */
[----:B------:R-:W1:Y:S01]  /*00e0*/  @!P0 LDC.64 R2, c[0x0][0x230] ;  /* 0x00008c00ff028b82 */ /* 0x000e620000000a00 */
[----:B------:R-:W-:Y:S02]  /*00f0*/  @!P0 VIADD R11, R11, 0x80 ;  /* 0x000000800b0b8836 */ /* 0x000fe40000000000 */
[----:B0-----:R-:W-:Y:S01]  /*0100*/  @!P2 IMAD.WIDE.U32 R4, R13, 0x8, R4 ;  /* 0x000000080d04a825 */ /* 0x001fe200078e0004 */
[----:B------:R-:W-:Y:S02]  /*0110*/  CS2R R12, SRZ ;  /* 0x00000000000c7805 */ /* 0x000fe4000001ff00 */
[C---:B------:R-:W-:Y:S02]  /*0120*/  ISETP.GE.AND P3, PT, R11.reuse, R0, PT ;  /* 0x000000000b00720c */ /* 0x040fe40003f66270 */
[----:B------:R0:W5:Y:S11]  /*0130*/  @!P2 LDG.E.64 R22, desc[UR4][R4.64] ;  /* 0x000000040416a981 */ /* 0x000176000c1e1b00 */
[----:B------:R-:W-:Y:S01]  /*0140*/  @!P3 IMAD R19, R10, 0x200, R11 ;  /* 0x000002000a13b824 */ /* 0x000fe200078e020b */
[----:B------:R-:W2:Y:S01]  /*0150*/  @!P3 LDC.64 R6, c[0x0][0x230] ;  /* 0x00008c00ff06bb82 */ /* 0x000ea20000000a00 */
[----:B------:R-:W-:-:S05]  /*0160*/  @!P3 VIADD R11, R11, 0x80 ;  /* 0x000000800b0bb836 */ /* 0x000fca0000000000 */
[----:B------:R-:W-:-:S13]  /*0170*/  ISETP.GE.AND P1, PT, R11, R0, PT ;  /* 0x000000000b00720c */ /* 0x000fda0003f26270 */
[----:B------:R-:W3:Y:S01]  /*0180*/  @!P1 LDC.64 R8, c[0x0][0x230] ;  /* 0x00008c00ff089b82 */ /* 0x000ee20000000a00 */
[----:B------:R-:W-:Y:S02]  /*0190*/  @!P1 IMAD R17, R10, 0x200, R11 ;  /* 0x000002000a119824 */ /* 0x000fe400078e020b */
[----:B-1----:R-:W-:-:S04]  /*01a0*/  @!P0 IMAD.WIDE.U32 R10, R15, 0x8, R2 ;  /* 0x000000080f0a8825 */ /* 0x002fc800078e0002 */
[----:B--2---:R-:W-:Y:S01]  /*01b0*/  @!P3 IMAD.WIDE.U32 R14, R19, 0x8, R6 ;  /* 0x00000008130eb825 */ /* 0x004fe200078e0006 */
[----:B------:R0:W5:Y:S03]  /*01c0*/  @!P0 LDG.E.64 R20, desc[UR4][R10.64] ;  /* 0x000000040a148981 */ /* 0x000166000c1e1b00 */
[----:B---3--:R-:W-:Y:S01]  /*01d0*/  @!P1 IMAD.WIDE.U32 R6, R17, 0x8, R8 ;  /* 0x0000000811069825 */ /* 0x008fe200078e0008 */
[----:B------:R-:W-:-:S04]  /*01e0*/  CS2R R8, SRZ ;  /* 0x0000000000087805 */ /* 0x000fc8000001ff00 */
[----:B------:R0:W5:Y:S04]  /*01f0*/  @!P1 LDG.E.64 R12, desc[UR4][R6.64] ;  /* 0x00000004060c9981 */ /* 0x000168000c1e1b00 */
[----:B------:R0:W5:Y:S01]  /*0200*/  @!P3 LDG.E.64 R8, desc[UR4][R14.64] ;  /* 0x000000040e08b981 */ /* 0x000162000c1e1b00 */
[----:B------:R-:W1:Y:S01]  /*0210*/  LDC R3, c[0x0][0x224] ;  /* 0x00008900ff037b82 */ /* 0x000e620000000800 */
[----:B------:R-:W-:Y:S01]  /*0220*/  ULDC UR6, c[0x0][0x220] ;  /* 0x0000880000067ab9 */ /* 0x000fe20000000800 */
[----:B------:R-:W-:Y:S04]  /*0230*/  BSSY B0, `(.L_x_15582) ;  /* 0x0000158000007945 */ /* 0x000fe80003800000 */
[----:B------:R-:W-:Y:S05]  /*0240*/  @P2 BRA `(.L_x_15583) ;  /* 0x0000001400582947 */ /* 0x000fea0003800000 */
[----:B0-----:R-:W0:Y:S02]  /*0250*/  LDC.64 R4, c[0x0][0x220] ;  /* 0x00008800ff047b82 */ /* 0x001e240000000a00 */
        /* <DEDUP_REMOVED lines=21> */
[----:B-1----:R-:W-:Y:S05]  /*03b0*/  CALL.REL.NOINC `($__internal_10_$__cuda_sm20_div_rn_f64_full) ;  /* 0x0000005400cc7944 */ /* 0x002fea0003c00000 */
[----:B------:R-:W-:Y:S02]  /*03c0*/  IMAD.MOV.U32 R10, RZ, RZ, R2 ;  /* 0x000000ffff0a7224 */ /* 0x000fe400078e0002 */
[----:B------:R-:W-:-:S07]  /*03d0*/  IMAD.MOV.U32 R11, RZ, RZ, R7 ;  /* 0x000000ffff0b7224 */ /* 0x000fce00078e0007 */
.L_x_15586:
[----:B------:R-:W-:Y:S05]  /*03e0*/  BSYNC B2 ;  /* 0x0000000000027941 */ /* 0x000fea0003800000 */
.L_x_15585:
[----:B------:R-:W-:Y:S05]  /*03f0*/  BRA `(.L_x_15583) ;  /* 0x0000001000ec7947 */ /* 0x000fea0003800000 */
.L_x_15584:
        /* <DEDUP_REMOVED lines=31> */
[----:B------:R-:W-:-:S03]  /*05f0*/  LOP3.LUT R17, R17, 0x100000, RZ, 0xfc, !PT ;  /* 0x0010000011117812 */ /* 0x000fc600078efcff */
[----:B------:R-:W-:-:S05]  /*0600*/  IMAD.IADD R27, R6, 0x1, R19 ;  /* 0x00000001061b7824 */ /* 0x000fca00078e0213 */
[----:B------:R-:W-:-:S04]  /*0610*/  IADD3 R6, R27, 0x2, -R2 ;  /* 0x000000021b067810 */ /* 0x000fc80007ffe802 */
[----:B------:R-:W-:Y:S02]  /*0620*/  LOP3.LUT P0, R18, R6, 0x3, RZ, 0xc0, !PT ;  /* 0x0000000306127812 */ /* 0x000fe4000780c0ff */
[----:B------:R-:W-:-:S04]  /*0630*/  LOP3.LUT R6, R15, 0xfffff, RZ, 0xc0, !PT ;  /* 0x000fffff0f067812 */ /* 0x000fc800078ec0ff */
[----:B------:R-:W-:-:S07]  /*0640*/  LOP3.LUT R6, R6, 0x100000, RZ, 0xfc, !PT ;  /* 0x0010000006067812 */ /* 0x000fce00078efcff */
[----:B------:R-:W-:Y:S05]  /*0650*/  @!P0 BRA `(.L_x_15591) ;  /* 0x0000000000348947 */ /* 0x000fea0003800000 */
[----:B------:R-:W-:Y:S01]  /*0660*/  BSSY B3, `(.L_x_15591) ;  /* 0x000000c000037945 */ /* 0x000fe20003800000 */
.L_x_15592:
        /* <DEDUP_REMOVED lines=12> */
.L_x_15591:
[----:B------:R-:W-:Y:S05]  /*0730*/  BSYNC B2 ;  /* 0x0000000000027941 */ /* 0x000fea0003800000 */
.L_x_15590:
        /* <DEDUP_REMOVED lines=12> */
.L_x_15598:
        /* <DEDUP_REMOVED lines=33> */
.L_x_15597:
[----:B------:R-:W-:-:S07]  /*0a10*/  IMAD.MOV.U32 R25, RZ, RZ, R19 ;  /* 0x000000ffff197224 */ /* 0x000fce00078e0013 */
.L_x_15596:
[----:B------:R-:W-:Y:S05]  /*0a20*/  BSYNC B3 ;  /* 0x0000000000037941 */ /* 0x000fea0003800000 */
.L_x_15595:
[----:B------:R-:W-:-:S13]  /*0a30*/  ISETP.GE.U32.AND P0, PT, R16, 0xc, PT ;  /* 0x0000000c1000780c */ /* 0x000fda0003f06070 */
[----:B------:R-:W-:Y:S05]  /*0a40*/  @!P0 BRA `(.L_x_15594) ;  /* 0x0000000400e08947 */ /* 0x000fea0003800000 */
[----:B------:R-:W-:Y:S01]  /*0a50*/  BSSY B3, `(.L_x_15599) ;  /* 0x0000075000037945 */ /* 0x000fe20003800000 */
[----:B------:R-:W-:-:S07]  /*0a60*/  VIADD R10, R10, 0x10 ;  /* 0x000000100a0a7836 */ /* 0x000fce0000000000 */
.L_x_15600:
        /* <DEDUP_REMOVED lines=116> */
.L_x_15599:
[----:B------:R-:W-:Y:S02]  /*11b0*/  IMAD.MOV.U32 R25, RZ, RZ, R16 ;  /* 0x000000ffff197224 */ /* 0x000fe400078e0010 */
[----:B------:R-:W-:-:S07]  /*11c0*/  IMAD.MOV.U32 R24, RZ, RZ, R19 ;  /* 0x000000ffff187224 */ /* 0x000fce00078e0013 */
.L_x_15594:
[----:B------:R-:W-:Y:S05]  /*11d0*/  BSYNC B2 ;  /* 0x0000000000027941 */ /* 0x000fea0003800000 */
.L_x_15593:
        /* <DEDUP_REMOVED lines=21> */
.L_x_15602:
[----:B------:R-:W-:Y:S05]  /*1330*/  BSYNC B2 ;  /* 0x0000000000027941 */ /* 0x000fea0003800000 */
.L_x_15601:
[----:B------:R-:W-:-:S05]  /*1340*/  IMAD.MOV.U32 R11, RZ, RZ, R19 ;  /* 0x000000ffff0b7224 */ /* 0x000fca00078e0013 */
[----:B------:R-:W-:Y:S01]  /*1350*/  LOP3.LUT R11, R11, 0x80000000, R23, 0xb8, !PT ;  /* 0x800000000b0b7812 */ /* 0x000fe200078eb817 */
[----:B------:R-:W-:Y:S06]  /*1360*/  BRA `(.L_x_15589) ;  /* 0x0000000000187947 */ /* 0x000fec0003800000 */
.L_x_15588:
[----:B------:R-:W-:-:S06]  /*1370*/  DSETP.GTU.AND P0, PT, R14, +INF , PT ;  /* 0x7ff000000e00742a */ /* 0x000fcc0003f0c000 */
[----:B------:R-:W-:-:S14]  /*1380*/  DSETP.LE.AND P0, PT, R16, +INF , !P0 ;  /* 0x7ff000001000742a */ /* 0x000fdc0004703000 */
[----:B------:R-:W-:Y:S02]  /*1390*/  @P0 DSETP.NEU.AND P1, PT, R16, +INF , PT ;  /* 0x7ff000001000042a */ /* 0x000fe40003f2d000 */
[----:B------:R-:W-:-:S06]  /*13a0*/  @!P0 DADD R10, R22, R4 ;  /* 0x00000000160a8229 */ /* 0x000fcc0000000004 */
[----:B------:R-:W-:Y:S02]  /*13b0*/  @P0 FSEL R10, R22, RZ, P1 ;  /* 0x000000ff160a0208 */ /* 0x000fe40000800000 */
[----:B------:R-:W-:-:S07]  /*13c0*/  @P0 FSEL R11, R23, -QNAN , P1 ;  /* 0xfff80000170b0808 */ /* 0x000fce0000800000 */
.L_x_15589:
[----:B------:R-:W-:Y:S05]  /*13d0*/  BSYNC B1 ;  /* 0x0000000000017941 */ /* 0x000fea0003800000 */
.L_x_15587:
        /* <DEDUP_REMOVED lines=17> */
[----:B-1----:R-:W-:Y:S05]  /*14f0*/  CALL.REL.NOINC `($__internal_10_$__cuda_sm20_div_rn_f64_full) ;  /* 0x00000044007c7944 */ /* 0x002fea0003c00000 */
[----:B------:R-:W-:Y:S02]  /*1500*/  IMAD.MOV.U32 R4, RZ, RZ, R2 ;  /* 0x000000ffff047224 */ /* 0x000fe400078e0002 */
[----:B------:R-:W-:-:S07]  /*1510*/  IMAD.MOV.U32 R5, RZ, RZ, R7 ;  /* 0x000000ffff057224 */ /* 0x000fce00078e0007 */
.L_x_15604:
[----:B------:R-:W-:Y:S05]  /*1520*/  BSYNC B2 ;  /* 0x0000000000027941 */ /* 0x000fea0003800000 */
.L_x_15603:
        /* <DEDUP_REMOVED lines=29> */
[----:B------:R-:W-:-:S07]  /*1700*/  IMAD.MOV.U32 R5, RZ, RZ, R7 ;  /* 0x000000ffff057224 */ /* 0x000fce00078e0007 */
.L_x_15607:
[----:B------:R-:W-:Y:S05]  /*1710*/  BSYNC B2 ;  /* 0x0000000000027941 */ /* 0x000fea0003800000 */
.L_x_15606:
[----:B------:R-:W-:Y:S01]  /*1720*/  LOP3.LUT R11, RZ, 0x80000000, R5, 0xb8, !PT ;  /* 0x80000000ff0b7812 */ /* 0x000fe200078eb805 */
[----:B------:R-:W-:Y:S01]  /*1730*/  IMAD.MOV.U32 R10, RZ, RZ, RZ ;  /* 0x000000ffff0a7224 */ /* 0x000fe200078e00ff */
[----:B------:R-:W-:Y:S06]  /*1740*/  BRA `(.L_x_15583) ;  /* 0x0000000000187947 */ /* 0x000fec0003800000 */
.L_x_15605:
[----:B------:R-:W0:Y:S02]  /*1750*/  FRND.F64.FLOOR R4, R14 ;  /* 0x0000000e00047313 */ /* 0x000e240000305800 */
[----:B0-----:R-:W-:Y:S02]  /*1760*/  DADD R6, R14, -R4 ;  /* 0x000000000e067229 */ /* 0x001fe40000000804 */
[----:B------:R-:W-:-:S06]  /*1770*/  DADD R10, R4, 1 ;  /* 0x3ff00000040a7429 */ /* 0x000fcc0000000000 */
[----:B------:R-:W-:-:S06]  /*1780*/  DSETP.GT.AND P0, PT, R6, 0.5, PT ;  /* 0x3fe000000600742a */ /* 0x000fcc0003f04000 */
[----:B------:R-:W-:Y:S02]  /*1790*/  FSEL R10, R10, R4, P0 ;  /* 0x000000040a0a7208 */ /* 0x000fe40000000000 */
[----:B------:R-:W-:-:S07]  /*17a0*/  FSEL R11, R11, R5, P0 ;  /* 0x000000050b0b7208 */ /* 0x000fce0000000000 */
.L_x_15583:
[----:B------:R-:W-:Y:S05]  /*17b0*/  BSYNC B0 ;  /* 0x0000000000007941 */ /* 0x000fea0003800000 */
.L_x_15582:
[----:B0-----:R-:W0:Y:S01]  /*17c0*/  S2R R5, SR_TID.X ;  /* 0x0000000000057919 */ /* 0x001e220000002100 */
        /* <DEDUP_REMOVED lines=29> */
.L_x_15612:
[----:B------:R-:W-:Y:S05]  /*19a0*/  BSYNC B2 ;  /* 0x0000000000027941 */ /* 0x000fea0003800000 */
.L_x_15611:
[----:B------:R-:W-:Y:S02]  /*19b0*/  IMAD.MOV.U32 R20, RZ, RZ, R4 ;  /* 0x000000ffff147224 */ /* 0x000fe400078e0004 */
[----:B------:R-:W-:Y:S01]  /*19c0*/  IMAD.MOV.U32 R21, RZ, RZ, R5 ;  /* 0x000000ffff157224 */ /* 0x000fe200078e0005 */
[----:B------:R-:W-:Y:S06]  /*19d0*/  BRA `(.L_x_15609) ;  /* 0x0000001000e87947 */ /* 0x000fec0003800000 */
.L_x_15610:
        /* <DEDUP_REMOVED lines=39> */
.L_x_15619:
        /* <DEDUP_REMOVED lines=12> */
.L_x_15618:
[----:B------:R-:W-:-:S07]  /*1d10*/  IMAD.MOV.U32 R6, RZ, RZ, R25 ;  /* 0x000000ffff067224 */ /* 0x000fce00078e0019 */
.L_x_15617:
[----:B------:R-:W-:Y:S05]  /*1d20*/  BSYNC B2 ;  /* 0x0000000000027941 */ /* 0x000fea0003800000 */
.L_x_15616:
        /* <DEDUP_REMOVED lines=12> */
.L_x_15624:
        /* <DEDUP_REMOVED lines=33> */
.L_x_15623:
[----:B------:R-:W-:Y:S05]  /*2000*/  BSYNC B3 ;  /* 0x0000000000037941 */ /* 0x000fea0003800000 */
.L_x_15622:
[----:B------:R-:W-:-:S13]  /*2010*/  ISETP.GE.U32.AND P0, PT, R18, 0xc, PT ;  /* 0x0000000c1200780c */ /* 0x000fda0003f06070 */
[----:B------:R-:W-:Y:S05]  /*2020*/  @!P0 BRA `(.L_x_15621) ;  /* 0x0000000400dc8947 */ /* 0x000fea0003800000 */
[----:B------:R-:W-:Y:S01]  /*2030*/  BSSY B3, `(.L_x_15625) ;  /* 0x0000075000037945 */ /* 0x000fe20003800000 */
[----:B------:R-:W-:-:S07]  /*2040*/  VIADD R6, R17, 0x10 ;  /* 0x0000001011067836 */ /* 0x000fce0000000000 */
.L_x_15626:
        /* <DEDUP_REMOVED lines=116> */
.L_x_15625:
[----:B------:R-:W-:-:S07]  /*2790*/  IMAD.MOV.U32 R6, RZ, RZ, R17 ;  /* 0x000000ffff067224 */ /* 0x000fce00078e0011 */
.L_x_15621:
[----:B------:R-:W-:Y:S05]  /*27a0*/  BSYNC B2 ;  /* 0x0000000000027941 */ /* 0x000fea0003800000 */
.L_x_15620:
        /* <DEDUP_REMOVED lines=20> */
.L_x_15628:
[----:B------:R-:W-:Y:S05]  /*28f0*/  BSYNC B2 ;  /* 0x0000000000027941 */ /* 0x000fea0003800000 */
.L_x_15627:
[----:B------:R-:W-:Y:S02]  /*2900*/  IMAD.MOV.U32 R23, RZ, RZ, R19 ;  /* 0x000000ffff177224 */ /* 0x000fe400078e0013 */
[----:B------:R-:W-:-:S03]  /*2910*/  IMAD.MOV.U32 R22, RZ, RZ, R14 ;  /* 0x000000ffff167224 */ /* 0x000fc600078e000e */
[----:B------:R-:W-:Y:S01]  /*2920*/  LOP3.LUT R23, R23, 0x80000000, R21, 0xb8, !PT ;  /* 0x8000000017177812 */ /* 0x000fe200078eb815 */
[----:B------:R-:W-:Y:S06]  /*2930*/  BRA `(.L_x_15615) ;  /* 0x0000000000187947 */ /* 0x000fec0003800000 */
.L_x_15614:
[----:B------:R-:W-:-:S06]  /*2940*/  DSETP.GTU.AND P0, PT, R14, +INF , PT ;  /* 0x7ff000000e00742a */ /* 0x000fcc0003f0c000 */
[----:B------:R-:W-:-:S14]  /*2950*/  DSETP.LE.AND P0, PT, R16, +INF , !P0 ;  /* 0x7ff000001000742a */ /* 0x000fdc0004703000 */
[----:B------:R-:W-:Y:S02]  /*2960*/  @P0 DSETP.NEU.AND P1, PT, R16, +INF , PT ;  /* 0x7ff000001000042a */ /* 0x000fe40003f2d000 */
[----:B------:R-:W-:-:S06]  /*2970*/  @!P0 DADD R22, R20, R4 ;  /* 0x0000000014168229 */ /* 0x000fcc0000000004 */
[----:B------:R-:W-:Y:S02]  /*2980*/  @P0 FSEL R22, R20, RZ, P1 ;  /* 0x000000ff14160208 */ /* 0x000fe40000800000 */
[----:B------:R-:W-:-:S07]  /*2990*/  @P0 FSEL R23, R21, -QNAN , P1 ;  /* 0xfff8000015170808 */ /* 0x000fce0000800000 */
.L_x_15615:
[----:B------:R-:W-:Y:S05]  /*29a0*/  BSYNC B1 ;  /* 0x0000000000017941 */ /* 0x000fea0003800000 */
.L_x_15613:
        /* <DEDUP_REMOVED lines=20> */
.L_x_15630:
[----:B------:R-:W-:Y:S05]  /*2af0*/  BSYNC B2 ;  /* 0x0000000000027941 */ /* 0x000fea0003800000 */
.L_x_15629:
        /* <DEDUP_REMOVED lines=30> */
.L_x_15633:
[----:B------:R-:W-:Y:S05]  /*2ce0*/  BSYNC B2 ;  /* 0x0000000000027941 */ /* 0x000fea0003800000 */
.L_x_15632:
[----:B------:R-:W-:Y:S01]  /*2cf0*/  LOP3.LUT R21, RZ, 0x80000000, R5, 0xb8, !PT ;  /* 0x80000000ff157812 */ /* 0x000fe200078eb805 */
[----:B------:R-:W-:Y:S01]  /*2d00*/  IMAD.MOV.U32 R20, RZ, RZ, RZ ;  /* 0x000000ffff147224 */ /* 0x000fe200078e00ff */
[----:B------:R-:W-:Y:S06]  /*2d10*/  BRA `(.L_x_15609) ;  /* 0x0000000000187947 */ /* 0x000fec0003800000 */
.L_x_15631:
[----:B------:R-:W0:Y:S02]  /*2d20*/  FRND.F64.FLOOR R4, R16 ;  /* 0x0000001000047313 */ /* 0x000e240000305800 */
[----:B0-----:R-:W-:Y:S02]  /*2d30*/  DADD R6, R16, -R4 ;  /* 0x0000000010067229 */ /* 0x001fe40000000804 */
[----:B------:R-:W-:-:S06]  /*2d40*/  DADD R14, R4, 1 ;  /* 0x3ff00000040e7429 */ /* 0x000fcc0000000000 */
[----:B------:R-:W-:-:S06]  /*2d50*/  DSETP.GT.AND P0, PT, R6, 0.5, PT ;  /* 0x3fe000000600742a */ /* 0x000fcc0003f04000 */
[----:B------:R-:W-:Y:S02]  /*2d60*/  FSEL R20, R14, R4, P0 ;  /* 0x000000040e147208 */ /* 0x000fe40000000000 */
[----:B------:R-:W-:-:S07]  /*2d70*/  FSEL R21, R15, R5, P0 ;  /* 0x000000050f157208 */ /* 0x000fce0000000000 */
.L_x_15609:
[----:B------:R-:W-:Y:S05]  /*2d80*/  BSYNC B0 ;  /* 0x0000000000007941 */ /* 0x000fea0003800000 */
.L_x_15608:
[----:B------:R-:W0:Y:S01]  /*2d90*/  S2R R5, SR_TID.X ;  /* 0x0000000000057919 */ /* 0x000e220000002100 */
        /* <DEDUP_REMOVED lines=29> */
.L_x_15638:
[----:B------:R-:W-:Y:S05]  /*2f70*/  BSYNC B2 ;  /* 0x0000000000027941 */ /* 0x000fea0003800000 */
.L_x_15637:
[----:B------:R-:W-:Y:S05]  /*2f80*/  BRA `(.L_x_15635) ;  /* 0x0000001000e87947 */ /* 0x000fea0003800000 */
.L_x_15636:
        /* <DEDUP_REMOVED lines=39> */
.L_x_15645:
        /* <DEDUP_REMOVED lines=12> */
.L_x_15644:
[----:B------:R-:W-:-:S07]  /*32c0*/  IMAD.MOV.U32 R6, RZ, RZ, R25 ;  /* 0x000000ffff067224 */ /* 0x000fce00078e0019 */
.L_x_15643:
[----:B------:R-:W-:Y:S05]  /*32d0*/  BSYNC B2 ;  /* 0x0000000000027941 */ /* 0x000fea0003800000 */
.L_x_15642:
        /* <DEDUP_REMOVED lines=12> */
.L_x_15650:
        /* <DEDUP_REMOVED lines=33> */
.L_x_15649:
[----:B------:R-:W-:Y:S05]  /*35b0*/  BSYNC B3 ;  /* 0x0000000000037941 */ /* 0x000fea0003800000 */
.L_x_15648:
[----:B------:R-:W-:-:S13]  /*35c0*/  ISETP.GE.U32.AND P0, PT, R18, 0xc, PT ;  /* 0x0000000c1200780c */ /* 0x000fda0003f06070 */
[----:B------:R-:W-:Y:S05]  /*35d0*/  @!P0 BRA `(.L_x_15647) ;  /* 0x0000000400dc8947 */ /* 0x000fea0003800000 */
[----:B------:R-:W-:Y:S01]  /*35e0*/  BSSY B3, `(.L_x_15651) ;  /* 0x0000075000037945 */ /* 0x000fe20003800000 */
[----:B------:R-:W-:-:S07]  /*35f0*/  VIADD R6, R17, 0x10 ;  /* 0x0000001011067836 */ /* 0x000fce0000000000 */
.L_x_15652:
        /* <DEDUP_REMOVED lines=116> */
.L_x_15651:
[----:B------:R-:W-:-:S07]  /*3d40*/  IMAD.MOV.U32 R6, RZ, RZ, R17 ;  /* 0x000000ffff067224 */ /* 0x000fce00078e0011 */
.L_x_15647:
[----:B------:R-:W-:Y:S05]  /*3d50*/  BSYNC B2 ;  /* 0x0000000000027941 */ /* 0x000fea0003800000 */
.L_x_15646:
        /* <DEDUP_REMOVED lines=20> */
.L_x_15654:
[----:B------:R-:W-:Y:S05]  /*3ea0*/  BSYNC B2 ;  /* 0x0000000000027941 */ /* 0x000fea0003800000 */
.L_x_15653:
[----:B------:R-:W-:Y:S02]  /*3eb0*/  IMAD.MOV.U32 R23, RZ, RZ, R19 ;  /* 0x000000ffff177224 */ /* 0x000fe400078e0013 */
[----:B------:R-:W-:-:S03]  /*3ec0*/  IMAD.MOV.U32 R22, RZ, RZ, R14 ;  /* 0x000000ffff167224 */ /* 0x000fc600078e000e */
[----:B------:R-:W-:Y:S01]  /*3ed0*/  LOP3.LUT R23, R23, 0x80000000, R9, 0xb8, !PT ;  /* 0x8000000017177812 */ /* 0x000fe200078eb809 */
[----:B------:R-:W-:Y:S06]  /*3ee0*/  BRA `(.L_x_15641) ;  /* 0x0000000000187947 */ /* 0x000fec0003800000 */
.L_x_15640:
[----:B------:R-:W-:-:S06]  /*3ef0*/  DSETP.GTU.AND P0, PT, R14, +INF , PT ;  /* 0x7ff000000e00742a */ /* 0x000fcc0003f0c000 */
[----:B------:R-:W-:-:S14]  /*3f00*/  DSETP.LE.AND P0, PT, R16, +INF , !P0 ;  /* 0x7ff000001000742a */ /* 0x000fdc0004703000 */
[----:B------:R-:W-:Y:S02]  /*3f10*/  @P0 DSETP.NEU.AND P1, PT, R16, +INF , PT ;  /* 0x7ff000001000042a */ /* 0x000fe40003f2d000 */
[----:B------:R-:W-:-:S06]  /*3f20*/  @!P0 DADD R22, R8, R4 ;  /* 0x0000000008168229 */ /* 0x000fcc0000000004 */
[----:B------:R-:W-:Y:S02]  /*3f30*/  @P0 FSEL R22, R8, RZ, P1 ;  /* 0x000000ff08160208 */ /* 0x000fe40000800000 */
[----:B------:R-:W-:-:S07]  /*3f40*/  @P0 FSEL R23, R9, -QNAN , P1 ;  /* 0xfff8000009170808 */ /* 0x000fce0000800000 */
.L_x_15641:
[----:B------:R-:W-:Y:S05]  /*3f50*/  BSYNC B1 ;  /* 0x0000000000017941 */ /* 0x000fea0003800000 */
.L_x_15639:
        /* <DEDUP_REMOVED lines=20> */
.L_x_15656:
[----:B------:R-:W-:Y:S05]  /*40a0*/  BSYNC B2 ;  /* 0x0000000000027941 */ /* 0x000fea0003800000 */
.L_x_15655:
        /* <DEDUP_REMOVED lines=30> */
.L_x_15659:
[----:B------:R-:W-:Y:S05]  /*4290*/  BSYNC B2 ;  /* 0x0000000000027941 */ /* 0x000fea0003800000 */
.L_x_15658:
[----:B------:R-:W-:Y:S01]  /*42a0*/  LOP3.LUT R23, RZ, 0x80000000, R5, 0xb8, !PT ;  /* 0x80000000ff177812 */ /* 0x000fe200078eb805 */
[----:B------:R-:W-:Y:S01]  /*42b0*/  IMAD.MOV.U32 R22, RZ, RZ, RZ ;  /* 0x000000ffff167224 */ /* 0x000fe200078e00ff */
[----:B------:R-:W-:Y:S06]  /*42c0*/  BRA `(.L_x_15635) ;  /* 0x0000000000187947 */ /* 0x000fec0003800000 */
.L_x_15657:
[----:B------:R-:W0:Y:S02]  /*42d0*/  FRND.F64.FLOOR R4, R14 ;  /* 0x0000000e00047313 */ /* 0x000e240000305800 */
[----:B0-----:R-:W-:Y:S02]  /*42e0*/  DADD R6, R14, -R4 ;  /* 0x000000000e067229 */ /* 0x001fe40000000804 */
[----:B------:R-:W-:-:S06]  /*42f0*/  DADD R8, R4, 1 ;  /* 0x3ff0000004087429 */ /* 0x000fcc0000000000 */
[----:B------:R-:W-:-:S06]  /*4300*/  DSETP.GT.AND P0, PT, R6, 0.5, PT ;  /* 0x3fe000000600742a */ /* 0x000fcc0003f04000 */
[----:B------:R-:W-:Y:S02]  /*4310*/  FSEL R22, R8, R4, P0 ;  /* 0x0000000408167208 */ /* 0x000fe40000000000 */
[----:B------:R-:W-:-:S07]  /*4320*/  FSEL R23, R9, R5, P0 ;  /* 0x0000000509177208 */ /* 0x000fce0000000000 */
.L_x_15635:
[----:B------:R-:W-:Y:S05]  /*4330*/  BSYNC B0 ;  /* 0x0000000000007941 */ /* 0x000fea0003800000 */
.L_x_15634:
        /* <DEDUP_REMOVED lines=30> */
.L_x_15664:
[----:B------:R-:W-:Y:S05]  /*4520*/  BSYNC B2 ;  /* 0x0000000000027941 */ /* 0x000fea0003800000 */
.L_x_15663:
[----:B------:R-:W-:Y:S05]  /*4530*/  BRA `(.L_x_15661) ;  /* 0x0000001000e87947 */ /* 0x000fea0003800000 */
.L_x_15662:
        /* <DEDUP_REMOVED lines=39> */
.L_x_15671:
        /* <DEDUP_REMOVED lines=12> */
.L_x_15670:
[----:B------:R-:W-:-:S07]  /*4870*/  IMAD.MOV.U32 R6, RZ, RZ, R19 ;  /* 0x000000ffff067224 */ /* 0x000fce00078e0013 */
.L_x_15669:
[----:B------:R-:W-:Y:S05]  /*4880*/  BSYNC B2 ;  /* 0x0000000000027941 */ /* 0x000fea0003800000 */
.L_x_15668:
        /* <DEDUP_REMOVED lines=12> */
.L_x_15676:
        /* <DEDUP_REMOVED lines=33> */
.L_x_15675:
[----:B------:R-:W-:Y:S05]  /*4b60*/  BSYNC B3 ;  /* 0x0000000000037941 */ /* 0x000fea0003800000 */
.L_x_15674:
[----:B------:R-:W-:-:S13]  /*4b70*/  ISETP.GE.U32.AND P0, PT, R19, 0xc, PT ;  /* 0x0000000c1300780c */ /* 0x000fda0003f06070 */
[----:B------:R-:W-:Y:S05]  /*4b80*/  @!P0 BRA `(.L_x_15673) ;  /* 0x0000000400dc8947 */ /* 0x000fea0003800000 */
[----:B------:R-:W-:Y:S01]  /*4b90*/  BSSY B3, `(.L_x_15677) ;  /* 0x0000075000037945 */ /* 0x000fe20003800000 */
[----:B------:R-:W-:-:S07]  /*4ba0*/  VIADD R6, R16, 0x10 ;  /* 0x0000001010067836 */ /* 0x000fce0000000000 */
.L_x_15678:
        /* <DEDUP_REMOVED lines=116> */
.L_x_15677:
[----:B------:R-:W-:-:S07]  /*52f0*/  IMAD.MOV.U32 R6, RZ, RZ, R19 ;  /* 0x000000ffff067224 */ /* 0x000fce00078e0013 */
.L_x_15673:
[----:B------:R-:W-:Y:S05]  /*5300*/  BSYNC B2 ;  /* 0x0000000000027941 */ /* 0x000fea0003800000 */
.L_x_15672:
        /* <DEDUP_REMOVED lines=20> */
.L_x_15680:
[----:B------:R-:W-:Y:S05]  /*5450*/  BSYNC B2 ;  /* 0x0000000000027941 */ /* 0x000fea0003800000 */
.L_x_15679:
[----:B------:R-:W-:Y:S02]  /*5460*/  IMAD.MOV.U32 R9, RZ, RZ, R19 ;  /* 0x000000ffff097224 */ /* 0x000fe400078e0013 */
[----:B------:R-:W-:-:S03]  /*5470*/  IMAD.MOV.U32 R8, RZ, RZ, R14 ;  /* 0x000000ffff087224 */ /* 0x000fc600078e000e */
[----:B------:R-:W-:Y:S01]  /*5480*/  LOP3.LUT R9, R9, 0x80000000, R13, 0xb8, !PT ;  /* 0x8000000009097812 */ /* 0x000fe200078eb80d */
[----:B------:R-:W-:Y:S06]  /*5490*/  BRA `(.L_x_15667) ;  /* 0x0000000000187947 */ /* 0x000fec0003800000 */
.L_x_15666:
[----:B------:R-:W-:-:S06]  /*54a0*/  DSETP.GTU.AND P0, PT, R14, +INF , PT ;  /* 0x7ff000000e00742a */ /* 0x000fcc0003f0c000 */
[----:B------:R-:W-:-:S14]  /*54b0*/  DSETP.LE.AND P0, PT, R16, +INF , !P0 ;  /* 0x7ff000001000742a */ /* 0x000fdc0004703000 */
[----:B------:R-:W-:Y:S02]  /*54c0*/  @P0 DSETP.NEU.AND P1, PT, R16, +INF , PT ;  /* 0x7ff000001000042a */ /* 0x000fe40003f2d000 */
[----:B------:R-:W-:-:S06]  /*54d0*/  @!P0 DADD R8, R12, R4 ;  /* 0x000000000c088229 */ /* 0x000fcc0000000004 */
[----:B------:R-:W-:Y:S02]  /*54e0*/  @P0 FSEL R8, R12, RZ, P1 ;  /* 0x000000ff0c080208 */ /* 0x000fe40000800000 */
[----:B------:R-:W-:-:S07]  /*54f0*/  @P0 FSEL R9, R13, -QNAN , P1 ;  /* 0xfff800000d090808 */ /* 0x000fce0000800000 */
.L_x_15667:
[----:B------:R-:W-:Y:S05]  /*5500*/  BSYNC B1 ;  /* 0x0000000000017941 */ /* 0x000fea0003800000 */
.L_x_15665:
        /* <DEDUP_REMOVED lines=20> */
.L_x_15682:
[----:B------:R-:W-:Y:S05]  /*5650*/  BSYNC B2 ;  /* 0x0000000000027941 */ /* 0x000fea0003800000 */
.L_x_15681:
        /* <DEDUP_REMOVED lines=30> */
.L_x_15685:
[----:B------:R-:W-:Y:S05]  /*5840*/  BSYNC B2 ;  /* 0x0000000000027941 */ /* 0x000fea0003800000 */
.L_x_15684:
[----:B------:R-:W-:Y:S01]  /*5850*/  LOP3.LUT R5, RZ, 0x80000000, R5, 0xb8, !PT ;  /* 0x80000000ff057812 */ /* 0x000fe200078eb805 */
[----:B------:R-:W-:Y:S01]  /*5860*/  IMAD.MOV.U32 R4, RZ, RZ, RZ ;  /* 0x000000ffff047224 */ /* 0x000fe200078e00ff */
[----:B------:R-:W-:Y:S06]  /*5870*/  BRA `(.L_x_15661) ;  /* 0x0000000000187947 */ /* 0x000fec0003800000 */
.L_x_15683:
[----:B-1----:R-:W0:Y:S02]  /*5880*/  FRND.F64.FLOOR R2, R8 ;  /* 0x0000000800027313 */ /* 0x002e240000305800 */
[----:B0-----:R-:W-:Y:S02]  /*5890*/  DADD R4, R8, -R2 ;  /* 0x0000000008047229 */ /* 0x001fe40000000802 */
[----:B------:R-:W-:-:S06]  /*58a0*/  DADD R6, R2, 1 ;  /* 0x3ff0000002067429 */ /* 0x000fcc0000000000 */
[----:B------:R-:W-:-:S06]  /*58b0*/  DSETP.GT.AND P0, PT, R4, 0.5, PT ;  /* 0x3fe000000400742a */ /* 0x000fcc0003f04000 */
[----:B------:R-:W-:Y:S02]  /*58c0*/  FSEL R4, R6, R2, P0 ;  /* 0x0000000206047208 */ /* 0x000fe40000000000 */
[----:B------:R-:W-:-:S07]  /*58d0*/  FSEL R5, R7, R3, P0 ;  /* 0x0000000307057208 */ /* 0x000fce0000000000 */
.L_x_15661:
[----:B------:R-:W-:Y:S05]  /*58e0*/  BSYNC B0 ;  /* 0x0000000000007941 */ /* 0x000fea0003800000 */
.L_x_15660:
[----:B------:R-:W0:Y:S01]  /*58f0*/  S2R R7, SR_TID.X ;  /* 0x0000000000077919 */ /* 0x000e220000002100 */
[----:B------:R-:W-:Y:S01]  /*5900*/  BSSY B0, `(.L_x_15686) ;  /* 0x0000016000007945 */ /* 0x000fe20003800000 */
[----:B0-----:R-:W-:Y:S01]  /*5910*/  ISETP.GE.AND P1, PT, R7, R0, PT ;  /* 0x000000000700720c */ /* 0x001fe20003f26270 */
[----:B-----5:R-:W-:-:S12]  /*5920*/  IMAD.MOV.U32 R9, RZ, RZ, R7 ;  /* 0x000000ffff097224 */ /* 0x020fd800078e0007 */
[----:B------:R-:W0:Y:S01]  /*5930*/  @!P1 S2R R6, SR_CTAID.X ;  /* 0x0000000000069919 */ /* 0x000e220000002500 */
[----:B-1----:R-:W1:Y:S01]  /*5940*/  @!P1 LDC.64 R2, c[0x0][0x228] ;  /* 0x00008a00ff029b82 */ /* 0x002e620000000a00 */
        /* <DEDUP_REMOVED lines=17> */
.L_x_15687:
[----:B------:R-:W-:Y:S05]  /*5a60*/  BSYNC B0 ;  /* 0x0000000000007941 */ /* 0x000fea0003800000 */
.L_x_15686:
        /* <DEDUP_REMOVED lines=8> */
        .weak           $__internal_10_$__cuda_sm20_div_rn_f64_full
        .type           $__internal_10_$__cuda_sm20_div_rn_f64_full,@function
        .size           $__internal_10_$__cuda_sm20_div_rn_f64_full,(.L_x_37688 - $__internal_10_$__cuda_sm20_div_rn_f64_full)
$__internal_10_$__cuda_sm20_div_rn_f64_full:
[----:B------:R-:W-:Y:S01]  /*5af0*/  IMAD.MOV.U32 R15, RZ, RZ, R17 ;  /* 0x000000ffff0f7224 */ /* 0x000fe200078e0011 */
[C---:B------:R-:W-:Y:S01]  /*5b00*/  FSETP.GEU.AND P0, PT, |R3|.reuse, 1.469367938527859385e-39, PT ;  /* 0x001000000300780b */ /* 0x040fe20003f0e200 */
[----:B------:R-:W-:Y:S01]  /*5b10*/  IMAD.U32 R4, RZ, RZ, UR6 ;  /* 0x00000006ff047e24 */ /* 0x000fe2000f8e00ff */
[----:B------:R-:W-:Y:S01]  /*5b20*/  LOP3.LUT R2, R3, 0x800fffff, RZ, 0xc0, !PT ;  /* 0x800fffff03027812 */ /* 0x000fe200078ec0ff */
[----:B------:R-:W-:Y:S01]  /*5b30*/  IMAD.MOV.U32 R5, RZ, RZ, R3 ;  /* 0x000000ffff057224 */ /* 0x000fe200078e0003 */
[C---:B------:R-:W-:Y:S01]  /*5b40*/  FSETP.GEU.AND P2, PT, |R15|.reuse, 1.469367938527859385e-39, PT ;  /* 0x001000000f00780b */ /* 0x040fe20003f4e200 */
[----:B------:R-:W-:Y:S01]  /*5b50*/  IMAD.MOV.U32 R14, RZ, RZ, R16 ;  /* 0x000000ffff0e7224 */ /* 0x000fe200078e0010 */
[----:B------:R-:W-:Y:S01]  /*5b60*/  LOP3.LUT R17, R2, 0x3ff00000, RZ, 0xfc, !PT ;  /* 0x3ff0000002117812 */ /* 0x000fe200078efcff */
[----:B------:R-:W-:Y:S01]  /*5b70*/  IMAD.U32 R16, RZ, RZ, UR6 ;  /* 0x00000006ff107e24 */ /* 0x000fe2000f8e00ff */
[----:B------:R-:W-:Y:S01]  /*5b80*/  LOP3.LUT R2, R15, 0x7ff00000, RZ, 0xc0, !PT ;  /* 0x7ff000000f027812 */ /* 0x000fe200078ec0ff */
[----:B------:R-:W-:Y:S01]  /*5b90*/  IMAD.MOV.U32 R18, RZ, RZ, R14 ;  /* 0x000000ffff127224 */ /* 0x000fe200078e000e */
[----:B------:R-:W-:Y:S01]  /*5ba0*/  BSSY B1, `(.L_x_15688) ;  /* 0x0000053000017945 */ /* 0x000fe20003800000 */
[----:B------:R-:W-:-:S02]  /*5bb0*/  IMAD.MOV.U32 R24, RZ, RZ, 0x1 ;  /* 0x00000001ff187424 */ /* 0x000fc400078e00ff */
[----:B------:R-:W-:Y:S01]  /*5bc0*/  @!P0 DMUL R16, R4, 8.98846567431157953865e+307 ;  /* 0x7fe0000004108828 */ /* 0x000fe20000000000 */
[----:B------:R-:W-:-:S03]  /*5bd0*/  IMAD.MOV.U32 R4, RZ, RZ, 0x1ca00000 ;  /* 0x1ca00000ff047424 */ /* 0x000fc600078e00ff */
[----:B------:R-:W-:Y:S01]  /*5be0*/  @!P2 LOP3.LUT R7, R5, 0x7ff00000, RZ, 0xc0, !PT ;  /* 0x7ff000000507a812 */ /* 0x000fe200078ec0ff */
[----:B------:R-:W-:Y:S01]  /*5bf0*/  @!P2 IMAD.MOV.U32 R26, RZ, RZ, RZ ;  /* 0x000000ffff1aa224 */ /* 0x000fe200078e00ff */
[----:B------:R-:W-:Y:S01]  /*5c00*/  LOP3.LUT R5, R3, 0x7ff00000, RZ, 0xc0, !PT ;  /* 0x7ff0000003057812 */ /* 0x000fe200078ec0ff */
[----:B------:R-:W0:Y:S01]  /*5c10*/  MUFU.RCP64H R25, R17 ;  /* 0x0000001100197308 */ /* 0x000e220000001800 */
[C---:B------:R-:W-:Y:S02]  /*5c20*/  @!P2 ISETP.GE.U32.AND P3, PT, R2.reuse, R7, PT ;  /* 0x000000070200a20c */ /* 0x040fe40003f66070 */
[----:B------:R-:W-:Y:S02]  /*5c30*/  ISETP.GE.U32.AND P1, PT, R2, R5, PT ;  /* 0x000000050200720c */ /* 0x000fe40003f26070 */
[C---:B------:R-:W-:Y:S02]  /*5c40*/  @!P2 SEL R7, R4.reuse, 0x63400000, !P3 ;  /* 0x634000000407a807 */ /* 0x040fe40005800000 */
[----:B------:R-:W-:-:S02]  /*5c50*/  SEL R19, R4, 0x63400000, !P1 ;  /* 0x6340000004137807 */ /* 0x000fc40004800000 */
[--C-:B------:R-:W-:Y:S02]  /*5c60*/  @!P2 LOP3.LUT R7, R7, 0x80000000, R15.reuse, 0xf8, !PT ;  /* 0x800000000707a812 */ /* 0x100fe400078ef80f */
[----:B------:R-:W-:Y:S02]  /*5c70*/  LOP3.LUT R19, R19, 0x800fffff, R15, 0xf8, !PT ;  /* 0x800fffff13137812 */ /* 0x000fe400078ef80f */
[----:B------:R-:W-:Y:S01]  /*5c80*/  @!P2 LOP3.LUT R27, R7, 0x100000, RZ, 0xfc, !PT ;  /* 0x00100000071ba812 */ /* 0x000fe200078efcff */
[----:B------:R-:W-:-:S05]  /*5c90*/  IMAD.MOV.U32 R7, RZ, RZ, R2 ;  /* 0x000000ffff077224 */ /* 0x000fca00078e0002 */
[----:B------:R-:W-:Y:S02]  /*5ca0*/  @!P2 DFMA R18, R18, 2, -R26 ;  /* 0x400000001212a82b */ /* 0x000fe4000000081a */
[----:B0-----:R-:W-:-:S08]  /*5cb0*/  DFMA R26, R24, -R16, 1 ;  /* 0x3ff00000181a742b */ /* 0x001fd00000000810 */
[----:B------:R-:W-:Y:S01]  /*5cc0*/  DFMA R26, R26, R26, R26 ;  /* 0x0000001a1a1a722b */ /* 0x000fe2000000001a */
[----:B------:R-:W-:-:S07]  /*5cd0*/  @!P2 LOP3.LUT R7, R19, 0x7ff00000, RZ, 0xc0, !PT ;  /* 0x7ff000001307a812 */ /* 0x000fce00078ec0ff */
        /* <DEDUP_REMOVED lines=8> */
[----:B------:R-:W-:Y:S02]  /*5d60*/  VIADD R5, R7, 0xffffffff ;  /* 0xffffffff07057836 */ /* 0x000fe40000000000 */
[----:B------:R-:W-:Y:S02]  /*5d70*/  IMAD.U32 R24, RZ, RZ, UR6 ;  /* 0x00000006ff187e24 */ /* 0x000fe4000f8e00ff */
[----:B------:R-:W-:Y:S01]  /*5d80*/  IMAD.MOV.U32 R25, RZ, RZ, R3 ;  /* 0x000000ffff197224 */ /* 0x000fe200078e0003 */
[----:B------:R-:W-:Y:S01]  /*5d90*/  ISETP.GT.U32.AND P0, PT, R5, 0x7feffffe, PT ;  /* 0x7feffffe0500780c */ /* 0x000fe20003f04070 */
[----:B------:R-:W-:-:S05]  /*5da0*/  VIADD R5, R26, 0xffffffff ;  /* 0xffffffff1a057836 */ /* 0x000fca0000000000 */
[----:B------:R-:W-:-:S13]  /*5db0*/  ISETP.GT.U32.OR P0, PT, R5, 0x7feffffe, P0 ;  /* 0x7feffffe0500780c */ /* 0x000fda0000704470 */
[----:B------:R-:W-:Y:S05]  /*5dc0*/  @P0 BRA `(.L_x_15689) ;  /* 0x00000000006c0947 */ /* 0x000fea0003800000 */
[----:B------:R-:W-:Y:S01]  /*5dd0*/  LOP3.LUT R5, R25, 0x7ff00000, RZ, 0xc0, !PT ;  /* 0x7ff0000019057812 */ /* 0x000fe200078ec0ff */
[----:B------:R-:W-:-:S03]  /*5de0*/  IMAD.MOV.U32 R14, RZ, RZ, RZ ;  /* 0x000000ffff0e7224 */ /* 0x000fc600078e00ff */
[CC--:B------:R-:W-:Y:S02]  /*5df0*/  ISETP.GE.U32.AND P0, PT, R2.reuse, R5.reuse, PT ;  /* 0x000000050200720c */ /* 0x0c0fe40003f06070 */
[----:B------:R-:W-:Y:S02]  /*5e00*/  VIADDMNMX R2, R2, -R5, 0xb9600000, !PT ;  /* 0xb960000002027446 */ /* 0x000fe40007800905 */
[----:B------:R-:W-:Y:S02]  /*5e10*/  SEL R5, R4, 0x63400000, !P0 ;  /* 0x6340000004057807 */ /* 0x000fe40004000000 */
[----:B------:R-:W-:-:S05]  /*5e20*/  VIMNMX R2, R2, 0x46a00000, PT ;  /* 0x46a0000002027848 */ /* 0x000fca0003fe0100 */
        /* <DEDUP_REMOVED lines=21> */
.L_x_15689:
        /* <DEDUP_REMOVED lines=16> */
.L_x_15692:
[----:B------:R-:W-:Y:S01]  /*6080*/  LOP3.LUT R5, R25, 0x80000, RZ, 0xfc, !PT ;  /* 0x0008000019057812 */ /* 0x000fe200078efcff */
[----:B------:R-:W-:Y:S01]  /*6090*/  IMAD.MOV.U32 R4, RZ, RZ, R24 ;  /* 0x000000ffff047224 */ /* 0x000fe200078e0018 */
[----:B------:R-:W-:Y:S06]  /*60a0*/  BRA `(.L_x_15690) ;  /* 0x0000000000087947 */ /* 0x000fec0003800000 */
.L_x_15691:
[----:B------:R-:W-:Y:S01]  /*60b0*/  LOP3.LUT R5, R15, 0x80000, RZ, 0xfc, !PT ;  /* 0x000800000f057812 */ /* 0x000fe200078efcff */
[----:B------:R-:W-:-:S07]  /*60c0*/  IMAD.MOV.U32 R4, RZ, RZ, R14 ;  /* 0x000000ffff047224 */ /* 0x000fce00078e000e */
.L_x_15690:
[----:B------:R-:W-:Y:S05]  /*60d0*/  BSYNC B1 ;  /* 0x0000000000017941 */ /* 0x000fea0003800000 */
.L_x_15688:
[----:B------:R-:W-:Y:S02]  /*60e0*/  IMAD.MOV.U32 R2, RZ, RZ, R4 ;  /* 0x000000ffff027224 */ /* 0x000fe400078e0004 */
[----:B------:R-:W-:Y:S02]  /*60f0*/  IMAD.MOV.U32 R7, RZ, RZ, R5 ;  /* 0x000000ffff077224 */ /* 0x000fe400078e0005 */
[----:B------:R-:W-:Y:S02]  /*6100*/  IMAD.MOV.U32 R4, RZ, RZ, R6 ;  /* 0x000000ffff047224 */ /* 0x000fe400078e0006 */
[----:B------:R-:W-:-:S04]  /*6110*/  IMAD.MOV.U32 R5, RZ, RZ, 0x0 ;  /* 0x00000000ff057424 */ /* 0x000fc800078e00ff */
[----:B------:R-:W-:Y:S05]  /*6120*/  RET.REL.NODEC R4 `(_ZN2at6native27unrolled_elementwise_kernelINS0_13BUnaryFunctorIdddZZZNS0_15binary_internal21div_floor_kernel_cudaERNS_18TensorIteratorBaseEENKUlvE1_clEvENKUlvE_clEvEUlddE_EESt5arrayIPcLm2EELi4E23TrivialOffsetCalculatorILi1EjESE_NS0_6memory15LoadWithoutCastENSF_16StoreWithoutCastEEEviT_T0_T2_T3_T4_T5_) ;  /* 0xffffff9c04b47950 */ /* 0x000fea0003c3ffff */
.L_x_15693:
        /* <DEDUP_REMOVED lines=13> */
.L_x_37688:


//--------------------- .text._ZN2at6native29vectorized_elementwise_kernelILi2ENS0_13BUnaryFunctorIdddZZZNS0_15binary_internal21div_floor_kernel_cudaERNS_18TensorIteratorBaseEENKUlvE1_clEvENKUlvE_clEvEUlddE_EESt5arrayIPcLm2EEEEviT0_T1_ --------------------------
	.section	.text._ZN2at6native29vectorized_elementwise_kernelILi2ENS0_13BUnaryFunctorIdddZZZNS0_15binary_internal21div_floor_kernel_cudaERNS_18TensorIteratorBaseEENKUlvE1_clEvENKUlvE_clEvEUlddE_EESt5arrayIPcLm2EEEEviT0_T1_,"ax",@progbits
	.align	128
        .global         _ZN2at6native29vectorized_elementwise_kernelILi2ENS0_13BUnaryFunctorIdddZZZNS0_15binary_internal21div_floor_kernel_cudaERNS_18TensorIteratorBaseEENKUlvE1_clEvENKUlvE_clEvEUlddE_EESt5arrayIPcLm2EEEEviT0_T1_
        .type           _ZN2at6native29vectorized_elementwise_kernelILi2ENS0_13BUnaryFunctorIdddZZZNS0_15binary_internal21div_floor_kernel_cudaERNS_18TensorIteratorBaseEENKUlvE1_clEvENKUlvE_clEvEUlddE_EESt5arrayIPcLm2EEEEviT0_T1_,@function
        .size           _ZN2at6native29vectorized_elementwise_kernelILi2ENS0_13BUnaryFunctorIdddZZZNS0_15binary_internal21div_floor_kernel_cudaERNS_18TensorIteratorBaseEENKUlvE1_clEvENKUlvE_clEvEUlddE_EESt5arrayIPcLm2EEEEviT0_T1_,(.L_x_37689 - _ZN2at6native29vectorized_elementwise_kernelILi2ENS0_13BUnaryFunctorIdddZZZNS0_15binary_internal21div_floor_kernel_cudaERNS_18TensorIteratorBaseEENKUlvE1_clEvENKUlvE_clEvEUlddE_EESt5arrayIPcLm2EEEEviT0_T1_)
        .other          _ZN2at6native29vectorized_elementwise_kernelILi2ENS0_13BUnaryFunctorIdddZZZNS0_15binary_internal21div_floor_kernel_cudaERNS_18TensorIteratorBaseEENKUlvE1_clEvENKUlvE_clEvEUlddE_EESt5arrayIPcLm2EEEEviT0_T1_,@"STO_CUDA_ENTRY STV_DEFAULT"
_ZN2at6native29vectorized_elementwise_kernelILi2ENS0_13BUnaryFunctorIdddZZZNS0_15binary_internal21div_floor_kernel_cudaERNS_18TensorIteratorBaseEENKUlvE1_clEvENKUlvE_clEvEUlddE_EESt5arrayIPcLm2EEEEviT0_T1_:
.text._ZN2at6native29vectorized_elementwise_kernelILi2ENS0_13BUnaryFunctorIdddZZZNS0_15binary_internal21div_floor_kernel_cudaERNS_18TensorIteratorBaseEENKUlvE1_clEvENKUlvE_clEvEUlddE_EESt5arrayIPcLm2EEEEviT0_T1_:
[----:B------:R-:W-:Y:S01]  /*0000*/  LDC R1, c[0x0][0x28] ;  /* 0x00000a00ff017b82 */ /* 0x000fe20000000800 */
[----:B------:R-:W0:Y:S01]  /*0010*/  S2R R20, SR_CTAID.X ;  /* 0x0000000000147919 */ /* 0x000e220000002500 */
[----:B------:R-:W-:-:S06]  /*0020*/  ULDC UR4, c[0x0][0x210] ;  /* 0x0000840000047ab9 */ /* 0x000fcc0000000800 */
[----:B------:R-:W1:Y:S01]  /*0030*/  LDC R3, c[0x0][0x224] ;  /* 0x00008900ff037b82 */ /* 0x000e620000000800 */
[----:B------:R-:W-:Y:S01]  /*0040*/  ULDC UR6, c[0x0][0x220] ;  /* 0x0000880000067ab9 */ /* 0x000fe20000000800 */
[----:B0-----:R-:W-:-:S05]  /*0050*/  IMAD.SHL.U32 R20, R20, 0x400, RZ ;  /* 0x0000040014147824 */ /* 0x001fca00078e00ff */
[----:B------:R-:W-:Y:S01]  /*0060*/  IADD3 R21, -R20, UR4, RZ ;  /* 0x0000000414157c10 */ /* 0x000fe2000fffe1ff */
[----:B------:R-:W-:-:S03]  /*0070*/  ULDC.64 UR4, c[0x0][0x208] ;  /* 0x0000820000047ab9 */ /* 0x000fc60000000a00 */
[----:B------:R-:W-:-:S13]  /*0080*/  ISETP.GE.U32.AND P0, PT, R21, 0x400, PT ;  /* 0x000004001500780c */ /* 0x000fda0003f06070 */
[----:B------:R-:W-:Y:S05]  /*0090*/  @!P0 BRA `(.L_x_15694) ;  /* 0x000000ac00188947 */ /* 0x000fea0003800000 */
[----:B------:R-:W0:Y:S01]  /*00a0*/  S2R R7, SR_TID.X ;  /* 0x0000000000077919 */ /* 0x000e220000002100 */
[----:B------:R-:W2:Y:S02]  /*00b0*/  LDC.64 R4, c[0x0][0x230] ;  /* 0x00008c00ff047b82 */ /* 0x000ea40000000a00 */
[----:B--2---:R-:W-:-:S06]  /*00c0*/  IMAD.WIDE R20, R20, 0x8, R4 ;  /* 0x0000000814147825 */ /* 0x004fcc00078e0204 */
[----:B------:R-:W2:Y:S01]  /*00d0*/  LDC.64 R4, c[0x0][0x220] ;  /* 0x00008800ff047b82 */ /* 0x000ea20000000a00 */
[----:B0-----:R-:W-:-:S05]  /*00e0*/  IMAD.WIDE.U32 R6, R7, 0x10, R20 ;  /* 0x0000001007067825 */ /* 0x001fca00078e0014 */
[----:B------:R0:W5:Y:S04]  /*00f0*/  LDG.E.128 R16, desc[UR4][R6.64] ;  /* 0x0000000406107981 */ /* 0x000168000c1e1d00 */
[----:B------:R0:W5:Y:S04]  /*0100*/  LDG.E.128 R20, desc[UR4][R6.64+0x800] ;  /* 0x0008000406147981 */ /* 0x000168000c1e1d00 */
[----:B------:R0:W5:Y:S04]  /*0110*/  LDG.E.128 R8, desc[UR4][R6.64+0x1000] ;  /* 0x0010000406087981 */ /* 0x000168000c1e1d00 */
[----:B------:R0:W5:Y:S01]  /*0120*/  LDG.E.128 R12, desc[UR4][R6.64+0x1800] ;  /* 0x00180004060c7981 */ /* 0x000162000c1e1d00 */
[----:B--2---:R-:W-:-:S14]  /*0130*/  DSETP.NEU.AND P1, PT, R4, RZ, PT ;  /* 0x000000ff0400722a */ /* 0x004fdc0003f2d000 */
[----:B0-----:R-:W-:Y:S05]  /*0140*/  @P1 BRA `(.L_x_15695) ;  /* 0x0000000000601947 */ /* 0x001fea0003800000 */
        /* <DEDUP_REMOVED lines=19> */
[----:B-1----:R-:W-:Y:S05]  /*0280*/  CALL.REL.NOINC `($__internal_11_$__cuda_sm20_div_rn_f64_full) ;  /* 0x0000015c00a87944 */ /* 0x002fea0003c00000 */
.L_x_15697:
[----:B------:R-:W-:Y:S05]  /*0290*/  BSYNC B1 ;  /* 0x0000000000017941 */ /* 0x000fea0003800000 */
.L_x_15696:
[----:B------:R-:W-:Y:S02]  /*02a0*/  IMAD.MOV.U32 R16, RZ, RZ, R36 ;  /* 0x000000ffff107224 */ /* 0x000fe400078e0024 */
[----:B------:R-:W-:Y:S01]  /*02b0*/  IMAD.MOV.U32 R17, RZ, RZ, R37 ;  /* 0x000000ffff117224 */ /* 0x000fe200078e0025 */
[----:B------:R-:W-:Y:S06]  /*02c0*/  BRA `(.L_x_15698) ;  /* 0x0000001000dc7947 */ /* 0x000fec0003800000 */
.L_x_15695:
        /* <DEDUP_REMOVED lines=39> */
.L_x_15704:
        /* <DEDUP_REMOVED lines=12> */
.L_x_15703:
[----:B------:R-:W-:Y:S05]  /*0600*/  BSYNC B1 ;  /* 0x0000000000017941 */ /* 0x000fea0003800000 */
.L_x_15702:
        /* <DEDUP_REMOVED lines=12> */
.L_x_15709:
        /* <DEDUP_REMOVED lines=33> */
.L_x_15708:
[----:B------:R-:W-:Y:S05]  /*08e0*/  BSYNC B2 ;  /* 0x0000000000027941 */ /* 0x000fea0003800000 */
.L_x_15707:
[----:B------:R-:W-:-:S13]  /*08f0*/  ISETP.GE.U32.AND P0, PT, R30, 0xc, PT ;  /* 0x0000000c1e00780c */ /* 0x000fda0003f06070 */
[----:B------:R-:W-:Y:S05]  /*0900*/  @!P0 BRA `(.L_x_15706) ;  /* 0x0000000400d88947 */ /* 0x000fea0003800000 */
[----:B------:R-:W-:Y:S01]  /*0910*/  BSSY B2, `(.L_x_15706) ;  /* 0x0000075000027945 */ /* 0x000fe20003800000 */
[----:B------:R-:W-:-:S07]  /*0920*/  VIADD R6, R29, 0x10 ;  /* 0x000000101d067836 */ /* 0x000fce0000000000 */
.L_x_15710:
        /* <DEDUP_REMOVED lines=116> */
.L_x_15706:
[----:B------:R-:W-:Y:S05]  /*1070*/  BSYNC B1 ;  /* 0x0000000000017941 */ /* 0x000fea0003800000 */
.L_x_15705:
        /* <DEDUP_REMOVED lines=20> */
.L_x_15712:
[----:B------:R-:W-:Y:S05]  /*11c0*/  BSYNC B1 ;  /* 0x0000000000017941 */ /* 0x000fea0003800000 */
.L_x_15711:
[----:B------:R-:W-:-:S05]  /*11d0*/  IMAD.MOV.U32 R29, RZ, RZ, R31 ;  /* 0x000000ffff1d7224 */ /* 0x000fca00078e001f */
[----:B------:R-:W-:Y:S01]  /*11e0*/  LOP3.LUT R29, R29, 0x80000000, R17, 0xb8, !PT ;  /* 0x800000001d1d7812 */ /* 0x000fe200078eb811 */
[----:B------:R-:W-:Y:S06]  /*11f0*/  BRA `(.L_x_15701) ;  /* 0x0000000000187947 */ /* 0x000fec0003800000 */
.L_x_15700:
[----:B------:R-:W-:-:S06]  /*1200*/  DSETP.GTU.AND P0, PT, R24, +INF , PT ;  /* 0x7ff000001800742a */ /* 0x000fcc0003f0c000 */
[----:B------:R-:W-:-:S14]  /*1210*/  DSETP.LE.AND P0, PT, R26, +INF , !P0 ;  /* 0x7ff000001a00742a */ /* 0x000fdc0004703000 */
[----:B------:R-:W-:Y:S02]  /*1220*/  @P0 DSETP.NEU.AND P2, PT, R26, +INF , PT ;  /* 0x7ff000001a00042a */ /* 0x000fe40003f4d000 */
[----:B------:R-:W-:-:S06]  /*1230*/  @!P0 DADD R28, R16, R4 ;  /* 0x00000000101c8229 */ /* 0x000fcc0000000004 */
[----:B------:R-:W-:Y:S02]  /*1240*/  @P0 FSEL R28, R16, RZ, P2 ;  /* 0x000000ff101c0208 */ /* 0x000fe40001000000 */
[----:B------:R-:W-:-:S07]  /*1250*/  @P0 FSEL R29, R17, -QNAN , P2 ;  /* 0xfff80000111d0808 */ /* 0x000fce0001000000 */
.L_x_15701:
[----:B------:R-:W-:Y:S05]  /*1260*/  BSYNC B0 ;  /* 0x0000000000007941 */ /* 0x000fea0003800000 */
.L_x_15699:
[----:B------:R-:W0:Y:S01]  /*1270*/  MUFU.RCP64H R25, R7 ;  /* 0x0000000700197308 */ /* 0x000e220000001800 */
[----:B------:R-:W-:Y:S01]  /*1280*/  IMAD.MOV.U32 R24, RZ, RZ, 0x1 ;  /* 0x00000001ff187424 */ /* 0x000fe200078e00ff */
[----:B------:R-:W-:Y:S01]  /*1290*/  DADD R32, R16, -R28 ;  /* 0x0000000010207229 */ /* 0x000fe2000000081c */
        /* <DEDUP_REMOVED lines=14> */
[----:B-1----:R-:W-:Y:S05]  /*1380*/  CALL.REL.NOINC `($__internal_11_$__cuda_sm20_div_rn_f64_full) ;  /* 0x0000014c00687944 */ /* 0x002fea0003c00000 */
.L_x_15714:
[----:B------:R-:W-:Y:S05]  /*1390*/  BSYNC B1 ;  /* 0x0000000000017941 */ /* 0x000fea0003800000 */
.L_x_15713:
        /* <DEDUP_REMOVED lines=30> */
[----:B------:R-:W-:-:S07]  /*1580*/  IMAD.MOV.U32 R5, RZ, RZ, R37 ;  /* 0x000000ffff057224 */ /* 0x000fce00078e0025 */
.L_x_15717:
[----:B------:R-:W-:Y:S05]  /*1590*/  BSYNC B2 ;  /* 0x0000000000027941 */ /* 0x000fea0003800000 */
.L_x_15716:
[----:B------:R-:W-:Y:S01]  /*15a0*/  LOP3.LUT R17, RZ, 0x80000000, R5, 0xb8, !PT ;  /* 0x80000000ff117812 */ /* 0x000fe200078eb805 */
[----:B------:R-:W-:Y:S01]  /*15b0*/  IMAD.MOV.U32 R16, RZ, RZ, RZ ;  /* 0x000000ffff107224 */ /* 0x000fe200078e00ff */
[----:B------:R-:W-:Y:S06]  /*15c0*/  BRA `(.L_x_15718) ;  /* 0x0000000000187947 */ /* 0x000fec0003800000 */
.L_x_15715:
[----:B------:R-:W0:Y:S02]  /*15d0*/  FRND.F64.FLOOR R4, R24 ;  /* 0x0000001800047313 */ /* 0x000e240000305800 */
[----:B0-----:R-:W-:Y:S02]  /*15e0*/  DADD R6, R24, -R4 ;  /* 0x0000000018067229 */ /* 0x001fe40000000804 */
[----:B------:R-:W-:-:S06]  /*15f0*/  DADD R16, R4, 1 ;  /* 0x3ff0000004107429 */ /* 0x000fcc0000000000 */
[----:B------:R-:W-:-:S06]  /*1600*/  DSETP.GT.AND P0, PT, R6, 0.5, PT ;  /* 0x3fe000000600742a */ /* 0x000fcc0003f04000 */
[----:B------:R-:W-:Y:S02]  /*1610*/  FSEL R16, R16, R4, P0 ;  /* 0x0000000410107208 */ /* 0x000fe40000000000 */
[----:B------:R-:W-:-:S07]  /*1620*/  FSEL R17, R17, R5, P0 ;  /* 0x0000000511117208 */ /* 0x000fce0000000000 */
.L_x_15718:
[----:B------:R-:W-:Y:S05]  /*1630*/  BSYNC B1 ;  /* 0x0000000000017941 */ /* 0x000fea0003800000 */
.L_x_15698:
[----:B------:R-:W-:Y:S05]  /*1640*/  @P1 BRA `(.L_x_15719) ;  /* 0x0000000000641947 */ /* 0x000fea0003800000 */
[----:B------:R-:W0:Y:S01]  /*1650*/  LDC.64 R6, c[0x0][0x220] ;  /* 0x00008800ff067b82 */ /* 0x000e220000000a00 */
        /* <DEDUP_REMOVED lines=20> */
.L_x_15721:
[----:B------:R-:W-:Y:S05]  /*17a0*/  BSYNC B1 ;  /* 0x0000000000017941 */ /* 0x000fea0003800000 */
.L_x_15720:
[----:B------:R-:W-:Y:S02]  /*17b0*/  IMAD.MOV.U32 R18, RZ, RZ, R36 ;  /* 0x000000ffff127224 */ /* 0x000fe400078e0024 */
[----:B------:R-:W-:Y:S01]  /*17c0*/  IMAD.MOV.U32 R19, RZ, RZ, R37 ;  /* 0x000000ffff137224 */ /* 0x000fe200078e0025 */
[----:B------:R-:W-:Y:S06]  /*17d0*/  BRA `(.L_x_15722) ;  /* 0x0000001000f47947 */ /* 0x000fec0003800000 */
.L_x_15719:
        /* <DEDUP_REMOVED lines=39> */
.L_x_15729:
        /* <DEDUP_REMOVED lines=12> */
.L_x_15728:
[----:B------:R-:W-:-:S07]  /*1b10*/  IMAD.MOV.U32 R0, RZ, RZ, R24 ;  /* 0x000000ffff007224 */ /* 0x000fce00078e0018 */
.L_x_15727:
[----:B------:R-:W-:Y:S05]  /*1b20*/  BSYNC B1 ;  /* 0x0000000000017941 */ /* 0x000fea0003800000 */
.L_x_15726:
        /* <DEDUP_REMOVED lines=12> */
.L_x_15734:
        /* <DEDUP_REMOVED lines=33> */
.L_x_15733:
[----:B------:R-:W-:Y:S05]  /*1e00*/  BSYNC B2 ;  /* 0x0000000000027941 */ /* 0x000fea0003800000 */
.L_x_15732:
[----:B------:R-:W-:-:S13]  /*1e10*/  ISETP.GE.U32.AND P0, PT, R26, 0xc, PT ;  /* 0x0000000c1a00780c */ /* 0x000fda0003f06070 */
[----:B------:R-:W-:Y:S05]  /*1e20*/  @!P0 BRA `(.L_x_15731) ;  /* 0x0000000400dc8947 */ /* 0x000fea0003800000 */
[----:B------:R-:W-:Y:S01]  /*1e30*/  BSSY B2, `(.L_x_15735) ;  /* 0x0000075000027945 */ /* 0x000fe20003800000 */
[----:B------:R-:W-:-:S07]  /*1e40*/  VIADD R0, R27, 0x10 ;  /* 0x000000101b007836 */ /* 0x000fce0000000000 */
.L_x_15736:
        /* <DEDUP_REMOVED lines=116> */
.L_x_15735:
[----:B------:R-:W-:-:S07]  /*2590*/  IMAD.MOV.U32 R0, RZ, RZ, R24 ;  /* 0x000000ffff007224 */ /* 0x000fce00078e0018 */
.L_x_15731:
[----:B------:R-:W-:Y:S05]  /*25a0*/  BSYNC B1 ;  /* 0x0000000000017941 */ /* 0x000fea0003800000 */
.L_x_15730:
        /* <DEDUP_REMOVED lines=21> */
.L_x_15738:
[----:B------:R-:W-:Y:S05]  /*2700*/  BSYNC B1 ;  /* 0x0000000000017941 */ /* 0x000fea0003800000 */
.L_x_15737:
[----:B------:R-:W-:Y:S02]  /*2710*/  IMAD.MOV.U32 R29, RZ, RZ, R27 ;  /* 0x000000ffff1d7224 */ /* 0x000fe400078e001b */
[----:B------:R-:W-:-:S03]  /*2720*/  IMAD.MOV.U32 R28, RZ, RZ, R4 ;  /* 0x000000ffff1c7224 */ /* 0x000fc600078e0004 */
[----:B------:R-:W-:Y:S01]  /*2730*/  LOP3.LUT R29, R29, 0x80000000, R19, 0xb8, !PT ;  /* 0x800000001d1d7812 */ /* 0x000fe200078eb813 */
[----:B------:R-:W-:Y:S06]  /*2740*/  BRA `(.L_x_15725) ;  /* 0x00000000001c7947 */ /* 0x000fec0003800000 */
.L_x_15724:
[----:B------:R-:W-:-:S06]  /*2750*/  DSETP.GTU.AND P0, PT, R6, +INF , PT ;  /* 0x7ff000000600742a */ /* 0x000fcc0003f0c000 */
[----:B------:R-:W-:-:S14]  /*2760*/  DSETP.LE.AND P0, PT, R24, +INF , !P0 ;  /* 0x7ff000001800742a */ /* 0x000fdc0004703000 */
[----:B------:R-:W0:Y:S01]  /*2770*/  @!P0 LDC.64 R28, c[0x0][0x220] ;  /* 0x00008800ff1c8b82 */ /* 0x000e220000000a00 */
[----:B------:R-:W-:Y:S02]  /*2780*/  @P0 DSETP.NEU.AND P2, PT, R24, +INF , PT ;  /* 0x7ff000001800042a */ /* 0x000fe40003f4d000 */
[----:B0-----:R-:W-:-:S06]  /*2790*/  @!P0 DADD R28, R18, R28 ;  /* 0x00000000121c8229 */ /* 0x001fcc000000001c */
[----:B------:R-:W-:Y:S02]  /*27a0*/  @P0 FSEL R28, R18, RZ, P2 ;  /* 0x000000ff121c0208 */ /* 0x000fe40001000000 */
[----:B------:R-:W-:-:S07]  /*27b0*/  @P0 FSEL R29, R19, -QNAN , P2 ;  /* 0xfff80000131d0808 */ /* 0x000fce0001000000 */
.L_x_15725:
[----:B------:R-:W-:Y:S05]  /*27c0*/  BSYNC B0 ;  /* 0x0000000000007941 */ /* 0x000fea0003800000 */
.L_x_15723:
[----:B------:R-:W0:Y:S01]  /*27d0*/  LDC.64 R24, c[0x0][0x220] ;  /* 0x00008800ff187b82 */ /* 0x000e220000000a00 */
        /* <DEDUP_REMOVED lines=18> */
.L_x_15740:
[----:B------:R-:W-:Y:S05]  /*2900*/  BSYNC B1 ;  /* 0x0000000000017941 */ /* 0x000fea0003800000 */
.L_x_15739:
        /* <DEDUP_REMOVED lines=31> */
.L_x_15743:
[----:B------:R-:W-:Y:S05]  /*2b00*/  BSYNC B2 ;  /* 0x0000000000027941 */ /* 0x000fea0003800000 */
.L_x_15742:
[----:B------:R-:W-:Y:S01]  /*2b10*/  LOP3.LUT R19, RZ, 0x80000000, R5, 0xb8, !PT ;  /* 0x80000000ff137812 */ /* 0x000fe200078eb805 */
[----:B------:R-:W-:Y:S01]  /*2b20*/  IMAD.MOV.U32 R18, RZ, RZ, RZ ;  /* 0x000000ffff127224 */ /* 0x000fe200078e00ff */
[----:B------:R-:W-:Y:S06]  /*2b30*/  BRA `(.L_x_15744) ;  /* 0x0000000000187947 */ /* 0x000fec0003800000 */
.L_x_15741:
[----:B------:R-:W0:Y:S02]  /*2b40*/  FRND.F64.FLOOR R4, R24 ;  /* 0x0000001800047313 */ /* 0x000e240000305800 */
[----:B0-----:R-:W-:Y:S02]  /*2b50*/  DADD R6, R24, -R4 ;  /* 0x0000000018067229 */ /* 0x001fe40000000804 */
[----:B------:R-:W-:-:S06]  /*2b60*/  DADD R18, R4, 1 ;  /* 0x3ff0000004127429 */ /* 0x000fcc0000000000 */
[----:B------:R-:W-:-:S06]  /*2b70*/  DSETP.GT.AND P0, PT, R6, 0.5, PT ;  /* 0x3fe000000600742a */ /* 0x000fcc0003f04000 */
[----:B------:R-:W-:Y:S02]  /*2b80*/  FSEL R18, R18, R4, P0 ;  /* 0x0000000412127208 */ /* 0x000fe40000000000 */
[----:B------:R-:W-:-:S07]  /*2b90*/  FSEL R19, R19, R5, P0 ;  /* 0x0000000513137208 */ /* 0x000fce0000000000 */
.L_x_15744:
[----:B------:R-:W-:Y:S05]  /*2ba0*/  BSYNC B1 ;  /* 0x0000000000017941 */ /* 0x000fea0003800000 */
.L_x_15722:
        /* <DEDUP_REMOVED lines=22> */
.L_x_15747:
[----:B------:R-:W-:Y:S05]  /*2d10*/  BSYNC B1 ;  /* 0x0000000000017941 */ /* 0x000fea0003800000 */
.L_x_15746:
[----:B------:R-:W-:Y:S02]  /*2d20*/  IMAD.MOV.U32 R20, RZ, RZ, R36 ;  /* 0x000000ffff147224 */ /* 0x000fe400078e0024 */
[----:B------:R-:W-:Y:S01]  /*2d30*/  IMAD.MOV.U32 R21, RZ, RZ, R37 ;  /* 0x000000ffff157224 */ /* 0x000fe200078e0025 */
[----:B------:R-:W-:Y:S06]  /*2d40*/  BRA `(.L_x_15748) ;  /* 0x0000001000f47947 */ /* 0x000fec0003800000 */
.L_x_15745:
        /* <DEDUP_REMOVED lines=39> */
.L_x_15755:
        /* <DEDUP_REMOVED lines=12> */
.L_x_15754:
[----:B------:R-:W-:-:S07]  /*3080*/  IMAD.MOV.U32 R0, RZ, RZ, R24 ;  /* 0x000000ffff007224 */ /* 0x000fce00078e0018 */
.L_x_15753:
[----:B------:R-:W-:Y:S05]  /*3090*/  BSYNC B1 ;  /* 0x0000000000017941 */ /* 0x000fea0003800000 */
.L_x_15752:
        /* <DEDUP_REMOVED lines=12> */
.L_x_15760:
        /* <DEDUP_REMOVED lines=33> */
.L_x_15759:
[----:B------:R-:W-:Y:S05]  /*3370*/  BSYNC B2 ;  /* 0x0000000000027941 */ /* 0x000fea0003800000 */
.L_x_15758:
[----:B------:R-:W-:-:S13]  /*3380*/  ISETP.GE.U32.AND P0, PT, R26, 0xc, PT ;  /* 0x0000000c1a00780c */ /* 0x000fda0003f06070 */
[----:B------:R-:W-:Y:S05]  /*3390*/  @!P0 BRA `(.L_x_15757) ;  /* 0x0000000400dc8947 */ /* 0x000fea0003800000 */
[----:B------:R-:W-:Y:S01]  /*33a0*/  BSSY B2, `(.L_x_15761) ;  /* 0x0000075000027945 */ /* 0x000fe20003800000 */
[----:B------:R-:W-:-:S07]  /*33b0*/  VIADD R0, R27, 0x10 ;  /* 0x000000101b007836 */ /* 0x000fce0000000000 */
.L_x_15762:
        /* <DEDUP_REMOVED lines=116> */
.L_x_15761:
[----:B------:R-:W-:-:S07]  /*3b00*/  IMAD.MOV.U32 R0, RZ, RZ, R24 ;  /* 0x000000ffff007224 */ /* 0x000fce00078e0018 */
.L_x_15757:
[----:B------:R-:W-:Y:S05]  /*3b10*/  BSYNC B1 ;  /* 0x0000000000017941 */ /* 0x000fea0003800000 */
.L_x_15756:
        /* <DEDUP_REMOVED lines=21> */
.L_x_15764:
[----:B------:R-:W-:Y:S05]  /*3c70*/  BSYNC B1 ;  /* 0x0000000000017941 */ /* 0x000fea0003800000 */
.L_x_15763:
[----:B------:R-:W-:Y:S02]  /*3c80*/  IMAD.MOV.U32 R29, RZ, RZ, R27 ;  /* 0x000000ffff1d7224 */ /* 0x000fe400078e001b */
[----:B------:R-:W-:-:S03]  /*3c90*/  IMAD.MOV.U32 R28, RZ, RZ, R4 ;  /* 0x000000ffff1c7224 */ /* 0x000fc600078e0004 */
[----:B------:R-:W-:Y:S01]  /*3ca0*/  LOP3.LUT R29, R29, 0x80000000, R21, 0xb8, !PT ;  /* 0x800000001d1d7812 */ /* 0x000fe200078eb815 */
[----:B------:R-:W-:Y:S06]  /*3cb0*/  BRA `(.L_x_15751) ;  /* 0x00000000001c7947 */ /* 0x000fec0003800000 */
.L_x_15750:
[----:B------:R-:W-:-:S06]  /*3cc0*/  DSETP.GTU.AND P0, PT, R6, +INF , PT ;  /* 0x7ff000000600742a */ /* 0x000fcc0003f0c000 */
[----:B------:R-:W-:-:S14]  /*3cd0*/  DSETP.LE.AND P0, PT, R24, +INF , !P0 ;  /* 0x7ff000001800742a */ /* 0x000fdc0004703000 */
[----:B------:R-:W0:Y:S01]  /*3ce0*/  @!P0 LDC.64 R28, c[0x0][0x220] ;  /* 0x00008800ff1c8b82 */ /* 0x000e220000000a00 */
[----:B------:R-:W-:Y:S02]  /*3cf0*/  @P0 DSETP.NEU.AND P2, PT, R24, +INF , PT ;  /* 0x7ff000001800042a */ /* 0x000fe40003f4d000 */
[----:B0-----:R-:W-:-:S06]  /*3d00*/  @!P0 DADD R28, R20, R28 ;  /* 0x00000000141c8229 */ /* 0x001fcc000000001c */
[----:B------:R-:W-:Y:S02]  /*3d10*/  @P0 FSEL R28, R20, RZ, P2 ;  /* 0x000000ff141c0208 */ /* 0x000fe40001000000 */
[----:B------:R-:W-:-:S07]  /*3d20*/  @P0 FSEL R29, R21, -QNAN , P2 ;  /* 0xfff80000151d0808 */ /* 0x000fce0001000000 */
.L_x_15751:
[----:B------:R-:W-:Y:S05]  /*3d30*/  BSYNC B0 ;  /* 0x0000000000007941 */ /* 0x000fea0003800000 */
.L_x_15749:
        /* <DEDUP_REMOVED lines=19> */
.L_x_15766:
[----:B------:R-:W-:Y:S05]  /*3e70*/  BSYNC B1 ;  /* 0x0000000000017941 */ /* 0x000fea0003800000 */
.L_x_15765:
        /* <DEDUP_REMOVED lines=31> */
.L_x_15769:
[----:B------:R-:W-:Y:S05]  /*4070*/  BSYNC B2 ;  /* 0x0000000000027941 */ /* 0x000fea0003800000 */
.L_x_15768:
[----:B------:R-:W-:Y:S01]  /*4080*/  LOP3.LUT R21, RZ, 0x80000000, R5, 0xb8, !PT ;  /* 0x80000000ff157812 */ /* 0x000fe200078eb805 */
[----:B------:R-:W-:Y:S01]  /*4090*/  IMAD.MOV.U32 R20, RZ, RZ, RZ ;  /* 0x000000ffff147224 */ /* 0x000fe200078e00ff */
[----:B------:R-:W-:Y:S06]  /*40a0*/  BRA `(.L_x_15770) ;  /* 0x0000000000187947 */ /* 0x000fec0003800000 */
.L_x_15767:
[----:B------:R-:W0:Y:S02]  /*40b0*/  FRND.F64.FLOOR R4, R24 ;  /* 0x0000001800047313 */ /* 0x000e240000305800 */
[----:B0-----:R-:W-:Y:S02]  /*40c0*/  DADD R6, R24, -R4 ;  /* 0x0000000018067229 */ /* 0x001fe40000000804 */
[----:B------:R-:W-:-:S06]  /*40d0*/  DADD R20, R4, 1 ;  /* 0x3ff0000004147429 */ /* 0x000fcc0000000000 */
[----:B------:R-:W-:-:S06]  /*40e0*/  DSETP.GT.AND P0, PT, R6, 0.5, PT ;  /* 0x3fe000000600742a */ /* 0x000fcc0003f04000 */
[----:B------:R-:W-:Y:S02]  /*40f0*/  FSEL R20, R20, R4, P0 ;  /* 0x0000000414147208 */ /* 0x000fe40000000000 */
[----:B------:R-:W-:-:S07]  /*4100*/  FSEL R21, R21, R5, P0 ;  /* 0x0000000515157208 */ /* 0x000fce0000000000 */
.L_x_15770:
[----:B------:R-:W-:Y:S05]  /*4110*/  BSYNC B1 ;  /* 0x0000000000017941 */ /* 0x000fea0003800000 */
.L_x_15748:
        /* <DEDUP_REMOVED lines=22> */
.L_x_15773:
[----:B------:R-:W-:Y:S05]  /*4280*/  BSYNC B1 ;  /* 0x0000000000017941 */ /* 0x000fea0003800000 */
.L_x_15772:
[----:B------:R-:W-:Y:S02]  /*4290*/  IMAD.MOV.U32 R22, RZ, RZ, R36 ;  /* 0x000000ffff167224 */ /* 0x000fe400078e0024 */
[----:B------:R-:W-:Y:S01]  /*42a0*/  IMAD.MOV.U32 R23, RZ, RZ, R37 ;  /* 0x000000ffff177224 */ /* 0x000fe200078e0025 */
[----:B------:R-:W-:Y:S06]  /*42b0*/  BRA `(.L_x_15774) ;  /* 0x0000001000f47947 */ /* 0x000fec0003800000 */
.L_x_15771:
        /* <DEDUP_REMOVED lines=39> */
.L_x_15781:
        /* <DEDUP_REMOVED lines=12> */
.L_x_15780:
[----:B------:R-:W-:-:S07]  /*45f0*/  IMAD.MOV.U32 R0, RZ, RZ, R24 ;  /* 0x000000ffff007224 */ /* 0x000fce00078e0018 */
.L_x_15779:
[----:B------:R-:W-:Y:S05]  /*4600*/  BSYNC B1 ;  /* 0x0000000000017941 */ /* 0x000fea0003800000 */
.L_x_15778:
        /* <DEDUP_REMOVED lines=12> */
.L_x_15786:
        /* <DEDUP_REMOVED lines=33> */
.L_x_15785:
[----:B------:R-:W-:Y:S05]  /*48e0*/  BSYNC B2 ;  /* 0x0000000000027941 */ /* 0x000fea0003800000 */
.L_x_15784:
[----:B------:R-:W-:-:S13]  /*48f0*/  ISETP.GE.U32.AND P0, PT, R26, 0xc, PT ;  /* 0x0000000c1a00780c */ /* 0x000fda0003f06070 */
[----:B------:R-:W-:Y:S05]  /*4900*/  @!P0 BRA `(.L_x_15783) ;  /* 0x0000000400dc8947 */ /* 0x000fea0003800000 */
[----:B------:R-:W-:Y:S01]  /*4910*/  BSSY B2, `(.L_x_15787) ;  /* 0x0000075000027945 */ /* 0x000fe20003800000 */
[----:B------:R-:W-:-:S07]  /*4920*/  VIADD R0, R27, 0x10 ;  /* 0x000000101b007836 */ /* 0x000fce0000000000 */
.L_x_15788:
        /* <DEDUP_REMOVED lines=116> */
.L_x_15787:
[----:B------:R-:W-:-:S07]  /*5070*/  IMAD.MOV.U32 R0, RZ, RZ, R24 ;  /* 0x000000ffff007224 */ /* 0x000fce00078e0018 */
.L_x_15783:
[----:B------:R-:W-:Y:S05]  /*5080*/  BSYNC B1 ;  /* 0x0000000000017941 */ /* 0x000fea0003800000 */
.L_x_15782:
        /* <DEDUP_REMOVED lines=21> */
.L_x_15790:
[----:B------:R-:W-:Y:S05]  /*51e0*/  BSYNC B1 ;  /* 0x0000000000017941 */ /* 0x000fea0003800000 */
.L_x_15789:
[----:B------:R-:W-:Y:S02]  /*51f0*/  IMAD.MOV.U32 R29, RZ, RZ, R27 ;  /* 0x000000ffff1d7224 */ /* 0x000fe400078e001b */
[----:B------:R-:W-:-:S03]  /*5200*/  IMAD.MOV.U32 R28, RZ, RZ, R4 ;  /* 0x000000ffff1c7224 */ /* 0x000fc600078e0004 */
[----:B------:R-:W-:Y:S01]  /*5210*/  LOP3.LUT R29, R29, 0x80000000, R23, 0xb8, !PT ;  /* 0x800000001d1d7812 */ /* 0x000fe200078eb817 */
[----:B------:R-:W-:Y:S06]  /*5220*/  BRA `(.L_x_15777) ;  /* 0x00000000001c7947 */ /* 0x000fec0003800000 */
.L_x_15776:
[----:B------:R-:W-:-:S06]  /*5230*/  DSETP.GTU.AND P0, PT, R6, +INF , PT ;  /* 0x7ff000000600742a */ /* 0x000fcc0003f0c000 */
[----:B------:R-:W-:-:S14]  /*5240*/  DSETP.LE.AND P0, PT, R24, +INF , !P0 ;  /* 0x7ff000001800742a */ /* 0x000fdc0004703000 */
[----:B------:R-:W0:Y:S01]  /*5250*/  @!P0 LDC.64 R28, c[0x0][0x220] ;  /* 0x00008800ff1c8b82 */ /* 0x000e220000000a00 */
[----:B------:R-:W-:Y:S02]  /*5260*/  @P0 DSETP.NEU.AND P2, PT, R24, +INF , PT ;  /* 0x7ff000001800042a */ /* 0x000fe40003f4d000 */
[----:B0-----:R-:W-:-:S06]  /*5270*/  @!P0 DADD R28, R22, R28 ;  /* 0x00000000161c8229 */ /* 0x001fcc000000001c */
[----:B------:R-:W-:Y:S02]  /*5280*/  @P0 FSEL R28, R22, RZ, P2 ;  /* 0x000000ff161c0208 */ /* 0x000fe40001000000 */
[----:B------:R-:W-:-:S07]  /*5290*/  @P0 FSEL R29, R23, -QNAN , P2 ;  /* 0xfff80000171d0808 */ /* 0x000fce0001000000 */
.L_x_15777:
[----:B------:R-:W-:Y:S05]  /*52a0*/  BSYNC B0 ;  /* 0x0000000000007941 */ /* 0x000fea0003800000 */
.L_x_15775:
        /* <DEDUP_REMOVED lines=19> */
.L_x_15792:
[----:B------:R-:W-:Y:S05]  /*53e0*/  BSYNC B1 ;  /* 0x0000000000017941 */ /* 0x000fea0003800000 */
.L_x_15791:
        /* <DEDUP_REMOVED lines=31> */
.L_x_15795:
[----:B------:R-:W-:Y:S05]  /*55e0*/  BSYNC B2 ;  /* 0x0000000000027941 */ /* 0x000fea0003800000 */
.L_x_15794:
[----:B------:R-:W-:Y:S01]  /*55f0*/  LOP3.LUT R23, RZ, 0x80000000, R5, 0xb8, !PT ;  /* 0x80000000ff177812 */ /* 0x000fe200078eb805 */
[----:B------:R-:W-:Y:S01]  /*5600*/  IMAD.MOV.U32 R22, RZ, RZ, RZ ;  /* 0x000000ffff167224 */ /* 0x000fe200078e00ff */
[----:B------:R-:W-:Y:S06]  /*5610*/  BRA `(.L_x_15796) ;  /* 0x0000000000187947 */ /* 0x000fec0003800000 */
.L_x_15793:
[----:B------:R-:W0:Y:S02]  /*5620*/  FRND.F64.FLOOR R4, R24 ;  /* 0x0000001800047313 */ /* 0x000e240000305800 */
[----:B0-----:R-:W-:Y:S02]  /*5630*/  DADD R6, R24, -R4 ;  /* 0x0000000018067229 */ /* 0x001fe40000000804 */
[----:B------:R-:W-:-:S06]  /*5640*/  DADD R22, R4, 1 ;  /* 0x3ff0000004167429 */ /* 0x000fcc0000000000 */
[----:B------:R-:W-:-:S06]  /*5650*/  DSETP.GT.AND P0, PT, R6, 0.5, PT ;  /* 0x3fe000000600742a */ /* 0x000fcc0003f04000 */
[----:B------:R-:W-:Y:S02]  /*5660*/  FSEL R22, R22, R4, P0 ;  /* 0x0000000416167208 */ /* 0x000fe40000000000 */
[----:B------:R-:W-:-:S07]  /*5670*/  FSEL R23, R23, R5, P0 ;  /* 0x0000000517177208 */ /* 0x000fce0000000000 */
.L_x_15796:
[----:B------:R-:W-:Y:S05]  /*5680*/  BSYNC B1 ;  /* 0x0000000000017941 */ /* 0x000fea0003800000 */
.L_x_15774:
        /* <DEDUP_REMOVED lines=22> */
.L_x_15799:
[----:B------:R-:W-:Y:S05]  /*57f0*/  BSYNC B1 ;  /* 0x0000000000017941 */ /* 0x000fea0003800000 */
.L_x_15798:
[----:B------:R-:W-:Y:S02]  /*5800*/  IMAD.MOV.U32 R8, RZ, RZ, R36 ;  /* 0x000000ffff087224 */ /* 0x000fe400078e0024 */
[----:B------:R-:W-:Y:S01]  /*5810*/  IMAD.MOV.U32 R9, RZ, RZ, R37 ;  /* 0x000000ffff097224 */ /* 0x000fe200078e0025 */
[----:B------:R-:W-:Y:S06]  /*5820*/  BRA `(.L_x_15800) ;  /* 0x0000001000f47947 */ /* 0x000fec0003800000 */
.L_x_15797:
        /* <DEDUP_REMOVED lines=39> */
.L_x_15807:
        /* <DEDUP_REMOVED lines=12> */
.L_x_15806:
[----:B------:R-:W-:-:S07]  /*5b60*/  IMAD.MOV.U32 R0, RZ, RZ, R24 ;  /* 0x000000ffff007224 */ /* 0x000fce00078e0018 */
.L_x_15805:
[----:B------:R-:W-:Y:S05]  /*5b70*/  BSYNC B1 ;  /* 0x0000000000017941 */ /* 0x000fea0003800000 */
.L_x_15804:
        /* <DEDUP_REMOVED lines=12> */
.L_x_15812:
        /* <DEDUP_REMOVED lines=33> */
.L_x_15811:
[----:B------:R-:W-:Y:S05]  /*5e50*/  BSYNC B2 ;  /* 0x0000000000027941 */ /* 0x000fea0003800000 */
.L_x_15810:
[----:B------:R-:W-:-:S13]  /*5e60*/  ISETP.GE.U32.AND P0, PT, R26, 0xc, PT ;  /* 0x0000000c1a00780c */ /* 0x000fda0003f06070 */
[----:B------:R-:W-:Y:S05]  /*5e70*/  @!P0 BRA `(.L_x_15809) ;  /* 0x0000000400dc8947 */ /* 0x000fea0003800000 */
[----:B------:R-:W-:Y:S01]  /*5e80*/  BSSY B2, `(.L_x_15813) ;  /* 0x0000075000027945 */ /* 0x000fe20003800000 */
[----:B------:R-:W-:-:S07]  /*5e90*/  VIADD R0, R27, 0x10 ;  /* 0x000000101b007836 */ /* 0x000fce0000000000 */
.L_x_15814:
        /* <DEDUP_REMOVED lines=116> */
.L_x_15813:
[----:B------:R-:W-:-:S07]  /*65e0*/  IMAD.MOV.U32 R0, RZ, RZ, R24 ;  /* 0x000000ffff007224 */ /* 0x000fce00078e0018 */
.L_x_15809:
[----:B------:R-:W-:Y:S05]  /*65f0*/  BSYNC B1 ;  /* 0x0000000000017941 */ /* 0x000fea0003800000 */
.L_x_15808:
        /* <DEDUP_REMOVED lines=21> */
.L_x_15816:
[----:B------:R-:W-:Y:S05]  /*6750*/  BSYNC B1 ;  /* 0x0000000000017941 */ /* 0x000fea0003800000 */
.L_x_15815:
[----:B------:R-:W-:Y:S02]  /*6760*/  IMAD.MOV.U32 R29, RZ, RZ, R27 ;  /* 0x000000ffff1d7224 */ /* 0x000fe400078e001b */
[----:B------:R-:W-:-:S03]  /*6770*/  IMAD.MOV.U32 R28, RZ, RZ, R4 ;  /* 0x000000ffff1c7224 */ /* 0x000fc600078e0004 */
[----:B------:R-:W-:Y:S01]  /*6780*/  LOP3.LUT R29, R29, 0x80000000, R9, 0xb8, !PT ;  /* 0x800000001d1d7812 */ /* 0x000fe200078eb809 */
[----:B------:R-:W-:Y:S06]  /*6790*/  BRA `(.L_x_15803) ;  /* 0x00000000001c7947 */ /* 0x000fec0003800000 */
.L_x_15802:
[----:B------:R-:W-:-:S06]  /*67a0*/  DSETP.GTU.AND P0, PT, R6, +INF , PT ;  /* 0x7ff000000600742a */ /* 0x000fcc0003f0c000 */
[----:B------:R-:W-:-:S14]  /*67b0*/  DSETP.LE.AND P0, PT, R24, +INF , !P0 ;  /* 0x7ff000001800742a */ /* 0x000fdc0004703000 */
[----:B------:R-:W0:Y:S01]  /*67c0*/  @!P0 LDC.64 R28, c[0x0][0x220] ;  /* 0x00008800ff1c8b82 */ /* 0x000e220000000a00 */
[----:B------:R-:W-:Y:S02]  /*67d0*/  @P0 DSETP.NEU.AND P2, PT, R24, +INF , PT ;  /* 0x7ff000001800042a */ /* 0x000fe40003f4d000 */
[----:B0-----:R-:W-:-:S06]  /*67e0*/  @!P0 DADD R28, R8, R28 ;  /* 0x00000000081c8229 */ /* 0x001fcc000000001c */
[----:B------:R-:W-:Y:S02]  /*67f0*/  @P0 FSEL R28, R8, RZ, P2 ;  /* 0x000000ff081c0208 */ /* 0x000fe40001000000 */
[----:B------:R-:W-:-:S07]  /*6800*/  @P0 FSEL R29, R9, -QNAN , P2 ;  /* 0xfff80000091d0808 */ /* 0x000fce0001000000 */
.L_x_15803:
[----:B------:R-:W-:Y:S05]  /*6810*/  BSYNC B0 ;  /* 0x0000000000007941 */ /* 0x000fea0003800000 */
.L_x_15801:
        /* <DEDUP_REMOVED lines=19> */
.L_x_15818:
[----:B------:R-:W-:Y:S05]  /*6950*/  BSYNC B1 ;  /* 0x0000000000017941 */ /* 0x000fea0003800000 */
.L_x_15817:
        /* <DEDUP_REMOVED lines=31> */
.L_x_15821:
[----:B------:R-:W-:Y:S05]  /*6b50*/  BSYNC B2 ;  /* 0x0000000000027941 */ /* 0x000fea0003800000 */
.L_x_15820:
[----:B------:R-:W-:Y:S01]  /*6b60*/  LOP3.LUT R9, RZ, 0x80000000, R5, 0xb8, !PT ;  /* 0x80000000ff097812 */ /* 0x000fe200078eb805 */
[----:B------:R-:W-:Y:S01]  /*6b70*/  IMAD.MOV.U32 R8, RZ, RZ, RZ ;  /* 0x000000ffff087224 */ /* 0x000fe200078e00ff */
[----:B------:R-:W-:Y:S06]  /*6b80*/  BRA `(.L_x_15822) ;  /* 0x0000000000187947 */ /* 0x000fec0003800000 */
.L_x_15819:
[----:B------:R-:W0:Y:S02]  /*6b90*/  FRND.F64.FLOOR R4, R24 ;  /* 0x0000001800047313 */ /* 0x000e240000305800 */
[----:B0-----:R-:W-:Y:S02]  /*6ba0*/  DADD R6, R24, -R4 ;  /* 0x0000000018067229 */ /* 0x001fe40000000804 */
[----:B------:R-:W-:-:S06]  /*6bb0*/  DADD R8, R4, 1 ;  /* 0x3ff0000004087429 */ /* 0x000fcc0000000000 */
[----:B------:R-:W-:-:S06]  /*6bc0*/  DSETP.GT.AND P0, PT, R6, 0.5, PT ;  /* 0x3fe000000600742a */ /* 0x000fcc0003f04000 */
[----:B------:R-:W-:Y:S02]  /*6bd0*/  FSEL R8, R8, R4, P0 ;  /* 0x0000000408087208 */ /* 0x000fe40000000000 */
[----:B------:R-:W-:-:S07]  /*6be0*/  FSEL R9, R9, R5, P0 ;  /* 0x0000000509097208 */ /* 0x000fce0000000000 */
.L_x_15822:
[----:B------:R-:W-:Y:S05]  /*6bf0*/  BSYNC B1 ;  /* 0x0000000000017941 */ /* 0x000fea0003800000 */
.L_x_15800:
        /* <DEDUP_REMOVED lines=22> */
.L_x_15825:
[----:B------:R-:W-:Y:S05]  /*6d60*/  BSYNC B1 ;  /* 0x0000000000017941 */ /* 0x000fea0003800000 */
.L_x_15824:
[----:B------:R-:W-:Y:S02]  /*6d70*/  IMAD.MOV.U32 R10, RZ, RZ, R36 ;  /* 0x000000ffff0a7224 */ /* 0x000fe400078e0024 */
[----:B------:R-:W-:Y:S01]  /*6d80*/  IMAD.MOV.U32 R11, RZ, RZ, R37 ;  /* 0x000000ffff0b7224 */ /* 0x000fe200078e0025 */
[----:B------:R-:W-:Y:S06]  /*6d90*/  BRA `(.L_x_15826) ;  /* 0x0000001000f47947 */ /* 0x000fec0003800000 */
.L_x_15823:
        /* <DEDUP_REMOVED lines=39> */
.L_x_15833:
        /* <DEDUP_REMOVED lines=12> */
.L_x_15832:
[----:B------:R-:W-:-:S07]  /*70d0*/  IMAD.MOV.U32 R0, RZ, RZ, R24 ;  /* 0x000000ffff007224 */ /* 0x000fce00078e0018 */
.L_x_15831:
[----:B------:R-:W-:Y:S05]  /*70e0*/  BSYNC B1 ;  /* 0x0000000000017941 */ /* 0x000fea0003800000 */
.L_x_15830:
        /* <DEDUP_REMOVED lines=12> */
.L_x_15838:
        /* <DEDUP_REMOVED lines=33> */
.L_x_15837:
[----:B------:R-:W-:Y:S05]  /*73c0*/  BSYNC B2 ;  /* 0x0000000000027941 */ /* 0x000fea0003800000 */
.L_x_15836:
[----:B------:R-:W-:-:S13]  /*73d0*/  ISETP.GE.U32.AND P0, PT, R26, 0xc, PT ;  /* 0x0000000c1a00780c */ /* 0x000fda0003f06070 */
[----:B------:R-:W-:Y:S05]  /*73e0*/  @!P0 BRA `(.L_x_15835) ;  /* 0x0000000400dc8947 */ /* 0x000fea0003800000 */
[----:B------:R-:W-:Y:S01]  /*73f0*/  BSSY B2, `(.L_x_15839) ;  /* 0x0000075000027945 */ /* 0x000fe20003800000 */
[----:B------:R-:W-:-:S07]  /*7400*/  VIADD R0, R27, 0x10 ;  /* 0x000000101b007836 */ /* 0x000fce0000000000 */
.L_x_15840:
        /* <DEDUP_REMOVED lines=116> */
.L_x_15839:
[----:B------:R-:W-:-:S07]  /*7b50*/  IMAD.MOV.U32 R0, RZ, RZ, R24 ;  /* 0x000000ffff007224 */ /* 0x000fce00078e0018 */
.L_x_15835:
[----:B------:R-:W-:Y:S05]  /*7b60*/  BSYNC B1 ;  /* 0x0000000000017941 */ /* 0x000fea0003800000 */
.L_x_15834:
        /* <DEDUP_REMOVED lines=21> */
.L_x_15842:
[----:B------:R-:W-:Y:S05]  /*7cc0*/  BSYNC B1 ;  /* 0x0000000000017941 */ /* 0x000fea0003800000 */
.L_x_15841:
[----:B------:R-:W-:Y:S02]  /*7cd0*/  IMAD.MOV.U32 R29, RZ, RZ, R27 ;  /* 0x000000ffff1d7224 */ /* 0x000fe400078e001b */
[----:B------:R-:W-:-:S03]  /*7ce0*/  IMAD.MOV.U32 R28, RZ, RZ, R4 ;  /* 0x000000ffff1c7224 */ /* 0x000fc600078e0004 */
[----:B------:R-:W-:Y:S01]  /*7cf0*/  LOP3.LUT R29, R29, 0x80000000, R11, 0xb8, !PT ;  /* 0x800000001d1d7812 */ /* 0x000fe200078eb80b */
[----:B------:R-:W-:Y:S06]  /*7d00*/  BRA `(.L_x_15829) ;  /* 0x00000000001c7947 */ /* 0x000fec0003800000 */
.L_x_15828:
[----:B------:R-:W-:-:S06]  /*7d10*/  DSETP.GTU.AND P0, PT, R6, +INF , PT ;  /* 0x7ff000000600742a */ /* 0x000fcc0003f0c000 */
[----:B------:R-:W-:-:S14]  /*7d20*/  DSETP.LE.AND P0, PT, R24, +INF , !P0 ;  /* 0x7ff000001800742a */ /* 0x000fdc0004703000 */
[----:B------:R-:W0:Y:S01]  /*7d30*/  @!P0 LDC.64 R28, c[0x0][0x220] ;  /* 0x00008800ff1c8b82 */ /* 0x000e220000000a00 */
[----:B------:R-:W-:Y:S02]  /*7d40*/  @P0 DSETP.NEU.AND P2, PT, R24, +INF , PT ;  /* 0x7ff000001800042a */ /* 0x000fe40003f4d000 */
[----:B0-----:R-:W-:-:S06]  /*7d50*/  @!P0 DADD R28, R10, R28 ;  /* 0x000000000a1c8229 */ /* 0x001fcc000000001c */
[----:B------:R-:W-:Y:S02]  /*7d60*/  @P0 FSEL R28, R10, RZ, P2 ;  /* 0x000000ff0a1c0208 */ /* 0x000fe40001000000 */
[----:B------:R-:W-:-:S07]  /*7d70*/  @P0 FSEL R29, R11, -QNAN , P2 ;  /* 0xfff800000b1d0808 */ /* 0x000fce0001000000 */
.L_x_15829:
[----:B------:R-:W-:Y:S05]  /*7d80*/  BSYNC B0 ;  /* 0x0000000000007941 */ /* 0x000fea0003800000 */
.L_x_15827:
        /* <DEDUP_REMOVED lines=19> */
.L_x_15844:
[----:B------:R-:W-:Y:S05]  /*7ec0*/  BSYNC B1 ;  /* 0x0000000000017941 */ /* 0x000fea0003800000 */
.L_x_15843:
        /* <DEDUP_REMOVED lines=31> */
.L_x_15847:
[----:B------:R-:W-:Y:S05]  /*80c0*/  BSYNC B2 ;  /* 0x0000000000027941 */ /* 0x000fea0003800000 */
.L_x_15846:
[----:B------:R-:W-:Y:S01]  /*80d0*/  LOP3.LUT R11, RZ, 0x80000000, R5, 0xb8, !PT ;  /* 0x80000000ff0b7812 */ /* 0x000fe200078eb805 */
[----:B------:R-:W-:Y:S01]  /*80e0*/  IMAD.MOV.U32 R10, RZ, RZ, RZ ;  /* 0x000000ffff0a7224 */ /* 0x000fe200078e00ff */
[----:B------:R-:W-:Y:S06]  /*80f0*/  BRA `(.L_x_15848) ;  /* 0x0000000000187947 */ /* 0x000fec0003800000 */
.L_x_15845:
[----:B------:R-:W0:Y:S02]  /*8100*/  FRND.F64.FLOOR R4, R24 ;  /* 0x0000001800047313 */ /* 0x000e240000305800 */
[----:B0-----:R-:W-:Y:S02]  /*8110*/  DADD R6, R24, -R4 ;  /* 0x0000000018067229 */ /* 0x001fe40000000804 */
[----:B------:R-:W-:-:S06]  /*8120*/  DADD R10, R4, 1 ;  /* 0x3ff00000040a7429 */ /* 0x000fcc0000000000 */
[----:B------:R-:W-:-:S06]  /*8130*/  DSETP.GT.AND P0, PT, R6, 0.5, PT ;  /* 0x3fe000000600742a */ /* 0x000fcc0003f04000 */
[----:B------:R-:W-:Y:S02]  /*8140*/  FSEL R10, R10, R4, P0 ;  /* 0x000000040a0a7208 */ /* 0x000fe40000000000 */
[----:B------:R-:W-:-:S07]  /*8150*/  FSEL R11, R11, R5, P0 ;  /* 0x000000050b0b7208 */ /* 0x000fce0000000000 */
.L_x_15848:
[----:B------:R-:W-:Y:S05]  /*8160*/  BSYNC B1 ;  /* 0x0000000000017941 */ /* 0x000fea0003800000 */
.L_x_15826:
        /* <DEDUP_REMOVED lines=22> */
.L_x_15851:
[----:B------:R-:W-:Y:S05]  /*82d0*/  BSYNC B1 ;  /* 0x0000000000017941 */ /* 0x000fea0003800000 */
.L_x_15850:
[----:B------:R-:W-:Y:S02]  /*82e0*/  IMAD.MOV.U32 R12, RZ, RZ, R36 ;  /* 0x000000ffff0c7224 */ /* 0x000fe400078e0024 */
[----:B------:R-:W-:Y:S01]  /*82f0*/  IMAD.MOV.U32 R13, RZ, RZ, R37 ;  /* 0x000000ffff0d7224 */ /* 0x000fe200078e0025 */
[----:B------:R-:W-:Y:S06]  /*8300*/  BRA `(.L_x_15852) ;  /* 0x0000001000f47947 */ /* 0x000fec0003800000 */
.L_x_15849:
        /* <DEDUP_REMOVED lines=39> */
.L_x_15859:
        /* <DEDUP_REMOVED lines=12> */
.L_x_15858:
[----:B------:R-:W-:-:S07]  /*8640*/  IMAD.MOV.U32 R0, RZ, RZ, R24 ;  /* 0x000000ffff007224 */ /* 0x000fce00078e0018 */
.L_x_15857:
[----:B------:R-:W-:Y:S05]  /*8650*/  BSYNC B1 ;  /* 0x0000000000017941 */ /* 0x000fea0003800000 */
.L_x_15856:
        /* <DEDUP_REMOVED lines=12> */
.L_x_15864:
        /* <DEDUP_REMOVED lines=33> */
.L_x_15863:
[----:B------:R-:W-:Y:S05]  /*8930*/  BSYNC B2 ;  /* 0x0000000000027941 */ /* 0x000fea0003800000 */
.L_x_15862:
[----:B------:R-:W-:-:S13]  /*8940*/  ISETP.GE.U32.AND P0, PT, R26, 0xc, PT ;  /* 0x0000000c1a00780c */ /* 0x000fda0003f06070 */
[----:B------:R-:W-:Y:S05]  /*8950*/  @!P0 BRA `(.L_x_15861) ;  /* 0x0000000400dc8947 */ /* 0x000fea0003800000 */
[----:B------:R-:W-:Y:S01]  /*8960*/  BSSY B2, `(.L_x_15865) ;  /* 0x0000075000027945 */ /* 0x000fe20003800000 */
[----:B------:R-:W-:-:S07]  /*8970*/  VIADD R0, R27, 0x10 ;  /* 0x000000101b007836 */ /* 0x000fce0000000000 */
.L_x_15866:
        /* <DEDUP_REMOVED lines=116> */
.L_x_15865:
[----:B------:R-:W-:-:S07]  /*90c0*/  IMAD.MOV.U32 R0, RZ, RZ, R24 ;  /* 0x000000ffff007224 */ /* 0x000fce00078e0018 */
.L_x_15861:
[----:B------:R-:W-:Y:S05]  /*90d0*/  BSYNC B1 ;  /* 0x0000000000017941 */ /* 0x000fea0003800000 */
.L_x_15860:
        /* <DEDUP_REMOVED lines=21> */
.L_x_15868:
[----:B------:R-:W-:Y:S05]  /*9230*/  BSYNC B1 ;  /* 0x0000000000017941 */ /* 0x000fea0003800000 */
.L_x_15867:
[----:B------:R-:W-:Y:S02]  /*9240*/  IMAD.MOV.U32 R29, RZ, RZ, R27 ;  /* 0x000000ffff1d7224 */ /* 0x000fe400078e001b */
[----:B------:R-:W-:-:S03]  /*9250*/  IMAD.MOV.U32 R28, RZ, RZ, R4 ;  /* 0x000000ffff1c7224 */ /* 0x000fc600078e0004 */
[----:B------:R-:W-:Y:S01]  /*9260*/  LOP3.LUT R29, R29, 0x80000000, R13, 0xb8, !PT ;  /* 0x800000001d1d7812 */ /* 0x000fe200078eb80d */
[----:B------:R-:W-:Y:S06]  /*9270*/  BRA `(.L_x_15855) ;  /* 0x00000000001c7947 */ /* 0x000fec0003800000 */
.L_x_15854:
[----:B------:R-:W-:-:S06]  /*9280*/  DSETP.GTU.AND P0, PT, R6, +INF , PT ;  /* 0x7ff000000600742a */ /* 0x000fcc0003f0c000 */
[----:B------:R-:W-:-:S14]  /*9290*/  DSETP.LE.AND P0, PT, R24, +INF , !P0 ;  /* 0x7ff000001800742a */ /* 0x000fdc0004703000 */
[----:B------:R-:W0:Y:S01]  /*92a0*/  @!P0 LDC.64 R28, c[0x0][0x220] ;  /* 0x00008800ff1c8b82 */ /* 0x000e220000000a00 */
[----:B------:R-:W-:Y:S02]  /*92b0*/  @P0 DSETP.NEU.AND P2, PT, R24, +INF , PT ;  /* 0x7ff000001800042a */ /* 0x000fe40003f4d000 */
[----:B0-----:R-:W-:-:S06]  /*92c0*/  @!P0 DADD R28, R12, R28 ;  /* 0x000000000c1c8229 */ /* 0x001fcc000000001c */
[----:B------:R-:W-:Y:S02]  /*92d0*/  @P0 FSEL R28, R12, RZ, P2 ;  /* 0x000000ff0c1c0208 */ /* 0x000fe40001000000 */
[----:B------:R-:W-:-:S07]  /*92e0*/  @P0 FSEL R29, R13, -QNAN , P2 ;  /* 0xfff800000d1d0808 */ /* 0x000fce0001000000 */
.L_x_15855:
[----:B------:R-:W-:Y:S05]  /*92f0*/  BSYNC B0 ;  /* 0x0000000000007941 */ /* 0x000fea0003800000 */
.L_x_15853:
        /* <DEDUP_REMOVED lines=19> */
.L_x_15870:
[----:B------:R-:W-:Y:S05]  /*9430*/  BSYNC B1 ;  /* 0x0000000000017941 */ /* 0x000fea0003800000 */
.L_x_15869:
        /* <DEDUP_REMOVED lines=31> */
.L_x_15873:
[----:B------:R-:W-:Y:S05]  /*9630*/  BSYNC B2 ;  /* 0x0000000000027941 */ /* 0x000fea0003800000 */
.L_x_15872:
[----:B------:R-:W-:Y:S01]  /*9640*/  LOP3.LUT R13, RZ, 0x80000000, R5, 0xb8, !PT ;  /* 0x80000000ff0d7812 */ /* 0x000fe200078eb805 */
[----:B------:R-:W-:Y:S01]  /*9650*/  IMAD.MOV.U32 R12, RZ, RZ, RZ ;  /* 0x000000ffff0c7224 */ /* 0x000fe200078e00ff */
[----:B------:R-:W-:Y:S06]  /*9660*/  BRA `(.L_x_15874) ;  /* 0x0000000000187947 */ /* 0x000fec0003800000 */
.L_x_15871:
[----:B------:R-:W0:Y:S02]  /*9670*/  FRND.F64.FLOOR R4, R24 ;  /* 0x0000001800047313 */ /* 0x000e240000305800 */
[----:B0-----:R-:W-:Y:S02]  /*9680*/  DADD R6, R24, -R4 ;  /* 0x0000000018067229 */ /* 0x001fe40000000804 */
[----:B------:R-:W-:-:S06]  /*9690*/  DADD R12, R4, 1 ;  /* 0x3ff00000040c7429 */ /* 0x000fcc0000000000 */
[----:B------:R-:W-:-:S06]  /*96a0*/  DSETP.GT.AND P0, PT, R6, 0.5, PT ;  /* 0x3fe000000600742a */ /* 0x000fcc0003f04000 */
[----:B------:R-:W-:Y:S02]  /*96b0*/  FSEL R12, R12, R4, P0 ;  /* 0x000000040c0c7208 */ /* 0x000fe40000000000 */
[----:B------:R-:W-:-:S07]  /*96c0*/  FSEL R13, R13, R5, P0 ;  /* 0x000000050d0d7208 */ /* 0x000fce0000000000 */
.L_x_15874:
[----:B------:R-:W-:Y:S05]  /*96d0*/  BSYNC B1 ;  /* 0x0000000000017941 */ /* 0x000fea0003800000 */
.L_x_15852:
        /* <DEDUP_REMOVED lines=22> */
.L_x_15877:
[----:B------:R-:W-:Y:S05]  /*9840*/  BSYNC B1 ;  /* 0x0000000000017941 */ /* 0x000fea0003800000 */
.L_x_15876:
[----:B------:R-:W-:Y:S02]  /*9850*/  IMAD.MOV.U32 R14, RZ, RZ, R36 ;  /* 0x000000ffff0e7224 */ /* 0x000fe400078e0024 */
[----:B------:R-:W-:Y:S01]  /*9860*/  IMAD.MOV.U32 R15, RZ, RZ, R37 ;  /* 0x000000ffff0f7224 */ /* 0x000fe200078e0025 */
[----:B------:R-:W-:Y:S06]  /*9870*/  BRA `(.L_x_15878) ;  /* 0x0000001000f47947 */ /* 0x000fec0003800000 */
.L_x_15875:
        /* <DEDUP_REMOVED lines=39> */
.L_x_15885:
        /* <DEDUP_REMOVED lines=12> */
.L_x_15884:
[----:B------:R-:W-:-:S07]  /*9bb0*/  IMAD.MOV.U32 R0, RZ, RZ, R24 ;  /* 0x000000ffff007224 */ /* 0x000fce00078e0018 */
.L_x_15883:
[----:B------:R-:W-:Y:S05]  /*9bc0*/  BSYNC B1 ;  /* 0x0000000000017941 */ /* 0x000fea0003800000 */
.L_x_15882:
        /* <DEDUP_REMOVED lines=12> */
.L_x_15890:
        /* <DEDUP_REMOVED lines=33> */
.L_x_15889:
[----:B------:R-:W-:Y:S05]  /*9ea0*/  BSYNC B2 ;  /* 0x0000000000027941 */ /* 0x000fea0003800000 */
.L_x_15888:
[----:B------:R-:W-:-:S13]  /*9eb0*/  ISETP.GE.U32.AND P0, PT, R26, 0xc, PT ;  /* 0x0000000c1a00780c */ /* 0x000fda0003f06070 */
[----:B------:R-:W-:Y:S05]  /*9ec0*/  @!P0 BRA `(.L_x_15887) ;  /* 0x0000000400dc8947 */ /* 0x000fea0003800000 */
[----:B------:R-:W-:Y:S01]  /*9ed0*/  BSSY B2, `(.L_x_15891) ;  /* 0x0000075000027945 */ /* 0x000fe20003800000 */
[----:B------:R-:W-:-:S07]  /*9ee0*/  VIADD R0, R27, 0x10 ;  /* 0x000000101b007836 */ /* 0x000fce0000000000 */
.L_x_15892:
        /* <DEDUP_REMOVED lines=116> */
.L_x_15891:
[----:B------:R-:W-:-:S07]  /*a630*/  IMAD.MOV.U32 R0, RZ, RZ, R24 ;  /* 0x000000ffff007224 */ /* 0x000fce00078e0018 */
.L_x_15887:
[----:B------:R-:W-:Y:S05]  /*a640*/  BSYNC B1 ;  /* 0x0000000000017941 */ /* 0x000fea0003800000 */
.L_x_15886:
        /* <DEDUP_REMOVED lines=21> */
.L_x_15894:
[----:B------:R-:W-:Y:S05]  /*a7a0*/  BSYNC B1 ;  /* 0x0000000000017941 */ /* 0x000fea0003800000 */
.L_x_15893:
[----:B------:R-:W-:Y:S02]  /*a7b0*/  IMAD.MOV.U32 R29, RZ, RZ, R27 ;  /* 0x000000ffff1d7224 */ /* 0x000fe400078e001b */
[----:B------:R-:W-:-:S03]  /*a7c0*/  IMAD.MOV.U32 R28, RZ, RZ, R4 ;  /* 0x000000ffff1c7224 */ /* 0x000fc600078e0004 */
[----:B------:R-:W-:Y:S01]  /*a7d0*/  LOP3.LUT R29, R29, 0x80000000, R15, 0xb8, !PT ;  /* 0x800000001d1d7812 */ /* 0x000fe200078eb80f */
[----:B------:R-:W-:Y:S06]  /*a7e0*/  BRA `(.L_x_15881) ;  /* 0x00000000001c7947 */ /* 0x000fec0003800000 */
.L_x_15880:
[----:B------:R-:W-:-:S06]  /*a7f0*/  DSETP.GTU.AND P0, PT, R6, +INF , PT ;  /* 0x7ff000000600742a */ /* 0x000fcc0003f0c000 */
[----:B------:R-:W-:-:S14]  /*a800*/  DSETP.LE.AND P0, PT, R24, +INF , !P0 ;  /* 0x7ff000001800742a */ /* 0x000fdc0004703000 */
[----:B------:R-:W0:Y:S01]  /*a810*/  @!P0 LDC.64 R28, c[0x0][0x220] ;  /* 0x00008800ff1c8b82 */ /* 0x000e220000000a00 */
[----:B------:R-:W-:Y:S02]  /*a820*/  @P0 DSETP.NEU.AND P1, PT, R24, +INF , PT ;  /* 0x7ff000001800042a */ /* 0x000fe40003f2d000 */
[----:B0-----:R-:W-:-:S06]  /*a830*/  @!P0 DADD R28, R14, R28 ;  /* 0x000000000e1c8229 */ /* 0x001fcc000000001c */
[----:B------:R-:W-:Y:S02]  /*a840*/  @P0 FSEL R28, R14, RZ, P1 ;  /* 0x000000ff0e1c0208 */ /* 0x000fe40000800000 */
[----:B------:R-:W-:-:S07]  /*a850*/  @P0 FSEL R29, R15, -QNAN , P1 ;  /* 0xfff800000f1d0808 */ /* 0x000fce0000800000 */
.L_x_15881:
[----:B------:R-:W-:Y:S05]  /*a860*/  BSYNC B0 ;  /* 0x0000000000007941 */ /* 0x000fea0003800000 */
.L_x_15879:
        /* <DEDUP_REMOVED lines=19> */
.L_x_15896:
[----:B------:R-:W-:Y:S05]  /*a9a0*/  BSYNC B1 ;  /* 0x0000000000017941 */ /* 0x000fea0003800000 */
.L_x_15895:
        /* <DEDUP_REMOVED lines=31> */
.L_x_15899:
[----:B------:R-:W-:Y:S05]  /*aba0*/  BSYNC B2 ;  /* 0x0000000000027941 */ /* 0x000fea0003800000 */
.L_x_15898:
[----:B------:R-:W-:Y:S01]  /*abb0*/  LOP3.LUT R15, RZ, 0x80000000, R5, 0xb8, !PT ;  /* 0x80000000ff0f7812 */ /* 0x000fe200078eb805 */
[----:B------:R-:W-:Y:S01]  /*abc0*/  IMAD.MOV.U32 R14, RZ, RZ, RZ ;  /* 0x000000ffff0e7224 */ /* 0x000fe200078e00ff */
[----:B------:R-:W-:Y:S06]  /*abd0*/  BRA `(.L_x_15900) ;  /* 0x0000000000187947 */ /* 0x000fec0003800000 */
.L_x_15897:
[----:B-1----:R-:W0:Y:S02]  /*abe0*/  FRND.F64.FLOOR R2, R24 ;  /* 0x0000001800027313 */ /* 0x002e240000305800 */
[----:B0-----:R-:W-:Y:S02]  /*abf0*/  DADD R4, R24, -R2 ;  /* 0x0000000018047229 */ /* 0x001fe40000000802 */
[----:B------:R-:W-:-:S06]  /*ac00*/  DADD R6, R2, 1 ;  /* 0x3ff0000002067429 */ /* 0x000fcc0000000000 */
[----:B------:R-:W-:-:S06]  /*ac10*/  DSETP.GT.AND P0, PT, R4, 0.5, PT ;  /* 0x3fe000000400742a */ /* 0x000fcc0003f04000 */
[----:B------:R-:W-:Y:S02]  /*ac20*/  FSEL R14, R6, R2, P0 ;  /* 0x00000002060e7208 */ /* 0x000fe40000000000 */
[----:B------:R-:W-:-:S07]  /*ac30*/  FSEL R15, R7, R3, P0 ;  /* 0x00000003070f7208 */ /* 0x000fce0000000000 */
.L_x_15900:
[----:B------:R-:W-:Y:S05]  /*ac40*/  BSYNC B1 ;  /* 0x0000000000017941 */ /* 0x000fea0003800000 */
.L_x_15878:
[----:B------:R-:W0:Y:S01]  /*ac50*/  S2R R0, SR_CTAID.X ;  /* 0x0000000000007919 */ /* 0x000e220000002500 */
[----:B-1----:R-:W1:Y:S01]  /*ac60*/  LDC.64 R2, c[0x0][0x228] ;  /* 0x00008a00ff027b82 */ /* 0x002e620000000a00 */
        /* <DEDUP_REMOVED lines=9> */
.L_x_15694:
[----:B------:R-:W0:Y:S01]  /*ad00*/  S2R R0, SR_TID.X ;  /* 0x0000000000007919 */ /* 0x000e220000002100 */
        /* <DEDUP_REMOVED lines=8> */
[----:B------:R-:W-:-:S13]  /*ad90*/  ISETP.GE.AND P5, PT, R0, R21, PT ;  /* 0x000000150000720c */ /* 0x000fda0003fa6270 */
[----:B------:R-:W-:Y:S01]  /*ada0*/  @!P5 IMAD.IADD R13, R20, 0x1, R0 ;  /* 0x00000001140dd824 */ /* 0x000fe200078e0200 */
[----:B------:R-:W2:Y:S01]  /*adb0*/  @!P5 LDC.64 R8, c[0x0][0x230] ;  /* 0x00008c00ff08db82 */ /* 0x000ea20000000a00 */
[----:B------:R-:W-:Y:S02]  /*adc0*/  @!P5 VIADD R0, R0, 0x80 ;  /* 0x000000800000d836 */ /* 0x000fe40000000000 */
[----:B0-----:R-:W-:-:S03]  /*add0*/  @!P6 IMAD.WIDE.U32 R6, R7, 0x8, R4 ;  /* 0x000000080706e825 */ /* 0x001fc600078e0004 */
[----:B------:R-:W-:Y:S02]  /*ade0*/  ISETP.GE.AND P4, PT, R0, R21, PT ;  /* 0x000000150000720c */ /* 0x000fe40003f86270 */
[----:B------:R-:W0:Y:S01]  /*adf0*/  @!P0 LDC.64 R4, c[0x0][0x230] ;  /* 0x00008c00ff048b82 */ /* 0x000e220000000a00 */
[----:B------:R3:W5:Y:S10]  /*ae00*/  @!P6 LDG.E.64 R18, desc[UR4][R6.64] ;  /* 0x000000040612e981 */ /* 0x000774000c1e1b00 */
        /* <DEDUP_REMOVED lines=9> */
[----:B------:R-:W0:Y:S01]  /*aea0*/  @!P2 LDC.64 R26, c[0x0][0x230] ;  /* 0x00008c00ff1aab82 */ /* 0x000e220000000a00 */
[----:B------:R-:W-:-:S05]  /*aeb0*/  @!P2 VIADD R0, R0, 0x80 ;  /* 0x000000800000a836 */ /* 0x000fca0000000000 */
[----:B------:R-:W-:-:S13]  /*aec0*/  ISETP.GE.AND P1, PT, R0, R21, PT ;  /* 0x000000150000720c */ /* 0x000fda0003f26270 */
[----:B------:R-:W-:Y:S01]  /*aed0*/  @!P1 IMAD.IADD R39, R20, 0x1, R0 ;  /* 0x0000000114279824 */ /* 0x000fe200078e0200 */
[----:B------:R-:W0:Y:S01]  /*aee0*/  @!P1 LDC.64 R30, c[0x0][0x230] ;  /* 0x00008c00ff1e9b82 */ /* 0x000e220000000a00 */
[----:B------:R-:W-:-:S05]  /*aef0*/  @!P1 VIADD R0, R0, 0x80 ;  /* 0x0000008000009836 */ /* 0x000fca0000000000 */
[----:B------:R-:W-:-:S13]  /*af00*/  ISETP.GE.AND P6, PT, R0, R21, PT ;  /* 0x000000150000720c */ /* 0x000fda0003fc6270 */
[----:B------:R-:W0:Y:S01]  /*af10*/  @!P6 LDC.64 R32, c[0x0][0x230] ;  /* 0x00008c00ff20eb82 */ /* 0x000e220000000a00 */
[----:B------:R-:W-:Y:S01]  /*af20*/  CS2R R22, SRZ ;  /* 0x0000000000167805 */ /* 0x000fe2000001ff00 */
[----:B--2---:R-:W-:Y:S01]  /*af30*/  @!P5 IMAD.WIDE.U32 R12, R13, 0x8, R8 ;  /* 0x000000080d0cd825 */ /* 0x004fe200078e0008 */
[----:B------:R-:W-:-:S03]  /*af40*/  CS2R R28, SRZ ;  /* 0x00000000001c7805 */ /* 0x000fc6000001ff00 */
[----:B---3--:R-:W-:Y:S01]  /*af50*/  @!P6 IMAD.IADD R7, R20, 0x1, R0 ;  /* 0x000000011407e824 */ /* 0x008fe200078e0200 */
[----:B------:R2:W5:Y:S01]  /*af60*/  @!P5 LDG.E.64 R22, desc[UR4][R12.64] ;  /* 0x000000040c16d981 */ /* 0x000562000c1e1b00 */
[----:B----4-:R-:W-:Y:S01]  /*af70*/  @!P4 IMAD.WIDE.U32 R14, R15, 0x8, R10 ;  /* 0x000000080f0ec825 */ /* 0x010fe200078e000a */
[----:B------:R-:W-:Y:S02]  /*af80*/  CS2R R8, SRZ ;  /* 0x0000000000087805 */ /* 0x000fe4000001ff00 */
[----:B------:R-:W-:Y:S01]  /*af90*/  CS2R R10, SRZ ;  /* 0x00000000000a7805 */ /* 0x000fe2000001ff00 */
[----:B-1----:R-:W-:Y:S01]  /*afa0*/  @!P3 IMAD.WIDE.U32 R24, R25, 0x8, R16 ;  /* 0x000000081918b825 */ /* 0x002fe200078e0010 */
[----:B------:R-:W-:Y:S01]  /*afb0*/  CS2R R16, SRZ ;  /* 0x0000000000107805 */ /* 0x000fe2000001ff00 */
[----:B------:R1:W5:Y:S02]  /*afc0*/  @!P4 LDG.E.64 R28, desc[UR4][R14.64] ;  /* 0x000000040e1cc981 */ /* 0x000364000c1e1b00 */
[----:B0-----:R-:W-:Y:S01]  /*afd0*/  @!P1 IMAD.WIDE.U32 R30, R39, 0x8, R30 ;  /* 0x00000008271e9825 */ /* 0x001fe200078e001e */
[----:B------:R-:W-:-:S02]  /*afe0*/  CS2R R38, SRZ ;  /* 0x0000000000267805 */ /* 0x000fc4000001ff00 */
[----:B--2---:R-:W-:Y:S01]  /*aff0*/  CS2R R12, SRZ ;  /* 0x00000000000c7805 */ /* 0x004fe2000001ff00 */
[----:B------:R-:W-:Y:S01]  /*b000*/  @!P2 IMAD.WIDE.U32 R26, R37, 0x8, R26 ;  /* 0x00000008251aa825 */ /* 0x000fe200078e001a */
[----:B------:R1:W5:Y:S03]  /*b010*/  @!P1 LDG.E.64 R10, desc[UR4][R30.64] ;  /* 0x000000041e0a9981 */ /* 0x000366000c1e1b00 */
[----:B------:R-:W-:Y:S01]  /*b020*/  @!P6 IMAD.WIDE.U32 R6, R7, 0x8, R32 ;  /* 0x000000080706e825 */ /* 0x000fe200078e0020 */
[----:B------:R1:W5:Y:S03]  /*b030*/  @!P3 LDG.E.64 R38, desc[UR4][R24.64] ;  /* 0x000000041826b981 */ /* 0x000366000c1e1b00 */
[----:B------:R-:W-:Y:S01]  /*b040*/  @!P0 IMAD.WIDE.U32 R4, R35, 0x8, R4 ;  /* 0x0000000823048825 */ /* 0x000fe200078e0004 */
[----:B------:R1:W5:Y:S04]  /*b050*/  @!P2 LDG.E.64 R8, desc[UR4][R26.64] ;  /* 0x000000041a08a981 */ /* 0x000368000c1e1b00 */
[----:B------:R1:W5:Y:S04]  /*b060*/  @!P6 LDG.E.64 R12, desc[UR4][R6.64] ;  /* 0x00000004060ce981 */ /* 0x000368000c1e1b00 */
[----:B------:R1:W5:Y:S01]  /*b070*/  @!P0 LDG.E.64 R16, desc[UR4][R4.64] ;  /* 0x0000000404108981 */ /* 0x000362000c1e1b00 */
[----:B------:R-:W-:Y:S04]  /*b080*/  BSSY B1, `(.L_x_15901) ;  /* 0x0000156000017945 */ /* 0x000fe80003800000 */
[----:B------:R-:W-:Y:S05]  /*b090*/  @P0 BRA `(.L_x_15902) ;  /* 0x0000001400500947 */ /* 0x000fea0003800000 */
[----:B-1----:R-:W0:Y:S02]  /*b0a0*/  LDC.64 R4, c[0x0][0x220] ;  /* 0x00008800ff047b82 */ /* 0x002e240000000a00 */
        /* <DEDUP_REMOVED lines=21> */
[----:B------:R-:W-:Y:S05]  /*b200*/  CALL.REL.NOINC `($__internal_11_$__cuda_sm20_div_rn_f64_full) ;  /* 0x000000ac00c87944 */ /* 0x000fea0003c00000 */
.L_x_15905:
[----:B------:R-:W-:Y:S05]  /*b210*/  BSYNC B2 ;  /* 0x0000000000027941 */ /* 0x000fea0003800000 */
.L_x_15904:
[----:B------:R-:W-:Y:S02]  /*b220*/  IMAD.MOV.U32 R14, RZ, RZ, R36 ;  /* 0x000000ffff0e7224 */ /* 0x000fe400078e0024 */
[----:B------:R-:W-:Y:S01]  /*b230*/  IMAD.MOV.U32 R15, RZ, RZ, R37 ;  /* 0x000000ffff0f7224 */ /* 0x000fe200078e0025 */
[----:B------:R-:W-:Y:S06]  /*b240*/  BRA `(.L_x_15902) ;  /* 0x0000001000e47947 */ /* 0x000fec0003800000 */
.L_x_15903:
        /* <DEDUP_REMOVED lines=39> */
.L_x_15911:
        /* <DEDUP_REMOVED lines=12> */
.L_x_15910:
[----:B------:R-:W-:Y:S05]  /*b580*/  BSYNC B2 ;  /* 0x0000000000027941 */ /* 0x000fea0003800000 */
.L_x_15909:
        /* <DEDUP_REMOVED lines=12> */
.L_x_15917:
        /* <DEDUP_REMOVED lines=33> */
.L_x_15916:
[----:B------:R-:W-:-:S07]  /*b860*/  IMAD.MOV.U32 R26, RZ, RZ, R14 ;  /* 0x000000ffff1a7224 */ /* 0x000fce00078e000e */
.L_x_15915:
[----:B------:R-:W-:Y:S05]  /*b870*/  BSYNC B3 ;  /* 0x0000000000037941 */ /* 0x000fea0003800000 */
.L_x_15914:
[----:B------:R-:W-:-:S13]  /*b880*/  ISETP.GE.U32.AND P0, PT, R30, 0xc, PT ;  /* 0x0000000c1e00780c */ /* 0x000fda0003f06070 */
[----:B------:R-:W-:Y:S05]  /*b890*/  @!P0 BRA `(.L_x_15913) ;  /* 0x0000000400e08947 */ /* 0x000fea0003800000 */
[----:B------:R-:W-:Y:S01]  /*b8a0*/  BSSY B3, `(.L_x_15918) ;  /* 0x0000075000037945 */ /* 0x000fe20003800000 */
[----:B------:R-:W-:-:S07]  /*b8b0*/  VIADD R6, R15, 0x10 ;  /* 0x000000100f067836 */ /* 0x000fce0000000000 */
.L_x_15919:
        /* <DEDUP_REMOVED lines=116> */
.L_x_15918:
[----:B------:R-:W-:Y:S02]  /*c000*/  IMAD.MOV.U32 R26, RZ, RZ, R14 ;  /* 0x000000ffff1a7224 */ /* 0x000fe400078e000e */
[----:B------:R-:W-:-:S07]  /*c010*/  IMAD.MOV.U32 R27, RZ, RZ, R15 ;  /* 0x000000ffff1b7224 */ /* 0x000fce00078e000f */
.L_x_15913:
[----:B------:R-:W-:Y:S05]  /*c020*/  BSYNC B2 ;  /* 0x0000000000027941 */ /* 0x000fea0003800000 */
.L_x_15912:
        /* <DEDUP_REMOVED lines=21> */
.L_x_15921:
[----:B------:R-:W-:Y:S05]  /*c180*/  BSYNC B2 ;  /* 0x0000000000027941 */ /* 0x000fea0003800000 */
.L_x_15920:
[----:B------:R-:W-:-:S05]  /*c190*/  IMAD.MOV.U32 R15, RZ, RZ, R31 ;  /* 0x000000ffff0f7224 */ /* 0x000fca00078e001f */
[----:B------:R-:W-:Y:S01]  /*c1a0*/  LOP3.LUT R15, R15, 0x80000000, R17, 0xb8, !PT ;  /* 0x800000000f0f7812 */ /* 0x000fe200078eb811 */
[----:B------:R-:W-:Y:S06]  /*c1b0*/  BRA `(.L_x_15908) ;  /* 0x0000000000187947 */ /* 0x000fec0003800000 */
.L_x_15907:
[----:B------:R-:W-:-:S06]  /*c1c0*/  DSETP.GTU.AND P0, PT, R24, +INF , PT ;  /* 0x7ff000001800742a */ /* 0x000fcc0003f0c000 */
[----:B------:R-:W-:-:S14]  /*c1d0*/  DSETP.LE.AND P0, PT, R26, +INF , !P0 ;  /* 0x7ff000001a00742a */ /* 0x000fdc0004703000 */
[----:B------:R-:W-:Y:S02]  /*c1e0*/  @P0 DSETP.NEU.AND P1, PT, R26, +INF , PT ;  /* 0x7ff000001a00042a */ /* 0x000fe40003f2d000 */
[----:B------:R-:W-:-:S06]  /*c1f0*/  @!P0 DADD R14, R16, R4 ;  /* 0x00000000100e8229 */ /* 0x000fcc0000000004 */
[----:B------:R-:W-:Y:S02]  /*c200*/  @P0 FSEL R14, R16, RZ, P1 ;  /* 0x000000ff100e0208 */ /* 0x000fe40000800000 */
[----:B------:R-:W-:-:S07]  /*c210*/  @P0 FSEL R15, R17, -QNAN , P1 ;  /* 0xfff80000110f0808 */ /* 0x000fce0000800000 */
.L_x_15908:
[----:B------:R-:W-:Y:S05]  /*c220*/  BSYNC B0 ;  /* 0x0000000000007941 */ /* 0x000fea0003800000 */
.L_x_15906:
        /* <DEDUP_REMOVED lines=17> */
[----:B------:R-:W-:Y:S05]  /*c340*/  CALL.REL.NOINC `($__internal_11_$__cuda_sm20_div_rn_f64_full) ;  /* 0x0000009c00787944 */ /* 0x000fea0003c00000 */
.L_x_15923:
[----:B------:R-:W-:Y:S05]  /*c350*/  BSYNC B2 ;  /* 0x0000000000027941 */ /* 0x000fea0003800000 */
.L_x_15922:
        /* <DEDUP_REMOVED lines=29> */
[----:B------:R-:W-:-:S07]  /*c530*/  IMAD.MOV.U32 R5, RZ, RZ, R37 ;  /* 0x000000ffff057224 */ /* 0x000fce00078e0025 */
.L_x_15926:
[----:B------:R-:W-:Y:S05]  /*c540*/  BSYNC B2 ;  /* 0x0000000000027941 */ /* 0x000fea0003800000 */
.L_x_15925:
[----:B------:R-:W-:Y:S01]  /*c550*/  LOP3.LUT R15, RZ, 0x80000000, R5, 0xb8, !PT ;  /* 0x80000000ff0f7812 */ /* 0x000fe200078eb805 */
[----:B------:R-:W-:Y:S01]  /*c560*/  IMAD.MOV.U32 R14, RZ, RZ, RZ ;  /* 0x000000ffff0e7224 */ /* 0x000fe200078e00ff */
[----:B------:R-:W-:Y:S06]  /*c570*/  BRA `(.L_x_15902) ;  /* 0x0000000000187947 */ /* 0x000fec0003800000 */
.L_x_15924:
[----:B------:R-:W0:Y:S02]  /*c580*/  FRND.F64.FLOOR R4, R24 ;  /* 0x0000001800047313 */ /* 0x000e240000305800 */
[----:B0-----:R-:W-:Y:S02]  /*c590*/  DADD R6, R24, -R4 ;  /* 0x0000000018067229 */ /* 0x001fe40000000804 */
[----:B------:R-:W-:-:S06]  /*c5a0*/  DADD R14, R4, 1 ;  /* 0x3ff00000040e7429 */ /* 0x000fcc0000000000 */
[----:B------:R-:W-:-:S06]  /*c5b0*/  DSETP.GT.AND P0, PT, R6, 0.5, PT ;  /* 0x3fe000000600742a */ /* 0x000fcc0003f04000 */
[----:B------:R-:W-:Y:S02]  /*c5c0*/  FSEL R14, R14, R4, P0 ;  /* 0x000000040e0e7208 */ /* 0x000fe40000000000 */
[----:B------:R-:W-:-:S07]  /*c5d0*/  FSEL R15, R15, R5, P0 ;  /* 0x000000050f0f7208 */ /* 0x000fce0000000000 */
.L_x_15902:
[----:B------:R-:W-:Y:S05]  /*c5e0*/  BSYNC B1 ;  /* 0x0000000000017941 */ /* 0x000fea0003800000 */
.L_x_15901:
[----:B------:R-:W0:Y:S01]  /*c5f0*/  S2R R0, SR_TID.X ;  /* 0x0000000000007919 */ /* 0x000e220000002100 */
[----:B------:R-:W-:Y:S01]  /*c600*/  BSSY B1, `(.L_x_15927) ;  /* 0x0000157000017945 */ /* 0x000fe20003800000 */
[----:B0-----:R-:W-:-:S05]  /*c610*/  VIADD R0, R0, 0x80 ;  /* 0x0000008000007836 */ /* 0x001fca0000000000 */
[----:B------:R-:W-:-:S13]  /*c620*/  ISETP.GE.AND P0, PT, R0, R21, PT ;  /* 0x000000150000720c */ /* 0x000fda0003f06270 */
        /* <DEDUP_REMOVED lines=24> */
.L_x_15931:
[----:B------:R-:W-:Y:S05]  /*c7b0*/  BSYNC B2 ;  /* 0x0000000000027941 */ /* 0x000fea0003800000 */
.L_x_15930:
[----:B------:R-:W-:Y:S02]  /*c7c0*/  IMAD.MOV.U32 R16, RZ, RZ, R36 ;  /* 0x000000ffff107224 */ /* 0x000fe400078e0024 */
[----:B------:R-:W-:Y:S01]  /*c7d0*/  IMAD.MOV.U32 R17, RZ, RZ, R37 ;  /* 0x000000ffff117224 */ /* 0x000fe200078e0025 */
[----:B------:R-:W-:Y:S06]  /*c7e0*/  BRA `(.L_x_15928) ;  /* 0x0000001000e07947 */ /* 0x000fec0003800000 */
.L_x_15929:
        /* <DEDUP_REMOVED lines=39> */
.L_x_15938:
        /* <DEDUP_REMOVED lines=12> */
.L_x_15937:
[----:B------:R-:W-:-:S07]  /*cb20*/  IMAD.MOV.U32 R0, RZ, RZ, R27 ;  /* 0x000000ffff007224 */ /* 0x000fce00078e001b */
.L_x_15936:
[----:B------:R-:W-:Y:S05]  /*cb30*/  BSYNC B2 ;  /* 0x0000000000027941 */ /* 0x000fea0003800000 */
.L_x_15935:
        /* <DEDUP_REMOVED lines=12> */
.L_x_15943:
        /* <DEDUP_REMOVED lines=33> */
.L_x_15942:
[----:B------:R-:W-:Y:S05]  /*ce10*/  BSYNC B3 ;  /* 0x0000000000037941 */ /* 0x000fea0003800000 */
.L_x_15941:
[----:B------:R-:W-:-:S13]  /*ce20*/  ISETP.GE.U32.AND P0, PT, R30, 0xc, PT ;  /* 0x0000000c1e00780c */ /* 0x000fda0003f06070 */
[----:B------:R-:W-:Y:S05]  /*ce30*/  @!P0 BRA `(.L_x_15940) ;  /* 0x0000000400dc8947 */ /* 0x000fea0003800000 */
[----:B------:R-:W-:Y:S01]  /*ce40*/  BSSY B3, `(.L_x_15944) ;  /* 0x0000075000037945 */ /* 0x000fe20003800000 */
[----:B------:R-:W-:-:S07]  /*ce50*/  VIADD R0, R17, 0x10 ;  /* 0x0000001011007836 */ /* 0x000fce0000000000 */
.L_x_15945:
        /* <DEDUP_REMOVED lines=116> */
.L_x_15944:
[----:B------:R-:W-:-:S07]  /*d5a0*/  IMAD.MOV.U32 R0, RZ, RZ, R17 ;  /* 0x000000ffff007224 */ /* 0x000fce00078e0011 */
.L_x_15940:
[----:B------:R-:W-:Y:S05]  /*d5b0*/  BSYNC B2 ;  /* 0x0000000000027941 */ /* 0x000fea0003800000 */
.L_x_15939:
        /* <DEDUP_REMOVED lines=20> */
.L_x_15947:
[----:B------:R-:W-:Y:S05]  /*d700*/  BSYNC B2 ;  /* 0x0000000000027941 */ /* 0x000fea0003800000 */
.L_x_15946:
[----:B------:R-:W-:Y:S02]  /*d710*/  IMAD.MOV.U32 R17, RZ, RZ, R31 ;  /* 0x000000ffff117224 */ /* 0x000fe400078e001f */
[----:B------:R-:W-:-:S03]  /*d720*/  IMAD.MOV.U32 R16, RZ, RZ, R6 ;  /* 0x000000ffff107224 */ /* 0x000fc600078e0006 */
[----:B------:R-:W-:Y:S01]  /*d730*/  LOP3.LUT R17, R17, 0x80000000, R19, 0xb8, !PT ;  /* 0x8000000011117812 */ /* 0x000fe200078eb813 */
[----:B------:R-:W-:Y:S06]  /*d740*/  BRA `(.L_x_15934) ;  /* 0x0000000000187947 */ /* 0x000fec0003800000 */
.L_x_15933:
[----:B------:R-:W-:-:S06]  /*d750*/  DSETP.GTU.AND P0, PT, R24, +INF , PT ;  /* 0x7ff000001800742a */ /* 0x000fcc0003f0c000 */
[----:B------:R-:W-:-:S14]  /*d760*/  DSETP.LE.AND P0, PT, R26, +INF , !P0 ;  /* 0x7ff000001a00742a */ /* 0x000fdc0004703000 */
[----:B------:R-:W-:Y:S02]  /*d770*/  @P0 DSETP.NEU.AND P1, PT, R26, +INF , PT ;  /* 0x7ff000001a00042a */ /* 0x000fe40003f2d000 */
[----:B------:R-:W-:-:S06]  /*d780*/  @!P0 DADD R16, R18, R4 ;  /* 0x0000000012108229 */ /* 0x000fcc0000000004 */
[----:B------:R-:W-:Y:S02]  /*d790*/  @P0 FSEL R16, R18, RZ, P1 ;  /* 0x000000ff12100208 */ /* 0x000fe40000800000 */
[----:B------:R-:W-:-:S07]  /*d7a0*/  @P0 FSEL R17, R19, -QNAN , P1 ;  /* 0xfff8000013110808 */ /* 0x000fce0000800000 */
.L_x_15934:
[----:B------:R-:W-:Y:S05]  /*d7b0*/  BSYNC B0 ;  /* 0x0000000000007941 */ /* 0x000fea0003800000 */
.L_x_15932:
        /* <DEDUP_REMOVED lines=18> */
.L_x_15949:
[----:B------:R-:W-:Y:S05]  /*d8e0*/  BSYNC B2 ;  /* 0x0000000000027941 */ /* 0x000fea0003800000 */
.L_x_15948:
        /* <DEDUP_REMOVED lines=30> */
.L_x_15952:
[----:B------:R-:W-:Y:S05]  /*dad0*/  BSYNC B2 ;  /* 0x0000000000027941 */ /* 0x000fea0003800000 */
.L_x_15951:
[----:B------:R-:W-:Y:S01]  /*dae0*/  LOP3.LUT R17, RZ, 0x80000000, R5, 0xb8, !PT ;  /* 0x80000000ff117812 */ /* 0x000fe200078eb805 */
[----:B------:R-:W-:Y:S01]  /*daf0*/  IMAD.MOV.U32 R16, RZ, RZ, RZ ;  /* 0x000000ffff107224 */ /* 0x000fe200078e00ff */
[----:B------:R-:W-:Y:S06]  /*db00*/  BRA `(.L_x_15928) ;  /* 0x0000000000187947 */ /* 0x000fec0003800000 */
.L_x_15950:
[----:B------:R-:W0:Y:S02]  /*db10*/  FRND.F64.FLOOR R4, R24 ;  /* 0x0000001800047313 */ /* 0x000e240000305800 */
[----:B0-----:R-:W-:Y:S02]  /*db20*/  DADD R6, R24, -R4 ;  /* 0x0000000018067229 */ /* 0x001fe40000000804 */
[----:B------:R-:W-:-:S06]  /*db30*/  DADD R16, R4, 1 ;  /* 0x3ff0000004107429 */ /* 0x000fcc0000000000 */
[----:B------:R-:W-:-:S06]  /*db40*/  DSETP.GT.AND P0, PT, R6, 0.5, PT ;  /* 0x3fe000000600742a */ /* 0x000fcc0003f04000 */
[----:B------:R-:W-:Y:S02]  /*db50*/  FSEL R16, R16, R4, P0 ;  /* 0x0000000410107208 */ /* 0x000fe40000000000 */
[----:B------:R-:W-:-:S07]  /*db60*/  FSEL R17, R17, R5, P0 ;  /* 0x0000000511117208 */ /* 0x000fce0000000000 */
.L_x_15928:
[----:B------:R-:W-:Y:S05]  /*db70*/  BSYNC B1 ;  /* 0x0000000000017941 */ /* 0x000fea0003800000 */
.L_x_15927:
        /* <DEDUP_REMOVED lines=28> */
.L_x_15957:
[----:B------:R-:W-:Y:S05]  /*dd40*/  BSYNC B2 ;  /* 0x0000000000027941 */ /* 0x000fea0003800000 */
.L_x_15956:
[----:B------:R-:W-:Y:S02]  /*dd50*/  IMAD.MOV.U32 R18, RZ, RZ, R36 ;  /* 0x000000ffff127224 */ /* 0x000fe400078e0024 */
[----:B------:R-:W-:Y:S01]  /*dd60*/  IMAD.MOV.U32 R19, RZ, RZ, R37 ;  /* 0x000000ffff137224 */ /* 0x000fe200078e0025 */
[----:B------:R-:W-:Y:S06]  /*dd70*/  BRA `(.L_x_15954) ;  /* 0x0000001000e87947 */ /* 0x000fec0003800000 */
.L_x_15955:
        /* <DEDUP_REMOVED lines=39> */
.L_x_15964:
        /* <DEDUP_REMOVED lines=12> */
.L_x_15963:
[----:B------:R-:W-:Y:S02]  /*e0b0*/  IMAD.MOV.U32 R0, RZ, RZ, R18 ;  /* 0x000000ffff007224 */ /* 0x000fe400078e0012 */
[----:B------:R-:W-:-:S07]  /*e0c0*/  IMAD.MOV.U32 R18, RZ, RZ, R27 ;  /* 0x000000ffff127224 */ /* 0x000fce00078e001b */
.L_x_15962:
[----:B------:R-:W-:Y:S05]  /*e0d0*/  BSYNC B2 ;  /* 0x0000000000027941 */ /* 0x000fea0003800000 */
.L_x_15961:
        /* <DEDUP_REMOVED lines=12> */
.L_x_15969:
        /* <DEDUP_REMOVED lines=33> */
.L_x_15968:
[----:B------:R-:W-:Y:S05]  /*e3b0*/  BSYNC B3 ;  /* 0x0000000000037941 */ /* 0x000fea0003800000 */
.L_x_15967:
[----:B------:R-:W-:-:S13]  /*e3c0*/  ISETP.GE.U32.AND P0, PT, R30, 0xc, PT ;  /* 0x0000000c1e00780c */ /* 0x000fda0003f06070 */
[----:B------:R-:W-:Y:S05]  /*e3d0*/  @!P0 BRA `(.L_x_15966) ;  /* 0x0000000400e08947 */ /* 0x000fea0003800000 */
[----:B------:R-:W-:Y:S01]  /*e3e0*/  BSSY B3, `(.L_x_15970) ;  /* 0x0000075000037945 */ /* 0x000fe20003800000 */
[----:B------:R-:W-:-:S07]  /*e3f0*/  VIADD R0, R19, 0x10 ;  /* 0x0000001013007836 */ /* 0x000fce0000000000 */
.L_x_15971:
        /* <DEDUP_REMOVED lines=116> */
.L_x_15970:
[----:B------:R-:W-:Y:S02]  /*eb40*/  IMAD.MOV.U32 R0, RZ, RZ, R18 ;  /* 0x000000ffff007224 */ /* 0x000fe400078e0012 */
[----:B------:R-:W-:-:S07]  /*eb50*/  IMAD.MOV.U32 R18, RZ, RZ, R19 ;  /* 0x000000ffff127224 */ /* 0x000fce00078e0013 */
.L_x_15966:
[----:B------:R-:W-:Y:S05]  /*eb60*/  BSYNC B2 ;  /* 0x0000000000027941 */ /* 0x000fea0003800000 */
.L_x_15965:
        /* <DEDUP_REMOVED lines=21> */
.L_x_15973:
[----:B------:R-:W-:Y:S05]  /*ecc0*/  BSYNC B2 ;  /* 0x0000000000027941 */ /* 0x000fea0003800000 */
.L_x_15972:
[----:B------:R-:W-:-:S05]  /*ecd0*/  IMAD.MOV.U32 R19, RZ, RZ, R31 ;  /* 0x000000ffff137224 */ /* 0x000fca00078e001f */
[----:B------:R-:W-:Y:S01]  /*ece0*/  LOP3.LUT R19, R19, 0x80000000, R23, 0xb8, !PT ;  /* 0x8000000013137812 */ /* 0x000fe200078eb817 */
[----:B------:R-:W-:Y:S06]  /*ecf0*/  BRA `(.L_x_15960) ;  /* 0x0000000000187947 */ /* 0x000fec0003800000 */
.L_x_15959:
[----:B------:R-:W-:-:S06]  /*ed00*/  DSETP.GTU.AND P0, PT, R24, +INF , PT ;  /* 0x7ff000001800742a */ /* 0x000fcc0003f0c000 */
[----:B------:R-:W-:-:S14]  /*ed10*/  DSETP.LE.AND P0, PT, R26, +INF , !P0 ;  /* 0x7ff000001a00742a */ /* 0x000fdc0004703000 */
[----:B------:R-:W-:Y:S02]  /*ed20*/  @P0 DSETP.NEU.AND P1, PT, R26, +INF , PT ;  /* 0x7ff000001a00042a */ /* 0x000fe40003f2d000 */
[----:B------:R-:W-:-:S06]  /*ed30*/  @!P0 DADD R18, R22, R4 ;  /* 0x0000000016128229 */ /* 0x000fcc0000000004 */
[----:B------:R-:W-:Y:S02]  /*ed40*/  @P0 FSEL R18, R22, RZ, P1 ;  /* 0x000000ff16120208 */ /* 0x000fe40000800000 */
[----:B------:R-:W-:-:S07]  /*ed50*/  @P0 FSEL R19, R23, -QNAN , P1 ;  /* 0xfff8000017130808 */ /* 0x000fce0000800000 */
.L_x_15960:
[----:B------:R-:W-:Y:S05]  /*ed60*/  BSYNC B0 ;  /* 0x0000000000007941 */ /* 0x000fea0003800000 */
.L_x_15958:
        /* <DEDUP_REMOVED lines=18> */
.L_x_15975:
[----:B------:R-:W-:Y:S05]  /*ee90*/  BSYNC B2 ;  /* 0x0000000000027941 */ /* 0x000fea0003800000 */
.L_x_15974:
        /* <DEDUP_REMOVED lines=30> */
.L_x_15978:
[----:B------:R-:W-:Y:S05]  /*f080*/  BSYNC B2 ;  /* 0x0000000000027941 */ /* 0x000fea0003800000 */
.L_x_15977:
[----:B------:R-:W-:Y:S01]  /*f090*/  LOP3.LUT R19, RZ, 0x80000000, R5, 0xb8, !PT ;  /* 0x80000000ff137812 */ /* 0x000fe200078eb805 */
[----:B------:R-:W-:Y:S01]  /*f0a0*/  IMAD.MOV.U32 R18, RZ, RZ, RZ ;  /* 0x000000ffff127224 */ /* 0x000fe200078e00ff */
[----:B------:R-:W-:Y:S06]  /*f0b0*/  BRA `(.L_x_15954) ;  /* 0x0000000000187947 */ /* 0x000fec0003800000 */
.L_x_15976:
[----:B------:R-:W0:Y:S02]  /*f0c0*/  FRND.F64.FLOOR R4, R24 ;  /* 0x0000001800047313 */ /* 0x000e240000305800 */
[----:B0-----:R-:W-:Y:S02]  /*f0d0*/  DADD R6, R24, -R4 ;  /* 0x0000000018067229 */ /* 0x001fe40000000804 */
[----:B------:R-:W-:-:S06]  /*f0e0*/  DADD R18, R4, 1 ;  /* 0x3ff0000004127429 */ /* 0x000fcc0000000000 */
[----:B------:R-:W-:-:S06]  /*f0f0*/  DSETP.GT.AND P0, PT, R6, 0.5, PT ;  /* 0x3fe000000600742a */ /* 0x000fcc0003f04000 */
[----:B------:R-:W-:Y:S02]  /*f100*/  FSEL R18, R18, R4, P0 ;  /* 0x0000000412127208 */ /* 0x000fe40000000000 */
[----:B------:R-:W-:-:S07]  /*f110*/  FSEL R19, R19, R5, P0 ;  /* 0x0000000513137208 */ /* 0x000fce0000000000 */
.L_x_15954:
[----:B------:R-:W-:Y:S05]  /*f120*/  BSYNC B1 ;  /* 0x0000000000017941 */ /* 0x000fea0003800000 */
.L_x_15953:
        /* <DEDUP_REMOVED lines=28> */
.L_x_15983:
[----:B------:R-:W-:Y:S05]  /*f2f0*/  BSYNC B2 ;  /* 0x0000000000027941 */ /* 0x000fea0003800000 */
.L_x_15982:
[----:B------:R-:W-:Y:S02]  /*f300*/  IMAD.MOV.U32 R28, RZ, RZ, R36 ;  /* 0x000000ffff1c7224 */ /* 0x000fe400078e0024 */
[----:B------:R-:W-:Y:S01]  /*f310*/  IMAD.MOV.U32 R29, RZ, RZ, R37 ;  /* 0x000000ffff1d7224 */ /* 0x000fe200078e0025 */
[----:B------:R-:W-:Y:S06]  /*f320*/  BRA `(.L_x_15980) ;  /* 0x0000001000e87947 */ /* 0x000fec0003800000 */
.L_x_15981:
        /* <DEDUP_REMOVED lines=39> */
.L_x_15990:
        /* <DEDUP_REMOVED lines=12> */
.L_x_15989:
[----:B------:R-:W-:Y:S02]  /*f660*/  IMAD.MOV.U32 R0, RZ, RZ, R22 ;  /* 0x000000ffff007224 */ /* 0x000fe400078e0016 */
[----:B------:R-:W-:-:S07]  /*f670*/  IMAD.MOV.U32 R22, RZ, RZ, R27 ;  /* 0x000000ffff167224 */ /* 0x000fce00078e001b */
.L_x_15988:
[----:B------:R-:W-:Y:S05]  /*f680*/  BSYNC B2 ;  /* 0x0000000000027941 */ /* 0x000fea0003800000 */
.L_x_15987:
        /* <DEDUP_REMOVED lines=12> */
.L_x_15995:
        /* <DEDUP_REMOVED lines=33> */
.L_x_15994:
[----:B------:R-:W-:Y:S05]  /*f960*/  BSYNC B3 ;  /* 0x0000000000037941 */ /* 0x000fea0003800000 */
.L_x_15993:
[----:B------:R-:W-:-:S13]  /*f970*/  ISETP.GE.U32.AND P0, PT, R30, 0xc, PT ;  /* 0x0000000c1e00780c */ /* 0x000fda0003f06070 */
[----:B------:R-:W-:Y:S05]  /*f980*/  @!P0 BRA `(.L_x_15992) ;  /* 0x0000000400e08947 */ /* 0x000fea0003800000 */
[----:B------:R-:W-:Y:S01]  /*f990*/  BSSY B3, `(.L_x_15996) ;  /* 0x0000075000037945 */ /* 0x000fe20003800000 */
[----:B------:R-:W-:-:S07]  /*f9a0*/  VIADD R0, R23, 0x10 ;  /* 0x0000001017007836 */ /* 0x000fce0000000000 */
.L_x_15997:
        /* <DEDUP_REMOVED lines=116> */
.L_x_15996:
[----:B------:R-:W-:Y:S02]  /*100f0*/  IMAD.MOV.U32 R0, RZ, RZ, R22 ;  /* 0x000000ffff007224 */ /* 0x000fe400078e0016 */
[----:B------:R-:W-:-:S07]  /*10100*/  IMAD.MOV.U32 R22, RZ, RZ, R23 ;  /* 0x000000ffff167224 */ /* 0x000fce00078e0017 */
.L_x_15992:
[----:B------:R-:W-:Y:S05]  /*10110*/  BSYNC B2 ;  /* 0x0000000000027941 */ /* 0x000fea0003800000 */
.L_x_15991:
        /* <DEDUP_REMOVED lines=21> */
.L_x_15999:
[----:B------:R-:W-:Y:S05]  /*10270*/  BSYNC B2 ;  /* 0x0000000000027941 */ /* 0x000fea0003800000 */
.L_x_15998:
[----:B------:R-:W-:-:S05]  /*10280*/  IMAD.MOV.U32 R23, RZ, RZ, R31 ;  /* 0x000000ffff177224 */ /* 0x000fca00078e001f */
[----:B------:R-:W-:Y:S01]  /*10290*/  LOP3.LUT R23, R23, 0x80000000, R29, 0xb8, !PT ;  /* 0x8000000017177812 */ /* 0x000fe200078eb81d */
[----:B------:R-:W-:Y:S06]  /*102a0*/  BRA `(.L_x_15986) ;  /* 0x0000000000187947 */ /* 0x000fec0003800000 */
.L_x_15985:
[----:B------:R-:W-:-:S06]  /*102b0*/  DSETP.GTU.AND P0, PT, R24, +INF , PT ;  /* 0x7ff000001800742a */ /* 0x000fcc0003f0c000 */
[----:B------:R-:W-:-:S14]  /*102c0*/  DSETP.LE.AND P0, PT, R26, +INF , !P0 ;  /* 0x7ff000001a00742a */ /* 0x000fdc0004703000 */
[----:B------:R-:W-:Y:S02]  /*102d0*/  @P0 DSETP.NEU.AND P1, PT, R26, +INF , PT ;  /* 0x7ff000001a00042a */ /* 0x000fe40003f2d000 */
[----:B------:R-:W-:-:S06]  /*102e0*/  @!P0 DADD R22, R28, R4 ;  /* 0x000000001c168229 */ /* 0x000fcc0000000004 */
[----:B------:R-:W-:Y:S02]  /*102f0*/  @P0 FSEL R22, R28, RZ, P1 ;  /* 0x000000ff1c160208 */ /* 0x000fe40000800000 */
[----:B------:R-:W-:-:S07]  /*10300*/  @P0 FSEL R23, R29, -QNAN , P1 ;  /* 0xfff800001d170808 */ /* 0x000fce0000800000 */
.L_x_15986:
[----:B------:R-:W-:Y:S05]  /*10310*/  BSYNC B0 ;  /* 0x0000000000007941 */ /* 0x000fea0003800000 */
.L_x_15984:
        /* <DEDUP_REMOVED lines=18> */
.L_x_16001:
[----:B------:R-:W-:Y:S05]  /*10440*/  BSYNC B2 ;  /* 0x0000000000027941 */ /* 0x000fea0003800000 */
.L_x_16000:
        /* <DEDUP_REMOVED lines=30> */
.L_x_16004:
[----:B------:R-:W-:Y:S05]  /*10630*/  BSYNC B2 ;  /* 0x0000000000027941 */ /* 0x000fea0003800000 */
.L_x_16003:
[----:B------:R-:W-:Y:S01]  /*10640*/  LOP3.LUT R29, RZ, 0x80000000, R5, 0xb8, !PT ;  /* 0x80000000ff1d7812 */ /* 0x000fe200078eb805 */
[----:B------:R-:W-:Y:S01]  /*10650*/  IMAD.MOV.U32 R28, RZ, RZ, RZ ;  /* 0x000000ffff1c7224 */ /* 0x000fe200078e00ff */
[----:B------:R-:W-:Y:S06]  /*10660*/  BRA `(.L_x_15980) ;  /* 0x0000000000187947 */ /* 0x000fec0003800000 */
.L_x_16002:
[----:B------:R-:W0:Y:S02]  /*10670*/  FRND.F64.FLOOR R4, R24 ;  /* 0x0000001800047313 */ /* 0x000e240000305800 */
[----:B0-----:R-:W-:Y:S02]  /*10680*/  DADD R6, R24, -R4 ;  /* 0x0000000018067229 */ /* 0x001fe40000000804 */
[----:B------:R-:W-:-:S06]  /*10690*/  DADD R22, R4, 1 ;  /* 0x3ff0000004167429 */ /* 0x000fcc0000000000 */
[----:B------:R-:W-:-:S06]  /*106a0*/  DSETP.GT.AND P0, PT, R6, 0.5, PT ;  /* 0x3fe000000600742a */ /* 0x000fcc0003f04000 */
[----:B------:R-:W-:Y:S02]  /*106b0*/  FSEL R28, R22, R4, P0 ;  /* 0x00000004161c7208 */ /* 0x000fe40000000000 */
[----:B------:R-:W-:-:S07]  /*106c0*/  FSEL R29, R23, R5, P0 ;  /* 0x00000005171d7208 */ /* 0x000fce0000000000 */
.L_x_15980:
[----:B------:R-:W-:Y:S05]  /*106d0*/  BSYNC B1 ;  /* 0x0000000000017941 */ /* 0x000fea0003800000 */
.L_x_15979:
        /* <DEDUP_REMOVED lines=28> */
.L_x_16009:
[----:B------:R-:W-:Y:S05]  /*108a0*/  BSYNC B2 ;  /* 0x0000000000027941 */ /* 0x000fea0003800000 */
.L_x_16008:
[----:B------:R-:W-:Y:S02]  /*108b0*/  IMAD.MOV.U32 R38, RZ, RZ, R36 ;  /* 0x000000ffff267224 */ /* 0x000fe400078e0024 */
[----:B------:R-:W-:Y:S01]  /*108c0*/  IMAD.MOV.U32 R39, RZ, RZ, R37 ;  /* 0x000000ffff277224 */ /* 0x000fe200078e0025 */
[----:B------:R-:W-:Y:S06]  /*108d0*/  BRA `(.L_x_16006) ;  /* 0x0000001000e87947 */ /* 0x000fec0003800000 */
.L_x_16007:
        /* <DEDUP_REMOVED lines=39> */
.L_x_16016:
        /* <DEDUP_REMOVED lines=12> */
.L_x_16015:
[----:B------:R-:W-:Y:S02]  /*10c10*/  IMAD.MOV.U32 R0, RZ, RZ, R22 ;  /* 0x000000ffff007224 */ /* 0x000fe400078e0016 */
[----:B------:R-:W-:-:S07]  /*10c20*/  IMAD.MOV.U32 R22, RZ, RZ, R27 ;  /* 0x000000ffff167224 */ /* 0x000fce00078e001b */
.L_x_16014:
[----:B------:R-:W-:Y:S05]  /*10c30*/  BSYNC B2 ;  /* 0x0000000000027941 */ /* 0x000fea0003800000 */
.L_x_16013:
        /* <DEDUP_REMOVED lines=12> */
.L_x_16021:
        /* <DEDUP_REMOVED lines=33> */
.L_x_16020:
[----:B------:R-:W-:Y:S05]  /*10f10*/  BSYNC B3 ;  /* 0x0000000000037941 */ /* 0x000fea0003800000 */
.L_x_16019:
[----:B------:R-:W-:-:S13]  /*10f20*/  ISETP.GE.U32.AND P0, PT, R30, 0xc, PT ;  /* 0x0000000c1e00780c */ /* 0x000fda0003f06070 */
[----:B------:R-:W-:Y:S05]  /*10f30*/  @!P0 BRA `(.L_x_16018) ;  /* 0x0000000400e08947 */ /* 0x000fea0003800000 */
[----:B------:R-:W-:Y:S01]  /*10f40*/  BSSY B3, `(.L_x_16022) ;  /* 0x0000075000037945 */ /* 0x000fe20003800000 */
[----:B------:R-:W-:-:S07]  /*10f50*/  VIADD R0, R23, 0x10 ;  /* 0x0000001017007836 */ /* 0x000fce0000000000 */
.L_x_16023:
        /* <DEDUP_REMOVED lines=116> */
.L_x_16022:
[----:B------:R-:W-:Y:S02]  /*116a0*/  IMAD.MOV.U32 R0, RZ, RZ, R22 ;  /* 0x000000ffff007224 */ /* 0x000fe400078e0016 */
[----:B------:R-:W-:-:S07]  /*116b0*/  IMAD.MOV.U32 R22, RZ, RZ, R23 ;  /* 0x000000ffff167224 */ /* 0x000fce00078e0017 */
.L_x_16018:
[----:B------:R-:W-:Y:S05]  /*116c0*/  BSYNC B2 ;  /* 0x0000000000027941 */ /* 0x000fea0003800000 */
.L_x_16017:
        /* <DEDUP_REMOVED lines=21> */
.L_x_16025:
[----:B------:R-:W-:Y:S05]  /*11820*/  BSYNC B2 ;  /* 0x0000000000027941 */ /* 0x000fea0003800000 */
.L_x_16024:
[----:B------:R-:W-:-:S05]  /*11830*/  IMAD.MOV.U32 R23, RZ, RZ, R31 ;  /* 0x000000ffff177224 */ /* 0x000fca00078e001f */
[----:B------:R-:W-:Y:S01]  /*11840*/  LOP3.LUT R23, R23, 0x80000000, R39, 0xb8, !PT ;  /* 0x8000000017177812 */ /* 0x000fe200078eb827 */
[----:B------:R-:W-:Y:S06]  /*11850*/  BRA `(.L_x_16012) ;  /* 0x0000000000187947 */ /* 0x000fec0003800000 */
.L_x_16011:
[----:B------:R-:W-:-:S06]  /*11860*/  DSETP.GTU.AND P0, PT, R24, +INF , PT ;  /* 0x7ff000001800742a */ /* 0x000fcc0003f0c000 */
[----:B------:R-:W-:-:S14]  /*11870*/  DSETP.LE.AND P0, PT, R26, +INF , !P0 ;  /* 0x7ff000001a00742a */ /* 0x000fdc0004703000 */
[----:B------:R-:W-:Y:S02]  /*11880*/  @P0 DSETP.NEU.AND P1, PT, R26, +INF , PT ;  /* 0x7ff000001a00042a */ /* 0x000fe40003f2d000 */
[----:B------:R-:W-:-:S06]  /*11890*/  @!P0 DADD R22, R38, R4 ;  /* 0x0000000026168229 */ /* 0x000fcc0000000004 */
[----:B------:R-:W-:Y:S02]  /*118a0*/  @P0 FSEL R22, R38, RZ, P1 ;  /* 0x000000ff26160208 */ /* 0x000fe40000800000 */
[----:B------:R-:W-:-:S07]  /*118b0*/  @P0 FSEL R23, R39, -QNAN , P1 ;  /* 0xfff8000027170808 */ /* 0x000fce0000800000 */
.L_x_16012:
[----:B------:R-:W-:Y:S05]  /*118c0*/  BSYNC B0 ;  /* 0x0000000000007941 */ /* 0x000fea0003800000 */
.L_x_16010:
        /* <DEDUP_REMOVED lines=18> */
.L_x_16027:
[----:B------:R-:W-:Y:S05]  /*119f0*/  BSYNC B2 ;  /* 0x0000000000027941 */ /* 0x000fea0003800000 */
.L_x_16026:
        /* <DEDUP_REMOVED lines=30> */
.L_x_16030:
[----:B------:R-:W-:Y:S05]  /*11be0*/  BSYNC B2 ;  /* 0x0000000000027941 */ /* 0x000fea0003800000 */
.L_x_16029:
[----:B------:R-:W-:Y:S01]  /*11bf0*/  LOP3.LUT R39, RZ, 0x80000000, R5, 0xb8, !PT ;  /* 0x80000000ff277812 */ /* 0x000fe200078eb805 */
[----:B------:R-:W-:Y:S01]  /*11c00*/  IMAD.MOV.U32 R38, RZ, RZ, RZ ;  /* 0x000000ffff267224 */ /* 0x000fe200078e00ff */
[----:B------:R-:W-:Y:S06]  /*11c10*/  BRA `(.L_x_16006) ;  /* 0x0000000000187947 */ /* 0x000fec0003800000 */
.L_x_16028:
[----:B------:R-:W0:Y:S02]  /*11c20*/  FRND.F64.FLOOR R4, R24 ;  /* 0x0000001800047313 */ /* 0x000e240000305800 */
[----:B0-----:R-:W-:Y:S02]  /*11c30*/  DADD R6, R24, -R4 ;  /* 0x0000000018067229 */ /* 0x001fe40000000804 */
[----:B------:R-:W-:-:S06]  /*11c40*/  DADD R22, R4, 1 ;  /* 0x3ff0000004167429 */ /* 0x000fcc0000000000 */
[----:B------:R-:W-:-:S06]  /*11c50*/  DSETP.GT.AND P0, PT, R6, 0.5, PT ;  /* 0x3fe000000600742a */ /* 0x000fcc0003f04000 */
[----:B------:R-:W-:Y:S02]  /*11c60*/  FSEL R38, R22, R4, P0 ;  /* 0x0000000416267208 */ /* 0x000fe40000000000 */
[----:B------:R-:W-:-:S07]  /*11c70*/  FSEL R39, R23, R5, P0 ;  /* 0x0000000517277208 */ /* 0x000fce0000000000 */
.L_x_16006:
[----:B------:R-:W-:Y:S05]  /*11c80*/  BSYNC B1 ;  /* 0x0000000000017941 */ /* 0x000fea0003800000 */
.L_x_16005:
        /* <DEDUP_REMOVED lines=28> */
.L_x_16035:
[----:B------:R-:W-:Y:S05]  /*11e50*/  BSYNC B2 ;  /* 0x0000000000027941 */ /* 0x000fea0003800000 */
.L_x_16034:
[----:B------:R-:W-:Y:S02]  /*11e60*/  IMAD.MOV.U32 R22, RZ, RZ, R36 ;  /* 0x000000ffff167224 */ /* 0x000fe400078e0024 */
[----:B------:R-:W-:Y:S01]  /*11e70*/  IMAD.MOV.U32 R23, RZ, RZ, R37 ;  /* 0x000000ffff177224 */ /* 0x000fe200078e0025 */
[----:B------:R-:W-:Y:S06]  /*11e80*/  BRA `(.L_x_16032) ;  /* 0x0000001000e87947 */ /* 0x000fec0003800000 */
.L_x_16033:
        /* <DEDUP_REMOVED lines=39> */
.L_x_16042:
        /* <DEDUP_REMOVED lines=12> */
.L_x_16041:
[----:B------:R-:W-:Y:S02]  /*121c0*/  IMAD.MOV.U32 R0, RZ, RZ, R22 ;  /* 0x000000ffff007224 */ /* 0x000fe400078e0016 */
[----:B------:R-:W-:-:S07]  /*121d0*/  IMAD.MOV.U32 R22, RZ, RZ, R27 ;  /* 0x000000ffff167224 */ /* 0x000fce00078e001b */
.L_x_16040:
[----:B------:R-:W-:Y:S05]  /*121e0*/  BSYNC B2 ;  /* 0x0000000000027941 */ /* 0x000fea0003800000 */
.L_x_16039:
        /* <DEDUP_REMOVED lines=12> */
.L_x_16047:
        /* <DEDUP_REMOVED lines=33> */
.L_x_16046:
[----:B------:R-:W-:Y:S05]  /*124c0*/  BSYNC B3 ;  /* 0x0000000000037941 */ /* 0x000fea0003800000 */
.L_x_16045:
[----:B------:R-:W-:-:S13]  /*124d0*/  ISETP.GE.U32.AND P0, PT, R30, 0xc, PT ;  /* 0x0000000c1e00780c */ /* 0x000fda0003f06070 */
[----:B------:R-:W-:Y:S05]  /*124e0*/  @!P0 BRA `(.L_x_16044) ;  /* 0x0000000400e08947 */ /* 0x000fea0003800000 */
[----:B------:R-:W-:Y:S01]  /*124f0*/  BSSY B3, `(.L_x_16048) ;  /* 0x0000075000037945 */ /* 0x000fe20003800000 */
[----:B------:R-:W-:-:S07]  /*12500*/  VIADD R0, R23, 0x10 ;  /* 0x0000001017007836 */ /* 0x000fce0000000000 */
.L_x_16049:
        /* <DEDUP_REMOVED lines=116> */
.L_x_16048:
[----:B------:R-:W-:Y:S02]  /*12c50*/  IMAD.MOV.U32 R0, RZ, RZ, R22 ;  /* 0x000000ffff007224 */ /* 0x000fe400078e0016 */
[----:B------:R-:W-:-:S07]  /*12c60*/  IMAD.MOV.U32 R22, RZ, RZ, R23 ;  /* 0x000000ffff167224 */ /* 0x000fce00078e0017 */
.L_x_16044:
[----:B------:R-:W-:Y:S05]  /*12c70*/  BSYNC B2 ;  /* 0x0000000000027941 */ /* 0x000fea0003800000 */
.L_x_16043:
        /* <DEDUP_REMOVED lines=21> */
.L_x_16051:
[----:B------:R-:W-:Y:S05]  /*12dd0*/  BSYNC B2 ;  /* 0x0000000000027941 */ /* 0x000fea0003800000 */
.L_x_16050:
[----:B------:R-:W-:-:S05]  /*12de0*/  IMAD.MOV.U32 R23, RZ, RZ, R31 ;  /* 0x000000ffff177224 */ /* 0x000fca00078e001f */
[----:B------:R-:W-:Y:S01]  /*12df0*/  LOP3.LUT R23, R23, 0x80000000, R9, 0xb8, !PT ;  /* 0x8000000017177812 */ /* 0x000fe200078eb809 */
[----:B------:R-:W-:Y:S06]  /*12e00*/  BRA `(.L_x_16038) ;  /* 0x0000000000187947 */ /* 0x000fec0003800000 */
.L_x_16037:
[----:B------:R-:W-:-:S06]  /*12e10*/  DSETP.GTU.AND P0, PT, R24, +INF , PT ;  /* 0x7ff000001800742a */ /* 0x000fcc0003f0c000 */
[----:B------:R-:W-:-:S14]  /*12e20*/  DSETP.LE.AND P0, PT, R26, +INF , !P0 ;  /* 0x7ff000001a00742a */ /* 0x000fdc0004703000 */
[----:B------:R-:W-:Y:S02]  /*12e30*/  @P0 DSETP.NEU.AND P1, PT, R26, +INF , PT ;  /* 0x7ff000001a00042a */ /* 0x000fe40003f2d000 */
[----:B------:R-:W-:-:S06]  /*12e40*/  @!P0 DADD R22, R8, R4 ;  /* 0x0000000008168229 */ /* 0x000fcc0000000004 */
[----:B------:R-:W-:Y:S02]  /*12e50*/  @P0 FSEL R22, R8, RZ, P1 ;  /* 0x000000ff08160208 */ /* 0x000fe40000800000 */
[----:B------:R-:W-:-:S07]  /*12e60*/  @P0 FSEL R23, R9, -QNAN , P1 ;  /* 0xfff8000009170808 */ /* 0x000fce0000800000 */
.L_x_16038:
[----:B------:R-:W-:Y:S05]  /*12e70*/  BSYNC B0 ;  /* 0x0000000000007941 */ /* 0x000fea0003800000 */
.L_x_16036:
        /* <DEDUP_REMOVED lines=18> */
.L_x_16053:
[----:B------:R-:W-:Y:S05]  /*12fa0*/  BSYNC B2 ;  /* 0x0000000000027941 */ /* 0x000fea0003800000 */
.L_x_16052:
        /* <DEDUP_REMOVED lines=30> */
.L_x_16056:
[----:B------:R-:W-:Y:S05]  /*13190*/  BSYNC B2 ;  /* 0x0000000000027941 */ /* 0x000fea0003800000 */
.L_x_16055:
[----:B------:R-:W-:Y:S01]  /*131a0*/  LOP3.LUT R23, RZ, 0x80000000, R5, 0xb8, !PT ;  /* 0x80000000ff177812 */ /* 0x000fe200078eb805 */
[----:B------:R-:W-:Y:S01]  /*131b0*/  IMAD.MOV.U32 R22, RZ, RZ, RZ ;  /* 0x000000ffff167224 */ /* 0x000fe200078e00ff */
[----:B------:R-:W-:Y:S06]  /*131c0*/  BRA `(.L_x_16032) ;  /* 0x0000000000187947 */ /* 0x000fec0003800000 */
.L_x_16054:
[----:B------:R-:W0:Y:S02]  /*131d0*/  FRND.F64.FLOOR R4, R24 ;  /* 0x0000001800047313 */ /* 0x000e240000305800 */
[----:B0-----:R-:W-:Y:S02]  /*131e0*/  DADD R6, R24, -R4 ;  /* 0x0000000018067229 */ /* 0x001fe40000000804 */
[----:B------:R-:W-:-:S06]  /*131f0*/  DADD R8, R4, 1 ;  /* 0x3ff0000004087429 */ /* 0x000fcc0000000000 */
[----:B------:R-:W-:-:S06]  /*13200*/  DSETP.GT.AND P0, PT, R6, 0.5, PT ;  /* 0x3fe000000600742a */ /* 0x000fcc0003f04000 */
[----:B------:R-:W-:Y:S02]  /*13210*/  FSEL R22, R8, R4, P0 ;  /* 0x0000000408167208 */ /* 0x000fe40000000000 */
[----:B------:R-:W-:-:S07]  /*13220*/  FSEL R23, R9, R5, P0 ;  /* 0x0000000509177208 */ /* 0x000fce0000000000 */
.L_x_16032:
[----:B------:R-:W-:Y:S05]  /*13230*/  BSYNC B1 ;  /* 0x0000000000017941 */ /* 0x000fea0003800000 */
.L_x_16031:
        /* <DEDUP_REMOVED lines=28> */
.L_x_16061:
[----:B------:R-:W-:Y:S05]  /*13400*/  BSYNC B2 ;  /* 0x0000000000027941 */ /* 0x000fea0003800000 */
.L_x_16060:
[----:B------:R-:W-:Y:S02]  /*13410*/  IMAD.MOV.U32 R10, RZ, RZ, R36 ;  /* 0x000000ffff0a7224 */ /* 0x000fe400078e0024 */
[----:B------:R-:W-:Y:S01]  /*13420*/  IMAD.MOV.U32 R11, RZ, RZ, R37 ;  /* 0x000000ffff0b7224 */ /* 0x000fe200078e0025 */
[----:B------:R-:W-:Y:S06]  /*13430*/  BRA `(.L_x_16058) ;  /* 0x0000001000e87947 */ /* 0x000fec0003800000 */
.L_x_16059:
        /* <DEDUP_REMOVED lines=39> */
.L_x_16068:
        /* <DEDUP_REMOVED lines=12> */
.L_x_16067:
[----:B------:R-:W-:Y:S02]  /*13770*/  IMAD.MOV.U32 R0, RZ, RZ, R8 ;  /* 0x000000ffff007224 */ /* 0x000fe400078e0008 */
[----:B------:R-:W-:-:S07]  /*13780*/  IMAD.MOV.U32 R8, RZ, RZ, R27 ;  /* 0x000000ffff087224 */ /* 0x000fce00078e001b */
.L_x_16066:
[----:B------:R-:W-:Y:S05]  /*13790*/  BSYNC B2 ;  /* 0x0000000000027941 */ /* 0x000fea0003800000 */
.L_x_16065:
        /* <DEDUP_REMOVED lines=12> */
.L_x_16073:
        /* <DEDUP_REMOVED lines=33> */
.L_x_16072:
[----:B------:R-:W-:Y:S05]  /*13a70*/  BSYNC B3 ;  /* 0x0000000000037941 */ /* 0x000fea0003800000 */
.L_x_16071:
[----:B------:R-:W-:-:S13]  /*13a80*/  ISETP.GE.U32.AND P0, PT, R30, 0xc, PT ;  /* 0x0000000c1e00780c */ /* 0x000fda0003f06070 */
[----:B------:R-:W-:Y:S05]  /*13a90*/  @!P0 BRA `(.L_x_16070) ;  /* 0x0000000400e08947 */ /* 0x000fea0003800000 */
[----:B------:R-:W-:Y:S01]  /*13aa0*/  BSSY B3, `(.L_x_16074) ;  /* 0x0000075000037945 */ /* 0x000fe20003800000 */
[----:B------:R-:W-:-:S07]  /*13ab0*/  VIADD R0, R9, 0x10 ;  /* 0x0000001009007836 */ /* 0x000fce0000000000 */
.L_x_16075:
        /* <DEDUP_REMOVED lines=116> */
.L_x_16074:
[----:B------:R-:W-:Y:S02]  /*14200*/  IMAD.MOV.U32 R0, RZ, RZ, R8 ;  /* 0x000000ffff007224 */ /* 0x000fe400078e0008 */
[----:B------:R-:W-:-:S07]  /*14210*/  IMAD.MOV.U32 R8, RZ, RZ, R9 ;  /* 0x000000ffff087224 */ /* 0x000fce00078e0009 */
.L_x_16070:
[----:B------:R-:W-:Y:S05]  /*14220*/  BSYNC B2 ;  /* 0x0000000000027941 */ /* 0x000fea0003800000 */
.L_x_16069:
        /* <DEDUP_REMOVED lines=21> */
.L_x_16077:
[----:B------:R-:W-:Y:S05]  /*14380*/  BSYNC B2 ;  /* 0x0000000000027941 */ /* 0x000fea0003800000 */
.L_x_16076:
[----:B------:R-:W-:-:S05]  /*14390*/  IMAD.MOV.U32 R9, RZ, RZ, R31 ;  /* 0x000000ffff097224 */ /* 0x000fca00078e001f */
[----:B------:R-:W-:Y:S01]  /*143a0*/  LOP3.LUT R9, R9, 0x80000000, R11, 0xb8, !PT ;  /* 0x8000000009097812 */ /* 0x000fe200078eb80b */
[----:B------:R-:W-:Y:S06]  /*143b0*/  BRA `(.L_x_16064) ;  /* 0x0000000000187947 */ /* 0x000fec0003800000 */
.L_x_16063:
[----:B------:R-:W-:-:S06]  /*143c0*/  DSETP.GTU.AND P0, PT, R24, +INF , PT ;  /* 0x7ff000001800742a */ /* 0x000fcc0003f0c000 */
[----:B------:R-:W-:-:S14]  /*143d0*/  DSETP.LE.AND P0, PT, R26, +INF , !P0 ;  /* 0x7ff000001a00742a */ /* 0x000fdc0004703000 */
[----:B------:R-:W-:Y:S02]  /*143e0*/  @P0 DSETP.NEU.AND P1, PT, R26, +INF , PT ;  /* 0x7ff000001a00042a */ /* 0x000fe40003f2d000 */
[----:B------:R-:W-:-:S06]  /*143f0*/  @!P0 DADD R8, R10, R4 ;  /* 0x000000000a088229 */ /* 0x000fcc0000000004 */
[----:B------:R-:W-:Y:S02]  /*14400*/  @P0 FSEL R8, R10, RZ, P1 ;  /* 0x000000ff0a080208 */ /* 0x000fe40000800000 */
[----:B------:R-:W-:-:S07]  /*14410*/  @P0 FSEL R9, R11, -QNAN , P1 ;  /* 0xfff800000b090808 */ /* 0x000fce0000800000 */
.L_x_16064:
[----:B------:R-:W-:Y:S05]  /*14420*/  BSYNC B0 ;  /* 0x0000000000007941 */ /* 0x000fea0003800000 */
.L_x_16062:
        /* <DEDUP_REMOVED lines=18> */
.L_x_16079:
[----:B------:R-:W-:Y:S05]  /*14550*/  BSYNC B2 ;  /* 0x0000000000027941 */ /* 0x000fea0003800000 */
.L_x_16078:
        /* <DEDUP_REMOVED lines=30> */
.L_x_16082:
[----:B------:R-:W-:Y:S05]  /*14740*/  BSYNC B2 ;  /* 0x0000000000027941 */ /* 0x000fea0003800000 */
.L_x_16081:
[----:B------:R-:W-:Y:S01]  /*14750*/  LOP3.LUT R11, RZ, 0x80000000, R5, 0xb8, !PT ;  /* 0x80000000ff0b7812 */ /* 0x000fe200078eb805 */
[----:B------:R-:W-:Y:S01]  /*14760*/  IMAD.MOV.U32 R10, RZ, RZ, RZ ;  /* 0x000000ffff0a7224 */ /* 0x000fe200078e00ff */
[----:B------:R-:W-:Y:S06]  /*14770*/  BRA `(.L_x_16058) ;  /* 0x0000000000187947 */ /* 0x000fec0003800000 */
.L_x_16080:
[----:B------:R-:W0:Y:S02]  /*14780*/  FRND.F64.FLOOR R4, R24 ;  /* 0x0000001800047313 */ /* 0x000e240000305800 */
[----:B0-----:R-:W-:Y:S02]  /*14790*/  DADD R6, R24, -R4 ;  /* 0x0000000018067229 */ /* 0x001fe40000000804 */
[----:B------:R-:W-:-:S06]  /*147a0*/  DADD R8, R4, 1 ;  /* 0x3ff0000004087429 */ /* 0x000fcc0000000000 */
[----:B------:R-:W-:-:S06]  /*147b0*/  DSETP.GT.AND P0, PT, R6, 0.5, PT ;  /* 0x3fe000000600742a */ /* 0x000fcc0003f04000 */
[----:B------:R-:W-:Y:S02]  /*147c0*/  FSEL R10, R8, R4, P0 ;  /* 0x00000004080a7208 */ /* 0x000fe40000000000 */
[----:B------:R-:W-:-:S07]  /*147d0*/  FSEL R11, R9, R5, P0 ;  /* 0x00000005090b7208 */ /* 0x000fce0000000000 */
.L_x_16058:
[----:B------:R-:W-:Y:S05]  /*147e0*/  BSYNC B1 ;  /* 0x0000000000017941 */ /* 0x000fea0003800000 */
.L_x_16057:
        /* <DEDUP_REMOVED lines=28> */
.L_x_16087:
[----:B------:R-:W-:Y:S05]  /*149b0*/  BSYNC B2 ;  /* 0x0000000000027941 */ /* 0x000fea0003800000 */
.L_x_16086:
[----:B------:R-:W-:Y:S05]  /*149c0*/  BRA `(.L_x_16084) ;  /* 0x0000001000e07947 */ /* 0x000fea0003800000 */
.L_x_16085:
        /* <DEDUP_REMOVED lines=39> */
.L_x_16094:
        /* <DEDUP_REMOVED lines=12> */
.L_x_16093:
[----:B------:R-:W-:-:S07]  /*14d00*/  IMAD.MOV.U32 R0, RZ, RZ, R27 ;  /* 0x000000ffff007224 */ /* 0x000fce00078e001b */
.L_x_16092:
[----:B------:R-:W-:Y:S05]  /*14d10*/  BSYNC B2 ;  /* 0x0000000000027941 */ /* 0x000fea0003800000 */
.L_x_16091:
        /* <DEDUP_REMOVED lines=12> */
.L_x_16099:
        /* <DEDUP_REMOVED lines=33> */
.L_x_16098:
[----:B------:R-:W-:Y:S05]  /*14ff0*/  BSYNC B3 ;  /* 0x0000000000037941 */ /* 0x000fea0003800000 */
.L_x_16097:
[----:B------:R-:W-:-:S13]  /*15000*/  ISETP.GE.U32.AND P0, PT, R30, 0xc, PT ;  /* 0x0000000c1e00780c */ /* 0x000fda0003f06070 */
[----:B------:R-:W-:Y:S05]  /*15010*/  @!P0 BRA `(.L_x_16096) ;  /* 0x0000000400dc8947 */ /* 0x000fea0003800000 */
[----:B------:R-:W-:Y:S01]  /*15020*/  BSSY B3, `(.L_x_16100) ;  /* 0x0000075000037945 */ /* 0x000fe20003800000 */
[----:B------:R-:W-:-:S07]  /*15030*/  VIADD R0, R9, 0x10 ;  /* 0x0000001009007836 */ /* 0x000fce0000000000 */
.L_x_16101:
        /* <DEDUP_REMOVED lines=116> */
.L_x_16100:
[----:B------:R-:W-:-:S07]  /*15780*/  IMAD.MOV.U32 R0, RZ, RZ, R9 ;  /* 0x000000ffff007224 */ /* 0x000fce00078e0009 */
.L_x_16096:
[----:B------:R-:W-:Y:S05]  /*15790*/  BSYNC B2 ;  /* 0x0000000000027941 */ /* 0x000fea0003800000 */
.L_x_16095:
        /* <DEDUP_REMOVED lines=20> */
.L_x_16103:
[----:B------:R-:W-:Y:S05]  /*158e0*/  BSYNC B2 ;  /* 0x0000000000027941 */ /* 0x000fea0003800000 */
.L_x_16102:
[----:B------:R-:W-:Y:S02]  /*158f0*/  IMAD.MOV.U32 R9, RZ, RZ, R31 ;  /* 0x000000ffff097224 */ /* 0x000fe400078e001f */
[----:B------:R-:W-:-:S03]  /*15900*/  IMAD.MOV.U32 R8, RZ, RZ, R6 ;  /* 0x000000ffff087224 */ /* 0x000fc600078e0006 */
[----:B------:R-:W-:Y:S01]  /*15910*/  LOP3.LUT R9, R9, 0x80000000, R13, 0xb8, !PT ;  /* 0x8000000009097812 */ /* 0x000fe200078eb80d */
[----:B------:R-:W-:Y:S06]  /*15920*/  BRA `(.L_x_16090) ;  /* 0x0000000000187947 */ /* 0x000fec0003800000 */
.L_x_16089:
[----:B------:R-:W-:-:S06]  /*15930*/  DSETP.GTU.AND P0, PT, R24, +INF , PT ;  /* 0x7ff000001800742a */ /* 0x000fcc0003f0c000 */
[----:B------:R-:W-:-:S14]  /*15940*/  DSETP.LE.AND P0, PT, R26, +INF , !P0 ;  /* 0x7ff000001a00742a */ /* 0x000fdc0004703000 */
[----:B------:R-:W-:Y:S02]  /*15950*/  @P0 DSETP.NEU.AND P1, PT, R26, +INF , PT ;  /* 0x7ff000001a00042a */ /* 0x000fe40003f2d000 */
[----:B------:R-:W-:-:S06]  /*15960*/  @!P0 DADD R8, R12, R4 ;  /* 0x000000000c088229 */ /* 0x000fcc0000000004 */
[----:B------:R-:W-:Y:S02]  /*15970*/  @P0 FSEL R8, R12, RZ, P1 ;  /* 0x000000ff0c080208 */ /* 0x000fe40000800000 */
[----:B------:R-:W-:-:S07]  /*15980*/  @P0 FSEL R9, R13, -QNAN , P1 ;  /* 0xfff800000d090808 */ /* 0x000fce0000800000 */
.L_x_16090:
[----:B------:R-:W-:Y:S05]  /*15990*/  BSYNC B0 ;  /* 0x0000000000007941 */ /* 0x000fea0003800000 */
.L_x_16088:
        /* <DEDUP_REMOVED lines=18> */
.L_x_16105:
[----:B------:R-:W-:Y:S05]  /*15ac0*/  BSYNC B2 ;  /* 0x0000000000027941 */ /* 0x000fea0003800000 */
.L_x_16104:
        /* <DEDUP_REMOVED lines=22> */
[--C-:B------:R-:W-:Y:S01]  /*15c30*/  FFMA R0, RZ, UR7, R5.reuse ;  /* 0x00000007ff007c23 */ /* 0x100fe20008000005 */
[----:B------:R-:W-:-:S04]  /*15c40*/  IMAD.MOV.U32 R37, RZ, RZ, R5 ;  /* 0x000000ffff257224 */ /* 0x000fc800078e0005 */
[----:B------:R-:W-:-:S13]  /*15c50*/  FSETP.GT.AND P0, PT, |R0|, 1.469367938527859385e-39, PT ;  /* 0x001000000000780b */ /* 0x000fda0003f04200 */
[----:B------:R-:W-:Y:S05]  /*15c60*/  @P0 BRA P1, `(.L_x_16108) ;  /* 0x0000000000100947 */ /* 0x000fea0000800000 */
[----:B------:R-:W-:Y:S01]  /*15c70*/  IMAD.MOV.U32 R32, RZ, RZ, R12 ;  /* 0x000000ffff207224 */ /* 0x000fe200078e000c */
[----:B------:R-:W-:Y:S01]  /*15c80*/  MOV R0, 0x15cb0 ;  /* 0x00015cb000007802 */ /* 0x000fe20000000f00 */
[----:B------:R-:W-:-:S07]  /*15c90*/  IMAD.MOV.U32 R33, RZ, RZ, R13 ;  /* 0x000000ffff217224 */ /* 0x000fce00078e000d */
[----:B------:R-:W-:Y:S05]  /*15ca0*/  CALL.REL.NOINC `($__internal_11_$__cuda_sm20_div_rn_f64_full) ;  /* 0x0000000400207944 */ /* 0x000fea0003c00000 */
.L_x_16108:
[----:B------:R-:W-:Y:S05]  /*15cb0*/  BSYNC B2 ;  /* 0x0000000000027941 */ /* 0x000fea0003800000 */
.L_x_16107:
[----:B------:R-:W-:Y:S01]  /*15cc0*/  LOP3.LUT R37, RZ, 0x80000000, R37, 0xb8, !PT ;  /* 0x80000000ff257812 */ /* 0x000fe200078eb825 */
[----:B------:R-:W-:Y:S01]  /*15cd0*/  IMAD.MOV.U32 R36, RZ, RZ, RZ ;  /* 0x000000ffff247224 */ /* 0x000fe200078e00ff */
[----:B------:R-:W-:Y:S06]  /*15ce0*/  BRA `(.L_x_16084) ;  /* 0x0000000000187947 */ /* 0x000fec0003800000 */
.L_x_16106:
[----:B------:R-:W0:Y:S02]  /*15cf0*/  FRND.F64.FLOOR R2, R8 ;  /* 0x0000000800027313 */ /* 0x000e240000305800 */
[----:B0-----:R-:W-:Y:S02]  /*15d00*/  DADD R4, R8, -R2 ;  /* 0x0000000008047229 */ /* 0x001fe40000000802 */
[----:B------:R-:W-:-:S06]  /*15d10*/  DADD R6, R2, 1 ;  /* 0x3ff0000002067429 */ /* 0x000fcc0000000000 */
[----:B------:R-:W-:-:S06]  /*15d20*/  DSETP.GT.AND P0, PT, R4, 0.5, PT ;  /* 0x3fe000000400742a */ /* 0x000fcc0003f04000 */
[----:B------:R-:W-:Y:S02]  /*15d30*/  FSEL R36, R6, R2, P0 ;  /* 0x0000000206247208 */ /* 0x000fe40000000000 */
[----:B------:R-:W-:-:S07]  /*15d40*/  FSEL R37, R7, R3, P0 ;  /* 0x0000000307257208 */ /* 0x000fce0000000000 */
.L_x_16084:
[----:B------:R-:W-:Y:S05]  /*15d50*/  BSYNC B1 ;  /* 0x0000000000017941 */ /* 0x000fea0003800000 */
.L_x_16083:
[----:B------:R-:W0:Y:S01]  /*15d60*/  S2R R0, SR_TID.X ;  /* 0x0000000000007919 */ /* 0x000e220000002100 */
[----:B------:R-:W-:Y:S04]  /*15d70*/  BSSY B0, `(.L_x_16109) ;  /* 0x0000033000007945 */ /* 0x000fe80003800000 */
[----:B------:R-:W-:Y:S01]  /*15d80*/  BSSY B1, `(.L_x_16110) ;  /* 0x000002b000017945 */ /* 0x000fe20003800000 */
[----:B0-----:R-:W-:-:S13]  /*15d90*/  ISETP.GE.AND P0, PT, R0, R21, PT ;  /* 0x000000150000720c */ /* 0x001fda0003f06270 */
[----:B------:R-:W0:Y:S01]  /*15da0*/  @!P0 LDC.64 R2, c[0x0][0x228] ;  /* 0x00008a00ff028b82 */ /* 0x000e220000000a00 */
[----:B-1----:R-:W-:Y:S02]  /*15db0*/  @!P0 IMAD.IADD R5, R20, 0x1, R0 ;  /* 0x0000000114058824 */ /* 0x002fe400078e0200 */
[----:B------:R-:W-:Y:S02]  /*15dc0*/  @!P0 VIADD R0, R0, 0x80 ;  /* 0x0000008000008836 */ /* 0x000fe40000000000 */
[----:B0-----:R-:W-:-:S05]  /*15dd0*/  @!P0 IMAD.WIDE.U32 R2, R5, 0x8, R2 ;  /* 0x0000000805028825 */ /* 0x001fca00078e0002 */
[----:B------:R0:W-:Y:S01]  /*15de0*/  @!P0 STG.E.64 desc[UR4][R2.64], R14 ;  /* 0x0000000e02008986 */ /* 0x0001e2000c101b04 */
[----:B------:R-:W-:-:S13]  /*15df0*/  ISETP.GE.AND P0, PT, R0, R21, PT ;  /* 0x000000150000720c */ /* 0x000fda0003f06270 */
[----:B0-----:R-:W-:Y:S05]  /*15e00*/  @P0 BRA `(.L_x_16111) ;  /* 0x0000000000300947 */ /* 0x001fea0003800000 */
[----:B------:R-:W0:Y:S01]  /*15e10*/  LDC.64 R2, c[0x0][0x228] ;  /* 0x00008a00ff027b82 */ /* 0x000e220000000a00 */
[----:B------:R-:W-:Y:S02]  /*15e20*/  IMAD.IADD R5, R20, 0x1, R0 ;  /* 0x0000000114057824 */ /* 0x000fe400078e0200 */
[----:B------:R-:W-:-:S05]  /*15e30*/  VIADD R0, R0, 0x80 ;  /* 0x0000008000007836 */ /* 0x000fca0000000000 */
[----:B------:R-:W-:Y:S01]  /*15e40*/  ISETP.GE.AND P0, PT, R0, R21, PT ;  /* 0x000000150000720c */ /* 0x000fe20003f06270 */
[----:B0-----:R-:W-:-:S05]  /*15e50*/  IMAD.WIDE.U32 R2, R5, 0x8, R2 ;  /* 0x0000000805027825 */ /* 0x001fca00078e0002 */
[----:B-----5:R0:W-:Y:S07]  /*15e60*/  STG.E.64 desc[UR4][R2.64], R16 ;  /* 0x0000001002007986 */ /* 0x0201ee000c101b04 */
[----:B------:R-:W-:Y:S05]  /*15e70*/  @P0 BRA `(.L_x_16112) ;  /* 0x0000000000300947 */ /* 0x000fea0003800000 */
[----:B0-----:R-:W0:Y:S01]  /*15e80*/  LDC.64 R2, c[0x0][0x228] ;  /* 0x00008a00ff027b82 */ /* 0x001e220000000a00 */
[----:B------:R-:W-:Y:S02]  /*15e90*/  IMAD.IADD R5, R20, 0x1, R0 ;  /* 0x0000000114057824 */ /* 0x000fe400078e0200 */
[----:B------:R-:W-:Y:S02]  /*15ea0*/  VIADD R0, R0, 0x80 ;  /* 0x0000008000007836 */ /* 0x000fe40000000000 */
[----:B0-----:R-:W-:-:S05]  /*15eb0*/  IMAD.WIDE.U32 R2, R5, 0x8, R2 ;  /* 0x0000000805027825 */ /* 0x001fca00078e0002 */
[----:B------:R0:W-:Y:S02]  /*15ec0*/  STG.E.64 desc[UR4][R2.64], R18 ;  /* 0x0000001202007986 */ /* 0x0001e4000c101b04 */
.L_x_16111:
[----:B------:R-:W-:-:S13]  /*15ed0*/  ISETP.GE.AND P0, PT, R0, R21, PT ;  /* 0x000000150000720c */ /* 0x000fda0003f06270 */
[----:B------:R-:W-:Y:S05]  /*15ee0*/  @P0 BRA `(.L_x_16113) ;  /* 0x0000000000300947 */ /* 0x000fea0003800000 */
[----:B0-----:R-:W0:Y:S01]  /*15ef0*/  LDC.64 R2, c[0x0][0x228] ;  /* 0x00008a00ff027b82 */ /* 0x001e220000000a00 */
[----:B------:R-:W-:Y:S02]  /*15f00*/  IMAD.IADD R5, R20, 0x1, R0 ;  /* 0x0000000114057824 */ /* 0x000fe400078e0200 */
[----:B------:R-:W-:Y:S02]  /*15f10*/  VIADD R0, R0, 0x80 ;  /* 0x0000008000007836 */ /* 0x000fe40000000000 */
[----:B0-----:R-:W-:-:S05]  /*15f20*/  IMAD.WIDE.U32 R2, R5, 0x8, R2 ;  /* 0x0000000805027825 */ /* 0x001fca00078e0002 */
[----:B-----5:R1:W-:Y:S02]  /*15f30*/  STG.E.64 desc[UR4][R2.64], R28 ;  /* 0x0000001c02007986 */ /* 0x0203e4000c101b04 */
.L_x_16112:
[----:B------:R-:W-:-:S13]  /*15f40*/  ISETP.GE.AND P0, PT, R0, R21, PT ;  /* 0x000000150000720c */ /* 0x000fda0003f06270 */
[----:B------:R-:W-:Y:S05]  /*15f50*/  @P0 BRA `(.L_x_16114) ;  /* 0x0000000000340947 */ /* 0x000fea0003800000 */
[----:B01----:R-:W0:Y:S01]  /*15f60*/  LDC.64 R2, c[0x0][0x228] ;  /* 0x00008a00ff027b82 */ /* 0x003e220000000a00 */
[----:B------:R-:W-:Y:S02]  /*15f70*/  IMAD.IADD R5, R20, 0x1, R0 ;  /* 0x0000000114057824 */ /* 0x000fe400078e0200 */
[----:B------:R-:W-:Y:S02]  /*15f80*/  VIADD R0, R0, 0x80 ;  /* 0x0000008000007836 */ /* 0x000fe40000000000 */
[----:B0-----:R-:W-:-:S05]  /*15f90*/  IMAD.WIDE.U32 R2, R5, 0x8, R2 ;  /* 0x0000000805027825 */ /* 0x001fca00078e0002 */
[----:B------:R1:W-:Y:S02]  /*15fa0*/  STG.E.64 desc[UR4][R2.64], R38 ;  /* 0x0000002602007986 */ /* 0x0003e4000c101b04 */
.L_x_16113:
[----:B------:R-:W-:-:S13]  /*15fb0*/  ISETP.GE.AND P0, PT, R0, R21, PT ;  /* 0x000000150000720c */ /* 0x000fda0003f06270 */
[----:B------:R-:W-:Y:S05]  /*15fc0*/  @P0 BREAK B1 ;  /* 0x0000000000010942 */ /* 0x000fea0003800000 */
[----:B------:R-:W-:Y:S05]  /*15fd0*/  @P0 BRA `(.L_x_16115) ;  /* 0x0000000000300947 */ /* 0x000fea0003800000 */
[----:B01----:R-:W0:Y:S01]  /*15fe0*/  LDC.64 R2, c[0x0][0x228] ;  /* 0x00008a00ff027b82 */ /* 0x003e220000000a00 */
[----:B------:R-:W-:Y:S02]  /*15ff0*/  IMAD.IADD R5, R20, 0x1, R0 ;  /* 0x0000000114057824 */ /* 0x000fe400078e0200 */
[----:B------:R-:W-:Y:S02]  /*16000*/  VIADD R0, R0, 0x80 ;  /* 0x0000008000007836 */ /* 0x000fe40000000000 */
[----:B0-----:R-:W-:-:S05]  /*16010*/  IMAD.WIDE.U32 R2, R5, 0x8, R2 ;  /* 0x0000000805027825 */ /* 0x001fca00078e0002 */
[----:B-----5:R2:W-:Y:S02]  /*16020*/  STG.E.64 desc[UR4][R2.64], R22 ;  /* 0x0000001602007986 */ /* 0x0205e4000c101b04 */
.L_x_16114:
[----:B------:R-:W-:Y:S05]  /*16030*/  BSYNC B1 ;  /* 0x0000000000017941 */ /* 0x000fea0003800000 */
.L_x_16110:
[----:B------:R-:W-:-:S13]  /*16040*/  ISETP.GE.AND P0, PT, R0, R21, PT ;  /* 0x000000150000720c */ /* 0x000fda0003f06270 */
[----:B012---:R-:W0:Y:S01]  /*16050*/  @!P0 LDC.64 R2, c[0x0][0x228] ;  /* 0x00008a00ff028b82 */ /* 0x007e220000000a00 */
[----:B------:R-:W-:Y:S02]  /*16060*/  @!P0 IMAD.IADD R5, R20, 0x1, R0 ;  /* 0x0000000114058824 */ /* 0x000fe400078e0200 */
[----:B------:R-:W-:Y:S02]  /*16070*/  @!P0 VIADD R0, R0, 0x80 ;  /* 0x0000008000008836 */ /* 0x000fe40000000000 */
[----:B0-----:R-:W-:-:S05]  /*16080*/  @!P0 IMAD.WIDE.U32 R2, R5, 0x8, R2 ;  /* 0x0000000805028825 */ /* 0x001fca00078e0002 */
[----:B------:R2:W-:Y:S02]  /*16090*/  @!P0 STG.E.64 desc[UR4][R2.64], R10 ;  /* 0x0000000a02008986 */ /* 0x0005e4000c101b04 */
.L_x_16115:
[----:B------:R-:W-:Y:S05]  /*160a0*/  BSYNC B0 ;  /* 0x0000000000007941 */ /* 0x000fea0003800000 */
.L_x_16109:
        /* <DEDUP_REMOVED lines=8> */
        .weak           $__internal_11_$__cuda_sm20_div_rn_f64_full
        .type           $__internal_11_$__cuda_sm20_div_rn_f64_full,@function
        .size           $__internal_11_$__cuda_sm20_div_rn_f64_full,(.L_x_37689 - $__internal_11_$__cuda_sm20_div_rn_f64_full)
$__internal_11_$__cuda_sm20_div_rn_f64_full:
[C---:B------:R-:W-:Y:S01]  /*16130*/  FSETP.GEU.AND P0, PT, |R3|.reuse, 1.469367938527859385e-39, PT ;  /* 0x001000000300780b */ /* 0x040fe20003f0e200 */
[----:B------:R-:W-:Y:S01]  /*16140*/  IMAD.U32 R26, RZ, RZ, UR6 ;  /* 0x00000006ff1a7e24 */ /* 0x000fe2000f8e00ff */
[----:B------:R-:W-:Y:S01]  /*16150*/  LOP3.LUT R2, R3, 0x800fffff, RZ, 0xc0, !PT ;  /* 0x800fffff03027812 */ /* 0x000fe200078ec0ff */
[----:B------:R-:W-:Y:S01]  /*16160*/  IMAD.MOV.U32 R27, RZ, RZ, R3 ;  /* 0x000000ffff1b7224 */ /* 0x000fe200078e0003 */
[C---:B------:R-:W-:Y:S01]  /*16170*/  FSETP.GEU.AND P3, PT, |R33|.reuse, 1.469367938527859385e-39, PT ;  /* 0x001000002100780b */ /* 0x040fe20003f6e200 */
[----:B------:R-:W-:Y:S01]  /*16180*/  IMAD.U32 R24, RZ, RZ, UR6 ;  /* 0x00000006ff187e24 */ /* 0x000fe2000f8e00ff */
[----:B------:R-:W-:Y:S01]  /*16190*/  LOP3.LUT R25, R2, 0x3ff00000, RZ, 0xfc, !PT ;  /* 0x3ff0000002197812 */ /* 0x000fe200078efcff */
[----:B------:R-:W-:Y:S01]  /*161a0*/  IMAD.MOV.U32 R34, RZ, RZ, 0x1 ;  /* 0x00000001ff227424 */ /* 0x000fe200078e00ff */
[----:B------:R-:W-:Y:S01]  /*161b0*/  LOP3.LUT R2, R33, 0x7ff00000, RZ, 0xc0, !PT ;  /* 0x7ff0000021027812 */ /* 0x000fe200078ec0ff */
[----:B------:R-:W-:Y:S01]  /*161c0*/  IMAD.MOV.U32 R4, RZ, RZ, 0x1ca00000 ;  /* 0x1ca00000ff047424 */ /* 0x000fe200078e00ff */
[----:B------:R-:W-:Y:S01]  /*161d0*/  LOP3.LUT R5, R3, 0x7ff00000, RZ, 0xc0, !PT ;  /* 0x7ff0000003057812 */ /* 0x000fe200078ec0ff */
[----:B------:R-:W-:Y:S02]  /*161e0*/  BSSY B0, `(.L_x_16116) ;  /* 0x000004e000007945 */ /* 0x000fe40003800000 */
[----:B------:R-:W-:Y:S01]  /*161f0*/  @!P0 DMUL R24, R26, 8.98846567431157953865e+307 ;  /* 0x7fe000001a188828 */ /* 0x000fe20000000000 */
[----:B------:R-:W-:-:S03]  /*16200*/  ISETP.GE.U32.AND P2, PT, R2, R5, PT ;  /* 0x000000050200720c */ /* 0x000fc60003f46070 */
[----:B------:R-:W-:Y:S02]  /*16210*/  @!P3 LOP3.LUT R7, R27, 0x7ff00000, RZ, 0xc0, !PT ;  /* 0x7ff000001b07b812 */ /* 0x000fe400078ec0ff */
[----:B------:R-:W0:Y:S02]  /*16220*/  MUFU.RCP64H R35, R25 ;  /* 0x0000001900237308 */ /* 0x000e240000001800 */
[----:B------:R-:W-:Y:S02]  /*16230*/  @!P3 ISETP.GE.U32.AND P4, PT, R2, R7, PT ;  /* 0x000000070200b20c */ /* 0x000fe40003f86070 */
[C---:B------:R-:W-:Y:S02]  /*16240*/  SEL R7, R4.reuse, 0x63400000, !P2 ;  /* 0x6340000004077807 */ /* 0x040fe40005000000 */
[----:B------:R-:W-:Y:S02]  /*16250*/  @!P3 SEL R6, R4, 0x63400000, !P4 ;  /* 0x634000000406b807 */ /* 0x000fe40006000000 */
[----:B------:R-:W-:-:S02]  /*16260*/  @!P0 LOP3.LUT R5, R25, 0x7ff00000, RZ, 0xc0, !PT ;  /* 0x7ff0000019058812 */ /* 0x000fc400078ec0ff */
[----:B------:R-:W-:Y:S01]  /*16270*/  @!P3 LOP3.LUT R6, R6, 0x80000000, R33, 0xf8, !PT ;  /* 0x800000000606b812 */ /* 0x000fe200078ef821 */
[----:B0-----:R-:W-:-:S08]  /*16280*/  DFMA R30, R34, -R24, 1 ;  /* 0x3ff00000221e742b */ /* 0x001fd00000000818 */
[----:B------:R-:W-:-:S08]  /*16290*/  DFMA R30, R30, R30, R30 ;  /* 0x0000001e1e1e722b */ /* 0x000fd0000000001e */
[----:B------:R-:W-:Y:S01]  /*162a0*/  DFMA R34, R34, R30, R34 ;  /* 0x0000001e2222722b */ /* 0x000fe20000000022 */
[----:B------:R-:W-:Y:S01]  /*162b0*/  LOP3.LUT R31, R7, 0x800fffff, R33, 0xf8, !PT ;  /* 0x800fffff071f7812 */ /* 0x000fe200078ef821 */
[----:B------:R-:W-:Y:S01]  /*162c0*/  IMAD.MOV.U32 R30, RZ, RZ, R32 ;  /* 0x000000ffff1e7224 */ /* 0x000fe200078e0020 */
[----:B------:R-:W-:Y:S01]  /*162d0*/  @!P3 LOP3.LUT R7, R6, 0x100000, RZ, 0xfc, !PT ;  /* 0x001000000607b812 */ /* 0x000fe200078efcff */
[----:B------:R-:W-:-:S06]  /*162e0*/  @!P3 IMAD.MOV.U32 R6, RZ, RZ, RZ ;  /* 0x000000ffff06b224 */ /* 0x000fcc00078e00ff */
[----:B------:R-:W-:Y:S02]  /*162f0*/  @!P3 DFMA R30, R30, 2, -R6 ;  /* 0x400000001e1eb82b */ /* 0x000fe40000000806 */
[----:B------:R-:W-:-:S08]  /*16300*/  DFMA R6, R34, -R24, 1 ;  /* 0x3ff000002206742b */ /* 0x000fd00000000818 */
[----:B------:R-:W-:-:S08]  /*16310*/  DFMA R34, R34, R6, R34 ;  /* 0x000000062222722b */ /* 0x000fd00000000022 */
[----:B------:R-:W-:-:S08]  /*16320*/  DMUL R6, R34, R30 ;  /* 0x0000001e22067228 */ /* 0x000fd00000000000 */
[----:B------:R-:W-:-:S08]  /*16330*/  DFMA R36, R6, -R24, R30 ;  /* 0x800000180624722b */ /* 0x000fd0000000001e */
[----:B------:R-:W-:Y:S01]  /*16340*/  DFMA R34, R34, R36, R6 ;  /* 0x000000242222722b */ /* 0x000fe20000000006 */
[----:B------:R-:W-:Y:S01]  /*16350*/  IMAD.MOV.U32 R6, RZ, RZ, R2 ;  /* 0x000000ffff067224 */ /* 0x000fe200078e0002 */
[----:B------:R-:W-:-:S05]  /*16360*/  @!P3 LOP3.LUT R6, R31, 0x7ff00000, RZ, 0xc0, !PT ;  /* 0x7ff000001f06b812 */ /* 0x000fca00078ec0ff */
[----:B------:R-:W-:-:S05]  /*16370*/  VIADD R7, R6, 0xffffffff ;  /* 0xffffffff06077836 */ /* 0x000fca0000000000 */
[----:B------:R-:W-:Y:S01]  /*16380*/  ISETP.GT.U32.AND P0, PT, R7, 0x7feffffe, PT ;  /* 0x7feffffe0700780c */ /* 0x000fe20003f04070 */
[----:B------:R-:W-:-:S05]  /*16390*/  VIADD R7, R5, 0xffffffff ;  /* 0xffffffff05077836 */ /* 0x000fca0000000000 */
[----:B------:R-:W-:-:S13]  /*163a0*/  ISETP.GT.U32.OR P0, PT, R7, 0x7feffffe, P0 ;  /* 0x7feffffe0700780c */ /* 0x000fda0000704470 */
[----:B------:R-:W-:Y:S05]  /*163b0*/  @P0 BRA `(.L_x_16117) ;  /* 0x00000000006c0947 */ /* 0x000fea0003800000 */
[----:B------:R-:W-:-:S04]  /*163c0*/  LOP3.LUT R5, R27, 0x7ff00000, RZ, 0xc0, !PT ;  /* 0x7ff000001b057812 */ /* 0x000fc800078ec0ff */
[CC--:B------:R-:W-:Y:S02]  /*163d0*/  VIADDMNMX R6, R2.reuse, -R5.reuse, 0xb9600000, !PT ;  /* 0xb960000002067446 */ /* 0x0c0fe40007800905 */
[----:B------:R-:W-:Y:S02]  /*163e0*/  ISETP.GE.U32.AND P0, PT, R2, R5, PT ;  /* 0x000000050200720c */ /* 0x000fe40003f06070 */
[----:B------:R-:W-:Y:S02]  /*163f0*/  VIMNMX R2, R6, 0x46a00000, PT ;  /* 0x46a0000006027848 */ /* 0x000fe40003fe0100 */
[----:B------:R-:W-:Y:S01]  /*16400*/  SEL R5, R4, 0x63400000, !P0 ;  /* 0x6340000004057807 */ /* 0x000fe20004000000 */
[----:B------:R-:W-:-:S04]  /*16410*/  IMAD.MOV.U32 R4, RZ, RZ, RZ ;  /* 0x000000ffff047224 */ /* 0x000fc800078e00ff */
        /* <DEDUP_REMOVED lines=21> */
.L_x_16117:
        /* <DEDUP_REMOVED lines=16> */
.L_x_16120:
[----:B------:R-:W-:Y:S01]  /*16670*/  LOP3.LUT R37, R27, 0x80000, RZ, 0xfc, !PT ;  /* 0x000800001b257812 */ /* 0x000fe200078efcff */
[----:B------:R-:W-:Y:S01]  /*16680*/  IMAD.MOV.U32 R36, RZ, RZ, R26 ;  /* 0x000000ffff247224 */ /* 0x000fe200078e001a */
[----:B------:R-:W-:Y:S06]  /*16690*/  BRA `(.L_x_16118) ;  /* 0x0000000000087947 */ /* 0x000fec0003800000 */
.L_x_16119:
[----:B------:R-:W-:Y:S01]  /*166a0*/  LOP3.LUT R37, R33, 0x80000, RZ, 0xfc, !PT ;  /* 0x0008000021257812 */ /* 0x000fe200078efcff */
[----:B------:R-:W-:-:S07]  /*166b0*/  IMAD.MOV.U32 R36, RZ, RZ, R32 ;  /* 0x000000ffff247224 */ /* 0x000fce00078e0020 */
.L_x_16118:
[----:B------:R-:W-:Y:S05]  /*166c0*/  BSYNC B0 ;  /* 0x0000000000007941 */ /* 0x000fea0003800000 */
.L_x_16116:
[----:B------:R-:W-:Y:S02]  /*166d0*/  IMAD.MOV.U32 R4, RZ, RZ, R0 ;  /* 0x000000ffff047224 */ /* 0x000fe400078e0000 */
[----:B------:R-:W-:-:S04]  /*166e0*/  IMAD.MOV.U32 R5, RZ, RZ, 0x0 ;  /* 0x00000000ff057424 */ /* 0x000fc800078e00ff */
[----:B------:R-:W-:Y:S05]  /*166f0*/  RET.REL.NODEC R4 `(_ZN2at6native29vectorized_elementwise_kernelILi2ENS0_13BUnaryFunctorIdddZZZNS0_15binary_internal21div_floor_kernel_cudaERNS_18TensorIteratorBaseEENKUlvE1_clEvENKUlvE_clEvEUlddE_EESt5arrayIPcLm2EEEEviT0_T1_) ;  /* 0xfffffe9804407950 */ /* 0x000fea0003c3ffff */
.L_x_16121:
        /* <DEDUP_REMOVED lines=16> */
.L_x_37689:


//--------------------- .text._ZN2at6native29vectorized_elementwise_kernelILi4ENS0_13BUnaryFunctorIdddZZZNS0_15binary_internal21div_floor_kernel_cudaERNS_18TensorIteratorBaseEENKUlvE1_clEvENKUlvE_clEvEUlddE_EESt5arrayIPcLm2EEEEviT0_T1_ --------------------------
	.section	.text._ZN2at6native29vectorized_elementwise_kernelILi4ENS0_13BUnaryFunctorIdddZZZNS0_15binary_internal21div_floor_kernel_cudaERNS_18TensorIteratorBaseEENKUlvE1_clEvENKUlvE_clEvEUlddE_EESt5arrayIPcLm2EEEEviT0_T1_,"ax",@progbits
	.align	128
        .global         _ZN2at6native29vectorized_elementwise_kernelILi4ENS0_13BUnaryFunctorIdddZZZNS0_15binary_internal21div_floor_kernel_cudaERNS_18TensorIteratorBaseEENKUlvE1_clEvENKUlvE_clEvEUlddE_EESt5arrayIPcLm2EEEEviT0_T1_
        .type           _ZN2at6native29vectorized_elementwise_kernelILi4ENS0_13BUnaryFunctorIdddZZZNS0_15binary_internal21div_floor_kernel_cudaERNS_18TensorIteratorBaseEENKUlvE1_clEvENKUlvE_clEvEUlddE_EESt5arrayIPcLm2EEEEviT0_T1_,@function
        .size           _ZN2at6native29vectorized_elementwise_kernelILi4ENS0_13BUnaryFunctorIdddZZZNS0_15binary_internal21div_floor_kernel_cudaERNS_18TensorIteratorBaseEENKUlvE1_clEvENKUlvE_clEvEUlddE_EESt5arrayIPcLm2EEEEviT0_T1_,(.L_x_37690 - _ZN2at6native29vectorized_elementwise_kernelILi4ENS0_13BUnaryFunctorIdddZZZNS0_15binary_internal21div_floor_kernel_cudaERNS_18TensorIteratorBaseEENKUlvE1_clEvENKUlvE_clEvEUlddE_EESt5arrayIPcLm2EEEEviT0_T1_)
        .other          _ZN2at6native29vectorized_elementwise_kernelILi4ENS0_13BUnaryFunctorIdddZZZNS0_15binary_internal21div_floor_kernel_cudaERNS_18TensorIteratorBaseEENKUlvE1_clEvENKUlvE_clEvEUlddE_EESt5arrayIPcLm2EEEEviT0_T1_,@"STO_CUDA_ENTRY STV_DEFAULT"
_ZN2at6native29vectorized_elementwise_kernelILi4ENS0_13BUnaryFunctorIdddZZZNS0_15binary_internal21div_floor_kernel_cudaERNS_18TensorIteratorBaseEENKUlvE1_clEvENKUlvE_clEvEUlddE_EESt5arrayIPcLm2EEEEviT0_T1_:
.text._ZN2at6native29vectorized_elementwise_kernelILi4ENS0_13BUnaryFunctorIdddZZZNS0_15binary_internal21div_floor_kernel_cudaERNS_18TensorIteratorBaseEENKUlvE1_clEvENKUlvE_clEvEUlddE_EESt5arrayIPcLm2EEEEviT0_T1_:
        /* <DEDUP_REMOVED lines=40> */
[----:B-1----:R-:W-:Y:S05]  /*0280*/  CALL.REL.NOINC `($__internal_12_$__cuda_sm20_div_rn_f64_full) ;  /* 0x0000015c00a87944 */ /* 0x002fea0003c00000 */
.L_x_16125:
[----:B------:R-:W-:Y:S05]  /*0290*/  BSYNC B1 ;  /* 0x0000000000017941 */ /* 0x000fea0003800000 */
.L_x_16124:
[----:B------:R-:W-:Y:S02]  /*02a0*/  IMAD.MOV.U32 R16, RZ, RZ, R36 ;  /* 0x000000ffff107224 */ /* 0x000fe400078e0024 */
[----:B------:R-:W-:Y:S01]  /*02b0*/  IMAD.MOV.U32 R17, RZ, RZ, R37 ;  /* 0x000000ffff117224 */ /* 0x000fe200078e0025 */
[----:B------:R-:W-:Y:S06]  /*02c0*/  BRA `(.L_x_16126) ;  /* 0x0000001000dc7947 */ /* 0x000fec0003800000 */
.L_x_16123:
        /* <DEDUP_REMOVED lines=39> */
.L_x_16132:
        /* <DEDUP_REMOVED lines=12> */
.L_x_16131:
[----:B------:R-:W-:Y:S05]  /*0600*/  BSYNC B1 ;  /* 0x0000000000017941 */ /* 0x000fea0003800000 */
.L_x_16130:
        /* <DEDUP_REMOVED lines=12> */
.L_x_16137:
        /* <DEDUP_REMOVED lines=33> */
.L_x_16136:
[----:B------:R-:W-:Y:S05]  /*08e0*/  BSYNC B2 ;  /* 0x0000000000027941 */ /* 0x000fea0003800000 */
.L_x_16135:
[----:B------:R-:W-:-:S13]  /*08f0*/  ISETP.GE.U32.AND P0, PT, R30, 0xc, PT ;  /* 0x0000000c1e00780c */ /* 0x000fda0003f06070 */
[----:B------:R-:W-:Y:S05]  /*0900*/  @!P0 BRA `(.L_x_16134) ;  /* 0x0000000400d88947 */ /* 0x000fea0003800000 */
[----:B------:R-:W-:Y:S01]  /*0910*/  BSSY B2, `(.L_x_16134) ;  /* 0x0000075000027945 */ /* 0x000fe20003800000 */
[----:B------:R-:W-:-:S07]  /*0920*/  VIADD R6, R29, 0x10 ;  /* 0x000000101d067836 */ /* 0x000fce0000000000 */
.L_x_16138:
        /* <DEDUP_REMOVED lines=116> */
.L_x_16134:
[----:B------:R-:W-:Y:S05]  /*1070*/  BSYNC B1 ;  /* 0x0000000000017941 */ /* 0x000fea0003800000 */
.L_x_16133:
        /* <DEDUP_REMOVED lines=20> */
.L_x_16140:
[----:B------:R-:W-:Y:S05]  /*11c0*/  BSYNC B1 ;  /* 0x0000000000017941 */ /* 0x000fea0003800000 */
.L_x_16139:
[----:B------:R-:W-:-:S05]  /*11d0*/  IMAD.MOV.U32 R29, RZ, RZ, R31 ;  /* 0x000000ffff1d7224 */ /* 0x000fca00078e001f */
[----:B------:R-:W-:Y:S01]  /*11e0*/  LOP3.LUT R29, R29, 0x80000000, R17, 0xb8, !PT ;  /* 0x800000001d1d7812 */ /* 0x000fe200078eb811 */
[----:B------:R-:W-:Y:S06]  /*11f0*/  BRA `(.L_x_16129) ;  /* 0x0000000000187947 */ /* 0x000fec0003800000 */
.L_x_16128:
[----:B------:R-:W-:-:S06]  /*1200*/  DSETP.GTU.AND P0, PT, R24, +INF , PT ;  /* 0x7ff000001800742a */ /* 0x000fcc0003f0c000 */
[----:B------:R-:W-:-:S14]  /*1210*/  DSETP.LE.AND P0, PT, R26, +INF , !P0 ;  /* 0x7ff000001a00742a */ /* 0x000fdc0004703000 */
[----:B------:R-:W-:Y:S02]  /*1220*/  @P0 DSETP.NEU.AND P2, PT, R26, +INF , PT ;  /* 0x7ff000001a00042a */ /* 0x000fe40003f4d000 */
[----:B------:R-:W-:-:S06]  /*1230*/  @!P0 DADD R28, R16, R4 ;  /* 0x00000000101c8229 */ /* 0x000fcc0000000004 */
[----:B------:R-:W-:Y:S02]  /*1240*/  @P0 FSEL R28, R16, RZ, P2 ;  /* 0x000000ff101c0208 */ /* 0x000fe40001000000 */
[----:B------:R-:W-:-:S07]  /*1250*/  @P0 FSEL R29, R17, -QNAN , P2 ;  /* 0xfff80000111d0808 */ /* 0x000fce0001000000 */
.L_x_16129:
[----:B------:R-:W-:Y:S05]  /*1260*/  BSYNC B0 ;  /* 0x0000000000007941 */ /* 0x000fea0003800000 */
.L_x_16127:
        /* <DEDUP_REMOVED lines=17> */
[----:B-1----:R-:W-:Y:S05]  /*1380*/  CALL.REL.NOINC `($__internal_12_$__cuda_sm20_div_rn_f64_full) ;  /* 0x0000014c00687944 */ /* 0x002fea0003c00000 */
.L_x_16142:
[----:B------:R-:W-:Y:S05]  /*1390*/  BSYNC B1 ;  /* 0x0000000000017941 */ /* 0x000fea0003800000 */
.L_x_16141:
        /* <DEDUP_REMOVED lines=30> */
[----:B------:R-:W-:-:S07]  /*1580*/  IMAD.MOV.U32 R5, RZ, RZ, R37 ;  /* 0x000000ffff057224 */ /* 0x000fce00078e0025 */
.L_x_16145:
[----:B------:R-:W-:Y:S05]  /*1590*/  BSYNC B2 ;  /* 0x0000000000027941 */ /* 0x000fea0003800000 */
.L_x_16144:
[----:B------:R-:W-:Y:S01]  /*15a0*/  LOP3.LUT R17, RZ, 0x80000000, R5, 0xb8, !PT ;  /* 0x80000000ff117812 */ /* 0x000fe200078eb805 */
[----:B------:R-:W-:Y:S01]  /*15b0*/  IMAD.MOV.U32 R16, RZ, RZ, RZ ;  /* 0x000000ffff107224 */ /* 0x000fe200078e00ff */
[----:B------:R-:W-:Y:S06]  /*15c0*/  BRA `(.L_x_16146) ;  /* 0x0000000000187947 */ /* 0x000fec0003800000 */
.L_x_16143:
[----:B------:R-:W0:Y:S02]  /*15d0*/  FRND.F64.FLOOR R4, R24 ;  /* 0x0000001800047313 */ /* 0x000e240000305800 */
[----:B0-----:R-:W-:Y:S02]  /*15e0*/  DADD R6, R24, -R4 ;  /* 0x0000000018067229 */ /* 0x001fe40000000804 */
[----:B------:R-:W-:-:S06]  /*15f0*/  DADD R16, R4, 1 ;  /* 0x3ff0000004107429 */ /* 0x000fcc0000000000 */
[----:B------:R-:W-:-:S06]  /*1600*/  DSETP.GT.AND P0, PT, R6, 0.5, PT ;  /* 0x3fe000000600742a */ /* 0x000fcc0003f04000 */
[----:B------:R-:W-:Y:S02]  /*1610*/  FSEL R16, R16, R4, P0 ;  /* 0x0000000410107208 */ /* 0x000fe40000000000 */
[----:B------:R-:W-:-:S07]  /*1620*/  FSEL R17, R17, R5, P0 ;  /* 0x0000000511117208 */ /* 0x000fce0000000000 */
.L_x_16146:
[----:B------:R-:W-:Y:S05]  /*1630*/  BSYNC B1 ;  /* 0x0000000000017941 */ /* 0x000fea0003800000 */
.L_x_16126:
        /* <DEDUP_REMOVED lines=22> */
.L_x_16149:
[----:B------:R-:W-:Y:S05]  /*17a0*/  BSYNC B1 ;  /* 0x0000000000017941 */ /* 0x000fea0003800000 */
.L_x_16148:
[----:B------:R-:W-:Y:S02]  /*17b0*/  IMAD.MOV.U32 R18, RZ, RZ, R36 ;  /* 0x000000ffff127224 */ /* 0x000fe400078e0024 */
[----:B------:R-:W-:Y:S01]  /*17c0*/  IMAD.MOV.U32 R19, RZ, RZ, R37 ;  /* 0x000000ffff137224 */ /* 0x000fe200078e0025 */
[----:B------:R-:W-:Y:S06]  /*17d0*/  BRA `(.L_x_16150) ;  /* 0x0000001000f47947 */ /* 0x000fec0003800000 */
.L_x_16147:
        /* <DEDUP_REMOVED lines=39> */
.L_x_16157:
        /* <DEDUP_REMOVED lines=12> */
.L_x_16156:
[----:B------:R-:W-:-:S07]  /*1b10*/  IMAD.MOV.U32 R0, RZ, RZ, R24 ;  /* 0x000000ffff007224 */ /* 0x000fce00078e0018 */
.L_x_16155:
[----:B------:R-:W-:Y:S05]  /*1b20*/  BSYNC B1 ;  /* 0x0000000000017941 */ /* 0x000fea0003800000 */
.L_x_16154:
        /* <DEDUP_REMOVED lines=12> */
.L_x_16162:
        /* <DEDUP_REMOVED lines=33> */
.L_x_16161:
[----:B------:R-:W-:Y:S05]  /*1e00*/  BSYNC B2 ;  /* 0x0000000000027941 */ /* 0x000fea0003800000 */
.L_x_16160:
[----:B------:R-:W-:-:S13]  /*1e10*/  ISETP.GE.U32.AND P0, PT, R26, 0xc, PT ;  /* 0x0000000c1a00780c */ /* 0x000fda0003f06070 */
[----:B------:R-:W-:Y:S05]  /*1e20*/  @!P0 BRA `(.L_x_16159) ;  /* 0x0000000400dc8947 */ /* 0x000fea0003800000 */
[----:B------:R-:W-:Y:S01]  /*1e30*/  BSSY B2, `(.L_x_16163) ;  /* 0x0000075000027945 */ /* 0x000fe20003800000 */
[----:B------:R-:W-:-:S07]  /*1e40*/  VIADD R0, R27, 0x10 ;  /* 0x000000101b007836 */ /* 0x000fce0000000000 */
.L_x_16164:
        /* <DEDUP_REMOVED lines=116> */
.L_x_16163:
[----:B------:R-:W-:-:S07]  /*2590*/  IMAD.MOV.U32 R0, RZ, RZ, R24 ;  /* 0x000000ffff007224 */ /* 0x000fce00078e0018 */
.L_x_16159:
[----:B------:R-:W-:Y:S05]  /*25a0*/  BSYNC B1 ;  /* 0x0000000000017941 */ /* 0x000fea0003800000 */
.L_x_16158:
        /* <DEDUP_REMOVED lines=21> */
.L_x_16166:
[----:B------:R-:W-:Y:S05]  /*2700*/  BSYNC B1 ;  /* 0x0000000000017941 */ /* 0x000fea0003800000 */
.L_x_16165:
[----:B------:R-:W-:Y:S02]  /*2710*/  IMAD.MOV.U32 R29, RZ, RZ, R27 ;  /* 0x000000ffff1d7224 */ /* 0x000fe400078e001b */
[----:B------:R-:W-:-:S03]  /*2720*/  IMAD.MOV.U32 R28, RZ, RZ, R4 ;  /* 0x000000ffff1c7224 */ /* 0x000fc600078e0004 */
[----:B------:R-:W-:Y:S01]  /*2730*/  LOP3.LUT R29, R29, 0x80000000, R19, 0xb8, !PT ;  /* 0x800000001d1d7812 */ /* 0x000fe200078eb813 */
[----:B------:R-:W-:Y:S06]  /*2740*/  BRA `(.L_x_16153) ;  /* 0x00000000001c7947 */ /* 0x000fec0003800000 */
.L_x_16152:
[----:B------:R-:W-:-:S06]  /*2750*/  DSETP.GTU.AND P0, PT, R6, +INF , PT ;  /* 0x7ff000000600742a */ /* 0x000fcc0003f0c000 */
[----:B------:R-:W-:-:S14]  /*2760*/  DSETP.LE.AND P0, PT, R24, +INF , !P0 ;  /* 0x7ff000001800742a */ /* 0x000fdc0004703000 */
[----:B------:R-:W0:Y:S01]  /*2770*/  @!P0 LDC.64 R28, c[0x0][0x220] ;  /* 0x00008800ff1c8b82 */ /* 0x000e220000000a00 */
[----:B------:R-:W-:Y:S02]  /*2780*/  @P0 DSETP.NEU.AND P2, PT, R24, +INF , PT ;  /* 0x7ff000001800042a */ /* 0x000fe40003f4d000 */
[----:B0-----:R-:W-:-:S06]  /*2790*/  @!P0 DADD R28, R18, R28 ;  /* 0x00000000121c8229 */ /* 0x001fcc000000001c */
[----:B------:R-:W-:Y:S02]  /*27a0*/  @P0 FSEL R28, R18, RZ, P2 ;  /* 0x000000ff121c0208 */ /* 0x000fe40001000000 */
[----:B------:R-:W-:-:S07]  /*27b0*/  @P0 FSEL R29, R19, -QNAN , P2 ;  /* 0xfff80000131d0808 */ /* 0x000fce0001000000 */
.L_x_16153:
[----:B------:R-:W-:Y:S05]  /*27c0*/  BSYNC B0 ;  /* 0x0000000000007941 */ /* 0x000fea0003800000 */
.L_x_16151:
        /* <DEDUP_REMOVED lines=19> */
.L_x_16168:
[----:B------:R-:W-:Y:S05]  /*2900*/  BSYNC B1 ;  /* 0x0000000000017941 */ /* 0x000fea0003800000 */
.L_x_16167:
        /* <DEDUP_REMOVED lines=31> */
.L_x_16171:
[----:B------:R-:W-:Y:S05]  /*2b00*/  BSYNC B2 ;  /* 0x0000000000027941 */ /* 0x000fea0003800000 */
.L_x_16170:
[----:B------:R-:W-:Y:S01]  /*2b10*/  LOP3.LUT R19, RZ, 0x80000000, R5, 0xb8, !PT ;  /* 0x80000000ff137812 */ /* 0x000fe200078eb805 */
[----:B------:R-:W-:Y:S01]  /*2b20*/  IMAD.MOV.U32 R18, RZ, RZ, RZ ;  /* 0x000000ffff127224 */ /* 0x000fe200078e00ff */
[----:B------:R-:W-:Y:S06]  /*2b30*/  BRA `(.L_x_16172) ;  /* 0x0000000000187947 */ /* 0x000fec0003800000 */
.L_x_16169:
[----:B------:R-:W0:Y:S02]  /*2b40*/  FRND.F64.FLOOR R4, R24 ;  /* 0x0000001800047313 */ /* 0x000e240000305800 */
[----:B0-----:R-:W-:Y:S02]  /*2b50*/  DADD R6, R24, -R4 ;  /* 0x0000000018067229 */ /* 0x001fe40000000804 */
[----:B------:R-:W-:-:S06]  /*2b60*/  DADD R18, R4, 1 ;  /* 0x3ff0000004127429 */ /* 0x000fcc0000000000 */
[----:B------:R-:W-:-:S06]  /*2b70*/  DSETP.GT.AND P0, PT, R6, 0.5, PT ;  /* 0x3fe000000600742a */ /* 0x000fcc0003f04000 */
[----:B------:R-:W-:Y:S02]  /*2b80*/  FSEL R18, R18, R4, P0 ;  /* 0x0000000412127208 */ /* 0x000fe40000000000 */
[----:B------:R-:W-:-:S07]  /*2b90*/  FSEL R19, R19, R5, P0 ;  /* 0x0000000513137208 */ /* 0x000fce0000000000 */
.L_x_16172:
[----:B------:R-:W-:Y:S05]  /*2ba0*/  BSYNC B1 ;  /* 0x0000000000017941 */ /* 0x000fea0003800000 */
.L_x_16150:
        /* <DEDUP_REMOVED lines=22> */
.L_x_16175:
[----:B------:R-:W-:Y:S05]  /*2d10*/  BSYNC B1 ;  /* 0x0000000000017941 */ /* 0x000fea0003800000 */
.L_x_16174:
[----:B------:R-:W-:Y:S02]  /*2d20*/  IMAD.MOV.U32 R20, RZ, RZ, R36 ;  /* 0x000000ffff147224 */ /* 0x000fe400078e0024 */
[----:B------:R-:W-:Y:S01]  /*2d30*/  IMAD.MOV.U32 R21, RZ, RZ, R37 ;  /* 0x000000ffff157224 */ /* 0x000fe200078e0025 */
[----:B------:R-:W-:Y:S06]  /*2d40*/  BRA `(.L_x_16176) ;  /* 0x0000001000f47947 */ /* 0x000fec0003800000 */
.L_x_16173:
        /* <DEDUP_REMOVED lines=39> */
.L_x_16183:
        /* <DEDUP_REMOVED lines=12> */
.L_x_16182:
[----:B------:R-:W-:-:S07]  /*3080*/  IMAD.MOV.U32 R0, RZ, RZ, R24 ;  /* 0x000000ffff007224 */ /* 0x000fce00078e0018 */
.L_x_16181:
[----:B------:R-:W-:Y:S05]  /*3090*/  BSYNC B1 ;  /* 0x0000000000017941 */ /* 0x000fea0003800000 */
.L_x_16180:
        /* <DEDUP_REMOVED lines=12> */
.L_x_16188:
        /* <DEDUP_REMOVED lines=33> */
.L_x_16187:
[----:B------:R-:W-:Y:S05]  /*3370*/  BSYNC B2 ;  /* 0x0000000000027941 */ /* 0x000fea0003800000 */
.L_x_16186:
[----:B------:R-:W-:-:S13]  /*3380*/  ISETP.GE.U32.AND P0, PT, R26, 0xc, PT ;  /* 0x0000000c1a00780c */ /* 0x000fda0003f06070 */
[----:B------:R-:W-:Y:S05]  /*3390*/  @!P0 BRA `(.L_x_16185) ;  /* 0x0000000400dc8947 */ /* 0x000fea0003800000 */
[----:B------:R-:W-:Y:S01]  /*33a0*/  BSSY B2, `(.L_x_16189) ;  /* 0x0000075000027945 */ /* 0x000fe20003800000 */
[----:B------:R-:W-:-:S07]  /*33b0*/  VIADD R0, R27, 0x10 ;  /* 0x000000101b007836 */ /* 0x000fce0000000000 */
.L_x_16190:
        /* <DEDUP_REMOVED lines=116> */
.L_x_16189:
[----:B------:R-:W-:-:S07]  /*3b00*/  IMAD.MOV.U32 R0, RZ, RZ, R24 ;  /* 0x000000ffff007224 */ /* 0x000fce00078e0018 */
.L_x_16185:
[----:B------:R-:W-:Y:S05]  /*3b10*/  BSYNC B1 ;  /* 0x0000000000017941 */ /* 0x000fea0003800000 */
.L_x_16184:
        /* <DEDUP_REMOVED lines=21> */
.L_x_16192:
[----:B------:R-:W-:Y:S05]  /*3c70*/  BSYNC B1 ;  /* 0x0000000000017941 */ /* 0x000fea0003800000 */
.L_x_16191:
[----:B------:R-:W-:Y:S02]  /*3c80*/  IMAD.MOV.U32 R29, RZ, RZ, R27 ;  /* 0x000000ffff1d7224 */ /* 0x000fe400078e001b */
[----:B------:R-:W-:-:S03]  /*3c90*/  IMAD.MOV.U32 R28, RZ, RZ, R4 ;  /* 0x000000ffff1c7224 */ /* 0x000fc600078e0004 */
[----:B------:R-:W-:Y:S01]  /*3ca0*/  LOP3.LUT R29, R29, 0x80000000, R21, 0xb8, !PT ;  /* 0x800000001d1d7812 */ /* 0x000fe200078eb815 */
[----:B------:R-:W-:Y:S06]  /*3cb0*/  BRA `(.L_x_16179) ;  /* 0x00000000001c7947 */ /* 0x000fec0003800000 */
.L_x_16178:
[----:B------:R-:W-:-:S06]  /*3cc0*/  DSETP.GTU.AND P0, PT, R6, +INF , PT ;  /* 0x7ff000000600742a */ /* 0x000fcc0003f0c000 */
[----:B------:R-:W-:-:S14]  /*3cd0*/  DSETP.LE.AND P0, PT, R24, +INF , !P0 ;  /* 0x7ff000001800742a */ /* 0x000fdc0004703000 */
[----:B------:R-:W0:Y:S01]  /*3ce0*/  @!P0 LDC.64 R28, c[0x0][0x220] ;  /* 0x00008800ff1c8b82 */ /* 0x000e220000000a00 */
[----:B------:R-:W-:Y:S02]  /*3cf0*/  @P0 DSETP.NEU.AND P2, PT, R24, +INF , PT ;  /* 0x7ff000001800042a */ /* 0x000fe40003f4d000 */
[----:B0-----:R-:W-:-:S06]  /*3d00*/  @!P0 DADD R28, R20, R28 ;  /* 0x00000000141c8229 */ /* 0x001fcc000000001c */
[----:B------:R-:W-:Y:S02]  /*3d10*/  @P0 FSEL R28, R20, RZ, P2 ;  /* 0x000000ff141c0208 */ /* 0x000fe40001000000 */
[----:B------:R-:W-:-:S07]  /*3d20*/  @P0 FSEL R29, R21, -QNAN , P2 ;  /* 0xfff80000151d0808 */ /* 0x000fce0001000000 */
.L_x_16179:
[----:B------:R-:W-:Y:S05]  /*3d30*/  BSYNC B0 ;  /* 0x0000000000007941 */ /* 0x000fea0003800000 */
.L_x_16177:
        /* <DEDUP_REMOVED lines=19> */
.L_x_16194:
[----:B------:R-:W-:Y:S05]  /*3e70*/  BSYNC B1 ;  /* 0x0000000000017941 */ /* 0x000fea0003800000 */
.L_x_16193:
        /* <DEDUP_REMOVED lines=31> */
.L_x_16197:
[----:B------:R-:W-:Y:S05]  /*4070*/  BSYNC B2 ;  /* 0x0000000000027941 */ /* 0x000fea0003800000 */
.L_x_16196:
[----:B------:R-:W-:Y:S01]  /*4080*/  LOP3.LUT R21, RZ, 0x80000000, R5, 0xb8, !PT ;  /* 0x80000000ff157812 */ /* 0x000fe200078eb805 */
[----:B------:R-:W-:Y:S01]  /*4090*/  IMAD.MOV.U32 R20, RZ, RZ, RZ ;  /* 0x000000ffff147224 */ /* 0x000fe200078e00ff */
[----:B------:R-:W-:Y:S06]  /*40a0*/  BRA `(.L_x_16198) ;  /* 0x0000000000187947 */ /* 0x000fec0003800000 */
.L_x_16195:
[----:B------:R-:W0:Y:S02]  /*40b0*/  FRND.F64.FLOOR R4, R24 ;  /* 0x0000001800047313 */ /* 0x000e240000305800 */
[----:B0-----:R-:W-:Y:S02]  /*40c0*/  DADD R6, R24, -R4 ;  /* 0x0000000018067229 */ /* 0x001fe40000000804 */
[----:B------:R-:W-:-:S06]  /*40d0*/  DADD R20, R4, 1 ;  /* 0x3ff0000004147429 */ /* 0x000fcc0000000000 */
[----:B------:R-:W-:-:S06]  /*40e0*/  DSETP.GT.AND P0, PT, R6, 0.5, PT ;  /* 0x3fe000000600742a */ /* 0x000fcc0003f04000 */
[----:B------:R-:W-:Y:S02]  /*40f0*/  FSEL R20, R20, R4, P0 ;  /* 0x0000000414147208 */ /* 0x000fe40000000000 */
[----:B------:R-:W-:-:S07]  /*4100*/  FSEL R21, R21, R5, P0 ;  /* 0x0000000515157208 */ /* 0x000fce0000000000 */
.L_x_16198:
[----:B------:R-:W-:Y:S05]  /*4110*/  BSYNC B1 ;  /* 0x0000000000017941 */ /* 0x000fea0003800000 */
.L_x_16176:
        /* <DEDUP_REMOVED lines=22> */
.L_x_16201:
[----:B------:R-:W-:Y:S05]  /*4280*/  BSYNC B1 ;  /* 0x0000000000017941 */ /* 0x000fea0003800000 */
.L_x_16200:
[----:B------:R-:W-:Y:S02]  /*4290*/  IMAD.MOV.U32 R22, RZ, RZ, R36 ;  /* 0x000000ffff167224 */ /* 0x000fe400078e0024 */
[----:B------:R-:W-:Y:S01]  /*42a0*/  IMAD.MOV.U32 R23, RZ, RZ, R37 ;  /* 0x000000ffff177224 */ /* 0x000fe200078e0025 */
[----:B------:R-:W-:Y:S06]  /*42b0*/  BRA `(.L_x_16202) ;  /* 0x0000001000f47947 */ /* 0x000fec0003800000 */
.L_x_16199:
        /* <DEDUP_REMOVED lines=39> */
.L_x_16209:
        /* <DEDUP_REMOVED lines=12> */
.L_x_16208:
[----:B------:R-:W-:-:S07]  /*45f0*/  IMAD.MOV.U32 R0, RZ, RZ, R24 ;  /* 0x000000ffff007224 */ /* 0x000fce00078e0018 */
.L_x_16207:
[----:B------:R-:W-:Y:S05]  /*4600*/  BSYNC B1 ;  /* 0x0000000000017941 */ /* 0x000fea0003800000 */
.L_x_16206:
        /* <DEDUP_REMOVED lines=12> */
.L_x_16214:
        /* <DEDUP_REMOVED lines=33> */
.L_x_16213:
[----:B------:R-:W-:Y:S05]  /*48e0*/  BSYNC B2 ;  /* 0x0000000000027941 */ /* 0x000fea0003800000 */
.L_x_16212:
[----:B------:R-:W-:-:S13]  /*48f0*/  ISETP.GE.U32.AND P0, PT, R26, 0xc, PT ;  /* 0x0000000c1a00780c */ /* 0x000fda0003f06070 */
[----:B------:R-:W-:Y:S05]  /*4900*/  @!P0 BRA `(.L_x_16211) ;  /* 0x0000000400dc8947 */ /* 0x000fea0003800000 */
[----:B------:R-:W-:Y:S01]  /*4910*/  BSSY B2, `(.L_x_16215) ;  /* 0x0000075000027945 */ /* 0x000fe20003800000 */
[----:B------:R-:W-:-:S07]  /*4920*/  VIADD R0, R27, 0x10 ;  /* 0x000000101b007836 */ /* 0x000fce0000000000 */
.L_x_16216:
        /* <DEDUP_REMOVED lines=116> */
.L_x_16215:
[----:B------:R-:W-:-:S07]  /*5070*/  IMAD.MOV.U32 R0, RZ, RZ, R24 ;  /* 0x000000ffff007224 */ /* 0x000fce00078e0018 */
.L_x_16211:
[----:B------:R-:W-:Y:S05]  /*5080*/  BSYNC B1 ;  /* 0x0000000000017941 */ /* 0x000fea0003800000 */
.L_x_16210:
        /* <DEDUP_REMOVED lines=21> */
.L_x_16218:
[----:B------:R-:W-:Y:S05]  /*51e0*/  BSYNC B1 ;  /* 0x0000000000017941 */ /* 0x000fea0003800000 */
.L_x_16217:
[----:B------:R-:W-:Y:S02]  /*51f0*/  IMAD.MOV.U32 R29, RZ, RZ, R27 ;  /* 0x000000ffff1d7224 */ /* 0x000fe400078e001b */
[----:B------:R-:W-:-:S03]  /*5200*/  IMAD.MOV.U32 R28, RZ, RZ, R4 ;  /* 0x000000ffff1c7224 */ /* 0x000fc600078e0004 */
[----:B------:R-:W-:Y:S01]  /*5210*/  LOP3.LUT R29, R29, 0x80000000, R23, 0xb8, !PT ;  /* 0x800000001d1d7812 */ /* 0x000fe200078eb817 */
[----:B------:R-:W-:Y:S06]  /*5220*/  BRA `(.L_x_16205) ;  /* 0x00000000001c7947 */ /* 0x000fec0003800000 */
.L_x_16204:
[----:B------:R-:W-:-:S06]  /*5230*/  DSETP.GTU.AND P0, PT, R6, +INF , PT ;  /* 0x7ff000000600742a */ /* 0x000fcc0003f0c000 */
[----:B------:R-:W-:-:S14]  /*5240*/  DSETP.LE.AND P0, PT, R24, +INF , !P0 ;  /* 0x7ff000001800742a */ /* 0x000fdc0004703000 */
[----:B------:R-:W0:Y:S01]  /*5250*/  @!P0 LDC.64 R28, c[0x0][0x220] ;  /* 0x00008800ff1c8b82 */ /* 0x000e220000000a00 */
[----:B------:R-:W-:Y:S02]  /*5260*/  @P0 DSETP.NEU.AND P2, PT, R24, +INF , PT ;  /* 0x7ff000001800042a */ /* 0x000fe40003f4d000 */
[----:B0-----:R-:W-:-:S06]  /*5270*/  @!P0 DADD R28, R22, R28 ;  /* 0x00000000161c8229 */ /* 0x001fcc000000001c */
[----:B------:R-:W-:Y:S02]  /*5280*/  @P0 FSEL R28, R22, RZ, P2 ;  /* 0x000000ff161c0208 */ /* 0x000fe40001000000 */
[----:B------:R-:W-:-:S07]  /*5290*/  @P0 FSEL R29, R23, -QNAN , P2 ;  /* 0xfff80000171d0808 */ /* 0x000fce0001000000 */
.L_x_16205:
[----:B------:R-:W-:Y:S05]  /*52a0*/  BSYNC B0 ;  /* 0x0000000000007941 */ /* 0x000fea0003800000 */
.L_x_16203:
        /* <DEDUP_REMOVED lines=19> */
.L_x_16220:
[----:B------:R-:W-:Y:S05]  /*53e0*/  BSYNC B1 ;  /* 0x0000000000017941 */ /* 0x000fea0003800000 */
.L_x_16219:
        /* <DEDUP_REMOVED lines=31> */
.L_x_16223:
[----:B------:R-:W-:Y:S05]  /*55e0*/  BSYNC B2 ;  /* 0x0000000000027941 */ /* 0x000fea0003800000 */
.L_x_16222:
[----:B------:R-:W-:Y:S01]  /*55f0*/  LOP3.LUT R23, RZ, 0x80000000, R5, 0xb8, !PT ;  /* 0x80000000ff177812 */ /* 0x000fe200078eb805 */
[----:B------:R-:W-:Y:S01]  /*5600*/  IMAD.MOV.U32 R22, RZ, RZ, RZ ;  /* 0x000000ffff167224 */ /* 0x000fe200078e00ff */
[----:B------:R-:W-:Y:S06]  /*5610*/  BRA `(.L_x_16224) ;  /* 0x0000000000187947 */ /* 0x000fec0003800000 */
.L_x_16221:
[----:B------:R-:W0:Y:S02]  /*5620*/  FRND.F64.FLOOR R4, R24 ;  /* 0x0000001800047313 */ /* 0x000e240000305800 */
[----:B0-----:R-:W-:Y:S02]  /*5630*/  DADD R6, R24, -R4 ;  /* 0x0000000018067229 */ /* 0x001fe40000000804 */
[----:B------:R-:W-:-:S06]  /*5640*/  DADD R22, R4, 1 ;  /* 0x3ff0000004167429 */ /* 0x000fcc0000000000 */
[----:B------:R-:W-:-:S06]  /*5650*/  DSETP.GT.AND P0, PT, R6, 0.5, PT ;  /* 0x3fe000000600742a */ /* 0x000fcc0003f04000 */
[----:B------:R-:W-:Y:S02]  /*5660*/  FSEL R22, R22, R4, P0 ;  /* 0x0000000416167208 */ /* 0x000fe40000000000 */
[----:B------:R-:W-:-:S07]  /*5670*/  FSEL R23, R23, R5, P0 ;  /* 0x0000000517177208 */ /* 0x000fce0000000000 */
.L_x_16224:
[----:B------:R-:W-:Y:S05]  /*5680*/  BSYNC B1 ;  /* 0x0000000000017941 */ /* 0x000fea0003800000 */
.L_x_16202:
        /* <DEDUP_REMOVED lines=22> */
.L_x_16227:
[----:B------:R-:W-:Y:S05]  /*57f0*/  BSYNC B1 ;  /* 0x0000000000017941 */ /* 0x000fea0003800000 */
.L_x_16226:
[----:B------:R-:W-:Y:S02]  /*5800*/  IMAD.MOV.U32 R8, RZ, RZ, R36 ;  /* 0x000000ffff087224 */ /* 0x000fe400078e0024 */
[----:B------:R-:W-:Y:S01]  /*5810*/  IMAD.MOV.U32 R9, RZ, RZ, R37 ;  /* 0x000000ffff097224 */ /* 0x000fe200078e0025 */
[----:B------:R-:W-:Y:S06]  /*5820*/  BRA `(.L_x_16228) ;  /* 0x0000001000f47947 */ /* 0x000fec0003800000 */
.L_x_16225:
        /* <DEDUP_REMOVED lines=39> */
.L_x_16235:
        /* <DEDUP_REMOVED lines=12> */
.L_x_16234:
[----:B------:R-:W-:-:S07]  /*5b60*/  IMAD.MOV.U32 R0, RZ, RZ, R24 ;  /* 0x000000ffff007224 */ /* 0x000fce00078e0018 */
.L_x_16233:
[----:B------:R-:W-:Y:S05]  /*5b70*/  BSYNC B1 ;  /* 0x0000000000017941 */ /* 0x000fea0003800000 */
.L_x_16232:
        /* <DEDUP_REMOVED lines=12> */
.L_x_16240:
        /* <DEDUP_REMOVED lines=33> */
.L_x_16239:
[----:B------:R-:W-:Y:S05]  /*5e50*/  BSYNC B2 ;  /* 0x0000000000027941 */ /* 0x000fea0003800000 */
.L_x_16238:
[----:B------:R-:W-:-:S13]  /*5e60*/  ISETP.GE.U32.AND P0, PT, R26, 0xc, PT ;  /* 0x0000000c1a00780c */ /* 0x000fda0003f06070 */
[----:B------:R-:W-:Y:S05]  /*5e70*/  @!P0 BRA `(.L_x_16237) ;  /* 0x0000000400dc8947 */ /* 0x000fea0003800000 */
[----:B------:R-:W-:Y:S01]  /*5e80*/  BSSY B2, `(.L_x_16241) ;  /* 0x0000075000027945 */ /* 0x000fe20003800000 */
[----:B------:R-:W-:-:S07]  /*5e90*/  VIADD R0, R27, 0x10 ;  /* 0x000000101b007836 */ /* 0x000fce0000000000 */
.L_x_16242:
        /* <DEDUP_REMOVED lines=116> */
.L_x_16241:
[----:B------:R-:W-:-:S07]  /*65e0*/  IMAD.MOV.U32 R0, RZ, RZ, R24 ;  /* 0x000000ffff007224 */ /* 0x000fce00078e0018 */
.L_x_16237:
[----:B------:R-:W-:Y:S05]  /*65f0*/  BSYNC B1 ;  /* 0x0000000000017941 */ /* 0x000fea0003800000 */
.L_x_16236:
        /* <DEDUP_REMOVED lines=21> */
.L_x_16244:
[----:B------:R-:W-:Y:S05]  /*6750*/  BSYNC B1 ;  /* 0x0000000000017941 */ /* 0x000fea0003800000 */
.L_x_16243:
[----:B------:R-:W-:Y:S02]  /*6760*/  IMAD.MOV.U32 R29, RZ, RZ, R27 ;  /* 0x000000ffff1d7224 */ /* 0x000fe400078e001b */
[----:B------:R-:W-:-:S03]  /*6770*/  IMAD.MOV.U32 R28, RZ, RZ, R4 ;  /* 0x000000ffff1c7224 */ /* 0x000fc600078e0004 */
[----:B------:R-:W-:Y:S01]  /*6780*/  LOP3.LUT R29, R29, 0x80000000, R9, 0xb8, !PT ;  /* 0x800000001d1d7812 */ /* 0x000fe200078eb809 */
[----:B------:R-:W-:Y:S06]  /*6790*/  BRA `(.L_x_16231) ;  /* 0x00000000001c7947 */ /* 0x000fec0003800000 */
.L_x_16230:
[----:B------:R-:W-:-:S06]  /*67a0*/  DSETP.GTU.AND P0, PT, R6, +INF , PT ;  /* 0x7ff000000600742a */ /* 0x000fcc0003f0c000 */
[----:B------:R-:W-:-:S14]  /*67b0*/  DSETP.LE.AND P0, PT, R24, +INF , !P0 ;  /* 0x7ff000001800742a */ /* 0x000fdc0004703000 */
[----:B------:R-:W0:Y:S01]  /*67c0*/  @!P0 LDC.64 R28, c[0x0][0x220] ;  /* 0x00008800ff1c8b82 */ /* 0x000e220000000a00 */
[----:B------:R-:W-:Y:S02]  /*67d0*/  @P0 DSETP.NEU.AND P2, PT, R24, +INF , PT ;  /* 0x7ff000001800042a */ /* 0x000fe40003f4d000 */
[----:B0-----:R-:W-:-:S06]  /*67e0*/  @!P0 DADD R28, R8, R28 ;  /* 0x00000000081c8229 */ /* 0x001fcc000000001c */
[----:B------:R-:W-:Y:S02]  /*67f0*/  @P0 FSEL R28, R8, RZ, P2 ;  /* 0x000000ff081c0208 */ /* 0x000fe40001000000 */
[----:B------:R-:W-:-:S07]  /*6800*/  @P0 FSEL R29, R9, -QNAN , P2 ;  /* 0xfff80000091d0808 */ /* 0x000fce0001000000 */
.L_x_16231:
[----:B------:R-:W-:Y:S05]  /*6810*/  BSYNC B0 ;  /* 0x0000000000007941 */ /* 0x000fea0003800000 */
.L_x_16229:
        /* <DEDUP_REMOVED lines=19> */
.L_x_16246:
[----:B------:R-:W-:Y:S05]  /*6950*/  BSYNC B1 ;  /* 0x0000000000017941 */ /* 0x000fea0003800000 */
.L_x_16245:
        /* <DEDUP_REMOVED lines=31> */
.L_x_16249:
[----:B------:R-:W-:Y:S05]  /*6b50*/  BSYNC B2 ;  /* 0x0000000000027941 */ /* 0x000fea0003800000 */
.L_x_16248:
[----:B------:R-:W-:Y:S01]  /*6b60*/  LOP3.LUT R9, RZ, 0x80000000, R5, 0xb8, !PT ;  /* 0x80000000ff097812 */ /* 0x000fe200078eb805 */
[----:B------:R-:W-:Y:S01]  /*6b70*/  IMAD.MOV.U32 R8, RZ, RZ, RZ ;  /* 0x000000ffff087224 */ /* 0x000fe200078e00ff */
[----:B------:R-:W-:Y:S06]  /*6b80*/  BRA `(.L_x_16250) ;  /* 0x0000000000187947 */ /* 0x000fec0003800000 */
.L_x_16247:
[----:B------:R-:W0:Y:S02]  /*6b90*/  FRND.F64.FLOOR R4, R24 ;  /* 0x0000001800047313 */ /* 0x000e240000305800 */
[----:B0-----:R-:W-:Y:S02]  /*6ba0*/  DADD R6, R24, -R4 ;  /* 0x0000000018067229 */ /* 0x001fe40000000804 */
[----:B------:R-:W-:-:S06]  /*6bb0*/  DADD R8, R4, 1 ;  /* 0x3ff0000004087429 */ /* 0x000fcc0000000000 */
[----:B------:R-:W-:-:S06]  /*6bc0*/  DSETP.GT.AND P0, PT, R6, 0.5, PT ;  /* 0x3fe000000600742a */ /* 0x000fcc0003f04000 */
[----:B------:R-:W-:Y:S02]  /*6bd0*/  FSEL R8, R8, R4, P0 ;  /* 0x0000000408087208 */ /* 0x000fe40000000000 */
[----:B------:R-:W-:-:S07]  /*6be0*/  FSEL R9, R9, R5, P0 ;  /* 0x0000000509097208 */ /* 0x000fce0000000000 */
.L_x_16250:
[----:B------:R-:W-:Y:S05]  /*6bf0*/  BSYNC B1 ;  /* 0x0000000000017941 */ /* 0x000fea0003800000 */
.L_x_16228:
        /* <DEDUP_REMOVED lines=22> */
.L_x_16253:
[----:B------:R-:W-:Y:S05]  /*6d60*/  BSYNC B1 ;  /* 0x0000000000017941 */ /* 0x000fea0003800000 */
.L_x_16252:
[----:B------:R-:W-:Y:S02]  /*6d70*/  IMAD.MOV.U32 R10, RZ, RZ, R36 ;  /* 0x000000ffff0a7224 */ /* 0x000fe400078e0024 */
[----:B------:R-:W-:Y:S01]  /*6d80*/  IMAD.MOV.U32 R11, RZ, RZ, R37 ;  /* 0x000000ffff0b7224 */ /* 0x000fe200078e0025 */
[----:B------:R-:W-:Y:S06]  /*6d90*/  BRA `(.L_x_16254) ;  /* 0x0000001000f47947 */ /* 0x000fec0003800000 */
.L_x_16251:
        /* <DEDUP_REMOVED lines=39> */
.L_x_16261:
        /* <DEDUP_REMOVED lines=12> */
.L_x_16260:
[----:B------:R-:W-:-:S07]  /*70d0*/  IMAD.MOV.U32 R0, RZ, RZ, R24 ;  /* 0x000000ffff007224 */ /* 0x000fce00078e0018 */
.L_x_16259:
[----:B------:R-:W-:Y:S05]  /*70e0*/  BSYNC B1 ;  /* 0x0000000000017941 */ /* 0x000fea0003800000 */
.L_x_16258:
        /* <DEDUP_REMOVED lines=12> */
.L_x_16266:
        /* <DEDUP_REMOVED lines=33> */
.L_x_16265:
[----:B------:R-:W-:Y:S05]  /*73c0*/  BSYNC B2 ;  /* 0x0000000000027941 */ /* 0x000fea0003800000 */
.L_x_16264:
[----:B------:R-:W-:-:S13]  /*73d0*/  ISETP.GE.U32.AND P0, PT, R26, 0xc, PT ;  /* 0x0000000c1a00780c */ /* 0x000fda0003f06070 */
[----:B------:R-:W-:Y:S05]  /*73e0*/  @!P0 BRA `(.L_x_16263) ;  /* 0x0000000400dc8947 */ /* 0x000fea0003800000 */
[----:B------:R-:W-:Y:S01]  /*73f0*/  BSSY B2, `(.L_x_16267) ;  /* 0x0000075000027945 */ /* 0x000fe20003800000 */
[----:B------:R-:W-:-:S07]  /*7400*/  VIADD R0, R27, 0x10 ;  /* 0x000000101b007836 */ /* 0x000fce0000000000 */
.L_x_16268:
        /* <DEDUP_REMOVED lines=116> */
.L_x_16267:
[----:B------:R-:W-:-:S07]  /*7b50*/  IMAD.MOV.U32 R0, RZ, RZ, R24 ;  /* 0x000000ffff007224 */ /* 0x000fce00078e0018 */
.L_x_16263:
[----:B------:R-:W-:Y:S05]  /*7b60*/  BSYNC B1 ;  /* 0x0000000000017941 */ /* 0x000fea0003800000 */
.L_x_16262:
        /* <DEDUP_REMOVED lines=21> */
.L_x_16270:
[----:B------:R-:W-:Y:S05]  /*7cc0*/  BSYNC B1 ;  /* 0x0000000000017941 */ /* 0x000fea0003800000 */
.L_x_16269:
[----:B------:R-:W-:Y:S02]  /*7cd0*/  IMAD.MOV.U32 R29, RZ, RZ, R27 ;  /* 0x000000ffff1d7224 */ /* 0x000fe400078e001b */
[----:B------:R-:W-:-:S03]  /*7ce0*/  IMAD.MOV.U32 R28, RZ, RZ, R4 ;  /* 0x000000ffff1c7224 */ /* 0x000fc600078e0004 */
[----:B------:R-:W-:Y:S01]  /*7cf0*/  LOP3.LUT R29, R29, 0x80000000, R11, 0xb8, !PT ;  /* 0x800000001d1d7812 */ /* 0x000fe200078eb80b */
[----:B------:R-:W-:Y:S06]  /*7d00*/  BRA `(.L_x_16257) ;  /* 0x00000000001c7947 */ /* 0x000fec0003800000 */
.L_x_16256:
[----:B------:R-:W-:-:S06]  /*7d10*/  DSETP.GTU.AND P0, PT, R6, +INF , PT ;  /* 0x7ff000000600742a */ /* 0x000fcc0003f0c000 */
[----:B------:R-:W-:-:S14]  /*7d20*/  DSETP.LE.AND P0, PT, R24, +INF , !P0 ;  /* 0x7ff000001800742a */ /* 0x000fdc0004703000 */
[----:B------:R-:W0:Y:S01]  /*7d30*/  @!P0 LDC.64 R28, c[0x0][0x220] ;  /* 0x00008800ff1c8b82 */ /* 0x000e220000000a00 */
[----:B------:R-:W-:Y:S02]  /*7d40*/  @P0 DSETP.NEU.AND P2, PT, R24, +INF , PT ;  /* 0x7ff000001800042a */ /* 0x000fe40003f4d000 */
[----:B0-----:R-:W-:-:S06]  /*7d50*/  @!P0 DADD R28, R10, R28 ;  /* 0x000000000a1c8229 */ /* 0x001fcc000000001c */
[----:B------:R-:W-:Y:S02]  /*7d60*/  @P0 FSEL R28, R10, RZ, P2 ;  /* 0x000000ff0a1c0208 */ /* 0x000fe40001000000 */
[----:B------:R-:W-:-:S07]  /*7d70*/  @P0 FSEL R29, R11, -QNAN , P2 ;  /* 0xfff800000b1d0808 */ /* 0x000fce0001000000 */
.L_x_16257:
[----:B------:R-:W-:Y:S05]  /*7d80*/  BSYNC B0 ;  /* 0x0000000000007941 */ /* 0x000fea0003800000 */
.L_x_16255:
        /* <DEDUP_REMOVED lines=19> */
.L_x_16272:
[----:B------:R-:W-:Y:S05]  /*7ec0*/  BSYNC B1 ;  /* 0x0000000000017941 */ /* 0x000fea0003800000 */
.L_x_16271:
        /* <DEDUP_REMOVED lines=31> */
.L_x_16275:
[----:B------:R-:W-:Y:S05]  /*80c0*/  BSYNC B2 ;  /* 0x0000000000027941 */ /* 0x000fea0003800000 */
.L_x_16274:
[----:B------:R-:W-:Y:S01]  /*80d0*/  LOP3.LUT R11, RZ, 0x80000000, R5, 0xb8, !PT ;  /* 0x80000000ff0b7812 */ /* 0x000fe200078eb805 */
[----:B------:R-:W-:Y:S01]  /*80e0*/  IMAD.MOV.U32 R10, RZ, RZ, RZ ;  /* 0x000000ffff0a7224 */ /* 0x000fe200078e00ff */
[----:B------:R-:W-:Y:S06]  /*80f0*/  BRA `(.L_x_16276) ;  /* 0x0000000000187947 */ /* 0x000fec0003800000 */
.L_x_16273:
[----:B------:R-:W0:Y:S02]  /*8100*/  FRND.F64.FLOOR R4, R24 ;  /* 0x0000001800047313 */ /* 0x000e240000305800 */
[----:B0-----:R-:W-:Y:S02]  /*8110*/  DADD R6, R24, -R4 ;  /* 0x0000000018067229 */ /* 0x001fe40000000804 */
[----:B------:R-:W-:-:S06]  /*8120*/  DADD R10, R4, 1 ;  /* 0x3ff00000040a7429 */ /* 0x000fcc0000000000 */
[----:B------:R-:W-:-:S06]  /*8130*/  DSETP.GT.AND P0, PT, R6, 0.5, PT ;  /* 0x3fe000000600742a */ /* 0x000fcc0003f04000 */
[----:B------:R-:W-:Y:S02]  /*8140*/  FSEL R10, R10, R4, P0 ;  /* 0x000000040a0a7208 */ /* 0x000fe40000000000 */
[----:B------:R-:W-:-:S07]  /*8150*/  FSEL R11, R11, R5, P0 ;  /* 0x000000050b0b7208 */ /* 0x000fce0000000000 */
.L_x_16276:
[----:B------:R-:W-:Y:S05]  /*8160*/  BSYNC B1 ;  /* 0x0000000000017941 */ /* 0x000fea0003800000 */
.L_x_16254:
        /* <DEDUP_REMOVED lines=22> */
.L_x_16279:
[----:B------:R-:W-:Y:S05]  /*82d0*/  BSYNC B1 ;  /* 0x0000000000017941 */ /* 0x000fea0003800000 */
.L_x_16278:
[----:B------:R-:W-:Y:S02]  /*82e0*/  IMAD.MOV.U32 R12, RZ, RZ, R36 ;  /* 0x000000ffff0c7224 */ /* 0x000fe400078e0024 */
[----:B------:R-:W-:Y:S01]  /*82f0*/  IMAD.MOV.U32 R13, RZ, RZ, R37 ;  /* 0x000000ffff0d7224 */ /* 0x000fe200078e0025 */
[----:B------:R-:W-:Y:S06]  /*8300*/  BRA `(.L_x_16280) ;  /* 0x0000001000f47947 */ /* 0x000fec0003800000 */
.L_x_16277:
        /* <DEDUP_REMOVED lines=39> */
.L_x_16287:
        /* <DEDUP_REMOVED lines=12> */
.L_x_16286:
[----:B------:R-:W-:-:S07]  /*8640*/  IMAD.MOV.U32 R0, RZ, RZ, R24 ;  /* 0x000000ffff007224 */ /* 0x000fce00078e0018 */
.L_x_16285:
[----:B------:R-:W-:Y:S05]  /*8650*/  BSYNC B1 ;  /* 0x0000000000017941 */ /* 0x000fea0003800000 */
.L_x_16284:
        /* <DEDUP_REMOVED lines=12> */
.L_x_16292:
        /* <DEDUP_REMOVED lines=33> */
.L_x_16291:
[----:B------:R-:W-:Y:S05]  /*8930*/  BSYNC B2 ;  /* 0x0000000000027941 */ /* 0x000fea0003800000 */
.L_x_16290:
[----:B------:R-:W-:-:S13]  /*8940*/  ISETP.GE.U32.AND P0, PT, R26, 0xc, PT ;  /* 0x0000000c1a00780c */ /* 0x000fda0003f06070 */
[----:B------:R-:W-:Y:S05]  /*8950*/  @!P0 BRA `(.L_x_16289) ;  /* 0x0000000400dc8947 */ /* 0x000fea0003800000 */
[----:B------:R-:W-:Y:S01]  /*8960*/  BSSY B2, `(.L_x_16293) ;  /* 0x0000075000027945 */ /* 0x000fe20003800000 */
[----:B------:R-:W-:-:S07]  /*8970*/  VIADD R0, R27, 0x10 ;  /* 0x000000101b007836 */ /* 0x000fce0000000000 */
.L_x_16294:
        /* <DEDUP_REMOVED lines=116> */
.L_x_16293:
[----:B------:R-:W-:-:S07]  /*90c0*/  IMAD.MOV.U32 R0, RZ, RZ, R24 ;  /* 0x000000ffff007224 */ /* 0x000fce00078e0018 */
.L_x_16289:
[----:B------:R-:W-:Y:S05]  /*90d0*/  BSYNC B1 ;  /* 0x0000000000017941 */ /* 0x000fea0003800000 */
.L_x_16288:
        /* <DEDUP_REMOVED lines=21> */
.L_x_16296:
[----:B------:R-:W-:Y:S05]  /*9230*/  BSYNC B1 ;  /* 0x0000000000017941 */ /* 0x000fea0003800000 */
.L_x_16295:
[----:B------:R-:W-:Y:S02]  /*9240*/  IMAD.MOV.U32 R29, RZ, RZ, R27 ;  /* 0x000000ffff1d7224 */ /* 0x000fe400078e001b */
[----:B------:R-:W-:-:S03]  /*9250*/  IMAD.MOV.U32 R28, RZ, RZ, R4 ;  /* 0x000000ffff1c7224 */ /* 0x000fc600078e0004 */
[----:B------:R-:W-:Y:S01]  /*9260*/  LOP3.LUT R29, R29, 0x80000000, R13, 0xb8, !PT ;  /* 0x800000001d1d7812 */ /* 0x000fe200078eb80d */
[----:B------:R-:W-:Y:S06]  /*9270*/  BRA `(.L_x_16283) ;  /* 0x00000000001c7947 */ /* 0x000fec0003800000 */
.L_x_16282:
[----:B------:R-:W-:-:S06]  /*9280*/  DSETP.GTU.AND P0, PT, R6, +INF , PT ;  /* 0x7ff000000600742a */ /* 0x000fcc0003f0c000 */
[----:B------:R-:W-:-:S14]  /*9290*/  DSETP.LE.AND P0, PT, R24, +INF , !P0 ;  /* 0x7ff000001800742a */ /* 0x000fdc0004703000 */
[----:B------:R-:W0:Y:S01]  /*92a0*/  @!P0 LDC.64 R28, c[0x0][0x220] ;  /* 0x00008800ff1c8b82 */ /* 0x000e220000000a00 */
[----:B------:R-:W-:Y:S02]  /*92b0*/  @P0 DSETP.NEU.AND P2, PT, R24, +INF , PT ;  /* 0x7ff000001800042a */ /* 0x000fe40003f4d000 */
[----:B0-----:R-:W-:-:S06]  /*92c0*/  @!P0 DADD R28, R12, R28 ;  /* 0x000000000c1c8229 */ /* 0x001fcc000000001c */
[----:B------:R-:W-:Y:S02]  /*92d0*/  @P0 FSEL R28, R12, RZ, P2 ;  /* 0x000000ff0c1c0208 */ /* 0x000fe40001000000 */
[----:B------:R-:W-:-:S07]  /*92e0*/  @P0 FSEL R29, R13, -QNAN , P2 ;  /* 0xfff800000d1d0808 */ /* 0x000fce0001000000 */
.L_x_16283:
[----:B------:R-:W-:Y:S05]  /*92f0*/  BSYNC B0 ;  /* 0x0000000000007941 */ /* 0x000fea0003800000 */
.L_x_16281:
        /* <DEDUP_REMOVED lines=19> */
.L_x_16298:
[----:B------:R-:W-:Y:S05]  /*9430*/  BSYNC B1 ;  /* 0x0000000000017941 */ /* 0x000fea0003800000 */
.L_x_16297:
        /* <DEDUP_REMOVED lines=31> */
.L_x_16301:
[----:B------:R-:W-:Y:S05]  /*9630*/  BSYNC B2 ;  /* 0x0000000000027941 */ /* 0x000fea0003800000 */
.L_x_16300:
[----:B------:R-:W-:Y:S01]  /*9640*/  LOP3.LUT R13, RZ, 0x80000000, R5, 0xb8, !PT ;  /* 0x80000000ff0d7812 */ /* 0x000fe200078eb805 */
[----:B------:R-:W-:Y:S01]  /*9650*/  IMAD.MOV.U32 R12, RZ, RZ, RZ ;  /* 0x000000ffff0c7224 */ /* 0x000fe200078e00ff */
[----:B------:R-:W-:Y:S06]  /*9660*/  BRA `(.L_x_16302) ;  /* 0x0000000000187947 */ /* 0x000fec0003800000 */
.L_x_16299:
[----:B------:R-:W0:Y:S02]  /*9670*/  FRND.F64.FLOOR R4, R24 ;  /* 0x0000001800047313 */ /* 0x000e240000305800 */
[----:B0-----:R-:W-:Y:S02]  /*9680*/  DADD R6, R24, -R4 ;  /* 0x0000000018067229 */ /* 0x001fe40000000804 */
[----:B------:R-:W-:-:S06]  /*9690*/  DADD R12, R4, 1 ;  /* 0x3ff00000040c7429 */ /* 0x000fcc0000000000 */
[----:B------:R-:W-:-:S06]  /*96a0*/  DSETP.GT.AND P0, PT, R6, 0.5, PT ;  /* 0x3fe000000600742a */ /* 0x000fcc0003f04000 */
[----:B------:R-:W-:Y:S02]  /*96b0*/  FSEL R12, R12, R4, P0 ;  /* 0x000000040c0c7208 */ /* 0x000fe40000000000 */
[----:B------:R-:W-:-:S07]  /*96c0*/  FSEL R13, R13, R5, P0 ;  /* 0x000000050d0d7208 */ /* 0x000fce0000000000 */
.L_x_16302:
[----:B------:R-:W-:Y:S05]  /*96d0*/  BSYNC B1 ;  /* 0x0000000000017941 */ /* 0x000fea0003800000 */
.L_x_16280:
        /* <DEDUP_REMOVED lines=22> */
.L_x_16305:
[----:B------:R-:W-:Y:S05]  /*9840*/  BSYNC B1 ;  /* 0x0000000000017941 */ /* 0x000fea0003800000 */
.L_x_16304:
[----:B------:R-:W-:Y:S02]  /*9850*/  IMAD.MOV.U32 R14, RZ, RZ, R36 ;  /* 0x000000ffff0e7224 */ /* 0x000fe400078e0024 */
[----:B------:R-:W-:Y:S01]  /*9860*/  IMAD.MOV.U32 R15, RZ, RZ, R37 ;  /* 0x000000ffff0f7224 */ /* 0x000fe200078e0025 */
[----:B------:R-:W-:Y:S06]  /*9870*/  BRA `(.L_x_16306) ;  /* 0x0000001000f47947 */ /* 0x000fec0003800000 */
.L_x_16303:
        /* <DEDUP_REMOVED lines=39> */
.L_x_16313:
        /* <DEDUP_REMOVED lines=12> */
.L_x_16312:
[----:B------:R-:W-:-:S07]  /*9bb0*/  IMAD.MOV.U32 R0, RZ, RZ, R24 ;  /* 0x000000ffff007224 */ /* 0x000fce00078e0018 */
.L_x_16311:
[----:B------:R-:W-:Y:S05]  /*9bc0*/  BSYNC B1 ;  /* 0x0000000000017941 */ /* 0x000fea0003800000 */
.L_x_16310:
        /* <DEDUP_REMOVED lines=12> */
.L_x_16318:
        /* <DEDUP_REMOVED lines=33> */
.L_x_16317:
[----:B------:R-:W-:Y:S05]  /*9ea0*/  BSYNC B2 ;  /* 0x0000000000027941 */ /* 0x000fea0003800000 */
.L_x_16316:
[----:B------:R-:W-:-:S13]  /*9eb0*/  ISETP.GE.U32.AND P0, PT, R26, 0xc, PT ;  /* 0x0000000c1a00780c */ /* 0x000fda0003f06070 */
[----:B------:R-:W-:Y:S05]  /*9ec0*/  @!P0 BRA `(.L_x_16315) ;  /* 0x0000000400dc8947 */ /* 0x000fea0003800000 */
[----:B------:R-:W-:Y:S01]  /*9ed0*/  BSSY B2, `(.L_x_16319) ;  /* 0x0000075000027945 */ /* 0x000fe20003800000 */
[----:B------:R-:W-:-:S07]  /*9ee0*/  VIADD R0, R27, 0x10 ;  /* 0x000000101b007836 */ /* 0x000fce0000000000 */
.L_x_16320:
        /* <DEDUP_REMOVED lines=116> */
.L_x_16319:
[----:B------:R-:W-:-:S07]  /*a630*/  IMAD.MOV.U32 R0, RZ, RZ, R24 ;  /* 0x000000ffff007224 */ /* 0x000fce00078e0018 */
.L_x_16315:
[----:B------:R-:W-:Y:S05]  /*a640*/  BSYNC B1 ;  /* 0x0000000000017941 */ /* 0x000fea0003800000 */
.L_x_16314:
        /* <DEDUP_REMOVED lines=21> */
.L_x_16322:
[----:B------:R-:W-:Y:S05]  /*a7a0*/  BSYNC B1 ;  /* 0x0000000000017941 */ /* 0x000fea0003800000 */
.L_x_16321:
[----:B------:R-:W-:Y:S02]  /*a7b0*/  IMAD.MOV.U32 R29, RZ, RZ, R27 ;  /* 0x000000ffff1d7224 */ /* 0x000fe400078e001b */
[----:B------:R-:W-:-:S03]  /*a7c0*/  IMAD.MOV.U32 R28, RZ, RZ, R4 ;  /* 0x000000ffff1c7224 */ /* 0x000fc600078e0004 */
[----:B------:R-:W-:Y:S01]  /*a7d0*/  LOP3.LUT R29, R29, 0x80000000, R15, 0xb8, !PT ;  /* 0x800000001d1d7812 */ /* 0x000fe200078eb80f */
[----:B------:R-:W-:Y:S06]  /*a7e0*/  BRA `(.L_x_16309) ;  /* 0x00000000001c7947 */ /* 0x000fec0003800000 */
.L_x_16308:
[----:B------:R-:W-:-:S06]  /*a7f0*/  DSETP.GTU.AND P0, PT, R6, +INF , PT ;  /* 0x7ff000000600742a */ /* 0x000fcc0003f0c000 */
[----:B------:R-:W-:-:S14]  /*a800*/  DSETP.LE.AND P0, PT, R24, +INF , !P0 ;  /* 0x7ff000001800742a */ /* 0x000fdc0004703000 */
[----:B------:R-:W0:Y:S01]  /*a810*/  @!P0 LDC.64 R28, c[0x0][0x220] ;  /* 0x00008800ff1c8b82 */ /* 0x000e220000000a00 */
[----:B------:R-:W-:Y:S02]  /*a820*/  @P0 DSETP.NEU.AND P1, PT, R24, +INF , PT ;  /* 0x7ff000001800042a */ /* 0x000fe40003f2d000 */
[----:B0-----:R-:W-:-:S06]  /*a830*/  @!P0 DADD R28, R14, R28 ;  /* 0x000000000e1c8229 */ /* 0x001fcc000000001c */
[----:B------:R-:W-:Y:S02]  /*a840*/  @P0 FSEL R28, R14, RZ, P1 ;  /* 0x000000ff0e1c0208 */ /* 0x000fe40000800000 */
[----:B------:R-:W-:-:S07]  /*a850*/  @P0 FSEL R29, R15, -QNAN , P1 ;  /* 0xfff800000f1d0808 */ /* 0x000fce0000800000 */
.L_x_16309:
[----:B------:R-:W-:Y:S05]  /*a860*/  BSYNC B0 ;  /* 0x0000000000007941 */ /* 0x000fea0003800000 */
.L_x_16307:
        /* <DEDUP_REMOVED lines=19> */
.L_x_16324:
[----:B------:R-:W-:Y:S05]  /*a9a0*/  BSYNC B1 ;  /* 0x0000000000017941 */ /* 0x000fea0003800000 */
.L_x_16323:
        /* <DEDUP_REMOVED lines=31> */
.L_x_16327:
[----:B------:R-:W-:Y:S05]  /*aba0*/  BSYNC B2 ;  /* 0x0000000000027941 */ /* 0x000fea0003800000 */
.L_x_16326:
[----:B------:R-:W-:Y:S01]  /*abb0*/  LOP3.LUT R15, RZ, 0x80000000, R5, 0xb8, !PT ;  /* 0x80000000ff0f7812 */ /* 0x000fe200078eb805 */
[----:B------:R-:W-:Y:S01]  /*abc0*/  IMAD.MOV.U32 R14, RZ, RZ, RZ ;  /* 0x000000ffff0e7224 */ /* 0x000fe200078e00ff */
[----:B------:R-:W-:Y:S06]  /*abd0*/  BRA `(.L_x_16328) ;  /* 0x0000000000187947 */ /* 0x000fec0003800000 */
.L_x_16325:
[----:B-1----:R-:W0:Y:S02]  /*abe0*/  FRND.F64.FLOOR R2, R24 ;  /* 0x0000001800027313 */ /* 0x002e240000305800 */
[----:B0-----:R-:W-:Y:S02]  /*abf0*/  DADD R4, R24, -R2 ;  /* 0x0000000018047229 */ /* 0x001fe40000000802 */
[----:B------:R-:W-:-:S06]  /*ac00*/  DADD R6, R2, 1 ;  /* 0x3ff0000002067429 */ /* 0x000fcc0000000000 */
[----:B------:R-:W-:-:S06]  /*ac10*/  DSETP.GT.AND P0, PT, R4, 0.5, PT ;  /* 0x3fe000000400742a */ /* 0x000fcc0003f04000 */
[----:B------:R-:W-:Y:S02]  /*ac20*/  FSEL R14, R6, R2, P0 ;  /* 0x00000002060e7208 */ /* 0x000fe40000000000 */
[----:B------:R-:W-:-:S07]  /*ac30*/  FSEL R15, R7, R3, P0 ;  /* 0x00000003070f7208 */ /* 0x000fce0000000000 */
.L_x_16328:
[----:B------:R-:W-:Y:S05]  /*ac40*/  BSYNC B1 ;  /* 0x0000000000017941 */ /* 0x000fea0003800000 */
.L_x_16306:
        /* <DEDUP_REMOVED lines=11> */
.L_x_16122:
        /* <DEDUP_REMOVED lines=80> */
[----:B------:R-:W-:Y:S05]  /*b200*/  CALL.REL.NOINC `($__internal_12_$__cuda_sm20_div_rn_f64_full) ;  /* 0x000000ac00c87944 */ /* 0x000fea0003c00000 */
.L_x_16333:
[----:B------:R-:W-:Y:S05]  /*b210*/  BSYNC B2 ;  /* 0x0000000000027941 */ /* 0x000fea0003800000 */
.L_x_16332:
[----:B------:R-:W-:Y:S02]  /*b220*/  IMAD.MOV.U32 R14, RZ, RZ, R36 ;  /* 0x000000ffff0e7224 */ /* 0x000fe400078e0024 */
[----:B------:R-:W-:Y:S01]  /*b230*/  IMAD.MOV.U32 R15, RZ, RZ, R37 ;  /* 0x000000ffff0f7224 */ /* 0x000fe200078e0025 */
[----:B------:R-:W-:Y:S06]  /*b240*/  BRA `(.L_x_16330) ;  /* 0x0000001000e47947 */ /* 0x000fec0003800000 */
.L_x_16331:
        /* <DEDUP_REMOVED lines=39> */
.L_x_16339:
        /* <DEDUP_REMOVED lines=12> */
.L_x_16338:
[----:B------:R-:W-:Y:S05]  /*b580*/  BSYNC B2 ;  /* 0x0000000000027941 */ /* 0x000fea0003800000 */
.L_x_16337:
        /* <DEDUP_REMOVED lines=12> */
.L_x_16345:
        /* <DEDUP_REMOVED lines=33> */
.L_x_16344:
[----:B------:R-:W-:-:S07]  /*b860*/  IMAD.MOV.U32 R26, RZ, RZ, R14 ;  /* 0x000000ffff1a7224 */ /* 0x000fce00078e000e */
.L_x_16343:
[----:B------:R-:W-:Y:S05]  /*b870*/  BSYNC B3 ;  /* 0x0000000000037941 */ /* 0x000fea0003800000 */
.L_x_16342:
[----:B------:R-:W-:-:S13]  /*b880*/  ISETP.GE.U32.AND P0, PT, R30, 0xc, PT ;  /* 0x0000000c1e00780c */ /* 0x000fda0003f06070 */
[----:B------:R-:W-:Y:S05]  /*b890*/  @!P0 BRA `(.L_x_16341) ;  /* 0x0000000400e08947 */ /* 0x000fea0003800000 */
[----:B------:R-:W-:Y:S01]  /*b8a0*/  BSSY B3, `(.L_x_16346) ;  /* 0x0000075000037945 */ /* 0x000fe20003800000 */
[----:B------:R-:W-:-:S07]  /*b8b0*/  VIADD R6, R15, 0x10 ;  /* 0x000000100f067836 */ /* 0x000fce0000000000 */
.L_x_16347:
        /* <DEDUP_REMOVED lines=116> */
.L_x_16346:
[----:B------:R-:W-:Y:S02]  /*c000*/  IMAD.MOV.U32 R26, RZ, RZ, R14 ;  /* 0x000000ffff1a7224 */ /* 0x000fe400078e000e */
[----:B------:R-:W-:-:S07]  /*c010*/  IMAD.MOV.U32 R27, RZ, RZ, R15 ;  /* 0x000000ffff1b7224 */ /* 0x000fce00078e000f */
.L_x_16341:
[----:B------:R-:W-:Y:S05]  /*c020*/  BSYNC B2 ;  /* 0x0000000000027941 */ /* 0x000fea0003800000 */
.L_x_16340:
        /* <DEDUP_REMOVED lines=21> */
.L_x_16349:
[----:B------:R-:W-:Y:S05]  /*c180*/  BSYNC B2 ;  /* 0x0000000000027941 */ /* 0x000fea0003800000 */
.L_x_16348:
[----:B------:R-:W-:-:S05]  /*c190*/  IMAD.MOV.U32 R15, RZ, RZ, R31 ;  /* 0x000000ffff0f7224 */ /* 0x000fca00078e001f */
[----:B------:R-:W-:Y:S01]  /*c1a0*/  LOP3.LUT R15, R15, 0x80000000, R17, 0xb8, !PT ;  /* 0x800000000f0f7812 */ /* 0x000fe200078eb811 */
[----:B------:R-:W-:Y:S06]  /*c1b0*/  BRA `(.L_x_16336) ;  /* 0x0000000000187947 */ /* 0x000fec0003800000 */
.L_x_16335:
[----:B------:R-:W-:-:S06]  /*c1c0*/  DSETP.GTU.AND P0, PT, R24, +INF , PT ;  /* 0x7ff000001800742a */ /* 0x000fcc0003f0c000 */
[----:B------:R-:W-:-:S14]  /*c1d0*/  DSETP.LE.AND P0, PT, R26, +INF , !P0 ;  /* 0x7ff000001a00742a */ /* 0x000fdc0004703000 */
[----:B------:R-:W-:Y:S02]  /*c1e0*/  @P0 DSETP.NEU.AND P1, PT, R26, +INF , PT ;  /* 0x7ff000001a00042a */ /* 0x000fe40003f2d000 */
[----:B------:R-:W-:-:S06]  /*c1f0*/  @!P0 DADD R14, R16, R4 ;  /* 0x00000000100e8229 */ /* 0x000fcc0000000004 */
[----:B------:R-:W-:Y:S02]  /*c200*/  @P0 FSEL R14, R16, RZ, P1 ;  /* 0x000000ff100e0208 */ /* 0x000fe40000800000 */
[----:B------:R-:W-:-:S07]  /*c210*/  @P0 FSEL R15, R17, -QNAN , P1 ;  /* 0xfff80000110f0808 */ /* 0x000fce0000800000 */
.L_x_16336:
[----:B------:R-:W-:Y:S05]  /*c220*/  BSYNC B0 ;  /* 0x0000000000007941 */ /* 0x000fea0003800000 */
.L_x_16334:
        /* <DEDUP_REMOVED lines=17> */
[----:B------:R-:W-:Y:S05]  /*c340*/  CALL.REL.NOINC `($__internal_12_$__cuda_sm20_div_rn_f64_full) ;  /* 0x0000009c00787944 */ /* 0x000fea0003c00000 */
.L_x_16351:
[----:B------:R-:W-:Y:S05]  /*c350*/  BSYNC B2 ;  /* 0x0000000000027941 */ /* 0x000fea0003800000 */
.L_x_16350:
        /* <DEDUP_REMOVED lines=29> */
[----:B------:R-:W-:-:S07]  /*c530*/  IMAD.MOV.U32 R5, RZ, RZ, R37 ;  /* 0x000000ffff057224 */ /* 0x000fce00078e0025 */
.L_x_16354:
[----:B------:R-:W-:Y:S05]  /*c540*/  BSYNC B2 ;  /* 0x0000000000027941 */ /* 0x000fea0003800000 */
.L_x_16353:
[----:B------:R-:W-:Y:S01]  /*c550*/  LOP3.LUT R15, RZ, 0x80000000, R5, 0xb8, !PT ;  /* 0x80000000ff0f7812 */ /* 0x000fe200078eb805 */
[----:B------:R-:W-:Y:S01]  /*c560*/  IMAD.MOV.U32 R14, RZ, RZ, RZ ;  /* 0x000000ffff0e7224 */ /* 0x000fe200078e00ff */
[----:B------:R-:W-:Y:S06]  /*c570*/  BRA `(.L_x_16330) ;  /* 0x0000000000187947 */ /* 0x000fec0003800000 */
.L_x_16352:
[----:B------:R-:W0:Y:S02]  /*c580*/  FRND.F64.FLOOR R4, R24 ;  /* 0x0000001800047313 */ /* 0x000e240000305800 */
[----:B0-----:R-:W-:Y:S02]  /*c590*/  DADD R6, R24, -R4 ;  /* 0x0000000018067229 */ /* 0x001fe40000000804 */
[----:B------:R-:W-:-:S06]  /*c5a0*/  DADD R14, R4, 1 ;  /* 0x3ff00000040e7429 */ /* 0x000fcc0000000000 */
[----:B------:R-:W-:-:S06]  /*c5b0*/  DSETP.GT.AND P0, PT, R6, 0.5, PT ;  /* 0x3fe000000600742a */ /* 0x000fcc0003f04000 */
[----:B------:R-:W-:Y:S02]  /*c5c0*/  FSEL R14, R14, R4, P0 ;  /* 0x000000040e0e7208 */ /* 0x000fe40000000000 */
[----:B------:R-:W-:-:S07]  /*c5d0*/  FSEL R15, R15, R5, P0 ;  /* 0x000000050f0f7208 */ /* 0x000fce0000000000 */
.L_x_16330:
[----:B------:R-:W-:Y:S05]  /*c5e0*/  BSYNC B1 ;  /* 0x0000000000017941 */ /* 0x000fea0003800000 */
.L_x_16329:
        /* <DEDUP_REMOVED lines=28> */
.L_x_16359:
[----:B------:R-:W-:Y:S05]  /*c7b0*/  BSYNC B2 ;  /* 0x0000000000027941 */ /* 0x000fea0003800000 */
.L_x_16358:
[----:B------:R-:W-:Y:S02]  /*c7c0*/  IMAD.MOV.U32 R16, RZ, RZ, R36 ;  /* 0x000000ffff107224 */ /* 0x000fe400078e0024 */
[----:B------:R-:W-:Y:S01]  /*c7d0*/  IMAD.MOV.U32 R17, RZ, RZ, R37 ;  /* 0x000000ffff117224 */ /* 0x000fe200078e0025 */
[----:B------:R-:W-:Y:S06]  /*c7e0*/  BRA `(.L_x_16356) ;  /* 0x0000001000e07947 */ /* 0x000fec0003800000 */
.L_x_16357:
        /* <DEDUP_REMOVED lines=39> */
.L_x_16366:
        /* <DEDUP_REMOVED lines=12> */
.L_x_16365:
[----:B------:R-:W-:-:S07]  /*cb20*/  IMAD.MOV.U32 R0, RZ, RZ, R27 ;  /* 0x000000ffff007224 */ /* 0x000fce00078e001b */
.L_x_16364:
[----:B------:R-:W-:Y:S05]  /*cb30*/  BSYNC B2 ;  /* 0x0000000000027941 */ /* 0x000fea0003800000 */
.L_x_16363:
        /* <DEDUP_REMOVED lines=12> */
.L_x_16371:
        /* <DEDUP_REMOVED lines=33> */
.L_x_16370:
[----:B------:R-:W-:Y:S05]  /*ce10*/  BSYNC B3 ;  /* 0x0000000000037941 */ /* 0x000fea0003800000 */
.L_x_16369:
[----:B------:R-:W-:-:S13]  /*ce20*/  ISETP.GE.U32.AND P0, PT, R30, 0xc, PT ;  /* 0x0000000c1e00780c */ /* 0x000fda0003f06070 */
[----:B------:R-:W-:Y:S05]  /*ce30*/  @!P0 BRA `(.L_x_16368) ;  /* 0x0000000400dc8947 */ /* 0x000fea0003800000 */
[----:B------:R-:W-:Y:S01]  /*ce40*/  BSSY B3, `(.L_x_16372) ;  /* 0x0000075000037945 */ /* 0x000fe20003800000 */
[----:B------:R-:W-:-:S07]  /*ce50*/  VIADD R0, R17, 0x10 ;  /* 0x0000001011007836 */ /* 0x000fce0000000000 */
.L_x_16373:
        /* <DEDUP_REMOVED lines=116> */
.L_x_16372:
[----:B------:R-:W-:-:S07]  /*d5a0*/  IMAD.MOV.U32 R0, RZ, RZ, R17 ;  /* 0x000000ffff007224 */ /* 0x000fce00078e0011 */
.L_x_16368:
[----:B------:R-:W-:Y:S05]  /*d5b0*/  BSYNC B2 ;  /* 0x0000000000027941 */ /* 0x000fea0003800000 */
.L_x_16367:
        /* <DEDUP_REMOVED lines=20> */
.L_x_16375:
[----:B------:R-:W-:Y:S05]  /*d700*/  BSYNC B2 ;  /* 0x0000000000027941 */ /* 0x000fea0003800000 */
.L_x_16374:
[----:B------:R-:W-:Y:S02]  /*d710*/  IMAD.MOV.U32 R17, RZ, RZ, R31 ;  /* 0x000000ffff117224 */ /* 0x000fe400078e001f */
[----:B------:R-:W-:-:S03]  /*d720*/  IMAD.MOV.U32 R16, RZ, RZ, R6 ;  /* 0x000000ffff107224 */ /* 0x000fc600078e0006 */
[----:B------:R-:W-:Y:S01]  /*d730*/  LOP3.LUT R17, R17, 0x80000000, R19, 0xb8, !PT ;  /* 0x8000000011117812 */ /* 0x000fe200078eb813 */
[----:B------:R-:W-:Y:S06]  /*d740*/  BRA `(.L_x_16362) ;  /* 0x0000000000187947 */ /* 0x000fec0003800000 */
.L_x_16361:
[----:B------:R-:W-:-:S06]  /*d750*/  DSETP.GTU.AND P0, PT, R24, +INF , PT ;  /* 0x7ff000001800742a */ /* 0x000fcc0003f0c000 */
[----:B------:R-:W-:-:S14]  /*d760*/  DSETP.LE.AND P0, PT, R26, +INF , !P0 ;  /* 0x7ff000001a00742a */ /* 0x000fdc0004703000 */
[----:B------:R-:W-:Y:S02]  /*d770*/  @P0 DSETP.NEU.AND P1, PT, R26, +INF , PT ;  /* 0x7ff000001a00042a */ /* 0x000fe40003f2d000 */
[----:B------:R-:W-:-:S06]  /*d780*/  @!P0 DADD R16, R18, R4 ;  /* 0x0000000012108229 */ /* 0x000fcc0000000004 */
[----:B------:R-:W-:Y:S02]  /*d790*/  @P0 FSEL R16, R18, RZ, P1 ;  /* 0x000000ff12100208 */ /* 0x000fe40000800000 */
[----:B------:R-:W-:-:S07]  /*d7a0*/  @P0 FSEL R17, R19, -QNAN , P1 ;  /* 0xfff8000013110808 */ /* 0x000fce0000800000 */
.L_x_16362:
[----:B------:R-:W-:Y:S05]  /*d7b0*/  BSYNC B0 ;  /* 0x0000000000007941 */ /* 0x000fea0003800000 */
.L_x_16360:
        /* <DEDUP_REMOVED lines=18> */
.L_x_16377:
[----:B------:R-:W-:Y:S05]  /*d8e0*/  BSYNC B2 ;  /* 0x0000000000027941 */ /* 0x000fea0003800000 */
.L_x_16376:
        /* <DEDUP_REMOVED lines=30> */
.L_x_16380:
[----:B------:R-:W-:Y:S05]  /*dad0*/  BSYNC B2 ;  /* 0x0000000000027941 */ /* 0x000fea0003800000 */
.L_x_16379:
[----:B------:R-:W-:Y:S01]  /*dae0*/  LOP3.LUT R17, RZ, 0x80000000, R5, 0xb8, !PT ;  /* 0x80000000ff117812 */ /* 0x000fe200078eb805 */
[----:B------:R-:W-:Y:S01]  /*daf0*/  IMAD.MOV.U32 R16, RZ, RZ, RZ ;  /* 0x000000ffff107224 */ /* 0x000fe200078e00ff */
[----:B------:R-:W-:Y:S06]  /*db00*/  BRA `(.L_x_16356) ;  /* 0x0000000000187947 */ /* 0x000fec0003800000 */
.L_x_16378:
[----:B------:R-:W0:Y:S02]  /*db10*/  FRND.F64.FLOOR R4, R24 ;  /* 0x0000001800047313 */ /* 0x000e240000305800 */
[----:B0-----:R-:W-:Y:S02]  /*db20*/  DADD R6, R24, -R4 ;  /* 0x0000000018067229 */ /* 0x001fe40000000804 */
[----:B------:R-:W-:-:S06]  /*db30*/  DADD R16, R4, 1 ;  /* 0x3ff0000004107429 */ /* 0x000fcc0000000000 */
[----:B------:R-:W-:-:S06]  /*db40*/  DSETP.GT.AND P0, PT, R6, 0.5, PT ;  /* 0x3fe000000600742a */ /* 0x000fcc0003f04000 */
[----:B------:R-:W-:Y:S02]  /*db50*/  FSEL R16, R16, R4, P0 ;  /* 0x0000000410107208 */ /* 0x000fe40000000000 */
[----:B------:R-:W-:-:S07]  /*db60*/  FSEL R17, R17, R5, P0 ;  /* 0x0000000511117208 */ /* 0x000fce0000000000 */
.L_x_16356:
[----:B------:R-:W-:Y:S05]  /*db70*/  BSYNC B1 ;  /* 0x0000000000017941 */ /* 0x000fea0003800000 */
.L_x_16355:
        /* <DEDUP_REMOVED lines=28> */
.L_x_16385:
[----:B------:R-:W-:Y:S05]  /*dd40*/  BSYNC B2 ;  /* 0x0000000000027941 */ /* 0x000fea0003800000 */
.L_x_16384:
[----:B------:R-:W-:Y:S02]  /*dd50*/  IMAD.MOV.U32 R18, RZ, RZ, R36 ;  /* 0x000000ffff127224 */ /* 0x000fe400078e0024 */
[----:B------:R-:W-:Y:S01]  /*dd60*/  IMAD.MOV.U32 R19, RZ, RZ, R37 ;  /* 0x000000ffff137224 */ /* 0x000fe200078e0025 */
[----:B------:R-:W-:Y:S06]  /*dd70*/  BRA `(.L_x_16382) ;  /* 0x0000001000e87947 */ /* 0x000fec0003800000 */
.L_x_16383:
        /* <DEDUP_REMOVED lines=39> */
.L_x_16392:
        /* <DEDUP_REMOVED lines=12> */
.L_x_16391:
[----:B------:R-:W-:Y:S02]  /*e0b0*/  IMAD.MOV.U32 R0, RZ, RZ, R18 ;  /* 0x000000ffff007224 */ /* 0x000fe400078e0012 */
[----:B------:R-:W-:-:S07]  /*e0c0*/  IMAD.MOV.U32 R18, RZ, RZ, R27 ;  /* 0x000000ffff127224 */ /* 0x000fce00078e001b */
.L_x_16390:
[----:B------:R-:W-:Y:S05]  /*e0d0*/  BSYNC B2 ;  /* 0x0000000000027941 */ /* 0x000fea0003800000 */
.L_x_16389:
        /* <DEDUP_REMOVED lines=12> */
.L_x_16397:
        /* <DEDUP_REMOVED lines=33> */
.L_x_16396:
[----:B------:R-:W-:Y:S05]  /*e3b0*/  BSYNC B3 ;  /* 0x0000000000037941 */ /* 0x000fea0003800000 */
.L_x_16395:
[----:B------:R-:W-:-:S13]  /*e3c0*/  ISETP.GE.U32.AND P0, PT, R30, 0xc, PT ;  /* 0x0000000c1e00780c */ /* 0x000fda0003f06070 */
[----:B------:R-:W-:Y:S05]  /*e3d0*/  @!P0 BRA `(.L_x_16394) ;  /* 0x0000000400e08947 */ /* 0x000fea0003800000 */
[----:B------:R-:W-:Y:S01]  /*e3e0*/  BSSY B3, `(.L_x_16398) ;  /* 0x0000075000037945 */ /* 0x000fe20003800000 */
[----:B------:R-:W-:-:S07]  /*e3f0*/  VIADD R0, R19, 0x10 ;  /* 0x0000001013007836 */ /* 0x000fce0000000000 */
.L_x_16399:
        /* <DEDUP_REMOVED lines=116> */
.L_x_16398:
[----:B------:R-:W-:Y:S02]  /*eb40*/  IMAD.MOV.U32 R0, RZ, RZ, R18 ;  /* 0x000000ffff007224 */ /* 0x000fe400078e0012 */
[----:B------:R-:W-:-:S07]  /*eb50*/  IMAD.MOV.U32 R18, RZ, RZ, R19 ;  /* 0x000000ffff127224 */ /* 0x000fce00078e0013 */
.L_x_16394:
[----:B------:R-:W-:Y:S05]  /*eb60*/  BSYNC B2 ;  /* 0x0000000000027941 */ /* 0x000fea0003800000 */
.L_x_16393:
        /* <DEDUP_REMOVED lines=21> */
.L_x_16401:
[----:B------:R-:W-:Y:S05]  /*ecc0*/  BSYNC B2 ;  /* 0x0000000000027941 */ /* 0x000fea0003800000 */
.L_x_16400:
[----:B------:R-:W-:-:S05]  /*ecd0*/  IMAD.MOV.U32 R19, RZ, RZ, R31 ;  /* 0x000000ffff137224 */ /* 0x000fca00078e001f */
[----:B------:R-:W-:Y:S01]  /*ece0*/  LOP3.LUT R19, R19, 0x80000000, R23, 0xb8, !PT ;  /* 0x8000000013137812 */ /* 0x000fe200078eb817 */
[----:B------:R-:W-:Y:S06]  /*ecf0*/  BRA `(.L_x_16388) ;  /* 0x0000000000187947 */ /* 0x000fec0003800000 */
.L_x_16387:
[----:B------:R-:W-:-:S06]  /*ed00*/  DSETP.GTU.AND P0, PT, R24, +INF , PT ;  /* 0x7ff000001800742a */ /* 0x000fcc0003f0c000 */
[----:B------:R-:W-:-:S14]  /*ed10*/  DSETP.LE.AND P0, PT, R26, +INF , !P0 ;  /* 0x7ff000001a00742a */ /* 0x000fdc0004703000 */
[----:B------:R-:W-:Y:S02]  /*ed20*/  @P0 DSETP.NEU.AND P1, PT, R26, +INF , PT ;  /* 0x7ff000001a00042a */ /* 0x000fe40003f2d000 */
[----:B------:R-:W-:-:S06]  /*ed30*/  @!P0 DADD R18, R22, R4 ;  /* 0x0000000016128229 */ /* 0x000fcc0000000004 */
[----:B------:R-:W-:Y:S02]  /*ed40*/  @P0 FSEL R18, R22, RZ, P1 ;  /* 0x000000ff16120208 */ /* 0x000fe40000800000 */
[----:B------:R-:W-:-:S07]  /*ed50*/  @P0 FSEL R19, R23, -QNAN , P1 ;  /* 0xfff8000017130808 */ /* 0x000fce0000800000 */
.L_x_16388:
[----:B------:R-:W-:Y:S05]  /*ed60*/  BSYNC B0 ;  /* 0x0000000000007941 */ /* 0x000fea0003800000 */
.L_x_16386:
        /* <DEDUP_REMOVED lines=18> */
.L_x_16403:
[----:B------:R-:W-:Y:S05]  /*ee90*/  BSYNC B2 ;  /* 0x0000000000027941 */ /* 0x000fea0003800000 */
.L_x_16402:
        /* <DEDUP_REMOVED lines=30> */
.L_x_16406:
[----:B------:R-:W-:Y:S05]  /*f080*/  BSYNC B2 ;  /* 0x0000000000027941 */ /* 0x000fea0003800000 */
.L_x_16405:
[----:B------:R-:W-:Y:S01]  /*f090*/  LOP3.LUT R19, RZ, 0x80000000, R5, 0xb8, !PT ;  /* 0x80000000ff137812 */ /* 0x000fe200078eb805 */
[----:B------:R-:W-:Y:S01]  /*f0a0*/  IMAD.MOV.U32 R18, RZ, RZ, RZ ;  /* 0x000000ffff127224 */ /* 0x000fe200078e00ff */
[----:B------:R-:W-:Y:S06]  /*f0b0*/  BRA `(.L_x_16382) ;  /* 0x0000000000187947 */ /* 0x000fec0003800000 */
.L_x_16404:
[----:B------:R-:W0:Y:S02]  /*f0c0*/  FRND.F64.FLOOR R4, R24 ;  /* 0x0000001800047313 */ /* 0x000e240000305800 */
[----:B0-----:R-:W-:Y:S02]  /*f0d0*/  DADD R6, R24, -R4 ;  /* 0x0000000018067229 */ /* 0x001fe40000000804 */
[----:B------:R-:W-:-:S06]  /*f0e0*/  DADD R18, R4, 1 ;  /* 0x3ff0000004127429 */ /* 0x000fcc0000000000 */
[----:B------:R-:W-:-:S06]  /*f0f0*/  DSETP.GT.AND P0, PT, R6, 0.5, PT ;  /* 0x3fe000000600742a */ /* 0x000fcc0003f04000 */
[----:B------:R-:W-:Y:S02]  /*f100*/  FSEL R18, R18, R4, P0 ;  /* 0x0000000412127208 */ /* 0x000fe40000000000 */
[----:B------:R-:W-:-:S07]  /*f110*/  FSEL R19, R19, R5, P0 ;  /* 0x0000000513137208 */ /* 0x000fce0000000000 */
.L_x_16382:
[----:B------:R-:W-:Y:S05]  /*f120*/  BSYNC B1 ;  /* 0x0000000000017941 */ /* 0x000fea0003800000 */
.L_x_16381:
        /* <DEDUP_REMOVED lines=28> */
.L_x_16411:
[----:B------:R-:W-:Y:S05]  /*f2f0*/  BSYNC B2 ;  /* 0x0000000000027941 */ /* 0x000fea0003800000 */
.L_x_16410:
[----:B------:R-:W-:Y:S02]  /*f300*/  IMAD.MOV.U32 R28, RZ, RZ, R36 ;  /* 0x000000ffff1c7224 */ /* 0x000fe400078e0024 */
[----:B------:R-:W-:Y:S01]  /*f310*/  IMAD.MOV.U32 R29, RZ, RZ, R37 ;  /* 0x000000ffff1d7224 */ /* 0x000fe200078e0025 */
[----:B------:R-:W-:Y:S06]  /*f320*/  BRA `(.L_x_16408) ;  /* 0x0000001000e87947 */ /* 0x000fec0003800000 */
.L_x_16409:
        /* <DEDUP_REMOVED lines=39> */
.L_x_16418:
        /* <DEDUP_REMOVED lines=12> */
.L_x_16417:
[----:B------:R-:W-:Y:S02]  /*f660*/  IMAD.MOV.U32 R0, RZ, RZ, R22 ;  /* 0x000000ffff007224 */ /* 0x000fe400078e0016 */
[----:B------:R-:W-:-:S07]  /*f670*/  IMAD.MOV.U32 R22, RZ, RZ, R27 ;  /* 0x000000ffff167224 */ /* 0x000fce00078e001b */
.L_x_16416:
[----:B------:R-:W-:Y:S05]  /*f680*/  BSYNC B2 ;  /* 0x0000000000027941 */ /* 0x000fea0003800000 */
.L_x_16415:
        /* <DEDUP_REMOVED lines=12> */
.L_x_16423:
        /* <DEDUP_REMOVED lines=33> */
.L_x_16422:
[----:B------:R-:W-:Y:S05]  /*f960*/  BSYNC B3 ;  /* 0x0000000000037941 */ /* 0x000fea0003800000 */
.L_x_16421:
[----:B------:R-:W-:-:S13]  /*f970*/  ISETP.GE.U32.AND P0, PT, R30, 0xc, PT ;  /* 0x0000000c1e00780c */ /* 0x000fda0003f06070 */
[----:B------:R-:W-:Y:S05]  /*f980*/  @!P0 BRA `(.L_x_16420) ;  /* 0x0000000400e08947 */ /* 0x000fea0003800000 */
[----:B------:R-:W-:Y:S01]  /*f990*/  BSSY B3, `(.L_x_16424) ;  /* 0x0000075000037945 */ /* 0x000fe20003800000 */
[----:B------:R-:W-:-:S07]  /*f9a0*/  VIADD R0, R23, 0x10 ;  /* 0x0000001017007836 */ /* 0x000fce0000000000 */
.L_x_16425:
        /* <DEDUP_REMOVED lines=116> */
.L_x_16424:
[----:B------:R-:W-:Y:S02]  /*100f0*/  IMAD.MOV.U32 R0, RZ, RZ, R22 ;  /* 0x000000ffff007224 */ /* 0x000fe400078e0016 */
[----:B------:R-:W-:-:S07]  /*10100*/  IMAD.MOV.U32 R22, RZ, RZ, R23 ;  /* 0x000000ffff167224 */ /* 0x000fce00078e0017 */
.L_x_16420:
[----:B------:R-:W-:Y:S05]  /*10110*/  BSYNC B2 ;  /* 0x0000000000027941 */ /* 0x000fea0003800000 */
.L_x_16419:
        /* <DEDUP_REMOVED lines=21> */
.L_x_16427:
[----:B------:R-:W-:Y:S05]  /*10270*/  BSYNC B2 ;  /* 0x0000000000027941 */ /* 0x000fea0003800000 */
.L_x_16426:
[----:B------:R-:W-:-:S05]  /*10280*/  IMAD.MOV.U32 R23, RZ, RZ, R31 ;  /* 0x000000ffff177224 */ /* 0x000fca00078e001f */
[----:B------:R-:W-:Y:S01]  /*10290*/  LOP3.LUT R23, R23, 0x80000000, R29, 0xb8, !PT ;  /* 0x8000000017177812 */ /* 0x000fe200078eb81d */
[----:B------:R-:W-:Y:S06]  /*102a0*/  BRA `(.L_x_16414) ;  /* 0x0000000000187947 */ /* 0x000fec0003800000 */
.L_x_16413:
[----:B------:R-:W-:-:S06]  /*102b0*/  DSETP.GTU.AND P0, PT, R24, +INF , PT ;  /* 0x7ff000001800742a */ /* 0x000fcc0003f0c000 */
[----:B------:R-:W-:-:S14]  /*102c0*/  DSETP.LE.AND P0, PT, R26, +INF , !P0 ;  /* 0x7ff000001a00742a */ /* 0x000fdc0004703000 */
[----:B------:R-:W-:Y:S02]  /*102d0*/  @P0 DSETP.NEU.AND P1, PT, R26, +INF , PT ;  /* 0x7ff000001a00042a */ /* 0x000fe40003f2d000 */
[----:B------:R-:W-:-:S06]  /*102e0*/  @!P0 DADD R22, R28, R4 ;  /* 0x000000001c168229 */ /* 0x000fcc0000000004 */
[----:B------:R-:W-:Y:S02]  /*102f0*/  @P0 FSEL R22, R28, RZ, P1 ;  /* 0x000000ff1c160208 */ /* 0x000fe40000800000 */
[----:B------:R-:W-:-:S07]  /*10300*/  @P0 FSEL R23, R29, -QNAN , P1 ;  /* 0xfff800001d170808 */ /* 0x000fce0000800000 */
.L_x_16414:
[----:B------:R-:W-:Y:S05]  /*10310*/  BSYNC B0 ;  /* 0x0000000000007941 */ /* 0x000fea0003800000 */
.L_x_16412:
        /* <DEDUP_REMOVED lines=18> */
.L_x_16429:
[----:B------:R-:W-:Y:S05]  /*10440*/  BSYNC B2 ;  /* 0x0000000000027941 */ /* 0x000fea0003800000 */
.L_x_16428:
        /* <DEDUP_REMOVED lines=30> */
.L_x_16432:
[----:B------:R-:W-:Y:S05]  /*10630*/  BSYNC B2 ;  /* 0x0000000000027941 */ /* 0x000fea0003800000 */
.L_x_16431:
[----:B------:R-:W-:Y:S01]  /*10640*/  LOP3.LUT R29, RZ, 0x80000000, R5, 0xb8, !PT ;  /* 0x80000000ff1d7812 */ /* 0x000fe200078eb805 */
[----:B------:R-:W-:Y:S01]  /*10650*/  IMAD.MOV.U32 R28, RZ, RZ, RZ ;  /* 0x000000ffff1c7224 */ /* 0x000fe200078e00ff */
[----:B------:R-:W-:Y:S06]  /*10660*/  BRA `(.L_x_16408) ;  /* 0x0000000000187947 */ /* 0x000fec0003800000 */
.L_x_16430:
[----:B------:R-:W0:Y:S02]  /*10670*/  FRND.F64.FLOOR R4, R24 ;  /* 0x0000001800047313 */ /* 0x000e240000305800 */
[----:B0-----:R-:W-:Y:S02]  /*10680*/  DADD R6, R24, -R4 ;  /* 0x0000000018067229 */ /* 0x001fe40000000804 */
[----:B------:R-:W-:-:S06]  /*10690*/  DADD R22, R4, 1 ;  /* 0x3ff0000004167429 */ /* 0x000fcc0000000000 */
[----:B------:R-:W-:-:S06]  /*106a0*/  DSETP.GT.AND P0, PT, R6, 0.5, PT ;  /* 0x3fe000000600742a */ /* 0x000fcc0003f04000 */
[----:B------:R-:W-:Y:S02]  /*106b0*/  FSEL R28, R22, R4, P0 ;  /* 0x00000004161c7208 */ /* 0x000fe40000000000 */
[----:B------:R-:W-:-:S07]  /*106c0*/  FSEL R29, R23, R5, P0 ;  /* 0x00000005171d7208 */ /* 0x000fce0000000000 */
.L_x_16408:
[----:B------:R-:W-:Y:S05]  /*106d0*/  BSYNC B1 ;  /* 0x0000000000017941 */ /* 0x000fea0003800000 */
.L_x_16407:
        /* <DEDUP_REMOVED lines=28> */
.L_x_16437:
[----:B------:R-:W-:Y:S05]  /*108a0*/  BSYNC B2 ;  /* 0x0000000000027941 */ /* 0x000fea0003800000 */
.L_x_16436:
[----:B------:R-:W-:Y:S02]  /*108b0*/  IMAD.MOV.U32 R38, RZ, RZ, R36 ;  /* 0x000000ffff267224 */ /* 0x000fe400078e0024 */
[----:B------:R-:W-:Y:S01]  /*108c0*/  IMAD.MOV.U32 R39, RZ, RZ, R37 ;  /* 0x000000ffff277224 */ /* 0x000fe200078e0025 */
[----:B------:R-:W-:Y:S06]  /*108d0*/  BRA `(.L_x_16434) ;  /* 0x0000001000e87947 */ /* 0x000fec0003800000 */
.L_x_16435:
        /* <DEDUP_REMOVED lines=39> */
.L_x_16444:
        /* <DEDUP_REMOVED lines=12> */
.L_x_16443:
[----:B------:R-:W-:Y:S02]  /*10c10*/  IMAD.MOV.U32 R0, RZ, RZ, R22 ;  /* 0x000000ffff007224 */ /* 0x000fe400078e0016 */
[----:B------:R-:W-:-:S07]  /*10c20*/  IMAD.MOV.U32 R22, RZ, RZ, R27 ;  /* 0x000000ffff167224 */ /* 0x000fce00078e001b */
.L_x_16442:
[----:B------:R-:W-:Y:S05]  /*10c30*/  BSYNC B2 ;  /* 0x0000000000027941 */ /* 0x000fea0003800000 */
.L_x_16441:
        /* <DEDUP_REMOVED lines=12> */
.L_x_16449:
        /* <DEDUP_REMOVED lines=33> */
.L_x_16448:
[----:B------:R-:W-:Y:S05]  /*10f10*/  BSYNC B3 ;  /* 0x0000000000037941 */ /* 0x000fea0003800000 */
.L_x_16447:
[----:B------:R-:W-:-:S13]  /*10f20*/  ISETP.GE.U32.AND P0, PT, R30, 0xc, PT ;  /* 0x0000000c1e00780c */ /* 0x000fda0003f06070 */
[----:B------:R-:W-:Y:S05]  /*10f30*/  @!P0 BRA `(.L_x_16446) ;  /* 0x0000000400e08947 */ /* 0x000fea0003800000 */
[----:B------:R-:W-:Y:S01]  /*10f40*/  BSSY B3, `(.L_x_16450) ;  /* 0x0000075000037945 */ /* 0x000fe20003800000 */
[----:B------:R-:W-:-:S07]  /*10f50*/  VIADD R0, R23, 0x10 ;  /* 0x0000001017007836 */ /* 0x000fce0000000000 */
.L_x_16451:
        /* <DEDUP_REMOVED lines=116> */
.L_x_16450:
[----:B------:R-:W-:Y:S02]  /*116a0*/  IMAD.MOV.U32 R0, RZ, RZ, R22 ;  /* 0x000000ffff007224 */ /* 0x000fe400078e0016 */
[----:B------:R-:W-:-:S07]  /*116b0*/  IMAD.MOV.U32 R22, RZ, RZ, R23 ;  /* 0x000000ffff167224 */ /* 0x000fce00078e0017 */
.L_x_16446:
[----:B------:R-:W-:Y:S05]  /*116c0*/  BSYNC B2 ;  /* 0x0000000000027941 */ /* 0x000fea0003800000 */
.L_x_16445:
        /* <DEDUP_REMOVED lines=21> */
.L_x_16453:
[----:B------:R-:W-:Y:S05]  /*11820*/  BSYNC B2 ;  /* 0x0000000000027941 */ /* 0x000fea0003800000 */
.L_x_16452:
[----:B------:R-:W-:-:S05]  /*11830*/  IMAD.MOV.U32 R23, RZ, RZ, R31 ;  /* 0x000000ffff177224 */ /* 0x000fca00078e001f */
[----:B------:R-:W-:Y:S01]  /*11840*/  LOP3.LUT R23, R23, 0x80000000, R39, 0xb8, !PT ;  /* 0x8000000017177812 */ /* 0x000fe200078eb827 */
[----:B------:R-:W-:Y:S06]  /*11850*/  BRA `(.L_x_16440) ;  /* 0x0000000000187947 */ /* 0x000fec0003800000 */
.L_x_16439:
[----:B------:R-:W-:-:S06]  /*11860*/  DSETP.GTU.AND P0, PT, R24, +INF , PT ;  /* 0x7ff000001800742a */ /* 0x000fcc0003f0c000 */
[----:B------:R-:W-:-:S14]  /*11870*/  DSETP.LE.AND P0, PT, R26, +INF , !P0 ;  /* 0x7ff000001a00742a */ /* 0x000fdc0004703000 */
[----:B------:R-:W-:Y:S02]  /*11880*/  @P0 DSETP.NEU.AND P1, PT, R26, +INF , PT ;  /* 0x7ff000001a00042a */ /* 0x000fe40003f2d000 */
[----:B------:R-:W-:-:S06]  /*11890*/  @!P0 DADD R22, R38, R4 ;  /* 0x0000000026168229 */ /* 0x000fcc0000000004 */
[----:B------:R-:W-:Y:S02]  /*118a0*/  @P0 FSEL R22, R38, RZ, P1 ;  /* 0x000000ff26160208 */ /* 0x000fe40000800000 */
[----:B------:R-:W-:-:S07]  /*118b0*/  @P0 FSEL R23, R39, -QNAN , P1 ;  /* 0xfff8000027170808 */ /* 0x000fce0000800000 */
.L_x_16440:
[----:B------:R-:W-:Y:S05]  /*118c0*/  BSYNC B0 ;  /* 0x0000000000007941 */ /* 0x000fea0003800000 */
.L_x_16438:
        /* <DEDUP_REMOVED lines=18> */
.L_x_16455:
[----:B------:R-:W-:Y:S05]  /*119f0*/  BSYNC B2 ;  /* 0x0000000000027941 */ /* 0x000fea0003800000 */
.L_x_16454:
        /* <DEDUP_REMOVED lines=30> */
.L_x_16458:
[----:B------:R-:W-:Y:S05]  /*11be0*/  BSYNC B2 ;  /* 0x0000000000027941 */ /* 0x000fea0003800000 */
.L_x_16457:
[----:B------:R-:W-:Y:S01]  /*11bf0*/  LOP3.LUT R39, RZ, 0x80000000, R5, 0xb8, !PT ;  /* 0x80000000ff277812 */ /* 0x000fe200078eb805 */
[----:B------:R-:W-:Y:S01]  /*11c00*/  IMAD.MOV.U32 R38, RZ, RZ, RZ ;  /* 0x000000ffff267224 */ /* 0x000fe200078e00ff */
[----:B------:R-:W-:Y:S06]  /*11c10*/  BRA `(.L_x_16434) ;  /* 0x0000000000187947 */ /* 0x000fec0003800000 */
.L_x_16456:
[----:B------:R-:W0:Y:S02]  /*11c20*/  FRND.F64.FLOOR R4, R24 ;  /* 0x0000001800047313 */ /* 0x000e240000305800 */
[----:B0-----:R-:W-:Y:S02]  /*11c30*/  DADD R6, R24, -R4 ;  /* 0x0000000018067229 */ /* 0x001fe40000000804 */
[----:B------:R-:W-:-:S06]  /*11c40*/  DADD R22, R4, 1 ;  /* 0x3ff0000004167429 */ /* 0x000fcc0000000000 */
[----:B------:R-:W-:-:S06]  /*11c50*/  DSETP.GT.AND P0, PT, R6, 0.5, PT ;  /* 0x3fe000000600742a */ /* 0x000fcc0003f04000 */
[----:B------:R-:W-:Y:S02]  /*11c60*/  FSEL R38, R22, R4, P0 ;  /* 0x0000000416267208 */ /* 0x000fe40000000000 */
[----:B------:R-:W-:-:S07]  /*11c70*/  FSEL R39, R23, R5, P0 ;  /* 0x0000000517277208 */ /* 0x000fce0000000000 */
.L_x_16434:
[----:B------:R-:W-:Y:S05]  /*11c80*/  BSYNC B1 ;  /* 0x0000000000017941 */ /* 0x000fea0003800000 */
.L_x_16433:
        /* <DEDUP_REMOVED lines=28> */
.L_x_16463:
[----:B------:R-:W-:Y:S05]  /*11e50*/  BSYNC B2 ;  /* 0x0000000000027941 */ /* 0x000fea0003800000 */
.L_x_16462:
[----:B------:R-:W-:Y:S02]  /*11e60*/  IMAD.MOV.U32 R22, RZ, RZ, R36 ;  /* 0x000000ffff167224 */ /* 0x000fe400078e0024 */
[----:B------:R-:W-:Y:S01]  /*11e70*/  IMAD.MOV.U32 R23, RZ, RZ, R37 ;  /* 0x000000ffff177224 */ /* 0x000fe200078e0025 */
[----:B------:R-:W-:Y:S06]  /*11e80*/  BRA `(.L_x_16460) ;  /* 0x0000001000e87947 */ /* 0x000fec0003800000 */
.L_x_16461:
        /* <DEDUP_REMOVED lines=39> */
.L_x_16470:
        /* <DEDUP_REMOVED lines=12> */
.L_x_16469:
[----:B------:R-:W-:Y:S02]  /*121c0*/  IMAD.MOV.U32 R0, RZ, RZ, R22 ;  /* 0x000000ffff007224 */ /* 0x000fe400078e0016 */
[----:B------:R-:W-:-:S07]  /*121d0*/  IMAD.MOV.U32 R22, RZ, RZ, R27 ;  /* 0x000000ffff167224 */ /* 0x000fce00078e001b */
.L_x_16468:
[----:B------:R-:W-:Y:S05]  /*121e0*/  BSYNC B2 ;  /* 0x0000000000027941 */ /* 0x000fea0003800000 */
.L_x_16467:
        /* <DEDUP_REMOVED lines=12> */
.L_x_16475:
        /* <DEDUP_REMOVED lines=33> */
.L_x_16474:
[----:B------:R-:W-:Y:S05]  /*124c0*/  BSYNC B3 ;  /* 0x0000000000037941 */ /* 0x000fea0003800000 */
.L_x_16473:
[----:B------:R-:W-:-:S13]  /*124d0*/  ISETP.GE.U32.AND P0, PT, R30, 0xc, PT ;  /* 0x0000000c1e00780c */ /* 0x000fda0003f06070 */
[----:B------:R-:W-:Y:S05]  /*124e0*/  @!P0 BRA `(.L_x_16472) ;  /* 0x0000000400e08947 */ /* 0x000fea0003800000 */
[----:B------:R-:W-:Y:S01]  /*124f0*/  BSSY B3, `(.L_x_16476) ;  /* 0x0000075000037945 */ /* 0x000fe20003800000 */
[----:B------:R-:W-:-:S07]  /*12500*/  VIADD R0, R23, 0x10 ;  /* 0x0000001017007836 */ /* 0x000fce0000000000 */
.L_x_16477:
        /* <DEDUP_REMOVED lines=116> */
.L_x_16476:
[----:B------:R-:W-:Y:S02]  /*12c50*/  IMAD.MOV.U32 R0, RZ, RZ, R22 ;  /* 0x000000ffff007224 */ /* 0x000fe400078e0016 */
[----:B------:R-:W-:-:S07]  /*12c60*/  IMAD.MOV.U32 R22, RZ, RZ, R23 ;  /* 0x000000ffff167224 */ /* 0x000fce00078e0017 */
.L_x_16472:
[----:B------:R-:W-:Y:S05]  /*12c70*/  BSYNC B2 ;  /* 0x0000000000027941 */ /* 0x000fea0003800000 */
.L_x_16471:
        /* <DEDUP_REMOVED lines=21> */
.L_x_16479:
[----:B------:R-:W-:Y:S05]  /*12dd0*/  BSYNC B2 ;  /* 0x0000000000027941 */ /* 0x000fea0003800000 */
.L_x_16478:
[----:B------:R-:W-:-:S05]  /*12de0*/  IMAD.MOV.U32 R23, RZ, RZ, R31 ;  /* 0x000000ffff177224 */ /* 0x000fca00078e001f */
[----:B------:R-:W-:Y:S01]  /*12df0*/  LOP3.LUT R23, R23, 0x80000000, R9, 0xb8, !PT ;  /* 0x8000000017177812 */ /* 0x000fe200078eb809 */
[----:B------:R-:W-:Y:S06]  /*12e00*/  BRA `(.L_x_16466) ;  /* 0x0000000000187947 */ /* 0x000fec0003800000 */
.L_x_16465:
[----:B------:R-:W-:-:S06]  /*12e10*/  DSETP.GTU.AND P0, PT, R24, +INF , PT ;  /* 0x7ff000001800742a */ /* 0x000fcc0003f0c000 */
[----:B------:R-:W-:-:S14]  /*12e20*/  DSETP.LE.AND P0, PT, R26, +INF , !P0 ;  /* 0x7ff000001a00742a */ /* 0x000fdc0004703000 */
[----:B------:R-:W-:Y:S02]  /*12e30*/  @P0 DSETP.NEU.AND P1, PT, R26, +INF , PT ;  /* 0x7ff000001a00042a */ /* 0x000fe40003f2d000 */
[----:B------:R-:W-:-:S06]  /*12e40*/  @!P0 DADD R22, R8, R4 ;  /* 0x0000000008168229 */ /* 0x000fcc0000000004 */
[----:B------:R-:W-:Y:S02]  /*12e50*/  @P0 FSEL R22, R8, RZ, P1 ;  /* 0x000000ff08160208 */ /* 0x000fe40000800000 */
[----:B------:R-:W-:-:S07]  /*12e60*/  @P0 FSEL R23, R9, -QNAN , P1 ;  /* 0xfff8000009170808 */ /* 0x000fce0000800000 */
.L_x_16466:
[----:B------:R-:W-:Y:S05]  /*12e70*/  BSYNC B0 ;  /* 0x0000000000007941 */ /* 0x000fea0003800000 */
.L_x_16464:
        /* <DEDUP_REMOVED lines=18> */
.L_x_16481:
[----:B------:R-:W-:Y:S05]  /*12fa0*/  BSYNC B2 ;  /* 0x0000000000027941 */ /* 0x000fea0003800000 */
.L_x_16480:
        /* <DEDUP_REMOVED lines=30> */
.L_x_16484:
[----:B------:R-:W-:Y:S05]  /*13190*/  BSYNC B2 ;  /* 0x0000000000027941 */ /* 0x000fea0003800000 */
.L_x_16483:
[----:B------:R-:W-:Y:S01]  /*131a0*/  LOP3.LUT R23, RZ, 0x80000000, R5, 0xb8, !PT ;  /* 0x80000000ff177812 */ /* 0x000fe200078eb805 */
[----:B------:R-:W-:Y:S01]  /*131b0*/  IMAD.MOV.U32 R22, RZ, RZ, RZ ;  /* 0x000000ffff167224 */ /* 0x000fe200078e00ff */
[----:B------:R-:W-:Y:S06]  /*131c0*/  BRA `(.L_x_16460) ;  /* 0x0000000000187947 */ /* 0x000fec0003800000 */
.L_x_16482:
[----:B------:R-:W0:Y:S02]  /*131d0*/  FRND.F64.FLOOR R4, R24 ;  /* 0x0000001800047313 */ /* 0x000e240000305800 */
[----:B0-----:R-:W-:Y:S02]  /*131e0*/  DADD R6, R24, -R4 ;  /* 0x0000000018067229 */ /* 0x001fe40000000804 */
[----:B------:R-:W-:-:S06]  /*131f0*/  DADD R8, R4, 1 ;  /* 0x3ff0000004087429 */ /* 0x000fcc0000000000 */
[----:B------:R-:W-:-:S06]  /*13200*/  DSETP.GT.AND P0, PT, R6, 0.5, PT ;  /* 0x3fe000000600742a */ /* 0x000fcc0003f04000 */
[----:B------:R-:W-:Y:S02]  /*13210*/  FSEL R22, R8, R4, P0 ;  /* 0x0000000408167208 */ /* 0x000fe40000000000 */
[----:B------:R-:W-:-:S07]  /*13220*/  FSEL R23, R9, R5, P0 ;  /* 0x0000000509177208 */ /* 0x000fce0000000000 */
.L_x_16460:
[----:B------:R-:W-:Y:S05]  /*13230*/  BSYNC B1 ;  /* 0x0000000000017941 */ /* 0x000fea0003800000 */
.L_x_16459:
        /* <DEDUP_REMOVED lines=28> */
.L_x_16489:
[----:B------:R-:W-:Y:S05]  /*13400*/  BSYNC B2 ;  /* 0x0000000000027941 */ /* 0x000fea0003800000 */
.L_x_16488:
[----:B------:R-:W-:Y:S02]  /*13410*/  IMAD.MOV.U32 R10, RZ, RZ, R36 ;  /* 0x000000ffff0a7224 */ /* 0x000fe400078e0024 */
[----:B------:R-:W-:Y:S01]  /*13420*/  IMAD.MOV.U32 R11, RZ, RZ, R37 ;  /* 0x000000ffff0b7224 */ /* 0x000fe200078e0025 */
[----:B------:R-:W-:Y:S06]  /*13430*/  BRA `(.L_x_16486) ;  /* 0x0000001000e87947 */ /* 0x000fec0003800000 */
.L_x_16487:
        /* <DEDUP_REMOVED lines=39> */
.L_x_16496:
        /* <DEDUP_REMOVED lines=12> */
.L_x_16495:
[----:B------:R-:W-:Y:S02]  /*13770*/  IMAD.MOV.U32 R0, RZ, RZ, R8 ;  /* 0x000000ffff007224 */ /* 0x000fe400078e0008 */
[----:B------:R-:W-:-:S07]  /*13780*/  IMAD.MOV.U32 R8, RZ, RZ, R27 ;  /* 0x000000ffff087224 */ /* 0x000fce00078e001b */
.L_x_16494:
[----:B------:R-:W-:Y:S05]  /*13790*/  BSYNC B2 ;  /* 0x0000000000027941 */ /* 0x000fea0003800000 */
.L_x_16493:
        /* <DEDUP_REMOVED lines=12> */
.L_x_16501:
        /* <DEDUP_REMOVED lines=33> */
.L_x_16500:
[----:B------:R-:W-:Y:S05]  /*13a70*/  BSYNC B3 ;  /* 0x0000000000037941 */ /* 0x000fea0003800000 */
.L_x_16499:
[----:B------:R-:W-:-:S13]  /*13a80*/  ISETP.GE.U32.AND P0, PT, R30, 0xc, PT ;  /* 0x0000000c1e00780c */ /* 0x000fda0003f06070 */
[----:B------:R-:W-:Y:S05]  /*13a90*/  @!P0 BRA `(.L_x_16498) ;  /* 0x0000000400e08947 */ /* 0x000fea0003800000 */
[----:B------:R-:W-:Y:S01]  /*13aa0*/  BSSY B3, `(.L_x_16502) ;  /* 0x0000075000037945 */ /* 0x000fe20003800000 */
[----:B------:R-:W-:-:S07]  /*13ab0*/  VIADD R0, R9, 0x10 ;  /* 0x0000001009007836 */ /* 0x000fce0000000000 */
.L_x_16503:
        /* <DEDUP_REMOVED lines=116> */
.L_x_16502:
[----:B------:R-:W-:Y:S02]  /*14200*/  IMAD.MOV.U32 R0, RZ, RZ, R8 ;  /* 0x000000ffff007224 */ /* 0x000fe400078e0008 */
[----:B------:R-:W-:-:S07]  /*14210*/  IMAD.MOV.U32 R8, RZ, RZ, R9 ;  /* 0x000000ffff087224 */ /* 0x000fce00078e0009 */
.L_x_16498:
[----:B------:R-:W-:Y:S05]  /*14220*/  BSYNC B2 ;  /* 0x0000000000027941 */ /* 0x000fea0003800000 */
.L_x_16497:
        /* <DEDUP_REMOVED lines=21> */
.L_x_16505:
[----:B------:R-:W-:Y:S05]  /*14380*/  BSYNC B2 ;  /* 0x0000000000027941 */ /* 0x000fea0003800000 */
.L_x_16504:
[----:B------:R-:W-:-:S05]  /*14390*/  IMAD.MOV.U32 R9, RZ, RZ, R31 ;  /* 0x000000ffff097224 */ /* 0x000fca00078e001f */
[----:B------:R-:W-:Y:S01]  /*143a0*/  LOP3.LUT R9, R9, 0x80000000, R11, 0xb8, !PT ;  /* 0x8000000009097812 */ /* 0x000fe200078eb80b */
[----:B------:R-:W-:Y:S06]  /*143b0*/  BRA `(.L_x_16492) ;  /* 0x0000000000187947 */ /* 0x000fec0003800000 */
.L_x_16491:
[----:B------:R-:W-:-:S06]  /*143c0*/  DSETP.GTU.AND P0, PT, R24, +INF , PT ;  /* 0x7ff000001800742a */ /* 0x000fcc0003f0c000 */
[----:B------:R-:W-:-:S14]  /*143d0*/  DSETP.LE.AND P0, PT, R26, +INF , !P0 ;  /* 0x7ff000001a00742a */ /* 0x000fdc0004703000 */
[----:B------:R-:W-:Y:S02]  /*143e0*/  @P0 DSETP.NEU.AND P1, PT, R26, +INF , PT ;  /* 0x7ff000001a00042a */ /* 0x000fe40003f2d000 */
[----:B------:R-:W-:-:S06]  /*143f0*/  @!P0 DADD R8, R10, R4 ;  /* 0x000000000a088229 */ /* 0x000fcc0000000004 */
[----:B------:R-:W-:Y:S02]  /*14400*/  @P0 FSEL R8, R10, RZ, P1 ;  /* 0x000000ff0a080208 */ /* 0x000fe40000800000 */
[----:B------:R-:W-:-:S07]  /*14410*/  @P0 FSEL R9, R11, -QNAN , P1 ;  /* 0xfff800000b090808 */ /* 0x000fce0000800000 */
.L_x_16492:
[----:B------:R-:W-:Y:S05]  /*14420*/  BSYNC B0 ;  /* 0x0000000000007941 */ /* 0x000fea0003800000 */
.L_x_16490:
        /* <DEDUP_REMOVED lines=18> */
.L_x_16507:
[----:B------:R-:W-:Y:S05]  /*14550*/  BSYNC B2 ;  /* 0x0000000000027941 */ /* 0x000fea0003800000 */
.L_x_16506:
        /* <DEDUP_REMOVED lines=30> */
.L_x_16510:
[----:B------:R-:W-:Y:S05]  /*14740*/  BSYNC B2 ;  /* 0x0000000000027941 */ /* 0x000fea0003800000 */
.L_x_16509:
[----:B------:R-:W-:Y:S01]  /*14750*/  LOP3.LUT R11, RZ, 0x80000000, R5, 0xb8, !PT ;  /* 0x80000000ff0b7812 */ /* 0x000fe200078eb805 */
[----:B------:R-:W-:Y:S01]  /*14760*/  IMAD.MOV.U32 R10, RZ, RZ, RZ ;  /* 0x000000ffff0a7224 */ /* 0x000fe200078e00ff */
[----:B------:R-:W-:Y:S06]  /*14770*/  BRA `(.L_x_16486) ;  /* 0x0000000000187947 */ /* 0x000fec0003800000 */
.L_x_16508:
[----:B------:R-:W0:Y:S02]  /*14780*/  FRND.F64.FLOOR R4, R24 ;  /* 0x0000001800047313 */ /* 0x000e240000305800 */
[----:B0-----:R-:W-:Y:S02]  /*14790*/  DADD R6, R24, -R4 ;  /* 0x0000000018067229 */ /* 0x001fe40000000804 */
[----:B------:R-:W-:-:S06]  /*147a0*/  DADD R8, R4, 1 ;  /* 0x3ff0000004087429 */ /* 0x000fcc0000000000 */
[----:B------:R-:W-:-:S06]  /*147b0*/  DSETP.GT.AND P0, PT, R6, 0.5, PT ;  /* 0x3fe000000600742a */ /* 0x000fcc0003f04000 */
[----:B------:R-:W-:Y:S02]  /*147c0*/  FSEL R10, R8, R4, P0 ;  /* 0x00000004080a7208 */ /* 0x000fe40000000000 */
[----:B------:R-:W-:-:S07]  /*147d0*/  FSEL R11, R9, R5, P0 ;  /* 0x00000005090b7208 */ /* 0x000fce0000000000 */
.L_x_16486:
[----:B------:R-:W-:Y:S05]  /*147e0*/  BSYNC B1 ;  /* 0x0000000000017941 */ /* 0x000fea0003800000 */
.L_x_16485:
        /* <DEDUP_REMOVED lines=28> */
.L_x_16515:
[----:B------:R-:W-:Y:S05]  /*149b0*/  BSYNC B2 ;  /* 0x0000000000027941 */ /* 0x000fea0003800000 */
.L_x_16514:
[----:B------:R-:W-:Y:S05]  /*149c0*/  BRA `(.L_x_16512) ;  /* 0x0000001000e07947 */ /* 0x000fea0003800000 */
.L_x_16513:
        /* <DEDUP_REMOVED lines=39> */
.L_x_16522:
        /* <DEDUP_REMOVED lines=12> */
.L_x_16521:
[----:B------:R-:W-:-:S07]  /*14d00*/  IMAD.MOV.U32 R0, RZ, RZ, R27 ;  /* 0x000000ffff007224 */ /* 0x000fce00078e001b */
.L_x_16520:
[----:B------:R-:W-:Y:S05]  /*14d10*/  BSYNC B2 ;  /* 0x0000000000027941 */ /* 0x000fea0003800000 */
.L_x_16519:
        /* <DEDUP_REMOVED lines=12> */
.L_x_16527:
        /* <DEDUP_REMOVED lines=33> */
.L_x_16526:
[----:B------:R-:W-:Y:S05]  /*14ff0*/  BSYNC B3 ;  /* 0x0000000000037941 */ /* 0x000fea0003800000 */
.L_x_16525:
[----:B------:R-:W-:-:S13]  /*15000*/  ISETP.GE.U32.AND P0, PT, R30, 0xc, PT ;  /* 0x0000000c1e00780c */ /* 0x000fda0003f06070 */
[----:B------:R-:W-:Y:S05]  /*15010*/  @!P0 BRA `(.L_x_16524) ;  /* 0x0000000400dc8947 */ /* 0x000fea0003800000 */
[----:B------:R-:W-:Y:S01]  /*15020*/  BSSY B3, `(.L_x_16528) ;  /* 0x0000075000037945 */ /* 0x000fe20003800000 */
[----:B------:R-:W-:-:S07]  /*15030*/  VIADD R0, R9, 0x10 ;  /* 0x0000001009007836 */ /* 0x000fce0000000000 */
.L_x_16529:
        /* <DEDUP_REMOVED lines=116> */
.L_x_16528:
[----:B------:R-:W-:-:S07]  /*15780*/  IMAD.MOV.U32 R0, RZ, RZ, R9 ;  /* 0x000000ffff007224 */ /* 0x000fce00078e0009 */
.L_x_16524:
[----:B------:R-:W-:Y:S05]  /*15790*/  BSYNC B2 ;  /* 0x0000000000027941 */ /* 0x000fea0003800000 */
.L_x_16523:
        /* <DEDUP_REMOVED lines=20> */
.L_x_16531:
[----:B------:R-:W-:Y:S05]  /*158e0*/  BSYNC B2 ;  /* 0x0000000000027941 */ /* 0x000fea0003800000 */
.L_x_16530:
[----:B------:R-:W-:Y:S02]  /*158f0*/  IMAD.MOV.U32 R9, RZ, RZ, R31 ;  /* 0x000000ffff097224 */ /* 0x000fe400078e001f */
[----:B------:R-:W-:-:S03]  /*15900*/  IMAD.MOV.U32 R8, RZ, RZ, R6 ;  /* 0x000000ffff087224 */ /* 0x000fc600078e0006 */
[----:B------:R-:W-:Y:S01]  /*15910*/  LOP3.LUT R9, R9, 0x80000000, R13, 0xb8, !PT ;  /* 0x8000000009097812 */ /* 0x000fe200078eb80d */
[----:B------:R-:W-:Y:S06]  /*15920*/  BRA `(.L_x_16518) ;  /* 0x0000000000187947 */ /* 0x000fec0003800000 */
.L_x_16517:
[----:B------:R-:W-:-:S06]  /*15930*/  DSETP.GTU.AND P0, PT, R24, +INF , PT ;  /* 0x7ff000001800742a */ /* 0x000fcc0003f0c000 */
[----:B------:R-:W-:-:S14]  /*15940*/  DSETP.LE.AND P0, PT, R26, +INF , !P0 ;  /* 0x7ff000001a00742a */ /* 0x000fdc0004703000 */
[----:B------:R-:W-:Y:S02]  /*15950*/  @P0 DSETP.NEU.AND P1, PT, R26, +INF , PT ;  /* 0x7ff000001a00042a */ /* 0x000fe40003f2d000 */
[----:B------:R-:W-:-:S06]  /*15960*/  @!P0 DADD R8, R12, R4 ;  /* 0x000000000c088229 */ /* 0x000fcc0000000004 */
[----:B------:R-:W-:Y:S02]  /*15970*/  @P0 FSEL R8, R12, RZ, P1 ;  /* 0x000000ff0c080208 */ /* 0x000fe40000800000 */
[----:B------:R-:W-:-:S07]  /*15980*/  @P0 FSEL R9, R13, -QNAN , P1 ;  /* 0xfff800000d090808 */ /* 0x000fce0000800000 */
.L_x_16518:
[----:B------:R-:W-:Y:S05]  /*15990*/  BSYNC B0 ;  /* 0x0000000000007941 */ /* 0x000fea0003800000 */
.L_x_16516:
        /* <DEDUP_REMOVED lines=18> */
.L_x_16533:
[----:B------:R-:W-:Y:S05]  /*15ac0*/  BSYNC B2 ;  /* 0x0000000000027941 */ /* 0x000fea0003800000 */
.L_x_16532:
        /* <DEDUP_REMOVED lines=29> */
[----:B------:R-:W-:Y:S05]  /*15ca0*/  CALL.REL.NOINC `($__internal_12_$__cuda_sm20_div_rn_f64_full) ;  /* 0x0000000400207944 */ /* 0x000fea0003c00000 */
.L_x_16536:
[----:B------:R-:W-:Y:S05]  /*15cb0*/  BSYNC B2 ;  /* 0x0000000000027941 */ /* 0x000fea0003800000 */
.L_x_16535:
[----:B------:R-:W-:Y:S01]  /*15cc0*/  LOP3.LUT R37, RZ, 0x80000000, R37, 0xb8, !PT ;  /* 0x80000000ff257812 */ /* 0x000fe200078eb825 */
[----:B------:R-:W-:Y:S01]  /*15cd0*/  IMAD.MOV.U32 R36, RZ, RZ, RZ ;  /* 0x000000ffff247224 */ /* 0x000fe200078e00ff */
[----:B------:R-:W-:Y:S06]  /*15ce0*/  BRA `(.L_x_16512) ;  /* 0x0000000000187947 */ /* 0x000fec0003800000 */
.L_x_16534:
[----:B------:R-:W0:Y:S02]  /*15cf0*/  FRND.F64.FLOOR R2, R8 ;  /* 0x0000000800027313 */ /* 0x000e240000305800 */
[----:B0-----:R-:W-:Y:S02]  /*15d00*/  DADD R4, R8, -R2 ;  /* 0x0000000008047229 */ /* 0x001fe40000000802 */
[----:B------:R-:W-:-:S06]  /*15d10*/  DADD R6, R2, 1 ;  /* 0x3ff0000002067429 */ /* 0x000fcc0000000000 */
[----:B------:R-:W-:-:S06]  /*15d20*/  DSETP.GT.AND P0, PT, R4, 0.5, PT ;  /* 0x3fe000000400742a */ /* 0x000fcc0003f04000 */
[----:B------:R-:W-:Y:S02]  /*15d30*/  FSEL R36, R6, R2, P0 ;  /* 0x0000000206247208 */ /* 0x000fe40000000000 */
[----:B------:R-:W-:-:S07]  /*15d40*/  FSEL R37, R7, R3, P0 ;  /* 0x0000000307257208 */ /* 0x000fce0000000000 */
.L_x_16512:
[----:B------:R-:W-:Y:S05]  /*15d50*/  BSYNC B1 ;  /* 0x0000000000017941 */ /* 0x000fea0003800000 */
.L_x_16511:
        /* <DEDUP_REMOVED lines=23> */
.L_x_16539:
[----:B------:R-:W-:-:S13]  /*15ed0*/  ISETP.GE.AND P0, PT, R0, R21, PT ;  /* 0x000000150000720c */ /* 0x000fda0003f06270 */
[----:B------:R-:W-:Y:S05]  /*15ee0*/  @P0 BRA `(.L_x_16541) ;  /* 0x0000000000300947 */ /* 0x000fea0003800000 */
[----:B0-----:R-:W0:Y:S01]  /*15ef0*/  LDC.64 R2, c[0x0][0x228] ;  /* 0x00008a00ff027b82 */ /* 0x001e220000000a00 */
[----:B------:R-:W-:Y:S02]  /*15f00*/  IMAD.IADD R5, R20, 0x1, R0 ;  /* 0x0000000114057824 */ /* 0x000fe400078e0200 */
[----:B------:R-:W-:Y:S02]  /*15f10*/  VIADD R0, R0, 0x80 ;  /* 0x0000008000007836 */ /* 0x000fe40000000000 */
[----:B0-----:R-:W-:-:S05]  /*15f20*/  IMAD.WIDE.U32 R2, R5, 0x8, R2 ;  /* 0x0000000805027825 */ /* 0x001fca00078e0002 */
[----:B-----5:R1:W-:Y:S02]  /*15f30*/  STG.E.64 desc[UR4][R2.64], R28 ;  /* 0x0000001c02007986 */ /* 0x0203e4000c101b04 */
.L_x_16540:
[----:B------:R-:W-:-:S13]  /*15f40*/  ISETP.GE.AND P0, PT, R0, R21, PT ;  /* 0x000000150000720c */ /* 0x000fda0003f06270 */
[----:B------:R-:W-:Y:S05]  /*15f50*/  @P0 BRA `(.L_x_16542) ;  /* 0x0000000000340947 */ /* 0x000fea0003800000 */
[----:B01----:R-:W0:Y:S01]  /*15f60*/  LDC.64 R2, c[0x0][0x228] ;  /* 0x00008a00ff027b82 */ /* 0x003e220000000a00 */
[----:B------:R-:W-:Y:S02]  /*15f70*/  IMAD.IADD R5, R20, 0x1, R0 ;  /* 0x0000000114057824 */ /* 0x000fe400078e0200 */
[----:B------:R-:W-:Y:S02]  /*15f80*/  VIADD R0, R0, 0x80 ;  /* 0x0000008000007836 */ /* 0x000fe40000000000 */
[----:B0-----:R-:W-:-:S05]  /*15f90*/  IMAD.WIDE.U32 R2, R5, 0x8, R2 ;  /* 0x0000000805027825 */ /* 0x001fca00078e0002 */
[----:B------:R1:W-:Y:S02]  /*15fa0*/  STG.E.64 desc[UR4][R2.64], R38 ;  /* 0x0000002602007986 */ /* 0x0003e4000c101b04 */
.L_x_16541:
        /* <DEDUP_REMOVED lines=8> */
.L_x_16542:
[----:B------:R-:W-:Y:S05]  /*16030*/  BSYNC B1 ;  /* 0x0000000000017941 */ /* 0x000fea0003800000 */
.L_x_16538:
[----:B------:R-:W-:-:S13]  /*16040*/  ISETP.GE.AND P0, PT, R0, R21, PT ;  /* 0x000000150000720c */ /* 0x000fda0003f06270 */
[----:B012---:R-:W0:Y:S01]  /*16050*/  @!P0 LDC.64 R2, c[0x0][0x228] ;  /* 0x00008a00ff028b82 */ /* 0x007e220000000a00 */
[----:B------:R-:W-:Y:S02]  /*16060*/  @!P0 IMAD.IADD R5, R20, 0x1, R0 ;  /* 0x0000000114058824 */ /* 0x000fe400078e0200 */
[----:B------:R-:W-:Y:S02]  /*16070*/  @!P0 VIADD R0, R0, 0x80 ;  /* 0x0000008000008836 */ /* 0x000fe40000000000 */
[----:B0-----:R-:W-:-:S05]  /*16080*/  @!P0 IMAD.WIDE.U32 R2, R5, 0x8, R2 ;  /* 0x0000000805028825 */ /* 0x001fca00078e0002 */
[----:B------:R2:W-:Y:S02]  /*16090*/  @!P0 STG.E.64 desc[UR4][R2.64], R10 ;  /* 0x0000000a02008986 */ /* 0x0005e4000c101b04 */
.L_x_16543:
[----:B------:R-:W-:Y:S05]  /*160a0*/  BSYNC B0 ;  /* 0x0000000000007941 */ /* 0x000fea0003800000 */
.L_x_16537:
        /* <DEDUP_REMOVED lines=8> */
        .weak           $__internal_12_$__cuda_sm20_div_rn_f64_full
        .type           $__internal_12_$__cuda_sm20_div_rn_f64_full,@function
        .size           $__internal_12_$__cuda_sm20_div_rn_f64_full,(.L_x_37690 - $__internal_12_$__cuda_sm20_div_rn_f64_full)
$__internal_12_$__cuda_sm20_div_rn_f64_full:
        /* <DEDUP_REMOVED lines=68> */
.L_x_16545:
        /* <DEDUP_REMOVED lines=16> */
.L_x_16548:
[----:B------:R-:W-:Y:S01]  /*16670*/  LOP3.LUT R37, R27, 0x80000, RZ, 0xfc, !PT ;  /* 0x000800001b257812 */ /* 0x000fe200078efcff */
[----:B------:R-:W-:Y:S01]  /*16680*/  IMAD.MOV.U32 R36, RZ, RZ, R26 ;  /* 0x000000ffff247224 */ /* 0x000fe200078e001a */
[----:B------:R-:W-:Y:S06]  /*16690*/  BRA `(.L_x_16546) ;  /* 0x0000000000087947 */ /* 0x000fec0003800000 */
.L_x_16547:
[----:B------:R-:W-:Y:S01]  /*166a0*/  LOP3.LUT R37, R33, 0x80000, RZ, 0xfc, !PT ;  /* 0x0008000021257812 */ /* 0x000fe200078efcff */
[----:B------:R-:W-:-:S07]  /*166b0*/  IMAD.MOV.U32 R36, RZ, RZ, R32 ;  /* 0x000000ffff247224 */ /* 0x000fce00078e0020 */
.L_x_16546:
[----:B------:R-:W-:Y:S05]  /*166c0*/  BSYNC B0 ;  /* 0x0000000000007941 */ /* 0x000fea0003800000 */
.L_x_16544:
[----:B------:R-:W-:Y:S02]  /*166d0*/  IMAD.MOV.U32 R4, RZ, RZ, R0 ;  /* 0x000000ffff047224 */ /* 0x000fe400078e0000 */
[----:B------:R-:W-:-:S04]  /*166e0*/  IMAD.MOV.U32 R5, RZ, RZ, 0x0 ;  /* 0x00000000ff057424 */ /* 0x000fc800078e00ff */
[----:B------:R-:W-:Y:S05]  /*166f0*/  RET.REL.NODEC R4 `(_ZN2at6native29vectorized_elementwise_kernelILi4ENS0_13BUnaryFunctorIdddZZZNS0_15binary_internal21div_floor_kernel_cudaERNS_18TensorIteratorBaseEENKUlvE1_clEvENKUlvE_clEvEUlddE_EESt5arrayIPcLm2EEEEviT0_T1_) ;  /* 0xfffffe9804407950 */ /* 0x000fea0003c3ffff */
.L_x_16549:
        /* <DEDUP_REMOVED lines=16> */
.L_x_37690:


//--------------------- .text._ZN2at6native29vectorized_elementwise_kernelILi8ENS0_13BUnaryFunctorIdddZZZNS0_15binary_internal21div_floor_kernel_cudaERNS_18TensorIteratorBaseEENKUlvE1_clEvENKUlvE_clEvEUlddE_EESt5arrayIPcLm2EEEEviT0_T1_ --------------------------
	.section	.text._ZN2at6native29vectorized_elementwise_kernelILi8ENS0_13BUnaryFunctorIdddZZZNS0_15binary_internal21div_floor_kernel_cudaERNS_18TensorIteratorBaseEENKUlvE1_clEvENKUlvE_clEvEUlddE_EESt5arrayIPcLm2EEEEviT0_T1_,"ax",@progbits
	.align	128
        .global         _ZN2at6native29vectorized_elementwise_kernelILi8ENS0_13BUnaryFunctorIdddZZZNS0_15binary_internal21div_floor_kernel_cudaERNS_18TensorIteratorBaseEENKUlvE1_clEvENKUlvE_clEvEUlddE_EESt5arrayIPcLm2EEEEviT0_T1_
        .type           _ZN2at6native29vectorized_elementwise_kernelILi8ENS0_13BUnaryFunctorIdddZZZNS0_15binary_internal21div_floor_kernel_cudaERNS_18TensorIteratorBaseEENKUlvE1_clEvENKUlvE_clEvEUlddE_EESt5arrayIPcLm2EEEEviT0_T1_,@function
        .size           _ZN2at6native29vectorized_elementwise_kernelILi8ENS0_13BUnaryFunctorIdddZZZNS0_15binary_internal21div_floor_kernel_cudaERNS_18TensorIteratorBaseEENKUlvE1_clEvENKUlvE_clEvEUlddE_EESt5arrayIPcLm2EEEEviT0_T1_,(.L_x_37691 - _ZN2at6native29vectorized_elementwise_kernelILi8ENS0_13BUnaryFunctorIdddZZZNS0_15binary_internal21div_floor_kernel_cudaERNS_18TensorIteratorBaseEENKUlvE1_clEvENKUlvE_clEvEUlddE_EESt5arrayIPcLm2EEEEviT0_T1_)
        .other          _ZN2at6native29vectorized_elementwise_kernelILi8ENS0_13BUnaryFunctorIdddZZZNS0_15binary_internal21div_floor_kernel_cudaERNS_18TensorIteratorBaseEENKUlvE1_clEvENKUlvE_clEvEUlddE_EESt5arrayIPcLm2EEEEviT0_T1_,@"STO_CUDA_ENTRY STV_DEFAULT"
_ZN2at6native29vectorized_elementwise_kernelILi8ENS0_13BUnaryFunctorIdddZZZNS0_15binary_internal21div_floor_kernel_cudaERNS_18TensorIteratorBaseEENKUlvE1_clEvENKUlvE_clEvEUlddE_EESt5arrayIPcLm2EEEEviT0_T1_:
.text._ZN2at6native29vectorized_elementwise_kernelILi8ENS0_13BUnaryFunctorIdddZZZNS0_15binary_internal21div_floor_kernel_cudaERNS_18TensorIteratorBaseEENKUlvE1_clEvENKUlvE_clEvEUlddE_EESt5arrayIPcLm2EEEEviT0_T1_:
        /* <DEDUP_REMOVED lines=40> */
[----:B-1----:R-:W-:Y:S05]  /*0280*/  CALL.REL.NOINC `($__internal_13_$__cuda_sm20_div_rn_f64_full) ;  /* 0x0000015c00a87944 */ /* 0x002fea0003c00000 */
.L_x_16553:
[----:B------:R-:W-:Y:S05]  /*0290*/  BSYNC B1 ;  /* 0x0000000000017941 */ /* 0x000fea0003800000 */
.L_x_16552:
[----:B------:R-:W-:Y:S02]  /*02a0*/  IMAD.MOV.U32 R16, RZ, RZ, R36 ;  /* 0x000000ffff107224 */ /* 0x000fe400078e0024 */
[----:B------:R-:W-:Y:S01]  /*02b0*/  IMAD.MOV.U32 R17, RZ, RZ, R37 ;  /* 0x000000ffff117224 */ /* 0x000fe200078e0025 */
[----:B------:R-:W-:Y:S06]  /*02c0*/  BRA `(.L_x_16554) ;  /* 0x0000001000dc7947 */ /* 0x000fec0003800000 */
.L_x_16551:
        /* <DEDUP_REMOVED lines=39> */
.L_x_16560:
        /* <DEDUP_REMOVED lines=12> */
.L_x_16559:
[----:B------:R-:W-:Y:S05]  /*0600*/  BSYNC B1 ;  /* 0x0000000000017941 */ /* 0x000fea0003800000 */
.L_x_16558:
        /* <DEDUP_REMOVED lines=12> */
.L_x_16565:
        /* <DEDUP_REMOVED lines=33> */
.L_x_16564:
[----:B------:R-:W-:Y:S05]  /*08e0*/  BSYNC B2 ;  /* 0x0000000000027941 */ /* 0x000fea0003800000 */
.L_x_16563:
[----:B------:R-:W-:-:S13]  /*08f0*/  ISETP.GE.U32.AND P0, PT, R30, 0xc, PT ;  /* 0x0000000c1e00780c */ /* 0x000fda0003f06070 */
[----:B------:R-:W-:Y:S05]  /*0900*/  @!P0 BRA `(.L_x_16562) ;  /* 0x0000000400d88947 */ /* 0x000fea0003800000 */
[----:B------:R-:W-:Y:S01]  /*0910*/  BSSY B2, `(.L_x_16562) ;  /* 0x0000075000027945 */ /* 0x000fe20003800000 */
[----:B------:R-:W-:-:S07]  /*0920*/  VIADD R6, R29, 0x10 ;  /* 0x000000101d067836 */ /* 0x000fce0000000000 */
.L_x_16566:
        /* <DEDUP_REMOVED lines=116> */
.L_x_16562:
[----:B------:R-:W-:Y:S05]  /*1070*/  BSYNC B1 ;  /* 0x0000000000017941 */ /* 0x000fea0003800000 */
.L_x_16561:
        /* <DEDUP_REMOVED lines=20> */
.L_x_16568:
[----:B------:R-:W-:Y:S05]  /*11c0*/  BSYNC B1 ;  /* 0x0000000000017941 */ /* 0x000fea0003800000 */
.L_x_16567:
[----:B------:R-:W-:-:S05]  /*11d0*/  IMAD.MOV.U32 R29, RZ, RZ, R31 ;  /* 0x000000ffff1d7224 */ /* 0x000fca00078e001f */
[----:B------:R-:W-:Y:S01]  /*11e0*/  LOP3.LUT R29, R29, 0x80000000, R17, 0xb8, !PT ;  /* 0x800000001d1d7812 */ /* 0x000fe200078eb811 */
[----:B------:R-:W-:Y:S06]  /*11f0*/  BRA `(.L_x_16557) ;  /* 0x0000000000187947 */ /* 0x000fec0003800000 */
.L_x_16556:
[----:B------:R-:W-:-:S06]  /*1200*/  DSETP.GTU.AND P0, PT, R24, +INF , PT ;  /* 0x7ff000001800742a */ /* 0x000fcc0003f0c000 */
[----:B------:R-:W-:-:S14]  /*1210*/  DSETP.LE.AND P0, PT, R26, +INF , !P0 ;  /* 0x7ff000001a00742a */ /* 0x000fdc0004703000 */
[----:B------:R-:W-:Y:S02]  /*1220*/  @P0 DSETP.NEU.AND P2, PT, R26, +INF , PT ;  /* 0x7ff000001a00042a */ /* 0x000fe40003f4d000 */
[----:B------:R-:W-:-:S06]  /*1230*/  @!P0 DADD R28, R16, R4 ;  /* 0x00000000101c8229 */ /* 0x000fcc0000000004 */
[----:B------:R-:W-:Y:S02]  /*1240*/  @P0 FSEL R28, R16, RZ, P2 ;  /* 0x000000ff101c0208 */ /* 0x000fe40001000000 */
[----:B------:R-:W-:-:S07]  /*1250*/  @P0 FSEL R29, R17, -QNAN , P2 ;  /* 0xfff80000111d0808 */ /* 0x000fce0001000000 */
.L_x_16557:
[----:B------:R-:W-:Y:S05]  /*1260*/  BSYNC B0 ;  /* 0x0000000000007941 */ /* 0x000fea0003800000 */
.L_x_16555:
        /* <DEDUP_REMOVED lines=17> */
[----:B-1----:R-:W-:Y:S05]  /*1380*/  CALL.REL.NOINC `($__internal_13_$__cuda_sm20_div_rn_f64_full) ;  /* 0x0000014c00687944 */ /* 0x002fea0003c00000 */
.L_x_16570:
[----:B------:R-:W-:Y:S05]  /*1390*/  BSYNC B1 ;  /* 0x0000000000017941 */ /* 0x000fea0003800000 */
.L_x_16569:
        /* <DEDUP_REMOVED lines=30> */
[----:B------:R-:W-:-:S07]  /*1580*/  IMAD.MOV.U32 R5, RZ, RZ, R37 ;  /* 0x000000ffff057224 */ /* 0x000fce00078e0025 */
.L_x_16573:
[----:B------:R-:W-:Y:S05]  /*1590*/  BSYNC B2 ;  /* 0x0000000000027941 */ /* 0x000fea0003800000 */
.L_x_16572:
[----:B------:R-:W-:Y:S01]  /*15a0*/  LOP3.LUT R17, RZ, 0x80000000, R5, 0xb8, !PT ;  /* 0x80000000ff117812 */ /* 0x000fe200078eb805 */
[----:B------:R-:W-:Y:S01]  /*15b0*/  IMAD.MOV.U32 R16, RZ, RZ, RZ ;  /* 0x000000ffff107224 */ /* 0x000fe200078e00ff */
[----:B------:R-:W-:Y:S06]  /*15c0*/  BRA `(.L_x_16574) ;  /* 0x0000000000187947 */ /* 0x000fec0003800000 */
.L_x_16571:
[----:B------:R-:W0:Y:S02]  /*15d0*/  FRND.F64.FLOOR R4, R24 ;  /* 0x0000001800047313 */ /* 0x000e240000305800 */
[----:B0-----:R-:W-:Y:S02]  /*15e0*/  DADD R6, R24, -R4 ;  /* 0x0000000018067229 */ /* 0x001fe40000000804 */
[----:B------:R-:W-:-:S06]  /*15f0*/  DADD R16, R4, 1 ;  /* 0x3ff0000004107429 */ /* 0x000fcc0000000000 */
[----:B------:R-:W-:-:S06]  /*1600*/  DSETP.GT.AND P0, PT, R6, 0.5, PT ;  /* 0x3fe000000600742a */ /* 0x000fcc0003f04000 */
[----:B------:R-:W-:Y:S02]  /*1610*/  FSEL R16, R16, R4, P0 ;  /* 0x0000000410107208 */ /* 0x000fe40000000000 */
[----:B------:R-:W-:-:S07]  /*1620*/  FSEL R17, R17, R5, P0 ;  /* 0x0000000511117208 */ /* 0x000fce0000000000 */
.L_x_16574:
[----:B------:R-:W-:Y:S05]  /*1630*/  BSYNC B1 ;  /* 0x0000000000017941 */ /* 0x000fea0003800000 */
.L_x_16554:
        /* <DEDUP_REMOVED lines=22> */
.L_x_16577:
[----:B------:R-:W-:Y:S05]  /*17a0*/  BSYNC B1 ;  /* 0x0000000000017941 */ /* 0x000fea0003800000 */
.L_x_16576:
[----:B------:R-:W-:Y:S02]  /*17b0*/  IMAD.MOV.U32 R18, RZ, RZ, R36 ;  /* 0x000000ffff127224 */ /* 0x000fe400078e0024 */
[----:B------:R-:W-:Y:S01]  /*17c0*/  IMAD.MOV.U32 R19, RZ, RZ, R37 ;  /* 0x000000ffff137224 */ /* 0x000fe200078e0025 */
[----:B------:R-:W-:Y:S06]  /*17d0*/  BRA `(.L_x_16578) ;  /* 0x0000001000f47947 */ /* 0x000fec0003800000 */
.L_x_16575:
        /* <DEDUP_REMOVED lines=39> */
.L_x_16585:
        /* <DEDUP_REMOVED lines=12> */
.L_x_16584:
[----:B------:R-:W-:-:S07]  /*1b10*/  IMAD.MOV.U32 R0, RZ, RZ, R24 ;  /* 0x000000ffff007224 */ /* 0x000fce00078e0018 */
.L_x_16583:
[----:B------:R-:W-:Y:S05]  /*1b20*/  BSYNC B1 ;  /* 0x0000000000017941 */ /* 0x000fea0003800000 */
.L_x_16582:
        /* <DEDUP_REMOVED lines=12> */
.L_x_16590:
        /* <DEDUP_REMOVED lines=33> */
.L_x_16589:
[----:B------:R-:W-:Y:S05]  /*1e00*/  BSYNC B2 ;  /* 0x0000000000027941 */ /* 0x000fea0003800000 */
.L_x_16588:
[----:B------:R-:W-:-:S13]  /*1e10*/  ISETP.GE.U32.AND P0, PT, R26, 0xc, PT ;  /* 0x0000000c1a00780c */ /* 0x000fda0003f06070 */
[----:B------:R-:W-:Y:S05]  /*1e20*/  @!P0 BRA `(.L_x_16587) ;  /* 0x0000000400dc8947 */ /* 0x000fea0003800000 */
[----:B------:R-:W-:Y:S01]  /*1e30*/  BSSY B2, `(.L_x_16591) ;  /* 0x0000075000027945 */ /* 0x000fe20003800000 */
[----:B------:R-:W-:-:S07]  /*1e40*/  VIADD R0, R27, 0x10 ;  /* 0x000000101b007836 */ /* 0x000fce0000000000 */
.L_x_16592:
        /* <DEDUP_REMOVED lines=116> */
.L_x_16591:
[----:B------:R-:W-:-:S07]  /*2590*/  IMAD.MOV.U32 R0, RZ, RZ, R24 ;  /* 0x000000ffff007224 */ /* 0x000fce00078e0018 */
.L_x_16587:
[----:B------:R-:W-:Y:S05]  /*25a0*/  BSYNC B1 ;  /* 0x0000000000017941 */ /* 0x000fea0003800000 */
.L_x_16586:
        /* <DEDUP_REMOVED lines=21> */
.L_x_16594:
[----:B------:R-:W-:Y:S05]  /*2700*/  BSYNC B1 ;  /* 0x0000000000017941 */ /* 0x000fea0003800000 */
.L_x_16593:
[----:B------:R-:W-:Y:S02]  /*2710*/  IMAD.MOV.U32 R29, RZ, RZ, R27 ;  /* 0x000000ffff1d7224 */ /* 0x000fe400078e001b */
[----:B------:R-:W-:-:S03]  /*2720*/  IMAD.MOV.U32 R28, RZ, RZ, R4 ;  /* 0x000000ffff1c7224 */ /* 0x000fc600078e0004 */
[----:B------:R-:W-:Y:S01]  /*2730*/  LOP3.LUT R29, R29, 0x80000000, R19, 0xb8, !PT ;  /* 0x800000001d1d7812 */ /* 0x000fe200078eb813 */
[----:B------:R-:W-:Y:S06]  /*2740*/  BRA `(.L_x_16581) ;  /* 0x00000000001c7947 */ /* 0x000fec0003800000 */
.L_x_16580:
[----:B------:R-:W-:-:S06]  /*2750*/  DSETP.GTU.AND P0, PT, R6, +INF , PT ;  /* 0x7ff000000600742a */ /* 0x000fcc0003f0c000 */
[----:B------:R-:W-:-:S14]  /*2760*/  DSETP.LE.AND P0, PT, R24, +INF , !P0 ;  /* 0x7ff000001800742a */ /* 0x000fdc0004703000 */
[----:B------:R-:W0:Y:S01]  /*2770*/  @!P0 LDC.64 R28, c[0x0][0x220] ;  /* 0x00008800ff1c8b82 */ /* 0x000e220000000a00 */
[----:B------:R-:W-:Y:S02]  /*2780*/  @P0 DSETP.NEU.AND P2, PT, R24, +INF , PT ;  /* 0x7ff000001800042a */ /* 0x000fe40003f4d000 */
[----:B0-----:R-:W-:-:S06]  /*2790*/  @!P0 DADD R28, R18, R28 ;  /* 0x00000000121c8229 */ /* 0x001fcc000000001c */
[----:B------:R-:W-:Y:S02]  /*27a0*/  @P0 FSEL R28, R18, RZ, P2 ;  /* 0x000000ff121c0208 */ /* 0x000fe40001000000 */
[----:B------:R-:W-:-:S07]  /*27b0*/  @P0 FSEL R29, R19, -QNAN , P2 ;  /* 0xfff80000131d0808 */ /* 0x000fce0001000000 */
.L_x_16581:
[----:B------:R-:W-:Y:S05]  /*27c0*/  BSYNC B0 ;  /* 0x0000000000007941 */ /* 0x000fea0003800000 */
.L_x_16579:
        /* <DEDUP_REMOVED lines=19> */
.L_x_16596:
[----:B------:R-:W-:Y:S05]  /*2900*/  BSYNC B1 ;  /* 0x0000000000017941 */ /* 0x000fea0003800000 */
.L_x_16595:
        /* <DEDUP_REMOVED lines=31> */
.L_x_16599:
[----:B------:R-:W-:Y:S05]  /*2b00*/  BSYNC B2 ;  /* 0x0000000000027941 */ /* 0x000fea0003800000 */
.L_x_16598:
[----:B------:R-:W-:Y:S01]  /*2b10*/  LOP3.LUT R19, RZ, 0x80000000, R5, 0xb8, !PT ;  /* 0x80000000ff137812 */ /* 0x000fe200078eb805 */
[----:B------:R-:W-:Y:S01]  /*2b20*/  IMAD.MOV.U32 R18, RZ, RZ, RZ ;  /* 0x000000ffff127224 */ /* 0x000fe200078e00ff */
[----:B------:R-:W-:Y:S06]  /*2b30*/  BRA `(.L_x_16600) ;  /* 0x0000000000187947 */ /* 0x000fec0003800000 */
.L_x_16597:
[----:B------:R-:W0:Y:S02]  /*2b40*/  FRND.F64.FLOOR R4, R24 ;  /* 0x0000001800047313 */ /* 0x000e240000305800 */
[----:B0-----:R-:W-:Y:S02]  /*2b50*/  DADD R6, R24, -R4 ;  /* 0x0000000018067229 */ /* 0x001fe40000000804 */
[----:B------:R-:W-:-:S06]  /*2b60*/  DADD R18, R4, 1 ;  /* 0x3ff0000004127429 */ /* 0x000fcc0000000000 */
[----:B------:R-:W-:-:S06]  /*2b70*/  DSETP.GT.AND P0, PT, R6, 0.5, PT ;  /* 0x3fe000000600742a */ /* 0x000fcc0003f04000 */
[----:B------:R-:W-:Y:S02]  /*2b80*/  FSEL R18, R18, R4, P0 ;  /* 0x0000000412127208 */ /* 0x000fe40000000000 */
[----:B------:R-:W-:-:S07]  /*2b90*/  FSEL R19, R19, R5, P0 ;  /* 0x0000000513137208 */ /* 0x000fce0000000000 */
.L_x_16600:
[----:B------:R-:W-:Y:S05]  /*2ba0*/  BSYNC B1 ;  /* 0x0000000000017941 */ /* 0x000fea0003800000 */
.L_x_16578:
        /* <DEDUP_REMOVED lines=22> */
.L_x_16603:
[----:B------:R-:W-:Y:S05]  /*2d10*/  BSYNC B1 ;  /* 0x0000000000017941 */ /* 0x000fea0003800000 */
.L_x_16602:
[----:B------:R-:W-:Y:S02]  /*2d20*/  IMAD.MOV.U32 R20, RZ, RZ, R36 ;  /* 0x000000ffff147224 */ /* 0x000fe400078e0024 */
[----:B------:R-:W-:Y:S01]  /*2d30*/  IMAD.MOV.U32 R21, RZ, RZ, R37 ;  /* 0x000000ffff157224 */ /* 0x000fe200078e0025 */
[----:B------:R-:W-:Y:S06]  /*2d40*/  BRA `(.L_x_16604) ;  /* 0x0000001000f47947 */ /* 0x000fec0003800000 */
.L_x_16601:
        /* <DEDUP_REMOVED lines=39> */
.L_x_16611:
        /* <DEDUP_REMOVED lines=12> */
.L_x_16610:
[----:B------:R-:W-:-:S07]  /*3080*/  IMAD.MOV.U32 R0, RZ, RZ, R24 ;  /* 0x000000ffff007224 */ /* 0x000fce00078e0018 */
.L_x_16609:
[----:B------:R-:W-:Y:S05]  /*3090*/  BSYNC B1 ;  /* 0x0000000000017941 */ /* 0x000fea0003800000 */
.L_x_16608:
        /* <DEDUP_REMOVED lines=12> */
.L_x_16616:
        /* <DEDUP_REMOVED lines=33> */
.L_x_16615:
[----:B------:R-:W-:Y:S05]  /*3370*/  BSYNC B2 ;  /* 0x0000000000027941 */ /* 0x000fea0003800000 */
.L_x_16614:
[----:B------:R-:W-:-:S13]  /*3380*/  ISETP.GE.U32.AND P0, PT, R26, 0xc, PT ;  /* 0x0000000c1a00780c */ /* 0x000fda0003f06070 */
[----:B------:R-:W-:Y:S05]  /*3390*/  @!P0 BRA `(.L_x_16613) ;  /* 0x0000000400dc8947 */ /* 0x000fea0003800000 */
[----:B------:R-:W-:Y:S01]  /*33a0*/  BSSY B2, `(.L_x_16617) ;  /* 0x0000075000027945 */ /* 0x000fe20003800000 */
[----:B------:R-:W-:-:S07]  /*33b0*/  VIADD R0, R27, 0x10 ;  /* 0x000000101b007836 */ /* 0x000fce0000000000 */
.L_x_16618:
        /* <DEDUP_REMOVED lines=116> */
.L_x_16617:
[----:B------:R-:W-:-:S07]  /*3b00*/  IMAD.MOV.U32 R0, RZ, RZ, R24 ;  /* 0x000000ffff007224 */ /* 0x000fce00078e0018 */
.L_x_16613:
[----:B------:R-:W-:Y:S05]  /*3b10*/  BSYNC B1 ;  /* 0x0000000000017941 */ /* 0x000fea0003800000 */
.L_x_16612:
        /* <DEDUP_REMOVED lines=21> */
.L_x_16620:
[----:B------:R-:W-:Y:S05]  /*3c70*/  BSYNC B1 ;  /* 0x0000000000017941 */ /* 0x000fea0003800000 */
.L_x_16619:
[----:B------:R-:W-:Y:S02]  /*3c80*/  IMAD.MOV.U32 R29, RZ, RZ, R27 ;  /* 0x000000ffff1d7224 */ /* 0x000fe400078e001b */
[----:B------:R-:W-:-:S03]  /*3c90*/  IMAD.MOV.U32 R28, RZ, RZ, R4 ;  /* 0x000000ffff1c7224 */ /* 0x000fc600078e0004 */
[----:B------:R-:W-:Y:S01]  /*3ca0*/  LOP3.LUT R29, R29, 0x80000000, R21, 0xb8, !PT ;  /* 0x800000001d1d7812 */ /* 0x000fe200078eb815 */
[----:B------:R-:W-:Y:S06]  /*3cb0*/  BRA `(.L_x_16607) ;  /* 0x00000000001c7947 */ /* 0x000fec0003800000 */
.L_x_16606:
[----:B------:R-:W-:-:S06]  /*3cc0*/  DSETP.GTU.AND P0, PT, R6, +INF , PT ;  /* 0x7ff000000600742a */ /* 0x000fcc0003f0c000 */
[----:B------:R-:W-:-:S14]  /*3cd0*/  DSETP.LE.AND P0, PT, R24, +INF , !P0 ;  /* 0x7ff000001800742a */ /* 0x000fdc0004703000 */
[----:B------:R-:W0:Y:S01]  /*3ce0*/  @!P0 LDC.64 R28, c[0x0][0x220] ;  /* 0x00008800ff1c8b82 */ /* 0x000e220000000a00 */
[----:B------:R-:W-:Y:S02]  /*3cf0*/  @P0 DSETP.NEU.AND P2, PT, R24, +INF , PT ;  /* 0x7ff000001800042a */ /* 0x000fe40003f4d000 */
[----:B0-----:R-:W-:-:S06]  /*3d00*/  @!P0 DADD R28, R20, R28 ;  /* 0x00000000141c8229 */ /* 0x001fcc000000001c */
[----:B------:R-:W-:Y:S02]  /*3d10*/  @P0 FSEL R28, R20, RZ, P2 ;  /* 0x000000ff141c0208 */ /* 0x000fe40001000000 */
[----:B------:R-:W-:-:S07]  /*3d20*/  @P0 FSEL R29, R21, -QNAN , P2 ;  /* 0xfff80000151d0808 */ /* 0x000fce0001000000 */
.L_x_16607:
[----:B------:R-:W-:Y:S05]  /*3d30*/  BSYNC B0 ;  /* 0x0000000000007941 */ /* 0x000fea0003800000 */
.L_x_16605:
        /* <DEDUP_REMOVED lines=19> */
.L_x_16622:
[----:B------:R-:W-:Y:S05]  /*3e70*/  BSYNC B1 ;  /* 0x0000000000017941 */ /* 0x000fea0003800000 */
.L_x_16621:
        /* <DEDUP_REMOVED lines=31> */
.L_x_16625:
[----:B------:R-:W-:Y:S05]  /*4070*/  BSYNC B2 ;  /* 0x0000000000027941 */ /* 0x000fea0003800000 */
.L_x_16624:
[----:B------:R-:W-:Y:S01]  /*4080*/  LOP3.LUT R21, RZ, 0x80000000, R5, 0xb8, !PT ;  /* 0x80000000ff157812 */ /* 0x000fe200078eb805 */
[----:B------:R-:W-:Y:S01]  /*4090*/  IMAD.MOV.U32 R20, RZ, RZ, RZ ;  /* 0x000000ffff147224 */ /* 0x000fe200078e00ff */
[----:B------:R-:W-:Y:S06]  /*40a0*/  BRA `(.L_x_16626) ;  /* 0x0000000000187947 */ /* 0x000fec0003800000 */
.L_x_16623:
[----:B------:R-:W0:Y:S02]  /*40b0*/  FRND.F64.FLOOR R4, R24 ;  /* 0x0000001800047313 */ /* 0x000e240000305800 */
[----:B0-----:R-:W-:Y:S02]  /*40c0*/  DADD R6, R24, -R4 ;  /* 0x0000000018067229 */ /* 0x001fe40000000804 */
[----:B------:R-:W-:-:S06]  /*40d0*/  DADD R20, R4, 1 ;  /* 0x3ff0000004147429 */ /* 0x000fcc0000000000 */
[----:B------:R-:W-:-:S06]  /*40e0*/  DSETP.GT.AND P0, PT, R6, 0.5, PT ;  /* 0x3fe000000600742a */ /* 0x000fcc0003f04000 */
[----:B------:R-:W-:Y:S02]  /*40f0*/  FSEL R20, R20, R4, P0 ;  /* 0x0000000414147208 */ /* 0x000fe40000000000 */
[----:B------:R-:W-:-:S07]  /*4100*/  FSEL R21, R21, R5, P0 ;  /* 0x0000000515157208 */ /* 0x000fce0000000000 */
.L_x_16626:
[----:B------:R-:W-:Y:S05]  /*4110*/  BSYNC B1 ;  /* 0x0000000000017941 */ /* 0x000fea0003800000 */
.L_x_16604:
        /* <DEDUP_REMOVED lines=22> */
.L_x_16629:
[----:B------:R-:W-:Y:S05]  /*4280*/  BSYNC B1 ;  /* 0x0000000000017941 */ /* 0x000fea0003800000 */
.L_x_16628:
[----:B------:R-:W-:Y:S02]  /*4290*/  IMAD.MOV.U32 R22, RZ, RZ, R36 ;  /* 0x000000ffff167224 */ /* 0x000fe400078e0024 */
[----:B------:R-:W-:Y:S01]  /*42a0*/  IMAD.MOV.U32 R23, RZ, RZ, R37 ;  /* 0x000000ffff177224 */ /* 0x000fe200078e0025 */
[----:B------:R-:W-:Y:S06]  /*42b0*/  BRA `(.L_x_16630) ;  /* 0x0000001000f47947 */ /* 0x000fec0003800000 */
.L_x_16627:
        /* <DEDUP_REMOVED lines=39> */
.L_x_16637:
        /* <DEDUP_REMOVED lines=12> */
.L_x_16636:
[----:B------:R-:W-:-:S07]  /*45f0*/  IMAD.MOV.U32 R0, RZ, RZ, R24 ;  /* 0x000000ffff007224 */ /* 0x000fce00078e0018 */
.L_x_16635:
[----:B------:R-:W-:Y:S05]  /*4600*/  BSYNC B1 ;  /* 0x0000000000017941 */ /* 0x000fea0003800000 */
.L_x_16634:
        /* <DEDUP_REMOVED lines=12> */
.L_x_16642:
        /* <DEDUP_REMOVED lines=33> */
.L_x_16641:
[----:B------:R-:W-:Y:S05]  /*48e0*/  BSYNC B2 ;  /* 0x0000000000027941 */ /* 0x000fea0003800000 */
.L_x_16640:
[----:B------:R-:W-:-:S13]  /*48f0*/  ISETP.GE.U32.AND P0, PT, R26, 0xc, PT ;  /* 0x0000000c1a00780c */ /* 0x000fda0003f06070 */
[----:B------:R-:W-:Y:S05]  /*4900*/  @!P0 BRA `(.L_x_16639) ;  /* 0x0000000400dc8947 */ /* 0x000fea0003800000 */
[----:B------:R-:W-:Y:S01]  /*4910*/  BSSY B2, `(.L_x_16643) ;  /* 0x0000075000027945 */ /* 0x000fe20003800000 */
[----:B------:R-:W-:-:S07]  /*4920*/  VIADD R0, R27, 0x10 ;  /* 0x000000101b007836 */ /* 0x000fce0000000000 */
.L_x_16644:
        /* <DEDUP_REMOVED lines=116> */
.L_x_16643:
[----:B------:R-:W-:-:S07]  /*5070*/  IMAD.MOV.U32 R0, RZ, RZ, R24 ;  /* 0x000000ffff007224 */ /* 0x000fce00078e0018 */
.L_x_16639:
[----:B------:R-:W-:Y:S05]  /*5080*/  BSYNC B1 ;  /* 0x0000000000017941 */ /* 0x000fea0003800000 */
.L_x_16638:
        /* <DEDUP_REMOVED lines=21> */
.L_x_16646:
[----:B------:R-:W-:Y:S05]  /*51e0*/  BSYNC B1 ;  /* 0x0000000000017941 */ /* 0x000fea0003800000 */
.L_x_16645:
[----:B------:R-:W-:Y:S02]  /*51f0*/  IMAD.MOV.U32 R29, RZ, RZ, R27 ;  /* 0x000000ffff1d7224 */ /* 0x000fe400078e001b */
[----:B------:R-:W-:-:S03]  /*5200*/  IMAD.MOV.U32 R28, RZ, RZ, R4 ;  /* 0x000000ffff1c7224 */ /* 0x000fc600078e0004 */
[----:B------:R-:W-:Y:S01]  /*5210*/  LOP3.LUT R29, R29, 0x80000000, R23, 0xb8, !PT ;  /* 0x800000001d1d7812 */ /* 0x000fe200078eb817 */
[----:B------:R-:W-:Y:S06]  /*5220*/  BRA `(.L_x_16633) ;  /* 0x00000000001c7947 */ /* 0x000fec0003800000 */
.L_x_16632:
[----:B------:R-:W-:-:S06]  /*5230*/  DSETP.GTU.AND P0, PT, R6, +INF , PT ;  /* 0x7ff000000600742a */ /* 0x000fcc0003f0c000 */
[----:B------:R-:W-:-:S14]  /*5240*/  DSETP.LE.AND P0, PT, R24, +INF , !P0 ;  /* 0x7ff000001800742a */ /* 0x000fdc0004703000 */
[----:B------:R-:W0:Y:S01]  /*5250*/  @!P0 LDC.64 R28, c[0x0][0x220] ;  /* 0x00008800ff1c8b82 */ /* 0x000e220000000a00 */
[----:B------:R-:W-:Y:S02]  /*5260*/  @P0 DSETP.NEU.AND P2, PT, R24, +INF , PT ;  /* 0x7ff000001800042a */ /* 0x000fe40003f4d000 */
[----:B0-----:R-:W-:-:S06]  /*5270*/  @!P0 DADD R28, R22, R28 ;  /* 0x00000000161c8229 */ /* 0x001fcc000000001c */
[----:B------:R-:W-:Y:S02]  /*5280*/  @P0 FSEL R28, R22, RZ, P2 ;  /* 0x000000ff161c0208 */ /* 0x000fe40001000000 */
[----:B------:R-:W-:-:S07]  /*5290*/  @P0 FSEL R29, R23, -QNAN , P2 ;  /* 0xfff80000171d0808 */ /* 0x000fce0001000000 */
.L_x_16633:
[----:B------:R-:W-:Y:S05]  /*52a0*/  BSYNC B0 ;  /* 0x0000000000007941 */ /* 0x000fea0003800000 */
.L_x_16631:
        /* <DEDUP_REMOVED lines=19> */
.L_x_16648:
[----:B------:R-:W-:Y:S05]  /*53e0*/  BSYNC B1 ;  /* 0x0000000000017941 */ /* 0x000fea0003800000 */
.L_x_16647:
        /* <DEDUP_REMOVED lines=31> */
.L_x_16651:
[----:B------:R-:W-:Y:S05]  /*55e0*/  BSYNC B2 ;  /* 0x0000000000027941 */ /* 0x000fea0003800000 */
.L_x_16650:
[----:B------:R-:W-:Y:S01]  /*55f0*/  LOP3.LUT R23, RZ, 0x80000000, R5, 0xb8, !PT ;  /* 0x80000000ff177812 */ /* 0x000fe200078eb805 */
[----:B------:R-:W-:Y:S01]  /*5600*/  IMAD.MOV.U32 R22, RZ, RZ, RZ ;  /* 0x000000ffff167224 */ /* 0x000fe200078e00ff */
[----:B------:R-:W-:Y:S06]  /*5610*/  BRA `(.L_x_16652) ;  /* 0x0000000000187947 */ /* 0x000fec0003800000 */
.L_x_16649:
[----:B------:R-:W0:Y:S02]  /*5620*/  FRND.F64.FLOOR R4, R24 ;  /* 0x0000001800047313 */ /* 0x000e240000305800 */
[----:B0-----:R-:W-:Y:S02]  /*5630*/  DADD R6, R24, -R4 ;  /* 0x0000000018067229 */ /* 0x001fe40000000804 */
[----:B------:R-:W-:-:S06]  /*5640*/  DADD R22, R4, 1 ;  /* 0x3ff0000004167429 */ /* 0x000fcc0000000000 */
[----:B------:R-:W-:-:S06]  /*5650*/  DSETP.GT.AND P0, PT, R6, 0.5, PT ;  /* 0x3fe000000600742a */ /* 0x000fcc0003f04000 */
[----:B------:R-:W-:Y:S02]  /*5660*/  FSEL R22, R22, R4, P0 ;  /* 0x0000000416167208 */ /* 0x000fe40000000000 */
[----:B------:R-:W-:-:S07]  /*5670*/  FSEL R23, R23, R5, P0 ;  /* 0x0000000517177208 */ /* 0x000fce0000000000 */
.L_x_16652:
[----:B------:R-:W-:Y:S05]  /*5680*/  BSYNC B1 ;  /* 0x0000000000017941 */ /* 0x000fea0003800000 */
.L_x_16630:
        /* <DEDUP_REMOVED lines=22> */
.L_x_16655:
[----:B------:R-:W-:Y:S05]  /*57f0*/  BSYNC B1 ;  /* 0x0000000000017941 */ /* 0x000fea0003800000 */
.L_x_16654:
[----:B------:R-:W-:Y:S02]  /*5800*/  IMAD.MOV.U32 R8, RZ, RZ, R36 ;  /* 0x000000ffff087224 */ /* 0x000fe400078e0024 */
[----:B------:R-:W-:Y:S01]  /*5810*/  IMAD.MOV.U32 R9, RZ, RZ, R37 ;  /* 0x000000ffff097224 */ /* 0x000fe200078e0025 */
[----:B------:R-:W-:Y:S06]  /*5820*/  BRA `(.L_x_16656) ;  /* 0x0000001000f47947 */ /* 0x000fec0003800000 */
.L_x_16653:
        /* <DEDUP_REMOVED lines=39> */
.L_x_16663:
        /* <DEDUP_REMOVED lines=12> */
.L_x_16662:
[----:B------:R-:W-:-:S07]  /*5b60*/  IMAD.MOV.U32 R0, RZ, RZ, R24 ;  /* 0x000000ffff007224 */ /* 0x000fce00078e0018 */
.L_x_16661:
[----:B------:R-:W-:Y:S05]  /*5b70*/  BSYNC B1 ;  /* 0x0000000000017941 */ /* 0x000fea0003800000 */
.L_x_16660:
        /* <DEDUP_REMOVED lines=12> */
.L_x_16668:
        /* <DEDUP_REMOVED lines=33> */
.L_x_16667:
[----:B------:R-:W-:Y:S05]  /*5e50*/  BSYNC B2 ;  /* 0x0000000000027941 */ /* 0x000fea0003800000 */
.L_x_16666:
[----:B------:R-:W-:-:S13]  /*5e60*/  ISETP.GE.U32.AND P0, PT, R26, 0xc, PT ;  /* 0x0000000c1a00780c */ /* 0x000fda0003f06070 */
[----:B------:R-:W-:Y:S05]  /*5e70*/  @!P0 BRA `(.L_x_16665) ;  /* 0x0000000400dc8947 */ /* 0x000fea0003800000 */
[----:B------:R-:W-:Y:S01]  /*5e80*/  BSSY B2, `(.L_x_16669) ;  /* 0x0000075000027945 */ /* 0x000fe20003800000 */
[----:B------:R-:W-:-:S07]  /*5e90*/  VIADD R0, R27, 0x10 ;  /* 0x000000101b007836 */ /* 0x000fce0000000000 */
.L_x_16670:
        /* <DEDUP_REMOVED lines=116> */
.L_x_16669:
[----:B------:R-:W-:-:S07]  /*65e0*/  IMAD.MOV.U32 R0, RZ, RZ, R24 ;  /* 0x000000ffff007224 */ /* 0x000fce00078e0018 */
.L_x_16665:
[----:B------:R-:W-:Y:S05]  /*65f0*/  BSYNC B1 ;  /* 0x0000000000017941 */ /* 0x000fea0003800000 */
.L_x_16664:
        /* <DEDUP_REMOVED lines=21> */
.L_x_16672:
[----:B------:R-:W-:Y:S05]  /*6750*/  BSYNC B1 ;  /* 0x0000000000017941 */ /* 0x000fea0003800000 */
.L_x_16671:
[----:B------:R-:W-:Y:S02]  /*6760*/  IMAD.MOV.U32 R29, RZ, RZ, R27 ;  /* 0x000000ffff1d7224 */ /* 0x000fe400078e001b */
[----:B------:R-:W-:-:S03]  /*6770*/  IMAD.MOV.U32 R28, RZ, RZ, R4 ;  /* 0x000000ffff1c7224 */ /* 0x000fc600078e0004 */
[----:B------:R-:W-:Y:S01]  /*6780*/  LOP3.LUT R29, R29, 0x80000000, R9, 0xb8, !PT ;  /* 0x800000001d1d7812 */ /* 0x000fe200078eb809 */
[----:B------:R-:W-:Y:S06]  /*6790*/  BRA `(.L_x_16659) ;  /* 0x00000000001c7947 */ /* 0x000fec0003800000 */
.L_x_16658:
[----:B------:R-:W-:-:S06]  /*67a0*/  DSETP.GTU.AND P0, PT, R6, +INF , PT ;  /* 0x7ff000000600742a */ /* 0x000fcc0003f0c000 */
[----:B------:R-:W-:-:S14]  /*67b0*/  DSETP.LE.AND P0, PT, R24, +INF , !P0 ;  /* 0x7ff000001800742a */ /* 0x000fdc0004703000 */
[----:B------:R-:W0:Y:S01]  /*67c0*/  @!P0 LDC.64 R28, c[0x0][0x220] ;  /* 0x00008800ff1c8b82 */ /* 0x000e220000000a00 */
[----:B------:R-:W-:Y:S02]  /*67d0*/  @P0 DSETP.NEU.AND P2, PT, R24, +INF , PT ;  /* 0x7ff000001800042a */ /* 0x000fe40003f4d000 */
[----:B0-----:R-:W-:-:S06]  /*67e0*/  @!P0 DADD R28, R8, R28 ;  /* 0x00000000081c8229 */ /* 0x001fcc000000001c */
[----:B------:R-:W-:Y:S02]  /*67f0*/  @P0 FSEL R28, R8, RZ, P2 ;  /* 0x000000ff081c0208 */ /* 0x000fe40001000000 */
[----:B------:R-:W-:-:S07]  /*6800*/  @P0 FSEL R29, R9, -QNAN , P2 ;  /* 0xfff80000091d0808 */ /* 0x000fce0001000000 */
.L_x_16659:
[----:B------:R-:W-:Y:S05]  /*6810*/  BSYNC B0 ;  /* 0x0000000000007941 */ /* 0x000fea0003800000 */
.L_x_16657:
        /* <DEDUP_REMOVED lines=19> */
.L_x_16674:
[----:B------:R-:W-:Y:S05]  /*6950*/  BSYNC B1 ;  /* 0x0000000000017941 */ /* 0x000fea0003800000 */
.L_x_16673:
        /* <DEDUP_REMOVED lines=31> */
.L_x_16677:
[----:B------:R-:W-:Y:S05]  /*6b50*/  BSYNC B2 ;  /* 0x0000000000027941 */ /* 0x000fea0003800000 */
.L_x_16676:
[----:B------:R-:W-:Y:S01]  /*6b60*/  LOP3.LUT R9, RZ, 0x80000000, R5, 0xb8, !PT ;  /* 0x80000000ff097812 */ /* 0x000fe200078eb805 */
[----:B------:R-:W-:Y:S01]  /*6b70*/  IMAD.MOV.U32 R8, RZ, RZ, RZ ;  /* 0x000000ffff087224 */ /* 0x000fe200078e00ff */
[----:B------:R-:W-:Y:S06]  /*6b80*/  BRA `(.L_x_16678) ;  /* 0x0000000000187947 */ /* 0x000fec0003800000 */
.L_x_16675:
[----:B------:R-:W0:Y:S02]  /*6b90*/  FRND.F64.FLOOR R4, R24 ;  /* 0x0000001800047313 */ /* 0x000e240000305800 */
[----:B0-----:R-:W-:Y:S02]  /*6ba0*/  DADD R6, R24, -R4 ;  /* 0x0000000018067229 */ /* 0x001fe40000000804 */
[----:B------:R-:W-:-:S06]  /*6bb0*/  DADD R8, R4, 1 ;  /* 0x3ff0000004087429 */ /* 0x000fcc0000000000 */
[----:B------:R-:W-:-:S06]  /*6bc0*/  DSETP.GT.AND P0, PT, R6, 0.5, PT ;  /* 0x3fe000000600742a */ /* 0x000fcc0003f04000 */
[----:B------:R-:W-:Y:S02]  /*6bd0*/  FSEL R8, R8, R4, P0 ;  /* 0x0000000408087208 */ /* 0x000fe40000000000 */
[----:B------:R-:W-:-:S07]  /*6be0*/  FSEL R9, R9, R5, P0 ;  /* 0x0000000509097208 */ /* 0x000fce0000000000 */
.L_x_16678:
[----:B------:R-:W-:Y:S05]  /*6bf0*/  BSYNC B1 ;  /* 0x0000000000017941 */ /* 0x000fea0003800000 */
.L_x_16656:
        /* <DEDUP_REMOVED lines=22> */
.L_x_16681:
[----:B------:R-:W-:Y:S05]  /*6d60*/  BSYNC B1 ;  /* 0x0000000000017941 */ /* 0x000fea0003800000 */
.L_x_16680:
[----:B------:R-:W-:Y:S02]  /*6d70*/  IMAD.MOV.U32 R10, RZ, RZ, R36 ;  /* 0x000000ffff0a7224 */ /* 0x000fe400078e0024 */
[----:B------:R-:W-:Y:S01]  /*6d80*/  IMAD.MOV.U32 R11, RZ, RZ, R37 ;  /* 0x000000ffff0b7224 */ /* 0x000fe200078e0025 */
[----:B------:R-:W-:Y:S06]  /*6d90*/  BRA `(.L_x_16682) ;  /* 0x0000001000f47947 */ /* 0x000fec0003800000 */
.L_x_16679:
        /* <DEDUP_REMOVED lines=39> */
.L_x_16689:
        /* <DEDUP_REMOVED lines=12> */
.L_x_16688:
[----:B------:R-:W-:-:S07]  /*70d0*/  IMAD.MOV.U32 R0, RZ, RZ, R24 ;  /* 0x000000ffff007224 */ /* 0x000fce00078e0018 */
.L_x_16687:
[----:B------:R-:W-:Y:S05]  /*70e0*/  BSYNC B1 ;  /* 0x0000000000017941 */ /* 0x000fea0003800000 */
.L_x_16686:
        /* <DEDUP_REMOVED lines=12> */
.L_x_16694:
        /* <DEDUP_REMOVED lines=33> */
.L_x_16693:
[----:B------:R-:W-:Y:S05]  /*73c0*/  BSYNC B2 ;  /* 0x0000000000027941 */ /* 0x000fea0003800000 */
.L_x_16692:
[----:B------:R-:W-:-:S13]  /*73d0*/  ISETP.GE.U32.AND P0, PT, R26, 0xc, PT ;  /* 0x0000000c1a00780c */ /* 0x000fda0003f06070 */
[----:B------:R-:W-:Y:S05]  /*73e0*/  @!P0 BRA `(.L_x_16691) ;  /* 0x0000000400dc8947 */ /* 0x000fea0003800000 */
[----:B------:R-:W-:Y:S01]  /*73f0*/  BSSY B2, `(.L_x_16695) ;  /* 0x0000075000027945 */ /* 0x000fe20003800000 */
[----:B------:R-:W-:-:S07]  /*7400*/  VIADD R0, R27, 0x10 ;  /* 0x000000101b007836 */ /* 0x000fce0000000000 */
.L_x_16696:
        /* <DEDUP_REMOVED lines=116> */
.L_x_16695:
[----:B------:R-:W-:-:S07]  /*7b50*/  IMAD.MOV.U32 R0, RZ, RZ, R24 ;  /* 0x000000ffff007224 */ /* 0x000fce00078e0018 */
.L_x_16691:
[----:B------:R-:W-:Y:S05]  /*7b60*/  BSYNC B1 ;  /* 0x0000000000017941 */ /* 0x000fea0003800000 */
.L_x_16690:
        /* <DEDUP_REMOVED lines=21> */
.L_x_16698:
[----:B------:R-:W-:Y:S05]  /*7cc0*/  BSYNC B1 ;  /* 0x0000000000017941 */ /* 0x000fea0003800000 */
.L_x_16697:
[----:B------:R-:W-:Y:S02]  /*7cd0*/  IMAD.MOV.U32 R29, RZ, RZ, R27 ;  /* 0x000000ffff1d7224 */ /* 0x000fe400078e001b */
[----:B------:R-:W-:-:S03]  /*7ce0*/  IMAD.MOV.U32 R28, RZ, RZ, R4 ;  /* 0x000000ffff1c7224 */ /* 0x000fc600078e0004 */
[----:B------:R-:W-:Y:S01]  /*7cf0*/  LOP3.LUT R29, R29, 0x80000000, R11, 0xb8, !PT ;  /* 0x800000001d1d7812 */ /* 0x000fe200078eb80b */
[----:B------:R-:W-:Y:S06]  /*7d00*/  BRA `(.L_x_16685) ;  /* 0x00000000001c7947 */ /* 0x000fec0003800000 */
.L_x_16684:
[----:B------:R-:W-:-:S06]  /*7d10*/  DSETP.GTU.AND P0, PT, R6, +INF , PT ;  /* 0x7ff000000600742a */ /* 0x000fcc0003f0c000 */
[----:B------:R-:W-:-:S14]  /*7d20*/  DSETP.LE.AND P0, PT, R24, +INF , !P0 ;  /* 0x7ff000001800742a */ /* 0x000fdc0004703000 */
[----:B------:R-:W0:Y:S01]  /*7d30*/  @!P0 LDC.64 R28, c[0x0][0x220] ;  /* 0x00008800ff1c8b82 */ /* 0x000e220000000a00 */
[----:B------:R-:W-:Y:S02]  /*7d40*/  @P0 DSETP.NEU.AND P2, PT, R24, +INF , PT ;  /* 0x7ff000001800042a */ /* 0x000fe40003f4d000 */
[----:B0-----:R-:W-:-:S06]  /*7d50*/  @!P0 DADD R28, R10, R28 ;  /* 0x000000000a1c8229 */ /* 0x001fcc000000001c */
[----:B------:R-:W-:Y:S02]  /*7d60*/  @P0 FSEL R28, R10, RZ, P2 ;  /* 0x000000ff0a1c0208 */ /* 0x000fe40001000000 */
[----:B------:R-:W-:-:S07]  /*7d70*/  @P0 FSEL R29, R11, -QNAN , P2 ;  /* 0xfff800000b1d0808 */ /* 0x000fce0001000000 */
.L_x_16685:
[----:B------:R-:W-:Y:S05]  /*7d80*/  BSYNC B0 ;  /* 0x0000000000007941 */ /* 0x000fea0003800000 */
.L_x_16683:
        /* <DEDUP_REMOVED lines=19> */
.L_x_16700:
[----:B------:R-:W-:Y:S05]  /*7ec0*/  BSYNC B1 ;  /* 0x0000000000017941 */ /* 0x000fea0003800000 */
.L_x_16699:
        /* <DEDUP_REMOVED lines=31> */
.L_x_16703:
[----:B------:R-:W-:Y:S05]  /*80c0*/  BSYNC B2 ;  /* 0x0000000000027941 */ /* 0x000fea0003800000 */
.L_x_16702:
[----:B------:R-:W-:Y:S01]  /*80d0*/  LOP3.LUT R11, RZ, 0x80000000, R5, 0xb8, !PT ;  /* 0x80000000ff0b7812 */ /* 0x000fe200078eb805 */
[----:B------:R-:W-:Y:S01]  /*80e0*/  IMAD.MOV.U32 R10, RZ, RZ, RZ ;  /* 0x000000ffff0a7224 */ /* 0x000fe200078e00ff */
[----:B------:R-:W-:Y:S06]  /*80f0*/  BRA `(.L_x_16704) ;  /* 0x0000000000187947 */ /* 0x000fec0003800000 */
.L_x_16701:
[----:B------:R-:W0:Y:S02]  /*8100*/  FRND.F64.FLOOR R4, R24 ;  /* 0x0000001800047313 */ /* 0x000e240000305800 */
[----:B0-----:R-:W-:Y:S02]  /*8110*/  DADD R6, R24, -R4 ;  /* 0x0000000018067229 */ /* 0x001fe40000000804 */
[----:B------:R-:W-:-:S06]  /*8120*/  DADD R10, R4, 1 ;  /* 0x3ff00000040a7429 */ /* 0x000fcc0000000000 */
[----:B------:R-:W-:-:S06]  /*8130*/  DSETP.GT.AND P0, PT, R6, 0.5, PT ;  /* 0x3fe000000600742a */ /* 0x000fcc0003f04000 */
[----:B------:R-:W-:Y:S02]  /*8140*/  FSEL R10, R10, R4, P0 ;  /* 0x000000040a0a7208 */ /* 0x000fe40000000000 */
[----:B------:R-:W-:-:S07]  /*8150*/  FSEL R11, R11, R5, P0 ;  /* 0x000000050b0b7208 */ /* 0x000fce0000000000 */
.L_x_16704:
[----:B------:R-:W-:Y:S05]  /*8160*/  BSYNC B1 ;  /* 0x0000000000017941 */ /* 0x000fea0003800000 */
.L_x_16682:
        /* <DEDUP_REMOVED lines=22> */
.L_x_16707:
[----:B------:R-:W-:Y:S05]  /*82d0*/  BSYNC B1 ;  /* 0x0000000000017941 */ /* 0x000fea0003800000 */
.L_x_16706:
[----:B------:R-:W-:Y:S02]  /*82e0*/  IMAD.MOV.U32 R12, RZ, RZ, R36 ;  /* 0x000000ffff0c7224 */ /* 0x000fe400078e0024 */
[----:B------:R-:W-:Y:S01]  /*82f0*/  IMAD.MOV.U32 R13, RZ, RZ, R37 ;  /* 0x000000ffff0d7224 */ /* 0x000fe200078e0025 */
[----:B------:R-:W-:Y:S06]  /*8300*/  BRA `(.L_x_16708) ;  /* 0x0000001000f47947 */ /* 0x000fec0003800000 */
.L_x_16705:
        /* <DEDUP_REMOVED lines=39> */
.L_x_16715:
        /* <DEDUP_REMOVED lines=12> */
.L_x_16714:
[----:B------:R-:W-:-:S07]  /*8640*/  IMAD.MOV.U32 R0, RZ, RZ, R24 ;  /* 0x000000ffff007224 */ /* 0x000fce00078e0018 */
.L_x_16713:
[----:B------:R-:W-:Y:S05]  /*8650*/  BSYNC B1 ;  /* 0x0000000000017941 */ /* 0x000fea0003800000 */
.L_x_16712:
        /* <DEDUP_REMOVED lines=12> */
.L_x_16720:
        /* <DEDUP_REMOVED lines=33> */
.L_x_16719:
[----:B------:R-:W-:Y:S05]  /*8930*/  BSYNC B2 ;  /* 0x0000000000027941 */ /* 0x000fea0003800000 */
.L_x_16718:
[----:B------:R-:W-:-:S13]  /*8940*/  ISETP.GE.U32.AND P0, PT, R26, 0xc, PT ;  /* 0x0000000c1a00780c */ /* 0x000fda0003f06070 */
[----:B------:R-:W-:Y:S05]  /*8950*/  @!P0 BRA `(.L_x_16717) ;  /* 0x0000000400dc8947 */ /* 0x000fea0003800000 */
[----:B------:R-:W-:Y:S01]  /*8960*/  BSSY B2, `(.L_x_16721) ;  /* 0x0000075000027945 */ /* 0x000fe20003800000 */
[----:B------:R-:W-:-:S07]  /*8970*/  VIADD R0, R27, 0x10 ;  /* 0x000000101b007836 */ /* 0x000fce0000000000 */
.L_x_16722:
        /* <DEDUP_REMOVED lines=116> */
.L_x_16721:
[----:B------:R-:W-:-:S07]  /*90c0*/  IMAD.MOV.U32 R0, RZ, RZ, R24 ;  /* 0x000000ffff007224 */ /* 0x000fce00078e0018 */
.L_x_16717:
[----:B------:R-:W-:Y:S05]  /*90d0*/  BSYNC B1 ;  /* 0x0000000000017941 */ /* 0x000fea0003800000 */
.L_x_16716:
        /* <DEDUP_REMOVED lines=21> */
.L_x_16724:
[----:B------:R-:W-:Y:S05]  /*9230*/  BSYNC B1 ;  /* 0x0000000000017941 */ /* 0x000fea0003800000 */
.L_x_16723:
[----:B------:R-:W-:Y:S02]  /*9240*/  IMAD.MOV.U32 R29, RZ, RZ, R27 ;  /* 0x000000ffff1d7224 */ /* 0x000fe400078e001b */
[----:B------:R-:W-:-:S03]  /*9250*/  IMAD.MOV.U32 R28, RZ, RZ, R4 ;  /* 0x000000ffff1c7224 */ /* 0x000fc600078e0004 */
[----:B------:R-:W-:Y:S01]  /*9260*/  LOP3.LUT R29, R29, 0x80000000, R13, 0xb8, !PT ;  /* 0x800000001d1d7812 */ /* 0x000fe200078eb80d */
[----:B------:R-:W-:Y:S06]  /*9270*/  BRA `(.L_x_16711) ;  /* 0x00000000001c7947 */ /* 0x000fec0003800000 */
.L_x_16710:
[----:B------:R-:W-:-:S06]  /*9280*/  DSETP.GTU.AND P0, PT, R6, +INF , PT ;  /* 0x7ff000000600742a */ /* 0x000fcc0003f0c000 */
[----:B------:R-:W-:-:S14]  /*9290*/  DSETP.LE.AND P0, PT, R24, +INF , !P0 ;  /* 0x7ff000001800742a */ /* 0x000fdc0004703000 */
[----:B------:R-:W0:Y:S01]  /*92a0*/  @!P0 LDC.64 R28, c[0x0][0x220] ;  /* 0x00008800ff1c8b82 */ /* 0x000e220000000a00 */
[----:B------:R-:W-:Y:S02]  /*92b0*/  @P0 DSETP.NEU.AND P2, PT, R24, +INF , PT ;  /* 0x7ff000001800042a */ /* 0x000fe40003f4d000 */
[----:B0-----:R-:W-:-:S06]  /*92c0*/  @!P0 DADD R28, R12, R28 ;  /* 0x000000000c1c8229 */ /* 0x001fcc000000001c */
[----:B------:R-:W-:Y:S02]  /*92d0*/  @P0 FSEL R28, R12, RZ, P2 ;  /* 0x000000ff0c1c0208 */ /* 0x000fe40001000000 */
[----:B------:R-:W-:-:S07]  /*92e0*/  @P0 FSEL R29, R13, -QNAN , P2 ;  /* 0xfff800000d1d0808 */ /* 0x000fce0001000000 */
.L_x_16711:
[----:B------:R-:W-:Y:S05]  /*92f0*/  BSYNC B0 ;  /* 0x0000000000007941 */ /* 0x000fea0003800000 */
.L_x_16709:
        /* <DEDUP_REMOVED lines=19> */
.L_x_16726:
[----:B------:R-:W-:Y:S05]  /*9430*/  BSYNC B1 ;  /* 0x0000000000017941 */ /* 0x000fea0003800000 */
.L_x_16725:
        /* <DEDUP_REMOVED lines=31> */
.L_x_16729:
[----:B------:R-:W-:Y:S05]  /*9630*/  BSYNC B2 ;  /* 0x0000000000027941 */ /* 0x000fea0003800000 */
.L_x_16728:
[----:B------:R-:W-:Y:S01]  /*9640*/  LOP3.LUT R13, RZ, 0x80000000, R5, 0xb8, !PT ;  /* 0x80000000ff0d7812 */ /* 0x000fe200078eb805 */
[----:B------:R-:W-:Y:S01]  /*9650*/  IMAD.MOV.U32 R12, RZ, RZ, RZ ;  /* 0x000000ffff0c7224 */ /* 0x000fe200078e00ff */
[----:B------:R-:W-:Y:S06]  /*9660*/  BRA `(.L_x_16730) ;  /* 0x0000000000187947 */ /* 0x000fec0003800000 */
.L_x_16727:
[----:B------:R-:W0:Y:S02]  /*9670*/  FRND.F64.FLOOR R4, R24 ;  /* 0x0000001800047313 */ /* 0x000e240000305800 */
[----:B0-----:R-:W-:Y:S02]  /*9680*/  DADD R6, R24, -R4 ;  /* 0x0000000018067229 */ /* 0x001fe40000000804 */
[----:B------:R-:W-:-:S06]  /*9690*/  DADD R12, R4, 1 ;  /* 0x3ff00000040c7429 */ /* 0x000fcc0000000000 */
[----:B------:R-:W-:-:S06]  /*96a0*/  DSETP.GT.AND P0, PT, R6, 0.5, PT ;  /* 0x3fe000000600742a */ /* 0x000fcc0003f04000 */
[----:B------:R-:W-:Y:S02]  /*96b0*/  FSEL R12, R12, R4, P0 ;  /* 0x000000040c0c7208 */ /* 0x000fe40000000000 */
[----:B------:R-:W-:-:S07]  /*96c0*/  FSEL R13, R13, R5, P0 ;  /* 0x000000050d0d7208 */ /* 0x000fce0000000000 */
.L_x_16730:
[----:B------:R-:W-:Y:S05]  /*96d0*/  BSYNC B1 ;  /* 0x0000000000017941 */ /* 0x000fea0003800000 */
.L_x_16708:
        /* <DEDUP_REMOVED lines=22> */
.L_x_16733:
[----:B------:R-:W-:Y:S05]  /*9840*/  BSYNC B1 ;  /* 0x0000000000017941 */ /* 0x000fea0003800000 */
.L_x_16732:
[----:B------:R-:W-:Y:S02]  /*9850*/  IMAD.MOV.U32 R14, RZ, RZ, R36 ;  /* 0x000000ffff0e7224 */ /* 0x000fe400078e0024 */
[----:B------:R-:W-:Y:S01]  /*9860*/  IMAD.MOV.U32 R15, RZ, RZ, R37 ;  /* 0x000000ffff0f7224 */ /* 0x000fe200078e0025 */
[----:B------:R-:W-:Y:S06]  /*9870*/  BRA `(.L_x_16734) ;  /* 0x0000001000f47947 */ /* 0x000fec0003800000 */
.L_x_16731:
        /* <DEDUP_REMOVED lines=39> */
.L_x_16741:
        /* <DEDUP_REMOVED lines=12> */
.L_x_16740:
[----:B------:R-:W-:-:S07]  /*9bb0*/  IMAD.MOV.U32 R0, RZ, RZ, R24 ;  /* 0x000000ffff007224 */ /* 0x000fce00078e0018 */
.L_x_16739:
[----:B------:R-:W-:Y:S05]  /*9bc0*/  BSYNC B1 ;  /* 0x0000000000017941 */ /* 0x000fea0003800000 */
.L_x_16738:
        /* <DEDUP_REMOVED lines=12> */
.L_x_16746:
        /* <DEDUP_REMOVED lines=33> */
.L_x_16745:
[----:B------:R-:W-:Y:S05]  /*9ea0*/  BSYNC B2 ;  /* 0x0000000000027941 */ /* 0x000fea0003800000 */
.L_x_16744:
[----:B------:R-:W-:-:S13]  /*9eb0*/  ISETP.GE.U32.AND P0, PT, R26, 0xc, PT ;  /* 0x0000000c1a00780c */ /* 0x000fda0003f06070 */
[----:B------:R-:W-:Y:S05]  /*9ec0*/  @!P0 BRA `(.L_x_16743) ;  /* 0x0000000400dc8947 */ /* 0x000fea0003800000 */
[----:B------:R-:W-:Y:S01]  /*9ed0*/  BSSY B2, `(.L_x_16747) ;  /* 0x0000075000027945 */ /* 0x000fe20003800000 */
[----:B------:R-:W-:-:S07]  /*9ee0*/  VIADD R0, R27, 0x10 ;  /* 0x000000101b007836 */ /* 0x000fce0000000000 */
.L_x_16748:
        /* <DEDUP_REMOVED lines=116> */
.L_x_16747:
[----:B------:R-:W-:-:S07]  /*a630*/  IMAD.MOV.U32 R0, RZ, RZ, R24 ;  /* 0x000000ffff007224 */ /* 0x000fce00078e0018 */
.L_x_16743:
[----:B------:R-:W-:Y:S05]  /*a640*/  BSYNC B1 ;  /* 0x0000000000017941 */ /* 0x000fea0003800000 */
.L_x_16742:
        /* <DEDUP_REMOVED lines=21> */
.L_x_16750:
[----:B------:R-:W-:Y:S05]  /*a7a0*/  BSYNC B1 ;  /* 0x0000000000017941 */ /* 0x000fea0003800000 */
.L_x_16749:
[----:B------:R-:W-:Y:S02]  /*a7b0*/  IMAD.MOV.U32 R29, RZ, RZ, R27 ;  /* 0x000000ffff1d7224 */ /* 0x000fe400078e001b */
[----:B------:R-:W-:-:S03]  /*a7c0*/  IMAD.MOV.U32 R28, RZ, RZ, R4 ;  /* 0x000000ffff1c7224 */ /* 0x000fc600078e0004 */
[----:B------:R-:W-:Y:S01]  /*a7d0*/  LOP3.LUT R29, R29, 0x80000000, R15, 0xb8, !PT ;  /* 0x800000001d1d7812 */ /* 0x000fe200078eb80f */
[----:B------:R-:W-:Y:S06]  /*a7e0*/  BRA `(.L_x_16737) ;  /* 0x00000000001c7947 */ /* 0x000fec0003800000 */
.L_x_16736:
[----:B------:R-:W-:-:S06]  /*a7f0*/  DSETP.GTU.AND P0, PT, R6, +INF , PT ;  /* 0x7ff000000600742a */ /* 0x000fcc0003f0c000 */
[----:B------:R-:W-:-:S14]  /*a800*/  DSETP.LE.AND P0, PT, R24, +INF , !P0 ;  /* 0x7ff000001800742a */ /* 0x000fdc0004703000 */
[----:B------:R-:W0:Y:S01]  /*a810*/  @!P0 LDC.64 R28, c[0x0][0x220] ;  /* 0x00008800ff1c8b82 */ /* 0x000e220000000a00 */
[----:B------:R-:W-:Y:S02]  /*a820*/  @P0 DSETP.NEU.AND P1, PT, R24, +INF , PT ;  /* 0x7ff000001800042a */ /* 0x000fe40003f2d000 */
[----:B0-----:R-:W-:-:S06]  /*a830*/  @!P0 DADD R28, R14, R28 ;  /* 0x000000000e1c8229 */ /* 0x001fcc000000001c */
[----:B------:R-:W-:Y:S02]  /*a840*/  @P0 FSEL R28, R14, RZ, P1 ;  /* 0x000000ff0e1c0208 */ /* 0x000fe40000800000 */
[----:B------:R-:W-:-:S07]  /*a850*/  @P0 FSEL R29, R15, -QNAN , P1 ;  /* 0xfff800000f1d0808 */ /* 0x000fce0000800000 */
.L_x_16737:
[----:B------:R-:W-:Y:S05]  /*a860*/  BSYNC B0 ;  /* 0x0000000000007941 */ /* 0x000fea0003800000 */
.L_x_16735:
        /* <DEDUP_REMOVED lines=19> */
.L_x_16752:
[----:B------:R-:W-:Y:S05]  /*a9a0*/  BSYNC B1 ;  /* 0x0000000000017941 */ /* 0x000fea0003800000 */
.L_x_16751:
        /* <DEDUP_REMOVED lines=31> */
.L_x_16755:
[----:B------:R-:W-:Y:S05]  /*aba0*/  BSYNC B2 ;  /* 0x0000000000027941 */ /* 0x000fea0003800000 */
.L_x_16754:
[----:B------:R-:W-:Y:S01]  /*abb0*/  LOP3.LUT R15, RZ, 0x80000000, R5, 0xb8, !PT ;  /* 0x80000000ff0f7812 */ /* 0x000fe200078eb805 */
[----:B------:R-:W-:Y:S01]  /*abc0*/  IMAD.MOV.U32 R14, RZ, RZ, RZ ;  /* 0x000000ffff0e7224 */ /* 0x000fe200078e00ff */
[----:B------:R-:W-:Y:S06]  /*abd0*/  BRA `(.L_x_16756) ;  /* 0x0000000000187947 */ /* 0x000fec0003800000 */
.L_x_16753:
[----:B-1----:R-:W0:Y:S02]  /*abe0*/  FRND.F64.FLOOR R2, R24 ;  /* 0x0000001800027313 */ /* 0x002e240000305800 */
[----:B0-----:R-:W-:Y:S02]  /*abf0*/  DADD R4, R24, -R2 ;  /* 0x0000000018047229 */ /* 0x001fe40000000802 */
[----:B------:R-:W-:-:S06]  /*ac00*/  DADD R6, R2, 1 ;  /* 0x3ff0000002067429 */ /* 0x000fcc0000000000 */
[----:B------:R-:W-:-:S06]  /*ac10*/  DSETP.GT.AND P0, PT, R4, 0.5, PT ;  /* 0x3fe000000400742a */ /* 0x000fcc0003f04000 */
[----:B------:R-:W-:Y:S02]  /*ac20*/  FSEL R14, R6, R2, P0 ;  /* 0x00000002060e7208 */ /* 0x000fe40000000000 */
[----:B------:R-:W-:-:S07]  /*ac30*/  FSEL R15, R7, R3, P0 ;  /* 0x00000003070f7208 */ /* 0x000fce0000000000 */
.L_x_16756:
[----:B------:R-:W-:Y:S05]  /*ac40*/  BSYNC B1 ;  /* 0x0000000000017941 */ /* 0x000fea0003800000 */
.L_x_16734:
        /* <DEDUP_REMOVED lines=11> */
.L_x_16550:
        /* <DEDUP_REMOVED lines=80> */
[----:B------:R-:W-:Y:S05]  /*b200*/  CALL.REL.NOINC `($__internal_13_$__cuda_sm20_div_rn_f64_full) ;  /* 0x000000ac00c87944 */ /* 0x000fea0003c00000 */
.L_x_16761:
[----:B------:R-:W-:Y:S05]  /*b210*/  BSYNC B2 ;  /* 0x0000000000027941 */ /* 0x000fea0003800000 */
.L_x_16760:
[----:B------:R-:W-:Y:S02]  /*b220*/  IMAD.MOV.U32 R14, RZ, RZ, R36 ;  /* 0x000000ffff0e7224 */ /* 0x000fe400078e0024 */
[----:B------:R-:W-:Y:S01]  /*b230*/  IMAD.MOV.U32 R15, RZ, RZ, R37 ;  /* 0x000000ffff0f7224 */ /* 0x000fe200078e0025 */
[----:B------:R-:W-:Y:S06]  /*b240*/  BRA `(.L_x_16758) ;  /* 0x0000001000e47947 */ /* 0x000fec0003800000 */
.L_x_16759:
        /* <DEDUP_REMOVED lines=39> */
.L_x_16767:
        /* <DEDUP_REMOVED lines=12> */
.L_x_16766:
[----:B------:R-:W-:Y:S05]  /*b580*/  BSYNC B2 ;  /* 0x0000000000027941 */ /* 0x000fea0003800000 */
.L_x_16765:
        /* <DEDUP_REMOVED lines=12> */
.L_x_16773:
        /* <DEDUP_REMOVED lines=33> */
.L_x_16772:
[----:B------:R-:W-:-:S07]  /*b860*/  IMAD.MOV.U32 R26, RZ, RZ, R14 ;  /* 0x000000ffff1a7224 */ /* 0x000fce00078e000e */
.L_x_16771:
[----:B------:R-:W-:Y:S05]  /*b870*/  BSYNC B3 ;  /* 0x0000000000037941 */ /* 0x000fea0003800000 */
.L_x_16770:
[----:B------:R-:W-:-:S13]  /*b880*/  ISETP.GE.U32.AND P0, PT, R30, 0xc, PT ;  /* 0x0000000c1e00780c */ /* 0x000fda0003f06070 */
[----:B------:R-:W-:Y:S05]  /*b890*/  @!P0 BRA `(.L_x_16769) ;  /* 0x0000000400e08947 */ /* 0x000fea0003800000 */
[----:B------:R-:W-:Y:S01]  /*b8a0*/  BSSY B3, `(.L_x_16774) ;  /* 0x0000075000037945 */ /* 0x000fe20003800000 */
[----:B------:R-:W-:-:S07]  /*b8b0*/  VIADD R6, R15, 0x10 ;  /* 0x000000100f067836 */ /* 0x000fce0000000000 */
.L_x_16775:
        /* <DEDUP_REMOVED lines=116> */
.L_x_16774:
[----:B------:R-:W-:Y:S02]  /*c000*/  IMAD.MOV.U32 R26, RZ, RZ, R14 ;  /* 0x000000ffff1a7224 */ /* 0x000fe400078e000e */
[----:B------:R-:W-:-:S07]  /*c010*/  IMAD.MOV.U32 R27, RZ, RZ, R15 ;  /* 0x000000ffff1b7224 */ /* 0x000fce00078e000f */
.L_x_16769:
[----:B------:R-:W-:Y:S05]  /*c020*/  BSYNC B2 ;  /* 0x0000000000027941 */ /* 0x000fea0003800000 */
.L_x_16768:
        /* <DEDUP_REMOVED lines=21> */
.L_x_16777:
[----:B------:R-:W-:Y:S05]  /*c180*/  BSYNC B2 ;  /* 0x0000000000027941 */ /* 0x000fea0003800000 */
.L_x_16776:
[----:B------:R-:W-:-:S05]  /*c190*/  IMAD.MOV.U32 R15, RZ, RZ, R31 ;  /* 0x000000ffff0f7224 */ /* 0x000fca00078e001f */
[----:B------:R-:W-:Y:S01]  /*c1a0*/  LOP3.LUT R15, R15, 0x80000000, R17, 0xb8, !PT ;  /* 0x800000000f0f7812 */ /* 0x000fe200078eb811 */
[----:B------:R-:W-:Y:S06]  /*c1b0*/  BRA `(.L_x_16764) ;  /* 0x0000000000187947 */ /* 0x000fec0003800000 */
.L_x_16763:
[----:B------:R-:W-:-:S06]  /*c1c0*/  DSETP.GTU.AND P0, PT, R24, +INF , PT ;  /* 0x7ff000001800742a */ /* 0x000fcc0003f0c000 */
[----:B------:R-:W-:-:S14]  /*c1d0*/  DSETP.LE.AND P0, PT, R26, +INF , !P0 ;  /* 0x7ff000001a00742a */ /* 0x000fdc0004703000 */
[----:B------:R-:W-:Y:S02]  /*c1e0*/  @P0 DSETP.NEU.AND P1, PT, R26, +INF , PT ;  /* 0x7ff000001a00042a */ /* 0x000fe40003f2d000 */
[----:B------:R-:W-:-:S06]  /*c1f0*/  @!P0 DADD R14, R16, R4 ;  /* 0x00000000100e8229 */ /* 0x000fcc0000000004 */
[----:B------:R-:W-:Y:S02]  /*c200*/  @P0 FSEL R14, R16, RZ, P1 ;  /* 0x000000ff100e0208 */ /* 0x000fe40000800000 */
[----:B------:R-:W-:-:S07]  /*c210*/  @P0 FSEL R15, R17, -QNAN , P1 ;  /* 0xfff80000110f0808 */ /* 0x000fce0000800000 */
.L_x_16764:
[----:B------:R-:W-:Y:S05]  /*c220*/  BSYNC B0 ;  /* 0x0000000000007941 */ /* 0x000fea0003800000 */
.L_x_16762:
        /* <DEDUP_REMOVED lines=17> */
[----:B------:R-:W-:Y:S05]  /*c340*/  CALL.REL.NOINC `($__internal_13_$__cuda_sm20_div_rn_f64_full) ;  /* 0x0000009c00787944 */ /* 0x000fea0003c00000 */
.L_x_16779:
[----:B------:R-:W-:Y:S05]  /*c350*/  BSYNC B2 ;  /* 0x0000000000027941 */ /* 0x000fea0003800000 */
.L_x_16778:
        /* <DEDUP_REMOVED lines=29> */
[----:B------:R-:W-:-:S07]  /*c530*/  IMAD.MOV.U32 R5, RZ, RZ, R37 ;  /* 0x000000ffff057224 */ /* 0x000fce00078e0025 */
.L_x_16782:
[----:B------:R-:W-:Y:S05]  /*c540*/  BSYNC B2 ;  /* 0x0000000000027941 */ /* 0x000fea0003800000 */
.L_x_16781:
[----:B------:R-:W-:Y:S01]  /*c550*/  LOP3.LUT R15, RZ, 0x80000000, R5, 0xb8, !PT ;  /* 0x80000000ff0f7812 */ /* 0x000fe200078eb805 */
[----:B------:R-:W-:Y:S01]  /*c560*/  IMAD.MOV.U32 R14, RZ, RZ, RZ ;  /* 0x000000ffff0e7224 */ /* 0x000fe200078e00ff */
[----:B------:R-:W-:Y:S06]  /*c570*/  BRA `(.L_x_16758) ;  /* 0x0000000000187947 */ /* 0x000fec0003800000 */
.L_x_16780:
[----:B------:R-:W0:Y:S02]  /*c580*/  FRND.F64.FLOOR R4, R24 ;  /* 0x0000001800047313 */ /* 0x000e240000305800 */
[----:B0-----:R-:W-:Y:S02]  /*c590*/  DADD R6, R24, -R4 ;  /* 0x0000000018067229 */ /* 0x001fe40000000804 */
[----:B------:R-:W-:-:S06]  /*c5a0*/  DADD R14, R4, 1 ;  /* 0x3ff00000040e7429 */ /* 0x000fcc0000000000 */
[----:B------:R-:W-:-:S06]  /*c5b0*/  DSETP.GT.AND P0, PT, R6, 0.5, PT ;  /* 0x3fe000000600742a */ /* 0x000fcc0003f04000 */
[----:B------:R-:W-:Y:S02]  /*c5c0*/  FSEL R14, R14, R4, P0 ;  /* 0x000000040e0e7208 */ /* 0x000fe40000000000 */
[----:B------:R-:W-:-:S07]  /*c5d0*/  FSEL R15, R15, R5, P0 ;  /* 0x000000050f0f7208 */ /* 0x000fce0000000000 */
.L_x_16758:
[----:B------:R-:W-:Y:S05]  /*c5e0*/  BSYNC B1 ;  /* 0x0000000000017941 */ /* 0x000fea0003800000 */
.L_x_16757:
        /* <DEDUP_REMOVED lines=28> */
.L_x_16787:
[----:B------:R-:W-:Y:S05]  /*c7b0*/  BSYNC B2 ;  /* 0x0000000000027941 */ /* 0x000fea0003800000 */
.L_x_16786:
[----:B------:R-:W-:Y:S02]  /*c7c0*/  IMAD.MOV.U32 R16, RZ, RZ, R36 ;  /* 0x000000ffff107224 */ /* 0x000fe400078e0024 */
[----:B------:R-:W-:Y:S01]  /*c7d0*/  IMAD.MOV.U32 R17, RZ, RZ, R37 ;  /* 0x000000ffff117224 */ /* 0x000fe200078e0025 */
[----:B------:R-:W-:Y:S06]  /*c7e0*/  BRA `(.L_x_16784) ;  /* 0x0000001000e07947 */ /* 0x000fec0003800000 */
.L_x_16785:
        /* <DEDUP_REMOVED lines=39> */
.L_x_16794:
        /* <DEDUP_REMOVED lines=12> */
.L_x_16793:
[----:B------:R-:W-:-:S07]  /*cb20*/  IMAD.MOV.U32 R0, RZ, RZ, R27 ;  /* 0x000000ffff007224 */ /* 0x000fce00078e001b */
.L_x_16792:
[----:B------:R-:W-:Y:S05]  /*cb30*/  BSYNC B2 ;  /* 0x0000000000027941 */ /* 0x000fea0003800000 */
.L_x_16791:
        /* <DEDUP_REMOVED lines=12> */
.L_x_16799:
        /* <DEDUP_REMOVED lines=33> */
.L_x_16798:
[----:B------:R-:W-:Y:S05]  /*ce10*/  BSYNC B3 ;  /* 0x0000000000037941 */ /* 0x000fea0003800000 */
.L_x_16797:
[----:B------:R-:W-:-:S13]  /*ce20*/  ISETP.GE.U32.AND P0, PT, R30, 0xc, PT ;  /* 0x0000000c1e00780c */ /* 0x000fda0003f06070 */
[----:B------:R-:W-:Y:S05]  /*ce30*/  @!P0 BRA `(.L_x_16796) ;  /* 0x0000000400dc8947 */ /* 0x000fea0003800000 */
[----:B------:R-:W-:Y:S01]  /*ce40*/  BSSY B3, `(.L_x_16800) ;  /* 0x0000075000037945 */ /* 0x000fe20003800000 */
[----:B------:R-:W-:-:S07]  /*ce50*/  VIADD R0, R17, 0x10 ;  /* 0x0000001011007836 */ /* 0x000fce0000000000 */
.L_x_16801:
        /* <DEDUP_REMOVED lines=116> */
.L_x_16800:
[----:B------:R-:W-:-:S07]  /*d5a0*/  IMAD.MOV.U32 R0, RZ, RZ, R17 ;  /* 0x000000ffff007224 */ /* 0x000fce00078e0011 */
.L_x_16796:
[----:B------:R-:W-:Y:S05]  /*d5b0*/  BSYNC B2 ;  /* 0x0000000000027941 */ /* 0x000fea0003800000 */
.L_x_16795:
        /* <DEDUP_REMOVED lines=20> */
.L_x_16803:
[----:B------:R-:W-:Y:S05]  /*d700*/  BSYNC B2 ;  /* 0x0000000000027941 */ /* 0x000fea0003800000 */
.L_x_16802:
[----:B------:R-:W-:Y:S02]  /*d710*/  IMAD.MOV.U32 R17, RZ, RZ, R31 ;  /* 0x000000ffff117224 */ /* 0x000fe400078e001f */
[----:B------:R-:W-:-:S03]  /*d720*/  IMAD.MOV.U32 R16, RZ, RZ, R6 ;  /* 0x000000ffff107224 */ /* 0x000fc600078e0006 */
[----:B------:R-:W-:Y:S01]  /*d730*/  LOP3.LUT R17, R17, 0x80000000, R19, 0xb8, !PT ;  /* 0x8000000011117812 */ /* 0x000fe200078eb813 */
[----:B------:R-:W-:Y:S06]  /*d740*/  BRA `(.L_x_16790) ;  /* 0x0000000000187947 */ /* 0x000fec0003800000 */
.L_x_16789:
[----:B------:R-:W-:-:S06]  /*d750*/  DSETP.GTU.AND P0, PT, R24, +INF , PT ;  /* 0x7ff000001800742a */ /* 0x000fcc0003f0c000 */
[----:B------:R-:W-:-:S14]  /*d760*/  DSETP.LE.AND P0, PT, R26, +INF , !P0 ;  /* 0x7ff000001a00742a */ /* 0x000fdc0004703000 */
[----:B------:R-:W-:Y:S02]  /*d770*/  @P0 DSETP.NEU.AND P1, PT, R26, +INF , PT ;  /* 0x7ff000001a00042a */ /* 0x000fe40003f2d000 */
[----:B------:R-:W-:-:S06]  /*d780*/  @!P0 DADD R16, R18, R4 ;  /* 0x0000000012108229 */ /* 0x000fcc0000000004 */
[----:B------:R-:W-:Y:S02]  /*d790*/  @P0 FSEL R16, R18, RZ, P1 ;  /* 0x000000ff12100208 */ /* 0x000fe40000800000 */
[----:B------:R-:W-:-:S07]  /*d7a0*/  @P0 FSEL R17, R19, -QNAN , P1 ;  /* 0xfff8000013110808 */ /* 0x000fce0000800000 */
.L_x_16790:
[----:B------:R-:W-:Y:S05]  /*d7b0*/  BSYNC B0 ;  /* 0x0000000000007941 */ /* 0x000fea0003800000 */
.L_x_16788:
        /* <DEDUP_REMOVED lines=18> */
.L_x_16805:
[----:B------:R-:W-:Y:S05]  /*d8e0*/  BSYNC B2 ;  /* 0x0000000000027941 */ /* 0x000fea0003800000 */
.L_x_16804:
        /* <DEDUP_REMOVED lines=30> */
.L_x_16808:
[----:B------:R-:W-:Y:S05]  /*dad0*/  BSYNC B2 ;  /* 0x0000000000027941 */ /* 0x000fea0003800000 */
.L_x_16807:
[----:B------:R-:W-:Y:S01]  /*dae0*/  LOP3.LUT R17, RZ, 0x80000000, R5, 0xb8, !PT ;  /* 0x80000000ff117812 */ /* 0x000fe200078eb805 */
[----:B------:R-:W-:Y:S01]  /*daf0*/  IMAD.MOV.U32 R16, RZ, RZ, RZ ;  /* 0x000000ffff107224 */ /* 0x000fe200078e00ff */
[----:B------:R-:W-:Y:S06]  /*db00*/  BRA `(.L_x_16784) ;  /* 0x0000000000187947 */ /* 0x000fec0003800000 */
.L_x_16806:
[----:B------:R-:W0:Y:S02]  /*db10*/  FRND.F64.FLOOR R4, R24 ;  /* 0x0000001800047313 */ /* 0x000e240000305800 */
[----:B0-----:R-:W-:Y:S02]  /*db20*/  DADD R6, R24, -R4 ;  /* 0x0000000018067229 */ /* 0x001fe40000000804 */
[----:B------:R-:W-:-:S06]  /*db30*/  DADD R16, R4, 1 ;  /* 0x3ff0000004107429 */ /* 0x000fcc0000000000 */
[----:B------:R-:W-:-:S06]  /*db40*/  DSETP.GT.AND P0, PT, R6, 0.5, PT ;  /* 0x3fe000000600742a */ /* 0x000fcc0003f04000 */
[----:B------:R-:W-:Y:S02]  /*db50*/  FSEL R16, R16, R4, P0 ;  /* 0x0000000410107208 */ /* 0x000fe40000000000 */
[----:B------:R-:W-:-:S07]  /*db60*/  FSEL R17, R17, R5, P0 ;  /* 0x0000000511117208 */ /* 0x000fce0000000000 */
.L_x_16784:
[----:B------:R-:W-:Y:S05]  /*db70*/  BSYNC B1 ;  /* 0x0000000000017941 */ /* 0x000fea0003800000 */
.L_x_16783:
        /* <DEDUP_REMOVED lines=28> */
.L_x_16813:
[----:B------:R-:W-:Y:S05]  /*dd40*/  BSYNC B2 ;  /* 0x0000000000027941 */ /* 0x000fea0003800000 */
.L_x_16812:
[----:B------:R-:W-:Y:S02]  /*dd50*/  IMAD.MOV.U32 R18, RZ, RZ, R36 ;  /* 0x000000ffff127224 */ /* 0x000fe400078e0024 */
[----:B------:R-:W-:Y:S01]  /*dd60*/  IMAD.MOV.U32 R19, RZ, RZ, R37 ;  /* 0x000000ffff137224 */ /* 0x000fe200078e0025 */
[----:B------:R-:W-:Y:S06]  /*dd70*/  BRA `(.L_x_16810) ;  /* 0x0000001000e87947 */ /* 0x000fec0003800000 */
.L_x_16811:
        /* <DEDUP_REMOVED lines=39> */
.L_x_16820:
        /* <DEDUP_REMOVED lines=12> */
.L_x_16819:
[----:B------:R-:W-:Y:S02]  /*e0b0*/  IMAD.MOV.U32 R0, RZ, RZ, R18 ;  /* 0x000000ffff007224 */ /* 0x000fe400078e0012 */
[----:B------:R-:W-:-:S07]  /*e0c0*/  IMAD.MOV.U32 R18, RZ, RZ, R27 ;  /* 0x000000ffff127224 */ /* 0x000fce00078e001b */
.L_x_16818:
[----:B------:R-:W-:Y:S05]  /*e0d0*/  BSYNC B2 ;  /* 0x0000000000027941 */ /* 0x000fea0003800000 */
.L_x_16817:
        /* <DEDUP_REMOVED lines=12> */
.L_x_16825:
        /* <DEDUP_REMOVED lines=33> */
.L_x_16824:
[----:B------:R-:W-:Y:S05]  /*e3b0*/  BSYNC B3 ;  /* 0x0000000000037941 */ /* 0x000fea0003800000 */
.L_x_16823:
[----:B------:R-:W-:-:S13]  /*e3c0*/  ISETP.GE.U32.AND P0, PT, R30, 0xc, PT ;  /* 0x0000000c1e00780c */ /* 0x000fda0003f06070 */
[----:B------:R-:W-:Y:S05]  /*e3d0*/  @!P0 BRA `(.L_x_16822) ;  /* 0x0000000400e08947 */ /* 0x000fea0003800000 */
[----:B------:R-:W-:Y:S01]  /*e3e0*/  BSSY B3, `(.L_x_16826) ;  /* 0x0000075000037945 */ /* 0x000fe20003800000 */
[----:B------:R-:W-:-:S07]  /*e3f0*/  VIADD R0, R19, 0x10 ;  /* 0x0000001013007836 */ /* 0x000fce0000000000 */
.L_x_16827:
        /* <DEDUP_REMOVED lines=116> */
.L_x_16826:
[----:B------:R-:W-:Y:S02]  /*eb40*/  IMAD.MOV.U32 R0, RZ, RZ, R18 ;  /* 0x000000ffff007224 */ /* 0x000fe400078e0012 */
[----:B------:R-:W-:-:S07]  /*eb50*/  IMAD.MOV.U32 R18, RZ, RZ, R19 ;  /* 0x000000ffff127224 */ /* 0x000fce00078e0013 */
.L_x_16822:
[----:B------:R-:W-:Y:S05]  /*eb60*/  BSYNC B2 ;  /* 0x0000000000027941 */ /* 0x000fea0003800000 */
.L_x_16821:
        /* <DEDUP_REMOVED lines=21> */
.L_x_16829:
[----:B------:R-:W-:Y:S05]  /*ecc0*/  BSYNC B2 ;  /* 0x0000000000027941 */ /* 0x000fea0003800000 */
.L_x_16828:
[----:B------:R-:W-:-:S05]  /*ecd0*/  IMAD.MOV.U32 R19, RZ, RZ, R31 ;  /* 0x000000ffff137224 */ /* 0x000fca00078e001f */
[----:B------:R-:W-:Y:S01]  /*ece0*/  LOP3.LUT R19, R19, 0x80000000, R23, 0xb8, !PT ;  /* 0x8000000013137812 */ /* 0x000fe200078eb817 */
[----:B------:R-:W-:Y:S06]  /*ecf0*/  BRA `(.L_x_16816) ;  /* 0x0000000000187947 */ /* 0x000fec0003800000 */
.L_x_16815:
[----:B------:R-:W-:-:S06]  /*ed00*/  DSETP.GTU.AND P0, PT, R24, +INF , PT ;  /* 0x7ff000001800742a */ /* 0x000fcc0003f0c000 */
[----:B------:R-:W-:-:S14]  /*ed10*/  DSETP.LE.AND P0, PT, R26, +INF , !P0 ;  /* 0x7ff000001a00742a */ /* 0x000fdc0004703000 */
[----:B------:R-:W-:Y:S02]  /*ed20*/  @P0 DSETP.NEU.AND P1, PT, R26, +INF , PT ;  /* 0x7ff000001a00042a */ /* 0x000fe40003f2d000 */
[----:B------:R-:W-:-:S06]  /*ed30*/  @!P0 DADD R18, R22, R4 ;  /* 0x0000000016128229 */ /* 0x000fcc0000000004 */
[----:B------:R-:W-:Y:S02]  /*ed40*/  @P0 FSEL R18, R22, RZ, P1 ;  /* 0x000000ff16120208 */ /* 0x000fe40000800000 */
[----:B------:R-:W-:-:S07]  /*ed50*/  @P0 FSEL R19, R23, -QNAN , P1 ;  /* 0xfff8000017130808 */ /* 0x000fce0000800000 */
.L_x_16816:
[----:B------:R-:W-:Y:S05]  /*ed60*/  BSYNC B0 ;  /* 0x0000000000007941 */ /* 0x000fea0003800000 */
.L_x_16814:
        /* <DEDUP_REMOVED lines=18> */
.L_x_16831:
[----:B------:R-:W-:Y:S05]  /*ee90*/  BSYNC B2 ;  /* 0x0000000000027941 */ /* 0x000fea0003800000 */
.L_x_16830:
        /* <DEDUP_REMOVED lines=30> */
.L_x_16834:
[----:B------:R-:W-:Y:S05]  /*f080*/  BSYNC B2 ;  /* 0x0000000000027941 */ /* 0x000fea0003800000 */
.L_x_16833:
[----:B------:R-:W-:Y:S01]  /*f090*/  LOP3.LUT R19, RZ, 0x80000000, R5, 0xb8, !PT ;  /* 0x80000000ff137812 */ /* 0x000fe200078eb805 */
[----:B------:R-:W-:Y:S01]  /*f0a0*/  IMAD.MOV.U32 R18, RZ, RZ, RZ ;  /* 0x000000ffff127224 */ /* 0x000fe200078e00ff */
[----:B------:R-:W-:Y:S06]  /*f0b0*/  BRA `(.L_x_16810) ;  /* 0x0000000000187947 */ /* 0x000fec0003800000 */
.L_x_16832:
[----:B------:R-:W0:Y:S02]  /*f0c0*/  FRND.F64.FLOOR R4, R24 ;  /* 0x0000001800047313 */ /* 0x000e240000305800 */
[----:B0-----:R-:W-:Y:S02]  /*f0d0*/  DADD R6, R24, -R4 ;  /* 0x0000000018067229 */ /* 0x001fe40000000804 */
[----:B------:R-:W-:-:S06]  /*f0e0*/  DADD R18, R4, 1 ;  /* 0x3ff0000004127429 */ /* 0x000fcc0000000000 */
[----:B------:R-:W-:-:S06]  /*f0f0*/  DSETP.GT.AND P0, PT, R6, 0.5, PT ;  /* 0x3fe000000600742a */ /* 0x000fcc0003f04000 */
[----:B------:R-:W-:Y:S02]  /*f100*/  FSEL R18, R18, R4, P0 ;  /* 0x0000000412127208 */ /* 0x000fe40000000000 */
[----:B------:R-:W-:-:S07]  /*f110*/  FSEL R19, R19, R5, P0 ;  /* 0x0000000513137208 */ /* 0x000fce0000000000 */
.L_x_16810:
[----:B------:R-:W-:Y:S05]  /*f120*/  BSYNC B1 ;  /* 0x0000000000017941 */ /* 0x000fea0003800000 */
.L_x_16809:
        /* <DEDUP_REMOVED lines=28> */
.L_x_16839:
[----:B------:R-:W-:Y:S05]  /*f2f0*/  BSYNC B2 ;  /* 0x0000000000027941 */ /* 0x000fea0003800000 */
.L_x_16838:
[----:B------:R-:W-:Y:S02]  /*f300*/  IMAD.MOV.U32 R28, RZ, RZ, R36 ;  /* 0x000000ffff1c7224 */ /* 0x000fe400078e0024 */
[----:B------:R-:W-:Y:S01]  /*f310*/  IMAD.MOV.U32 R29, RZ, RZ, R37 ;  /* 0x000000ffff1d7224 */ /* 0x000fe200078e0025 */
[----:B------:R-:W-:Y:S06]  /*f320*/  BRA `(.L_x_16836) ;  /* 0x0000001000e87947 */ /* 0x000fec0003800000 */
.L_x_16837:
        /* <DEDUP_REMOVED lines=39> */
.L_x_16846:
        /* <DEDUP_REMOVED lines=12> */
.L_x_16845:
[----:B------:R-:W-:Y:S02]  /*f660*/  IMAD.MOV.U32 R0, RZ, RZ, R22 ;  /* 0x000000ffff007224 */ /* 0x000fe400078e0016 */
[----:B------:R-:W-:-:S07]  /*f670*/  IMAD.MOV.U32 R22, RZ, RZ, R27 ;  /* 0x000000ffff167224 */ /* 0x000fce00078e001b */
.L_x_16844:
[----:B------:R-:W-:Y:S05]  /*f680*/  BSYNC B2 ;  /* 0x0000000000027941 */ /* 0x000fea0003800000 */
.L_x_16843:
        /* <DEDUP_REMOVED lines=12> */
.L_x_16851:
        /* <DEDUP_REMOVED lines=33> */
.L_x_16850:
[----:B------:R-:W-:Y:S05]  /*f960*/  BSYNC B3 ;  /* 0x0000000000037941 */ /* 0x000fea0003800000 */
.L_x_16849:
[----:B------:R-:W-:-:S13]  /*f970*/  ISETP.GE.U32.AND P0, PT, R30, 0xc, PT ;  /* 0x0000000c1e00780c */ /* 0x000fda0003f06070 */
[----:B------:R-:W-:Y:S05]  /*f980*/  @!P0 BRA `(.L_x_16848) ;  /* 0x0000000400e08947 */ /* 0x000fea0003800000 */
[----:B------:R-:W-:Y:S01]  /*f990*/  BSSY B3, `(.L_x_16852) ;  /* 0x0000075000037945 */ /* 0x000fe20003800000 */
[----:B------:R-:W-:-:S07]  /*f9a0*/  VIADD R0, R23, 0x10 ;  /* 0x0000001017007836 */ /* 0x000fce0000000000 */
.L_x_16853:
        /* <DEDUP_REMOVED lines=116> */
.L_x_16852:
[----:B------:R-:W-:Y:S02]  /*100f0*/  IMAD.MOV.U32 R0, RZ, RZ, R22 ;  /* 0x000000ffff007224 */ /* 0x000fe400078e0016 */
[----:B------:R-:W-:-:S07]  /*10100*/  IMAD.MOV.U32 R22, RZ, RZ, R23 ;  /* 0x000000ffff167224 */ /* 0x000fce00078e0017 */
.L_x_16848:
[----:B------:R-:W-:Y:S05]  /*10110*/  BSYNC B2 ;  /* 0x0000000000027941 */ /* 0x000fea0003800000 */
.L_x_16847:
        /* <DEDUP_REMOVED lines=21> */
.L_x_16855:
[----:B------:R-:W-:Y:S05]  /*10270*/  BSYNC B2 ;  /* 0x0000000000027941 */ /* 0x000fea0003800000 */
.L_x_16854:
[----:B------:R-:W-:-:S05]  /*10280*/  IMAD.MOV.U32 R23, RZ, RZ, R31 ;  /* 0x000000ffff177224 */ /* 0x000fca00078e001f */
[----:B------:R-:W-:Y:S01]  /*10290*/  LOP3.LUT R23, R23, 0x80000000, R29, 0xb8, !PT ;  /* 0x8000000017177812 */ /* 0x000fe200078eb81d */
[----:B------:R-:W-:Y:S06]  /*102a0*/  BRA `(.L_x_16842) ;  /* 0x0000000000187947 */ /* 0x000fec0003800000 */
.L_x_16841:
[----:B------:R-:W-:-:S06]  /*102b0*/  DSETP.GTU.AND P0, PT, R24, +INF , PT ;  /* 0x7ff000001800742a */ /* 0x000fcc0003f0c000 */
[----:B------:R-:W-:-:S14]  /*102c0*/  DSETP.LE.AND P0, PT, R26, +INF , !P0 ;  /* 0x7ff000001a00742a */ /* 0x000fdc0004703000 */
[----:B------:R-:W-:Y:S02]  /*102d0*/  @P0 DSETP.NEU.AND P1, PT, R26, +INF , PT ;  /* 0x7ff000001a00042a */ /* 0x000fe40003f2d000 */
[----:B------:R-:W-:-:S06]  /*102e0*/  @!P0 DADD R22, R28, R4 ;  /* 0x000000001c168229 */ /* 0x000fcc0000000004 */
[----:B------:R-:W-:Y:S02]  /*102f0*/  @P0 FSEL R22, R28, RZ, P1 ;  /* 0x000000ff1c160208 */ /* 0x000fe40000800000 */
[----:B------:R-:W-:-:S07]  /*10300*/  @P0 FSEL R23, R29, -QNAN , P1 ;  /* 0xfff800001d170808 */ /* 0x000fce0000800000 */
.L_x_16842:
[----:B------:R-:W-:Y:S05]  /*10310*/  BSYNC B0 ;  /* 0x0000000000007941 */ /* 0x000fea0003800000 */
.L_x_16840:
        /* <DEDUP_REMOVED lines=18> */
.L_x_16857:
[----:B------:R-:W-:Y:S05]  /*10440*/  BSYNC B2 ;  /* 0x0000000000027941 */ /* 0x000fea0003800000 */
.L_x_16856:
        /* <DEDUP_REMOVED lines=30> */
.L_x_16860:
[----:B------:R-:W-:Y:S05]  /*10630*/  BSYNC B2 ;  /* 0x0000000000027941 */ /* 0x000fea0003800000 */
.L_x_16859:
[----:B------:R-:W-:Y:S01]  /*10640*/  LOP3.LUT R29, RZ, 0x80000000, R5, 0xb8, !PT ;  /* 0x80000000ff1d7812 */ /* 0x000fe200078eb805 */
[----:B------:R-:W-:Y:S01]  /*10650*/  IMAD.MOV.U32 R28, RZ, RZ, RZ ;  /* 0x000000ffff1c7224 */ /* 0x000fe200078e00ff */
[----:B------:R-:W-:Y:S06]  /*10660*/  BRA `(.L_x_16836) ;  /* 0x0000000000187947 */ /* 0x000fec0003800000 */
.L_x_16858:
[----:B------:R-:W0:Y:S02]  /*10670*/  FRND.F64.FLOOR R4, R24 ;  /* 0x0000001800047313 */ /* 0x000e240000305800 */
[----:B0-----:R-:W-:Y:S02]  /*10680*/  DADD R6, R24, -R4 ;  /* 0x0000000018067229 */ /* 0x001fe40000000804 */
[----:B------:R-:W-:-:S06]  /*10690*/  DADD R22, R4, 1 ;  /* 0x3ff0000004167429 */ /* 0x000fcc0000000000 */
[----:B------:R-:W-:-:S06]  /*106a0*/  DSETP.GT.AND P0, PT, R6, 0.5, PT ;  /* 0x3fe000000600742a */ /* 0x000fcc0003f04000 */
[----:B------:R-:W-:Y:S02]  /*106b0*/  FSEL R28, R22, R4, P0 ;  /* 0x00000004161c7208 */ /* 0x000fe40000000000 */
[----:B------:R-:W-:-:S07]  /*106c0*/  FSEL R29, R23, R5, P0 ;  /* 0x00000005171d7208 */ /* 0x000fce0000000000 */
.L_x_16836:
[----:B------:R-:W-:Y:S05]  /*106d0*/  BSYNC B1 ;  /* 0x0000000000017941 */ /* 0x000fea0003800000 */
.L_x_16835:
        /* <DEDUP_REMOVED lines=28> */
.L_x_16865:
[----:B------:R-:W-:Y:S05]  /*108a0*/  BSYNC B2 ;  /* 0x0000000000027941 */ /* 0x000fea0003800000 */
.L_x_16864:
[----:B------:R-:W-:Y:S02]  /*108b0*/  IMAD.MOV.U32 R38, RZ, RZ, R36 ;  /* 0x000000ffff267224 */ /* 0x000fe400078e0024 */
[----:B------:R-:W-:Y:S01]  /*108c0*/  IMAD.MOV.U32 R39, RZ, RZ, R37 ;  /* 0x000000ffff277224 */ /* 0x000fe200078e0025 */
[----:B------:R-:W-:Y:S06]  /*108d0*/  BRA `(.L_x_16862) ;  /* 0x0000001000e87947 */ /* 0x000fec0003800000 */
.L_x_16863:
        /* <DEDUP_REMOVED lines=39> */
.L_x_16872:
        /* <DEDUP_REMOVED lines=12> */
.L_x_16871:
[----:B------:R-:W-:Y:S02]  /*10c10*/  IMAD.MOV.U32 R0, RZ, RZ, R22 ;  /* 0x000000ffff007224 */ /* 0x000fe400078e0016 */
[----:B------:R-:W-:-:S07]  /*10c20*/  IMAD.MOV.U32 R22, RZ, RZ, R27 ;  /* 0x000000ffff167224 */ /* 0x000fce00078e001b */
.L_x_16870:
[----:B------:R-:W-:Y:S05]  /*10c30*/  BSYNC B2 ;  /* 0x0000000000027941 */ /* 0x000fea0003800000 */
.L_x_16869:
        /* <DEDUP_REMOVED lines=12> */
.L_x_16877:
        /* <DEDUP_REMOVED lines=33> */
.L_x_16876:
[----:B------:R-:W-:Y:S05]  /*10f10*/  BSYNC B3 ;  /* 0x0000000000037941 */ /* 0x000fea0003800000 */
.L_x_16875:
[----:B------:R-:W-:-:S13]  /*10f20*/  ISETP.GE.U32.AND P0, PT, R30, 0xc, PT ;  /* 0x0000000c1e00780c */ /* 0x000fda0003f06070 */
[----:B------:R-:W-:Y:S05]  /*10f30*/  @!P0 BRA `(.L_x_16874) ;  /* 0x0000000400e08947 */ /* 0x000fea0003800000 */
[----:B------:R-:W-:Y:S01]  /*10f40*/  BSSY B3, `(.L_x_16878) ;  /* 0x0000075000037945 */ /* 0x000fe20003800000 */
[----:B------:R-:W-:-:S07]  /*10f50*/  VIADD R0, R23, 0x10 ;  /* 0x0000001017007836 */ /* 0x000fce0000000000 */
.L_x_16879:
        /* <DEDUP_REMOVED lines=116> */
.L_x_16878:
[----:B------:R-:W-:Y:S02]  /*116a0*/  IMAD.MOV.U32 R0, RZ, RZ, R22 ;  /* 0x000000ffff007224 */ /* 0x000fe400078e0016 */
[----:B------:R-:W-:-:S07]  /*116b0*/  IMAD.MOV.U32 R22, RZ, RZ, R23 ;  /* 0x000000ffff167224 */ /* 0x000fce00078e0017 */
.L_x_16874:
[----:B------:R-:W-:Y:S05]  /*116c0*/  BSYNC B2 ;  /* 0x0000000000027941 */ /* 0x000fea0003800000 */
.L_x_16873:
        /* <DEDUP_REMOVED lines=21> */
.L_x_16881:
[----:B------:R-:W-:Y:S05]  /*11820*/  BSYNC B2 ;  /* 0x0000000000027941 */ /* 0x000fea0003800000 */
.L_x_16880:
[----:B------:R-:W-:-:S05]  /*11830*/  IMAD.MOV.U32 R23, RZ, RZ, R31 ;  /* 0x000000ffff177224 */ /* 0x000fca00078e001f */
[----:B------:R-:W-:Y:S01]  /*11840*/  LOP3.LUT R23, R23, 0x80000000, R39, 0xb8, !PT ;  /* 0x8000000017177812 */ /* 0x000fe200078eb827 */
[----:B------:R-:W-:Y:S06]  /*11850*/  BRA `(.L_x_16868) ;  /* 0x0000000000187947 */ /* 0x000fec0003800000 */
.L_x_16867:
[----:B------:R-:W-:-:S06]  /*11860*/  DSETP.GTU.AND P0, PT, R24, +INF , PT ;  /* 0x7ff000001800742a */ /* 0x000fcc0003f0c000 */
[----:B------:R-:W-:-:S14]  /*11870*/  DSETP.LE.AND P0, PT, R26, +INF , !P0 ;  /* 0x7ff000001a00742a */ /* 0x000fdc0004703000 */
[----:B------:R-:W-:Y:S02]  /*11880*/  @P0 DSETP.NEU.AND P1, PT, R26, +INF , PT ;  /* 0x7ff000001a00042a */ /* 0x000fe40003f2d000 */
[----:B------:R-:W-:-:S06]  /*11890*/  @!P0 DADD R22, R38, R4 ;  /* 0x0000000026168229 */ /* 0x000fcc0000000004 */
[----:B------:R-:W-:Y:S02]  /*118a0*/  @P0 FSEL R22, R38, RZ, P1 ;  /* 0x000000ff26160208 */ /* 0x000fe40000800000 */
[----:B------:R-:W-:-:S07]  /*118b0*/  @P0 FSEL R23, R39, -QNAN , P1 ;  /* 0xfff8000027170808 */ /* 0x000fce0000800000 */
.L_x_16868:
[----:B------:R-:W-:Y:S05]  /*118c0*/  BSYNC B0 ;  /* 0x0000000000007941 */ /* 0x000fea0003800000 */
.L_x_16866:
        /* <DEDUP_REMOVED lines=18> */
.L_x_16883:
[----:B------:R-:W-:Y:S05]  /*119f0*/  BSYNC B2 ;  /* 0x0000000000027941 */ /* 0x000fea0003800000 */
.L_x_16882:
        /* <DEDUP_REMOVED lines=30> */
.L_x_16886:
[----:B------:R-:W-:Y:S05]  /*11be0*/  BSYNC B2 ;  /* 0x0000000000027941 */ /* 0x000fea0003800000 */
.L_x_16885:
[----:B------:R-:W-:Y:S01]  /*11bf0*/  LOP3.LUT R39, RZ, 0x80000000, R5, 0xb8, !PT ;  /* 0x80000000ff277812 */ /* 0x000fe200078eb805 */
[----:B------:R-:W-:Y:S01]  /*11c00*/  IMAD.MOV.U32 R38, RZ, RZ, RZ ;  /* 0x000000ffff267224 */ /* 0x000fe200078e00ff */
[----:B------:R-:W-:Y:S06]  /*11c10*/  BRA `(.L_x_16862) ;  /* 0x0000000000187947 */ /* 0x000fec0003800000 */
.L_x_16884:
[----:B------:R-:W0:Y:S02]  /*11c20*/  FRND.F64.FLOOR R4, R24 ;  /* 0x0000001800047313 */ /* 0x000e240000305800 */
[----:B0-----:R-:W-:Y:S02]  /*11c30*/  DADD R6, R24, -R4 ;  /* 0x0000000018067229 */ /* 0x001fe40000000804 */
[----:B------:R-:W-:-:S06]  /*11c40*/  DADD R22, R4, 1 ;  /* 0x3ff0000004167429 */ /* 0x000fcc0000000000 */
[----:B------:R-:W-:-:S06]  /*11c50*/  DSETP.GT.AND P0, PT, R6, 0.5, PT ;  /* 0x3fe000000600742a */ /* 0x000fcc0003f04000 */
[----:B------:R-:W-:Y:S02]  /*11c60*/  FSEL R38, R22, R4, P0 ;  /* 0x0000000416267208 */ /* 0x000fe40000000000 */
[----:B------:R-:W-:-:S07]  /*11c70*/  FSEL R39, R23, R5, P0 ;  /* 0x0000000517277208 */ /* 0x000fce0000000000 */
.L_x_16862:
[----:B------:R-:W-:Y:S05]  /*11c80*/  BSYNC B1 ;  /* 0x0000000000017941 */ /* 0x000fea0003800000 */
.L_x_16861:
        /* <DEDUP_REMOVED lines=28> */
.L_x_16891:
[----:B------:R-:W-:Y:S05]  /*11e50*/  BSYNC B2 ;  /* 0x0000000000027941 */ /* 0x000fea0003800000 */
.L_x_16890:
[----:B------:R-:W-:Y:S02]  /*11e60*/  IMAD.MOV.U32 R22, RZ, RZ, R36 ;  /* 0x000000ffff167224 */ /* 0x000fe400078e0024 */
[----:B------:R-:W-:Y:S01]  /*11e70*/  IMAD.MOV.U32 R23, RZ, RZ, R37 ;  /* 0x000000ffff177224 */ /* 0x000fe200078e0025 */
[----:B------:R-:W-:Y:S06]  /*11e80*/  BRA `(.L_x_16888) ;  /* 0x0000001000e87947 */ /* 0x000fec0003800000 */
.L_x_16889:
        /* <DEDUP_REMOVED lines=39> */
.L_x_16898:
        /* <DEDUP_REMOVED lines=12> */
.L_x_16897:
[----:B------:R-:W-:Y:S02]  /*121c0*/  IMAD.MOV.U32 R0, RZ, RZ, R22 ;  /* 0x000000ffff007224 */ /* 0x000fe400078e0016 */
[----:B------:R-:W-:-:S07]  /*121d0*/  IMAD.MOV.U32 R22, RZ, RZ, R27 ;  /* 0x000000ffff167224 */ /* 0x000fce00078e001b */
.L_x_16896:
[----:B------:R-:W-:Y:S05]  /*121e0*/  BSYNC B2 ;  /* 0x0000000000027941 */ /* 0x000fea0003800000 */
.L_x_16895:
        /* <DEDUP_REMOVED lines=12> */
.L_x_16903:
        /* <DEDUP_REMOVED lines=33> */
.L_x_16902:
[----:B------:R-:W-:Y:S05]  /*124c0*/  BSYNC B3 ;  /* 0x0000000000037941 */ /* 0x000fea0003800000 */
.L_x_16901:
[----:B------:R-:W-:-:S13]  /*124d0*/  ISETP.GE.U32.AND P0, PT, R30, 0xc, PT ;  /* 0x0000000c1e00780c */ /* 0x000fda0003f06070 */
[----:B------:R-:W-:Y:S05]  /*124e0*/  @!P0 BRA `(.L_x_16900) ;  /* 0x0000000400e08947 */ /* 0x000fea0003800000 */
[----:B------:R-:W-:Y:S01]  /*124f0*/  BSSY B3, `(.L_x_16904) ;  /* 0x0000075000037945 */ /* 0x000fe20003800000 */
[----:B------:R-:W-:-:S07]  /*12500*/  VIADD R0, R23, 0x10 ;  /* 0x0000001017007836 */ /* 0x000fce0000000000 */
.L_x_16905:
        /* <DEDUP_REMOVED lines=116> */
.L_x_16904:
[----:B------:R-:W-:Y:S02]  /*12c50*/  IMAD.MOV.U32 R0, RZ, RZ, R22 ;  /* 0x000000ffff007224 */ /* 0x000fe400078e0016 */
[----:B------:R-:W-:-:S07]  /*12c60*/  IMAD.MOV.U32 R22, RZ, RZ, R23 ;  /* 0x000000ffff167224 */ /* 0x000fce00078e0017 */
.L_x_16900:
[----:B------:R-:W-:Y:S05]  /*12c70*/  BSYNC B2 ;  /* 0x0000000000027941 */ /* 0x000fea0003800000 */
.L_x_16899:
        /* <DEDUP_REMOVED lines=21> */
.L_x_16907:
[----:B------:R-:W-:Y:S05]  /*12dd0*/  BSYNC B2 ;  /* 0x0000000000027941 */ /* 0x000fea0003800000 */
.L_x_16906:
[----:B------:R-:W-:-:S05]  /*12de0*/  IMAD.MOV.U32 R23, RZ, RZ, R31 ;  /* 0x000000ffff177224 */ /* 0x000fca00078e001f */
[----:B------:R-:W-:Y:S01]  /*12df0*/  LOP3.LUT R23, R23, 0x80000000, R9, 0xb8, !PT ;  /* 0x8000000017177812 */ /* 0x000fe200078eb809 */
[----:B------:R-:W-:Y:S06]  /*12e00*/  BRA `(.L_x_16894) ;  /* 0x0000000000187947 */ /* 0x000fec0003800000 */
.L_x_16893:
[----:B------:R-:W-:-:S06]  /*12e10*/  DSETP.GTU.AND P0, PT, R24, +INF , PT ;  /* 0x7ff000001800742a */ /* 0x000fcc0003f0c000 */
[----:B------:R-:W-:-:S14]  /*12e20*/  DSETP.LE.AND P0, PT, R26, +INF , !P0 ;  /* 0x7ff000001a00742a */ /* 0x000fdc0004703000 */
[----:B------:R-:W-:Y:S02]  /*12e30*/  @P0 DSETP.NEU.AND P1, PT, R26, +INF , PT ;  /* 0x7ff000001a00042a */ /* 0x000fe40003f2d000 */
[----:B------:R-:W-:-:S06]  /*12e40*/  @!P0 DADD R22, R8, R4 ;  /* 0x0000000008168229 */ /* 0x000fcc0000000004 */
[----:B------:R-:W-:Y:S02]  /*12e50*/  @P0 FSEL R22, R8, RZ, P1 ;  /* 0x000000ff08160208 */ /* 0x000fe40000800000 */
[----:B------:R-:W-:-:S07]  /*12e60*/  @P0 FSEL R23, R9, -QNAN , P1 ;  /* 0xfff8000009170808 */ /* 0x000fce0000800000 */
.L_x_16894:
[----:B------:R-:W-:Y:S05]  /*12e70*/  BSYNC B0 ;  /* 0x0000000000007941 */ /* 0x000fea0003800000 */
.L_x_16892:
        /* <DEDUP_REMOVED lines=18> */
.L_x_16909:
[----:B------:R-:W-:Y:S05]  /*12fa0*/  BSYNC B2 ;  /* 0x0000000000027941 */ /* 0x000fea0003800000 */
.L_x_16908:
        /* <DEDUP_REMOVED lines=30> */
.L_x_16912:
[----:B------:R-:W-:Y:S05]  /*13190*/  BSYNC B2 ;  /* 0x0000000000027941 */ /* 0x000fea0003800000 */
.L_x_16911:
[----:B------:R-:W-:Y:S01]  /*131a0*/  LOP3.LUT R23, RZ, 0x80000000, R5, 0xb8, !PT ;  /* 0x80000000ff177812 */ /* 0x000fe200078eb805 */
[----:B------:R-:W-:Y:S01]  /*131b0*/  IMAD.MOV.U32 R22, RZ, RZ, RZ ;  /* 0x000000ffff167224 */ /* 0x000fe200078e00ff */
[----:B------:R-:W-:Y:S06]  /*131c0*/  BRA `(.L_x_16888) ;  /* 0x0000000000187947 */ /* 0x000fec0003800000 */
.L_x_16910:
[----:B------:R-:W0:Y:S02]  /*131d0*/  FRND.F64.FLOOR R4, R24 ;  /* 0x0000001800047313 */ /* 0x000e240000305800 */
[----:B0-----:R-:W-:Y:S02]  /*131e0*/  DADD R6, R24, -R4 ;  /* 0x0000000018067229 */ /* 0x001fe40000000804 */
[----:B------:R-:W-:-:S06]  /*131f0*/  DADD R8, R4, 1 ;  /* 0x3ff0000004087429 */ /* 0x000fcc0000000000 */
[----:B------:R-:W-:-:S06]  /*13200*/  DSETP.GT.AND P0, PT, R6, 0.5, PT ;  /* 0x3fe000000600742a */ /* 0x000fcc0003f04000 */
[----:B------:R-:W-:Y:S02]  /*13210*/  FSEL R22, R8, R4, P0 ;  /* 0x0000000408167208 */ /* 0x000fe40000000000 */
[----:B------:R-:W-:-:S07]  /*13220*/  FSEL R23, R9, R5, P0 ;  /* 0x0000000509177208 */ /* 0x000fce0000000000 */
.L_x_16888:
[----:B------:R-:W-:Y:S05]  /*13230*/  BSYNC B1 ;  /* 0x0000000000017941 */ /* 0x000fea0003800000 */
.L_x_16887:
        /* <DEDUP_REMOVED lines=28> */
.L_x_16917:
[----:B------:R-:W-:Y:S05]  /*13400*/  BSYNC B2 ;  /* 0x0000000000027941 */ /* 0x000fea0003800000 */
.L_x_16916:
[----:B------:R-:W-:Y:S02]  /*13410*/  IMAD.MOV.U32 R10, RZ, RZ, R36 ;  /* 0x000000ffff0a7224 */ /* 0x000fe400078e0024 */
[----:B------:R-:W-:Y:S01]  /*13420*/  IMAD.MOV.U32 R11, RZ, RZ, R37 ;  /* 0x000000ffff0b7224 */ /* 0x000fe200078e0025 */
[----:B------:R-:W-:Y:S06]  /*13430*/  BRA `(.L_x_16914) ;  /* 0x0000001000e87947 */ /* 0x000fec0003800000 */
.L_x_16915:
        /* <DEDUP_REMOVED lines=39> */
.L_x_16924:
        /* <DEDUP_REMOVED lines=12> */
.L_x_16923:
[----:B------:R-:W-:Y:S02]  /*13770*/  IMAD.MOV.U32 R0, RZ, RZ, R8 ;  /* 0x000000ffff007224 */ /* 0x000fe400078e0008 */
[----:B------:R-:W-:-:S07]  /*13780*/  IMAD.MOV.U32 R8, RZ, RZ, R27 ;  /* 0x000000ffff087224 */ /* 0x000fce00078e001b */
.L_x_16922:
[----:B------:R-:W-:Y:S05]  /*13790*/  BSYNC B2 ;  /* 0x0000000000027941 */ /* 0x000fea0003800000 */
.L_x_16921:
        /* <DEDUP_REMOVED lines=12> */
.L_x_16929:
        /* <DEDUP_REMOVED lines=33> */
.L_x_16928:
[----:B------:R-:W-:Y:S05]  /*13a70*/  BSYNC B3 ;  /* 0x0000000000037941 */ /* 0x000fea0003800000 */
.L_x_16927:
[----:B------:R-:W-:-:S13]  /*13a80*/  ISETP.GE.U32.AND P0, PT, R30, 0xc, PT ;  /* 0x0000000c1e00780c */ /* 0x000fda0003f06070 */
[----:B------:R-:W-:Y:S05]  /*13a90*/  @!P0 BRA `(.L_x_16926) ;  /* 0x0000000400e08947 */ /* 0x000fea0003800000 */
[----:B------:R-:W-:Y:S01]  /*13aa0*/  BSSY B3, `(.L_x_16930) ;  /* 0x0000075000037945 */ /* 0x000fe20003800000 */
[----:B------:R-:W-:-:S07]  /*13ab0*/  VIADD R0, R9, 0x10 ;  /* 0x0000001009007836 */ /* 0x000fce0000000000 */
.L_x_16931:
        /* <DEDUP_REMOVED lines=116> */
.L_x_16930:
[----:B------:R-:W-:Y:S02]  /*14200*/  IMAD.MOV.U32 R0, RZ, RZ, R8 ;  /* 0x000000ffff007224 */ /* 0x000fe400078e0008 */
[----:B------:R-:W-:-:S07]  /*14210*/  IMAD.MOV.U32 R8, RZ, RZ, R9 ;  /* 0x000000ffff087224 */ /* 0x000fce00078e0009 */
.L_x_16926:
[----:B------:R-:W-:Y:S05]  /*14220*/  BSYNC B2 ;  /* 0x0000000000027941 */ /* 0x000fea0003800000 */
.L_x_16925:
        /* <DEDUP_REMOVED lines=21> */
.L_x_16933:
[----:B------:R-:W-:Y:S05]  /*14380*/  BSYNC B2 ;  /* 0x0000000000027941 */ /* 0x000fea0003800000 */
.L_x_16932:
[----:B------:R-:W-:-:S05]  /*14390*/  IMAD.MOV.U32 R9, RZ, RZ, R31 ;  /* 0x000000ffff097224 */ /* 0x000fca00078e001f */
[----:B------:R-:W-:Y:S01]  /*143a0*/  LOP3.LUT R9, R9, 0x80000000, R11, 0xb8, !PT ;  /* 0x8000000009097812 */ /* 0x000fe200078eb80b */
[----:B------:R-:W-:Y:S06]  /*143b0*/  BRA `(.L_x_16920) ;  /* 0x0000000000187947 */ /* 0x000fec0003800000 */
.L_x_16919:
[----:B------:R-:W-:-:S06]  /*143c0*/  DSETP.GTU.AND P0, PT, R24, +INF , PT ;  /* 0x7ff000001800742a */ /* 0x000fcc0003f0c000 */
[----:B------:R-:W-:-:S14]  /*143d0*/  DSETP.LE.AND P0, PT, R26, +INF , !P0 ;  /* 0x7ff000001a00742a */ /* 0x000fdc0004703000 */
[----:B------:R-:W-:Y:S02]  /*143e0*/  @P0 DSETP.NEU.AND P1, PT, R26, +INF , PT ;  /* 0x7ff000001a00042a */ /* 0x000fe40003f2d000 */
[----:B------:R-:W-:-:S06]  /*143f0*/  @!P0 DADD R8, R10, R4 ;  /* 0x000000000a088229 */ /* 0x000fcc0000000004 */
[----:B------:R-:W-:Y:S02]  /*14400*/  @P0 FSEL R8, R10, RZ, P1 ;  /* 0x000000ff0a080208 */ /* 0x000fe40000800000 */
[----:B------:R-:W-:-:S07]  /*14410*/  @P0 FSEL R9, R11, -QNAN , P1 ;  /* 0xfff800000b090808 */ /* 0x000fce0000800000 */
.L_x_16920:
[----:B------:R-:W-:Y:S05]  /*14420*/  BSYNC B0 ;  /* 0x0000000000007941 */ /* 0x000fea0003800000 */
.L_x_16918:
        /* <DEDUP_REMOVED lines=18> */
.L_x_16935:
[----:B------:R-:W-:Y:S05]  /*14550*/  BSYNC B2 ;  /* 0x0000000000027941 */ /* 0x000fea0003800000 */
.L_x_16934:
        /* <DEDUP_REMOVED lines=30> */
.L_x_16938:
[----:B------:R-:W-:Y:S05]  /*14740*/  BSYNC B2 ;  /* 0x0000000000027941 */ /* 0x000fea0003800000 */
.L_x_16937:
[----:B------:R-:W-:Y:S01]  /*14750*/  LOP3.LUT R11, RZ, 0x80000000, R5, 0xb8, !PT ;  /* 0x80000000ff0b7812 */ /* 0x000fe200078eb805 */
[----:B------:R-:W-:Y:S01]  /*14760*/  IMAD.MOV.U32 R10, RZ, RZ, RZ ;  /* 0x000000ffff0a7224 */ /* 0x000fe200078e00ff */
[----:B------:R-:W-:Y:S06]  /*14770*/  BRA `(.L_x_16914) ;  /* 0x0000000000187947 */ /* 0x000fec0003800000 */
.L_x_16936:
[----:B------:R-:W0:Y:S02]  /*14780*/  FRND.F64.FLOOR R4, R24 ;  /* 0x0000001800047313 */ /* 0x000e240000305800 */
[----:B0-----:R-:W-:Y:S02]  /*14790*/  DADD R6, R24, -R4 ;  /* 0x0000000018067229 */ /* 0x001fe40000000804 */
[----:B------:R-:W-:-:S06]  /*147a0*/  DADD R8, R4, 1 ;  /* 0x3ff0000004087429 */ /* 0x000fcc0000000000 */
[----:B------:R-:W-:-:S06]  /*147b0*/  DSETP.GT.AND P0, PT, R6, 0.5, PT ;  /* 0x3fe000000600742a */ /* 0x000fcc0003f04000 */
[----:B------:R-:W-:Y:S02]  /*147c0*/  FSEL R10, R8, R4, P0 ;  /* 0x00000004080a7208 */ /* 0x000fe40000000000 */
[----:B------:R-:W-:-:S07]  /*147d0*/  FSEL R11, R9, R5, P0 ;  /* 0x00000005090b7208 */ /* 0x000fce0000000000 */
.L_x_16914:
[----:B------:R-:W-:Y:S05]  /*147e0*/  BSYNC B1 ;  /* 0x0000000000017941 */ /* 0x000fea0003800000 */
.L_x_16913:
        /* <DEDUP_REMOVED lines=28> */
.L_x_16943:
[----:B------:R-:W-:Y:S05]  /*149b0*/  BSYNC B2 ;  /* 0x0000000000027941 */ /* 0x000fea0003800000 */
.L_x_16942:
[----:B------:R-:W-:Y:S05]  /*149c0*/  BRA `(.L_x_16940) ;  /* 0x0000001000e07947 */ /* 0x000fea0003800000 */
.L_x_16941:
        /* <DEDUP_REMOVED lines=39> */
.L_x_16950:
        /* <DEDUP_REMOVED lines=12> */
.L_x_16949:
[----:B------:R-:W-:-:S07]  /*14d00*/  IMAD.MOV.U32 R0, RZ, RZ, R27 ;  /* 0x000000ffff007224 */ /* 0x000fce00078e001b */
.L_x_16948:
[----:B------:R-:W-:Y:S05]  /*14d10*/  BSYNC B2 ;  /* 0x0000000000027941 */ /* 0x000fea0003800000 */
.L_x_16947:
        /* <DEDUP_REMOVED lines=12> */
.L_x_16955:
        /* <DEDUP_REMOVED lines=33> */
.L_x_16954:
[----:B------:R-:W-:Y:S05]  /*14ff0*/  BSYNC B3 ;  /* 0x0000000000037941 */ /* 0x000fea0003800000 */
.L_x_16953:
[----:B------:R-:W-:-:S13]  /*15000*/  ISETP.GE.U32.AND P0, PT, R30, 0xc, PT ;  /* 0x0000000c1e00780c */ /* 0x000fda0003f06070 */
[----:B------:R-:W-:Y:S05]  /*15010*/  @!P0 BRA `(.L_x_16952) ;  /* 0x0000000400dc8947 */ /* 0x000fea0003800000 */
[----:B------:R-:W-:Y:S01]  /*15020*/  BSSY B3, `(.L_x_16956) ;  /* 0x0000075000037945 */ /* 0x000fe20003800000 */
[----:B------:R-:W-:-:S07]  /*15030*/  VIADD R0, R9, 0x10 ;  /* 0x0000001009007836 */ /* 0x000fce0000000000 */
.L_x_16957:
        /* <DEDUP_REMOVED lines=116> */
.L_x_16956:
[----:B------:R-:W-:-:S07]  /*15780*/  IMAD.MOV.U32 R0, RZ, RZ, R9 ;  /* 0x000000ffff007224 */ /* 0x000fce00078e0009 */
.L_x_16952:
[----:B------:R-:W-:Y:S05]  /*15790*/  BSYNC B2 ;  /* 0x0000000000027941 */ /* 0x000fea0003800000 */
.L_x_16951:
        /* <DEDUP_REMOVED lines=20> */
.L_x_16959:
[----:B------:R-:W-:Y:S05]  /*158e0*/  BSYNC B2 ;  /* 0x0000000000027941 */ /* 0x000fea0003800000 */
.L_x_16958:
[----:B------:R-:W-:Y:S02]  /*158f0*/  IMAD.MOV.U32 R9, RZ, RZ, R31 ;  /* 0x000000ffff097224 */ /* 0x000fe400078e001f */
[----:B------:R-:W-:-:S03]  /*15900*/  IMAD.MOV.U32 R8, RZ, RZ, R6 ;  /* 0x000000ffff087224 */ /* 0x000fc600078e0006 */
[----:B------:R-:W-:Y:S01]  /*15910*/  LOP3.LUT R9, R9, 0x80000000, R13, 0xb8, !PT ;  /* 0x8000000009097812 */ /* 0x000fe200078eb80d */
[----:B------:R-:W-:Y:S06]  /*15920*/  BRA `(.L_x_16946) ;  /* 0x0000000000187947 */ /* 0x000fec0003800000 */
.L_x_16945:
[----:B------:R-:W-:-:S06]  /*15930*/  DSETP.GTU.AND P0, PT, R24, +INF , PT ;  /* 0x7ff000001800742a */ /* 0x000fcc0003f0c000 */
[----:B------:R-:W-:-:S14]  /*15940*/  DSETP.LE.AND P0, PT, R26, +INF , !P0 ;  /* 0x7ff000001a00742a */ /* 0x000fdc0004703000 */
[----:B------:R-:W-:Y:S02]  /*15950*/  @P0 DSETP.NEU.AND P1, PT, R26, +INF , PT ;  /* 0x7ff000001a00042a */ /* 0x000fe40003f2d000 */
[----:B------:R-:W-:-:S06]  /*15960*/  @!P0 DADD R8, R12, R4 ;  /* 0x000000000c088229 */ /* 0x000fcc0000000004 */
[----:B------:R-:W-:Y:S02]  /*15970*/  @P0 FSEL R8, R12, RZ, P1 ;  /* 0x000000ff0c080208 */ /* 0x000fe40000800000 */
[----:B------:R-:W-:-:S07]  /*15980*/  @P0 FSEL R9, R13, -QNAN , P1 ;  /* 0xfff800000d090808 */ /* 0x000fce0000800000 */
.L_x_16946:
[----:B------:R-:W-:Y:S05]  /*15990*/  BSYNC B0 ;  /* 0x0000000000007941 */ /* 0x000fea0003800000 */
.L_x_16944:
        /* <DEDUP_REMOVED lines=18> */
.L_x_16961:
[----:B------:R-:W-:Y:S05]  /*15ac0*/  BSYNC B2 ;  /* 0x0000000000027941 */ /* 0x000fea0003800000 */
.L_x_16960:
        /* <DEDUP_REMOVED lines=29> */
[----:B------:R-:W-:Y:S05]  /*15ca0*/  CALL.REL.NOINC `($__internal_13_$__cuda_sm20_div_rn_f64_full) ;  /* 0x0000000400207944 */ /* 0x000fea0003c00000 */
.L_x_16964:
[----:B------:R-:W-:Y:S05]  /*15cb0*/  BSYNC B2 ;  /* 0x0000000000027941 */ /* 0x000fea0003800000 */
.L_x_16963:
[----:B------:R-:W-:Y:S01]  /*15cc0*/  LOP3.LUT R37, RZ, 0x80000000, R37, 0xb8, !PT ;  /* 0x80000000ff257812 */ /* 0x000fe200078eb825 */
[----:B------:R-:W-:Y:S01]  /*15cd0*/  IMAD.MOV.U32 R36, RZ, RZ, RZ ;  /* 0x000000ffff247224 */ /* 0x000fe200078e00ff */
[----:B------:R-:W-:Y:S06]  /*15ce0*/  BRA `(.L_x_16940) ;  /* 0x0000000000187947 */ /* 0x000fec0003800000 */
.L_x_16962:
[----:B------:R-:W0:Y:S02]  /*15cf0*/  FRND.F64.FLOOR R2, R8 ;  /* 0x0000000800027313 */ /* 0x000e240000305800 */
[----:B0-----:R-:W-:Y:S02]  /*15d00*/  DADD R4, R8, -R2 ;  /* 0x0000000008047229 */ /* 0x001fe40000000802 */
[----:B------:R-:W-:-:S06]  /*15d10*/  DADD R6, R2, 1 ;  /* 0x3ff0000002067429 */ /* 0x000fcc0000000000 */
[----:B------:R-:W-:-:S06]  /*15d20*/  DSETP.GT.AND P0, PT, R4, 0.5, PT ;  /* 0x3fe000000400742a */ /* 0x000fcc0003f04000 */
[----:B------:R-:W-:Y:S02]  /*15d30*/  FSEL R36, R6, R2, P0 ;  /* 0x0000000206247208 */ /* 0x000fe40000000000 */
[----:B------:R-:W-:-:S07]  /*15d40*/  FSEL R37, R7, R3, P0 ;  /* 0x0000000307257208 */ /* 0x000fce0000000000 */
.L_x_16940:
[----:B------:R-:W-:Y:S05]  /*15d50*/  BSYNC B1 ;  /* 0x0000000000017941 */ /* 0x000fea0003800000 */
.L_x_16939:
        /* <DEDUP_REMOVED lines=23> */
.L_x_16967:
[----:B------:R-:W-:-:S13]  /*15ed0*/  ISETP.GE.AND P0, PT, R0, R21, PT ;  /* 0x000000150000720c */ /* 0x000fda0003f06270 */
[----:B------:R-:W-:Y:S05]  /*15ee0*/  @P0 BRA `(.L_x_16969) ;  /* 0x0000000000300947 */ /* 0x000fea0003800000 */
[----:B0-----:R-:W0:Y:S01]  /*15ef0*/  LDC.64 R2, c[0x0][0x228] ;  /* 0x00008a00ff027b82 */ /* 0x001e220000000a00 */
[----:B------:R-:W-:Y:S02]  /*15f00*/  IMAD.IADD R5, R20, 0x1, R0 ;  /* 0x0000000114057824 */ /* 0x000fe400078e0200 */
[----:B------:R-:W-:Y:S02]  /*15f10*/  VIADD R0, R0, 0x80 ;  /* 0x0000008000007836 */ /* 0x000fe40000000000 */
[----:B0-----:R-:W-:-:S05]  /*15f20*/  IMAD.WIDE.U32 R2, R5, 0x8, R2 ;  /* 0x0000000805027825 */ /* 0x001fca00078e0002 */
[----:B-----5:R1:W-:Y:S02]  /*15f30*/  STG.E.64 desc[UR4][R2.64], R28 ;  /* 0x0000001c02007986 */ /* 0x0203e4000c101b04 */
.L_x_16968:
[----:B------:R-:W-:-:S13]  /*15f40*/  ISETP.GE.AND P0, PT, R0, R21, PT ;  /* 0x000000150000720c */ /* 0x000fda0003f06270 */
[----:B------:R-:W-:Y:S05]  /*15f50*/  @P0 BRA `(.L_x_16970) ;  /* 0x0000000000340947 */ /* 0x000fea0003800000 */
[----:B01----:R-:W0:Y:S01]  /*15f60*/  LDC.64 R2, c[0x0][0x228] ;  /* 0x00008a00ff027b82 */ /* 0x003e220000000a00 */
[----:B------:R-:W-:Y:S02]  /*15f70*/  IMAD.IADD R5, R20, 0x1, R0 ;  /* 0x0000000114057824 */ /* 0x000fe400078e0200 */
[----:B------:R-:W-:Y:S02]  /*15f80*/  VIADD R0, R0, 0x80 ;  /* 0x0000008000007836 */ /* 0x000fe40000000000 */
[----:B0-----:R-:W-:-:S05]  /*15f90*/  IMAD.WIDE.U32 R2, R5, 0x8, R2 ;  /* 0x0000000805027825 */ /* 0x001fca00078e0002 */
[----:B------:R1:W-:Y:S02]  /*15fa0*/  STG.E.64 desc[UR4][R2.64], R38 ;  /* 0x0000002602007986 */ /* 0x0003e4000c101b04 */
.L_x_16969:
        /* <DEDUP_REMOVED lines=8> */
.L_x_16970:
[----:B------:R-:W-:Y:S05]  /*16030*/  BSYNC B1 ;  /* 0x0000000000017941 */ /* 0x000fea0003800000 */
.L_x_16966:
[----:B------:R-:W-:-:S13]  /*16040*/  ISETP.GE.AND P0, PT, R0, R21, PT ;  /* 0x000000150000720c */ /* 0x000fda0003f06270 */
[----:B012---:R-:W0:Y:S01]  /*16050*/  @!P0 LDC.64 R2, c[0x0][0x228] ;  /* 0x00008a00ff028b82 */ /* 0x007e220000000a00 */
[----:B------:R-:W-:Y:S02]  /*16060*/  @!P0 IMAD.IADD R5, R20, 0x1, R0 ;  /* 0x0000000114058824 */ /* 0x000fe400078e0200 */
[----:B------:R-:W-:Y:S02]  /*16070*/  @!P0 VIADD R0, R0, 0x80 ;  /* 0x0000008000008836 */ /* 0x000fe40000000000 */
[----:B0-----:R-:W-:-:S05]  /*16080*/  @!P0 IMAD.WIDE.U32 R2, R5, 0x8, R2 ;  /* 0x0000000805028825 */ /* 0x001fca00078e0002 */
[----:B------:R2:W-:Y:S02]  /*16090*/  @!P0 STG.E.64 desc[UR4][R2.64], R10 ;  /* 0x0000000a02008986 */ /* 0x0005e4000c101b04 */
.L_x_16971:
[----:B------:R-:W-:Y:S05]  /*160a0*/  BSYNC B0 ;  /* 0x0000000000007941 */ /* 0x000fea0003800000 */
.L_x_16965:
        /* <DEDUP_REMOVED lines=8> */
        .weak           $__internal_13_$__cuda_sm20_div_rn_f64_full
        .type           $__internal_13_$__cuda_sm20_div_rn_f64_full,@function
        .size           $__internal_13_$__cuda_sm20_div_rn_f64_full,(.L_x_37691 - $__internal_13_$__cuda_sm20_div_rn_f64_full)
$__internal_13_$__cuda_sm20_div_rn_f64_full:
        /* <DEDUP_REMOVED lines=68> */
.L_x_16973:
        /* <DEDUP_REMOVED lines=16> */
.L_x_16976:
[----:B------:R-:W-:Y:S01]  /*16670*/  LOP3.LUT R37, R27, 0x80000, RZ, 0xfc, !PT ;  /* 0x000800001b257812 */ /* 0x000fe200078efcff */
[----:B------:R-:W-:Y:S01]  /*16680*/  IMAD.MOV.U32 R36, RZ, RZ, R26 ;  /* 0x000000ffff247224 */ /* 0x000fe200078e001a */
[----:B------:R-:W-:Y:S06]  /*16690*/  BRA `(.L_x_16974) ;  /* 0x0000000000087947 */ /* 0x000fec0003800000 */
.L_x_16975:
[----:B------:R-:W-:Y:S01]  /*166a0*/  LOP3.LUT R37, R33, 0x80000, RZ, 0xfc, !PT ;  /* 0x0008000021257812 */ /* 0x000fe200078efcff */
[----:B------:R-:W-:-:S07]  /*166b0*/  IMAD.MOV.U32 R36, RZ, RZ, R32 ;  /* 0x000000ffff247224 */ /* 0x000fce00078e0020 */
.L_x_16974:
[----:B------:R-:W-:Y:S05]  /*166c0*/  BSYNC B0 ;  /* 0x0000000000007941 */ /* 0x000fea0003800000 */
.L_x_16972:
[----:B------:R-:W-:Y:S02]  /*166d0*/  IMAD.MOV.U32 R4, RZ, RZ, R0 ;  /* 0x000000ffff047224 */ /* 0x000fe400078e0000 */
[----:B------:R-:W-:-:S04]  /*166e0*/  IMAD.MOV.U32 R5, RZ, RZ, 0x0 ;  /* 0x00000000ff057424 */ /* 0x000fc800078e00ff */
[----:B------:R-:W-:Y:S05]  /*166f0*/  RET.REL.NODEC R4 `(_ZN2at6native29vectorized_elementwise_kernelILi8ENS0_13BUnaryFunctorIdddZZZNS0_15binary_internal21div_floor_kernel_cudaERNS_18TensorIteratorBaseEENKUlvE1_clEvENKUlvE_clEvEUlddE_EESt5arrayIPcLm2EEEEviT0_T1_) ;  /* 0xfffffe9804407950 */ /* 0x000fea0003c3ffff */
.L_x_16977:
        /* <DEDUP_REMOVED lines=16> */
.L_x_37691:


//--------------------- .text._ZN2at6native18elementwise_kernelILi128ELi4EZNS0_15gpu_kernel_implINS0_13AUnaryFunctorIdddZZZNS0_15binary_internal21div_floor_kernel_cudaERNS_18TensorIteratorBaseEENKUlvE1_clEvENKUlvE_clEvEUlddE_EEEEvS6_RKT_EUliE_EEviT1_ --------------------------
	.section	.text._ZN2at6native18elementwise_kernelILi128ELi4EZNS0_15gpu_kernel_implINS0_13AUnaryFunctorIdddZZZNS0_15binary_internal21div_floor_kernel_cudaERNS_18TensorIteratorBaseEENKUlvE1_clEvENKUlvE_clEvEUlddE_EEEEvS6_RKT_EUliE_EEviT1_,"ax",@progbits
	.align	128
        .global         _ZN2at6native18elementwise_kernelILi128ELi4EZNS0_15gpu_kernel_implINS0_13AUnaryFunctorIdddZZZNS0_15binary_internal21div_floor_kernel_cudaERNS_18TensorIteratorBaseEENKUlvE1_clEvENKUlvE_clEvEUlddE_EEEEvS6_RKT_EUliE_EEviT1_
        .type           _ZN2at6native18elementwise_kernelILi128ELi4EZNS0_15gpu_kernel_implINS0_13AUnaryFunctorIdddZZZNS0_15binary_internal21div_floor_kernel_cudaERNS_18TensorIteratorBaseEENKUlvE1_clEvENKUlvE_clEvEUlddE_EEEEvS6_RKT_EUliE_EEviT1_,@function
        .size           _ZN2at6native18elementwise_kernelILi128ELi4EZNS0_15gpu_kernel_implINS0_13AUnaryFunctorIdddZZZNS0_15binary_internal21div_floor_kernel_cudaERNS_18TensorIteratorBaseEENKUlvE1_clEvENKUlvE_clEvEUlddE_EEEEvS6_RKT_EUliE_EEviT1_,(.L_x_37692 - _ZN2at6native18elementwise_kernelILi128ELi4EZNS0_15gpu_kernel_implINS0_13AUnaryFunctorIdddZZZNS0_15binary_internal21div_floor_kernel_cudaERNS_18TensorIteratorBaseEENKUlvE1_clEvENKUlvE_clEvEUlddE_EEEEvS6_RKT_EUliE_EEviT1_)
        .other          _ZN2at6native18elementwise_kernelILi128ELi4EZNS0_15gpu_kernel_implINS0_13AUnaryFunctorIdddZZZNS0_15binary_internal21div_floor_kernel_cudaERNS_18TensorIteratorBaseEENKUlvE1_clEvENKUlvE_clEvEUlddE_EEEEvS6_RKT_EUliE_EEviT1_,@"STO_CUDA_ENTRY STV_DEFAULT"
_ZN2at6native18elementwise_kernelILi128ELi4EZNS0_15gpu_kernel_implINS0_13AUnaryFunctorIdddZZZNS0_15binary_internal21div_floor_kernel_cudaERNS_18TensorIteratorBaseEENKUlvE1_clEvENKUlvE_clEvEUlddE_EEEEvS6_RKT_EUliE_EEviT1_:
.text._ZN2at6native18elementwise_kernelILi128ELi4EZNS0_15gpu_kernel_implINS0_13AUnaryFunctorIdddZZZNS0_15binary_internal21div_floor_kernel_cudaERNS_18TensorIteratorBaseEENKUlvE1_clEvENKUlvE_clEvEUlddE_EEEEvS6_RKT_EUliE_EEviT1_:
        /* <DEDUP_REMOVED lines=312> */
.L_x_16980:
        /* <DEDUP_REMOVED lines=21> */
.L_x_16984:
[----:B------:R-:W2:Y:S02]  /*14d0*/  LDG.E.U8 R2, desc[UR36][R2.64] ;  /* 0x0000002402027981 */ /* 0x000ea4000c1e1100 */
[----:B--2---:R0:W1:Y:S01]  /*14e0*/  I2F.F64.U16 R18, R2 ;  /* 0x0000000200127312 */ /* 0x0040620000101800 */
[----:B------:R-:W-:Y:S05]  /*14f0*/  BRA `(.L_x_16986) ;  /* 0x0000000c00707947 */ /* 0x000fea0003800000 */
.L_x_16983:
        /* <DEDUP_REMOVED lines=9> */
.L_x_16988:
[----:B------:R-:W2:Y:S02]  /*1590*/  LDG.E R2, desc[UR36][R2.64] ;  /* 0x0000002402027981 */ /* 0x000ea4000c1e1900 */
[----:B--2---:R0:W1:Y:S01]  /*15a0*/  I2F.F64 R18, R2 ;  /* 0x0000000200127312 */ /* 0x0040620000201c00 */
[----:B------:R-:W-:Y:S05]  /*15b0*/  BRA `(.L_x_16986) ;  /* 0x0000000c00407947 */ /* 0x000fea0003800000 */
.L_x_16987:
[----:B------:R-:W2:Y:S02]  /*15c0*/  LDG.E.U16 R2, desc[UR36][R2.64] ;  /* 0x0000002402027981 */ /* 0x000ea4000c1e1500 */
[----:B--2---:R0:W1:Y:S01]  /*15d0*/  I2F.F64.S16 R18, R2 ;  /* 0x0000000200127312 */ /* 0x0040620000101c00 */
[----:B------:R-:W-:Y:S05]  /*15e0*/  BRA `(.L_x_16986) ;  /* 0x0000000c00347947 */ /* 0x000fea0003800000 */
.L_x_16982:
        /* <DEDUP_REMOVED lines=10> */
.L_x_16990:
[----:B------:R-:W2:Y:S02]  /*1690*/  LDG.E.U16 R0, desc[UR36][R2.64] ;  /* 0x0000002402007981 */ /* 0x000ea4000c1e1500 */
[----:B--2---:R-:W-:-:S05]  /*16a0*/  HADD2.F32 R0, -RZ, R0.H0_H0 ;  /* 0x20000000ff007230 */ /* 0x004fca0000004100 */
[----:B------:R-:W-:-:S04]  /*16b0*/  FMUL.FTZ R0, R0, 1 ;  /* 0x3f80000000007820 */ /* 0x000fc80000410000 */
[----:B------:R0:W1:Y:S01]  /*16c0*/  F2F.F64.F32 R18, R0 ;  /* 0x0000000000127310 */ /* 0x0000620000201800 */
[----:B------:R-:W-:Y:S05]  /*16d0*/  BRA `(.L_x_16986) ;  /* 0x0000000800f87947 */ /* 0x000fea0003800000 */
.L_x_16989:
        /* <DEDUP_REMOVED lines=10> */
.L_x_16992:
[----:B------:R-:W2:Y:S02]  /*1780*/  LDG.E.U16 R2, desc[UR36][R2.64] ;  /* 0x0000002402027981 */ /* 0x000ea4000c1e1500 */
[----:B--2---:R-:W-:-:S05]  /*1790*/  HADD2.F32 R0, -RZ, R2.H0_H0 ;  /* 0x20000002ff007230 */ /* 0x004fca0000004100 */
[----:B------:R-:W-:-:S04]  /*17a0*/  FMUL.FTZ R0, R0, 1 ;  /* 0x3f80000000007820 */ /* 0x000fc80000410000 */
[----:B------:R0:W1:Y:S01]  /*17b0*/  F2F.F64.F32 R18, R0 ;  /* 0x0000000000127310 */ /* 0x0000620000201800 */
[----:B------:R-:W-:Y:S05]  /*17c0*/  BRA `(.L_x_16986) ;  /* 0x0000000800bc7947 */ /* 0x000fea0003800000 */
.L_x_16991:
[----:B------:R0:W5:Y:S01]  /*17d0*/  LDG.E.64 R18, desc[UR36][R2.64] ;  /* 0x0000002402127981 */ /* 0x000162000c1e1b00 */
[----:B------:R-:W-:Y:S05]  /*17e0*/  BRA `(.L_x_16986) ;  /* 0x0000000800b47947 */ /* 0x000fea0003800000 */
.L_x_16981:
        /* <DEDUP_REMOVED lines=13> */
.L_x_16995:
[----:B------:R0:W5:Y:S01]  /*18c0*/  LDG.E.64 R18, desc[UR36][R2.64] ;  /* 0x0000002402127981 */ /* 0x000162000c1e1b00 */
[----:B------:R-:W-:Y:S05]  /*18d0*/  BRA `(.L_x_16986) ;  /* 0x0000000800787947 */ /* 0x000fea0003800000 */
.L_x_16994:
        /* <DEDUP_REMOVED lines=28> */
.L_x_16997:
        /* <DEDUP_REMOVED lines=15> */
.L_x_16996:
[----:B------:R-:W2:Y:S02]  /*1b90*/  LDG.E.U16 R0, desc[UR36][R2.64] ;  /* 0x0000002402007981 */ /* 0x000ea4000c1e1500 */
[----:B--2---:R-:W-:-:S04]  /*1ba0*/  IMAD.U32 R0, R0, 0x10000, RZ ;  /* 0x0001000000007824 */ /* 0x004fc800078e00ff */
[----:B------:R-:W-:-:S04]  /*1bb0*/  FMUL.FTZ R0, R0, 1 ;  /* 0x3f80000000007820 */ /* 0x000fc80000410000 */
[----:B------:R0:W1:Y:S01]  /*1bc0*/  F2F.F64.F32 R18, R0 ;  /* 0x0000000000127310 */ /* 0x0000620000201800 */
[----:B------:R-:W-:Y:S05]  /*1bd0*/  BRA `(.L_x_16986) ;  /* 0x0000000400b87947 */ /* 0x000fea0003800000 */
.L_x_16993:
        /* <DEDUP_REMOVED lines=11> */
.L_x_17000:
        /* <DEDUP_REMOVED lines=21> */
.L_x_17004:
[----:B------:R-:W-:Y:S05]  /*1de0*/  BSYNC B1 ;  /* 0x0000000000017941 */ /* 0x000fea0003800000 */
.L_x_17003:
[----:B------:R-:W-:Y:S01]  /*1df0*/  LEA R3, R0, 0x3b800000, 0x17 ;  /* 0x3b80000000037811 */ /* 0x000fe200078eb8ff */
[----:B------:R-:W-:-:S05]  /*1e00*/  IMAD.SHL.U32 R0, R2, 0x100000, RZ ;  /* 0x0010000002007824 */ /* 0x000fca00078e00ff */
[----:B------:R-:W-:-:S07]  /*1e10*/  LOP3.LUT R0, R3, R0, R4, 0xfe, !PT ;  /* 0x0000000003007212 */ /* 0x000fce00078efe04 */
.L_x_17002:
[----:B------:R-:W-:Y:S05]  /*1e20*/  BSYNC B0 ;  /* 0x0000000000007941 */ /* 0x000fea0003800000 */
.L_x_17001:
[----:B------:R-:W-:-:S04]  /*1e30*/  FMUL.FTZ R0, R0, 1 ;  /* 0x3f80000000007820 */ /* 0x000fc80000410000 */
[----:B------:R2:W3:Y:S01]  /*1e40*/  F2F.F64.F32 R18, R0 ;  /* 0x0000000000127310 */ /* 0x0004e20000201800 */
[----:B------:R-:W-:Y:S05]  /*1e50*/  BRA `(.L_x_16986) ;  /* 0x0000000400187947 */ /* 0x000fea0003800000 */
.L_x_16999:
        /* <DEDUP_REMOVED lines=21> */
.L_x_17008:
[----:B------:R-:W-:Y:S05]  /*1fb0*/  BSYNC B1 ;  /* 0x0000000000017941 */ /* 0x000fea0003800000 */
.L_x_17007:
[----:B------:R-:W-:Y:S01]  /*1fc0*/  LEA R3, R0, 0x37800000, 0x17 ;  /* 0x3780000000037811 */ /* 0x000fe200078eb8ff */
[----:B------:R-:W-:-:S05]  /*1fd0*/  IMAD.SHL.U32 R0, R2, 0x200000, RZ ;  /* 0x0020000002007824 */ /* 0x000fca00078e00ff */
[----:B------:R-:W-:-:S07]  /*1fe0*/  LOP3.LUT R0, R3, R0, R4, 0xfe, !PT ;  /* 0x0000000003007212 */ /* 0x000fce00078efe04 */
.L_x_17006:
[----:B------:R-:W-:Y:S05]  /*1ff0*/  BSYNC B0 ;  /* 0x0000000000007941 */ /* 0x000fea0003800000 */
.L_x_17005:
[----:B------:R-:W-:-:S04]  /*2000*/  FMUL.FTZ R0, R0, 1 ;  /* 0x3f80000000007820 */ /* 0x000fc80000410000 */
[----:B------:R4:W0:Y:S01]  /*2010*/  F2F.F64.F32 R18, R0 ;  /* 0x0000000000127310 */ /* 0x0008220000201800 */
[----:B------:R-:W-:Y:S05]  /*2020*/  BRA `(.L_x_16986) ;  /* 0x0000000000a47947 */ /* 0x000fea0003800000 */
.L_x_16998:
        /* <DEDUP_REMOVED lines=14> */
.L_x_17012:
[----:B------:R-:W-:Y:S05]  /*2110*/  BSYNC B0 ;  /* 0x0000000000007941 */ /* 0x000fea0003800000 */
.L_x_17011:
[----:B------:R-:W-:-:S04]  /*2120*/  FMUL.FTZ R0, R0, 1 ;  /* 0x3f80000000007820 */ /* 0x000fc80000410000 */
[----:B------:R0:W1:Y:S01]  /*2130*/  F2F.F64.F32 R18, R0 ;  /* 0x0000000000127310 */ /* 0x0000620000201800 */
[----:B------:R-:W-:Y:S05]  /*2140*/  BRA `(.L_x_16986) ;  /* 0x00000000005c7947 */ /* 0x000fea0003800000 */
.L_x_16985:
        /* <DEDUP_REMOVED lines=16> */
.L_x_17013:
[----:B------:R-:W-:Y:S01]  /*2250*/  CS2R R18, SRZ ;  /* 0x0000000000127805 */ /* 0x000fe2000001ff00 */
[----:B------:R-:W-:Y:S06]  /*2260*/  BRA `(.L_x_16986) ;  /* 0x0000000000147947 */ /* 0x000fec0003800000 */
.L_x_17010:
[----:B------:R-:W2:Y:S02]  /*2270*/  LDG.E.64 R18, desc[UR36][R2.64] ;  /* 0x0000002402127981 */ /* 0x000ea4000c1e1b00 */
[----:B--2---:R-:W0:Y:S01]  /*2280*/  I2F.F64.U64 R18, R18 ;  /* 0x0000001200127312 */ /* 0x004e220000301800 */
[----:B------:R-:W-:Y:S05]  /*2290*/  BRA `(.L_x_16986) ;  /* 0x0000000000087947 */ /* 0x000fea0003800000 */
.L_x_17009:
[----:B------:R-:W2:Y:S02]  /*22a0*/  LDG.E R2, desc[UR36][R2.64] ;  /* 0x0000002402027981 */ /* 0x000ea4000c1e1900 */
[----:B--2---:R0:W1:Y:S02]  /*22b0*/  I2F.F64.U32 R18, R2 ;  /* 0x0000000200127312 */ /* 0x0040640000201800 */
.L_x_16986:
[----:B01-3-5:R-:W-:Y:S01]  /*22c0*/  DSETP.NEU.AND P0, PT, R18, RZ, PT ;  /* 0x000000ff1200722a */ /* 0x02bfe20003f0d000 */
[----:B------:R-:W-:-:S13]  /*22d0*/  BSSY B0, `(.L_x_17014) ;  /* 0x0000160000007945 */ /* 0x000fda0003800000 */
[----:B------:R-:W-:Y:S05]  /*22e0*/  @P0 BRA `(.L_x_17015) ;  /* 0x0000000000780947 */ /* 0x000fea0003800000 */
[----:B------:R-:W0:Y:S01]  /*22f0*/  MUFU.RCP64H R3, R19 ;  /* 0x0000001300037308 */ /* 0x000e220000001800 */
[----:B------:R-:W-:Y:S01]  /*2300*/  IMAD.MOV.U32 R2, RZ, RZ, 0x1 ;  /* 0x00000001ff027424 */ /* 0x000fe200078e00ff */
[----:B------:R-:W-:Y:S01]  /*2310*/  ULDC.64 UR4, c[0x0][0x428] ;  /* 0x00010a0000047ab9 */ /* 0x000fe20000000a00 */
[----:B--2-4-:R-:W1:Y:S01]  /*2320*/  LDC R0, c[0x0][0x42c] ;  /* 0x00010b00ff007b82 */ /* 0x014e620000000800 */
[----:B------:R-:W-:Y:S03]  /*2330*/  BSSY B2, `(.L_x_17016) ;  /* 0x0000016000027945 */ /* 0x000fe60003800000 */
[----:B0-----:R-:W-:-:S08]  /*2340*/  DFMA R4, R2, -R18, 1 ;  /* 0x3ff000000204742b */ /* 0x001fd00000000812 */
[----:B------:R-:W-:Y:S01]  /*2350*/  DFMA R4, R4, R4, R4 ;  /* 0x000000040404722b */ /* 0x000fe20000000004 */
[----:B-1----:R-:W-:-:S07]  /*2360*/  FSETP.GEU.AND P1, PT, |R0|, 6.5827683646048100446e-37, PT ;  /* 0x036000000000780b */ /* 0x002fce0003f2e200 */
[----:B------:R-:W-:-:S08]  /*2370*/  DFMA R4, R2, R4, R2 ;  /* 0x000000040204722b */ /* 0x000fd00000000002 */
[----:B------:R-:W-:-:S08]  /*2380*/  DFMA R2, R4, -R18, 1 ;  /* 0x3ff000000402742b */ /* 0x000fd00000000812 */
[----:B------:R-:W-:-:S08]  /*2390*/  DFMA R2, R4, R2, R4 ;  /* 0x000000020402722b */ /* 0x000fd00000000004 */
[----:B------:R-:W-:-:S08]  /*23a0*/  DMUL R4, R2, UR4 ;  /* 0x0000000402047c28 */ /* 0x000fd00008000000 */
[----:B------:R-:W-:-:S08]  /*23b0*/  DFMA R6, R4, -R18, UR4 ;  /* 0x0000000404067e2b */ /* 0x000fd00008000812 */
[----:B------:R-:W-:-:S10]  /*23c0*/  DFMA R2, R2, R6, R4 ;  /* 0x000000060202722b */ /* 0x000fd40000000004 */
[----:B------:R-:W-:-:S05]  /*23d0*/  FFMA R4, RZ, R19, R3 ;  /* 0x00000013ff047223 */ /* 0x000fca0000000003 */
[----:B------:R-:W-:-:S13]  /*23e0*/  FSETP.GT.AND P0, PT, |R4|, 1.469367938527859385e-39, PT ;  /* 0x001000000400780b */ /* 0x000fda0003f04200 */
[----:B------:R-:W-:Y:S05]  /*23f0*/  @P0 BRA P1, `(.L_x_17017) ;  /* 0x0000000000240947 */ /* 0x000fea0000800000 */
[----:B------:R-:W-:Y:S01]  /*2400*/  ULDC.64 UR4, c[0x0][0x428] ;  /* 0x00010a0000047ab9 */ /* 0x000fe20000000a00 */
[----:B------:R-:W-:Y:S01]  /*2410*/  IMAD.MOV.U32 R10, RZ, RZ, R18 ;  /* 0x000000ffff0a7224 */ /* 0x000fe200078e0012 */
[----:B------:R-:W-:Y:S01]  /*2420*/  MOV R0, 0x2470 ;  /* 0x0000247000007802 */ /* 0x000fe20000000f00 */
[----:B------:R-:W-:Y:S02]  /*2430*/  IMAD.MOV.U32 R11, RZ, RZ, R19 ;  /* 0x000000ffff0b7224 */ /* 0x000fe400078e0013 */
[----:B------:R-:W-:Y:S02]  /*2440*/  IMAD.U32 R6, RZ, RZ, UR4 ;  /* 0x00000004ff067e24 */ /* 0x000fe4000f8e00ff */
[----:B------:R-:W-:-:S07]  /*2450*/  IMAD.U32 R7, RZ, RZ, UR5 ;  /* 0x00000005ff077e24 */ /* 0x000fce000f8e00ff */
[----:B------:R-:W-:Y:S05]  /*2460*/  CALL.REL.NOINC `($__internal_14_$__cuda_sm20_div_rn_f64_full) ;  /* 0x0000010000ac7944 */ /* 0x000fea0003c00000 */
[----:B------:R-:W-:Y:S02]  /*2470*/  IMAD.MOV.U32 R2, RZ, RZ, R4 ;  /* 0x000000ffff027224 */ /* 0x000fe400078e0004 */
[----:B------:R-:W-:-:S07]  /*2480*/  IMAD.MOV.U32 R3, RZ, RZ, R5 ;  /* 0x000000ffff037224 */ /* 0x000fce00078e0005 */
.L_x_17017:
[----:B------:R-:W-:Y:S05]  /*2490*/  BSYNC B2 ;  /* 0x0000000000027941 */ /* 0x000fea0003800000 */
.L_x_17016:
[----:B------:R-:W-:Y:S02]  /*24a0*/  IMAD.MOV.U32 R4, RZ, RZ, R2 ;  /* 0x000000ffff047224 */ /* 0x000fe400078e0002 */
[----:B------:R-:W-:Y:S01]  /*24b0*/  IMAD.MOV.U32 R5, RZ, RZ, R3 ;  /* 0x000000ffff057224 */ /* 0x000fe200078e0003 */
[----:B------:R-:W-:Y:S06]  /*24c0*/  BRA `(.L_x_17018) ;  /* 0x0000001400007947 */ /* 0x000fec0003800000 */
.L_x_17015:
[----:B------:R-:W0:Y:S01]  /*24d0*/  LDC.64 R2, c[0x0][0x428] ;  /* 0x00010a00ff027b82 */ /* 0x000e220000000a00 */
[----:B------:R-:W-:Y:S01]  /*24e0*/  LOP3.LUT R5, R19, 0x7fffffff, RZ, 0xc0, !PT ;  /* 0x7fffffff13057812 */ /* 0x000fe200078ec0ff */
[----:B------:R-:W-:Y:S01]  /*24f0*/  BSSY B1, `(.L_x_17019) ;  /* 0x00000fa000017945 */ /* 0x000fe20003800000 */
[----:B------:R-:W-:Y:S02]  /*2500*/  IMAD.MOV.U32 R4, RZ, RZ, R18 ;  /* 0x000000ffff047224 */ /* 0x000fe400078e0012 */
[----:B------:R-:W-:Y:S02]  /*2510*/  ISETP.GT.U32.AND P0, PT, R5, 0x7fefffff, PT ;  /* 0x7fefffff0500780c */ /* 0x000fe40003f04070 */
[----:B0-----:R-:W-:Y:S01]  /*2520*/  LOP3.LUT R7, R3, 0x7fffffff, RZ, 0xc0, !PT ;  /* 0x7fffffff03077812 */ /* 0x001fe200078ec0ff */
        /* <DEDUP_REMOVED lines=8> */
[----:B------:R-:W-:Y:S02]  /*25b0*/  ULDC.64 UR4, c[0x0][0x428] ;  /* 0x00010a0000047ab9 */ /* 0x000fe40000000a00 */
[----:B------:R-:W-:Y:S02]  /*25c0*/  IMAD.U32 R26, RZ, RZ, UR4 ;  /* 0x00000004ff1a7e24 */ /* 0x000fe4000f8e00ff */
[----:B------:R-:W-:-:S09]  /*25d0*/  IMAD.U32 R27, RZ, RZ, UR5 ;  /* 0x00000005ff1b7e24 */ /* 0x000fd2000f8e00ff */
        /* <DEDUP_REMOVED lines=23> */
.L_x_17024:
        /* <DEDUP_REMOVED lines=12> */
.L_x_17023:
[----:B------:R-:W-:Y:S05]  /*2810*/  BSYNC B2 ;  /* 0x0000000000027941 */ /* 0x000fea0003800000 */
.L_x_17022:
        /* <DEDUP_REMOVED lines=12> */
.L_x_17030:
        /* <DEDUP_REMOVED lines=33> */
.L_x_17029:
[----:B------:R-:W-:Y:S02]  /*2af0*/  IMAD.MOV.U32 R10, RZ, RZ, R8 ;  /* 0x000000ffff0a7224 */ /* 0x000fe400078e0008 */
[----:B------:R-:W-:-:S07]  /*2b00*/  IMAD.MOV.U32 R8, RZ, RZ, R9 ;  /* 0x000000ffff087224 */ /* 0x000fce00078e0009 */
.L_x_17028:
[----:B------:R-:W-:Y:S05]  /*2b10*/  BSYNC B3 ;  /* 0x0000000000037941 */ /* 0x000fea0003800000 */
.L_x_17027:
[----:B------:R-:W-:-:S13]  /*2b20*/  ISETP.GE.U32.AND P0, PT, R12, 0xc, PT ;  /* 0x0000000c0c00780c */ /* 0x000fda0003f06070 */
[----:B------:R-:W-:Y:S05]  /*2b30*/  @!P0 BRA `(.L_x_17026) ;  /* 0x0000000400d88947 */ /* 0x000fea0003800000 */
[----:B------:R-:W-:Y:S01]  /*2b40*/  BSSY B3, `(.L_x_17031) ;  /* 0x0000074000037945 */ /* 0x000fe20003800000 */
.L_x_17032:
        /* <DEDUP_REMOVED lines=116> */
.L_x_17031:
[----:B------:R-:W-:-:S07]  /*3290*/  IMAD.MOV.U32 R10, RZ, RZ, R7 ;  /* 0x000000ffff0a7224 */ /* 0x000fce00078e0007 */
.L_x_17026:
[----:B------:R-:W-:Y:S05]  /*32a0*/  BSYNC B2 ;  /* 0x0000000000027941 */ /* 0x000fea0003800000 */
.L_x_17025:
        /* <DEDUP_REMOVED lines=20> */
.L_x_17034:
[----:B------:R-:W-:Y:S05]  /*33f0*/  BSYNC B2 ;  /* 0x0000000000027941 */ /* 0x000fea0003800000 */
.L_x_17033:
[----:B------:R-:W-:Y:S01]  /*3400*/  LOP3.LUT R27, R27, 0x80000000, R3, 0xb8, !PT ;  /* 0x800000001b1b7812 */ /* 0x000fe200078eb803 */
[----:B------:R-:W-:Y:S06]  /*3410*/  BRA `(.L_x_17021) ;  /* 0x00000000001c7947 */ /* 0x000fec0003800000 */
.L_x_17020:
[----:B------:R-:W-:-:S06]  /*3420*/  DSETP.GTU.AND P0, PT, R4, +INF , PT ;  /* 0x7ff000000400742a */ /* 0x000fcc0003f0c000 */
[----:B------:R-:W-:-:S14]  /*3430*/  DSETP.LE.AND P0, PT, R6, +INF , !P0 ;  /* 0x7ff000000600742a */ /* 0x000fdc0004703000 */
[----:B------:R-:W0:Y:S01]  /*3440*/  @!P0 LDC.64 R26, c[0x0][0x428] ;  /* 0x00010a00ff1a8b82 */ /* 0x000e220000000a00 */
[----:B------:R-:W-:Y:S02]  /*3450*/  @P0 DSETP.NEU.AND P1, PT, R6, +INF , PT ;  /* 0x7ff000000600042a */ /* 0x000fe40003f2d000 */
[----:B0-----:R-:W-:-:S06]  /*3460*/  @!P0 DADD R26, R18, R26 ;  /* 0x00000000121a8229 */ /* 0x001fcc000000001a */
[----:B------:R-:W-:Y:S02]  /*3470*/  @P0 FSEL R26, R2, RZ, P1 ;  /* 0x000000ff021a0208 */ /* 0x000fe40000800000 */
[----:B------:R-:W-:-:S07]  /*3480*/  @P0 FSEL R27, R3, -QNAN , P1 ;  /* 0xfff80000031b0808 */ /* 0x000fce0000800000 */
.L_x_17021:
[----:B------:R-:W-:Y:S05]  /*3490*/  BSYNC B1 ;  /* 0x0000000000017941 */ /* 0x000fea0003800000 */
.L_x_17019:
[----:B------:R-:W0:Y:S01]  /*34a0*/  MUFU.RCP64H R3, R19 ;  /* 0x0000001300037308 */ /* 0x000e220000001800 */
[----:B------:R-:W-:Y:S01]  /*34b0*/  IMAD.MOV.U32 R2, RZ, RZ, 0x1 ;  /* 0x00000001ff027424 */ /* 0x000fe200078e00ff */
[----:B------:R-:W-:Y:S01]  /*34c0*/  ULDC.64 UR4, c[0x0][0x428] ;  /* 0x00010a0000047ab9 */ /* 0x000fe20000000a00 */
[----:B------:R-:W-:Y:S01]  /*34d0*/  BSSY B2, `(.L_x_17035) ;  /* 0x0000014000027945 */ /* 0x000fe20003800000 */
[----:B------:R-:W-:-:S10]  /*34e0*/  DADD R6, -R26, UR4 ;  /* 0x000000041a067e29 */ /* 0x000fd40008000100 */
        /* <DEDUP_REMOVED lines=9> */
[----:B--2-4-:R-:W-:-:S05]  /*3580*/  FFMA R0, RZ, R19, R3 ;  /* 0x00000013ff007223 */ /* 0x014fca0000000003 */
[----:B------:R-:W-:-:S13]  /*3590*/  FSETP.GT.AND P0, PT, |R0|, 1.469367938527859385e-39, PT ;  /* 0x001000000000780b */ /* 0x000fda0003f04200 */
[----:B------:R-:W-:Y:S05]  /*35a0*/  @P0 BRA P1, `(.L_x_17036) ;  /* 0x0000000000180947 */ /* 0x000fea0000800000 */
[----:B------:R-:W-:Y:S01]  /*35b0*/  IMAD.MOV.U32 R10, RZ, RZ, R18 ;  /* 0x000000ffff0a7224 */ /* 0x000fe200078e0012 */
[----:B------:R-:W-:Y:S01]  /*35c0*/  MOV R0, 0x35f0 ;  /* 0x000035f000007802 */ /* 0x000fe20000000f00 */
[----:B------:R-:W-:-:S07]  /*35d0*/  IMAD.MOV.U32 R11, RZ, RZ, R19 ;  /* 0x000000ffff0b7224 */ /* 0x000fce00078e0013 */
[----:B------:R-:W-:Y:S05]  /*35e0*/  CALL.REL.NOINC `($__internal_14_$__cuda_sm20_div_rn_f64_full) ;  /* 0x000000f0004c7944 */ /* 0x000fea0003c00000 */
[----:B------:R-:W-:Y:S02]  /*35f0*/  IMAD.MOV.U32 R2, RZ, RZ, R4 ;  /* 0x000000ffff027224 */ /* 0x000fe400078e0004 */
[----:B------:R-:W-:-:S07]  /*3600*/  IMAD.MOV.U32 R3, RZ, RZ, R5 ;  /* 0x000000ffff037224 */ /* 0x000fce00078e0005 */
.L_x_17036:
[----:B------:R-:W-:Y:S05]  /*3610*/  BSYNC B2 ;  /* 0x0000000000027941 */ /* 0x000fea0003800000 */
.L_x_17035:
        /* <DEDUP_REMOVED lines=10> */
[----:B------:R-:W-:Y:S01]  /*36c0*/  ULDC.64 UR4, c[0x0][0x428] ;  /* 0x00010a0000047ab9 */ /* 0x000fe20000000a00 */
[----:B------:R-:W1:Y:S01]  /*36d0*/  LDC R0, c[0x0][0x42c] ;  /* 0x00010b00ff007b82 */ /* 0x000e620000000800 */
        /* <DEDUP_REMOVED lines=20> */
[----:B------:R-:W-:-:S07]  /*3820*/  IMAD.MOV.U32 R3, RZ, RZ, R5 ;  /* 0x000000ffff037224 */ /* 0x000fce00078e0005 */
.L_x_17039:
[----:B------:R-:W-:Y:S05]  /*3830*/  BSYNC B2 ;  /* 0x0000000000027941 */ /* 0x000fea0003800000 */
.L_x_17038:
[----:B------:R-:W-:Y:S01]  /*3840*/  LOP3.LUT R5, RZ, 0x80000000, R3, 0xb8, !PT ;  /* 0x80000000ff057812 */ /* 0x000fe200078eb803 */
[----:B------:R-:W-:Y:S01]  /*3850*/  IMAD.MOV.U32 R4, RZ, RZ, RZ ;  /* 0x000000ffff047224 */ /* 0x000fe200078e00ff */
[----:B------:R-:W-:Y:S06]  /*3860*/  BRA `(.L_x_17018) ;  /* 0x0000000000187947 */ /* 0x000fec0003800000 */
.L_x_17037:
[----:B------:R-:W0:Y:S02]  /*3870*/  FRND.F64.FLOOR R2, R8 ;  /* 0x0000000800027313 */ /* 0x000e240000305800 */
[----:B0-----:R-:W-:Y:S02]  /*3880*/  DADD R4, R8, -R2 ;  /* 0x0000000008047229 */ /* 0x001fe40000000802 */
[----:B------:R-:W-:-:S06]  /*3890*/  DADD R6, R2, 1 ;  /* 0x3ff0000002067429 */ /* 0x000fcc0000000000 */
[----:B------:R-:W-:-:S06]  /*38a0*/  DSETP.GT.AND P0, PT, R4, 0.5, PT ;  /* 0x3fe000000400742a */ /* 0x000fcc0003f04000 */
[----:B------:R-:W-:Y:S02]  /*38b0*/  FSEL R4, R6, R2, P0 ;  /* 0x0000000206047208 */ /* 0x000fe40000000000 */
[----:B------:R-:W-:-:S07]  /*38c0*/  FSEL R5, R7, R3, P0 ;  /* 0x0000000307057208 */ /* 0x000fce0000000000 */
.L_x_17018:
[----:B------:R-:W-:Y:S05]  /*38d0*/  BSYNC B0 ;  /* 0x0000000000007941 */ /* 0x000fea0003800000 */
.L_x_17014:
        /* <DEDUP_REMOVED lines=15> */
.L_x_17043:
[----:B------:R-:W0:Y:S02]  /*39d0*/  F2I.S64.F64.TRUNC R4, R4 ;  /* 0x0000000400047311 */ /* 0x000e24000030d900 */
[----:B0-----:R-:W-:-:S05]  /*39e0*/  IMAD.MOV.U32 R3, RZ, RZ, R4 ;  /* 0x000000ffff037224 */ /* 0x001fca00078e0004 */
[----:B------:R3:W-:Y:S01]  /*39f0*/  STG.E.U8 desc[UR36][R16.64], R3 ;  /* 0x0000000310007986 */ /* 0x0007e2000c101124 */
[----:B------:R-:W-:Y:S05]  /*3a00*/  BRA `(.L_x_17045) ;  /* 0x0000000c00f87947 */ /* 0x000fea0003800000 */
.L_x_17042:
        /* <DEDUP_REMOVED lines=9> */
.L_x_17047:
[----:B------:R-:W0:Y:S02]  /*3aa0*/  F2I.F64.TRUNC R5, R4 ;  /* 0x0000000400057311 */ /* 0x000e24000030d100 */
[----:B0-----:R1:W-:Y:S01]  /*3ab0*/  STG.E desc[UR36][R16.64], R5 ;  /* 0x0000000510007986 */ /* 0x0013e2000c101924 */
[----:B------:R-:W-:Y:S05]  /*3ac0*/  BRA `(.L_x_17045) ;  /* 0x0000000c00c87947 */ /* 0x000fea0003800000 */
.L_x_17046:
[----:B------:R-:W0:Y:S02]  /*3ad0*/  F2I.F64.TRUNC R5, R4 ;  /* 0x0000000400057311 */ /* 0x000e24000030d100 */
[----:B0-----:R2:W-:Y:S01]  /*3ae0*/  STG.E.U16 desc[UR36][R16.64], R5 ;  /* 0x0000000510007986 */ /* 0x0015e2000c101524 */
[----:B------:R-:W-:Y:S05]  /*3af0*/  BRA `(.L_x_17045) ;  /* 0x0000000c00bc7947 */ /* 0x000fea0003800000 */
.L_x_17041:
        /* <DEDUP_REMOVED lines=13> */
.L_x_17049:
        /* <DEDUP_REMOVED lines=8> */
.L_x_17048:
        /* <DEDUP_REMOVED lines=14> */
.L_x_17051:
        /* <DEDUP_REMOVED lines=9> */
.L_x_17050:
[----:B------:R0:W-:Y:S01]  /*3dc0*/  STG.E.64 desc[UR36][R16.64], R4 ;  /* 0x0000000410007986 */ /* 0x0001e2000c101b24 */
[----:B------:R-:W-:Y:S05]  /*3dd0*/  BRA `(.L_x_17045) ;  /* 0x0000000c00047947 */ /* 0x000fea0003800000 */
.L_x_17040:
        /* <DEDUP_REMOVED lines=12> */
.L_x_17054:
[----:B------:R-:W-:-:S05]  /*3ea0*/  CS2R R6, SRZ ;  /* 0x0000000000067805 */ /* 0x000fca000001ff00 */
[----:B------:R0:W-:Y:S01]  /*3eb0*/  STG.E.128 desc[UR36][R16.64], R4 ;  /* 0x0000000410007986 */ /* 0x0001e2000c101d24 */
[----:B------:R-:W-:Y:S05]  /*3ec0*/  BRA `(.L_x_17045) ;  /* 0x0000000800c87947 */ /* 0x000fea0003800000 */
.L_x_17053:
        /* <DEDUP_REMOVED lines=25> */
.L_x_17058:
[----:B------:R-:W-:Y:S05]  /*4060*/  BSYNC B0 ;  /* 0x0000000000007941 */ /* 0x000fea0003800000 */
.L_x_17057:
[----:B------:R-:W-:-:S05]  /*4070*/  LOP3.LUT R3, R0, R3, RZ, 0xfc, !PT ;  /* 0x0000000300037212 */ /* 0x000fca00078efcff */
[----:B------:R0:W-:Y:S01]  /*4080*/  STG.E.U8 desc[UR36][R16.64], R3 ;  /* 0x0000000310007986 */ /* 0x0001e2000c101124 */
[----:B------:R-:W-:Y:S05]  /*4090*/  BRA `(.L_x_17045) ;  /* 0x0000000800547947 */ /* 0x000fea0003800000 */
.L_x_17056:
        /* <DEDUP_REMOVED lines=17> */
.L_x_17060:
[----:B------:R-:W-:Y:S01]  /*41b0*/  IMAD.MOV.U32 R0, RZ, RZ, 0x7f ;  /* 0x0000007fff007424 */ /* 0x000fe200078e00ff */
[----:B------:R-:W-:-:S04]  /*41c0*/  ISETP.GT.U32.AND P0, PT, R2, 0x7f800000, PT ;  /* 0x7f8000000200780c */ /* 0x000fc80003f04070 */
[----:B------:R-:W-:-:S09]  /*41d0*/  SEL R0, R0, 0x7c, P0 ;  /* 0x0000007c00007807 */ /* 0x000fd20000000000 */
.L_x_17061:
[----:B------:R-:W-:Y:S05]  /*41e0*/  BSYNC B0 ;  /* 0x0000000000007941 */ /* 0x000fea0003800000 */
.L_x_17059:
[----:B------:R-:W-:-:S04]  /*41f0*/  LOP3.LUT R2, R3, 0x80000000, RZ, 0xc0, !PT ;  /* 0x8000000003027812 */ /* 0x000fc800078ec0ff */
[----:B------:R-:W-:-:S04]  /*4200*/  SHF.R.U32.HI R3, RZ, 0x18, R2 ;  /* 0x00000018ff037819 */ /* 0x000fc80000011602 */
[----:B------:R-:W-:-:S05]  /*4210*/  LOP3.LUT R3, R0, R3, RZ, 0xfc, !PT ;  /* 0x0000000300037212 */ /* 0x000fca00078efcff */
[----:B------:R0:W-:Y:S01]  /*4220*/  STG.E.U8 desc[UR36][R16.64], R3 ;  /* 0x0000000310007986 */ /* 0x0001e2000c101124 */
[----:B------:R-:W-:Y:S05]  /*4230*/  BRA `(.L_x_17045) ;  /* 0x0000000400ec7947 */ /* 0x000fea0003800000 */
.L_x_17055:
        /* <DEDUP_REMOVED lines=8> */
.L_x_17052:
        /* <DEDUP_REMOVED lines=11> */
.L_x_17064:
        /* <DEDUP_REMOVED lines=21> */
.L_x_17067:
[----:B------:R-:W-:-:S04]  /*44c0*/  LOP3.LUT R2, R3, 0x80000000, RZ, 0xc0, !PT ;  /* 0x8000000003027812 */ /* 0x000fc800078ec0ff */
[----:B------:R-:W-:-:S04]  /*44d0*/  SHF.R.U32.HI R3, RZ, 0x18, R2 ;  /* 0x00000018ff037819 */ /* 0x000fc80000011602 */
[----:B------:R-:W-:-:S04]  /*44e0*/  LOP3.LUT R0, R0, R3, RZ, 0xfc, !PT ;  /* 0x0000000300007212 */ /* 0x000fc800078efcff */
[----:B------:R-:W-:-:S07]  /*44f0*/  PRMT R8, R0, 0x7610, R8 ;  /* 0x0000761000087816 */ /* 0x000fce0000000008 */
.L_x_17066:
[----:B------:R-:W-:Y:S05]  /*4500*/  BSYNC B0 ;  /* 0x0000000000007941 */ /* 0x000fea0003800000 */
.L_x_17065:
[----:B------:R0:W-:Y:S01]  /*4510*/  STG.E.U8 desc[UR36][R16.64], R8 ;  /* 0x0000000810007986 */ /* 0x0001e2000c101124 */
[----:B------:R-:W-:Y:S05]  /*4520*/  BRA `(.L_x_17045) ;  /* 0x0000000400307947 */ /* 0x000fea0003800000 */
.L_x_17063:
        /* <DEDUP_REMOVED lines=21> */
.L_x_17070:
[----:B------:R-:W-:-:S04]  /*4680*/  LOP3.LUT R2, R3, 0x80000000, RZ, 0xc0, !PT ;  /* 0x8000000003027812 */ /* 0x000fc800078ec0ff */
[----:B------:R-:W-:-:S04]  /*4690*/  SHF.R.U32.HI R3, RZ, 0x18, R2 ;  /* 0x00000018ff037819 */ /* 0x000fc80000011602 */
[----:B------:R-:W-:-:S04]  /*46a0*/  LOP3.LUT R0, R0, R3, RZ, 0xfc, !PT ;  /* 0x0000000300007212 */ /* 0x000fc800078efcff */
[----:B------:R-:W-:-:S07]  /*46b0*/  PRMT R8, R0, 0x7610, R8 ;  /* 0x0000761000087816 */ /* 0x000fce0000000008 */
.L_x_17069:
[----:B------:R-:W-:Y:S05]  /*46c0*/  BSYNC B0 ;  /* 0x0000000000007941 */ /* 0x000fea0003800000 */
.L_x_17068:
[----:B------:R0:W-:Y:S01]  /*46d0*/  STG.E.U8 desc[UR36][R16.64], R8 ;  /* 0x0000000810007986 */ /* 0x0001e2000c101124 */
[----:B------:R-:W-:Y:S05]  /*46e0*/  BRA `(.L_x_17045) ;  /* 0x0000000000c07947 */ /* 0x000fea0003800000 */
.L_x_17062:
        /* <DEDUP_REMOVED lines=26> */
.L_x_17044:
        /* <DEDUP_REMOVED lines=16> */
.L_x_17073:
[----:B------:R-:W-:Y:S05]  /*4990*/  BRA `(.L_x_17045) ;  /* 0x0000000000147947 */ /* 0x000fea0003800000 */
.L_x_17072:
[----:B------:R-:W0:Y:S02]  /*49a0*/  F2I.U64.F64.TRUNC R4, R4 ;  /* 0x0000000400047311 */ /* 0x000e24000030d800 */
[----:B0-----:R0:W-:Y:S01]  /*49b0*/  STG.E.64 desc[UR36][R16.64], R4 ;  /* 0x0000000410007986 */ /* 0x0011e2000c101b24 */
[----:B------:R-:W-:Y:S05]  /*49c0*/  BRA `(.L_x_17045) ;  /* 0x0000000000087947 */ /* 0x000fea0003800000 */
.L_x_17071:
[----:B------:R-:W0:Y:S02]  /*49d0*/  F2I.U32.F64.TRUNC R5, R4 ;  /* 0x0000000400057311 */ /* 0x000e24000030d000 */
[----:B0-----:R0:W-:Y:S02]  /*49e0*/  STG.E desc[UR36][R16.64], R5 ;  /* 0x0000000510007986 */ /* 0x0011e4000c101924 */
.L_x_17045:
[----:B0-----:R-:W0:Y:S01]  /*49f0*/  S2R R0, SR_TID.X ;  /* 0x0000000000007919 */ /* 0x001e220000002100 */
[----:B---3--:R-:W0:Y:S02]  /*4a00*/  S2R R3, SR_CTAID.X ;  /* 0x0000000000037919 */ /* 0x008e240000002500 */
[----:B0-----:R-:W-:-:S04]  /*4a10*/  IMAD R0, R3, 0x200, R0 ;  /* 0x0000020003007824 */ /* 0x001fc800078e0200 */
[----:B-12-4-:R-:W-:-:S07]  /*4a20*/  VIADD R17, R0, 0x80 ;  /* 0x0000008000117836 */ /* 0x016fce0000000000 */
.L_x_16979:
[----:B------:R-:W-:Y:S05]  /*4a30*/  BSYNC B6 ;  /* 0x0000000000067941 */ /* 0x000fea0003800000 */
.L_x_16978:
        /* <DEDUP_REMOVED lines=307> */
.L_x_17076:
        /* <DEDUP_REMOVED lines=21> */
.L_x_17080:
[----:B------:R-:W2:Y:S02]  /*5ec0*/  LDG.E.U8 R2, desc[UR36][R2.64] ;  /* 0x0000002402027981 */ /* 0x000ea4000c1e1100 */
[----:B--2---:R0:W1:Y:S01]  /*5ed0*/  I2F.F64.U16 R28, R2 ;  /* 0x00000002001c7312 */ /* 0x0040620000101800 */
[----:B------:R-:W-:Y:S05]  /*5ee0*/  BRA `(.L_x_17082) ;  /* 0x0000000c00707947 */ /* 0x000fea0003800000 */
.L_x_17079:
        /* <DEDUP_REMOVED lines=9> */
.L_x_17084:
[----:B------:R-:W2:Y:S02]  /*5f80*/  LDG.E R2, desc[UR36][R2.64] ;  /* 0x0000002402027981 */ /* 0x000ea4000c1e1900 */
[----:B--2---:R0:W1:Y:S01]  /*5f90*/  I2F.F64 R28, R2 ;  /* 0x00000002001c7312 */ /* 0x0040620000201c00 */
[----:B------:R-:W-:Y:S05]  /*5fa0*/  BRA `(.L_x_17082) ;  /* 0x0000000c00407947 */ /* 0x000fea0003800000 */
.L_x_17083:
[----:B------:R-:W2:Y:S02]  /*5fb0*/  LDG.E.U16 R2, desc[UR36][R2.64] ;  /* 0x0000002402027981 */ /* 0x000ea4000c1e1500 */
[----:B--2---:R0:W1:Y:S01]  /*5fc0*/  I2F.F64.S16 R28, R2 ;  /* 0x00000002001c7312 */ /* 0x0040620000101c00 */
[----:B------:R-:W-:Y:S05]  /*5fd0*/  BRA `(.L_x_17082) ;  /* 0x0000000c00347947 */ /* 0x000fea0003800000 */
.L_x_17078:
        /* <DEDUP_REMOVED lines=10> */
.L_x_17086:
[----:B------:R-:W2:Y:S02]  /*6080*/  LDG.E.U16 R0, desc[UR36][R2.64] ;  /* 0x0000002402007981 */ /* 0x000ea4000c1e1500 */
[----:B--2---:R-:W-:-:S05]  /*6090*/  HADD2.F32 R0, -RZ, R0.H0_H0 ;  /* 0x20000000ff007230 */ /* 0x004fca0000004100 */
[----:B------:R-:W-:-:S04]  /*60a0*/  FMUL.FTZ R0, R0, 1 ;  /* 0x3f80000000007820 */ /* 0x000fc80000410000 */
[----:B------:R0:W1:Y:S01]  /*60b0*/  F2F.F64.F32 R28, R0 ;  /* 0x00000000001c7310 */ /* 0x0000620000201800 */
[----:B------:R-:W-:Y:S05]  /*60c0*/  BRA `(.L_x_17082) ;  /* 0x0000000800f87947 */ /* 0x000fea0003800000 */
.L_x_17085:
        /* <DEDUP_REMOVED lines=10> */
.L_x_17088:
[----:B------:R-:W2:Y:S02]  /*6170*/  LDG.E.U16 R2, desc[UR36][R2.64] ;  /* 0x0000002402027981 */ /* 0x000ea4000c1e1500 */
[----:B--2---:R-:W-:-:S05]  /*6180*/  HADD2.F32 R0, -RZ, R2.H0_H0 ;  /* 0x20000002ff007230 */ /* 0x004fca0000004100 */
[----:B------:R-:W-:-:S04]  /*6190*/  FMUL.FTZ R0, R0, 1 ;  /* 0x3f80000000007820 */ /* 0x000fc80000410000 */
[----:B------:R0:W1:Y:S01]  /*61a0*/  F2F.F64.F32 R28, R0 ;  /* 0x00000000001c7310 */ /* 0x0000620000201800 */
[----:B------:R-:W-:Y:S05]  /*61b0*/  BRA `(.L_x_17082) ;  /* 0x0000000800bc7947 */ /* 0x000fea0003800000 */
.L_x_17087:
[----:B------:R0:W5:Y:S01]  /*61c0*/  LDG.E.64 R28, desc[UR36][R2.64] ;  /* 0x00000024021c7981 */ /* 0x000162000c1e1b00 */
[----:B------:R-:W-:Y:S05]  /*61d0*/  BRA `(.L_x_17082) ;  /* 0x0000000800b47947 */ /* 0x000fea0003800000 */
.L_x_17077:
        /* <DEDUP_REMOVED lines=13> */
.L_x_17091:
[----:B------:R0:W5:Y:S01]  /*62b0*/  LDG.E.64 R28, desc[UR36][R2.64] ;  /* 0x00000024021c7981 */ /* 0x000162000c1e1b00 */
[----:B------:R-:W-:Y:S05]  /*62c0*/  BRA `(.L_x_17082) ;  /* 0x0000000800787947 */ /* 0x000fea0003800000 */
.L_x_17090:
        /* <DEDUP_REMOVED lines=28> */
.L_x_17093:
        /* <DEDUP_REMOVED lines=15> */
.L_x_17092:
[----:B------:R-:W2:Y:S02]  /*6580*/  LDG.E.U16 R0, desc[UR36][R2.64] ;  /* 0x0000002402007981 */ /* 0x000ea4000c1e1500 */
[----:B--2---:R-:W-:-:S04]  /*6590*/  IMAD.U32 R0, R0, 0x10000, RZ ;  /* 0x0001000000007824 */ /* 0x004fc800078e00ff */
[----:B------:R-:W-:-:S04]  /*65a0*/  FMUL.FTZ R0, R0, 1 ;  /* 0x3f80000000007820 */ /* 0x000fc80000410000 */
[----:B------:R0:W1:Y:S01]  /*65b0*/  F2F.F64.F32 R28, R0 ;  /* 0x00000000001c7310 */ /* 0x0000620000201800 */
[----:B------:R-:W-:Y:S05]  /*65c0*/  BRA `(.L_x_17082) ;  /* 0x0000000400b87947 */ /* 0x000fea0003800000 */
.L_x_17089:
        /* <DEDUP_REMOVED lines=11> */
.L_x_17096:
        /* <DEDUP_REMOVED lines=21> */
.L_x_17100:
[----:B------:R-:W-:Y:S05]  /*67d0*/  BSYNC B1 ;  /* 0x0000000000017941 */ /* 0x000fea0003800000 */
.L_x_17099:
[----:B------:R-:W-:Y:S01]  /*67e0*/  LEA R3, R0, 0x3b800000, 0x17 ;  /* 0x3b80000000037811 */ /* 0x000fe200078eb8ff */
[----:B------:R-:W-:-:S05]  /*67f0*/  IMAD.SHL.U32 R0, R2, 0x100000, RZ ;  /* 0x0010000002007824 */ /* 0x000fca00078e00ff */
[----:B------:R-:W-:-:S07]  /*6800*/  LOP3.LUT R0, R3, R0, R4, 0xfe, !PT ;  /* 0x0000000003007212 */ /* 0x000fce00078efe04 */
.L_x_17098:
[----:B------:R-:W-:Y:S05]  /*6810*/  BSYNC B0 ;  /* 0x0000000000007941 */ /* 0x000fea0003800000 */
.L_x_17097:
[----:B------:R-:W-:-:S04]  /*6820*/  FMUL.FTZ R0, R0, 1 ;  /* 0x3f80000000007820 */ /* 0x000fc80000410000 */
[----:B------:R0:W1:Y:S01]  /*6830*/  F2F.F64.F32 R28, R0 ;  /* 0x00000000001c7310 */ /* 0x0000620000201800 */
[----:B------:R-:W-:Y:S05]  /*6840*/  BRA `(.L_x_17082) ;  /* 0x0000000400187947 */ /* 0x000fea0003800000 */
.L_x_17095:
        /* <DEDUP_REMOVED lines=21> */
.L_x_17104:
[----:B------:R-:W-:Y:S05]  /*69a0*/  BSYNC B1 ;  /* 0x0000000000017941 */ /* 0x000fea0003800000 */
.L_x_17103:
[----:B------:R-:W-:Y:S01]  /*69b0*/  LEA R3, R0, 0x37800000, 0x17 ;  /* 0x3780000000037811 */ /* 0x000fe200078eb8ff */
[----:B------:R-:W-:-:S05]  /*69c0*/  IMAD.SHL.U32 R0, R2, 0x200000, RZ ;  /* 0x0020000002007824 */ /* 0x000fca00078e00ff */
[----:B------:R-:W-:-:S07]  /*69d0*/  LOP3.LUT R0, R3, R0, R4, 0xfe, !PT ;  /* 0x0000000003007212 */ /* 0x000fce00078efe04 */
.L_x_17102:
[----:B------:R-:W-:Y:S05]  /*69e0*/  BSYNC B0 ;  /* 0x0000000000007941 */ /* 0x000fea0003800000 */
.L_x_17101:
[----:B------:R-:W-:-:S04]  /*69f0*/  FMUL.FTZ R0, R0, 1 ;  /* 0x3f80000000007820 */ /* 0x000fc80000410000 */
[----:B------:R0:W1:Y:S01]  /*6a00*/  F2F.F64.F32 R28, R0 ;  /* 0x00000000001c7310 */ /* 0x0000620000201800 */
[----:B------:R-:W-:Y:S05]  /*6a10*/  BRA `(.L_x_17082) ;  /* 0x0000000000a47947 */ /* 0x000fea0003800000 */
.L_x_17094:
        /* <DEDUP_REMOVED lines=14> */
.L_x_17108:
[----:B------:R-:W-:Y:S05]  /*6b00*/  BSYNC B0 ;  /* 0x0000000000007941 */ /* 0x000fea0003800000 */
.L_x_17107:
[----:B------:R-:W-:-:S04]  /*6b10*/  FMUL.FTZ R0, R0, 1 ;  /* 0x3f80000000007820 */ /* 0x000fc80000410000 */
[----:B------:R0:W1:Y:S01]  /*6b20*/  F2F.F64.F32 R28, R0 ;  /* 0x00000000001c7310 */ /* 0x0000620000201800 */
[----:B------:R-:W-:Y:S05]  /*6b30*/  BRA `(.L_x_17082) ;  /* 0x00000000005c7947 */ /* 0x000fea0003800000 */
.L_x_17081:
        /* <DEDUP_REMOVED lines=16> */
.L_x_17109:
[----:B------:R-:W-:Y:S01]  /*6c40*/  CS2R R28, SRZ ;  /* 0x00000000001c7805 */ /* 0x000fe2000001ff00 */
[----:B------:R-:W-:Y:S06]  /*6c50*/  BRA `(.L_x_17082) ;  /* 0x0000000000147947 */ /* 0x000fec0003800000 */
.L_x_17106:
[----:B------:R-:W2:Y:S02]  /*6c60*/  LDG.E.64 R28, desc[UR36][R2.64] ;  /* 0x00000024021c7981 */ /* 0x000ea4000c1e1b00 */
[----:B--2---:R-:W0:Y:S01]  /*6c70*/  I2F.F64.U64 R28, R28 ;  /* 0x0000001c001c7312 */ /* 0x004e220000301800 */
[----:B------:R-:W-:Y:S05]  /*6c80*/  BRA `(.L_x_17082) ;  /* 0x0000000000087947 */ /* 0x000fea0003800000 */
.L_x_17105:
[----:B------:R-:W2:Y:S02]  /*6c90*/  LDG.E R2, desc[UR36][R2.64] ;  /* 0x0000002402027981 */ /* 0x000ea4000c1e1900 */
[----:B--2---:R0:W1:Y:S02]  /*6ca0*/  I2F.F64.U32 R28, R2 ;  /* 0x00000002001c7312 */ /* 0x0040640000201800 */
.L_x_17082:
[----:B01-3-5:R-:W-:Y:S01]  /*6cb0*/  DSETP.NEU.AND P0, PT, R28, RZ, PT ;  /* 0x000000ff1c00722a */ /* 0x02bfe20003f0d000 */
[----:B------:R-:W-:-:S13]  /*6cc0*/  BSSY B0, `(.L_x_17110) ;  /* 0x000015e000007945 */ /* 0x000fda0003800000 */
[----:B------:R-:W-:Y:S05]  /*6cd0*/  @P0 BRA `(.L_x_17111) ;  /* 0x0000000000780947 */ /* 0x000fea0003800000 */
[----:B------:R-:W2:Y:S01]  /*6ce0*/  MUFU.RCP64H R3, R29 ;  /* 0x0000001d00037308 */ /* 0x000ea20000001800 */
[----:B------:R-:W-:Y:S01]  /*6cf0*/  IMAD.MOV.U32 R2, RZ, RZ, 0x1 ;  /* 0x00000001ff027424 */ /* 0x000fe200078e00ff */
[----:B------:R-:W-:Y:S01]  /*6d00*/  ULDC.64 UR4, c[0x0][0x428] ;  /* 0x00010a0000047ab9 */ /* 0x000fe20000000a00 */
[----:B------:R-:W0:Y:S01]  /*6d10*/  LDC R0, c[0x0][0x42c] ;  /* 0x00010b00ff007b82 */ /* 0x000e220000000800 */
[----:B------:R-:W-:Y:S03]  /*6d20*/  BSSY B2, `(.L_x_17112) ;  /* 0x0000016000027945 */ /* 0x000fe60003800000 */
[----:B--2-4-:R-:W-:-:S08]  /*6d30*/  DFMA R4, R2, -R28, 1 ;  /* 0x3ff000000204742b */ /* 0x014fd0000000081c */
[----:B------:R-:W-:Y:S01]  /*6d40*/  DFMA R4, R4, R4, R4 ;  /* 0x000000040404722b */ /* 0x000fe20000000004 */
[----:B0-----:R-:W-:-:S07]  /*6d50*/  FSETP.GEU.AND P1, PT, |R0|, 6.5827683646048100446e-37, PT ;  /* 0x036000000000780b */ /* 0x001fce0003f2e200 */
        /* <DEDUP_REMOVED lines=18> */
.L_x_17113:
[----:B------:R-:W-:Y:S05]  /*6e80*/  BSYNC B2 ;  /* 0x0000000000027941 */ /* 0x000fea0003800000 */
.L_x_17112:
[----:B------:R-:W-:Y:S02]  /*6e90*/  IMAD.MOV.U32 R4, RZ, RZ, R2 ;  /* 0x000000ffff047224 */ /* 0x000fe400078e0002 */
[----:B------:R-:W-:Y:S01]  /*6ea0*/  IMAD.MOV.U32 R5, RZ, RZ, R3 ;  /* 0x000000ffff057224 */ /* 0x000fe200078e0003 */
[----:B------:R-:W-:Y:S06]  /*6eb0*/  BRA `(.L_x_17114) ;  /* 0x0000001000f87947 */ /* 0x000fec0003800000 */
.L_x_17111:
[----:B------:R-:W0:Y:S01]  /*6ec0*/  LDC.64 R2, c[0x0][0x428] ;  /* 0x00010a00ff027b82 */ /* 0x000e220000000a00 */
[----:B--2---:R-:W-:Y:S01]  /*6ed0*/  LOP3.LUT R5, R29, 0x7fffffff, RZ, 0xc0, !PT ;  /* 0x7fffffff1d057812 */ /* 0x004fe200078ec0ff */
[----:B------:R-:W-:Y:S01]  /*6ee0*/  BSSY B1, `(.L_x_17115) ;  /* 0x00000f8000017945 */ /* 0x000fe20003800000 */
[----:B----4-:R-:W-:Y:S02]  /*6ef0*/  IMAD.MOV.U32 R4, RZ, RZ, R28 ;  /* 0x000000ffff047224 */ /* 0x010fe400078e001c */
        /* <DEDUP_REMOVED lines=36> */
.L_x_17121:
        /* <DEDUP_REMOVED lines=12> */
.L_x_17120:
[----:B------:R-:W-:-:S07]  /*7200*/  IMAD.MOV.U32 R0, RZ, RZ, R8 ;  /* 0x000000ffff007224 */ /* 0x000fce00078e0008 */
.L_x_17119:
[----:B------:R-:W-:Y:S05]  /*7210*/  BSYNC B2 ;  /* 0x0000000000027941 */ /* 0x000fea0003800000 */
.L_x_17118:
        /* <DEDUP_REMOVED lines=12> */
.L_x_17126:
        /* <DEDUP_REMOVED lines=33> */
.L_x_17125:
[----:B------:R-:W-:Y:S05]  /*74f0*/  BSYNC B3 ;  /* 0x0000000000037941 */ /* 0x000fea0003800000 */
.L_x_17124:
[----:B------:R-:W-:-:S13]  /*7500*/  ISETP.GE.U32.AND P0, PT, R10, 0xc, PT ;  /* 0x0000000c0a00780c */ /* 0x000fda0003f06070 */
[----:B------:R-:W-:Y:S05]  /*7510*/  @!P0 BRA `(.L_x_17123) ;  /* 0x0000000400d48947 */ /* 0x000fea0003800000 */
[----:B------:R-:W-:Y:S01]  /*7520*/  BSSY B3, `(.L_x_17123) ;  /* 0x0000074000037945 */ /* 0x000fe20003800000 */
.L_x_17127:
        /* <DEDUP_REMOVED lines=116> */
.L_x_17123:
[----:B------:R-:W-:Y:S05]  /*7c70*/  BSYNC B2 ;  /* 0x0000000000027941 */ /* 0x000fea0003800000 */
.L_x_17122:
        /* <DEDUP_REMOVED lines=20> */
.L_x_17129:
[----:B------:R-:W-:Y:S05]  /*7dc0*/  BSYNC B2 ;  /* 0x0000000000027941 */ /* 0x000fea0003800000 */
.L_x_17128:
[----:B------:R-:W-:Y:S01]  /*7dd0*/  LOP3.LUT R27, R27, 0x80000000, R3, 0xb8, !PT ;  /* 0x800000001b1b7812 */ /* 0x000fe200078eb803 */
[----:B------:R-:W-:Y:S06]  /*7de0*/  BRA `(.L_x_17117) ;  /* 0x00000000001c7947 */ /* 0x000fec0003800000 */
.L_x_17116:
[----:B------:R-:W-:-:S06]  /*7df0*/  DSETP.GTU.AND P0, PT, R4, +INF , PT ;  /* 0x7ff000000400742a */ /* 0x000fcc0003f0c000 */
[----:B------:R-:W-:-:S14]  /*7e00*/  DSETP.LE.AND P0, PT, R6, +INF , !P0 ;  /* 0x7ff000000600742a */ /* 0x000fdc0004703000 */
[----:B------:R-:W0:Y:S01]  /*7e10*/  @!P0 LDC.64 R26, c[0x0][0x428] ;  /* 0x00010a00ff1a8b82 */ /* 0x000e220000000a00 */
[----:B------:R-:W-:Y:S02]  /*7e20*/  @P0 DSETP.NEU.AND P1, PT, R6, +INF , PT ;  /* 0x7ff000000600042a */ /* 0x000fe40003f2d000 */
[----:B0-----:R-:W-:-:S06]  /*7e30*/  @!P0 DADD R26, R28, R26 ;  /* 0x000000001c1a8229 */ /* 0x001fcc000000001a */
[----:B------:R-:W-:Y:S02]  /*7e40*/  @P0 FSEL R26, R2, RZ, P1 ;  /* 0x000000ff021a0208 */ /* 0x000fe40000800000 */
[----:B------:R-:W-:-:S07]  /*7e50*/  @P0 FSEL R27, R3, -QNAN , P1 ;  /* 0xfff80000031b0808 */ /* 0x000fce0000800000 */
.L_x_17117:
[----:B------:R-:W-:Y:S05]  /*7e60*/  BSYNC B1 ;  /* 0x0000000000017941 */ /* 0x000fea0003800000 */
.L_x_17115:
        /* <DEDUP_REMOVED lines=23> */
.L_x_17131:
[----:B------:R-:W-:Y:S05]  /*7fe0*/  BSYNC B2 ;  /* 0x0000000000027941 */ /* 0x000fea0003800000 */
.L_x_17130:
        /* <DEDUP_REMOVED lines=33> */
.L_x_17134:
[----:B------:R-:W-:Y:S05]  /*8200*/  BSYNC B2 ;  /* 0x0000000000027941 */ /* 0x000fea0003800000 */
.L_x_17133:
[----:B------:R-:W-:Y:S01]  /*8210*/  LOP3.LUT R5, RZ, 0x80000000, R3, 0xb8, !PT ;  /* 0x80000000ff057812 */ /* 0x000fe200078eb803 */
[----:B------:R-:W-:Y:S01]  /*8220*/  IMAD.MOV.U32 R4, RZ, RZ, RZ ;  /* 0x000000ffff047224 */ /* 0x000fe200078e00ff */
[----:B------:R-:W-:Y:S06]  /*8230*/  BRA `(.L_x_17114) ;  /* 0x0000000000187947 */ /* 0x000fec0003800000 */
.L_x_17132:
[----:B------:R-:W0:Y:S02]  /*8240*/  FRND.F64.FLOOR R2, R8 ;  /* 0x0000000800027313 */ /* 0x000e240000305800 */
[----:B0-----:R-:W-:Y:S02]  /*8250*/  DADD R4, R8, -R2 ;  /* 0x0000000008047229 */ /* 0x001fe40000000802 */
[----:B------:R-:W-:-:S06]  /*8260*/  DADD R6, R2, 1 ;  /* 0x3ff0000002067429 */ /* 0x000fcc0000000000 */
[----:B------:R-:W-:-:S06]  /*8270*/  DSETP.GT.AND P0, PT, R4, 0.5, PT ;  /* 0x3fe000000400742a */ /* 0x000fcc0003f04000 */
[----:B------:R-:W-:Y:S02]  /*8280*/  FSEL R4, R6, R2, P0 ;  /* 0x0000000206047208 */ /* 0x000fe40000000000 */
[----:B------:R-:W-:-:S07]  /*8290*/  FSEL R5, R7, R3, P0 ;  /* 0x0000000307057208 */ /* 0x000fce0000000000 */
.L_x_17114:
[----:B------:R-:W-:Y:S05]  /*82a0*/  BSYNC B0 ;  /* 0x0000000000007941 */ /* 0x000fea0003800000 */
.L_x_17110:
        /* <DEDUP_REMOVED lines=15> */
.L_x_17138:
[----:B------:R-:W0:Y:S02]  /*83a0*/  F2I.S64.F64.TRUNC R4, R4 ;  /* 0x0000000400047311 */ /* 0x000e24000030d900 */
[----:B0-----:R-:W-:-:S05]  /*83b0*/  IMAD.MOV.U32 R3, RZ, RZ, R4 ;  /* 0x000000ffff037224 */ /* 0x001fca00078e0004 */
[----:B------:R0:W-:Y:S01]  /*83c0*/  STG.E.U8 desc[UR36][R18.64], R3 ;  /* 0x0000000312007986 */ /* 0x0001e2000c101124 */
[----:B------:R-:W-:Y:S05]  /*83d0*/  BRA `(.L_x_17140) ;  /* 0x0000000c00f87947 */ /* 0x000fea0003800000 */
.L_x_17137:
        /* <DEDUP_REMOVED lines=9> */
.L_x_17142:
[----:B------:R-:W0:Y:S02]  /*8470*/  F2I.F64.TRUNC R5, R4 ;  /* 0x0000000400057311 */ /* 0x000e24000030d100 */
[----:B0-----:R0:W-:Y:S01]  /*8480*/  STG.E desc[UR36][R18.64], R5 ;  /* 0x0000000512007986 */ /* 0x0011e2000c101924 */
[----:B------:R-:W-:Y:S05]  /*8490*/  BRA `(.L_x_17140) ;  /* 0x0000000c00c87947 */ /* 0x000fea0003800000 */
.L_x_17141:
[----:B------:R-:W0:Y:S02]  /*84a0*/  F2I.F64.TRUNC R5, R4 ;  /* 0x0000000400057311 */ /* 0x000e24000030d100 */
[----:B0-----:R0:W-:Y:S01]  /*84b0*/  STG.E.U16 desc[UR36][R18.64], R5 ;  /* 0x0000000512007986 */ /* 0x0011e2000c101524 */
[----:B------:R-:W-:Y:S05]  /*84c0*/  BRA `(.L_x_17140) ;  /* 0x0000000c00bc7947 */ /* 0x000fea0003800000 */
.L_x_17136:
        /* <DEDUP_REMOVED lines=13> */
.L_x_17144:
        /* <DEDUP_REMOVED lines=8> */
.L_x_17143:
        /* <DEDUP_REMOVED lines=14> */
.L_x_17146:
        /* <DEDUP_REMOVED lines=9> */
.L_x_17145:
[----:B------:R0:W-:Y:S01]  /*8790*/  STG.E.64 desc[UR36][R18.64], R4 ;  /* 0x0000000412007986 */ /* 0x0001e2000c101b24 */
[----:B------:R-:W-:Y:S05]  /*87a0*/  BRA `(.L_x_17140) ;  /* 0x0000000c00047947 */ /* 0x000fea0003800000 */
.L_x_17135:
        /* <DEDUP_REMOVED lines=12> */
.L_x_17149:
[----:B------:R-:W-:-:S05]  /*8870*/  CS2R R6, SRZ ;  /* 0x0000000000067805 */ /* 0x000fca000001ff00 */
[----:B------:R0:W-:Y:S01]  /*8880*/  STG.E.128 desc[UR36][R18.64], R4 ;  /* 0x0000000412007986 */ /* 0x0001e2000c101d24 */
[----:B------:R-:W-:Y:S05]  /*8890*/  BRA `(.L_x_17140) ;  /* 0x0000000800c87947 */ /* 0x000fea0003800000 */
.L_x_17148:
        /* <DEDUP_REMOVED lines=25> */
.L_x_17153:
[----:B------:R-:W-:Y:S05]  /*8a30*/  BSYNC B0 ;  /* 0x0000000000007941 */ /* 0x000fea0003800000 */
.L_x_17152:
[----:B------:R-:W-:-:S05]  /*8a40*/  LOP3.LUT R3, R0, R3, RZ, 0xfc, !PT ;  /* 0x0000000300037212 */ /* 0x000fca00078efcff */
[----:B------:R0:W-:Y:S01]  /*8a50*/  STG.E.U8 desc[UR36][R18.64], R3 ;  /* 0x0000000312007986 */ /* 0x0001e2000c101124 */
[----:B------:R-:W-:Y:S05]  /*8a60*/  BRA `(.L_x_17140) ;  /* 0x0000000800547947 */ /* 0x000fea0003800000 */
.L_x_17151:
        /* <DEDUP_REMOVED lines=17> */
.L_x_17155:
[----:B------:R-:W-:Y:S01]  /*8b80*/  IMAD.MOV.U32 R0, RZ, RZ, 0x7f ;  /* 0x0000007fff007424 */ /* 0x000fe200078e00ff */
[----:B------:R-:W-:-:S04]  /*8b90*/  ISETP.GT.U32.AND P0, PT, R2, 0x7f800000, PT ;  /* 0x7f8000000200780c */ /* 0x000fc80003f04070 */
[----:B------:R-:W-:-:S09]  /*8ba0*/  SEL R0, R0, 0x7c, P0 ;  /* 0x0000007c00007807 */ /* 0x000fd20000000000 */
.L_x_17156:
[----:B------:R-:W-:Y:S05]  /*8bb0*/  BSYNC B0 ;  /* 0x0000000000007941 */ /* 0x000fea0003800000 */
.L_x_17154:
[----:B------:R-:W-:-:S04]  /*8bc0*/  LOP3.LUT R2, R3, 0x80000000, RZ, 0xc0, !PT ;  /* 0x8000000003027812 */ /* 0x000fc800078ec0ff */
[----:B------:R-:W-:-:S04]  /*8bd0*/  SHF.R.U32.HI R3, RZ, 0x18, R2 ;  /* 0x00000018ff037819 */ /* 0x000fc80000011602 */
[----:B------:R-:W-:-:S05]  /*8be0*/  LOP3.LUT R3, R0, R3, RZ, 0xfc, !PT ;  /* 0x0000000300037212 */ /* 0x000fca00078efcff */
[----:B------:R0:W-:Y:S01]  /*8bf0*/  STG.E.U8 desc[UR36][R18.64], R3 ;  /* 0x0000000312007986 */ /* 0x0001e2000c101124 */
[----:B------:R-:W-:Y:S05]  /*8c00*/  BRA `(.L_x_17140) ;  /* 0x0000000400ec7947 */ /* 0x000fea0003800000 */
.L_x_17150:
        /* <DEDUP_REMOVED lines=8> */
.L_x_17147:
        /* <DEDUP_REMOVED lines=11> */
.L_x_17159:
        /* <DEDUP_REMOVED lines=21> */
.L_x_17162:
[----:B------:R-:W-:-:S04]  /*8e90*/  LOP3.LUT R2, R3, 0x80000000, RZ, 0xc0, !PT ;  /* 0x8000000003027812 */ /* 0x000fc800078ec0ff */
[----:B------:R-:W-:-:S04]  /*8ea0*/  SHF.R.U32.HI R3, RZ, 0x18, R2 ;  /* 0x00000018ff037819 */ /* 0x000fc80000011602 */
[----:B------:R-:W-:-:S04]  /*8eb0*/  LOP3.LUT R0, R0, R3, RZ, 0xfc, !PT ;  /* 0x0000000300007212 */ /* 0x000fc800078efcff */
[----:B------:R-:W-:-:S07]  /*8ec0*/  PRMT R9, R0, 0x7610, R9 ;  /* 0x0000761000097816 */ /* 0x000fce0000000009 */
.L_x_17161:
[----:B------:R-:W-:Y:S05]  /*8ed0*/  BSYNC B0 ;  /* 0x0000000000007941 */ /* 0x000fea0003800000 */
.L_x_17160:
[----:B------:R4:W-:Y:S01]  /*8ee0*/  STG.E.U8 desc[UR36][R18.64], R9 ;  /* 0x0000000912007986 */ /* 0x0009e2000c101124 */
[----:B------:R-:W-:Y:S05]  /*8ef0*/  BRA `(.L_x_17140) ;  /* 0x0000000400307947 */ /* 0x000fea0003800000 */
.L_x_17158:
        /* <DEDUP_REMOVED lines=21> */
.L_x_17165:
[----:B------:R-:W-:-:S04]  /*9050*/  LOP3.LUT R2, R3, 0x80000000, RZ, 0xc0, !PT ;  /* 0x8000000003027812 */ /* 0x000fc800078ec0ff */
[----:B------:R-:W-:-:S04]  /*9060*/  SHF.R.U32.HI R3, RZ, 0x18, R2 ;  /* 0x00000018ff037819 */ /* 0x000fc80000011602 */
[----:B------:R-:W-:-:S04]  /*9070*/  LOP3.LUT R0, R0, R3, RZ, 0xfc, !PT ;  /* 0x0000000300007212 */ /* 0x000fc800078efcff */
[----:B------:R-:W-:-:S07]  /*9080*/  PRMT R9, R0, 0x7610, R9 ;  /* 0x0000761000097816 */ /* 0x000fce0000000009 */
.L_x_17164:
[----:B------:R-:W-:Y:S05]  /*9090*/  BSYNC B0 ;  /* 0x0000000000007941 */ /* 0x000fea0003800000 */
.L_x_17163:
[----:B------:R3:W-:Y:S01]  /*90a0*/  STG.E.U8 desc[UR36][R18.64], R9 ;  /* 0x0000000912007986 */ /* 0x0007e2000c101124 */
[----:B------:R-:W-:Y:S05]  /*90b0*/  BRA `(.L_x_17140) ;  /* 0x0000000000c07947 */ /* 0x000fea0003800000 */
.L_x_17157:
        /* <DEDUP_REMOVED lines=26> */
.L_x_17139:
        /* <DEDUP_REMOVED lines=16> */
.L_x_17168:
[----:B------:R-:W-:Y:S05]  /*9360*/  BRA `(.L_x_17140) ;  /* 0x0000000000147947 */ /* 0x000fea0003800000 */
.L_x_17167:
[----:B------:R-:W0:Y:S02]  /*9370*/  F2I.U64.F64.TRUNC R4, R4 ;  /* 0x0000000400047311 */ /* 0x000e24000030d800 */
[----:B0-----:R2:W-:Y:S01]  /*9380*/  STG.E.64 desc[UR36][R18.64], R4 ;  /* 0x0000000412007986 */ /* 0x0015e2000c101b24 */
[----:B------:R-:W-:Y:S05]  /*9390*/  BRA `(.L_x_17140) ;  /* 0x0000000000087947 */ /* 0x000fea0003800000 */
.L_x_17166:
[----:B------:R-:W0:Y:S02]  /*93a0*/  F2I.U32.F64.TRUNC R5, R4 ;  /* 0x0000000400057311 */ /* 0x000e24000030d000 */
[----:B0-----:R0:W-:Y:S02]  /*93b0*/  STG.E desc[UR36][R18.64], R5 ;  /* 0x0000000512007986 */ /* 0x0011e4000c101924 */
.L_x_17140:
[----:B------:R-:W-:-:S07]  /*93c0*/  VIADD R17, R17, 0x80 ;  /* 0x0000008011117836 */ /* 0x000fce0000000000 */
.L_x_17075:
[----:B------:R-:W-:Y:S05]  /*93d0*/  BSYNC B6 ;  /* 0x0000000000067941 */ /* 0x000fea0003800000 */
.L_x_17074:
        /* <DEDUP_REMOVED lines=307> */
.L_x_17171:
        /* <DEDUP_REMOVED lines=21> */
.L_x_17175:
[----:B------:R-:W2:Y:S02]  /*a860*/  LDG.E.U8 R2, desc[UR36][R2.64] ;  /* 0x0000002402027981 */ /* 0x000ea4000c1e1100 */
[----:B--2---:R0:W1:Y:S01]  /*a870*/  I2F.F64.U16 R28, R2 ;  /* 0x00000002001c7312 */ /* 0x0040620000101800 */
[----:B------:R-:W-:Y:S05]  /*a880*/  BRA `(.L_x_17177) ;  /* 0x0000000c00707947 */ /* 0x000fea0003800000 */
.L_x_17174:
        /* <DEDUP_REMOVED lines=9> */
.L_x_17179:
[----:B------:R-:W2:Y:S02]  /*a920*/  LDG.E R2, desc[UR36][R2.64] ;  /* 0x0000002402027981 */ /* 0x000ea4000c1e1900 */
[----:B--2---:R0:W1:Y:S01]  /*a930*/  I2F.F64 R28, R2 ;  /* 0x00000002001c7312 */ /* 0x0040620000201c00 */
[----:B------:R-:W-:Y:S05]  /*a940*/  BRA `(.L_x_17177) ;  /* 0x0000000c00407947 */ /* 0x000fea0003800000 */
.L_x_17178:
[----:B------:R-:W2:Y:S02]  /*a950*/  LDG.E.U16 R2, desc[UR36][R2.64] ;  /* 0x0000002402027981 */ /* 0x000ea4000c1e1500 */
[----:B--2---:R0:W1:Y:S01]  /*a960*/  I2F.F64.S16 R28, R2 ;  /* 0x00000002001c7312 */ /* 0x0040620000101c00 */
[----:B------:R-:W-:Y:S05]  /*a970*/  BRA `(.L_x_17177) ;  /* 0x0000000c00347947 */ /* 0x000fea0003800000 */
.L_x_17173:
        /* <DEDUP_REMOVED lines=10> */
.L_x_17181:
[----:B------:R-:W2:Y:S02]  /*aa20*/  LDG.E.U16 R0, desc[UR36][R2.64] ;  /* 0x0000002402007981 */ /* 0x000ea4000c1e1500 */
[----:B--2---:R-:W-:-:S05]  /*aa30*/  HADD2.F32 R0, -RZ, R0.H0_H0 ;  /* 0x20000000ff007230 */ /* 0x004fca0000004100 */
[----:B------:R-:W-:-:S04]  /*aa40*/  FMUL.FTZ R0, R0, 1 ;  /* 0x3f80000000007820 */ /* 0x000fc80000410000 */
[----:B------:R0:W1:Y:S01]  /*aa50*/  F2F.F64.F32 R28, R0 ;  /* 0x00000000001c7310 */ /* 0x0000620000201800 */
[----:B------:R-:W-:Y:S05]  /*aa60*/  BRA `(.L_x_17177) ;  /* 0x0000000800f87947 */ /* 0x000fea0003800000 */
.L_x_17180:
        /* <DEDUP_REMOVED lines=10> */
.L_x_17183:
[----:B------:R-:W2:Y:S02]  /*ab10*/  LDG.E.U16 R2, desc[UR36][R2.64] ;  /* 0x0000002402027981 */ /* 0x000ea4000c1e1500 */
[----:B--2---:R-:W-:-:S05]  /*ab20*/  HADD2.F32 R0, -RZ, R2.H0_H0 ;  /* 0x20000002ff007230 */ /* 0x004fca0000004100 */
[----:B------:R-:W-:-:S04]  /*ab30*/  FMUL.FTZ R0, R0, 1 ;  /* 0x3f80000000007820 */ /* 0x000fc80000410000 */
[----:B------:R0:W1:Y:S01]  /*ab40*/  F2F.F64.F32 R28, R0 ;  /* 0x00000000001c7310 */ /* 0x0000620000201800 */
[----:B------:R-:W-:Y:S05]  /*ab50*/  BRA `(.L_x_17177) ;  /* 0x0000000800bc7947 */ /* 0x000fea0003800000 */
.L_x_17182:
[----:B------:R0:W5:Y:S01]  /*ab60*/  LDG.E.64 R28, desc[UR36][R2.64] ;  /* 0x00000024021c7981 */ /* 0x000162000c1e1b00 */
[----:B------:R-:W-:Y:S05]  /*ab70*/  BRA `(.L_x_17177) ;  /* 0x0000000800b47947 */ /* 0x000fea0003800000 */
.L_x_17172:
        /* <DEDUP_REMOVED lines=13> */
.L_x_17186:
[----:B------:R0:W5:Y:S01]  /*ac50*/  LDG.E.64 R28, desc[UR36][R2.64] ;  /* 0x00000024021c7981 */ /* 0x000162000c1e1b00 */
[----:B------:R-:W-:Y:S05]  /*ac60*/  BRA `(.L_x_17177) ;  /* 0x0000000800787947 */ /* 0x000fea0003800000 */
.L_x_17185:
        /* <DEDUP_REMOVED lines=28> */
.L_x_17188:
        /* <DEDUP_REMOVED lines=15> */
.L_x_17187:
[----:B------:R-:W2:Y:S02]  /*af20*/  LDG.E.U16 R0, desc[UR36][R2.64] ;  /* 0x0000002402007981 */ /* 0x000ea4000c1e1500 */
[----:B--2---:R-:W-:-:S04]  /*af30*/  IMAD.U32 R0, R0, 0x10000, RZ ;  /* 0x0001000000007824 */ /* 0x004fc800078e00ff */
[----:B------:R-:W-:-:S04]  /*af40*/  FMUL.FTZ R0, R0, 1 ;  /* 0x3f80000000007820 */ /* 0x000fc80000410000 */
[----:B------:R0:W1:Y:S01]  /*af50*/  F2F.F64.F32 R28, R0 ;  /* 0x00000000001c7310 */ /* 0x0000620000201800 */
[----:B------:R-:W-:Y:S05]  /*af60*/  BRA `(.L_x_17177) ;  /* 0x0000000400b87947 */ /* 0x000fea0003800000 */
.L_x_17184:
        /* <DEDUP_REMOVED lines=11> */
.L_x_17191:
        /* <DEDUP_REMOVED lines=21> */
.L_x_17195:
[----:B------:R-:W-:Y:S05]  /*b170*/  BSYNC B1 ;  /* 0x0000000000017941 */ /* 0x000fea0003800000 */
.L_x_17194:
[----:B------:R-:W-:Y:S01]  /*b180*/  LEA R3, R0, 0x3b800000, 0x17 ;  /* 0x3b80000000037811 */ /* 0x000fe200078eb8ff */
[----:B------:R-:W-:-:S05]  /*b190*/  IMAD.SHL.U32 R0, R2, 0x100000, RZ ;  /* 0x0010000002007824 */ /* 0x000fca00078e00ff */
[----:B------:R-:W-:-:S07]  /*b1a0*/  LOP3.LUT R0, R3, R0, R4, 0xfe, !PT ;  /* 0x0000000003007212 */ /* 0x000fce00078efe04 */
.L_x_17193:
[----:B------:R-:W-:Y:S05]  /*b1b0*/  BSYNC B0 ;  /* 0x0000000000007941 */ /* 0x000fea0003800000 */
.L_x_17192:
[----:B------:R-:W-:-:S04]  /*b1c0*/  FMUL.FTZ R0, R0, 1 ;  /* 0x3f80000000007820 */ /* 0x000fc80000410000 */
[----:B------:R0:W1:Y:S01]  /*b1d0*/  F2F.F64.F32 R28, R0 ;  /* 0x00000000001c7310 */ /* 0x0000620000201800 */
[----:B------:R-:W-:Y:S05]  /*b1e0*/  BRA `(.L_x_17177) ;  /* 0x0000000400187947 */ /* 0x000fea0003800000 */
.L_x_17190:
        /* <DEDUP_REMOVED lines=21> */
.L_x_17199:
[----:B------:R-:W-:Y:S05]  /*b340*/  BSYNC B1 ;  /* 0x0000000000017941 */ /* 0x000fea0003800000 */
.L_x_17198:
[----:B------:R-:W-:Y:S01]  /*b350*/  LEA R3, R0, 0x37800000, 0x17 ;  /* 0x3780000000037811 */ /* 0x000fe200078eb8ff */
[----:B------:R-:W-:-:S05]  /*b360*/  IMAD.SHL.U32 R0, R2, 0x200000, RZ ;  /* 0x0020000002007824 */ /* 0x000fca00078e00ff */
[----:B------:R-:W-:-:S07]  /*b370*/  LOP3.LUT R0, R3, R0, R4, 0xfe, !PT ;  /* 0x0000000003007212 */ /* 0x000fce00078efe04 */
.L_x_17197:
[----:B------:R-:W-:Y:S05]  /*b380*/  BSYNC B0 ;  /* 0x0000000000007941 */ /* 0x000fea0003800000 */
.L_x_17196:
[----:B------:R-:W-:-:S04]  /*b390*/  FMUL.FTZ R0, R0, 1 ;  /* 0x3f80000000007820 */ /* 0x000fc80000410000 */
[----:B------:R0:W1:Y:S01]  /*b3a0*/  F2F.F64.F32 R28, R0 ;  /* 0x00000000001c7310 */ /* 0x0000620000201800 */
[----:B------:R-:W-:Y:S05]  /*b3b0*/  BRA `(.L_x_17177) ;  /* 0x0000000000a47947 */ /* 0x000fea0003800000 */
.L_x_17189:
        /* <DEDUP_REMOVED lines=14> */
.L_x_17203:
[----:B------:R-:W-:Y:S05]  /*b4a0*/  BSYNC B0 ;  /* 0x0000000000007941 */ /* 0x000fea0003800000 */
.L_x_17202:
[----:B------:R-:W-:-:S04]  /*b4b0*/  FMUL.FTZ R0, R0, 1 ;  /* 0x3f80000000007820 */ /* 0x000fc80000410000 */
[----:B------:R0:W1:Y:S01]  /*b4c0*/  F2F.F64.F32 R28, R0 ;  /* 0x00000000001c7310 */ /* 0x0000620000201800 */
[----:B------:R-:W-:Y:S05]  /*b4d0*/  BRA `(.L_x_17177) ;  /* 0x00000000005c7947 */ /* 0x000fea0003800000 */
.L_x_17176:
        /* <DEDUP_REMOVED lines=16> */
.L_x_17204:
[----:B------:R-:W-:Y:S01]  /*b5e0*/  CS2R R28, SRZ ;  /* 0x00000000001c7805 */ /* 0x000fe2000001ff00 */
[----:B------:R-:W-:Y:S06]  /*b5f0*/  BRA `(.L_x_17177) ;  /* 0x0000000000147947 */ /* 0x000fec0003800000 */
.L_x_17201:
[----:B------:R-:W2:Y:S02]  /*b600*/  LDG.E.64 R28, desc[UR36][R2.64] ;  /* 0x00000024021c7981 */ /* 0x000ea4000c1e1b00 */
[----:B--2---:R-:W0:Y:S01]  /*b610*/  I2F.F64.U64 R28, R28 ;  /* 0x0000001c001c7312 */ /* 0x004e220000301800 */
[----:B------:R-:W-:Y:S05]  /*b620*/  BRA `(.L_x_17177) ;  /* 0x0000000000087947 */ /* 0x000fea0003800000 */
.L_x_17200:
[----:B------:R-:W2:Y:S02]  /*b630*/  LDG.E R2, desc[UR36][R2.64] ;  /* 0x0000002402027981 */ /* 0x000ea4000c1e1900 */
[----:B--2---:R0:W1:Y:S02]  /*b640*/  I2F.F64.U32 R28, R2 ;  /* 0x00000002001c7312 */ /* 0x0040640000201800 */
.L_x_17177:
        /* <DEDUP_REMOVED lines=29> */
.L_x_17208:
[----:B------:R-:W-:Y:S05]  /*b820*/  BSYNC B2 ;  /* 0x0000000000027941 */ /* 0x000fea0003800000 */
.L_x_17207:
[----:B------:R-:W-:Y:S02]  /*b830*/  IMAD.MOV.U32 R4, RZ, RZ, R2 ;  /* 0x000000ffff047224 */ /* 0x000fe400078e0002 */
[----:B------:R-:W-:Y:S01]  /*b840*/  IMAD.MOV.U32 R5, RZ, RZ, R3 ;  /* 0x000000ffff057224 */ /* 0x000fe200078e0003 */
[----:B------:R-:W-:Y:S06]  /*b850*/  BRA `(.L_x_17209) ;  /* 0x0000001000f87947 */ /* 0x000fec0003800000 */
.L_x_17206:
        /* <DEDUP_REMOVED lines=40> */
.L_x_17216:
        /* <DEDUP_REMOVED lines=12> */
.L_x_17215:
[----:B------:R-:W-:-:S07]  /*bba0*/  IMAD.MOV.U32 R0, RZ, RZ, R8 ;  /* 0x000000ffff007224 */ /* 0x000fce00078e0008 */
.L_x_17214:
[----:B------:R-:W-:Y:S05]  /*bbb0*/  BSYNC B2 ;  /* 0x0000000000027941 */ /* 0x000fea0003800000 */
.L_x_17213:
        /* <DEDUP_REMOVED lines=12> */
.L_x_17221:
        /* <DEDUP_REMOVED lines=33> */
.L_x_17220:
[----:B------:R-:W-:Y:S05]  /*be90*/  BSYNC B3 ;  /* 0x0000000000037941 */ /* 0x000fea0003800000 */
.L_x_17219:
[----:B------:R-:W-:-:S13]  /*bea0*/  ISETP.GE.U32.AND P0, PT, R10, 0xc, PT ;  /* 0x0000000c0a00780c */ /* 0x000fda0003f06070 */
[----:B------:R-:W-:Y:S05]  /*beb0*/  @!P0 BRA `(.L_x_17218) ;  /* 0x0000000400d48947 */ /* 0x000fea0003800000 */
[----:B------:R-:W-:Y:S01]  /*bec0*/  BSSY B3, `(.L_x_17218) ;  /* 0x0000074000037945 */ /* 0x000fe20003800000 */
.L_x_17222:
        /* <DEDUP_REMOVED lines=116> */
.L_x_17218:
[----:B------:R-:W-:Y:S05]  /*c610*/  BSYNC B2 ;  /* 0x0000000000027941 */ /* 0x000fea0003800000 */
.L_x_17217:
        /* <DEDUP_REMOVED lines=20> */
.L_x_17224:
[----:B------:R-:W-:Y:S05]  /*c760*/  BSYNC B2 ;  /* 0x0000000000027941 */ /* 0x000fea0003800000 */
.L_x_17223:
[----:B------:R-:W-:Y:S01]  /*c770*/  LOP3.LUT R27, R27, 0x80000000, R3, 0xb8, !PT ;  /* 0x800000001b1b7812 */ /* 0x000fe200078eb803 */
[----:B------:R-:W-:Y:S06]  /*c780*/  BRA `(.L_x_17212) ;  /* 0x00000000001c7947 */ /* 0x000fec0003800000 */
.L_x_17211:
[----:B------:R-:W-:-:S06]  /*c790*/  DSETP.GTU.AND P0, PT, R4, +INF , PT ;  /* 0x7ff000000400742a */ /* 0x000fcc0003f0c000 */
[----:B------:R-:W-:-:S14]  /*c7a0*/  DSETP.LE.AND P0, PT, R6, +INF , !P0 ;  /* 0x7ff000000600742a */ /* 0x000fdc0004703000 */
[----:B------:R-:W0:Y:S01]  /*c7b0*/  @!P0 LDC.64 R26, c[0x0][0x428] ;  /* 0x00010a00ff1a8b82 */ /* 0x000e220000000a00 */
[----:B------:R-:W-:Y:S02]  /*c7c0*/  @P0 DSETP.NEU.AND P1, PT, R6, +INF , PT ;  /* 0x7ff000000600042a */ /* 0x000fe40003f2d000 */
[----:B0-----:R-:W-:-:S06]  /*c7d0*/  @!P0 DADD R26, R28, R26 ;  /* 0x000000001c1a8229 */ /* 0x001fcc000000001a */
[----:B------:R-:W-:Y:S02]  /*c7e0*/  @P0 FSEL R26, R2, RZ, P1 ;  /* 0x000000ff021a0208 */ /* 0x000fe40000800000 */
[----:B------:R-:W-:-:S07]  /*c7f0*/  @P0 FSEL R27, R3, -QNAN , P1 ;  /* 0xfff80000031b0808 */ /* 0x000fce0000800000 */
.L_x_17212:
[----:B------:R-:W-:Y:S05]  /*c800*/  BSYNC B1 ;  /* 0x0000000000017941 */ /* 0x000fea0003800000 */
.L_x_17210:
        /* <DEDUP_REMOVED lines=23> */
.L_x_17226:
[----:B------:R-:W-:Y:S05]  /*c980*/  BSYNC B2 ;  /* 0x0000000000027941 */ /* 0x000fea0003800000 */
.L_x_17225:
        /* <DEDUP_REMOVED lines=33> */
.L_x_17229:
[----:B------:R-:W-:Y:S05]  /*cba0*/  BSYNC B2 ;  /* 0x0000000000027941 */ /* 0x000fea0003800000 */
.L_x_17228:
[----:B------:R-:W-:Y:S01]  /*cbb0*/  LOP3.LUT R5, RZ, 0x80000000, R3, 0xb8, !PT ;  /* 0x80000000ff057812 */ /* 0x000fe200078eb803 */
[----:B------:R-:W-:Y:S01]  /*cbc0*/  IMAD.MOV.U32 R4, RZ, RZ, RZ ;  /* 0x000000ffff047224 */ /* 0x000fe200078e00ff */
[----:B------:R-:W-:Y:S06]  /*cbd0*/  BRA `(.L_x_17209) ;  /* 0x0000000000187947 */ /* 0x000fec0003800000 */
.L_x_17227:
[----:B------:R-:W0:Y:S02]  /*cbe0*/  FRND.F64.FLOOR R2, R8 ;  /* 0x0000000800027313 */ /* 0x000e240000305800 */
[----:B0-----:R-:W-:Y:S02]  /*cbf0*/  DADD R4, R8, -R2 ;  /* 0x0000000008047229 */ /* 0x001fe40000000802 */
[----:B------:R-:W-:-:S06]  /*cc00*/  DADD R6, R2, 1 ;  /* 0x3ff0000002067429 */ /* 0x000fcc0000000000 */
[----:B------:R-:W-:-:S06]  /*cc10*/  DSETP.GT.AND P0, PT, R4, 0.5, PT ;  /* 0x3fe000000400742a */ /* 0x000fcc0003f04000 */
[----:B------:R-:W-:Y:S02]  /*cc20*/  FSEL R4, R6, R2, P0 ;  /* 0x0000000206047208 */ /* 0x000fe40000000000 */
[----:B------:R-:W-:-:S07]  /*cc30*/  FSEL R5, R7, R3, P0 ;  /* 0x0000000307057208 */ /* 0x000fce0000000000 */
.L_x_17209:
[----:B------:R-:W-:Y:S05]  /*cc40*/  BSYNC B0 ;  /* 0x0000000000007941 */ /* 0x000fea0003800000 */
.L_x_17205:
        /* <DEDUP_REMOVED lines=15> */
.L_x_17233:
[----:B------:R-:W0:Y:S02]  /*cd40*/  F2I.S64.F64.TRUNC R4, R4 ;  /* 0x0000000400047311 */ /* 0x000e24000030d900 */
[----:B0-----:R-:W-:-:S05]  /*cd50*/  IMAD.MOV.U32 R3, RZ, RZ, R4 ;  /* 0x000000ffff037224 */ /* 0x001fca00078e0004 */
[----:B------:R0:W-:Y:S01]  /*cd60*/  STG.E.U8 desc[UR36][R18.64], R3 ;  /* 0x0000000312007986 */ /* 0x0001e2000c101124 */
[----:B------:R-:W-:Y:S05]  /*cd70*/  BRA `(.L_x_17235) ;  /* 0x0000000c00f87947 */ /* 0x000fea0003800000 */
.L_x_17232:
        /* <DEDUP_REMOVED lines=9> */
.L_x_17237:
[----:B------:R-:W0:Y:S02]  /*ce10*/  F2I.F64.TRUNC R5, R4 ;  /* 0x0000000400057311 */ /* 0x000e24000030d100 */
[----:B0-----:R0:W-:Y:S01]  /*ce20*/  STG.E desc[UR36][R18.64], R5 ;  /* 0x0000000512007986 */ /* 0x0011e2000c101924 */
[----:B------:R-:W-:Y:S05]  /*ce30*/  BRA `(.L_x_17235) ;  /* 0x0000000c00c87947 */ /* 0x000fea0003800000 */
.L_x_17236:
[----:B------:R-:W0:Y:S02]  /*ce40*/  F2I.F64.TRUNC R5, R4 ;  /* 0x0000000400057311 */ /* 0x000e24000030d100 */
[----:B0-----:R0:W-:Y:S01]  /*ce50*/  STG.E.U16 desc[UR36][R18.64], R5 ;  /* 0x0000000512007986 */ /* 0x0011e2000c101524 */
[----:B------:R-:W-:Y:S05]  /*ce60*/  BRA `(.L_x_17235) ;  /* 0x0000000c00bc7947 */ /* 0x000fea0003800000 */
.L_x_17231:
        /* <DEDUP_REMOVED lines=13> */
.L_x_17239:
        /* <DEDUP_REMOVED lines=8> */
.L_x_17238:
        /* <DEDUP_REMOVED lines=14> */
.L_x_17241:
        /* <DEDUP_REMOVED lines=9> */
.L_x_17240:
[----:B------:R2:W-:Y:S01]  /*d130*/  STG.E.64 desc[UR36][R18.64], R4 ;  /* 0x0000000412007986 */ /* 0x0005e2000c101b24 */
[----:B------:R-:W-:Y:S05]  /*d140*/  BRA `(.L_x_17235) ;  /* 0x0000000c00047947 */ /* 0x000fea0003800000 */
.L_x_17230:
        /* <DEDUP_REMOVED lines=12> */
.L_x_17244:
[----:B------:R-:W-:-:S05]  /*d210*/  CS2R R6, SRZ ;  /* 0x0000000000067805 */ /* 0x000fca000001ff00 */
[----:B------:R0:W-:Y:S01]  /*d220*/  STG.E.128 desc[UR36][R18.64], R4 ;  /* 0x0000000412007986 */ /* 0x0001e2000c101d24 */
[----:B------:R-:W-:Y:S05]  /*d230*/  BRA `(.L_x_17235) ;  /* 0x0000000800c87947 */ /* 0x000fea0003800000 */
.L_x_17243:
        /* <DEDUP_REMOVED lines=25> */
.L_x_17248:
[----:B------:R-:W-:Y:S05]  /*d3d0*/  BSYNC B0 ;  /* 0x0000000000007941 */ /* 0x000fea0003800000 */
.L_x_17247:
[----:B------:R-:W-:-:S05]  /*d3e0*/  LOP3.LUT R3, R0, R3, RZ, 0xfc, !PT ;  /* 0x0000000300037212 */ /* 0x000fca00078efcff */
[----:B------:R0:W-:Y:S01]  /*d3f0*/  STG.E.U8 desc[UR36][R18.64], R3 ;  /* 0x0000000312007986 */ /* 0x0001e2000c101124 */
[----:B------:R-:W-:Y:S05]  /*d400*/  BRA `(.L_x_17235) ;  /* 0x0000000800547947 */ /* 0x000fea0003800000 */
.L_x_17246:
        /* <DEDUP_REMOVED lines=17> */
.L_x_17250:
[----:B------:R-:W-:Y:S01]  /*d520*/  IMAD.MOV.U32 R0, RZ, RZ, 0x7f ;  /* 0x0000007fff007424 */ /* 0x000fe200078e00ff */
[----:B------:R-:W-:-:S04]  /*d530*/  ISETP.GT.U32.AND P0, PT, R2, 0x7f800000, PT ;  /* 0x7f8000000200780c */ /* 0x000fc80003f04070 */
[----:B------:R-:W-:-:S09]  /*d540*/  SEL R0, R0, 0x7c, P0 ;  /* 0x0000007c00007807 */ /* 0x000fd20000000000 */
.L_x_17251:
[----:B------:R-:W-:Y:S05]  /*d550*/  BSYNC B0 ;  /* 0x0000000000007941 */ /* 0x000fea0003800000 */
.L_x_17249:
[----:B------:R-:W-:-:S04]  /*d560*/  LOP3.LUT R2, R3, 0x80000000, RZ, 0xc0, !PT ;  /* 0x8000000003027812 */ /* 0x000fc800078ec0ff */
[----:B------:R-:W-:-:S04]  /*d570*/  SHF.R.U32.HI R3, RZ, 0x18, R2 ;  /* 0x00000018ff037819 */ /* 0x000fc80000011602 */
[----:B------:R-:W-:-:S05]  /*d580*/  LOP3.LUT R3, R0, R3, RZ, 0xfc, !PT ;  /* 0x0000000300037212 */ /* 0x000fca00078efcff */
[----:B------:R0:W-:Y:S01]  /*d590*/  STG.E.U8 desc[UR36][R18.64], R3 ;  /* 0x0000000312007986 */ /* 0x0001e2000c101124 */
[----:B------:R-:W-:Y:S05]  /*d5a0*/  BRA `(.L_x_17235) ;  /* 0x0000000400ec7947 */ /* 0x000fea0003800000 */
.L_x_17245:
        /* <DEDUP_REMOVED lines=8> */
.L_x_17242:
        /* <DEDUP_REMOVED lines=11> */
.L_x_17254:
        /* <DEDUP_REMOVED lines=21> */
.L_x_17257:
[----:B------:R-:W-:-:S04]  /*d830*/  LOP3.LUT R2, R3, 0x80000000, RZ, 0xc0, !PT ;  /* 0x8000000003027812 */ /* 0x000fc800078ec0ff */
[----:B------:R-:W-:-:S04]  /*d840*/  SHF.R.U32.HI R3, RZ, 0x18, R2 ;  /* 0x00000018ff037819 */ /* 0x000fc80000011602 */
[----:B------:R-:W-:-:S04]  /*d850*/  LOP3.LUT R0, R0, R3, RZ, 0xfc, !PT ;  /* 0x0000000300007212 */ /* 0x000fc800078efcff */
[----:B------:R-:W-:-:S07]  /*d860*/  PRMT R9, R0, 0x7610, R9 ;  /* 0x0000761000097816 */ /* 0x000fce0000000009 */
.L_x_17256:
[----:B------:R-:W-:Y:S05]  /*d870*/  BSYNC B0 ;  /* 0x0000000000007941 */ /* 0x000fea0003800000 */
.L_x_17255:
[----:B------:R0:W-:Y:S01]  /*d880*/  STG.E.U8 desc[UR36][R18.64], R9 ;  /* 0x0000000912007986 */ /* 0x0001e2000c101124 */
[----:B------:R-:W-:Y:S05]  /*d890*/  BRA `(.L_x_17235) ;  /* 0x0000000400307947 */ /* 0x000fea0003800000 */
.L_x_17253:
        /* <DEDUP_REMOVED lines=21> */
.L_x_17260:
[----:B------:R-:W-:-:S04]  /*d9f0*/  LOP3.LUT R2, R3, 0x80000000, RZ, 0xc0, !PT ;  /* 0x8000000003027812 */ /* 0x000fc800078ec0ff */
[----:B------:R-:W-:-:S04]  /*da00*/  SHF.R.U32.HI R3, RZ, 0x18, R2 ;  /* 0x00000018ff037819 */ /* 0x000fc80000011602 */
[----:B------:R-:W-:-:S04]  /*da10*/  LOP3.LUT R0, R0, R3, RZ, 0xfc, !PT ;  /* 0x0000000300007212 */ /* 0x000fc800078efcff */
[----:B------:R-:W-:-:S07]  /*da20*/  PRMT R9, R0, 0x7610, R9 ;  /* 0x0000761000097816 */ /* 0x000fce0000000009 */
.L_x_17259:
[----:B------:R-:W-:Y:S05]  /*da30*/  BSYNC B0 ;  /* 0x0000000000007941 */ /* 0x000fea0003800000 */
.L_x_17258:
[----:B------:R0:W-:Y:S01]  /*da40*/  STG.E.U8 desc[UR36][R18.64], R9 ;  /* 0x0000000912007986 */ /* 0x0001e2000c101124 */
[----:B------:R-:W-:Y:S05]  /*da50*/  BRA `(.L_x_17235) ;  /* 0x0000000000c07947 */ /* 0x000fea0003800000 */
.L_x_17252:
        /* <DEDUP_REMOVED lines=26> */
.L_x_17234:
        /* <DEDUP_REMOVED lines=16> */
.L_x_17263:
[----:B------:R-:W-:Y:S05]  /*dd00*/  BRA `(.L_x_17235) ;  /* 0x0000000000147947 */ /* 0x000fea0003800000 */
.L_x_17262:
[----:B------:R-:W0:Y:S02]  /*dd10*/  F2I.U64.F64.TRUNC R4, R4 ;  /* 0x0000000400047311 */ /* 0x000e24000030d800 */
[----:B0-----:R0:W-:Y:S01]  /*dd20*/  STG.E.64 desc[UR36][R18.64], R4 ;  /* 0x0000000412007986 */ /* 0x0011e2000c101b24 */
[----:B------:R-:W-:Y:S05]  /*dd30*/  BRA `(.L_x_17235) ;  /* 0x0000000000087947 */ /* 0x000fea0003800000 */
.L_x_17261:
[----:B------:R-:W0:Y:S02]  /*dd40*/  F2I.U32.F64.TRUNC R5, R4 ;  /* 0x0000000400057311 */ /* 0x000e24000030d000 */
[----:B0-----:R0:W-:Y:S02]  /*dd50*/  STG.E desc[UR36][R18.64], R5 ;  /* 0x0000000512007986 */ /* 0x0011e4000c101924 */
.L_x_17235:
[----:B------:R-:W-:-:S07]  /*dd60*/  VIADD R17, R17, 0x80 ;  /* 0x0000008011117836 */ /* 0x000fce0000000000 */
.L_x_17170:
[----:B------:R-:W-:Y:S05]  /*dd70*/  BSYNC B6 ;  /* 0x0000000000067941 */ /* 0x000fea0003800000 */
.L_x_17169:
        /* <DEDUP_REMOVED lines=306> */
.L_x_17264:
        /* <DEDUP_REMOVED lines=21> */
.L_x_17268:
[----:B------:R-:W2:Y:S02]  /*f1f0*/  LDG.E.U8 R2, desc[UR36][R2.64] ;  /* 0x0000002402027981 */ /* 0x000ea4000c1e1100 */
[----:B--2---:R0:W1:Y:S01]  /*f200*/  I2F.F64.U16 R18, R2 ;  /* 0x0000000200127312 */ /* 0x0040620000101800 */
[----:B------:R-:W-:Y:S05]  /*f210*/  BRA `(.L_x_17270) ;  /* 0x0000000c00707947 */ /* 0x000fea0003800000 */
.L_x_17267:
        /* <DEDUP_REMOVED lines=9> */
.L_x_17272:
[----:B------:R-:W2:Y:S02]  /*f2b0*/  LDG.E R2, desc[UR36][R2.64] ;  /* 0x0000002402027981 */ /* 0x000ea4000c1e1900 */
[----:B--2---:R0:W1:Y:S01]  /*f2c0*/  I2F.F64 R18, R2 ;  /* 0x0000000200127312 */ /* 0x0040620000201c00 */
[----:B------:R-:W-:Y:S05]  /*f2d0*/  BRA `(.L_x_17270) ;  /* 0x0000000c00407947 */ /* 0x000fea0003800000 */
.L_x_17271:
[----:B------:R-:W2:Y:S02]  /*f2e0*/  LDG.E.U16 R2, desc[UR36][R2.64] ;  /* 0x0000002402027981 */ /* 0x000ea4000c1e1500 */
[----:B--2---:R0:W1:Y:S01]  /*f2f0*/  I2F.F64.S16 R18, R2 ;  /* 0x0000000200127312 */ /* 0x0040620000101c00 */
[----:B------:R-:W-:Y:S05]  /*f300*/  BRA `(.L_x_17270) ;  /* 0x0000000c00347947 */ /* 0x000fea0003800000 */
.L_x_17266:
        /* <DEDUP_REMOVED lines=10> */
.L_x_17274:
[----:B------:R-:W2:Y:S02]  /*f3b0*/  LDG.E.U16 R0, desc[UR36][R2.64] ;  /* 0x0000002402007981 */ /* 0x000ea4000c1e1500 */
[----:B--2---:R-:W-:-:S05]  /*f3c0*/  HADD2.F32 R0, -RZ, R0.H0_H0 ;  /* 0x20000000ff007230 */ /* 0x004fca0000004100 */
[----:B------:R-:W-:-:S04]  /*f3d0*/  FMUL.FTZ R0, R0, 1 ;  /* 0x3f80000000007820 */ /* 0x000fc80000410000 */
[----:B------:R0:W1:Y:S01]  /*f3e0*/  F2F.F64.F32 R18, R0 ;  /* 0x0000000000127310 */ /* 0x0000620000201800 */
[----:B------:R-:W-:Y:S05]  /*f3f0*/  BRA `(.L_x_17270) ;  /* 0x0000000800f87947 */ /* 0x000fea0003800000 */
.L_x_17273:
        /* <DEDUP_REMOVED lines=10> */
.L_x_17276:
[----:B------:R-:W2:Y:S02]  /*f4a0*/  LDG.E.U16 R2, desc[UR36][R2.64] ;  /* 0x0000002402027981 */ /* 0x000ea4000c1e1500 */
[----:B--2---:R-:W-:-:S05]  /*f4b0*/  HADD2.F32 R0, -RZ, R2.H0_H0 ;  /* 0x20000002ff007230 */ /* 0x004fca0000004100 */
[----:B------:R-:W-:-:S04]  /*f4c0*/  FMUL.FTZ R0, R0, 1 ;  /* 0x3f80000000007820 */ /* 0x000fc80000410000 */
[----:B------:R4:W0:Y:S01]  /*f4d0*/  F2F.F64.F32 R18, R0 ;  /* 0x0000000000127310 */ /* 0x0008220000201800 */
[----:B------:R-:W-:Y:S05]  /*f4e0*/  BRA `(.L_x_17270) ;  /* 0x0000000800bc7947 */ /* 0x000fea0003800000 */
.L_x_17275:
[----:B------:R0:W5:Y:S01]  /*f4f0*/  LDG.E.64 R18, desc[UR36][R2.64] ;  /* 0x0000002402127981 */ /* 0x000162000c1e1b00 */
[----:B------:R-:W-:Y:S05]  /*f500*/  BRA `(.L_x_17270) ;  /* 0x0000000800b47947 */ /* 0x000fea0003800000 */
.L_x_17265:
        /* <DEDUP_REMOVED lines=13> */
.L_x_17279:
[----:B------:R0:W5:Y:S01]  /*f5e0*/  LDG.E.64 R18, desc[UR36][R2.64] ;  /* 0x0000002402127981 */ /* 0x000162000c1e1b00 */
[----:B------:R-:W-:Y:S05]  /*f5f0*/  BRA `(.L_x_17270) ;  /* 0x0000000800787947 */ /* 0x000fea0003800000 */
.L_x_17278:
        /* <DEDUP_REMOVED lines=28> */
.L_x_17281:
        /* <DEDUP_REMOVED lines=15> */
.L_x_17280:
[----:B------:R-:W2:Y:S02]  /*f8b0*/  LDG.E.U16 R0, desc[UR36][R2.64] ;  /* 0x0000002402007981 */ /* 0x000ea4000c1e1500 */
[----:B--2---:R-:W-:-:S04]  /*f8c0*/  IMAD.U32 R0, R0, 0x10000, RZ ;  /* 0x0001000000007824 */ /* 0x004fc800078e00ff */
[----:B------:R-:W-:-:S04]  /*f8d0*/  FMUL.FTZ R0, R0, 1 ;  /* 0x3f80000000007820 */ /* 0x000fc80000410000 */
[----:B------:R0:W1:Y:S01]  /*f8e0*/  F2F.F64.F32 R18, R0 ;  /* 0x0000000000127310 */ /* 0x0000620000201800 */
[----:B------:R-:W-:Y:S05]  /*f8f0*/  BRA `(.L_x_17270) ;  /* 0x0000000400b87947 */ /* 0x000fea0003800000 */
.L_x_17277:
        /* <DEDUP_REMOVED lines=11> */
.L_x_17284:
        /* <DEDUP_REMOVED lines=21> */
.L_x_17288:
[----:B------:R-:W-:Y:S05]  /*fb00*/  BSYNC B1 ;  /* 0x0000000000017941 */ /* 0x000fea0003800000 */
.L_x_17287:
[----:B------:R-:W-:Y:S01]  /*fb10*/  LEA R3, R0, 0x3b800000, 0x17 ;  /* 0x3b80000000037811 */ /* 0x000fe200078eb8ff */
[----:B------:R-:W-:-:S05]  /*fb20*/  IMAD.SHL.U32 R0, R2, 0x100000, RZ ;  /* 0x0010000002007824 */ /* 0x000fca00078e00ff */
[----:B------:R-:W-:-:S07]  /*fb30*/  LOP3.LUT R0, R3, R0, R4, 0xfe, !PT ;  /* 0x0000000003007212 */ /* 0x000fce00078efe04 */
.L_x_17286:
[----:B------:R-:W-:Y:S05]  /*fb40*/  BSYNC B0 ;  /* 0x0000000000007941 */ /* 0x000fea0003800000 */
.L_x_17285:
[----:B------:R-:W-:-:S04]  /*fb50*/  FMUL.FTZ R0, R0, 1 ;  /* 0x3f80000000007820 */ /* 0x000fc80000410000 */
[----:B------:R0:W1:Y:S01]  /*fb60*/  F2F.F64.F32 R18, R0 ;  /* 0x0000000000127310 */ /* 0x0000620000201800 */
[----:B------:R-:W-:Y:S05]  /*fb70*/  BRA `(.L_x_17270) ;  /* 0x0000000400187947 */ /* 0x000fea0003800000 */
.L_x_17283:
        /* <DEDUP_REMOVED lines=21> */
.L_x_17292:
[----:B------:R-:W-:Y:S05]  /*fcd0*/  BSYNC B1 ;  /* 0x0000000000017941 */ /* 0x000fea0003800000 */
.L_x_17291:
[----:B------:R-:W-:Y:S01]  /*fce0*/  LEA R3, R0, 0x37800000, 0x17 ;  /* 0x3780000000037811 */ /* 0x000fe200078eb8ff */
[----:B------:R-:W-:-:S05]  /*fcf0*/  IMAD.SHL.U32 R0, R2, 0x200000, RZ ;  /* 0x0020000002007824 */ /* 0x000fca00078e00ff */
[----:B------:R-:W-:-:S07]  /*fd00*/  LOP3.LUT R0, R3, R0, R4, 0xfe, !PT ;  /* 0x0000000003007212 */ /* 0x000fce00078efe04 */
.L_x_17290:
[----:B------:R-:W-:Y:S05]  /*fd10*/  BSYNC B0 ;  /* 0x0000000000007941 */ /* 0x000fea0003800000 */
.L_x_17289:
[----:B------:R-:W-:-:S04]  /*fd20*/  FMUL.FTZ R0, R0, 1 ;  /* 0x3f80000000007820 */ /* 0x000fc80000410000 */
[----:B------:R0:W1:Y:S01]  /*fd30*/  F2F.F64.F32 R18, R0 ;  /* 0x0000000000127310 */ /* 0x0000620000201800 */
[----:B------:R-:W-:Y:S05]  /*fd40*/  BRA `(.L_x_17270) ;  /* 0x0000000000a47947 */ /* 0x000fea0003800000 */
.L_x_17282:
        /* <DEDUP_REMOVED lines=14> */
.L_x_17296:
[----:B------:R-:W-:Y:S05]  /*fe30*/  BSYNC B0 ;  /* 0x0000000000007941 */ /* 0x000fea0003800000 */
.L_x_17295:
[----:B------:R-:W-:-:S04]  /*fe40*/  FMUL.FTZ R0, R0, 1 ;  /* 0x3f80000000007820 */ /* 0x000fc80000410000 */
[----:B------:R0:W1:Y:S01]  /*fe50*/  F2F.F64.F32 R18, R0 ;  /* 0x0000000000127310 */ /* 0x0000620000201800 */
[----:B------:R-:W-:Y:S05]  /*fe60*/  BRA `(.L_x_17270) ;  /* 0x00000000005c7947 */ /* 0x000fea0003800000 */
.L_x_17269:
        /* <DEDUP_REMOVED lines=16> */
.L_x_17297:
[----:B------:R-:W-:Y:S01]  /*ff70*/  CS2R R18, SRZ ;  /* 0x0000000000127805 */ /* 0x000fe2000001ff00 */
[----:B------:R-:W-:Y:S06]  /*ff80*/  BRA `(.L_x_17270) ;  /* 0x0000000000147947 */ /* 0x000fec0003800000 */
.L_x_17294:
[----:B------:R-:W2:Y:S02]  /*ff90*/  LDG.E.64 R18, desc[UR36][R2.64] ;  /* 0x0000002402127981 */ /* 0x000ea4000c1e1b00 */
[----:B--2---:R-:W0:Y:S01]  /*ffa0*/  I2F.F64.U64 R18, R18 ;  /* 0x0000001200127312 */ /* 0x004e220000301800 */
[----:B------:R-:W-:Y:S05]  /*ffb0*/  BRA `(.L_x_17270) ;  /* 0x0000000000087947 */ /* 0x000fea0003800000 */
.L_x_17293:
[----:B------:R-:W2:Y:S02]  /*ffc0*/  LDG.E R2, desc[UR36][R2.64] ;  /* 0x0000002402027981 */ /* 0x000ea4000c1e1900 */
[----:B--2---:R0:W1:Y:S02]  /*ffd0*/  I2F.F64.U32 R18, R2 ;  /* 0x0000000200127312 */ /* 0x0040640000201800 */
.L_x_17270:
[----:B0123-5:R-:W-:Y:S01]  /*ffe0*/  DSETP.NEU.AND P0, PT, R18, RZ, PT ;  /* 0x000000ff1200722a */ /* 0x02ffe20003f0d000 */
[----:B------:R-:W-:-:S13]  /*fff0*/  BSSY B0, `(.L_x_17298) ;  /* 0x0000160000007945 */ /* 0x000fda0003800000 */
[----:B------:R-:W-:Y:S05]  /*10000*/  @P0 BRA `(.L_x_17299) ;  /* 0x0000000000780947 */ /* 0x000fea0003800000 */
[----:B------:R-:W0:Y:S01]  /*10010*/  MUFU.RCP64H R3, R19 ;  /* 0x0000001300037308 */ /* 0x000e220000001800 */
[----:B------:R-:W-:Y:S01]  /*10020*/  IMAD.MOV.U32 R2, RZ, RZ, 0x1 ;  /* 0x00000001ff027424 */ /* 0x000fe200078e00ff */
[----:B------:R-:W-:Y:S01]  /*10030*/  ULDC.64 UR4, c[0x0][0x428] ;  /* 0x00010a0000047ab9 */ /* 0x000fe20000000a00 */
[----:B----4-:R-:W1:Y:S01]  /*10040*/  LDC R0, c[0x0][0x42c] ;  /* 0x00010b00ff007b82 */ /* 0x010e620000000800 */
        /* <DEDUP_REMOVED lines=22> */
.L_x_17301:
[----:B------:R-:W-:Y:S05]  /*101b0*/  BSYNC B2 ;  /* 0x0000000000027941 */ /* 0x000fea0003800000 */
.L_x_17300:
[----:B------:R-:W-:Y:S02]  /*101c0*/  IMAD.MOV.U32 R4, RZ, RZ, R2 ;  /* 0x000000ffff047224 */ /* 0x000fe400078e0002 */
[----:B------:R-:W-:Y:S01]  /*101d0*/  IMAD.MOV.U32 R5, RZ, RZ, R3 ;  /* 0x000000ffff057224 */ /* 0x000fe200078e0003 */
[----:B------:R-:W-:Y:S06]  /*101e0*/  BRA `(.L_x_17302) ;  /* 0x0000001400007947 */ /* 0x000fec0003800000 */
.L_x_17299:
        /* <DEDUP_REMOVED lines=40> */
.L_x_17309:
        /* <DEDUP_REMOVED lines=12> */
.L_x_17308:
[----:B------:R-:W-:-:S07]  /*10530*/  IMAD.MOV.U32 R0, RZ, RZ, R9 ;  /* 0x000000ffff007224 */ /* 0x000fce00078e0009 */
.L_x_17307:
[----:B------:R-:W-:Y:S05]  /*10540*/  BSYNC B2 ;  /* 0x0000000000027941 */ /* 0x000fea0003800000 */
.L_x_17306:
        /* <DEDUP_REMOVED lines=12> */
.L_x_17314:
        /* <DEDUP_REMOVED lines=33> */
.L_x_17313:
[----:B------:R-:W-:Y:S05]  /*10820*/  BSYNC B3 ;  /* 0x0000000000037941 */ /* 0x000fea0003800000 */
.L_x_17312:
[----:B------:R-:W-:-:S13]  /*10830*/  ISETP.GE.U32.AND P0, PT, R10, 0xc, PT ;  /* 0x0000000c0a00780c */ /* 0x000fda0003f06070 */
[----:B------:R-:W-:Y:S05]  /*10840*/  @!P0 BRA `(.L_x_17311) ;  /* 0x0000000400d48947 */ /* 0x000fea0003800000 */
[----:B------:R-:W-:Y:S01]  /*10850*/  BSSY B3, `(.L_x_17311) ;  /* 0x0000074000037945 */ /* 0x000fe20003800000 */
.L_x_17315:
        /* <DEDUP_REMOVED lines=116> */
.L_x_17311:
[----:B------:R-:W-:Y:S05]  /*10fa0*/  BSYNC B2 ;  /* 0x0000000000027941 */ /* 0x000fea0003800000 */
.L_x_17310:
        /* <DEDUP_REMOVED lines=20> */
.L_x_17317:
[----:B------:R-:W-:Y:S05]  /*110f0*/  BSYNC B2 ;  /* 0x0000000000027941 */ /* 0x000fea0003800000 */
.L_x_17316:
[----:B------:R-:W-:Y:S02]  /*11100*/  IMAD.MOV.U32 R27, RZ, RZ, R9 ;  /* 0x000000ffff1b7224 */ /* 0x000fe400078e0009 */
[----:B------:R-:W-:-:S03]  /*11110*/  IMAD.MOV.U32 R26, RZ, RZ, R4 ;  /* 0x000000ffff1a7224 */ /* 0x000fc600078e0004 */
[----:B------:R-:W-:Y:S01]  /*11120*/  LOP3.LUT R27, R27, 0x80000000, R3, 0xb8, !PT ;  /* 0x800000001b1b7812 */ /* 0x000fe200078eb803 */
[----:B------:R-:W-:Y:S06]  /*11130*/  BRA `(.L_x_17305) ;  /* 0x00000000001c7947 */ /* 0x000fec0003800000 */
.L_x_17304:
[----:B------:R-:W-:-:S06]  /*11140*/  DSETP.GTU.AND P0, PT, R4, +INF , PT ;  /* 0x7ff000000400742a */ /* 0x000fcc0003f0c000 */
[----:B------:R-:W-:-:S14]  /*11150*/  DSETP.LE.AND P0, PT, R6, +INF , !P0 ;  /* 0x7ff000000600742a */ /* 0x000fdc0004703000 */
[----:B------:R-:W0:Y:S01]  /*11160*/  @!P0 LDC.64 R26, c[0x0][0x428] ;  /* 0x00010a00ff1a8b82 */ /* 0x000e220000000a00 */
[----:B------:R-:W-:Y:S02]  /*11170*/  @P0 DSETP.NEU.AND P1, PT, R6, +INF , PT ;  /* 0x7ff000000600042a */ /* 0x000fe40003f2d000 */
[----:B0-----:R-:W-:-:S06]  /*11180*/  @!P0 DADD R26, R18, R26 ;  /* 0x00000000121a8229 */ /* 0x001fcc000000001a */
[----:B------:R-:W-:Y:S02]  /*11190*/  @P0 FSEL R26, R2, RZ, P1 ;  /* 0x000000ff021a0208 */ /* 0x000fe40000800000 */
[----:B------:R-:W-:-:S07]  /*111a0*/  @P0 FSEL R27, R3, -QNAN , P1 ;  /* 0xfff80000031b0808 */ /* 0x000fce0000800000 */
.L_x_17305:
[----:B------:R-:W-:Y:S05]  /*111b0*/  BSYNC B1 ;  /* 0x0000000000017941 */ /* 0x000fea0003800000 */
.L_x_17303:
        /* <DEDUP_REMOVED lines=14> */
[----:B----4-:R-:W-:-:S05]  /*112a0*/  FFMA R0, RZ, R19, R3 ;  /* 0x00000013ff007223 */ /* 0x010fca0000000003 */
        /* <DEDUP_REMOVED lines=8> */
.L_x_17319:
[----:B------:R-:W-:Y:S05]  /*11330*/  BSYNC B2 ;  /* 0x0000000000027941 */ /* 0x000fea0003800000 */
.L_x_17318:
        /* <DEDUP_REMOVED lines=33> */
.L_x_17322:
[----:B------:R-:W-:Y:S05]  /*11550*/  BSYNC B2 ;  /* 0x0000000000027941 */ /* 0x000fea0003800000 */
.L_x_17321:
[----:B------:R-:W-:Y:S01]  /*11560*/  LOP3.LUT R5, RZ, 0x80000000, R3, 0xb8, !PT ;  /* 0x80000000ff057812 */ /* 0x000fe200078eb803 */
[----:B------:R-:W-:Y:S01]  /*11570*/  IMAD.MOV.U32 R4, RZ, RZ, RZ ;  /* 0x000000ffff047224 */ /* 0x000fe200078e00ff */
[----:B------:R-:W-:Y:S06]  /*11580*/  BRA `(.L_x_17302) ;  /* 0x0000000000187947 */ /* 0x000fec0003800000 */
.L_x_17320:
[----:B------:R-:W0:Y:S02]  /*11590*/  FRND.F64.FLOOR R2, R8 ;  /* 0x0000000800027313 */ /* 0x000e240000305800 */
[----:B0-----:R-:W-:Y:S02]  /*115a0*/  DADD R4, R8, -R2 ;  /* 0x0000000008047229 */ /* 0x001fe40000000802 */
[----:B------:R-:W-:-:S06]  /*115b0*/  DADD R6, R2, 1 ;  /* 0x3ff0000002067429 */ /* 0x000fcc0000000000 */
[----:B------:R-:W-:-:S06]  /*115c0*/  DSETP.GT.AND P0, PT, R4, 0.5, PT ;  /* 0x3fe000000400742a */ /* 0x000fcc0003f04000 */
[----:B------:R-:W-:Y:S02]  /*115d0*/  FSEL R4, R6, R2, P0 ;  /* 0x0000000206047208 */ /* 0x000fe40000000000 */
[----:B------:R-:W-:-:S07]  /*115e0*/  FSEL R5, R7, R3, P0 ;  /* 0x0000000307057208 */ /* 0x000fce0000000000 */
.L_x_17302:
[----:B------:R-:W-:Y:S05]  /*115f0*/  BSYNC B0 ;  /* 0x0000000000007941 */ /* 0x000fea0003800000 */
.L_x_17298:
        /* <DEDUP_REMOVED lines=15> */
.L_x_17326:
[----:B------:R-:W0:Y:S02]  /*116f0*/  F2I.S64.F64.TRUNC R4, R4 ;  /* 0x0000000400047311 */ /* 0x000e24000030d900 */
[----:B0-----:R-:W-:-:S05]  /*11700*/  IMAD.MOV.U32 R3, RZ, RZ, R4 ;  /* 0x000000ffff037224 */ /* 0x001fca00078e0004 */
[----:B------:R-:W-:Y:S01]  /*11710*/  STG.E.U8 desc[UR36][R16.64], R3 ;  /* 0x0000000310007986 */ /* 0x000fe2000c101124 */
[----:B------:R-:W-:Y:S05]  /*11720*/  EXIT ;  /* 0x000000000000794d */ /* 0x000fea0003800000 */
.L_x_17325:
        /* <DEDUP_REMOVED lines=9> */
.L_x_17329:
[----:B------:R-:W0:Y:S02]  /*117c0*/  F2I.F64.TRUNC R5, R4 ;  /* 0x0000000400057311 */ /* 0x000e24000030d100 */
[----:B0-----:R-:W-:Y:S01]  /*117d0*/  STG.E desc[UR36][R16.64], R5 ;  /* 0x0000000510007986 */ /* 0x001fe2000c101924 */
[----:B------:R-:W-:Y:S05]  /*117e0*/  EXIT ;  /* 0x000000000000794d */ /* 0x000fea0003800000 */
.L_x_17328:
[----:B------:R-:W0:Y:S02]  /*117f0*/  F2I.F64.TRUNC R5, R4 ;  /* 0x0000000400057311 */ /* 0x000e24000030d100 */
[----:B0-----:R-:W-:Y:S01]  /*11800*/  STG.E.U16 desc[UR36][R16.64], R5 ;  /* 0x0000000510007986 */ /* 0x001fe2000c101524 */
[----:B------:R-:W-:Y:S05]  /*11810*/  EXIT ;  /* 0x000000000000794d */ /* 0x000fea0003800000 */
.L_x_17324:
        /* <DEDUP_REMOVED lines=13> */
.L_x_17331:
        /* <DEDUP_REMOVED lines=8> */
.L_x_17330:
        /* <DEDUP_REMOVED lines=14> */
.L_x_17333:
        /* <DEDUP_REMOVED lines=9> */
.L_x_17332:
[----:B------:R-:W-:Y:S01]  /*11ae0*/  STG.E.64 desc[UR36][R16.64], R4 ;  /* 0x0000000410007986 */ /* 0x000fe2000c101b24 */
[----:B------:R-:W-:Y:S05]  /*11af0*/  EXIT ;  /* 0x000000000000794d */ /* 0x000fea0003800000 */
.L_x_17323:
        /* <DEDUP_REMOVED lines=12> */
.L_x_17336:
[----:B------:R-:W-:-:S05]  /*11bc0*/  CS2R R6, SRZ ;  /* 0x0000000000067805 */ /* 0x000fca000001ff00 */
[----:B------:R-:W-:Y:S01]  /*11bd0*/  STG.E.128 desc[UR36][R16.64], R4 ;  /* 0x0000000410007986 */ /* 0x000fe2000c101d24 */
[----:B------:R-:W-:Y:S05]  /*11be0*/  EXIT ;  /* 0x000000000000794d */ /* 0x000fea0003800000 */
.L_x_17335:
        /* <DEDUP_REMOVED lines=25> */
.L_x_17340:
[----:B------:R-:W-:Y:S05]  /*11d80*/  BSYNC B0 ;  /* 0x0000000000007941 */ /* 0x000fea0003800000 */
.L_x_17339:
[----:B------:R-:W-:-:S05]  /*11d90*/  LOP3.LUT R3, R0, R3, RZ, 0xfc, !PT ;  /* 0x0000000300037212 */ /* 0x000fca00078efcff */
[----:B------:R-:W-:Y:S01]  /*11da0*/  STG.E.U8 desc[UR36][R16.64], R3 ;  /* 0x0000000310007986 */ /* 0x000fe2000c101124 */
[----:B------:R-:W-:Y:S05]  /*11db0*/  EXIT ;  /* 0x000000000000794d */ /* 0x000fea0003800000 */
.L_x_17338:
        /* <DEDUP_REMOVED lines=17> */
.L_x_17342:
[----:B------:R-:W-:Y:S01]  /*11ed0*/  IMAD.MOV.U32 R0, RZ, RZ, 0x7f ;  /* 0x0000007fff007424 */ /* 0x000fe200078e00ff */
[----:B------:R-:W-:-:S04]  /*11ee0*/  ISETP.GT.U32.AND P0, PT, R2, 0x7f800000, PT ;  /* 0x7f8000000200780c */ /* 0x000fc80003f04070 */
[----:B------:R-:W-:-:S09]  /*11ef0*/  SEL R0, R0, 0x7c, P0 ;  /* 0x0000007c00007807 */ /* 0x000fd20000000000 */
.L_x_17343:
[----:B------:R-:W-:Y:S05]  /*11f00*/  BSYNC B0 ;  /* 0x0000000000007941 */ /* 0x000fea0003800000 */
.L_x_17341:
[----:B------:R-:W-:-:S04]  /*11f10*/  LOP3.LUT R2, R3, 0x80000000, RZ, 0xc0, !PT ;  /* 0x8000000003027812 */ /* 0x000fc800078ec0ff */
[----:B------:R-:W-:-:S04]  /*11f20*/  SHF.R.U32.HI R3, RZ, 0x18, R2 ;  /* 0x00000018ff037819 */ /* 0x000fc80000011602 */
[----:B------:R-:W-:-:S05]  /*11f30*/  LOP3.LUT R3, R0, R3, RZ, 0xfc, !PT ;  /* 0x0000000300037212 */ /* 0x000fca00078efcff */
[----:B------:R-:W-:Y:S01]  /*11f40*/  STG.E.U8 desc[UR36][R16.64], R3 ;  /* 0x0000000310007986 */ /* 0x000fe2000c101124 */
[----:B------:R-:W-:Y:S05]  /*11f50*/  EXIT ;  /* 0x000000000000794d */ /* 0x000fea0003800000 */
.L_x_17337:
        /* <DEDUP_REMOVED lines=8> */
.L_x_17334:
        /* <DEDUP_REMOVED lines=11> */
.L_x_17346:
        /* <DEDUP_REMOVED lines=21> */
.L_x_17349:
[----:B------:R-:W-:-:S04]  /*121e0*/  LOP3.LUT R2, R3, 0x80000000, RZ, 0xc0, !PT ;  /* 0x8000000003027812 */ /* 0x000fc800078ec0ff */
[----:B------:R-:W-:-:S04]  /*121f0*/  SHF.R.U32.HI R3, RZ, 0x18, R2 ;  /* 0x00000018ff037819 */ /* 0x000fc80000011602 */
[----:B------:R-:W-:-:S04]  /*12200*/  LOP3.LUT R0, R0, R3, RZ, 0xfc, !PT ;  /* 0x0000000300007212 */ /* 0x000fc800078efcff */
[----:B------:R-:W-:-:S07]  /*12210*/  PRMT R8, R0, 0x7610, R8 ;  /* 0x0000761000087816 */ /* 0x000fce0000000008 */
.L_x_17348:
[----:B------:R-:W-:Y:S05]  /*12220*/  BSYNC B0 ;  /* 0x0000000000007941 */ /* 0x000fea0003800000 */
.L_x_17347:
[----:B------:R-:W-:Y:S01]  /*12230*/  STG.E.U8 desc[UR36][R16.64], R8 ;  /* 0x0000000810007986 */ /* 0x000fe2000c101124 */
[----:B------:R-:W-:Y:S05]  /*12240*/  EXIT ;  /* 0x000000000000794d */ /* 0x000fea0003800000 */
.L_x_17345:
        /* <DEDUP_REMOVED lines=21> */
.L_x_17352:
[----:B------:R-:W-:-:S04]  /*123a0*/  LOP3.LUT R2, R3, 0x80000000, RZ, 0xc0, !PT ;  /* 0x8000000003027812 */ /* 0x000fc800078ec0ff */
[----:B------:R-:W-:-:S04]  /*123b0*/  SHF.R.U32.HI R3, RZ, 0x18, R2 ;  /* 0x00000018ff037819 */ /* 0x000fc80000011602 */
[----:B------:R-:W-:-:S04]  /*123c0*/  LOP3.LUT R0, R0, R3, RZ, 0xfc, !PT ;  /* 0x0000000300007212 */ /* 0x000fc800078efcff */
[----:B------:R-:W-:-:S07]  /*123d0*/  PRMT R8, R0, 0x7610, R8 ;  /* 0x0000761000087816 */ /* 0x000fce0000000008 */
.L_x_17351:
[----:B------:R-:W-:Y:S05]  /*123e0*/  BSYNC B0 ;  /* 0x0000000000007941 */ /* 0x000fea0003800000 */
.L_x_17350:
[----:B------:R-:W-:Y:S01]  /*123f0*/  STG.E.U8 desc[UR36][R16.64], R8 ;  /* 0x0000000810007986 */ /* 0x000fe2000c101124 */
[----:B------:R-:W-:Y:S05]  /*12400*/  EXIT ;  /* 0x000000000000794d */ /* 0x000fea0003800000 */
.L_x_17344:
        /* <DEDUP_REMOVED lines=26> */
.L_x_17327:
        /* <DEDUP_REMOVED lines=16> */
.L_x_17355:
[----:B------:R-:W-:Y:S05]  /*126b0*/  EXIT ;  /* 0x000000000000794d */ /* 0x000fea0003800000 */
.L_x_17354:
[----:B------:R-:W0:Y:S02]  /*126c0*/  F2I.U64.F64.TRUNC R4, R4 ;  /* 0x0000000400047311 */ /* 0x000e24000030d800 */
[----:B0-----:R-:W-:Y:S01]  /*126d0*/  STG.E.64 desc[UR36][R16.64], R4 ;  /* 0x0000000410007986 */ /* 0x001fe2000c101b24 */
[----:B------:R-:W-:Y:S05]  /*126e0*/  EXIT ;  /* 0x000000000000794d */ /* 0x000fea0003800000 */
.L_x_17353:
[----:B------:R-:W0:Y:S02]  /*126f0*/  F2I.U32.F64.TRUNC R5, R4 ;  /* 0x0000000400057311 */ /* 0x000e24000030d000 */
[----:B0-----:R-:W-:Y:S01]  /*12700*/  STG.E desc[UR36][R16.64], R5 ;  /* 0x0000000510007986 */ /* 0x001fe2000c101924 */
[----:B------:R-:W-:Y:S05]  /*12710*/  EXIT ;  /* 0x000000000000794d */ /* 0x000fea0003800000 */
        .weak           $__internal_14_$__cuda_sm20_div_rn_f64_full
        .type           $__internal_14_$__cuda_sm20_div_rn_f64_full,@function
        .size           $__internal_14_$__cuda_sm20_div_rn_f64_full,(.L_x_37692 - $__internal_14_$__cuda_sm20_div_rn_f64_full)
$__internal_14_$__cuda_sm20_div_rn_f64_full:
[C---:B------:R-:W-:Y:S01]  /*12720*/  FSETP.GEU.AND P0, PT, |R11|.reuse, 1.469367938527859385e-39, PT ;  /* 0x001000000b00780b */ /* 0x040fe20003f0e200 */
[----:B------:R-:W-:Y:S01]  /*12730*/  IMAD.MOV.U32 R13, RZ, RZ, R7 ;  /* 0x000000ffff0d7224 */ /* 0x000fe200078e0007 */
[C---:B------:R-:W-:Y:S01]  /*12740*/  LOP3.LUT R8, R11.reuse, 0x800fffff, RZ, 0xc0, !PT ;  /* 0x800fffff0b087812 */ /* 0x040fe200078ec0ff */
[----:B------:R-:W-:Y:S01]  /*12750*/  IMAD.MOV.U32 R20, RZ, RZ, 0x1 ;  /* 0x00000001ff147424 */ /* 0x000fe200078e00ff */
[----:B------:R-:W-:Y:S01]  /*12760*/  LOP3.LUT R5, R11, 0x7ff00000, RZ, 0xc0, !PT ;  /* 0x7ff000000b057812 */ /* 0x000fe200078ec0ff */
[----:B------:R-:W-:Y:S01]  /*12770*/  IMAD.MOV.U32 R12, RZ, RZ, R6 ;  /* 0x000000ffff0c7224 */ /* 0x000fe200078e0006 */
[----:B------:R-:W-:Y:S01]  /*12780*/  LOP3.LUT R9, R8, 0x3ff00000, RZ, 0xfc, !PT ;  /* 0x3ff0000008097812 */ /* 0x000fe200078efcff */
[----:B------:R-:W-:Y:S01]  /*12790*/  IMAD.MOV.U32 R8, RZ, RZ, R10 ;  /* 0x000000ffff087224 */ /* 0x000fe200078e000a */
[C---:B------:R-:W-:Y:S01]  /*127a0*/  FSETP.GEU.AND P2, PT, |R13|.reuse, 1.469367938527859385e-39, PT ;  /* 0x001000000d00780b */ /* 0x040fe20003f4e200 */
[----:B------:R-:W-:Y:S01]  /*127b0*/  IMAD.MOV.U32 R14, RZ, RZ, R12 ;  /* 0x000000ffff0e7224 */ /* 0x000fe200078e000c */
[----:B------:R-:W-:Y:S01]  /*127c0*/  LOP3.LUT R2, R13, 0x7ff00000, RZ, 0xc0, !PT ;  /* 0x7ff000000d027812 */ /* 0x000fe200078ec0ff */
[----:B------:R-:W-:Y:S02]  /*127d0*/  BSSY B1, `(.L_x_17356) ;  /* 0x000004e000017945 */ /* 0x000fe40003800000 */
[----:B------:R-:W-:Y:S01]  /*127e0*/  @!P0 DMUL R8, R10, 8.98846567431157953865e+307 ;  /* 0x7fe000000a088828 */ /* 0x000fe20000000000 */
[----:B------:R-:W-:Y:S01]  /*127f0*/  ISETP.GE.U32.AND P1, PT, R2, R5, PT ;  /* 0x000000050200720c */ /* 0x000fe20003f26070 */
[----:B------:R-:W-:-:S04]  /*12800*/  IMAD.MOV.U32 R4, RZ, RZ, R2 ;  /* 0x000000ffff047224 */ /* 0x000fc800078e0002 */
[----:B------:R-:W0:Y:S02]  /*12810*/  MUFU.RCP64H R21, R9 ;  /* 0x0000000900157308 */ /* 0x000e240000001800 */
[----:B------:R-:W-:Y:S02]  /*12820*/  @!P2 LOP3.LUT R3, R11, 0x7ff00000, RZ, 0xc0, !PT ;  /* 0x7ff000000b03a812 */ /* 0x000fe400078ec0ff */
[----:B------:R-:W-:Y:S02]  /*12830*/  @!P0 LOP3.LUT R5, R9, 0x7ff00000, RZ, 0xc0, !PT ;  /* 0x7ff0000009058812 */ /* 0x000fe400078ec0ff */
[----:B------:R-:W-:Y:S01]  /*12840*/  @!P2 ISETP.GE.U32.AND P3, PT, R2, R3, PT ;  /* 0x000000030200a20c */ /* 0x000fe20003f66070 */
[----:B------:R-:W-:-:S05]  /*12850*/  IMAD.MOV.U32 R3, RZ, RZ, 0x1ca00000 ;  /* 0x1ca00000ff037424 */ /* 0x000fca00078e00ff */
        /* <DEDUP_REMOVED lines=48> */
.L_x_17357:
        /* <DEDUP_REMOVED lines=16> */
.L_x_17360:
[----:B------:R-:W-:Y:S01]  /*12c60*/  LOP3.LUT R3, R11, 0x80000, RZ, 0xfc, !PT ;  /* 0x000800000b037812 */ /* 0x000fe200078efcff */
[----:B------:R-:W-:Y:S01]  /*12c70*/  IMAD.MOV.U32 R2, RZ, RZ, R10 ;  /* 0x000000ffff027224 */ /* 0x000fe200078e000a */
[----:B------:R-:W-:Y:S06]  /*12c80*/  BRA `(.L_x_17358) ;  /* 0x0000000000087947 */ /* 0x000fec0003800000 */
.L_x_17359:
[----:B------:R-:W-:Y:S01]  /*12c90*/  LOP3.LUT R3, R13, 0x80000, RZ, 0xfc, !PT ;  /* 0x000800000d037812 */ /* 0x000fe200078efcff */
[----:B------:R-:W-:-:S07]  /*12ca0*/  IMAD.MOV.U32 R2, RZ, RZ, R12 ;  /* 0x000000ffff027224 */ /* 0x000fce00078e000c */
.L_x_17358:
[----:B------:R-:W-:Y:S05]  /*12cb0*/  BSYNC B1 ;  /* 0x0000000000017941 */ /* 0x000fea0003800000 */
.L_x_17356:
[----:B------:R-:W-:Y:S02]  /*12cc0*/  IMAD.MOV.U32 R4, RZ, RZ, R2 ;  /* 0x000000ffff047224 */ /* 0x000fe400078e0002 */
[----:B------:R-:W-:Y:S02]  /*12cd0*/  IMAD.MOV.U32 R5, RZ, RZ, R3 ;  /* 0x000000ffff057224 */ /* 0x000fe400078e0003 */
[----:B------:R-:W-:Y:S02]  /*12ce0*/  IMAD.MOV.U32 R2, RZ, RZ, R0 ;  /* 0x000000ffff027224 */ /* 0x000fe400078e0000 */
[----:B------:R-:W-:-:S04]  /*12cf0*/  IMAD.MOV.U32 R3, RZ, RZ, 0x0 ;  /* 0x00000000ff037424 */ /* 0x000fc800078e00ff */
[----:B------:R-:W-:Y:S05]  /*12d00*/  RET.REL.NODEC R2 `(_ZN2at6native18elementwise_kernelILi128ELi4EZNS0_15gpu_kernel_implINS0_13AUnaryFunctorIdddZZZNS0_15binary_internal21div_floor_kernel_cudaERNS_18TensorIteratorBaseEENKUlvE1_clEvENKUlvE_clEvEUlddE_EEEEvS6_RKT_EUliE_EEviT1_) ;  /* 0xfffffed002bc7950 */ /* 0x000fea0003c3ffff */
.L_x_17361:
        /* <DEDUP_REMOVED lines=15> */
.L_x_37692:


//--------------------- .text._ZN2at6native27unrolled_elementwise_kernelINS0_13AUnaryFunctorIdddZZZNS0_15binary_internal21div_floor_kernel_cudaERNS_18TensorIteratorBaseEENKUlvE1_clEvENKUlvE_clEvEUlddE_EESt5arrayIPcLm2EELi4E23TrivialOffsetCalculatorILi1EjESE_NS0_6memory12LoadWithCastILi1EEENSF_13StoreWithCastILi1EEEEEviT_T0_T2_T3_T4_T5_ --------------------------
	.section	.text._ZN2at6native27unrolled_elementwise_kernelINS0_13AUnaryFunctorIdddZZZNS0_15binary_internal21div_floor_kernel_cudaERNS_18TensorIteratorBaseEENKUlvE1_clEvENKUlvE_clEvEUlddE_EESt5arrayIPcLm2EELi4E23TrivialOffsetCalculatorILi1EjESE_NS0_6memory12LoadWithCastILi1EEENSF_13StoreWithCastILi1EEEEEviT_T0_T2_T3_T4_T5_,"ax",@progbits
	.align	128
        .global         _ZN2at6native27unrolled_elementwise_kernelINS0_13AUnaryFunctorIdddZZZNS0_15binary_internal21div_floor_kernel_cudaERNS_18TensorIteratorBaseEENKUlvE1_clEvENKUlvE_clEvEUlddE_EESt5arrayIPcLm2EELi4E23TrivialOffsetCalculatorILi1EjESE_NS0_6memory12LoadWithCastILi1EEENSF_13StoreWithCastILi1EEEEEviT_T0_T2_T3_T4_T5_
        .type           _ZN2at6native27unrolled_elementwise_kernelINS0_13AUnaryFunctorIdddZZZNS0_15binary_internal21div_floor_kernel_cudaERNS_18TensorIteratorBaseEENKUlvE1_clEvENKUlvE_clEvEUlddE_EESt5arrayIPcLm2EELi4E23TrivialOffsetCalculatorILi1EjESE_NS0_6memory12LoadWithCastILi1EEENSF_13StoreWithCastILi1EEEEEviT_T0_T2_T3_T4_T5_,@function
        .size           _ZN2at6native27unrolled_elementwise_kernelINS0_13AUnaryFunctorIdddZZZNS0_15binary_internal21div_floor_kernel_cudaERNS_18TensorIteratorBaseEENKUlvE1_clEvENKUlvE_clEvEUlddE_EESt5arrayIPcLm2EELi4E23TrivialOffsetCalculatorILi1EjESE_NS0_6memory12LoadWithCastILi1EEENSF_13StoreWithCastILi1EEEEEviT_T0_T2_T3_T4_T5_,(.L_x_37693 - _ZN2at6native27unrolled_elementwise_kernelINS0_13AUnaryFunctorIdddZZZNS0_15binary_internal21div_floor_kernel_cudaERNS_18TensorIteratorBaseEENKUlvE1_clEvENKUlvE_clEvEUlddE_EESt5arrayIPcLm2EELi4E23TrivialOffsetCalculatorILi1EjESE_NS0_6memory12LoadWithCastILi1EEENSF_13StoreWithCastILi1EEEEEviT_T0_T2_T3_T4_T5_)
        .other          _ZN2at6native27unrolled_elementwise_kernelINS0_13AUnaryFunctorIdddZZZNS0_15binary_internal21div_floor_kernel_cudaERNS_18TensorIteratorBaseEENKUlvE1_clEvENKUlvE_clEvEUlddE_EESt5arrayIPcLm2EELi4E23TrivialOffsetCalculatorILi1EjESE_NS0_6memory12LoadWithCastILi1EEENSF_13StoreWithCastILi1EEEEEviT_T0_T2_T3_T4_T5_,@"STO_CUDA_ENTRY STV_DEFAULT"
_ZN2at6native27unrolled_elementwise_kernelINS0_13AUnaryFunctorIdddZZZNS0_15binary_internal21div_floor_kernel_cudaERNS_18TensorIteratorBaseEENKUlvE1_clEvENKUlvE_clEvEUlddE_EESt5arrayIPcLm2EELi4E23TrivialOffsetCalculatorILi1EjESE_NS0_6memory12LoadWithCastILi1EEENSF_13StoreWithCastILi1EEEEEviT_T0_T2_T3_T4_T5_:
.text._ZN2at6native27unrolled_elementwise_kernelINS0_13AUnaryFunctorIdddZZZNS0_15binary_internal21div_floor_kernel_cudaERNS_18TensorIteratorBaseEENKUlvE1_clEvENKUlvE_clEvEUlddE_EESt5arrayIPcLm2EELi4E23TrivialOffsetCalculatorILi1EjESE_NS0_6memory12LoadWithCastILi1EEENSF_13StoreWithCastILi1EEEEEviT_T0_T2_T3_T4_T5_:
        /* <DEDUP_REMOVED lines=32> */
.L_x_17367:
[----:B------:R-:W2:Y:S02]  /*0200*/  LDG.E.U8 R2, desc[UR36][R2.64] ;  /* 0x0000002402027981 */ /* 0x000ea4000c1e1100 */
[----:B--2---:R0:W1:Y:S01]  /*0210*/  I2F.F64.U16 R18, R2 ;  /* 0x0000000200127312 */ /* 0x0040620000101800 */
[----:B------:R-:W-:Y:S05]  /*0220*/  BRA `(.L_x_17369) ;  /* 0x0000000c00747947 */ /* 0x000fea0003800000 */
.L_x_17366:
        /* <DEDUP_REMOVED lines=9> */
.L_x_17371:
[----:B------:R-:W2:Y:S02]  /*02c0*/  LDG.E R2, desc[UR36][R2.64] ;  /* 0x0000002402027981 */ /* 0x000ea4000c1e1900 */
[----:B--2---:R1:W2:Y:S01]  /*02d0*/  I2F.F64 R18, R2 ;  /* 0x0000000200127312 */ /* 0x0042a20000201c00 */
[----:B------:R-:W-:Y:S05]  /*02e0*/  BRA `(.L_x_17369) ;  /* 0x0000000c00447947 */ /* 0x000fea0003800000 */
.L_x_17370:
[----:B------:R-:W2:Y:S02]  /*02f0*/  LDG.E.U16 R2, desc[UR36][R2.64] ;  /* 0x0000002402027981 */ /* 0x000ea4000c1e1500 */
[----:B--2---:R3:W4:Y:S01]  /*0300*/  I2F.F64.S16 R18, R2 ;  /* 0x0000000200127312 */ /* 0x0047220000101c00 */
[----:B------:R-:W-:Y:S05]  /*0310*/  BRA `(.L_x_17369) ;  /* 0x0000000c00387947 */ /* 0x000fea0003800000 */
.L_x_17365:
        /* <DEDUP_REMOVED lines=10> */
.L_x_17373:
[----:B------:R-:W2:Y:S02]  /*03c0*/  LDG.E.U16 R0, desc[UR36][R2.64] ;  /* 0x0000002402007981 */ /* 0x000ea4000c1e1500 */
[----:B--2---:R-:W-:-:S05]  /*03d0*/  HADD2.F32 R0, -RZ, R0.H0_H0 ;  /* 0x20000000ff007230 */ /* 0x004fca0000004100 */
[----:B------:R-:W-:-:S04]  /*03e0*/  FMUL.FTZ R0, R0, 1 ;  /* 0x3f80000000007820 */ /* 0x000fc80000410000 */
[----:B------:R0:W1:Y:S01]  /*03f0*/  F2F.F64.F32 R18, R0 ;  /* 0x0000000000127310 */ /* 0x0000620000201800 */
[----:B------:R-:W-:Y:S05]  /*0400*/  BRA `(.L_x_17369) ;  /* 0x0000000800fc7947 */ /* 0x000fea0003800000 */
.L_x_17372:
        /* <DEDUP_REMOVED lines=10> */
.L_x_17375:
[----:B------:R-:W2:Y:S02]  /*04b0*/  LDG.E.U16 R2, desc[UR36][R2.64] ;  /* 0x0000002402027981 */ /* 0x000ea4000c1e1500 */
[----:B--2---:R-:W-:-:S05]  /*04c0*/  HADD2.F32 R0, -RZ, R2.H0_H0 ;  /* 0x20000002ff007230 */ /* 0x004fca0000004100 */
[----:B------:R-:W-:-:S04]  /*04d0*/  FMUL.FTZ R0, R0, 1 ;  /* 0x3f80000000007820 */ /* 0x000fc80000410000 */
[----:B------:R0:W1:Y:S01]  /*04e0*/  F2F.F64.F32 R18, R0 ;  /* 0x0000000000127310 */ /* 0x0000620000201800 */
[----:B------:R-:W-:Y:S05]  /*04f0*/  BRA `(.L_x_17369) ;  /* 0x0000000800c07947 */ /* 0x000fea0003800000 */
.L_x_17374:
[----:B------:R0:W5:Y:S01]  /*0500*/  LDG.E.64 R18, desc[UR36][R2.64] ;  /* 0x0000002402127981 */ /* 0x000162000c1e1b00 */
[----:B------:R-:W-:Y:S05]  /*0510*/  BRA `(.L_x_17369) ;  /* 0x0000000800b87947 */ /* 0x000fea0003800000 */
.L_x_17364:
        /* <DEDUP_REMOVED lines=13> */
.L_x_17378:
[----:B------:R0:W5:Y:S01]  /*05f0*/  LDG.E.64 R18, desc[UR36][R2.64] ;  /* 0x0000002402127981 */ /* 0x000162000c1e1b00 */
[----:B------:R-:W-:Y:S05]  /*0600*/  BRA `(.L_x_17369) ;  /* 0x00000008007c7947 */ /* 0x000fea0003800000 */
.L_x_17377:
        /* <DEDUP_REMOVED lines=28> */
.L_x_17380:
        /* <DEDUP_REMOVED lines=16> */
.L_x_17379:
[----:B------:R-:W2:Y:S02]  /*08d0*/  LDG.E.U16 R0, desc[UR36][R2.64] ;  /* 0x0000002402007981 */ /* 0x000ea4000c1e1500 */
[----:B--2---:R-:W-:-:S04]  /*08e0*/  IMAD.U32 R0, R0, 0x10000, RZ ;  /* 0x0001000000007824 */ /* 0x004fc800078e00ff */
[----:B------:R-:W-:-:S04]  /*08f0*/  FMUL.FTZ R0, R0, 1 ;  /* 0x3f80000000007820 */ /* 0x000fc80000410000 */
[----:B------:R0:W1:Y:S01]  /*0900*/  F2F.F64.F32 R18, R0 ;  /* 0x0000000000127310 */ /* 0x0000620000201800 */
[----:B------:R-:W-:Y:S05]  /*0910*/  BRA `(.L_x_17369) ;  /* 0x0000000400b87947 */ /* 0x000fea0003800000 */
.L_x_17376:
        /* <DEDUP_REMOVED lines=11> */
.L_x_17383:
        /* <DEDUP_REMOVED lines=21> */
.L_x_17387:
[----:B------:R-:W-:Y:S05]  /*0b20*/  BSYNC B1 ;  /* 0x0000000000017941 */ /* 0x000fea0003800000 */
.L_x_17386:
[----:B------:R-:W-:Y:S01]  /*0b30*/  LEA R3, R0, 0x3b800000, 0x17 ;  /* 0x3b80000000037811 */ /* 0x000fe200078eb8ff */
[----:B------:R-:W-:-:S05]  /*0b40*/  IMAD.SHL.U32 R0, R2, 0x100000, RZ ;  /* 0x0010000002007824 */ /* 0x000fca00078e00ff */
[----:B------:R-:W-:-:S07]  /*0b50*/  LOP3.LUT R0, R3, R0, R4, 0xfe, !PT ;  /* 0x0000000003007212 */ /* 0x000fce00078efe04 */
.L_x_17385:
[----:B------:R-:W-:Y:S05]  /*0b60*/  BSYNC B0 ;  /* 0x0000000000007941 */ /* 0x000fea0003800000 */
.L_x_17384:
[----:B------:R-:W-:-:S04]  /*0b70*/  FMUL.FTZ R0, R0, 1 ;  /* 0x3f80000000007820 */ /* 0x000fc80000410000 */
[----:B------:R0:W1:Y:S01]  /*0b80*/  F2F.F64.F32 R18, R0 ;  /* 0x0000000000127310 */ /* 0x0000620000201800 */
[----:B------:R-:W-:Y:S05]  /*0b90*/  BRA `(.L_x_17369) ;  /* 0x0000000400187947 */ /* 0x000fea0003800000 */
.L_x_17382:
        /* <DEDUP_REMOVED lines=21> */
.L_x_17391:
[----:B------:R-:W-:Y:S05]  /*0cf0*/  BSYNC B1 ;  /* 0x0000000000017941 */ /* 0x000fea0003800000 */
.L_x_17390:
[----:B------:R-:W-:Y:S01]  /*0d00*/  LEA R3, R0, 0x37800000, 0x17 ;  /* 0x3780000000037811 */ /* 0x000fe200078eb8ff */
[----:B------:R-:W-:-:S05]  /*0d10*/  IMAD.SHL.U32 R0, R2, 0x200000, RZ ;  /* 0x0020000002007824 */ /* 0x000fca00078e00ff */
[----:B------:R-:W-:-:S07]  /*0d20*/  LOP3.LUT R0, R3, R0, R4, 0xfe, !PT ;  /* 0x0000000003007212 */ /* 0x000fce00078efe04 */
.L_x_17389:
[----:B------:R-:W-:Y:S05]  /*0d30*/  BSYNC B0 ;  /* 0x0000000000007941 */ /* 0x000fea0003800000 */
.L_x_17388:
[----:B------:R-:W-:-:S04]  /*0d40*/  FMUL.FTZ R0, R0, 1 ;  /* 0x3f80000000007820 */ /* 0x000fc80000410000 */
[----:B------:R0:W1:Y:S01]  /*0d50*/  F2F.F64.F32 R18, R0 ;  /* 0x0000000000127310 */ /* 0x0000620000201800 */
[----:B------:R-:W-:Y:S05]  /*0d60*/  BRA `(.L_x_17369) ;  /* 0x0000000000a47947 */ /* 0x000fea0003800000 */
.L_x_17381:
        /* <DEDUP_REMOVED lines=14> */
.L_x_17395:
[----:B------:R-:W-:Y:S05]  /*0e50*/  BSYNC B0 ;  /* 0x0000000000007941 */ /* 0x000fea0003800000 */
.L_x_17394:
[----:B------:R-:W-:-:S04]  /*0e60*/  FMUL.FTZ R0, R0, 1 ;  /* 0x3f80000000007820 */ /* 0x000fc80000410000 */
[----:B------:R0:W1:Y:S01]  /*0e70*/  F2F.F64.F32 R18, R0 ;  /* 0x0000000000127310 */ /* 0x0000620000201800 */
[----:B------:R-:W-:Y:S05]  /*0e80*/  BRA `(.L_x_17369) ;  /* 0x00000000005c7947 */ /* 0x000fea0003800000 */
.L_x_17368:
        /* <DEDUP_REMOVED lines=16> */
.L_x_17396:
[----:B------:R-:W-:Y:S01]  /*0f90*/  CS2R R18, SRZ ;  /* 0x0000000000127805 */ /* 0x000fe2000001ff00 */
[----:B------:R-:W-:Y:S06]  /*0fa0*/  BRA `(.L_x_17369) ;  /* 0x0000000000147947 */ /* 0x000fec0003800000 */
.L_x_17393:
[----:B------:R-:W2:Y:S02]  /*0fb0*/  LDG.E.64 R18, desc[UR36][R2.64] ;  /* 0x0000002402127981 */ /* 0x000ea4000c1e1b00 */
[----:B--2---:R-:W0:Y:S01]  /*0fc0*/  I2F.F64.U64 R18, R18 ;  /* 0x0000001200127312 */ /* 0x004e220000301800 */
[----:B------:R-:W-:Y:S05]  /*0fd0*/  BRA `(.L_x_17369) ;  /* 0x0000000000087947 */ /* 0x000fea0003800000 */
.L_x_17392:
[----:B------:R-:W2:Y:S02]  /*0fe0*/  LDG.E R2, desc[UR36][R2.64] ;  /* 0x0000002402027981 */ /* 0x000ea4000c1e1900 */
[----:B--2---:R0:W1:Y:S02]  /*0ff0*/  I2F.F64.U32 R18, R2 ;  /* 0x0000000200127312 */ /* 0x0040640000201800 */
.L_x_17369:
[----:B------:R-:W3:Y:S02]  /*1000*/  S2R R29, SR_TID.X ;  /* 0x00000000001d7919 */ /* 0x000ee40000002100 */
[----:B---3--:R-:W-:-:S07]  /*1010*/  VIADD R29, R29, 0x80 ;  /* 0x000000801d1d7836 */ /* 0x008fce0000000000 */
.L_x_17363:
[----:B------:R-:W-:Y:S05]  /*1020*/  BSYNC B6 ;  /* 0x0000000000067941 */ /* 0x000fea0003800000 */
.L_x_17362:
        /* <DEDUP_REMOVED lines=24> */
.L_x_17402:
[----:B------:R-:W3:Y:S02]  /*11b0*/  LDG.E.U8 R2, desc[UR36][R2.64] ;  /* 0x0000002402027981 */ /* 0x000ee4000c1e1100 */
[----:B---3--:R0:W1:Y:S01]  /*11c0*/  I2F.F64.U16 R22, R2 ;  /* 0x0000000200167312 */ /* 0x0080620000101800 */
[----:B------:R-:W-:Y:S05]  /*11d0*/  BRA `(.L_x_17404) ;  /* 0x0000000c00707947 */ /* 0x000fea0003800000 */
.L_x_17401:
        /* <DEDUP_REMOVED lines=9> */
.L_x_17406:
[----:B------:R-:W3:Y:S02]  /*1270*/  LDG.E R2, desc[UR36][R2.64] ;  /* 0x0000002402027981 */ /* 0x000ee4000c1e1900 */
[----:B---3--:R0:W1:Y:S01]  /*1280*/  I2F.F64 R22, R2 ;  /* 0x0000000200167312 */ /* 0x0080620000201c00 */
[----:B------:R-:W-:Y:S05]  /*1290*/  BRA `(.L_x_17404) ;  /* 0x0000000c00407947 */ /* 0x000fea0003800000 */
.L_x_17405:
[----:B------:R-:W3:Y:S02]  /*12a0*/  LDG.E.U16 R2, desc[UR36][R2.64] ;  /* 0x0000002402027981 */ /* 0x000ee4000c1e1500 */
[----:B---3--:R0:W1:Y:S01]  /*12b0*/  I2F.F64.S16 R22, R2 ;  /* 0x0000000200167312 */ /* 0x0080620000101c00 */
[----:B------:R-:W-:Y:S05]  /*12c0*/  BRA `(.L_x_17404) ;  /* 0x0000000c00347947 */ /* 0x000fea0003800000 */
.L_x_17400:
        /* <DEDUP_REMOVED lines=10> */
.L_x_17408:
[----:B------:R-:W3:Y:S02]  /*1370*/  LDG.E.U16 R0, desc[UR36][R2.64] ;  /* 0x0000002402007981 */ /* 0x000ee4000c1e1500 */
[----:B---3--:R-:W-:-:S05]  /*1380*/  HADD2.F32 R0, -RZ, R0.H0_H0 ;  /* 0x20000000ff007230 */ /* 0x008fca0000004100 */
[----:B------:R-:W-:-:S04]  /*1390*/  FMUL.FTZ R0, R0, 1 ;  /* 0x3f80000000007820 */ /* 0x000fc80000410000 */
[----:B------:R0:W1:Y:S01]  /*13a0*/  F2F.F64.F32 R22, R0 ;  /* 0x0000000000167310 */ /* 0x0000620000201800 */
[----:B------:R-:W-:Y:S05]  /*13b0*/  BRA `(.L_x_17404) ;  /* 0x0000000800f87947 */ /* 0x000fea0003800000 */
.L_x_17407:
        /* <DEDUP_REMOVED lines=10> */
.L_x_17410:
[----:B------:R-:W3:Y:S02]  /*1460*/  LDG.E.U16 R2, desc[UR36][R2.64] ;  /* 0x0000002402027981 */ /* 0x000ee4000c1e1500 */
[----:B---3--:R-:W-:-:S05]  /*1470*/  HADD2.F32 R0, -RZ, R2.H0_H0 ;  /* 0x20000002ff007230 */ /* 0x008fca0000004100 */
[----:B------:R-:W-:-:S04]  /*1480*/  FMUL.FTZ R0, R0, 1 ;  /* 0x3f80000000007820 */ /* 0x000fc80000410000 */
[----:B------:R0:W1:Y:S01]  /*1490*/  F2F.F64.F32 R22, R0 ;  /* 0x0000000000167310 */ /* 0x0000620000201800 */
[----:B------:R-:W-:Y:S05]  /*14a0*/  BRA `(.L_x_17404) ;  /* 0x0000000800bc7947 */ /* 0x000fea0003800000 */
.L_x_17409:
[----:B------:R0:W5:Y:S01]  /*14b0*/  LDG.E.64 R22, desc[UR36][R2.64] ;  /* 0x0000002402167981 */ /* 0x000162000c1e1b00 */
[----:B------:R-:W-:Y:S05]  /*14c0*/  BRA `(.L_x_17404) ;  /* 0x0000000800b47947 */ /* 0x000fea0003800000 */
.L_x_17399:
        /* <DEDUP_REMOVED lines=13> */
.L_x_17413:
[----:B------:R0:W5:Y:S01]  /*15a0*/  LDG.E.64 R22, desc[UR36][R2.64] ;  /* 0x0000002402167981 */ /* 0x000162000c1e1b00 */
[----:B------:R-:W-:Y:S05]  /*15b0*/  BRA `(.L_x_17404) ;  /* 0x0000000800787947 */ /* 0x000fea0003800000 */
.L_x_17412:
        /* <DEDUP_REMOVED lines=28> */
.L_x_17415:
        /* <DEDUP_REMOVED lines=15> */
.L_x_17414:
[----:B------:R-:W3:Y:S02]  /*1870*/  LDG.E.U16 R0, desc[UR36][R2.64] ;  /* 0x0000002402007981 */ /* 0x000ee4000c1e1500 */
[----:B---3--:R-:W-:-:S04]  /*1880*/  IMAD.U32 R0, R0, 0x10000, RZ ;  /* 0x0001000000007824 */ /* 0x008fc800078e00ff */
[----:B------:R-:W-:-:S04]  /*1890*/  FMUL.FTZ R0, R0, 1 ;  /* 0x3f80000000007820 */ /* 0x000fc80000410000 */
[----:B------:R0:W1:Y:S01]  /*18a0*/  F2F.F64.F32 R22, R0 ;  /* 0x0000000000167310 */ /* 0x0000620000201800 */
[----:B------:R-:W-:Y:S05]  /*18b0*/  BRA `(.L_x_17404) ;  /* 0x0000000400b87947 */ /* 0x000fea0003800000 */
.L_x_17411:
        /* <DEDUP_REMOVED lines=11> */
.L_x_17418:
        /* <DEDUP_REMOVED lines=21> */
.L_x_17422:
[----:B------:R-:W-:Y:S05]  /*1ac0*/  BSYNC B1 ;  /* 0x0000000000017941 */ /* 0x000fea0003800000 */
.L_x_17421:
[----:B------:R-:W-:Y:S01]  /*1ad0*/  LEA R3, R0, 0x3b800000, 0x17 ;  /* 0x3b80000000037811 */ /* 0x000fe200078eb8ff */
[----:B------:R-:W-:-:S05]  /*1ae0*/  IMAD.SHL.U32 R0, R2, 0x100000, RZ ;  /* 0x0010000002007824 */ /* 0x000fca00078e00ff */
[----:B------:R-:W-:-:S07]  /*1af0*/  LOP3.LUT R0, R3, R0, R4, 0xfe, !PT ;  /* 0x0000000003007212 */ /* 0x000fce00078efe04 */
.L_x_17420:
[----:B------:R-:W-:Y:S05]  /*1b00*/  BSYNC B0 ;  /* 0x0000000000007941 */ /* 0x000fea0003800000 */
.L_x_17419:
[----:B------:R-:W-:-:S04]  /*1b10*/  FMUL.FTZ R0, R0, 1 ;  /* 0x3f80000000007820 */ /* 0x000fc80000410000 */
[----:B------:R0:W1:Y:S01]  /*1b20*/  F2F.F64.F32 R22, R0 ;  /* 0x0000000000167310 */ /* 0x0000620000201800 */
[----:B------:R-:W-:Y:S05]  /*1b30*/  BRA `(.L_x_17404) ;  /* 0x0000000400187947 */ /* 0x000fea0003800000 */
.L_x_17417:
        /* <DEDUP_REMOVED lines=21> */
.L_x_17426:
[----:B------:R-:W-:Y:S05]  /*1c90*/  BSYNC B1 ;  /* 0x0000000000017941 */ /* 0x000fea0003800000 */
.L_x_17425:
[----:B------:R-:W-:Y:S01]  /*1ca0*/  LEA R3, R0, 0x37800000, 0x17 ;  /* 0x3780000000037811 */ /* 0x000fe200078eb8ff */
[----:B------:R-:W-:-:S05]  /*1cb0*/  IMAD.SHL.U32 R0, R2, 0x200000, RZ ;  /* 0x0020000002007824 */ /* 0x000fca00078e00ff */
[----:B------:R-:W-:-:S07]  /*1cc0*/  LOP3.LUT R0, R3, R0, R4, 0xfe, !PT ;  /* 0x0000000003007212 */ /* 0x000fce00078efe04 */
.L_x_17424:
[----:B------:R-:W-:Y:S05]  /*1cd0*/  BSYNC B0 ;  /* 0x0000000000007941 */ /* 0x000fea0003800000 */
.L_x_17423:
[----:B------:R-:W-:-:S04]  /*1ce0*/  FMUL.FTZ R0, R0, 1 ;  /* 0x3f80000000007820 */ /* 0x000fc80000410000 */
[----:B------:R0:W1:Y:S01]  /*1cf0*/  F2F.F64.F32 R22, R0 ;  /* 0x0000000000167310 */ /* 0x0000620000201800 */
[----:B------:R-:W-:Y:S05]  /*1d00*/  BRA `(.L_x_17404) ;  /* 0x0000000000a47947 */ /* 0x000fea0003800000 */
.L_x_17416:
        /* <DEDUP_REMOVED lines=14> */
.L_x_17430:
[----:B------:R-:W-:Y:S05]  /*1df0*/  BSYNC B0 ;  /* 0x0000000000007941 */ /* 0x000fea0003800000 */
.L_x_17429:
[----:B------:R-:W-:-:S04]  /*1e00*/  FMUL.FTZ R0, R0, 1 ;  /* 0x3f80000000007820 */ /* 0x000fc80000410000 */
[----:B------:R0:W1:Y:S01]  /*1e10*/  F2F.F64.F32 R22, R0 ;  /* 0x0000000000167310 */ /* 0x0000620000201800 */
[----:B------:R-:W-:Y:S05]  /*1e20*/  BRA `(.L_x_17404) ;  /* 0x00000000005c7947 */ /* 0x000fea0003800000 */
.L_x_17403:
        /* <DEDUP_REMOVED lines=16> */
.L_x_17431:
[----:B------:R-:W-:Y:S01]  /*1f30*/  CS2R R22, SRZ ;  /* 0x0000000000167805 */ /* 0x000fe2000001ff00 */
[----:B------:R-:W-:Y:S06]  /*1f40*/  BRA `(.L_x_17404) ;  /* 0x0000000000147947 */ /* 0x000fec0003800000 */
.L_x_17428:
[----:B------:R-:W3:Y:S02]  /*1f50*/  LDG.E.64 R22, desc[UR36][R2.64] ;  /* 0x0000002402167981 */ /* 0x000ee4000c1e1b00 */
[----:B---3--:R-:W0:Y:S01]  /*1f60*/  I2F.F64.U64 R22, R22 ;  /* 0x0000001600167312 */ /* 0x008e220000301800 */
[----:B------:R-:W-:Y:S05]  /*1f70*/  BRA `(.L_x_17404) ;  /* 0x0000000000087947 */ /* 0x000fea0003800000 */
.L_x_17427:
[----:B------:R-:W3:Y:S02]  /*1f80*/  LDG.E R2, desc[UR36][R2.64] ;  /* 0x0000002402027981 */ /* 0x000ee4000c1e1900 */
[----:B---3--:R0:W1:Y:S02]  /*1f90*/  I2F.F64.U32 R22, R2 ;  /* 0x0000000200167312 */ /* 0x0080640000201800 */
.L_x_17404:
[----:B------:R-:W-:-:S07]  /*1fa0*/  VIADD R29, R29, 0x80 ;  /* 0x000000801d1d7836 */ /* 0x000fce0000000000 */
.L_x_17398:
[----:B------:R-:W-:Y:S05]  /*1fb0*/  BSYNC B6 ;  /* 0x0000000000067941 */ /* 0x000fea0003800000 */
.L_x_17397:
        /* <DEDUP_REMOVED lines=26> */
.L_x_17437:
[----:B------:R-:W3:Y:S02]  /*2160*/  LDG.E.U8 R2, desc[UR36][R2.64] ;  /* 0x0000002402027981 */ /* 0x000ee4000c1e1100 */
[----:B---3--:R0:W1:Y:S01]  /*2170*/  I2F.F64.U16 R16, R2 ;  /* 0x0000000200107312 */ /* 0x0080620000101800 */
[----:B------:R-:W-:Y:S05]  /*2180*/  BRA `(.L_x_17439) ;  /* 0x0000000c00707947 */ /* 0x000fea0003800000 */
.L_x_17436:
        /* <DEDUP_REMOVED lines=9> */
.L_x_17441:
[----:B------:R-:W3:Y:S02]  /*2220*/  LDG.E R2, desc[UR36][R2.64] ;  /* 0x0000002402027981 */ /* 0x000ee4000c1e1900 */
[----:B---3--:R0:W1:Y:S01]  /*2230*/  I2F.F64 R16, R2 ;  /* 0x0000000200107312 */ /* 0x0080620000201c00 */
[----:B------:R-:W-:Y:S05]  /*2240*/  BRA `(.L_x_17439) ;  /* 0x0000000c00407947 */ /* 0x000fea0003800000 */
.L_x_17440:
[----:B------:R-:W3:Y:S02]  /*2250*/  LDG.E.U16 R2, desc[UR36][R2.64] ;  /* 0x0000002402027981 */ /* 0x000ee4000c1e1500 */
[----:B---3--:R0:W1:Y:S01]  /*2260*/  I2F.F64.S16 R16, R2 ;  /* 0x0000000200107312 */ /* 0x0080620000101c00 */
[----:B------:R-:W-:Y:S05]  /*2270*/  BRA `(.L_x_17439) ;  /* 0x0000000c00347947 */ /* 0x000fea0003800000 */
.L_x_17435:
        /* <DEDUP_REMOVED lines=10> */
.L_x_17443:
[----:B------:R-:W3:Y:S02]  /*2320*/  LDG.E.U16 R0, desc[UR36][R2.64] ;  /* 0x0000002402007981 */ /* 0x000ee4000c1e1500 */
[----:B---3--:R-:W-:-:S05]  /*2330*/  HADD2.F32 R0, -RZ, R0.H0_H0 ;  /* 0x20000000ff007230 */ /* 0x008fca0000004100 */
[----:B------:R-:W-:-:S04]  /*2340*/  FMUL.FTZ R0, R0, 1 ;  /* 0x3f80000000007820 */ /* 0x000fc80000410000 */
[----:B------:R0:W1:Y:S01]  /*2350*/  F2F.F64.F32 R16, R0 ;  /* 0x0000000000107310 */ /* 0x0000620000201800 */
[----:B------:R-:W-:Y:S05]  /*2360*/  BRA `(.L_x_17439) ;  /* 0x0000000800f87947 */ /* 0x000fea0003800000 */
.L_x_17442:
        /* <DEDUP_REMOVED lines=10> */
.L_x_17445:
[----:B------:R-:W3:Y:S02]  /*2410*/  LDG.E.U16 R2, desc[UR36][R2.64] ;  /* 0x0000002402027981 */ /* 0x000ee4000c1e1500 */
[----:B---3--:R-:W-:-:S05]  /*2420*/  HADD2.F32 R0, -RZ, R2.H0_H0 ;  /* 0x20000002ff007230 */ /* 0x008fca0000004100 */
[----:B------:R-:W-:-:S04]  /*2430*/  FMUL.FTZ R0, R0, 1 ;  /* 0x3f80000000007820 */ /* 0x000fc80000410000 */
[----:B------:R0:W1:Y:S01]  /*2440*/  F2F.F64.F32 R16, R0 ;  /* 0x0000000000107310 */ /* 0x0000620000201800 */
[----:B------:R-:W-:Y:S05]  /*2450*/  BRA `(.L_x_17439) ;  /* 0x0000000800bc7947 */ /* 0x000fea0003800000 */
.L_x_17444:
[----:B------:R0:W5:Y:S01]  /*2460*/  LDG.E.64 R16, desc[UR36][R2.64] ;  /* 0x0000002402107981 */ /* 0x000162000c1e1b00 */
[----:B------:R-:W-:Y:S05]  /*2470*/  BRA `(.L_x_17439) ;  /* 0x0000000800b47947 */ /* 0x000fea0003800000 */
.L_x_17434:
        /* <DEDUP_REMOVED lines=13> */
.L_x_17448:
[----:B------:R0:W5:Y:S01]  /*2550*/  LDG.E.64 R16, desc[UR36][R2.64] ;  /* 0x0000002402107981 */ /* 0x000162000c1e1b00 */
[----:B------:R-:W-:Y:S05]  /*2560*/  BRA `(.L_x_17439) ;  /* 0x0000000800787947 */ /* 0x000fea0003800000 */
.L_x_17447:
        /* <DEDUP_REMOVED lines=28> */
.L_x_17450:
        /* <DEDUP_REMOVED lines=15> */
.L_x_17449:
[----:B------:R-:W3:Y:S02]  /*2820*/  LDG.E.U16 R0, desc[UR36][R2.64] ;  /* 0x0000002402007981 */ /* 0x000ee4000c1e1500 */
[----:B---3--:R-:W-:-:S04]  /*2830*/  IMAD.U32 R0, R0, 0x10000, RZ ;  /* 0x0001000000007824 */ /* 0x008fc800078e00ff */
[----:B------:R-:W-:-:S04]  /*2840*/  FMUL.FTZ R0, R0, 1 ;  /* 0x3f80000000007820 */ /* 0x000fc80000410000 */
[----:B------:R0:W1:Y:S01]  /*2850*/  F2F.F64.F32 R16, R0 ;  /* 0x0000000000107310 */ /* 0x0000620000201800 */
[----:B------:R-:W-:Y:S05]  /*2860*/  BRA `(.L_x_17439) ;  /* 0x0000000400b87947 */ /* 0x000fea0003800000 */
.L_x_17446:
        /* <DEDUP_REMOVED lines=11> */
.L_x_17453:
        /* <DEDUP_REMOVED lines=21> */
.L_x_17457:
[----:B------:R-:W-:Y:S05]  /*2a70*/  BSYNC B1 ;  /* 0x0000000000017941 */ /* 0x000fea0003800000 */
.L_x_17456:
[----:B------:R-:W-:Y:S01]  /*2a80*/  LEA R3, R0, 0x3b800000, 0x17 ;  /* 0x3b80000000037811 */ /* 0x000fe200078eb8ff */
[----:B------:R-:W-:-:S05]  /*2a90*/  IMAD.SHL.U32 R0, R2, 0x100000, RZ ;  /* 0x0010000002007824 */ /* 0x000fca00078e00ff */
[----:B------:R-:W-:-:S07]  /*2aa0*/  LOP3.LUT R0, R3, R0, R4, 0xfe, !PT ;  /* 0x0000000003007212 */ /* 0x000fce00078efe04 */
.L_x_17455:
[----:B------:R-:W-:Y:S05]  /*2ab0*/  BSYNC B0 ;  /* 0x0000000000007941 */ /* 0x000fea0003800000 */
.L_x_17454:
[----:B------:R-:W-:-:S04]  /*2ac0*/  FMUL.FTZ R0, R0, 1 ;  /* 0x3f80000000007820 */ /* 0x000fc80000410000 */
[----:B------:R3:W0:Y:S01]  /*2ad0*/  F2F.F64.F32 R16, R0 ;  /* 0x0000000000107310 */ /* 0x0006220000201800 */
[----:B------:R-:W-:Y:S05]  /*2ae0*/  BRA `(.L_x_17439) ;  /* 0x0000000400187947 */ /* 0x000fea0003800000 */
.L_x_17452:
        /* <DEDUP_REMOVED lines=21> */
.L_x_17461:
[----:B------:R-:W-:Y:S05]  /*2c40*/  BSYNC B1 ;  /* 0x0000000000017941 */ /* 0x000fea0003800000 */
.L_x_17460:
[----:B------:R-:W-:Y:S01]  /*2c50*/  LEA R3, R0, 0x37800000, 0x17 ;  /* 0x3780000000037811 */ /* 0x000fe200078eb8ff */
[----:B------:R-:W-:-:S05]  /*2c60*/  IMAD.SHL.U32 R0, R2, 0x200000, RZ ;  /* 0x0020000002007824 */ /* 0x000fca00078e00ff */
[----:B------:R-:W-:-:S07]  /*2c70*/  LOP3.LUT R0, R3, R0, R4, 0xfe, !PT ;  /* 0x0000000003007212 */ /* 0x000fce00078efe04 */
.L_x_17459:
[----:B------:R-:W-:Y:S05]  /*2c80*/  BSYNC B0 ;  /* 0x0000000000007941 */ /* 0x000fea0003800000 */
.L_x_17458:
[----:B------:R-:W-:-:S04]  /*2c90*/  FMUL.FTZ R0, R0, 1 ;  /* 0x3f80000000007820 */ /* 0x000fc80000410000 */
[----:B------:R0:W1:Y:S01]  /*2ca0*/  F2F.F64.F32 R16, R0 ;  /* 0x0000000000107310 */ /* 0x0000620000201800 */
[----:B------:R-:W-:Y:S05]  /*2cb0*/  BRA `(.L_x_17439) ;  /* 0x0000000000a47947 */ /* 0x000fea0003800000 */
.L_x_17451:
        /* <DEDUP_REMOVED lines=14> */
.L_x_17465:
[----:B------:R-:W-:Y:S05]  /*2da0*/  BSYNC B0 ;  /* 0x0000000000007941 */ /* 0x000fea0003800000 */
.L_x_17464:
[----:B------:R-:W-:-:S04]  /*2db0*/  FMUL.FTZ R0, R0, 1 ;  /* 0x3f80000000007820 */ /* 0x000fc80000410000 */
[----:B------:R0:W1:Y:S01]  /*2dc0*/  F2F.F64.F32 R16, R0 ;  /* 0x0000000000107310 */ /* 0x0000620000201800 */
[----:B------:R-:W-:Y:S05]  /*2dd0*/  BRA `(.L_x_17439) ;  /* 0x00000000005c7947 */ /* 0x000fea0003800000 */
.L_x_17438:
        /* <DEDUP_REMOVED lines=16> */
.L_x_17466:
[----:B------:R-:W-:Y:S01]  /*2ee0*/  CS2R R16, SRZ ;  /* 0x0000000000107805 */ /* 0x000fe2000001ff00 */
[----:B------:R-:W-:Y:S06]  /*2ef0*/  BRA `(.L_x_17439) ;  /* 0x0000000000147947 */ /* 0x000fec0003800000 */
.L_x_17463:
[----:B------:R-:W3:Y:S02]  /*2f00*/  LDG.E.64 R16, desc[UR36][R2.64] ;  /* 0x0000002402107981 */ /* 0x000ee4000c1e1b00 */
[----:B---3--:R-:W0:Y:S01]  /*2f10*/  I2F.F64.U64 R16, R16 ;  /* 0x0000001000107312 */ /* 0x008e220000301800 */
[----:B------:R-:W-:Y:S05]  /*2f20*/  BRA `(.L_x_17439) ;  /* 0x0000000000087947 */ /* 0x000fea0003800000 */
.L_x_17462:
[----:B------:R-:W3:Y:S02]  /*2f30*/  LDG.E R2, desc[UR36][R2.64] ;  /* 0x0000002402027981 */ /* 0x000ee4000c1e1900 */
[----:B---3--:R0:W1:Y:S02]  /*2f40*/  I2F.F64.U32 R16, R2 ;  /* 0x0000000200107312 */ /* 0x0080640000201800 */
.L_x_17439:
[----:B------:R-:W-:-:S07]  /*2f50*/  VIADD R29, R29, 0x80 ;  /* 0x000000801d1d7836 */ /* 0x000fce0000000000 */
.L_x_17433:
[----:B------:R-:W-:Y:S05]  /*2f60*/  BSYNC B6 ;  /* 0x0000000000067941 */ /* 0x000fea0003800000 */
.L_x_17432:
        /* <DEDUP_REMOVED lines=23> */
.L_x_17472:
[----:B------:R-:W3:Y:S02]  /*30e0*/  LDG.E.U8 R2, desc[UR36][R2.64] ;  /* 0x0000002402027981 */ /* 0x000ee4000c1e1100 */
[----:B---3--:R0:W1:Y:S01]  /*30f0*/  I2F.F64.U16 R24, R2 ;  /* 0x0000000200187312 */ /* 0x0080620000101800 */
[----:B------:R-:W-:Y:S05]  /*3100*/  BRA `(.L_x_17468) ;  /* 0x0000000c006c7947 */ /* 0x000fea0003800000 */
.L_x_17471:
        /* <DEDUP_REMOVED lines=9> */
.L_x_17475:
[----:B------:R-:W3:Y:S02]  /*31a0*/  LDG.E R2, desc[UR36][R2.64] ;  /* 0x0000002402027981 */ /* 0x000ee4000c1e1900 */
[----:B---3--:R0:W1:Y:S01]  /*31b0*/  I2F.F64 R24, R2 ;  /* 0x0000000200187312 */ /* 0x0080620000201c00 */
[----:B------:R-:W-:Y:S05]  /*31c0*/  BRA `(.L_x_17468) ;  /* 0x0000000c003c7947 */ /* 0x000fea0003800000 */
.L_x_17474:
[----:B------:R-:W3:Y:S02]  /*31d0*/  LDG.E.U16 R2, desc[UR36][R2.64] ;  /* 0x0000002402027981 */ /* 0x000ee4000c1e1500 */
[----:B---3--:R0:W1:Y:S01]  /*31e0*/  I2F.F64.S16 R24, R2 ;  /* 0x0000000200187312 */ /* 0x0080620000101c00 */
[----:B------:R-:W-:Y:S05]  /*31f0*/  BRA `(.L_x_17468) ;  /* 0x0000000c00307947 */ /* 0x000fea0003800000 */
.L_x_17470:
        /* <DEDUP_REMOVED lines=10> */
.L_x_17477:
[----:B------:R-:W3:Y:S02]  /*32a0*/  LDG.E.U16 R0, desc[UR36][R2.64] ;  /* 0x0000002402007981 */ /* 0x000ee4000c1e1500 */
[----:B---3--:R-:W-:-:S05]  /*32b0*/  HADD2.F32 R0, -RZ, R0.H0_H0 ;  /* 0x20000000ff007230 */ /* 0x008fca0000004100 */
[----:B------:R-:W-:-:S04]  /*32c0*/  FMUL.FTZ R0, R0, 1 ;  /* 0x3f80000000007820 */ /* 0x000fc80000410000 */
[----:B------:R0:W1:Y:S01]  /*32d0*/  F2F.F64.F32 R24, R0 ;  /* 0x0000000000187310 */ /* 0x0000620000201800 */
[----:B------:R-:W-:Y:S05]  /*32e0*/  BRA `(.L_x_17468) ;  /* 0x0000000800f47947 */ /* 0x000fea0003800000 */
.L_x_17476:
        /* <DEDUP_REMOVED lines=10> */
.L_x_17479:
[----:B------:R-:W3:Y:S02]  /*3390*/  LDG.E.U16 R2, desc[UR36][R2.64] ;  /* 0x0000002402027981 */ /* 0x000ee4000c1e1500 */
[----:B---3--:R-:W-:-:S05]  /*33a0*/  HADD2.F32 R0, -RZ, R2.H0_H0 ;  /* 0x20000002ff007230 */ /* 0x008fca0000004100 */
[----:B------:R-:W-:-:S04]  /*33b0*/  FMUL.FTZ R0, R0, 1 ;  /* 0x3f80000000007820 */ /* 0x000fc80000410000 */
[----:B------:R0:W1:Y:S01]  /*33c0*/  F2F.F64.F32 R24, R0 ;  /* 0x0000000000187310 */ /* 0x0000620000201800 */
[----:B------:R-:W-:Y:S05]  /*33d0*/  BRA `(.L_x_17468) ;  /* 0x0000000800b87947 */ /* 0x000fea0003800000 */
.L_x_17478:
[----:B------:R0:W5:Y:S01]  /*33e0*/  LDG.E.64 R24, desc[UR36][R2.64] ;  /* 0x0000002402187981 */ /* 0x000162000c1e1b00 */
[----:B------:R-:W-:Y:S05]  /*33f0*/  BRA `(.L_x_17468) ;  /* 0x0000000800b07947 */ /* 0x000fea0003800000 */
.L_x_17469:
        /* <DEDUP_REMOVED lines=13> */
.L_x_17482:
[----:B------:R0:W5:Y:S01]  /*34d0*/  LDG.E.64 R24, desc[UR36][R2.64] ;  /* 0x0000002402187981 */ /* 0x000162000c1e1b00 */
[----:B------:R-:W-:Y:S05]  /*34e0*/  BRA `(.L_x_17468) ;  /* 0x0000000800747947 */ /* 0x000fea0003800000 */
.L_x_17481:
        /* <DEDUP_REMOVED lines=28> */
.L_x_17484:
        /* <DEDUP_REMOVED lines=15> */
.L_x_17483:
[----:B------:R-:W3:Y:S02]  /*37a0*/  LDG.E.U16 R0, desc[UR36][R2.64] ;  /* 0x0000002402007981 */ /* 0x000ee4000c1e1500 */
[----:B---3--:R-:W-:-:S04]  /*37b0*/  IMAD.U32 R0, R0, 0x10000, RZ ;  /* 0x0001000000007824 */ /* 0x008fc800078e00ff */
[----:B------:R-:W-:-:S04]  /*37c0*/  FMUL.FTZ R0, R0, 1 ;  /* 0x3f80000000007820 */ /* 0x000fc80000410000 */
[----:B------:R0:W1:Y:S01]  /*37d0*/  F2F.F64.F32 R24, R0 ;  /* 0x0000000000187310 */ /* 0x0000620000201800 */
[----:B------:R-:W-:Y:S05]  /*37e0*/  BRA `(.L_x_17468) ;  /* 0x0000000400b47947 */ /* 0x000fea0003800000 */
.L_x_17480:
        /* <DEDUP_REMOVED lines=11> */
.L_x_17487:
        /* <DEDUP_REMOVED lines=21> */
.L_x_17491:
[----:B------:R-:W-:Y:S05]  /*39f0*/  BSYNC B1 ;  /* 0x0000000000017941 */ /* 0x000fea0003800000 */
.L_x_17490:
[----:B------:R-:W-:Y:S01]  /*3a00*/  LEA R3, R0, 0x3b800000, 0x17 ;  /* 0x3b80000000037811 */ /* 0x000fe200078eb8ff */
[----:B------:R-:W-:-:S05]  /*3a10*/  IMAD.SHL.U32 R0, R2, 0x100000, RZ ;  /* 0x0010000002007824 */ /* 0x000fca00078e00ff */
[----:B------:R-:W-:-:S07]  /*3a20*/  LOP3.LUT R0, R3, R0, R4, 0xfe, !PT ;  /* 0x0000000003007212 */ /* 0x000fce00078efe04 */
.L_x_17489:
[----:B------:R-:W-:Y:S05]  /*3a30*/  BSYNC B0 ;  /* 0x0000000000007941 */ /* 0x000fea0003800000 */
.L_x_17488:
[----:B------:R-:W-:-:S04]  /*3a40*/  FMUL.FTZ R0, R0, 1 ;  /* 0x3f80000000007820 */ /* 0x000fc80000410000 */
[----:B------:R0:W1:Y:S01]  /*3a50*/  F2F.F64.F32 R24, R0 ;  /* 0x0000000000187310 */ /* 0x0000620000201800 */
[----:B------:R-:W-:Y:S05]  /*3a60*/  BRA `(.L_x_17468) ;  /* 0x0000000400147947 */ /* 0x000fea0003800000 */
.L_x_17486:
        /* <DEDUP_REMOVED lines=21> */
.L_x_17495:
[----:B------:R-:W-:Y:S05]  /*3bc0*/  BSYNC B1 ;  /* 0x0000000000017941 */ /* 0x000fea0003800000 */
.L_x_17494:
[----:B------:R-:W-:Y:S01]  /*3bd0*/  LEA R3, R0, 0x37800000, 0x17 ;  /* 0x3780000000037811 */ /* 0x000fe200078eb8ff */
[----:B------:R-:W-:-:S05]  /*3be0*/  IMAD.SHL.U32 R0, R2, 0x200000, RZ ;  /* 0x0020000002007824 */ /* 0x000fca00078e00ff */
[----:B------:R-:W-:-:S07]  /*3bf0*/  LOP3.LUT R0, R3, R0, R4, 0xfe, !PT ;  /* 0x0000000003007212 */ /* 0x000fce00078efe04 */
.L_x_17493:
[----:B------:R-:W-:Y:S05]  /*3c00*/  BSYNC B0 ;  /* 0x0000000000007941 */ /* 0x000fea0003800000 */
.L_x_17492:
[----:B------:R-:W-:-:S04]  /*3c10*/  FMUL.FTZ R0, R0, 1 ;  /* 0x3f80000000007820 */ /* 0x000fc80000410000 */
[----:B------:R0:W1:Y:S01]  /*3c20*/  F2F.F64.F32 R24, R0 ;  /* 0x0000000000187310 */ /* 0x0000620000201800 */
[----:B------:R-:W-:Y:S05]  /*3c30*/  BRA `(.L_x_17468) ;  /* 0x0000000000a07947 */ /* 0x000fea0003800000 */
.L_x_17485:
        /* <DEDUP_REMOVED lines=14> */
.L_x_17499:
[----:B------:R-:W-:Y:S05]  /*3d20*/  BSYNC B0 ;  /* 0x0000000000007941 */ /* 0x000fea0003800000 */
.L_x_17498:
[----:B------:R-:W-:-:S04]  /*3d30*/  FMUL.FTZ R0, R0, 1 ;  /* 0x3f80000000007820 */ /* 0x000fc80000410000 */
[----:B------:R0:W1:Y:S01]  /*3d40*/  F2F.F64.F32 R24, R0 ;  /* 0x0000000000187310 */ /* 0x0000620000201800 */
[----:B------:R-:W-:Y:S05]  /*3d50*/  BRA `(.L_x_17468) ;  /* 0x0000000000587947 */ /* 0x000fea0003800000 */
.L_x_17473:
        /* <DEDUP_REMOVED lines=16> */
.L_x_17500:
[----:B------:R-:W-:Y:S05]  /*3e60*/  BRA `(.L_x_17468) ;  /* 0x0000000000147947 */ /* 0x000fea0003800000 */
.L_x_17497:
[----:B------:R-:W3:Y:S02]  /*3e70*/  LDG.E.64 R24, desc[UR36][R2.64] ;  /* 0x0000002402187981 */ /* 0x000ee4000c1e1b00 */
[----:B---3--:R-:W0:Y:S01]  /*3e80*/  I2F.F64.U64 R24, R24 ;  /* 0x0000001800187312 */ /* 0x008e220000301800 */
[----:B------:R-:W-:Y:S05]  /*3e90*/  BRA `(.L_x_17468) ;  /* 0x0000000000087947 */ /* 0x000fea0003800000 */
.L_x_17496:
[----:B------:R-:W3:Y:S02]  /*3ea0*/  LDG.E R2, desc[UR36][R2.64] ;  /* 0x0000002402027981 */ /* 0x000ee4000c1e1900 */
[----:B---3--:R0:W1:Y:S02]  /*3eb0*/  I2F.F64.U32 R24, R2 ;  /* 0x0000000200187312 */ /* 0x0080640000201800 */
.L_x_17468:
[----:B------:R-:W-:Y:S05]  /*3ec0*/  BSYNC B6 ;  /* 0x0000000000067941 */ /* 0x000fea0003800000 */
.L_x_17467:
[----:B0-----:R-:W0:Y:S01]  /*3ed0*/  S2R R3, SR_TID.X ;  /* 0x0000000000037919 */ /* 0x001e220000002100 */
[----:B------:R-:W-:Y:S01]  /*3ee0*/  BSSY B0, `(.L_x_17501) ;  /* 0x0000161000007945 */ /* 0x000fe20003800000 */
[----:B0-----:R-:W-:-:S13]  /*3ef0*/  ISETP.GE.AND P0, PT, R3, R30, PT ;  /* 0x0000001e0300720c */ /* 0x001fda0003f06270 */
[----:B------:R-:W-:Y:S05]  /*3f00*/  @P0 BRA `(.L_x_17502) ;  /* 0x0000001400780947 */ /* 0x000fea0003800000 */
[----:B-12-45:R-:W-:-:S14]  /*3f10*/  DSETP.NEU.AND P0, PT, R18, RZ, PT ;  /* 0x000000ff1200722a */ /* 0x036fdc0003f0d000 */
[----:B------:R-:W-:Y:S05]  /*3f20*/  @P0 BRA `(.L_x_17503) ;  /* 0x0000000000700947 */ /* 0x000fea0003800000 */
[----:B------:R-:W0:Y:S01]  /*3f30*/  MUFU.RCP64H R3, R19 ;  /* 0x0000001300037308 */ /* 0x000e220000001800 */
[----:B------:R-:W-:Y:S01]  /*3f40*/  IMAD.MOV.U32 R2, RZ, RZ, 0x1 ;  /* 0x00000001ff027424 */ /* 0x000fe200078e00ff */
[----:B------:R-:W-:Y:S01]  /*3f50*/  ULDC.64 UR4, c[0x0][0x220] ;  /* 0x0000880000047ab9 */ /* 0x000fe20000000a00 */
[----:B---3--:R-:W1:Y:S01]  /*3f60*/  LDC R0, c[0x0][0x224] ;  /* 0x00008900ff007b82 */ /* 0x008e620000000800 */
        /* <DEDUP_REMOVED lines=19> */
[----:B------:R-:W-:Y:S05]  /*40a0*/  CALL.REL.NOINC `($__internal_15_$__cuda_sm20_div_rn_f64_full) ;  /* 0x000000a000007944 */ /* 0x000fea0003c00000 */
.L_x_17505:
[----:B------:R-:W-:Y:S05]  /*40b0*/  BSYNC B2 ;  /* 0x0000000000027941 */ /* 0x000fea0003800000 */
.L_x_17504:
[----:B------:R-:W-:Y:S02]  /*40c0*/  IMAD.MOV.U32 R4, RZ, RZ, R6 ;  /* 0x000000ffff047224 */ /* 0x000fe400078e0006 */
[----:B------:R-:W-:Y:S01]  /*40d0*/  IMAD.MOV.U32 R5, RZ, RZ, R7 ;  /* 0x000000ffff057224 */ /* 0x000fe200078e0007 */
[----:B------:R-:W-:Y:S06]  /*40e0*/  BRA `(.L_x_17502) ;  /* 0x0000001400007947 */ /* 0x000fec0003800000 */
.L_x_17503:
        /* <DEDUP_REMOVED lines=10> */
[----:B---3--:R-:W-:Y:S02]  /*4190*/  IMAD.MOV.U32 R4, RZ, RZ, 0x0 ;  /* 0x00000000ff047424 */ /* 0x008fe400078e00ff */
        /* <DEDUP_REMOVED lines=29> */
.L_x_17511:
        /* <DEDUP_REMOVED lines=12> */
.L_x_17510:
[----:B------:R-:W-:Y:S05]  /*4430*/  BSYNC B2 ;  /* 0x0000000000027941 */ /* 0x000fea0003800000 */
.L_x_17509:
        /* <DEDUP_REMOVED lines=13> */
.L_x_17517:
        /* <DEDUP_REMOVED lines=33> */
.L_x_17516:
[----:B------:R-:W-:-:S07]  /*4720*/  IMAD.MOV.U32 R8, RZ, RZ, R10 ;  /* 0x000000ffff087224 */ /* 0x000fce00078e000a */
.L_x_17515:
[----:B------:R-:W-:Y:S05]  /*4730*/  BSYNC B3 ;  /* 0x0000000000037941 */ /* 0x000fea0003800000 */
.L_x_17514:
[----:B------:R-:W-:-:S13]  /*4740*/  ISETP.GE.U32.AND P0, PT, R5, 0xc, PT ;  /* 0x0000000c0500780c */ /* 0x000fda0003f06070 */
[----:B------:R-:W-:Y:S05]  /*4750*/  @!P0 BRA `(.L_x_17513) ;  /* 0x0000000400dc8947 */ /* 0x000fea0003800000 */
[----:B------:R-:W-:Y:S01]  /*4760*/  BSSY B3, `(.L_x_17518) ;  /* 0x0000075000037945 */ /* 0x000fe20003800000 */
[----:B------:R-:W-:-:S07]  /*4770*/  VIADD R4, R4, 0x10 ;  /* 0x0000001004047836 */ /* 0x000fce0000000000 */
.L_x_17519:
        /* <DEDUP_REMOVED lines=116> */
.L_x_17518:
[----:B------:R-:W-:-:S07]  /*4ec0*/  IMAD.MOV.U32 R13, RZ, RZ, R5 ;  /* 0x000000ffff0d7224 */ /* 0x000fce00078e0005 */
.L_x_17513:
[----:B------:R-:W-:Y:S05]  /*4ed0*/  BSYNC B2 ;  /* 0x0000000000027941 */ /* 0x000fea0003800000 */
.L_x_17512:
        /* <DEDUP_REMOVED lines=20> */
.L_x_17521:
[----:B------:R-:W-:Y:S05]  /*5020*/  BSYNC B2 ;  /* 0x0000000000027941 */ /* 0x000fea0003800000 */
.L_x_17520:
[----:B------:R-:W-:-:S05]  /*5030*/  IMAD.MOV.U32 R5, RZ, RZ, R11 ;  /* 0x000000ffff057224 */ /* 0x000fca00078e000b */
[----:B------:R-:W-:Y:S01]  /*5040*/  LOP3.LUT R5, R5, 0x80000000, R3, 0xb8, !PT ;  /* 0x8000000005057812 */ /* 0x000fe200078eb803 */
[----:B------:R-:W-:Y:S06]  /*5050*/  BRA `(.L_x_17508) ;  /* 0x00000000001c7947 */ /* 0x000fec0003800000 */
.L_x_17507:
[----:B------:R-:W-:-:S06]  /*5060*/  DSETP.GTU.AND P0, PT, R6, +INF , PT ;  /* 0x7ff000000600742a */ /* 0x000fcc0003f0c000 */
[----:B------:R-:W-:-:S14]  /*5070*/  DSETP.LE.AND P0, PT, R8, +INF , !P0 ;  /* 0x7ff000000800742a */ /* 0x000fdc0004703000 */
[----:B---3--:R-:W0:Y:S01]  /*5080*/  @!P0 LDC.64 R4, c[0x0][0x220] ;  /* 0x00008800ff048b82 */ /* 0x008e220000000a00 */
[----:B------:R-:W-:Y:S02]  /*5090*/  @P0 DSETP.NEU.AND P1, PT, R8, +INF , PT ;  /* 0x7ff000000800042a */ /* 0x000fe40003f2d000 */
[----:B0-----:R-:W-:-:S06]  /*50a0*/  @!P0 DADD R4, R18, R4 ;  /* 0x0000000012048229 */ /* 0x001fcc0000000004 */
[----:B------:R-:W-:Y:S02]  /*50b0*/  @P0 FSEL R4, R2, RZ, P1 ;  /* 0x000000ff02040208 */ /* 0x000fe40000800000 */
[----:B------:R-:W-:-:S07]  /*50c0*/  @P0 FSEL R5, R3, -QNAN , P1 ;  /* 0xfff8000003050808 */ /* 0x000fce0000800000 */
.L_x_17508:
[----:B------:R-:W-:Y:S05]  /*50d0*/  BSYNC B1 ;  /* 0x0000000000017941 */ /* 0x000fea0003800000 */
.L_x_17506:
        /* <DEDUP_REMOVED lines=20> */
[----:B------:R-:W-:Y:S05]  /*5220*/  CALL.REL.NOINC `($__internal_15_$__cuda_sm20_div_rn_f64_full) ;  /* 0x0000008c00a07944 */ /* 0x000fea0003c00000 */
.L_x_17523:
[----:B------:R-:W-:Y:S05]  /*5230*/  BSYNC B2 ;  /* 0x0000000000027941 */ /* 0x000fea0003800000 */
.L_x_17522:
        /* <DEDUP_REMOVED lines=32> */
[----:B------:R-:W-:-:S07]  /*5440*/  IMAD.MOV.U32 R3, RZ, RZ, R7 ;  /* 0x000000ffff037224 */ /* 0x000fce00078e0007 */
.L_x_17526:
[----:B------:R-:W-:Y:S05]  /*5450*/  BSYNC B2 ;  /* 0x0000000000027941 */ /* 0x000fea0003800000 */
.L_x_17525:
[----:B------:R-:W-:Y:S01]  /*5460*/  LOP3.LUT R5, RZ, 0x80000000, R3, 0xb8, !PT ;  /* 0x80000000ff057812 */ /* 0x000fe200078eb803 */
[----:B------:R-:W-:Y:S01]  /*5470*/  IMAD.MOV.U32 R4, RZ, RZ, RZ ;  /* 0x000000ffff047224 */ /* 0x000fe200078e00ff */
[----:B------:R-:W-:Y:S06]  /*5480*/  BRA `(.L_x_17502) ;  /* 0x0000000000187947 */ /* 0x000fec0003800000 */
.L_x_17524:
[----:B------:R-:W0:Y:S02]  /*5490*/  FRND.F64.FLOOR R2, R8 ;  /* 0x0000000800027313 */ /* 0x000e240000305800 */
[----:B0-----:R-:W-:Y:S02]  /*54a0*/  DADD R4, R8, -R2 ;  /* 0x0000000008047229 */ /* 0x001fe40000000802 */
[----:B------:R-:W-:-:S06]  /*54b0*/  DADD R6, R2, 1 ;  /* 0x3ff0000002067429 */ /* 0x000fcc0000000000 */
[----:B------:R-:W-:-:S06]  /*54c0*/  DSETP.GT.AND P0, PT, R4, 0.5, PT ;  /* 0x3fe000000400742a */ /* 0x000fcc0003f04000 */
[----:B------:R-:W-:Y:S02]  /*54d0*/  FSEL R4, R6, R2, P0 ;  /* 0x0000000206047208 */ /* 0x000fe40000000000 */
[----:B------:R-:W-:-:S07]  /*54e0*/  FSEL R5, R7, R3, P0 ;  /* 0x0000000307057208 */ /* 0x000fce0000000000 */
.L_x_17502:
[----:B------:R-:W-:Y:S05]  /*54f0*/  BSYNC B0 ;  /* 0x0000000000007941 */ /* 0x000fea0003800000 */
.L_x_17501:
[----:B------:R-:W0:Y:S01]  /*5500*/  S2R R34, SR_TID.X ;  /* 0x0000000000227919 */ /* 0x000e220000002100 */
[----:B------:R-:W-:Y:S01]  /*5510*/  BSSY B0, `(.L_x_17527) ;  /* 0x0000165000007945 */ /* 0x000fe20003800000 */
[----:B0-----:R-:W-:-:S05]  /*5520*/  VIADD R31, R34, 0x80 ;  /* 0x00000080221f7836 */ /* 0x001fca0000000000 */
[----:B------:R-:W-:-:S13]  /*5530*/  ISETP.GE.AND P0, PT, R31, R30, PT ;  /* 0x0000001e1f00720c */ /* 0x000fda0003f06270 */
[----:B------:R-:W-:Y:S05]  /*5540*/  @P0 BRA `(.L_x_17528) ;  /* 0x0000001400840947 */ /* 0x000fea0003800000 */
[----:B-1---5:R-:W-:-:S14]  /*5550*/  DSETP.NEU.AND P0, PT, R22, RZ, PT ;  /* 0x000000ff1600722a */ /* 0x022fdc0003f0d000 */
        /* <DEDUP_REMOVED lines=24> */
[----:B--2-4-:R-:W-:Y:S05]  /*56e0*/  CALL.REL.NOINC `($__internal_15_$__cuda_sm20_div_rn_f64_full) ;  /* 0x0000008800707944 */ /* 0x014fea0003c00000 */
.L_x_17531:
[----:B------:R-:W-:Y:S05]  /*56f0*/  BSYNC B2 ;  /* 0x0000000000027941 */ /* 0x000fea0003800000 */
.L_x_17530:
[----:B------:R-:W-:Y:S02]  /*5700*/  IMAD.MOV.U32 R32, RZ, RZ, R6 ;  /* 0x000000ffff207224 */ /* 0x000fe400078e0006 */
[----:B------:R-:W-:Y:S01]  /*5710*/  IMAD.MOV.U32 R33, RZ, RZ, R7 ;  /* 0x000000ffff217224 */ /* 0x000fe200078e0007 */
[----:B------:R-:W-:Y:S06]  /*5720*/  BRA `(.L_x_17528) ;  /* 0x00000014000c7947 */ /* 0x000fec0003800000 */
.L_x_17529:
        /* <DEDUP_REMOVED lines=10> */
[----:B--2-4-:R-:W-:Y:S02]  /*57d0*/  IMAD.MOV.U32 R18, RZ, RZ, 0x0 ;  /* 0x00000000ff127424 */ /* 0x014fe400078e00ff */
        /* <DEDUP_REMOVED lines=16> */
[C---:B------:R-:W-:Y:S02]  /*58e0*/  @!P1 LEA.HI R6, R3.reuse, 0xffffffca, RZ, 0xc ;  /* 0xffffffca03069811 */ /* 0x040fe400078f60ff */
[----:B------:R-:W-:Y:S02]  /*58f0*/  LOP3.LUT R11, RZ, R15, RZ, 0x33, !PT ;  /* 0x0000000fff0b7212 */ /* 0x000fe400078e33ff */
[----:B------:R-:W-:Y:S02]  /*5900*/  LOP3.LUT R10, R3, 0xfffff, RZ, 0xc0, !PT ;  /* 0x000fffff030a7812 */ /* 0x000fe400078ec0ff */
[----:B---3--:R-:W-:Y:S02]  /*5910*/  VIADDMNMX R0, R6, R11, 0xffffffff, !PT ;  /* 0xffffffff06007446 */ /* 0x008fe4000780010b */
        /* <DEDUP_REMOVED lines=9> */
.L_x_17538:
        /* <DEDUP_REMOVED lines=12> */
.L_x_17537:
[----:B------:R-:W-:-:S07]  /*5a70*/  IMAD.MOV.U32 R0, RZ, RZ, R10 ;  /* 0x000000ffff007224 */ /* 0x000fce00078e000a */
.L_x_17536:
[----:B------:R-:W-:Y:S05]  /*5a80*/  BSYNC B2 ;  /* 0x0000000000027941 */ /* 0x000fea0003800000 */
.L_x_17535:
        /* <DEDUP_REMOVED lines=13> */
.L_x_17544:
        /* <DEDUP_REMOVED lines=33> */
.L_x_17543:
[----:B------:R-:W-:-:S07]  /*5d70*/  IMAD.MOV.U32 R0, RZ, RZ, R12 ;  /* 0x000000ffff007224 */ /* 0x000fce00078e000c */
.L_x_17542:
[----:B------:R-:W-:Y:S05]  /*5d80*/  BSYNC B3 ;  /* 0x0000000000037941 */ /* 0x000fea0003800000 */
.L_x_17541:
[----:B------:R-:W-:-:S13]  /*5d90*/  ISETP.GE.U32.AND P0, PT, R10, 0xc, PT ;  /* 0x0000000c0a00780c */ /* 0x000fda0003f06070 */
[----:B------:R-:W-:Y:S05]  /*5da0*/  @!P0 BRA `(.L_x_17540) ;  /* 0x0000000400dc8947 */ /* 0x000fea0003800000 */
[----:B------:R-:W-:Y:S01]  /*5db0*/  BSSY B3, `(.L_x_17545) ;  /* 0x0000075000037945 */ /* 0x000fe20003800000 */
[----:B------:R-:W-:-:S07]  /*5dc0*/  VIADD R0, R9, 0x10 ;  /* 0x0000001009007836 */ /* 0x000fce0000000000 */
.L_x_17546:
        /* <DEDUP_REMOVED lines=116> */
.L_x_17545:
[----:B------:R-:W-:-:S07]  /*6510*/  IMAD.MOV.U32 R0, RZ, RZ, R9 ;  /* 0x000000ffff007224 */ /* 0x000fce00078e0009 */
.L_x_17540:
[----:B------:R-:W-:Y:S05]  /*6520*/  BSYNC B2 ;  /* 0x0000000000027941 */ /* 0x000fea0003800000 */
.L_x_17539:
        /* <DEDUP_REMOVED lines=21> */
.L_x_17548:
[----:B------:R-:W-:Y:S05]  /*6680*/  BSYNC B2 ;  /* 0x0000000000027941 */ /* 0x000fea0003800000 */
.L_x_17547:
[----:B------:R-:W-:Y:S02]  /*6690*/  IMAD.MOV.U32 R19, RZ, RZ, R11 ;  /* 0x000000ffff137224 */ /* 0x000fe400078e000b */
[----:B------:R-:W-:-:S03]  /*66a0*/  IMAD.MOV.U32 R18, RZ, RZ, R2 ;  /* 0x000000ffff127224 */ /* 0x000fc600078e0002 */
[----:B------:R-:W-:Y:S01]  /*66b0*/  LOP3.LUT R19, R19, 0x80000000, R7, 0xb8, !PT ;  /* 0x8000000013137812 */ /* 0x000fe200078eb807 */
[----:B------:R-:W-:Y:S06]  /*66c0*/  BRA `(.L_x_17534) ;  /* 0x00000000001c7947 */ /* 0x000fec0003800000 */
.L_x_17533:
[----:B------:R-:W-:-:S06]  /*66d0*/  DSETP.GTU.AND P0, PT, R2, +INF , PT ;  /* 0x7ff000000200742a */ /* 0x000fcc0003f0c000 */
[----:B------:R-:W-:-:S14]  /*66e0*/  DSETP.LE.AND P0, PT, R8, +INF , !P0 ;  /* 0x7ff000000800742a */ /* 0x000fdc0004703000 */
[----:B--2-4-:R-:W0:Y:S01]  /*66f0*/  @!P0 LDC.64 R18, c[0x0][0x220] ;  /* 0x00008800ff128b82 */ /* 0x014e220000000a00 */
[----:B------:R-:W-:Y:S02]  /*6700*/  @P0 DSETP.NEU.AND P1, PT, R8, +INF , PT ;  /* 0x7ff000000800042a */ /* 0x000fe40003f2d000 */
[----:B0-----:R-:W-:-:S06]  /*6710*/  @!P0 DADD R18, R22, R18 ;  /* 0x0000000016128229 */ /* 0x001fcc0000000012 */
[----:B------:R-:W-:Y:S02]  /*6720*/  @P0 FSEL R18, R6, RZ, P1 ;  /* 0x000000ff06120208 */ /* 0x000fe40000800000 */
[----:B------:R-:W-:-:S07]  /*6730*/  @P0 FSEL R19, R7, -QNAN , P1 ;  /* 0xfff8000007130808 */ /* 0x000fce0000800000 */
.L_x_17534:
[----:B------:R-:W-:Y:S05]  /*6740*/  BSYNC B1 ;  /* 0x0000000000017941 */ /* 0x000fea0003800000 */
.L_x_17532:
        /* <DEDUP_REMOVED lines=14> */
[----:B---3--:R-:W-:-:S05]  /*6830*/  FFMA R0, RZ, R23, R7 ;  /* 0x00000017ff007223 */ /* 0x008fca0000000007 */
[----:B------:R-:W-:-:S13]  /*6840*/  FSETP.GT.AND P0, PT, |R0|, 1.469367938527859385e-39, PT ;  /* 0x001000000000780b */ /* 0x000fda0003f04200 */
[----:B------:R-:W-:Y:S05]  /*6850*/  @P0 BRA P1, `(.L_x_17550) ;  /* 0x0000000000100947 */ /* 0x000fea0000800000 */
[----:B------:R-:W-:Y:S01]  /*6860*/  IMAD.MOV.U32 R6, RZ, RZ, R22 ;  /* 0x000000ffff067224 */ /* 0x000fe200078e0016 */
[----:B------:R-:W-:Y:S01]  /*6870*/  MOV R0, 0x68a0 ;  /* 0x000068a000007802 */ /* 0x000fe20000000f00 */
[----:B------:R-:W-:-:S07]  /*6880*/  IMAD.MOV.U32 R7, RZ, RZ, R23 ;  /* 0x000000ffff077224 */ /* 0x000fce00078e0017 */
[----:B------:R-:W-:Y:S05]  /*6890*/  CALL.REL.NOINC `($__internal_15_$__cuda_sm20_div_rn_f64_full) ;  /* 0x0000007800047944 */ /* 0x000fea0003c00000 */
.L_x_17550:
[----:B------:R-:W-:Y:S05]  /*68a0*/  BSYNC B2 ;  /* 0x0000000000027941 */ /* 0x000fea0003800000 */
.L_x_17549:
        /* <DEDUP_REMOVED lines=33> */
.L_x_17553:
[----:B------:R-:W-:Y:S05]  /*6ac0*/  BSYNC B2 ;  /* 0x0000000000027941 */ /* 0x000fea0003800000 */
.L_x_17552:
[----:B------:R-:W-:Y:S01]  /*6ad0*/  LOP3.LUT R33, RZ, 0x80000000, R3, 0xb8, !PT ;  /* 0x80000000ff217812 */ /* 0x000fe200078eb803 */
[----:B------:R-:W-:Y:S01]  /*6ae0*/  IMAD.MOV.U32 R32, RZ, RZ, RZ ;  /* 0x000000ffff207224 */ /* 0x000fe200078e00ff */
[----:B------:R-:W-:Y:S06]  /*6af0*/  BRA `(.L_x_17528) ;  /* 0x0000000000187947 */ /* 0x000fec0003800000 */
.L_x_17551:
[----:B------:R-:W0:Y:S02]  /*6b00*/  FRND.F64.FLOOR R2, R10 ;  /* 0x0000000a00027313 */ /* 0x000e240000305800 */
[----:B0-----:R-:W-:Y:S02]  /*6b10*/  DADD R6, R10, -R2 ;  /* 0x000000000a067229 */ /* 0x001fe40000000802 */
[----:B------:R-:W-:-:S06]  /*6b20*/  DADD R8, R2, 1 ;  /* 0x3ff0000002087429 */ /* 0x000fcc0000000000 */
[----:B------:R-:W-:-:S06]  /*6b30*/  DSETP.GT.AND P0, PT, R6, 0.5, PT ;  /* 0x3fe000000600742a */ /* 0x000fcc0003f04000 */
[----:B------:R-:W-:Y:S02]  /*6b40*/  FSEL R32, R8, R2, P0 ;  /* 0x0000000208207208 */ /* 0x000fe40000000000 */
[----:B------:R-:W-:-:S07]  /*6b50*/  FSEL R33, R9, R3, P0 ;  /* 0x0000000309217208 */ /* 0x000fce0000000000 */
.L_x_17528:
[----:B------:R-:W-:Y:S05]  /*6b60*/  BSYNC B0 ;  /* 0x0000000000007941 */ /* 0x000fea0003800000 */
.L_x_17527:
[----:B------:R-:W-:Y:S01]  /*6b70*/  VIADD R3, R34, 0x100 ;  /* 0x0000010022037836 */ /* 0x000fe20000000000 */
[----:B------:R-:W-:Y:S04]  /*6b80*/  BSSY B0, `(.L_x_17554) ;  /* 0x0000164000007945 */ /* 0x000fe80003800000 */
        /* <DEDUP_REMOVED lines=28> */
.L_x_17558:
[----:B------:R-:W-:Y:S05]  /*6d50*/  BSYNC B2 ;  /* 0x0000000000027941 */ /* 0x000fea0003800000 */
.L_x_17557:
[----:B------:R-:W-:Y:S02]  /*6d60*/  IMAD.MOV.U32 R28, RZ, RZ, R6 ;  /* 0x000000ffff1c7224 */ /* 0x000fe400078e0006 */
[----:B------:R-:W-:Y:S01]  /*6d70*/  IMAD.MOV.U32 R29, RZ, RZ, R7 ;  /* 0x000000ffff1d7224 */ /* 0x000fe200078e0007 */
[----:B------:R-:W-:Y:S06]  /*6d80*/  BRA `(.L_x_17555) ;  /* 0x00000014000c7947 */ /* 0x000fec0003800000 */
.L_x_17556:
        /* <DEDUP_REMOVED lines=40> */
.L_x_17565:
        /* <DEDUP_REMOVED lines=12> */
.L_x_17564:
[----:B------:R-:W-:-:S07]  /*70d0*/  IMAD.MOV.U32 R0, RZ, RZ, R10 ;  /* 0x000000ffff007224 */ /* 0x000fce00078e000a */
.L_x_17563:
[----:B------:R-:W-:Y:S05]  /*70e0*/  BSYNC B2 ;  /* 0x0000000000027941 */ /* 0x000fea0003800000 */
.L_x_17562:
        /* <DEDUP_REMOVED lines=13> */
.L_x_17571:
        /* <DEDUP_REMOVED lines=33> */
.L_x_17570:
[----:B------:R-:W-:-:S07]  /*73d0*/  IMAD.MOV.U32 R0, RZ, RZ, R12 ;  /* 0x000000ffff007224 */ /* 0x000fce00078e000c */
.L_x_17569:
[----:B------:R-:W-:Y:S05]  /*73e0*/  BSYNC B3 ;  /* 0x0000000000037941 */ /* 0x000fea0003800000 */
.L_x_17568:
[----:B------:R-:W-:-:S13]  /*73f0*/  ISETP.GE.U32.AND P0, PT, R10, 0xc, PT ;  /* 0x0000000c0a00780c */ /* 0x000fda0003f06070 */
[----:B------:R-:W-:Y:S05]  /*7400*/  @!P0 BRA `(.L_x_17567) ;  /* 0x0000000400dc8947 */ /* 0x000fea0003800000 */
[----:B------:R-:W-:Y:S01]  /*7410*/  BSSY B3, `(.L_x_17572) ;  /* 0x0000075000037945 */ /* 0x000fe20003800000 */
[----:B------:R-:W-:-:S07]  /*7420*/  VIADD R0, R9, 0x10 ;  /* 0x0000001009007836 */ /* 0x000fce0000000000 */
.L_x_17573:
        /* <DEDUP_REMOVED lines=116> */
.L_x_17572:
[----:B------:R-:W-:-:S07]  /*7b70*/  IMAD.MOV.U32 R0, RZ, RZ, R9 ;  /* 0x000000ffff007224 */ /* 0x000fce00078e0009 */
.L_x_17567:
[----:B------:R-:W-:Y:S05]  /*7b80*/  BSYNC B2 ;  /* 0x0000000000027941 */ /* 0x000fea0003800000 */
.L_x_17566:
        /* <DEDUP_REMOVED lines=21> */
.L_x_17575:
[----:B------:R-:W-:Y:S05]  /*7ce0*/  BSYNC B2 ;  /* 0x0000000000027941 */ /* 0x000fea0003800000 */
.L_x_17574:
[----:B------:R-:W-:Y:S02]  /*7cf0*/  IMAD.MOV.U32 R19, RZ, RZ, R11 ;  /* 0x000000ffff137224 */ /* 0x000fe400078e000b */
[----:B------:R-:W-:-:S03]  /*7d00*/  IMAD.MOV.U32 R18, RZ, RZ, R2 ;  /* 0x000000ffff127224 */ /* 0x000fc600078e0002 */
[----:B------:R-:W-:Y:S01]  /*7d10*/  LOP3.LUT R19, R19, 0x80000000, R7, 0xb8, !PT ;  /* 0x8000000013137812 */ /* 0x000fe200078eb807 */
[----:B------:R-:W-:Y:S06]  /*7d20*/  BRA `(.L_x_17561) ;  /* 0x00000000001c7947 */ /* 0x000fec0003800000 */
.L_x_17560:
[----:B------:R-:W-:-:S06]  /*7d30*/  DSETP.GTU.AND P0, PT, R2, +INF , PT ;  /* 0x7ff000000200742a */ /* 0x000fcc0003f0c000 */
[----:B------:R-:W-:-:S14]  /*7d40*/  DSETP.LE.AND P0, PT, R8, +INF , !P0 ;  /* 0x7ff000000800742a */ /* 0x000fdc0004703000 */
[----:B--2-4-:R-:W0:Y:S01]  /*7d50*/  @!P0 LDC.64 R18, c[0x0][0x220] ;  /* 0x00008800ff128b82 */ /* 0x014e220000000a00 */
[----:B------:R-:W-:Y:S02]  /*7d60*/  @P0 DSETP.NEU.AND P1, PT, R8, +INF , PT ;  /* 0x7ff000000800042a */ /* 0x000fe40003f2d000 */
[----:B0-----:R-:W-:-:S06]  /*7d70*/  @!P0 DADD R18, R16, R18 ;  /* 0x0000000010128229 */ /* 0x001fcc0000000012 */
[----:B------:R-:W-:Y:S02]  /*7d80*/  @P0 FSEL R18, R6, RZ, P1 ;  /* 0x000000ff06120208 */ /* 0x000fe40000800000 */
[----:B------:R-:W-:-:S07]  /*7d90*/  @P0 FSEL R19, R7, -QNAN , P1 ;  /* 0xfff8000007130808 */ /* 0x000fce0000800000 */
.L_x_17561:
[----:B------:R-:W-:Y:S05]  /*7da0*/  BSYNC B1 ;  /* 0x0000000000017941 */ /* 0x000fea0003800000 */
.L_x_17559:
        /* <DEDUP_REMOVED lines=21> */
.L_x_17577:
[----:B------:R-:W-:Y:S05]  /*7f00*/  BSYNC B2 ;  /* 0x0000000000027941 */ /* 0x000fea0003800000 */
.L_x_17576:
        /* <DEDUP_REMOVED lines=33> */
.L_x_17580:
[----:B------:R-:W-:Y:S05]  /*8120*/  BSYNC B2 ;  /* 0x0000000000027941 */ /* 0x000fea0003800000 */
.L_x_17579:
[----:B------:R-:W-:Y:S01]  /*8130*/  LOP3.LUT R29, RZ, 0x80000000, R3, 0xb8, !PT ;  /* 0x80000000ff1d7812 */ /* 0x000fe200078eb803 */
[----:B------:R-:W-:Y:S01]  /*8140*/  IMAD.MOV.U32 R28, RZ, RZ, RZ ;  /* 0x000000ffff1c7224 */ /* 0x000fe200078e00ff */
[----:B------:R-:W-:Y:S06]  /*8150*/  BRA `(.L_x_17555) ;  /* 0x0000000000187947 */ /* 0x000fec0003800000 */
.L_x_17578:
[----:B------:R-:W0:Y:S02]  /*8160*/  FRND.F64.FLOOR R2, R10 ;  /* 0x0000000a00027313 */ /* 0x000e240000305800 */
[----:B0-----:R-:W-:Y:S02]  /*8170*/  DADD R6, R10, -R2 ;  /* 0x000000000a067229 */ /* 0x001fe40000000802 */
[----:B------:R-:W-:-:S06]  /*8180*/  DADD R8, R2, 1 ;  /* 0x3ff0000002087429 */ /* 0x000fcc0000000000 */
[----:B------:R-:W-:-:S06]  /*8190*/  DSETP.GT.AND P0, PT, R6, 0.5, PT ;  /* 0x3fe000000600742a */ /* 0x000fcc0003f04000 */
[----:B------:R-:W-:Y:S02]  /*81a0*/  FSEL R28, R8, R2, P0 ;  /* 0x00000002081c7208 */ /* 0x000fe40000000000 */
[----:B------:R-:W-:-:S07]  /*81b0*/  FSEL R29, R9, R3, P0 ;  /* 0x00000003091d7208 */ /* 0x000fce0000000000 */
.L_x_17555:
[----:B------:R-:W-:Y:S05]  /*81c0*/  BSYNC B0 ;  /* 0x0000000000007941 */ /* 0x000fea0003800000 */
.L_x_17554:
        /* <DEDUP_REMOVED lines=30> */
.L_x_17585:
[----:B------:R-:W-:Y:S05]  /*83b0*/  BSYNC B2 ;  /* 0x0000000000027941 */ /* 0x000fea0003800000 */
.L_x_17584:
[----:B------:R-:W-:Y:S02]  /*83c0*/  IMAD.MOV.U32 R16, RZ, RZ, R6 ;  /* 0x000000ffff107224 */ /* 0x000fe400078e0006 */
[----:B------:R-:W-:Y:S01]  /*83d0*/  IMAD.MOV.U32 R17, RZ, RZ, R7 ;  /* 0x000000ffff117224 */ /* 0x000fe200078e0007 */
[----:B------:R-:W-:Y:S06]  /*83e0*/  BRA `(.L_x_17582) ;  /* 0x00000014000c7947 */ /* 0x000fec0003800000 */
.L_x_17583:
        /* <DEDUP_REMOVED lines=40> */
.L_x_17592:
        /* <DEDUP_REMOVED lines=12> */
.L_x_17591:
[----:B------:R-:W-:-:S07]  /*8730*/  IMAD.MOV.U32 R0, RZ, RZ, R10 ;  /* 0x000000ffff007224 */ /* 0x000fce00078e000a */
.L_x_17590:
[----:B------:R-:W-:Y:S05]  /*8740*/  BSYNC B2 ;  /* 0x0000000000027941 */ /* 0x000fea0003800000 */
.L_x_17589:
        /* <DEDUP_REMOVED lines=13> */
.L_x_17598:
        /* <DEDUP_REMOVED lines=33> */
.L_x_17597:
[----:B------:R-:W-:-:S07]  /*8a30*/  IMAD.MOV.U32 R0, RZ, RZ, R12 ;  /* 0x000000ffff007224 */ /* 0x000fce00078e000c */
.L_x_17596:
[----:B------:R-:W-:Y:S05]  /*8a40*/  BSYNC B3 ;  /* 0x0000000000037941 */ /* 0x000fea0003800000 */
.L_x_17595:
[----:B------:R-:W-:-:S13]  /*8a50*/  ISETP.GE.U32.AND P0, PT, R10, 0xc, PT ;  /* 0x0000000c0a00780c */ /* 0x000fda0003f06070 */
[----:B------:R-:W-:Y:S05]  /*8a60*/  @!P0 BRA `(.L_x_17594) ;  /* 0x0000000400dc8947 */ /* 0x000fea0003800000 */
[----:B------:R-:W-:Y:S01]  /*8a70*/  BSSY B3, `(.L_x_17599) ;  /* 0x0000075000037945 */ /* 0x000fe20003800000 */
[----:B------:R-:W-:-:S07]  /*8a80*/  VIADD R0, R9, 0x10 ;  /* 0x0000001009007836 */ /* 0x000fce0000000000 */
.L_x_17600:
        /* <DEDUP_REMOVED lines=116> */
.L_x_17599:
[----:B------:R-:W-:-:S07]  /*91d0*/  IMAD.MOV.U32 R0, RZ, RZ, R9 ;  /* 0x000000ffff007224 */ /* 0x000fce00078e0009 */
.L_x_17594:
[----:B------:R-:W-:Y:S05]  /*91e0*/  BSYNC B2 ;  /* 0x0000000000027941 */ /* 0x000fea0003800000 */
.L_x_17593:
        /* <DEDUP_REMOVED lines=21> */
.L_x_17602:
[----:B------:R-:W-:Y:S05]  /*9340*/  BSYNC B2 ;  /* 0x0000000000027941 */ /* 0x000fea0003800000 */
.L_x_17601:
[----:B------:R-:W-:Y:S02]  /*9350*/  IMAD.MOV.U32 R17, RZ, RZ, R11 ;  /* 0x000000ffff117224 */ /* 0x000fe400078e000b */
[----:B------:R-:W-:-:S03]  /*9360*/  IMAD.MOV.U32 R16, RZ, RZ, R2 ;  /* 0x000000ffff107224 */ /* 0x000fc600078e0002 */
[----:B------:R-:W-:Y:S01]  /*9370*/  LOP3.LUT R17, R17, 0x80000000, R7, 0xb8, !PT ;  /* 0x8000000011117812 */ /* 0x000fe200078eb807 */
[----:B------:R-:W-:Y:S06]  /*9380*/  BRA `(.L_x_17588) ;  /* 0x00000000001c7947 */ /* 0x000fec0003800000 */
.L_x_17587:
[----:B------:R-:W-:-:S06]  /*9390*/  DSETP.GTU.AND P0, PT, R2, +INF , PT ;  /* 0x7ff000000200742a */ /* 0x000fcc0003f0c000 */
[----:B------:R-:W-:-:S14]  /*93a0*/  DSETP.LE.AND P0, PT, R8, +INF , !P0 ;  /* 0x7ff000000800742a */ /* 0x000fdc0004703000 */
[----:B------:R-:W0:Y:S01]  /*93b0*/  @!P0 LDC.64 R16, c[0x0][0x220] ;  /* 0x00008800ff108b82 */ /* 0x000e220000000a00 */
[----:B------:R-:W-:Y:S02]  /*93c0*/  @P0 DSETP.NEU.AND P1, PT, R8, +INF , PT ;  /* 0x7ff000000800042a */ /* 0x000fe40003f2d000 */
[----:B0-----:R-:W-:-:S06]  /*93d0*/  @!P0 DADD R16, R24, R16 ;  /* 0x0000000018108229 */ /* 0x001fcc0000000010 */
[----:B------:R-:W-:Y:S02]  /*93e0*/  @P0 FSEL R16, R6, RZ, P1 ;  /* 0x000000ff06100208 */ /* 0x000fe40000800000 */
[----:B------:R-:W-:-:S07]  /*93f0*/  @P0 FSEL R17, R7, -QNAN , P1 ;  /* 0xfff8000007110808 */ /* 0x000fce0000800000 */
.L_x_17588:
[----:B------:R-:W-:Y:S05]  /*9400*/  BSYNC B1 ;  /* 0x0000000000017941 */ /* 0x000fea0003800000 */
.L_x_17586:
        /* <DEDUP_REMOVED lines=20> */
[----:B--2-4-:R-:W-:Y:S05]  /*9550*/  CALL.REL.NOINC `($__internal_15_$__cuda_sm20_div_rn_f64_full) ;  /* 0x0000004800d47944 */ /* 0x014fea0003c00000 */
.L_x_17604:
[----:B------:R-:W-:Y:S05]  /*9560*/  BSYNC B2 ;  /* 0x0000000000027941 */ /* 0x000fea0003800000 */
.L_x_17603:
        /* <DEDUP_REMOVED lines=32> */
[----:B------:R-:W-:-:S07]  /*9770*/  IMAD.MOV.U32 R3, RZ, RZ, R7 ;  /* 0x000000ffff037224 */ /* 0x000fce00078e0007 */
.L_x_17607:
[----:B------:R-:W-:Y:S05]  /*9780*/  BSYNC B2 ;  /* 0x0000000000027941 */ /* 0x000fea0003800000 */
.L_x_17606:
[----:B------:R-:W-:Y:S01]  /*9790*/  LOP3.LUT R17, RZ, 0x80000000, R3, 0xb8, !PT ;  /* 0x80000000ff117812 */ /* 0x000fe200078eb803 */
[----:B------:R-:W-:Y:S01]  /*97a0*/  IMAD.MOV.U32 R16, RZ, RZ, RZ ;  /* 0x000000ffff107224 */ /* 0x000fe200078e00ff */
[----:B------:R-:W-:Y:S06]  /*97b0*/  BRA `(.L_x_17582) ;  /* 0x0000000000187947 */ /* 0x000fec0003800000 */
.L_x_17605:
[----:B------:R-:W0:Y:S02]  /*97c0*/  FRND.F64.FLOOR R2, R10 ;  /* 0x0000000a00027313 */ /* 0x000e240000305800 */
[----:B0-----:R-:W-:Y:S02]  /*97d0*/  DADD R6, R10, -R2 ;  /* 0x000000000a067229 */ /* 0x001fe40000000802 */
[----:B------:R-:W-:-:S06]  /*97e0*/  DADD R8, R2, 1 ;  /* 0x3ff0000002087429 */ /* 0x000fcc0000000000 */
[----:B------:R-:W-:-:S06]  /*97f0*/  DSETP.GT.AND P0, PT, R6, 0.5, PT ;  /* 0x3fe000000600742a */ /* 0x000fcc0003f04000 */
[----:B------:R-:W-:Y:S02]  /*9800*/  FSEL R16, R8, R2, P0 ;  /* 0x0000000208107208 */ /* 0x000fe40000000000 */
[----:B------:R-:W-:-:S07]  /*9810*/  FSEL R17, R9, R3, P0 ;  /* 0x0000000309117208 */ /* 0x000fce0000000000 */
.L_x_17582:
[----:B------:R-:W-:Y:S05]  /*9820*/  BSYNC B0 ;  /* 0x0000000000007941 */ /* 0x000fea0003800000 */
.L_x_17581:
[----:B---3--:R-:W0:Y:S01]  /*9830*/  S2R R0, SR_CTAID.X ;  /* 0x0000000000007919 */ /* 0x008e220000002500 */
[----:B------:R-:W0:Y:S01]  /*9840*/  LDC R3, c[0x0][0x210] ;  /* 0x00008400ff037b82 */ /* 0x000e220000000800 */
[----:B------:R-:W-:Y:S01]  /*9850*/  BSSY B6, `(.L_x_17608) ;  /* 0x0000133000067945 */ /* 0x000fe20003800000 */
[----:B-1---5:R-:W1:Y:S06]  /*9860*/  S2R R23, SR_TID.X ;  /* 0x0000000000177919 */ /* 0x022e6c0000002100 */
[----:B--2-4-:R-:W2:Y:S01]  /*9870*/  LDC.U8 R19, c[0x0][0x244] ;  /* 0x00009100ff137b82 */ /* 0x014ea20000000000 */
        /* <DEDUP_REMOVED lines=25> */
.L_x_17613:
[----:B------:R-:W0:Y:S01]  /*9a10*/  F2I.S64.F64.TRUNC R4, R4 ;  /* 0x0000000400047311 */ /* 0x000e22000030d900 */
[----:B------:R-:W-:Y:S02]  /*9a20*/  IMAD.MOV.U32 R23, RZ, RZ, R31 ;  /* 0x000000ffff177224 */ /* 0x000fe400078e001f */
[----:B0-----:R-:W-:-:S05]  /*9a30*/  IMAD.MOV.U32 R7, RZ, RZ, R4 ;  /* 0x000000ffff077224 */ /* 0x001fca00078e0004 */
[----:B------:R3:W-:Y:S01]  /*9a40*/  STG.E.U8 desc[UR36][R2.64], R7 ;  /* 0x0000000702007986 */ /* 0x0007e2000c101124 */
[----:B------:R-:W-:Y:S05]  /*9a50*/  BRA `(.L_x_17609) ;  /* 0x0000001000487947 */ /* 0x000fea0003800000 */
.L_x_17612:
        /* <DEDUP_REMOVED lines=10> */
.L_x_17616:
[----:B------:R-:W0:Y:S01]  /*9b00*/  F2I.F64.TRUNC R5, R4 ;  /* 0x0000000400057311 */ /* 0x000e22000030d100 */
[----:B------:R-:W-:Y:S01]  /*9b10*/  IMAD.MOV.U32 R23, RZ, RZ, R31 ;  /* 0x000000ffff177224 */ /* 0x000fe200078e001f */
[----:B0-----:R2:W-:Y:S01]  /*9b20*/  STG.E desc[UR36][R2.64], R5 ;  /* 0x0000000502007986 */ /* 0x0015e2000c101924 */
[----:B------:R-:W-:Y:S05]  /*9b30*/  BRA `(.L_x_17609) ;  /* 0x0000001000107947 */ /* 0x000fea0003800000 */
.L_x_17615:
[----:B------:R-:W0:Y:S01]  /*9b40*/  F2I.F64.TRUNC R5, R4 ;  /* 0x0000000400057311 */ /* 0x000e22000030d100 */
[----:B------:R-:W-:Y:S01]  /*9b50*/  IMAD.MOV.U32 R23, RZ, RZ, R31 ;  /* 0x000000ffff177224 */ /* 0x000fe200078e001f */
[----:B0-----:R0:W-:Y:S01]  /*9b60*/  STG.E.U16 desc[UR36][R2.64], R5 ;  /* 0x0000000502007986 */ /* 0x0011e2000c101524 */
[----:B------:R-:W-:Y:S05]  /*9b70*/  BRA `(.L_x_17609) ;  /* 0x0000001000007947 */ /* 0x000fea0003800000 */
.L_x_17611:
        /* <DEDUP_REMOVED lines=14> */
.L_x_17618:
        /* <DEDUP_REMOVED lines=9> */
.L_x_17617:
        /* <DEDUP_REMOVED lines=15> */
.L_x_17620:
        /* <DEDUP_REMOVED lines=10> */
.L_x_17619:
[----:B------:R0:W-:Y:S01]  /*9e80*/  STG.E.64 desc[UR36][R2.64], R4 ;  /* 0x0000000402007986 */ /* 0x0001e2000c101b24 */
[----:B------:R-:W-:Y:S01]  /*9e90*/  IMAD.MOV.U32 R23, RZ, RZ, R31 ;  /* 0x000000ffff177224 */ /* 0x000fe200078e001f */
[----:B------:R-:W-:Y:S06]  /*9ea0*/  BRA `(.L_x_17609) ;  /* 0x0000000c00347947 */ /* 0x000fec0003800000 */
.L_x_17610:
        /* <DEDUP_REMOVED lines=13> */
.L_x_17623:
[----:B------:R-:W-:Y:S01]  /*9f80*/  CS2R R6, SRZ ;  /* 0x0000000000067805 */ /* 0x000fe2000001ff00 */
[----:B------:R-:W-:-:S04]  /*9f90*/  IMAD.MOV.U32 R23, RZ, RZ, R31 ;  /* 0x000000ffff177224 */ /* 0x000fc800078e001f */
[----:B------:R0:W-:Y:S01]  /*9fa0*/  STG.E.128 desc[UR36][R2.64], R4 ;  /* 0x0000000402007986 */ /* 0x0001e2000c101d24 */
[----:B------:R-:W-:Y:S05]  /*9fb0*/  BRA `(.L_x_17609) ;  /* 0x0000000800f07947 */ /* 0x000fea0003800000 */
.L_x_17622:
        /* <DEDUP_REMOVED lines=25> */
.L_x_17627:
[----:B------:R-:W-:Y:S05]  /*a150*/  BSYNC B0 ;  /* 0x0000000000007941 */ /* 0x000fea0003800000 */
.L_x_17626:
[----:B------:R-:W-:Y:S01]  /*a160*/  LOP3.LUT R7, R0, R7, RZ, 0xfc, !PT ;  /* 0x0000000700077212 */ /* 0x000fe200078efcff */
[----:B------:R-:W-:-:S04]  /*a170*/  IMAD.MOV.U32 R23, RZ, RZ, R31 ;  /* 0x000000ffff177224 */ /* 0x000fc800078e001f */
[----:B------:R0:W-:Y:S01]  /*a180*/  STG.E.U8 desc[UR36][R2.64], R7 ;  /* 0x0000000702007986 */ /* 0x0001e2000c101124 */
[----:B------:R-:W-:Y:S05]  /*a190*/  BRA `(.L_x_17609) ;  /* 0x0000000800787947 */ /* 0x000fea0003800000 */
.L_x_17625:
        /* <DEDUP_REMOVED lines=17> */
.L_x_17629:
[----:B------:R-:W-:Y:S01]  /*a2b0*/  IMAD.MOV.U32 R0, RZ, RZ, 0x7f ;  /* 0x0000007fff007424 */ /* 0x000fe200078e00ff */
[----:B------:R-:W-:-:S04]  /*a2c0*/  ISETP.GT.U32.AND P0, PT, R6, 0x7f800000, PT ;  /* 0x7f8000000600780c */ /* 0x000fc80003f04070 */
[----:B------:R-:W-:-:S09]  /*a2d0*/  SEL R0, R0, 0x7c, P0 ;  /* 0x0000007c00007807 */ /* 0x000fd20000000000 */
.L_x_17630:
[----:B------:R-:W-:Y:S05]  /*a2e0*/  BSYNC B0 ;  /* 0x0000000000007941 */ /* 0x000fea0003800000 */
.L_x_17628:
[----:B------:R-:W-:Y:S01]  /*a2f0*/  LOP3.LUT R4, R7, 0x80000000, RZ, 0xc0, !PT ;  /* 0x8000000007047812 */ /* 0x000fe200078ec0ff */
[----:B------:R-:W-:-:S03]  /*a300*/  IMAD.MOV.U32 R23, RZ, RZ, R31 ;  /* 0x000000ffff177224 */ /* 0x000fc600078e001f */
[----:B------:R-:W-:-:S04]  /*a310*/  SHF.R.U32.HI R5, RZ, 0x18, R4 ;  /* 0x00000018ff057819 */ /* 0x000fc80000011604 */
[----:B------:R-:W-:-:S05]  /*a320*/  LOP3.LUT R5, R0, R5, RZ, 0xfc, !PT ;  /* 0x0000000500057212 */ /* 0x000fca00078efcff */
[----:B------:R0:W-:Y:S01]  /*a330*/  STG.E.U8 desc[UR36][R2.64], R5 ;  /* 0x0000000502007986 */ /* 0x0001e2000c101124 */
[----:B------:R-:W-:Y:S05]  /*a340*/  BRA `(.L_x_17609) ;  /* 0x00000008000c7947 */ /* 0x000fea0003800000 */
.L_x_17624:
        /* <DEDUP_REMOVED lines=9> */
.L_x_17621:
        /* <DEDUP_REMOVED lines=12> */
.L_x_17633:
        /* <DEDUP_REMOVED lines=21> */
.L_x_17636:
[----:B------:R-:W-:-:S04]  /*a5f0*/  LOP3.LUT R0, R7, 0x80000000, RZ, 0xc0, !PT ;  /* 0x8000000007007812 */ /* 0x000fc800078ec0ff */
[----:B------:R-:W-:-:S04]  /*a600*/  SHF.R.U32.HI R5, RZ, 0x18, R0 ;  /* 0x00000018ff057819 */ /* 0x000fc80000011600 */
[----:B------:R-:W-:-:S04]  /*a610*/  LOP3.LUT R4, R4, R5, RZ, 0xfc, !PT ;  /* 0x0000000504047212 */ /* 0x000fc800078efcff */
[----:B------:R-:W-:-:S07]  /*a620*/  PRMT R0, R4, 0x7610, R0 ;  /* 0x0000761004007816 */ /* 0x000fce0000000000 */
.L_x_17635:
[----:B------:R-:W-:Y:S05]  /*a630*/  BSYNC B0 ;  /* 0x0000000000007941 */ /* 0x000fea0003800000 */
.L_x_17634:
[----:B------:R0:W-:Y:S01]  /*a640*/  STG.E.U8 desc[UR36][R2.64], R0 ;  /* 0x0000000002007986 */ /* 0x0001e2000c101124 */
[----:B------:R-:W-:Y:S01]  /*a650*/  IMAD.MOV.U32 R23, RZ, RZ, R31 ;  /* 0x000000ffff177224 */ /* 0x000fe200078e001f */
[----:B------:R-:W-:Y:S06]  /*a660*/  BRA `(.L_x_17609) ;  /* 0x0000000400447947 */ /* 0x000fec0003800000 */
.L_x_17632:
        /* <DEDUP_REMOVED lines=21> */
.L_x_17639:
[----:B------:R-:W-:-:S04]  /*a7c0*/  LOP3.LUT R0, R7, 0x80000000, RZ, 0xc0, !PT ;  /* 0x8000000007007812 */ /* 0x000fc800078ec0ff */
[----:B------:R-:W-:-:S04]  /*a7d0*/  SHF.R.U32.HI R5, RZ, 0x18, R0 ;  /* 0x00000018ff057819 */ /* 0x000fc80000011600 */
[----:B------:R-:W-:-:S04]  /*a7e0*/  LOP3.LUT R4, R4, R5, RZ, 0xfc, !PT ;  /* 0x0000000504047212 */ /* 0x000fc800078efcff */
[----:B------:R-:W-:-:S07]  /*a7f0*/  PRMT R0, R4, 0x7610, R0 ;  /* 0x0000761004007816 */ /* 0x000fce0000000000 */
.L_x_17638:
[----:B------:R-:W-:Y:S05]  /*a800*/  BSYNC B0 ;  /* 0x0000000000007941 */ /* 0x000fea0003800000 */
.L_x_17637:
[----:B------:R0:W-:Y:S01]  /*a810*/  STG.E.U8 desc[UR36][R2.64], R0 ;  /* 0x0000000002007986 */ /* 0x0001e2000c101124 */
[----:B------:R-:W-:Y:S01]  /*a820*/  IMAD.MOV.U32 R23, RZ, RZ, R31 ;  /* 0x000000ffff177224 */ /* 0x000fe200078e001f */
[----:B------:R-:W-:Y:S06]  /*a830*/  BRA `(.L_x_17609) ;  /* 0x0000000000d07947 */ /* 0x000fec0003800000 */
.L_x_17631:
        /* <DEDUP_REMOVED lines=27> */
.L_x_17614:
        /* <DEDUP_REMOVED lines=16> */
.L_x_17642:
[----:B------:R-:W-:Y:S01]  /*aaf0*/  IMAD.MOV.U32 R23, RZ, RZ, R31 ;  /* 0x000000ffff177224 */ /* 0x000fe200078e001f */
[----:B------:R-:W-:Y:S06]  /*ab00*/  BRA `(.L_x_17609) ;  /* 0x00000000001c7947 */ /* 0x000fec0003800000 */
.L_x_17641:
[----:B------:R-:W0:Y:S01]  /*ab10*/  F2I.U64.F64.TRUNC R4, R4 ;  /* 0x0000000400047311 */ /* 0x000e22000030d800 */
[----:B------:R-:W-:Y:S01]  /*ab20*/  IMAD.MOV.U32 R23, RZ, RZ, R31 ;  /* 0x000000ffff177224 */ /* 0x000fe200078e001f */
[----:B0-----:R0:W-:Y:S01]  /*ab30*/  STG.E.64 desc[UR36][R2.64], R4 ;  /* 0x0000000402007986 */ /* 0x0011e2000c101b24 */
[----:B------:R-:W-:Y:S05]  /*ab40*/  BRA `(.L_x_17609) ;  /* 0x00000000000c7947 */ /* 0x000fea0003800000 */
.L_x_17640:
[----:B------:R-:W0:Y:S01]  /*ab50*/  F2I.U32.F64.TRUNC R5, R4 ;  /* 0x0000000400057311 */ /* 0x000e22000030d000 */
[----:B------:R-:W-:Y:S01]  /*ab60*/  IMAD.MOV.U32 R23, RZ, RZ, R31 ;  /* 0x000000ffff177224 */ /* 0x000fe200078e001f */
[----:B0-----:R0:W-:Y:S06]  /*ab70*/  STG.E desc[UR36][R2.64], R5 ;  /* 0x0000000502007986 */ /* 0x0011ec000c101924 */
.L_x_17609:
[----:B------:R-:W-:Y:S05]  /*ab80*/  BSYNC B6 ;  /* 0x0000000000067941 */ /* 0x000fea0003800000 */
.L_x_17608:
[----:B------:R-:W-:Y:S01]  /*ab90*/  ISETP.GE.AND P0, PT, R23, R18, PT ;  /* 0x000000121700720c */ /* 0x000fe20003f06270 */
[----:B------:R-:W-:-:S12]  /*aba0*/  BSSY B6, `(.L_x_17643) ;  /* 0x0000236000067945 */ /* 0x000fd80003800000 */
        /* <DEDUP_REMOVED lines=23> */
.L_x_17648:
[----:B------:R-:W0:Y:S02]  /*ad20*/  F2I.S64.F64.TRUNC R32, R32 ;  /* 0x0000002000207311 */ /* 0x000e24000030d900 */
[----:B0-----:R-:W-:-:S05]  /*ad30*/  IMAD.MOV.U32 R5, RZ, RZ, R32 ;  /* 0x000000ffff057224 */ /* 0x001fca00078e0020 */
[----:B------:R0:W-:Y:S01]  /*ad40*/  STG.E.U8 desc[UR36][R2.64], R5 ;  /* 0x0000000502007986 */ /* 0x0001e2000c101124 */
[----:B------:R-:W-:Y:S05]  /*ad50*/  BRA `(.L_x_17650) ;  /* 0x0000000c00f87947 */ /* 0x000fea0003800000 */
.L_x_17647:
        /* <DEDUP_REMOVED lines=9> */
.L_x_17652:
[----:B------:R-:W0:Y:S02]  /*adf0*/  F2I.F64.TRUNC R33, R32 ;  /* 0x0000002000217311 */ /* 0x000e24000030d100 */
[----:B0-----:R0:W-:Y:S01]  /*ae00*/  STG.E desc[UR36][R2.64], R33 ;  /* 0x0000002102007986 */ /* 0x0011e2000c101924 */
[----:B------:R-:W-:Y:S05]  /*ae10*/  BRA `(.L_x_17650) ;  /* 0x0000000c00c87947 */ /* 0x000fea0003800000 */
.L_x_17651:
[----:B------:R-:W0:Y:S02]  /*ae20*/  F2I.F64.TRUNC R33, R32 ;  /* 0x0000002000217311 */ /* 0x000e24000030d100 */
[----:B0-----:R0:W-:Y:S01]  /*ae30*/  STG.E.U16 desc[UR36][R2.64], R33 ;  /* 0x0000002102007986 */ /* 0x0011e2000c101524 */
[----:B------:R-:W-:Y:S05]  /*ae40*/  BRA `(.L_x_17650) ;  /* 0x0000000c00bc7947 */ /* 0x000fea0003800000 */
.L_x_17646:
        /* <DEDUP_REMOVED lines=13> */
.L_x_17654:
        /* <DEDUP_REMOVED lines=8> */
.L_x_17653:
        /* <DEDUP_REMOVED lines=14> */
.L_x_17656:
        /* <DEDUP_REMOVED lines=9> */
.L_x_17655:
[----:B------:R0:W-:Y:S01]  /*b110*/  STG.E.64 desc[UR36][R2.64], R32 ;  /* 0x0000002002007986 */ /* 0x0001e2000c101b24 */
[----:B------:R-:W-:Y:S05]  /*b120*/  BRA `(.L_x_17650) ;  /* 0x0000000c00047947 */ /* 0x000fea0003800000 */
.L_x_17645:
        /* <DEDUP_REMOVED lines=12> */
.L_x_17659:
[----:B------:R-:W-:-:S05]  /*b1f0*/  CS2R R34, SRZ ;  /* 0x0000000000227805 */ /* 0x000fca000001ff00 */
[----:B------:R0:W-:Y:S01]  /*b200*/  STG.E.128 desc[UR36][R2.64], R32 ;  /* 0x0000002002007986 */ /* 0x0001e2000c101d24 */
[----:B------:R-:W-:Y:S05]  /*b210*/  BRA `(.L_x_17650) ;  /* 0x0000000800c87947 */ /* 0x000fea0003800000 */
.L_x_17658:
        /* <DEDUP_REMOVED lines=25> */
.L_x_17663:
[----:B------:R-:W-:Y:S05]  /*b3b0*/  BSYNC B0 ;  /* 0x0000000000007941 */ /* 0x000fea0003800000 */
.L_x_17662:
[----:B------:R-:W-:-:S05]  /*b3c0*/  LOP3.LUT R5, R0, R5, RZ, 0xfc, !PT ;  /* 0x0000000500057212 */ /* 0x000fca00078efcff */
[----:B------:R0:W-:Y:S01]  /*b3d0*/  STG.E.U8 desc[UR36][R2.64], R5 ;  /* 0x0000000502007986 */ /* 0x0001e2000c101124 */
[----:B------:R-:W-:Y:S05]  /*b3e0*/  BRA `(.L_x_17650) ;  /* 0x0000000800547947 */ /* 0x000fea0003800000 */
.L_x_17661:
        /* <DEDUP_REMOVED lines=17> */
.L_x_17665:
[----:B------:R-:W-:Y:S01]  /*b500*/  IMAD.MOV.U32 R0, RZ, RZ, 0x7f ;  /* 0x0000007fff007424 */ /* 0x000fe200078e00ff */
[----:B------:R-:W-:-:S04]  /*b510*/  ISETP.GT.U32.AND P0, PT, R4, 0x7f800000, PT ;  /* 0x7f8000000400780c */ /* 0x000fc80003f04070 */
[----:B------:R-:W-:-:S09]  /*b520*/  SEL R0, R0, 0x7c, P0 ;  /* 0x0000007c00007807 */ /* 0x000fd20000000000 */
.L_x_17666:
[----:B------:R-:W-:Y:S05]  /*b530*/  BSYNC B0 ;  /* 0x0000000000007941 */ /* 0x000fea0003800000 */
.L_x_17664:
[----:B------:R-:W-:-:S04]  /*b540*/  LOP3.LUT R4, R5, 0x80000000, RZ, 0xc0, !PT ;  /* 0x8000000005047812 */ /* 0x000fc800078ec0ff */
[----:B------:R-:W-:-:S04]  /*b550*/  SHF.R.U32.HI R5, RZ, 0x18, R4 ;  /* 0x00000018ff057819 */ /* 0x000fc80000011604 */
[----:B------:R-:W-:-:S05]  /*b560*/  LOP3.LUT R5, R0, R5, RZ, 0xfc, !PT ;  /* 0x0000000500057212 */ /* 0x000fca00078efcff */
[----:B------:R0:W-:Y:S01]  /*b570*/  STG.E.U8 desc[UR36][R2.64], R5 ;  /* 0x0000000502007986 */ /* 0x0001e2000c101124 */
[----:B------:R-:W-:Y:S05]  /*b580*/  BRA `(.L_x_17650) ;  /* 0x0000000400ec7947 */ /* 0x000fea0003800000 */
.L_x_17660:
        /* <DEDUP_REMOVED lines=8> */
.L_x_17657:
        /* <DEDUP_REMOVED lines=11> */
.L_x_17669:
        /* <DEDUP_REMOVED lines=21> */
.L_x_17672:
[----:B------:R-:W-:-:S04]  /*b810*/  LOP3.LUT R0, R7, 0x80000000, RZ, 0xc0, !PT ;  /* 0x8000000007007812 */ /* 0x000fc800078ec0ff */
[----:B------:R-:W-:-:S04]  /*b820*/  SHF.R.U32.HI R5, RZ, 0x18, R0 ;  /* 0x00000018ff057819 */ /* 0x000fc80000011600 */
[----:B------:R-:W-:-:S04]  /*b830*/  LOP3.LUT R4, R4, R5, RZ, 0xfc, !PT ;  /* 0x0000000504047212 */ /* 0x000fc800078efcff */
[----:B------:R-:W-:-:S07]  /*b840*/  PRMT R0, R4, 0x7610, R0 ;  /* 0x0000761004007816 */ /* 0x000fce0000000000 */
.L_x_17671:
[----:B------:R-:W-:Y:S05]  /*b850*/  BSYNC B0 ;  /* 0x0000000000007941 */ /* 0x000fea0003800000 */
.L_x_17670:
[----:B------:R0:W-:Y:S01]  /*b860*/  STG.E.U8 desc[UR36][R2.64], R0 ;  /* 0x0000000002007986 */ /* 0x0001e2000c101124 */
[----:B------:R-:W-:Y:S05]  /*b870*/  BRA `(.L_x_17650) ;  /* 0x0000000400307947 */ /* 0x000fea0003800000 */
.L_x_17668:
        /* <DEDUP_REMOVED lines=21> */
.L_x_17675:
[----:B------:R-:W-:-:S04]  /*b9d0*/  LOP3.LUT R0, R7, 0x80000000, RZ, 0xc0, !PT ;  /* 0x8000000007007812 */ /* 0x000fc800078ec0ff */
[----:B------:R-:W-:-:S04]  /*b9e0*/  SHF.R.U32.HI R5, RZ, 0x18, R0 ;  /* 0x00000018ff057819 */ /* 0x000fc80000011600 */
[----:B------:R-:W-:-:S04]  /*b9f0*/  LOP3.LUT R4, R4, R5, RZ, 0xfc, !PT ;  /* 0x0000000504047212 */ /* 0x000fc800078efcff */
[----:B------:R-:W-:-:S07]  /*ba00*/  PRMT R0, R4, 0x7610, R0 ;  /* 0x0000761004007816 */ /* 0x000fce0000000000 */
.L_x_17674:
[----:B------:R-:W-:Y:S05]  /*ba10*/  BSYNC B0 ;  /* 0x0000000000007941 */ /* 0x000fea0003800000 */
.L_x_17673:
[----:B------:R0:W-:Y:S01]  /*ba20*/  STG.E.U8 desc[UR36][R2.64], R0 ;  /* 0x0000000002007986 */ /* 0x0001e2000c101124 */
[----:B------:R-:W-:Y:S05]  /*ba30*/  BRA `(.L_x_17650) ;  /* 0x0000000000c07947 */ /* 0x000fea0003800000 */
.L_x_17667:
        /* <DEDUP_REMOVED lines=26> */
.L_x_17649:
        /* <DEDUP_REMOVED lines=16> */
.L_x_17678:
[----:B------:R-:W-:Y:S05]  /*bce0*/  BRA `(.L_x_17650) ;  /* 0x0000000000147947 */ /* 0x000fea0003800000 */
.L_x_17677:
[----:B------:R-:W0:Y:S02]  /*bcf0*/  F2I.U64.F64.TRUNC R32, R32 ;  /* 0x0000002000207311 */ /* 0x000e24000030d800 */
[----:B0-----:R0:W-:Y:S01]  /*bd00*/  STG.E.64 desc[UR36][R2.64], R32 ;  /* 0x0000002002007986 */ /* 0x0011e2000c101b24 */
[----:B------:R-:W-:Y:S05]  /*bd10*/  BRA `(.L_x_17650) ;  /* 0x0000000000087947 */ /* 0x000fea0003800000 */
.L_x_17676:
[----:B------:R-:W0:Y:S02]  /*bd20*/  F2I.U32.F64.TRUNC R33, R32 ;  /* 0x0000002000217311 */ /* 0x000e24000030d000 */
[----:B0-----:R0:W-:Y:S02]  /*bd30*/  STG.E desc[UR36][R2.64], R33 ;  /* 0x0000002102007986 */ /* 0x0011e4000c101924 */
.L_x_17650:
[----:B------:R-:W-:-:S05]  /*bd40*/  VIADD R23, R23, 0x80 ;  /* 0x0000008017177836 */ /* 0x000fca0000000000 */
[----:B------:R-:W-:-:S13]  /*bd50*/  ISETP.GE.AND P0, PT, R23, R18, PT ;  /* 0x000000121700720c */ /* 0x000fda0003f06270 */
[----:B------:R-:W-:Y:S05]  /*bd60*/  @P0 BRA `(.L_x_17644) ;  /* 0x0000001000640947 */ /* 0x000fea0003800000 */
[----:B0---4-:R-:W0:Y:S01]  /*bd70*/  S2R R0, SR_CTAID.X ;  /* 0x0000000000007919 */ /* 0x011e220000002500 */
[----:B-123--:R-:W1:Y:S01]  /*bd80*/  LDC.64 R2, c[0x0][0x228] ;  /* 0x00008a00ff027b82 */ /* 0x00ee620000000a00 */
        /* <DEDUP_REMOVED lines=20> */
.L_x_17682:
[----:B------:R-:W0:Y:S02]  /*bed0*/  F2I.S64.F64.TRUNC R28, R28 ;  /* 0x0000001c001c7311 */ /* 0x000e24000030d900 */
[----:B0-----:R-:W-:-:S05]  /*bee0*/  IMAD.MOV.U32 R5, RZ, RZ, R28 ;  /* 0x000000ffff057224 */ /* 0x001fca00078e001c */
[----:B------:R0:W-:Y:S01]  /*bef0*/  STG.E.U8 desc[UR36][R2.64], R5 ;  /* 0x0000000502007986 */ /* 0x0001e2000c101124 */
[----:B------:R-:W-:Y:S05]  /*bf00*/  BRA `(.L_x_17684) ;  /* 0x0000000c00f87947 */ /* 0x000fea0003800000 */
.L_x_17681:
        /* <DEDUP_REMOVED lines=9> */
.L_x_17686:
[----:B------:R-:W0:Y:S02]  /*bfa0*/  F2I.F64.TRUNC R29, R28 ;  /* 0x0000001c001d7311 */ /* 0x000e24000030d100 */
[----:B0-----:R0:W-:Y:S01]  /*bfb0*/  STG.E desc[UR36][R2.64], R29 ;  /* 0x0000001d02007986 */ /* 0x0011e2000c101924 */
[----:B------:R-:W-:Y:S05]  /*bfc0*/  BRA `(.L_x_17684) ;  /* 0x0000000c00c87947 */ /* 0x000fea0003800000 */
.L_x_17685:
[----:B------:R-:W0:Y:S02]  /*bfd0*/  F2I.F64.TRUNC R29, R28 ;  /* 0x0000001c001d7311 */ /* 0x000e24000030d100 */
[----:B0-----:R0:W-:Y:S01]  /*bfe0*/  STG.E.U16 desc[UR36][R2.64], R29 ;  /* 0x0000001d02007986 */ /* 0x0011e2000c101524 */
[----:B------:R-:W-:Y:S05]  /*bff0*/  BRA `(.L_x_17684) ;  /* 0x0000000c00bc7947 */ /* 0x000fea0003800000 */
.L_x_17680:
        /* <DEDUP_REMOVED lines=13> */
.L_x_17688:
        /* <DEDUP_REMOVED lines=8> */
.L_x_17687:
        /* <DEDUP_REMOVED lines=14> */
.L_x_17690:
        /* <DEDUP_REMOVED lines=9> */
.L_x_17689:
[----:B------:R0:W-:Y:S01]  /*c2c0*/  STG.E.64 desc[UR36][R2.64], R28 ;  /* 0x0000001c02007986 */ /* 0x0001e2000c101b24 */
[----:B------:R-:W-:Y:S05]  /*c2d0*/  BRA `(.L_x_17684) ;  /* 0x0000000c00047947 */ /* 0x000fea0003800000 */
.L_x_17679:
        /* <DEDUP_REMOVED lines=12> */
.L_x_17693:
[----:B------:R-:W-:-:S05]  /*c3a0*/  CS2R R30, SRZ ;  /* 0x00000000001e7805 */ /* 0x000fca000001ff00 */
[----:B------:R0:W-:Y:S01]  /*c3b0*/  STG.E.128 desc[UR36][R2.64], R28 ;  /* 0x0000001c02007986 */ /* 0x0001e2000c101d24 */
[----:B------:R-:W-:Y:S05]  /*c3c0*/  BRA `(.L_x_17684) ;  /* 0x0000000800c87947 */ /* 0x000fea0003800000 */
.L_x_17692:
        /* <DEDUP_REMOVED lines=25> */
.L_x_17697:
[----:B------:R-:W-:Y:S05]  /*c560*/  BSYNC B0 ;  /* 0x0000000000007941 */ /* 0x000fea0003800000 */
.L_x_17696:
[----:B------:R-:W-:-:S05]  /*c570*/  LOP3.LUT R5, R0, R5, RZ, 0xfc, !PT ;  /* 0x0000000500057212 */ /* 0x000fca00078efcff */
[----:B------:R0:W-:Y:S01]  /*c580*/  STG.E.U8 desc[UR36][R2.64], R5 ;  /* 0x0000000502007986 */ /* 0x0001e2000c101124 */
[----:B------:R-:W-:Y:S05]  /*c590*/  BRA `(.L_x_17684) ;  /* 0x0000000800547947 */ /* 0x000fea0003800000 */
.L_x_17695:
        /* <DEDUP_REMOVED lines=17> */
.L_x_17699:
[----:B------:R-:W-:Y:S01]  /*c6b0*/  IMAD.MOV.U32 R0, RZ, RZ, 0x7f ;  /* 0x0000007fff007424 */ /* 0x000fe200078e00ff */
[----:B------:R-:W-:-:S04]  /*c6c0*/  ISETP.GT.U32.AND P0, PT, R4, 0x7f800000, PT ;  /* 0x7f8000000400780c */ /* 0x000fc80003f04070 */
[----:B------:R-:W-:-:S09]  /*c6d0*/  SEL R0, R0, 0x7c, P0 ;  /* 0x0000007c00007807 */ /* 0x000fd20000000000 */
.L_x_17700:
[----:B------:R-:W-:Y:S05]  /*c6e0*/  BSYNC B0 ;  /* 0x0000000000007941 */ /* 0x000fea0003800000 */
.L_x_17698:
[----:B------:R-:W-:-:S04]  /*c6f0*/  LOP3.LUT R4, R5, 0x80000000, RZ, 0xc0, !PT ;  /* 0x8000000005047812 */ /* 0x000fc800078ec0ff */
[----:B------:R-:W-:-:S04]  /*c700*/  SHF.R.U32.HI R5, RZ, 0x18, R4 ;  /* 0x00000018ff057819 */ /* 0x000fc80000011604 */
[----:B------:R-:W-:-:S05]  /*c710*/  LOP3.LUT R5, R0, R5, RZ, 0xfc, !PT ;  /* 0x0000000500057212 */ /* 0x000fca00078efcff */
[----:B------:R0:W-:Y:S01]  /*c720*/  STG.E.U8 desc[UR36][R2.64], R5 ;  /* 0x0000000502007986 */ /* 0x0001e2000c101124 */
[----:B------:R-:W-:Y:S05]  /*c730*/  BRA `(.L_x_17684) ;  /* 0x0000000400ec7947 */ /* 0x000fea0003800000 */
.L_x_17694:
        /* <DEDUP_REMOVED lines=8> */
.L_x_17691:
        /* <DEDUP_REMOVED lines=11> */
.L_x_17703:
        /* <DEDUP_REMOVED lines=21> */
.L_x_17706:
[----:B------:R-:W-:-:S04]  /*c9c0*/  LOP3.LUT R0, R7, 0x80000000, RZ, 0xc0, !PT ;  /* 0x8000000007007812 */ /* 0x000fc800078ec0ff */
[----:B------:R-:W-:-:S04]  /*c9d0*/  SHF.R.U32.HI R5, RZ, 0x18, R0 ;  /* 0x00000018ff057819 */ /* 0x000fc80000011600 */
[----:B------:R-:W-:-:S04]  /*c9e0*/  LOP3.LUT R4, R4, R5, RZ, 0xfc, !PT ;  /* 0x0000000504047212 */ /* 0x000fc800078efcff */
[----:B------:R-:W-:-:S07]  /*c9f0*/  PRMT R0, R4, 0x7610, R0 ;  /* 0x0000761004007816 */ /* 0x000fce0000000000 */
.L_x_17705:
[----:B------:R-:W-:Y:S05]  /*ca00*/  BSYNC B0 ;  /* 0x0000000000007941 */ /* 0x000fea0003800000 */
.L_x_17704:
[----:B------:R0:W-:Y:S01]  /*ca10*/  STG.E.U8 desc[UR36][R2.64], R0 ;  /* 0x0000000002007986 */ /* 0x0001e2000c101124 */
[----:B------:R-:W-:Y:S05]  /*ca20*/  BRA `(.L_x_17684) ;  /* 0x0000000400307947 */ /* 0x000fea0003800000 */
.L_x_17702:
        /* <DEDUP_REMOVED lines=21> */
.L_x_17709:
[----:B------:R-:W-:-:S04]  /*cb80*/  LOP3.LUT R0, R7, 0x80000000, RZ, 0xc0, !PT ;  /* 0x8000000007007812 */ /* 0x000fc800078ec0ff */
[----:B------:R-:W-:-:S04]  /*cb90*/  SHF.R.U32.HI R5, RZ, 0x18, R0 ;  /* 0x00000018ff057819 */ /* 0x000fc80000011600 */
[----:B------:R-:W-:-:S04]  /*cba0*/  LOP3.LUT R4, R4, R5, RZ, 0xfc, !PT ;  /* 0x0000000504047212 */ /* 0x000fc800078efcff */
[----:B------:R-:W-:-:S07]  /*cbb0*/  PRMT R0, R4, 0x7610, R0 ;  /* 0x0000761004007816 */ /* 0x000fce0000000000 */
.L_x_17708:
[----:B------:R-:W-:Y:S05]  /*cbc0*/  BSYNC B0 ;  /* 0x0000000000007941 */ /* 0x000fea0003800000 */
.L_x_17707:
[----:B------:R3:W-:Y:S01]  /*cbd0*/  STG.E.U8 desc[UR36][R2.64], R0 ;  /* 0x0000000002007986 */ /* 0x0007e2000c101124 */
[----:B------:R-:W-:Y:S05]  /*cbe0*/  BRA `(.L_x_17684) ;  /* 0x0000000000c07947 */ /* 0x000fea0003800000 */
.L_x_17701:
        /* <DEDUP_REMOVED lines=26> */
.L_x_17683:
        /* <DEDUP_REMOVED lines=16> */
.L_x_17712:
[----:B------:R-:W-:Y:S05]  /*ce90*/  BRA `(.L_x_17684) ;  /* 0x0000000000147947 */ /* 0x000fea0003800000 */
.L_x_17711:
[----:B------:R-:W0:Y:S02]  /*cea0*/  F2I.U64.F64.TRUNC R28, R28 ;  /* 0x0000001c001c7311 */ /* 0x000e24000030d800 */
[----:B0-----:R2:W-:Y:S01]  /*ceb0*/  STG.E.64 desc[UR36][R2.64], R28 ;  /* 0x0000001c02007986 */ /* 0x0015e2000c101b24 */
[----:B------:R-:W-:Y:S05]  /*cec0*/  BRA `(.L_x_17684) ;  /* 0x0000000000087947 */ /* 0x000fea0003800000 */
.L_x_17710:
[----:B------:R-:W0:Y:S02]  /*ced0*/  F2I.U32.F64.TRUNC R29, R28 ;  /* 0x0000001c001d7311 */ /* 0x000e24000030d000 */
[----:B0-----:R0:W-:Y:S02]  /*cee0*/  STG.E desc[UR36][R2.64], R29 ;  /* 0x0000001d02007986 */ /* 0x0011e4000c101924 */
.L_x_17684:
[----:B------:R-:W-:-:S07]  /*cef0*/  VIADD R23, R23, 0x80 ;  /* 0x0000008017177836 */ /* 0x000fce0000000000 */
.L_x_17644:
[----:B------:R-:W-:Y:S05]  /*cf00*/  BSYNC B6 ;  /* 0x0000000000067941 */ /* 0x000fea0003800000 */
.L_x_17643:
[----:B------:R-:W-:-:S13]  /*cf10*/  ISETP.GE.AND P0, PT, R23, R18, PT ;  /* 0x000000121700720c */ /* 0x000fda0003f06270 */
[----:B------:R-:W-:Y:S05]  /*cf20*/  @P0 EXIT ;  /* 0x000000000000094d */ /* 0x000fea0003800000 */
[----:B0--34-:R-:W0:Y:S01]  /*cf30*/  S2R R0, SR_CTAID.X ;  /* 0x0000000000007919 */ /* 0x019e220000002500 */
[----:B-12---:R-:W1:Y:S01]  /*cf40*/  LDC.64 R2, c[0x0][0x228] ;  /* 0x00008a00ff027b82 */ /* 0x006e620000000a00 */
        /* <DEDUP_REMOVED lines=19> */
.L_x_17716:
[----:B------:R-:W0:Y:S02]  /*d080*/  F2I.S64.F64.TRUNC R16, R16 ;  /* 0x0000001000107311 */ /* 0x000e24000030d900 */
[----:B0-----:R-:W-:-:S05]  /*d090*/  IMAD.MOV.U32 R5, RZ, RZ, R16 ;  /* 0x000000ffff057224 */ /* 0x001fca00078e0010 */
[----:B------:R-:W-:Y:S01]  /*d0a0*/  STG.E.U8 desc[UR36][R2.64], R5 ;  /* 0x0000000502007986 */ /* 0x000fe2000c101124 */
[----:B------:R-:W-:Y:S05]  /*d0b0*/  EXIT ;  /* 0x000000000000794d */ /* 0x000fea0003800000 */
.L_x_17715:
        /* <DEDUP_REMOVED lines=9> */
.L_x_17719:
[----:B------:R-:W0:Y:S02]  /*d150*/  F2I.F64.TRUNC R17, R16 ;  /* 0x0000001000117311 */ /* 0x000e24000030d100 */
[----:B0-----:R-:W-:Y:S01]  /*d160*/  STG.E desc[UR36][R2.64], R17 ;  /* 0x0000001102007986 */ /* 0x001fe2000c101924 */
[----:B------:R-:W-:Y:S05]  /*d170*/  EXIT ;  /* 0x000000000000794d */ /* 0x000fea0003800000 */
.L_x_17718:
[----:B------:R-:W0:Y:S02]  /*d180*/  F2I.F64.TRUNC R17, R16 ;  /* 0x0000001000117311 */ /* 0x000e24000030d100 */
[----:B0-----:R-:W-:Y:S01]  /*d190*/  STG.E.U16 desc[UR36][R2.64], R17 ;  /* 0x0000001102007986 */ /* 0x001fe2000c101524 */
[----:B------:R-:W-:Y:S05]  /*d1a0*/  EXIT ;  /* 0x000000000000794d */ /* 0x000fea0003800000 */
.L_x_17714:
        /* <DEDUP_REMOVED lines=13> */
.L_x_17721:
        /* <DEDUP_REMOVED lines=8> */
.L_x_17720:
        /* <DEDUP_REMOVED lines=14> */
.L_x_17723:
        /* <DEDUP_REMOVED lines=9> */
.L_x_17722:
[----:B------:R-:W-:Y:S01]  /*d470*/  STG.E.64 desc[UR36][R2.64], R16 ;  /* 0x0000001002007986 */ /* 0x000fe2000c101b24 */
[----:B------:R-:W-:Y:S05]  /*d480*/  EXIT ;  /* 0x000000000000794d */ /* 0x000fea0003800000 */
.L_x_17713:
        /* <DEDUP_REMOVED lines=12> */
.L_x_17726:
[----:B------:R-:W-:-:S05]  /*d550*/  CS2R R18, SRZ ;  /* 0x0000000000127805 */ /* 0x000fca000001ff00 */
[----:B------:R-:W-:Y:S01]  /*d560*/  STG.E.128 desc[UR36][R2.64], R16 ;  /* 0x0000001002007986 */ /* 0x000fe2000c101d24 */
[----:B------:R-:W-:Y:S05]  /*d570*/  EXIT ;  /* 0x000000000000794d */ /* 0x000fea0003800000 */
.L_x_17725:
        /* <DEDUP_REMOVED lines=25> */
.L_x_17730:
[----:B------:R-:W-:Y:S05]  /*d710*/  BSYNC B0 ;  /* 0x0000000000007941 */ /* 0x000fea0003800000 */
.L_x_17729:
[----:B------:R-:W-:-:S05]  /*d720*/  LOP3.LUT R5, R0, R5, RZ, 0xfc, !PT ;  /* 0x0000000500057212 */ /* 0x000fca00078efcff */
[----:B------:R-:W-:Y:S01]  /*d730*/  STG.E.U8 desc[UR36][R2.64], R5 ;  /* 0x0000000502007986 */ /* 0x000fe2000c101124 */
[----:B------:R-:W-:Y:S05]  /*d740*/  EXIT ;  /* 0x000000000000794d */ /* 0x000fea0003800000 */
.L_x_17728:
        /* <DEDUP_REMOVED lines=17> */
.L_x_17732:
[----:B------:R-:W-:Y:S01]  /*d860*/  IMAD.MOV.U32 R0, RZ, RZ, 0x7f ;  /* 0x0000007fff007424 */ /* 0x000fe200078e00ff */
[----:B------:R-:W-:-:S04]  /*d870*/  ISETP.GT.U32.AND P0, PT, R4, 0x7f800000, PT ;  /* 0x7f8000000400780c */ /* 0x000fc80003f04070 */
[----:B------:R-:W-:-:S09]  /*d880*/  SEL R0, R0, 0x7c, P0 ;  /* 0x0000007c00007807 */ /* 0x000fd20000000000 */
.L_x_17733:
[----:B------:R-:W-:Y:S05]  /*d890*/  BSYNC B0 ;  /* 0x0000000000007941 */ /* 0x000fea0003800000 */
.L_x_17731:
[----:B------:R-:W-:-:S04]  /*d8a0*/  LOP3.LUT R4, R5, 0x80000000, RZ, 0xc0, !PT ;  /* 0x8000000005047812 */ /* 0x000fc800078ec0ff */
[----:B------:R-:W-:-:S04]  /*d8b0*/  SHF.R.U32.HI R5, RZ, 0x18, R4 ;  /* 0x00000018ff057819 */ /* 0x000fc80000011604 */
[----:B------:R-:W-:-:S05]  /*d8c0*/  LOP3.LUT R5, R0, R5, RZ, 0xfc, !PT ;  /* 0x0000000500057212 */ /* 0x000fca00078efcff */
[----:B------:R-:W-:Y:S01]  /*d8d0*/  STG.E.U8 desc[UR36][R2.64], R5 ;  /* 0x0000000502007986 */ /* 0x000fe2000c101124 */
[----:B------:R-:W-:Y:S05]  /*d8e0*/  EXIT ;  /* 0x000000000000794d */ /* 0x000fea0003800000 */
.L_x_17727:
        /* <DEDUP_REMOVED lines=8> */
.L_x_17724:
        /* <DEDUP_REMOVED lines=11> */
.L_x_17736:
        /* <DEDUP_REMOVED lines=21> */
.L_x_17739:
[----:B------:R-:W-:-:S04]  /*db70*/  LOP3.LUT R0, R7, 0x80000000, RZ, 0xc0, !PT ;  /* 0x8000000007007812 */ /* 0x000fc800078ec0ff */
[----:B------:R-:W-:-:S04]  /*db80*/  SHF.R.U32.HI R5, RZ, 0x18, R0 ;  /* 0x00000018ff057819 */ /* 0x000fc80000011600 */
[----:B------:R-:W-:-:S04]  /*db90*/  LOP3.LUT R4, R4, R5, RZ, 0xfc, !PT ;  /* 0x0000000504047212 */ /* 0x000fc800078efcff */
[----:B------:R-:W-:-:S07]  /*dba0*/  PRMT R0, R4, 0x7610, R0 ;  /* 0x0000761004007816 */ /* 0x000fce0000000000 */
.L_x_17738:
[----:B------:R-:W-:Y:S05]  /*dbb0*/  BSYNC B0 ;  /* 0x0000000000007941 */ /* 0x000fea0003800000 */
.L_x_17737:
[----:B------:R-:W-:Y:S01]  /*dbc0*/  STG.E.U8 desc[UR36][R2.64], R0 ;  /* 0x0000000002007986 */ /* 0x000fe2000c101124 */
[----:B------:R-:W-:Y:S05]  /*dbd0*/  EXIT ;  /* 0x000000000000794d */ /* 0x000fea0003800000 */
.L_x_17735:
        /* <DEDUP_REMOVED lines=21> */
.L_x_17742:
[----:B------:R-:W-:-:S04]  /*dd30*/  LOP3.LUT R0, R7, 0x80000000, RZ, 0xc0, !PT ;  /* 0x8000000007007812 */ /* 0x000fc800078ec0ff */
[----:B------:R-:W-:-:S04]  /*dd40*/  SHF.R.U32.HI R5, RZ, 0x18, R0 ;  /* 0x00000018ff057819 */ /* 0x000fc80000011600 */
[----:B------:R-:W-:-:S04]  /*dd50*/  LOP3.LUT R4, R4, R5, RZ, 0xfc, !PT ;  /* 0x0000000504047212 */ /* 0x000fc800078efcff */
[----:B------:R-:W-:-:S07]  /*dd60*/  PRMT R0, R4, 0x7610, R0 ;  /* 0x0000761004007816 */ /* 0x000fce0000000000 */
.L_x_17741:
[----:B------:R-:W-:Y:S05]  /*dd70*/  BSYNC B0 ;  /* 0x0000000000007941 */ /* 0x000fea0003800000 */
.L_x_17740:
[----:B------:R-:W-:Y:S01]  /*dd80*/  STG.E.U8 desc[UR36][R2.64], R0 ;  /* 0x0000000002007986 */ /* 0x000fe2000c101124 */
[----:B------:R-:W-:Y:S05]  /*dd90*/  EXIT ;  /* 0x000000000000794d */ /* 0x000fea0003800000 */
.L_x_17734:
        /* <DEDUP_REMOVED lines=26> */
.L_x_17717:
        /* <DEDUP_REMOVED lines=16> */
.L_x_17745:
[----:B------:R-:W-:Y:S05]  /*e040*/  EXIT ;  /* 0x000000000000794d */ /* 0x000fea0003800000 */
.L_x_17744:
[----:B------:R-:W0:Y:S02]  /*e050*/  F2I.U64.F64.TRUNC R16, R16 ;  /* 0x0000001000107311 */ /* 0x000e24000030d800 */
[----:B0-----:R-:W-:Y:S01]  /*e060*/  STG.E.64 desc[UR36][R2.64], R16 ;  /* 0x0000001002007986 */ /* 0x001fe2000c101b24 */
[----:B------:R-:W-:Y:S05]  /*e070*/  EXIT ;  /* 0x000000000000794d */ /* 0x000fea0003800000 */
.L_x_17743:
[----:B------:R-:W0:Y:S02]  /*e080*/  F2I.U32.F64.TRUNC R17, R16 ;  /* 0x0000001000117311 */ /* 0x000e24000030d000 */
[----:B0-----:R-:W-:Y:S01]  /*e090*/  STG.E desc[UR36][R2.64], R17 ;  /* 0x0000001102007986 */ /* 0x001fe2000c101924 */
[----:B------:R-:W-:Y:S05]  /*e0a0*/  EXIT ;  /* 0x000000000000794d */ /* 0x000fea0003800000 */
        .weak           $__internal_15_$__cuda_sm20_div_rn_f64_full
        .type           $__internal_15_$__cuda_sm20_div_rn_f64_full,@function
        .size           $__internal_15_$__cuda_sm20_div_rn_f64_full,(.L_x_37693 - $__internal_15_$__cuda_sm20_div_rn_f64_full)
$__internal_15_$__cuda_sm20_div_rn_f64_full:
[----:B------:R-:W-:Y:S01]  /*e0b0*/  FSETP.GEU.AND P2, PT, |R11|, 1.469367938527859385e-39, PT ;  /* 0x001000000b00780b */ /* 0x000fe20003f4e200 */
[----:B------:R-:W-:Y:S01]  /*e0c0*/  IMAD.MOV.U32 R9, RZ, RZ, 0x1ca00000 ;  /* 0x1ca00000ff097424 */ /* 0x000fe200078e00ff */
[C---:B------:R-:W-:Y:S01]  /*e0d0*/  FSETP.GEU.AND P0, PT, |R7|.reuse, 1.469367938527859385e-39, PT ;  /* 0x001000000700780b */ /* 0x040fe20003f0e200 */
[----:B------:R-:W-:Y:S01]  /*e0e0*/  IMAD.MOV.U32 R12, RZ, RZ, 0x1 ;  /* 0x00000001ff0c7424 */ /* 0x000fe200078e00ff */
[----:B------:R-:W-:Y:S01]  /*e0f0*/  LOP3.LUT R2, R7, 0x800fffff, RZ, 0xc0, !PT ;  /* 0x800fffff07027812 */ /* 0x000fe200078ec0ff */
[----:B------:R-:W-:Y:S01]  /*e100*/  BSSY B1, `(.L_x_17746) ;  /* 0x0000055000017945 */ /* 0x000fe20003800000 */
[----:B------:R-:W-:Y:S02]  /*e110*/  LOP3.LUT R27, R11, 0x7ff00000, RZ, 0xc0, !PT ;  /* 0x7ff000000b1b7812 */ /* 0x000fe400078ec0ff */
[----:B------:R-:W-:Y:S01]  /*e120*/  LOP3.LUT R3, R2, 0x3ff00000, RZ, 0xfc, !PT ;  /* 0x3ff0000002037812 */ /* 0x000fe200078efcff */
[----:B------:R-:W-:Y:S01]  /*e130*/  IMAD.MOV.U32 R2, RZ, RZ, R6 ;  /* 0x000000ffff027224 */ /* 0x000fe200078e0006 */
[----:B------:R-:W-:-:S03]  /*e140*/  LOP3.LUT R26, R7, 0x7ff00000, RZ, 0xc0, !PT ;  /* 0x7ff00000071a7812 */ /* 0x000fc600078ec0ff */
[----:B------:R-:W-:Y:S01]  /*e150*/  @!P2 LOP3.LUT R8, R7, 0x7ff00000, RZ, 0xc0, !PT ;  /* 0x7ff000000708a812 */ /* 0x000fe200078ec0ff */
[----:B------:R-:W-:Y:S01]  /*e160*/  @!P2 IMAD.MOV.U32 R14, RZ, RZ, RZ ;  /* 0x000000ffff0ea224 */ /* 0x000fe200078e00ff */
[----:B------:R-:W-:Y:S01]  /*e170*/  @!P0 DMUL R2, R6, 8.98846567431157953865e+307 ;  /* 0x7fe0000006028828 */ /* 0x000fe20000000000 */
[C---:B------:R-:W-:Y:S02]  /*e180*/  ISETP.GE.U32.AND P1, PT, R27.reuse, R26, PT ;  /* 0x0000001a1b00720c */ /* 0x040fe40003f26070 */
[----:B------:R-:W-:Y:S01]  /*e190*/  @!P2 ISETP.GE.U32.AND P3, PT, R27, R8, PT ;  /* 0x000000081b00a20c */ /* 0x000fe20003f66070 */
[----:B------:R-:W-:Y:S01]  /*e1a0*/  IMAD.MOV.U32 R8, RZ, RZ, 0x1ca00000 ;  /* 0x1ca00000ff087424 */ /* 0x000fe200078e00ff */
[----:B------:R-:W-:Y:S01]  /*e1b0*/  SEL R9, R9, 0x63400000, !P1 ;  /* 0x6340000009097807 */ /* 0x000fe20004800000 */
[----:B------:R-:W0:Y:S03]  /*e1c0*/  MUFU.RCP64H R13, R3 ;  /* 0x00000003000d7308 */ /* 0x000e260000001800 */
[----:B------:R-:W-:-:S02]  /*e1d0*/  @!P2 SEL R8, R8, 0x63400000, !P3 ;  /* 0x634000000808a807 */ /* 0x000fc40005800000 */
[--C-:B------:R-:W-:Y:S02]  /*e1e0*/  LOP3.LUT R9, R9, 0x800fffff, R11.reuse, 0xf8, !PT ;  /* 0x800fffff09097812 */ /* 0x100fe400078ef80b */
[----:B------:R-:W-:-:S04]  /*e1f0*/  @!P2 LOP3.LUT R8, R8, 0x80000000, R11, 0xf8, !PT ;  /* 0x800000000808a812 */ /* 0x000fc800078ef80b */
        /* <DEDUP_REMOVED lines=14> */
[----:B------:R-:W-:-:S03]  /*e2e0*/  @!P0 LOP3.LUT R21, R3, 0x7ff00000, RZ, 0xc0, !PT ;  /* 0x7ff0000003158812 */ /* 0x000fc600078ec0ff */
[----:B------:R-:W-:-:S05]  /*e2f0*/  VIADD R14, R20, 0xffffffff ;  /* 0xffffffff140e7836 */ /* 0x000fca0000000000 */
[----:B------:R-:W-:Y:S01]  /*e300*/  ISETP.GT.U32.AND P0, PT, R14, 0x7feffffe, PT ;  /* 0x7feffffe0e00780c */ /* 0x000fe20003f04070 */
[----:B------:R-:W-:-:S05]  /*e310*/  VIADD R14, R21, 0xffffffff ;  /* 0xffffffff150e7836 */ /* 0x000fca0000000000 */
[----:B------:R-:W-:-:S13]  /*e320*/  ISETP.GT.U32.OR P0, PT, R14, 0x7feffffe, P0 ;  /* 0x7feffffe0e00780c */ /* 0x000fda0000704470 */
[----:B------:R-:W-:Y:S05]  /*e330*/  @P0 BRA `(.L_x_17747) ;  /* 0x0000000000700947 */ /* 0x000fea0003800000 */
[----:B------:R-:W-:Y:S01]  /*e340*/  LOP3.LUT R10, R7, 0x7ff00000, RZ, 0xc0, !PT ;  /* 0x7ff00000070a7812 */ /* 0x000fe200078ec0ff */
[----:B------:R-:W-:-:S03]  /*e350*/  IMAD.MOV.U32 R20, RZ, RZ, 0x1ca00000 ;  /* 0x1ca00000ff147424 */ /* 0x000fc600078e00ff */
        /* <DEDUP_REMOVED lines=20> */
[----:B------:R-:W-:-:S10]  /*e4a0*/  DFMA R2, R14, -R2, R12 ;  /* 0x800000020e02722b */ /* 0x000fd4000000000c */
[----:B------:R-:W-:Y:S02]  /*e4b0*/  FSETP.NEU.AND P0, PT, |R3|, R20, PT ;  /* 0x000000140300720b */ /* 0x000fe40003f0d200 */
[----:B------:R-:W-:Y:S02]  /*e4c0*/  LOP3.LUT R3, R11, R6, RZ, 0x3c, !PT ;  /* 0x000000060b037212 */ /* 0x000fe400078e3cff */
[----:B------:R-:W-:Y:S02]  /*e4d0*/  FSEL R14, R10, R14, !P0 ;  /* 0x0000000e0a0e7208 */ /* 0x000fe40004000000 */
[----:B------:R-:W-:Y:S01]  /*e4e0*/  FSEL R15, R3, R15, !P0 ;  /* 0x0000000f030f7208 */ /* 0x000fe20004000000 */
[----:B------:R-:W-:Y:S06]  /*e4f0*/  BRA `(.L_x_17748) ;  /* 0x0000000000547947 */ /* 0x000fec0003800000 */
.L_x_17747:
        /* <DEDUP_REMOVED lines=16> */
.L_x_17750:
[----:B------:R-:W-:Y:S01]  /*e600*/  LOP3.LUT R15, R7, 0x80000, RZ, 0xfc, !PT ;  /* 0x00080000070f7812 */ /* 0x000fe200078efcff */
[----:B------:R-:W-:Y:S01]  /*e610*/  IMAD.MOV.U32 R14, RZ, RZ, R6 ;  /* 0x000000ffff0e7224 */ /* 0x000fe200078e0006 */
[----:B------:R-:W-:Y:S06]  /*e620*/  BRA `(.L_x_17748) ;  /* 0x0000000000087947 */ /* 0x000fec0003800000 */
.L_x_17749:
[----:B------:R-:W-:Y:S01]  /*e630*/  LOP3.LUT R15, R11, 0x80000, RZ, 0xfc, !PT ;  /* 0x000800000b0f7812 */ /* 0x000fe200078efcff */
[----:B------:R-:W-:-:S07]  /*e640*/  IMAD.MOV.U32 R14, RZ, RZ, R10 ;  /* 0x000000ffff0e7224 */ /* 0x000fce00078e000a */
.L_x_17748:
[----:B------:R-:W-:Y:S05]  /*e650*/  BSYNC B1 ;  /* 0x0000000000017941 */ /* 0x000fea0003800000 */
.L_x_17746:
[----:B------:R-:W-:Y:S02]  /*e660*/  IMAD.MOV.U32 R2, RZ, RZ, R0 ;  /* 0x000000ffff027224 */ /* 0x000fe400078e0000 */
[----:B------:R-:W-:Y:S02]  /*e670*/  IMAD.MOV.U32 R3, RZ, RZ, 0x0 ;  /* 0x00000000ff037424 */ /* 0x000fe400078e00ff */
[----:B------:R-:W-:Y:S02]  /*e680*/  IMAD.MOV.U32 R6, RZ, RZ, R14 ;  /* 0x000000ffff067224 */ /* 0x000fe400078e000e */
[----:B------:R-:W-:Y:S01]  /*e690*/  IMAD.MOV.U32 R7, RZ, RZ, R15 ;  /* 0x000000ffff077224 */ /* 0x000fe200078e000f */
[----:B------:R-:W-:Y:S06]  /*e6a0*/  RET.REL.NODEC R2 `(_ZN2at6native27unrolled_elementwise_kernelINS0_13AUnaryFunctorIdddZZZNS0_15binary_internal21div_floor_kernel_cudaERNS_18TensorIteratorBaseEENKUlvE1_clEvENKUlvE_clEvEUlddE_EESt5arrayIPcLm2EELi4E23TrivialOffsetCalculatorILi1EjESE_NS0_6memory12LoadWithCastILi1EEENSF_13StoreWithCastILi1EEEEEviT_T0_T2_T3_T4_T5_) ;  /* 0xffffff1802547950 */ /* 0x000fec0003c3ffff */
.L_x_17751:
        /* <DEDUP_REMOVED lines=13> */
.L_x_37693:


//--------------------- .text._ZN2at6native18elementwise_kernelILi128ELi2EZNS0_22gpu_kernel_impl_nocastINS0_13AUnaryFunctorIdddZZZNS0_15binary_internal21div_floor_kernel_cudaERNS_18TensorIteratorBaseEENKUlvE1_clEvENKUlvE_clEvEUlddE_EEEEvS6_RKT_EUliE_EEviT1_ --------------------------
	.section	.text._ZN2at6native18elementwise_kernelILi128ELi2EZNS0_22gpu_kernel_impl_nocastINS0_13AUnaryFunctorIdddZZZNS0_15binary_internal21div_floor_kernel_cudaERNS_18TensorIteratorBaseEENKUlvE1_clEvENKUlvE_clEvEUlddE_EEEEvS6_RKT_EUliE_EEviT1_,"ax",@progbits
	.align	128
        .global         _ZN2at6native18elementwise_kernelILi128ELi2EZNS0_22gpu_kernel_impl_nocastINS0_13AUnaryFunctorIdddZZZNS0_15binary_internal21div_floor_kernel_cudaERNS_18TensorIteratorBaseEENKUlvE1_clEvENKUlvE_clEvEUlddE_EEEEvS6_RKT_EUliE_EEviT1_
        .type           _ZN2at6native18elementwise_kernelILi128ELi2EZNS0_22gpu_kernel_impl_nocastINS0_13AUnaryFunctorIdddZZZNS0_15binary_internal21div_floor_kernel_cudaERNS_18TensorIteratorBaseEENKUlvE1_clEvENKUlvE_clEvEUlddE_EEEEvS6_RKT_EUliE_EEviT1_,@function
        .size           _ZN2at6native18elementwise_kernelILi128ELi2EZNS0_22gpu_kernel_impl_nocastINS0_13AUnaryFunctorIdddZZZNS0_15binary_internal21div_floor_kernel_cudaERNS_18TensorIteratorBaseEENKUlvE1_clEvENKUlvE_clEvEUlddE_EEEEvS6_RKT_EUliE_EEviT1_,(.L_x_37694 - _ZN2at6native18elementwise_kernelILi128ELi2EZNS0_22gpu_kernel_impl_nocastINS0_13AUnaryFunctorIdddZZZNS0_15binary_internal21div_floor_kernel_cudaERNS_18TensorIteratorBaseEENKUlvE1_clEvENKUlvE_clEvEUlddE_EEEEvS6_RKT_EUliE_EEviT1_)
        .other          _ZN2at6native18elementwise_kernelILi128ELi2EZNS0_22gpu_kernel_impl_nocastINS0_13AUnaryFunctorIdddZZZNS0_15binary_internal21div_floor_kernel_cudaERNS_18TensorIteratorBaseEENKUlvE1_clEvENKUlvE_clEvEUlddE_EEEEvS6_RKT_EUliE_EEviT1_,@"STO_CUDA_ENTRY STV_DEFAULT"
_ZN2at6native18elementwise_kernelILi128ELi2EZNS0_22gpu_kernel_impl_nocastINS0_13AUnaryFunctorIdddZZZNS0_15binary_internal21div_floor_kernel_cudaERNS_18TensorIteratorBaseEENKUlvE1_clEvENKUlvE_clEvEUlddE_EEEEvS6_RKT_EUliE_EEviT1_:
.text._ZN2at6native18elementwise_kernelILi128ELi2EZNS0_22gpu_kernel_impl_nocastINS0_13AUnaryFunctorIdddZZZNS0_15binary_internal21div_floor_kernel_cudaERNS_18TensorIteratorBaseEENKUlvE1_clEvENKUlvE_clEvEUlddE_EEEEvS6_RKT_EUliE_EEviT1_:
        /* <DEDUP_REMOVED lines=297> */
[----:B------:R-:W-:Y:S02]  /*1290*/  ULDC.64 UR6, c[0x0][0x400] ;  /* 0x0001000000067ab9 */ /* 0x000fe40000000a00 */
[----:B------:R-:W0:Y:S01]  /*12a0*/  @P0 LDC.64 R8, c[0x0][0x340] ;  /* 0x0000d000ff080b82 */ /* 0x000e220000000a00 */
[----:B------:R-:W-:Y:S01]  /*12b0*/  @P0 IMAD.MOV.U32 R4, RZ, RZ, RZ ;  /* 0x000000ffff040224 */ /* 0x000fe200078e00ff */
[----:B------:R-:W-:-:S06]  /*12c0*/  IADD3 R7, -R5, RZ, RZ ;  /* 0x000000ff05077210 */ /* 0x000fcc0007ffe1ff */
[----:B------:R-:W1:Y:S08]  /*12d0*/  @P0 LDC R11, c[0x0][0x33c] ;  /* 0x0000cf00ff0b0b82 */ /* 0x000e700000000800 */
[----:B------:R-:W2:Y:S01]  /*12e0*/  @P0 LDC.64 R12, c[0x0][0x408] ;  /* 0x00010200ff0c0b82 */ /* 0x000ea20000000a00 */
[----:B0-----:R-:W-:-:S05]  /*12f0*/  @P0 IMAD.HI.U32 R2, R5, R8, R4 ;  /* 0x0000000805020227 */ /* 0x001fca00078e0004 */
[----:B------:R-:W-:Y:S01]  /*1300*/  @P0 SHF.R.U32.HI R4, RZ, R9, R2 ;  /* 0x00000009ff040219 */ /* 0x000fe20000011602 */
[----:B------:R-:W-:-:S04]  /*1310*/  IMAD R2, R7, UR8, R3 ;  /* 0x0000000807027c24 */ /* 0x000fc8000f8e0203 */
[----:B------:R-:W-:Y:S02]  /*1320*/  @P0 IMAD.MOV R4, RZ, RZ, -R4 ;  /* 0x000000ffff040224 */ /* 0x000fe400078e0a04 */
[----:B------:R-:W-:Y:S02]  /*1330*/  IMAD R17, R2, UR6, R17 ;  /* 0x0000000602117c24 */ /* 0x000fe4000f8e0211 */
[----:B-1----:R-:W-:Y:S02]  /*1340*/  @P0 IMAD R4, R4, R11, R5 ;  /* 0x0000000b04040224 */ /* 0x002fe400078e0205 */
[----:B------:R-:W-:Y:S02]  /*1350*/  IMAD R0, R2, UR7, R0 ;  /* 0x0000000702007c24 */ /* 0x000fe4000f8e0200 */
[C---:B--2---:R-:W-:Y:S02]  /*1360*/  @P0 IMAD R17, R4.reuse, R12, R17 ;  /* 0x0000000c04110224 */ /* 0x044fe400078e0211 */
[----:B------:R-:W-:-:S07]  /*1370*/  @P0 IMAD R0, R4, R13, R0 ;  /* 0x0000000d04000224 */ /* 0x000fce00078e0200 */
.L_x_17754:
[----:B------:R-:W-:Y:S02]  /*1380*/  ULDC.64 UR6, c[0x0][0x418] ;  /* 0x0001060000067ab9 */ /* 0x000fe40000000a00 */
[----:B------:R-:W-:-:S05]  /*1390*/  IADD3 R14, P0, R0, UR6, RZ ;  /* 0x00000006000e7c10 */ /* 0x000fca000ff1e0ff */
[----:B------:R-:W-:Y:S01]  /*13a0*/  IMAD.X R15, RZ, RZ, UR7, P0 ;  /* 0x00000007ff0f7e24 */ /* 0x000fe200080e06ff */
[----:B------:R-:W-:-:S05]  /*13b0*/  ULDC.64 UR6, c[0x0][0x410] ;  /* 0x0001040000067ab9 */ /* 0x000fca0000000a00 */
[----:B------:R-:W2:Y:S01]  /*13c0*/  LDG.E.64 R14, desc[UR4][R14.64] ;  /* 0x000000040e0e7981 */ /* 0x000ea2000c1e1b00 */
[----:B------:R-:W-:Y:S01]  /*13d0*/  IADD3 R16, P1, R17, UR6, RZ ;  /* 0x0000000611107c10 */ /* 0x000fe2000ff3e0ff */
[----:B------:R-:W-:Y:S04]  /*13e0*/  BSSY B0, `(.L_x_17755) ;  /* 0x0000161000007945 */ /* 0x000fe80003800000 */
[----:B------:R-:W-:Y:S01]  /*13f0*/  IMAD.X R17, RZ, RZ, UR7, P1 ;  /* 0x00000007ff117e24 */ /* 0x000fe200088e06ff */
[----:B--2---:R-:W-:-:S14]  /*1400*/  DSETP.NEU.AND P0, PT, R14, RZ, PT ;  /* 0x000000ff0e00722a */ /* 0x004fdc0003f0d000 */
[----:B------:R-:W-:Y:S05]  /*1410*/  @P0 BRA `(.L_x_17756) ;  /* 0x0000000000700947 */ /* 0x000fea0003800000 */
[----:B------:R-:W0:Y:S01]  /*1420*/  MUFU.RCP64H R3, R15 ;  /* 0x0000000f00037308 */ /* 0x000e220000001800 */
[----:B------:R-:W-:Y:S01]  /*1430*/  IMAD.MOV.U32 R2, RZ, RZ, 0x1 ;  /* 0x00000001ff027424 */ /* 0x000fe200078e00ff */
[----:B------:R-:W-:Y:S01]  /*1440*/  ULDC.64 UR6, c[0x0][0x428] ;  /* 0x00010a0000067ab9 */ /* 0x000fe20000000a00 */
[----:B------:R-:W1:Y:S01]  /*1450*/  LDC R0, c[0x0][0x42c] ;  /* 0x00010b00ff007b82 */ /* 0x000e620000000800 */
[----:B------:R-:W-:Y:S03]  /*1460*/  BSSY B2, `(.L_x_17757) ;  /* 0x0000016000027945 */ /* 0x000fe60003800000 */
[----:B0-----:R-:W-:-:S08]  /*1470*/  DFMA R4, -R14, R2, 1 ;  /* 0x3ff000000e04742b */ /* 0x001fd00000000102 */
[----:B------:R-:W-:Y:S01]  /*1480*/  DFMA R4, R4, R4, R4 ;  /* 0x000000040404722b */ /* 0x000fe20000000004 */
[----:B-1----:R-:W-:-:S07]  /*1490*/  FSETP.GEU.AND P1, PT, |R0|, 6.5827683646048100446e-37, PT ;  /* 0x036000000000780b */ /* 0x002fce0003f2e200 */
[----:B------:R-:W-:-:S08]  /*14a0*/  DFMA R4, R2, R4, R2 ;  /* 0x000000040204722b */ /* 0x000fd00000000002 */
[----:B------:R-:W-:-:S08]  /*14b0*/  DFMA R2, -R14, R4, 1 ;  /* 0x3ff000000e02742b */ /* 0x000fd00000000104 */
[----:B------:R-:W-:-:S08]  /*14c0*/  DFMA R2, R4, R2, R4 ;  /* 0x000000020402722b */ /* 0x000fd00000000004 */
[----:B------:R-:W-:-:S08]  /*14d0*/  DMUL R4, R2, UR6 ;  /* 0x0000000602047c28 */ /* 0x000fd00008000000 */
[----:B------:R-:W-:-:S08]  /*14e0*/  DFMA R6, -R14, R4, UR6 ;  /* 0x000000060e067e2b */ /* 0x000fd00008000104 */
        /* <DEDUP_REMOVED lines=10> */
[----:B------:R-:W-:Y:S05]  /*1590*/  CALL.REL.NOINC `($__internal_16_$__cuda_sm20_div_rn_f64_full) ;  /* 0x0000003c00ac7944 */ /* 0x000fea0003c00000 */
[----:B------:R-:W-:Y:S02]  /*15a0*/  IMAD.MOV.U32 R2, RZ, RZ, R4 ;  /* 0x000000ffff027224 */ /* 0x000fe400078e0004 */
[----:B------:R-:W-:-:S07]  /*15b0*/  IMAD.MOV.U32 R3, RZ, RZ, R5 ;  /* 0x000000ffff037224 */ /* 0x000fce00078e0005 */
.L_x_17758:
[----:B------:R-:W-:Y:S05]  /*15c0*/  BSYNC B2 ;  /* 0x0000000000027941 */ /* 0x000fea0003800000 */
.L_x_17757:
[----:B------:R-:W-:Y:S05]  /*15d0*/  BRA `(.L_x_17759) ;  /* 0x0000001400047947 */ /* 0x000fea0003800000 */
.L_x_17756:
        /* <DEDUP_REMOVED lines=10> */
[----:B------:R-:W-:Y:S01]  /*1680*/  MOV R18, 0x0 ;  /* 0x0000000000127802 */ /* 0x000fe20000000f00 */
[----:B------:R-:W-:-:S12]  /*1690*/  IMAD.MOV.U32 R19, RZ, RZ, -0x80000 ;  /* 0xfff80000ff137424 */ /* 0x000fd800078e00ff */
        /* <DEDUP_REMOVED lines=28> */
.L_x_17766:
        /* <DEDUP_REMOVED lines=12> */
.L_x_17765:
[----:B------:R-:W-:-:S07]  /*1920*/  IMAD.MOV.U32 R2, RZ, RZ, R8 ;  /* 0x000000ffff027224 */ /* 0x000fce00078e0008 */
.L_x_17764:
[----:B------:R-:W-:Y:S05]  /*1930*/  BSYNC B3 ;  /* 0x0000000000037941 */ /* 0x000fea0003800000 */
.L_x_17763:
        /* <DEDUP_REMOVED lines=13> */
.L_x_17772:
[----:B------:R-:W-:Y:S01]  /*1a10*/  IADD3 R10, P0, -R4, R11, RZ ;  /* 0x0000000b040a7210 */ /* 0x000fe20007f1e1ff */
[----:B------:R-:W-:Y:S02]  /*1a20*/  VIADD R2, R2, 0xffffffff ;  /* 0xffffffff02027836 */ /* 0x000fe40000000000 */
[----:B------:R-:W-:Y:S01]  /*1a30*/  VIADD R7, R7, 0xfffffffc ;  /* 0xfffffffc07077836 */ /* 0x000fe20000000000 */
[----:B------:R-:W-:Y:S02]  /*1a40*/  IADD3.X R12, R9, ~R6, RZ, P0, !PT ;  /* 0x80000006090c7210 */ /* 0x000fe400007fe4ff */
[----:B------:R-:W-:Y:S02]  /*1a50*/  ISETP.NE.AND P1, PT, R2, RZ, PT ;  /* 0x000000ff0200720c */ /* 0x000fe40003f25270 */
        /* <DEDUP_REMOVED lines=28> */
.L_x_17771:
[----:B------:R-:W-:-:S07]  /*1c20*/  IMAD.MOV.U32 R2, RZ, RZ, R10 ;  /* 0x000000ffff027224 */ /* 0x000fce00078e000a */
.L_x_17770:
[----:B------:R-:W-:Y:S05]  /*1c30*/  BSYNC B4 ;  /* 0x0000000000047941 */ /* 0x000fea0003800000 */
.L_x_17769:
[----:B------:R-:W-:-:S13]  /*1c40*/  ISETP.GE.U32.AND P0, PT, R8, 0xc, PT ;  /* 0x0000000c0800780c */ /* 0x000fda0003f06070 */
[----:B------:R-:W-:Y:S05]  /*1c50*/  @!P0 BRA `(.L_x_17768) ;  /* 0x0000000400d48947 */ /* 0x000fea0003800000 */
[----:B------:R-:W-:Y:S01]  /*1c60*/  BSSY B4, `(.L_x_17768) ;  /* 0x0000074000047945 */ /* 0x000fe20003800000 */
.L_x_17773:
        /* <DEDUP_REMOVED lines=116> */
.L_x_17768:
[----:B------:R-:W-:Y:S05]  /*23b0*/  BSYNC B3 ;  /* 0x0000000000037941 */ /* 0x000fea0003800000 */
.L_x_17767:
        /* <DEDUP_REMOVED lines=20> */
.L_x_17775:
[----:B------:R-:W-:Y:S05]  /*2500*/  BSYNC B3 ;  /* 0x0000000000037941 */ /* 0x000fea0003800000 */
.L_x_17774:
[----:B------:R-:W-:Y:S01]  /*2510*/  LOP3.LUT R19, R19, 0x80000000, R3, 0xb8, !PT ;  /* 0x8000000013137812 */ /* 0x000fe200078eb803 */
[----:B------:R-:W-:Y:S06]  /*2520*/  BRA `(.L_x_17762) ;  /* 0x00000000001c7947 */ /* 0x000fec0003800000 */
.L_x_17761:
[----:B------:R-:W-:-:S06]  /*2530*/  DSETP.GTU.AND P0, PT, R4, +INF , PT ;  /* 0x7ff000000400742a */ /* 0x000fcc0003f0c000 */
[----:B------:R-:W-:-:S14]  /*2540*/  DSETP.LE.AND P0, PT, R6, +INF , !P0 ;  /* 0x7ff000000600742a */ /* 0x000fdc0004703000 */
[----:B------:R-:W0:Y:S01]  /*2550*/  @!P0 LDC.64 R18, c[0x0][0x428] ;  /* 0x00010a00ff128b82 */ /* 0x000e220000000a00 */
[----:B------:R-:W-:Y:S02]  /*2560*/  @P0 DSETP.NEU.AND P1, PT, R6, +INF , PT ;  /* 0x7ff000000600042a */ /* 0x000fe40003f2d000 */
[----:B0-----:R-:W-:-:S06]  /*2570*/  @!P0 DADD R18, R14, R18 ;  /* 0x000000000e128229 */ /* 0x001fcc0000000012 */
[----:B------:R-:W-:Y:S02]  /*2580*/  @P0 FSEL R18, R2, RZ, P1 ;  /* 0x000000ff02120208 */ /* 0x000fe40000800000 */
[----:B------:R-:W-:-:S07]  /*2590*/  @P0 FSEL R19, R3, -QNAN , P1 ;  /* 0xfff8000003130808 */ /* 0x000fce0000800000 */
.L_x_17762:
[----:B------:R-:W-:Y:S05]  /*25a0*/  BSYNC B2 ;  /* 0x0000000000027941 */ /* 0x000fea0003800000 */
.L_x_17760:
[----:B------:R-:W0:Y:S01]  /*25b0*/  MUFU.RCP64H R3, R15 ;  /* 0x0000000f00037308 */ /* 0x000e220000001800 */
[----:B------:R-:W-:Y:S01]  /*25c0*/  IMAD.MOV.U32 R2, RZ, RZ, 0x1 ;  /* 0x00000001ff027424 */ /* 0x000fe200078e00ff */
[----:B------:R-:W-:Y:S01]  /*25d0*/  ULDC.64 UR6, c[0x0][0x428] ;  /* 0x00010a0000067ab9 */ /* 0x000fe20000000a00 */
[----:B------:R-:W-:Y:S01]  /*25e0*/  BSSY B2, `(.L_x_17776) ;  /* 0x0000015000027945 */ /* 0x000fe20003800000 */
[----:B------:R-:W-:-:S10]  /*25f0*/  DADD R6, -R18, UR6 ;  /* 0x0000000612067e29 */ /* 0x000fd40008000100 */
        /* <DEDUP_REMOVED lines=16> */
[----:B------:R-:W-:Y:S05]  /*2700*/  CALL.REL.NOINC `($__internal_16_$__cuda_sm20_div_rn_f64_full) ;  /* 0x0000002c00507944 */ /* 0x000fea0003c00000 */
[----:B------:R-:W-:Y:S01]  /*2710*/  MOV R2, R4 ;  /* 0x0000000400027202 */ /* 0x000fe20000000f00 */
[----:B------:R-:W-:-:S07]  /*2720*/  IMAD.MOV.U32 R3, RZ, RZ, R5 ;  /* 0x000000ffff037224 */ /* 0x000fce00078e0005 */
.L_x_17777:
[----:B------:R-:W-:Y:S05]  /*2730*/  BSYNC B2 ;  /* 0x0000000000027941 */ /* 0x000fea0003800000 */
.L_x_17776:
        /* <DEDUP_REMOVED lines=32> */
[----:B------:R-:W-:-:S07]  /*2940*/  IMAD.MOV.U32 R3, RZ, RZ, R5 ;  /* 0x000000ffff037224 */ /* 0x000fce00078e0005 */
.L_x_17780:
[----:B------:R-:W-:Y:S05]  /*2950*/  BSYNC B2 ;  /* 0x0000000000027941 */ /* 0x000fea0003800000 */
.L_x_17779:
[----:B------:R-:W-:Y:S01]  /*2960*/  LOP3.LUT R3, RZ, 0x80000000, R3, 0xb8, !PT ;  /* 0x80000000ff037812 */ /* 0x000fe200078eb803 */
[----:B------:R-:W-:Y:S01]  /*2970*/  IMAD.MOV.U32 R2, RZ, RZ, RZ ;  /* 0x000000ffff027224 */ /* 0x000fe200078e00ff */
[----:B------:R-:W-:Y:S06]  /*2980*/  BRA `(.L_x_17759) ;  /* 0x0000000000187947 */ /* 0x000fec0003800000 */
.L_x_17778:
[----:B------:R-:W0:Y:S02]  /*2990*/  FRND.F64.FLOOR R2, R8 ;  /* 0x0000000800027313 */ /* 0x000e240000305800 */
[----:B0-----:R-:W-:Y:S02]  /*29a0*/  DADD R4, R8, -R2 ;  /* 0x0000000008047229 */ /* 0x001fe40000000802 */
[----:B------:R-:W-:-:S06]  /*29b0*/  DADD R6, R2, 1 ;  /* 0x3ff0000002067429 */ /* 0x000fcc0000000000 */
[----:B------:R-:W-:-:S06]  /*29c0*/  DSETP.GT.AND P0, PT, R4, 0.5, PT ;  /* 0x3fe000000400742a */ /* 0x000fcc0003f04000 */
[----:B------:R-:W-:Y:S02]  /*29d0*/  FSEL R2, R6, R2, P0 ;  /* 0x0000000206027208 */ /* 0x000fe40000000000 */
[----:B------:R-:W-:-:S07]  /*29e0*/  FSEL R3, R7, R3, P0 ;  /* 0x0000000307037208 */ /* 0x000fce0000000000 */
.L_x_17759:
[----:B------:R-:W-:Y:S05]  /*29f0*/  BSYNC B0 ;  /* 0x0000000000007941 */ /* 0x000fea0003800000 */
.L_x_17755:
[----:B------:R-:W0:Y:S01]  /*2a00*/  S2R R0, SR_TID.X ;  /* 0x0000000000007919 */ /* 0x000e220000002100 */
[----:B------:R-:W0:Y:S01]  /*2a10*/  S2R R5, SR_CTAID.X ;  /* 0x0000000000057919 */ /* 0x000e220000002500 */
[----:B------:R1:W-:Y:S01]  /*2a20*/  STG.E.64 desc[UR4][R16.64], R2 ;  /* 0x0000000210007986 */ /* 0x0003e2000c101b04 */
[----:B0-----:R-:W-:-:S04]  /*2a30*/  IMAD R5, R5, 0x100, R0 ;  /* 0x0000010005057824 */ /* 0x001fc800078e0200 */
[----:B-1----:R-:W-:-:S07]  /*2a40*/  VIADD R5, R5, 0x80 ;  /* 0x0000008005057836 */ /* 0x002fce0000000000 */
.L_x_17753:
[----:B------:R-:W-:Y:S05]  /*2a50*/  BSYNC B1 ;  /* 0x0000000000017941 */ /* 0x000fea0003800000 */
.L_x_17752:
        /* <DEDUP_REMOVED lines=8> */
[----:B------:R-:W-:Y:S01]  /*2ae0*/  MOV R2, RZ ;  /* 0x000000ff00027202 */ /* 0x000fe20000000f00 */
[----:B------:R-:W-:Y:S01]  /*2af0*/  IMAD.MOV.U32 R3, RZ, RZ, R5 ;  /* 0x000000ffff037224 */ /* 0x000fe200078e0005 */
        /* <DEDUP_REMOVED lines=283> */
[----:B------:R-:W-:Y:S02]  /*3cb0*/  @P0 IMAD.MOV.U32 R4, RZ, RZ, RZ ;  /* 0x000000ffff040224 */ /* 0x000fe400078e00ff */
[----:B------:R-:W-:-:S05]  /*3cc0*/  IMAD.MOV R7, RZ, RZ, -R5 ;  /* 0x000000ffff077224 */ /* 0x000fca00078e0a05 */
[----:B------:R-:W1:Y:S08]  /*3cd0*/  @P0 LDC R11, c[0x0][0x33c] ;  /* 0x0000cf00ff0b0b82 */ /* 0x000e700000000800 */
[----:B------:R-:W2:Y:S01]  /*3ce0*/  @P0 LDC.64 R12, c[0x0][0x408] ;  /* 0x00010200ff0c0b82 */ /* 0x000ea20000000a00 */
[----:B0-----:R-:W-:-:S05]  /*3cf0*/  @P0 IMAD.HI.U32 R2, R5, R8, R4 ;  /* 0x0000000805020227 */ /* 0x001fca00078e0004 */
[----:B------:R-:W-:Y:S01]  /*3d00*/  @P0 SHF.R.U32.HI R4, RZ, R9, R2 ;  /* 0x00000009ff040219 */ /* 0x000fe20000011602 */
[----:B------:R-:W-:-:S04]  /*3d10*/  IMAD R2, R7, UR8, R3 ;  /* 0x0000000807027c24 */ /* 0x000fc8000f8e0203 */
[----:B------:R-:W-:Y:S02]  /*3d20*/  @P0 IMAD.MOV R4, RZ, RZ, -R4 ;  /* 0x000000ffff040224 */ /* 0x000fe400078e0a04 */
[C---:B------:R-:W-:Y:S02]  /*3d30*/  IMAD R17, R2.reuse, UR6, R17 ;  /* 0x0000000602117c24 */ /* 0x040fe4000f8e0211 */
[----:B-1----:R-:W-:Y:S02]  /*3d40*/  @P0 IMAD R4, R11, R4, R5 ;  /* 0x000000040b040224 */ /* 0x002fe400078e0205 */
[----:B------:R-:W-:Y:S02]  /*3d50*/  IMAD R0, R2, UR7, R0 ;  /* 0x0000000702007c24 */ /* 0x000fe4000f8e0200 */
[C---:B--2---:R-:W-:Y:S02]  /*3d60*/  @P0 IMAD R17, R4.reuse, R12, R17 ;  /* 0x0000000c04110224 */ /* 0x044fe400078e0211 */
[----:B------:R-:W-:-:S07]  /*3d70*/  @P0 IMAD R0, R4, R13, R0 ;  /* 0x0000000d04000224 */ /* 0x000fce00078e0200 */
.L_x_17781:
[----:B------:R-:W-:Y:S02]  /*3d80*/  ULDC.64 UR6, c[0x0][0x418] ;  /* 0x0001060000067ab9 */ /* 0x000fe40000000a00 */
[----:B------:R-:W-:-:S05]  /*3d90*/  IADD3 R18, P0, R0, UR6, RZ ;  /* 0x0000000600127c10 */ /* 0x000fca000ff1e0ff */
[----:B------:R-:W-:Y:S01]  /*3da0*/  IMAD.X R19, RZ, RZ, UR7, P0 ;  /* 0x00000007ff137e24 */ /* 0x000fe200080e06ff */
[----:B------:R-:W-:-:S05]  /*3db0*/  ULDC.64 UR6, c[0x0][0x410] ;  /* 0x0001040000067ab9 */ /* 0x000fca0000000a00 */
[----:B------:R-:W2:Y:S01]  /*3dc0*/  LDG.E.64 R18, desc[UR4][R18.64] ;  /* 0x0000000412127981 */ /* 0x000ea2000c1e1b00 */
[----:B------:R-:W-:Y:S01]  /*3dd0*/  IADD3 R16, P1, R17, UR6, RZ ;  /* 0x0000000611107c10 */ /* 0x000fe2000ff3e0ff */
[----:B------:R-:W-:Y:S03]  /*3de0*/  BSSY B0, `(.L_x_17782) ;  /* 0x0000164000007945 */ /* 0x000fe60003800000 */
[----:B------:R-:W-:Y:S01]  /*3df0*/  IADD3.X R17, RZ, UR7, RZ, P1, !PT ;  /* 0x00000007ff117c10 */ /* 0x000fe20008ffe4ff */
        /* <DEDUP_REMOVED lines=28> */
.L_x_17785:
[----:B------:R-:W-:Y:S05]  /*3fc0*/  BSYNC B1 ;  /* 0x0000000000017941 */ /* 0x000fea0003800000 */
.L_x_17784:
[----:B------:R-:W-:Y:S05]  /*3fd0*/  BRA `(.L_x_17786) ;  /* 0x0000001400107947 */ /* 0x000fea0003800000 */
.L_x_17783:
        /* <DEDUP_REMOVED lines=15> */
[----:B------:R-:W-:Y:S01]  /*40d0*/  IMAD.U32 R14, RZ, RZ, UR6 ;  /* 0x00000006ff0e7e24 */ /* 0x000fe2000f8e00ff */
[----:B------:R-:W-:-:S10]  /*40e0*/  MOV R15, UR7 ;  /* 0x00000007000f7c02 */ /* 0x000fd40008000f00 */
        /* <DEDUP_REMOVED lines=23> */
.L_x_17793:
        /* <DEDUP_REMOVED lines=12> */
.L_x_17792:
[----:B------:R-:W-:-:S07]  /*4320*/  IMAD.MOV.U32 R0, RZ, RZ, R8 ;  /* 0x000000ffff007224 */ /* 0x000fce00078e0008 */
.L_x_17791:
[----:B------:R-:W-:Y:S05]  /*4330*/  BSYNC B2 ;  /* 0x0000000000027941 */ /* 0x000fea0003800000 */
.L_x_17790:
        /* <DEDUP_REMOVED lines=13> */
.L_x_17799:
        /* <DEDUP_REMOVED lines=33> */
.L_x_17798:
[----:B------:R-:W-:-:S07]  /*4620*/  IMAD.MOV.U32 R0, RZ, RZ, R10 ;  /* 0x000000ffff007224 */ /* 0x000fce00078e000a */
.L_x_17797:
[----:B------:R-:W-:Y:S05]  /*4630*/  BSYNC B3 ;  /* 0x0000000000037941 */ /* 0x000fea0003800000 */
.L_x_17796:
[----:B------:R-:W-:-:S13]  /*4640*/  ISETP.GE.U32.AND P0, PT, R8, 0xc, PT ;  /* 0x0000000c0800780c */ /* 0x000fda0003f06070 */
[----:B------:R-:W-:Y:S05]  /*4650*/  @!P0 BRA `(.L_x_17795) ;  /* 0x0000000400d48947 */ /* 0x000fea0003800000 */
[----:B------:R-:W-:Y:S01]  /*4660*/  BSSY B3, `(.L_x_17795) ;  /* 0x0000074000037945 */ /* 0x000fe20003800000 */
.L_x_17800:
        /* <DEDUP_REMOVED lines=116> */
.L_x_17795:
[----:B------:R-:W-:Y:S05]  /*4db0*/  BSYNC B2 ;  /* 0x0000000000027941 */ /* 0x000fea0003800000 */
.L_x_17794:
        /* <DEDUP_REMOVED lines=21> */
.L_x_17802:
[----:B------:R-:W-:Y:S05]  /*4f10*/  BSYNC B2 ;  /* 0x0000000000027941 */ /* 0x000fea0003800000 */
.L_x_17801:
[----:B------:R-:W-:Y:S02]  /*4f20*/  IMAD.MOV.U32 R15, RZ, RZ, R9 ;  /* 0x000000ffff0f7224 */ /* 0x000fe400078e0009 */
[----:B------:R-:W-:-:S03]  /*4f30*/  IMAD.MOV.U32 R14, RZ, RZ, R2 ;  /* 0x000000ffff0e7224 */ /* 0x000fc600078e0002 */
[----:B------:R-:W-:Y:S01]  /*4f40*/  LOP3.LUT R15, R15, 0x80000000, R5, 0xb8, !PT ;  /* 0x800000000f0f7812 */ /* 0x000fe200078eb805 */
[----:B------:R-:W-:Y:S06]  /*4f50*/  BRA `(.L_x_17789) ;  /* 0x00000000001c7947 */ /* 0x000fec0003800000 */
.L_x_17788:
[----:B------:R-:W-:-:S06]  /*4f60*/  DSETP.GTU.AND P0, PT, R2, +INF , PT ;  /* 0x7ff000000200742a */ /* 0x000fcc0003f0c000 */
[----:B------:R-:W-:-:S14]  /*4f70*/  DSETP.LE.AND P0, PT, R6, +INF , !P0 ;  /* 0x7ff000000600742a */ /* 0x000fdc0004703000 */
[----:B------:R-:W0:Y:S01]  /*4f80*/  @!P0 LDC.64 R14, c[0x0][0x428] ;  /* 0x00010a00ff0e8b82 */ /* 0x000e220000000a00 */
[----:B------:R-:W-:Y:S02]  /*4f90*/  @P0 DSETP.NEU.AND P1, PT, R6, +INF , PT ;  /* 0x7ff000000600042a */ /* 0x000fe40003f2d000 */
[----:B0-----:R-:W-:-:S06]  /*4fa0*/  @!P0 DADD R14, R18, R14 ;  /* 0x00000000120e8229 */ /* 0x001fcc000000000e */
[----:B------:R-:W-:Y:S02]  /*4fb0*/  @P0 FSEL R14, R4, RZ, P1 ;  /* 0x000000ff040e0208 */ /* 0x000fe40000800000 */
[----:B------:R-:W-:-:S07]  /*4fc0*/  @P0 FSEL R15, R5, -QNAN , P1 ;  /* 0xfff80000050f0808 */ /* 0x000fce0000800000 */
.L_x_17789:
[----:B------:R-:W-:Y:S05]  /*4fd0*/  BSYNC B1 ;  /* 0x0000000000017941 */ /* 0x000fea0003800000 */
.L_x_17787:
        /* <DEDUP_REMOVED lines=20> */
[----:B------:R-:W-:-:S07]  /*5120*/  MOV R0, 0x5140 ;  /* 0x0000514000007802 */ /* 0x000fce0000000f00 */
[----:B------:R-:W-:Y:S05]  /*5130*/  CALL.REL.NOINC `($__internal_16_$__cuda_sm20_div_rn_f64_full) ;  /* 0x0000000000c47944 */ /* 0x000fea0003c00000 */
[----:B------:R-:W-:Y:S02]  /*5140*/  IMAD.MOV.U32 R2, RZ, RZ, R4 ;  /* 0x000000ffff027224 */ /* 0x000fe400078e0004 */
[----:B------:R-:W-:-:S07]  /*5150*/  IMAD.MOV.U32 R3, RZ, RZ, R5 ;  /* 0x000000ffff037224 */ /* 0x000fce00078e0005 */
.L_x_17804:
[----:B------:R-:W-:Y:S05]  /*5160*/  BSYNC B1 ;  /* 0x0000000000017941 */ /* 0x000fea0003800000 */
.L_x_17803:
        /* <DEDUP_REMOVED lines=33> */
.L_x_17807:
[----:B------:R-:W-:Y:S05]  /*5380*/  BSYNC B1 ;  /* 0x0000000000017941 */ /* 0x000fea0003800000 */
.L_x_17806:
[----:B------:R-:W-:Y:S01]  /*5390*/  LOP3.LUT R3, RZ, 0x80000000, R3, 0xb8, !PT ;  /* 0x80000000ff037812 */ /* 0x000fe200078eb803 */
[----:B------:R-:W-:Y:S01]  /*53a0*/  IMAD.MOV.U32 R2, RZ, RZ, RZ ;  /* 0x000000ffff027224 */ /* 0x000fe200078e00ff */
[----:B------:R-:W-:Y:S06]  /*53b0*/  BRA `(.L_x_17786) ;  /* 0x0000000000187947 */ /* 0x000fec0003800000 */
.L_x_17805:
[----:B------:R-:W0:Y:S02]  /*53c0*/  FRND.F64.FLOOR R2, R8 ;  /* 0x0000000800027313 */ /* 0x000e240000305800 */
[----:B0-----:R-:W-:Y:S02]  /*53d0*/  DADD R4, R8, -R2 ;  /* 0x0000000008047229 */ /* 0x001fe40000000802 */
[----:B------:R-:W-:-:S06]  /*53e0*/  DADD R6, R2, 1 ;  /* 0x3ff0000002067429 */ /* 0x000fcc0000000000 */
[----:B------:R-:W-:-:S06]  /*53f0*/  DSETP.GT.AND P0, PT, R4, 0.5, PT ;  /* 0x3fe000000400742a */ /* 0x000fcc0003f04000 */
[----:B------:R-:W-:Y:S02]  /*5400*/  FSEL R2, R6, R2, P0 ;  /* 0x0000000206027208 */ /* 0x000fe40000000000 */
[----:B------:R-:W-:-:S07]  /*5410*/  FSEL R3, R7, R3, P0 ;  /* 0x0000000307037208 */ /* 0x000fce0000000000 */
.L_x_17786:
[----:B------:R-:W-:Y:S05]  /*5420*/  BSYNC B0 ;  /* 0x0000000000007941 */ /* 0x000fea0003800000 */
.L_x_17782:
[----:B------:R-:W-:Y:S01]  /*5430*/  STG.E.64 desc[UR4][R16.64], R2 ;  /* 0x0000000210007986 */ /* 0x000fe2000c101b04 */
[----:B------:R-:W-:Y:S05]  /*5440*/  EXIT ;  /* 0x000000000000794d */ /* 0x000fea0003800000 */
        .weak           $__internal_16_$__cuda_sm20_div_rn_f64_full
        .type           $__internal_16_$__cuda_sm20_div_rn_f64_full,@function
        .size           $__internal_16_$__cuda_sm20_div_rn_f64_full,(.L_x_37694 - $__internal_16_$__cuda_sm20_div_rn_f64_full)
$__internal_16_$__cuda_sm20_div_rn_f64_full:
[C---:B------:R-:W-:Y:S01]  /*5450*/  FSETP.GEU.AND P0, PT, |R11|.reuse, 1.469367938527859385e-39, PT ;  /* 0x001000000b00780b */ /* 0x040fe20003f0e200 */
[----:B------:R-:W-:Y:S01]  /*5460*/  IMAD.MOV.U32 R8, RZ, RZ, R6 ;  /* 0x000000ffff087224 */ /* 0x000fe200078e0006 */
[----:B------:R-:W-:Y:S01]  /*5470*/  LOP3.LUT R12, R11, 0x800fffff, RZ, 0xc0, !PT ;  /* 0x800fffff0b0c7812 */ /* 0x000fe200078ec0ff */
[----:B------:R-:W-:Y:S01]  /*5480*/  IMAD.MOV.U32 R6, RZ, RZ, 0x1 ;  /* 0x00000001ff067424 */ /* 0x000fe200078e00ff */
        /* <DEDUP_REMOVED lines=11> */
[----:B------:R-:W-:Y:S02]  /*5540*/  @!P2 ISETP.GE.U32.AND P3, PT, R2, R3, PT ;  /* 0x000000030200a20c */ /* 0x000fe40003f66070 */
[----:B------:R-:W-:Y:S02]  /*5550*/  MOV R3, 0x1ca00000 ;  /* 0x1ca0000000037802 */ /* 0x000fe40000000f00 */
[----:B------:R-:W-:Y:S02]  /*5560*/  @!P0 LOP3.LUT R5, R13, 0x7ff00000, RZ, 0xc0, !PT ;  /* 0x7ff000000d058812 */ /* 0x000fe400078ec0ff */
[----:B------:R-:W-:-:S03]  /*5570*/  @!P2 SEL R21, R3, 0x63400000, !P3 ;  /* 0x634000000315a807 */ /* 0x000fc60005800000 */
[----:B------:R-:W-:Y:S01]  /*5580*/  VIADD R27, R5, 0xffffffff ;  /* 0xffffffff051b7836 */ /* 0x000fe20000000000 */
[----:B------:R-:W-:-:S04]  /*5590*/  @!P2 LOP3.LUT R4, R21, 0x80000000, R9, 0xf8, !PT ;  /* 0x800000001504a812 */ /* 0x000fc800078ef809 */
[----:B------:R-:W-:Y:S01]  /*55a0*/  @!P2 LOP3.LUT R25, R4, 0x100000, RZ, 0xfc, !PT ;  /* 0x001000000419a812 */ /* 0x000fe200078efcff */
[----:B0-----:R-:W-:Y:S01]  /*55b0*/  DFMA R22, R6, -R12, 1 ;  /* 0x3ff000000616742b */ /* 0x001fe2000000080c */
[----:B------:R-:W-:-:S07]  /*55c0*/  IMAD.MOV.U32 R4, RZ, RZ, R2 ;  /* 0x000000ffff047224 */ /* 0x000fce00078e0002 */
        /* <DEDUP_REMOVED lines=43> */
.L_x_17809:
        /* <DEDUP_REMOVED lines=16> */
.L_x_17812:
[----:B------:R-:W-:Y:S01]  /*5980*/  LOP3.LUT R3, R11, 0x80000, RZ, 0xfc, !PT ;  /* 0x000800000b037812 */ /* 0x000fe200078efcff */
[----:B------:R-:W-:Y:S01]  /*5990*/  IMAD.MOV.U32 R2, RZ, RZ, R10 ;  /* 0x000000ffff027224 */ /* 0x000fe200078e000a */
[----:B------:R-:W-:Y:S06]  /*59a0*/  BRA `(.L_x_17810) ;  /* 0x0000000000087947 */ /* 0x000fec0003800000 */
.L_x_17811:
[----:B------:R-:W-:Y:S01]  /*59b0*/  LOP3.LUT R3, R9, 0x80000, RZ, 0xfc, !PT ;  /* 0x0008000009037812 */ /* 0x000fe200078efcff */
[----:B------:R-:W-:-:S07]  /*59c0*/  IMAD.MOV.U32 R2, RZ, RZ, R8 ;  /* 0x000000ffff027224 */ /* 0x000fce00078e0008 */
.L_x_17810:
[----:B------:R-:W-:Y:S05]  /*59d0*/  BSYNC B3 ;  /* 0x0000000000037941 */ /* 0x000fea0003800000 */
.L_x_17808:
[----:B------:R-:W-:Y:S02]  /*59e0*/  IMAD.MOV.U32 R4, RZ, RZ, R2 ;  /* 0x000000ffff047224 */ /* 0x000fe400078e0002 */
[----:B------:R-:W-:Y:S02]  /*59f0*/  IMAD.MOV.U32 R5, RZ, RZ, R3 ;  /* 0x000000ffff057224 */ /* 0x000fe400078e0003 */
[----:B------:R-:W-:Y:S02]  /*5a00*/  IMAD.MOV.U32 R2, RZ, RZ, R0 ;  /* 0x000000ffff027224 */ /* 0x000fe400078e0000 */
[----:B------:R-:W-:-:S04]  /*5a10*/  IMAD.MOV.U32 R3, RZ, RZ, 0x0 ;  /* 0x00000000ff037424 */ /* 0x000fc800078e00ff */
[----:B------:R-:W-:Y:S05]  /*5a20*/  RET.REL.NODEC R2 `(_ZN2at6native18elementwise_kernelILi128ELi2EZNS0_22gpu_kernel_impl_nocastINS0_13AUnaryFunctorIdddZZZNS0_15binary_internal21div_floor_kernel_cudaERNS_18TensorIteratorBaseEENKUlvE1_clEvENKUlvE_clEvEUlddE_EEEEvS6_RKT_EUliE_EEviT1_) ;  /* 0xffffffa402747950 */ /* 0x000fea0003c3ffff */
.L_x_17813:
        /* <DEDUP_REMOVED lines=13> */
.L_x_37694:


//--------------------- .text._ZN2at6native27unrolled_elementwise_kernelINS0_13AUnaryFunctorIdddZZZNS0_15binary_internal21div_floor_kernel_cudaERNS_18TensorIteratorBaseEENKUlvE1_clEvENKUlvE_clEvEUlddE_EESt5arrayIPcLm2EELi4E23TrivialOffsetCalculatorILi1EjESE_NS0_6memory15LoadWithoutCastENSF_16StoreWithoutCastEEEviT_T0_T2_T3_T4_T5_ --------------------------
	.section	.text._ZN2at6native27unrolled_elementwise_kernelINS0_13AUnaryFunctorIdddZZZNS0_15binary_internal21div_floor_kernel_cudaERNS_18TensorIteratorBaseEENKUlvE1_clEvENKUlvE_clEvEUlddE_EESt5arrayIPcLm2EELi4E23TrivialOffsetCalculatorILi1EjESE_NS0_6memory15LoadWithoutCastENSF_16StoreWithoutCastEEEviT_T0_T2_T3_T4_T5_,"ax",@progbits
	.align	128
        .global         _ZN2at6native27unrolled_elementwise_kernelINS0_13AUnaryFunctorIdddZZZNS0_15binary_internal21div_floor_kernel_cudaERNS_18TensorIteratorBaseEENKUlvE1_clEvENKUlvE_clEvEUlddE_EESt5arrayIPcLm2EELi4E23TrivialOffsetCalculatorILi1EjESE_NS0_6memory15LoadWithoutCastENSF_16StoreWithoutCastEEEviT_T0_T2_T3_T4_T5_
        .type           _ZN2at6native27unrolled_elementwise_kernelINS0_13AUnaryFunctorIdddZZZNS0_15binary_internal21div_floor_kernel_cudaERNS_18TensorIteratorBaseEENKUlvE1_clEvENKUlvE_clEvEUlddE_EESt5arrayIPcLm2EELi4E23TrivialOffsetCalculatorILi1EjESE_NS0_6memory15LoadWithoutCastENSF_16StoreWithoutCastEEEviT_T0_T2_T3_T4_T5_,@function
        .size           _ZN2at6native27unrolled_elementwise_kernelINS0_13AUnaryFunctorIdddZZZNS0_15binary_internal21div_floor_kernel_cudaERNS_18TensorIteratorBaseEENKUlvE1_clEvENKUlvE_clEvEUlddE_EESt5arrayIPcLm2EELi4E23TrivialOffsetCalculatorILi1EjESE_NS0_6memory15LoadWithoutCastENSF_16StoreWithoutCastEEEviT_T0_T2_T3_T4_T5_,(.L_x_37695 - _ZN2at6native27unrolled_elementwise_kernelINS0_13AUnaryFunctorIdddZZZNS0_15binary_internal21div_floor_kernel_cudaERNS_18TensorIteratorBaseEENKUlvE1_clEvENKUlvE_clEvEUlddE_EESt5arrayIPcLm2EELi4E23TrivialOffsetCalculatorILi1EjESE_NS0_6memory15LoadWithoutCastENSF_16StoreWithoutCastEEEviT_T0_T2_T3_T4_T5_)
        .other          _ZN2at6native27unrolled_elementwise_kernelINS0_13AUnaryFunctorIdddZZZNS0_15binary_internal21div_floor_kernel_cudaERNS_18TensorIteratorBaseEENKUlvE1_clEvENKUlvE_clEvEUlddE_EESt5arrayIPcLm2EELi4E23TrivialOffsetCalculatorILi1EjESE_NS0_6memory15LoadWithoutCastENSF_16StoreWithoutCastEEEviT_T0_T2_T3_T4_T5_,@"STO_CUDA_ENTRY STV_DEFAULT"
_ZN2at6native27unrolled_elementwise_kernelINS0_13AUnaryFunctorIdddZZZNS0_15binary_internal21div_floor_kernel_cudaERNS_18TensorIteratorBaseEENKUlvE1_clEvENKUlvE_clEvEUlddE_EESt5arrayIPcLm2EELi4E23TrivialOffsetCalculatorILi1EjESE_NS0_6memory15LoadWithoutCastENSF_16StoreWithoutCastEEEviT_T0_T2_T3_T4_T5_:
.text._ZN2at6native27unrolled_elementwise_kernelINS0_13AUnaryFunctorIdddZZZNS0_15binary_internal21div_floor_kernel_cudaERNS_18TensorIteratorBaseEENKUlvE1_clEvENKUlvE_clEvEUlddE_EESt5arrayIPcLm2EELi4E23TrivialOffsetCalculatorILi1EjESE_NS0_6memory15LoadWithoutCastENSF_16StoreWithoutCastEEEviT_T0_T2_T3_T4_T5_:
        /* <DEDUP_REMOVED lines=27> */
[----:B------:R-:W-:Y:S01]  /*01b0*/  CS2R R8, SRZ ;  /* 0x0000000000087805 */ /* 0x000fe2000001ff00 */
[----:B------:R0:W5:Y:S02]  /*01c0*/  @!P0 LDG.E.64 R24, desc[UR4][R6.64] ;  /* 0x0000000406188981 */ /* 0x000164000c1e1b00 */
[----:B---3--:R-:W-:Y:S01]  /*01d0*/  @!P1 IMAD.WIDE.U32 R4, R17, 0x8, R10 ;  /* 0x0000000811049825 */ /* 0x008fe200078e000a */
[----:B------:R-:W-:-:S04]  /*01e0*/  CS2R R10, SRZ ;  /* 0x00000000000a7805 */ /* 0x000fc8000001ff00 */
[----:B------:R0:W5:Y:S04]  /*01f0*/  @!P1 LDG.E.64 R8, desc[UR4][R4.64] ;  /* 0x0000000404089981 */ /* 0x000168000c1e1b00 */
[----:B------:R0:W5:Y:S01]  /*0200*/  @!P3 LDG.E.64 R10, desc[UR4][R12.64] ;  /* 0x000000040c0ab981 */ /* 0x000162000c1e1b00 */
[----:B------:R-:W-:Y:S04]  /*0210*/  BSSY B0, `(.L_x_17814) ;  /* 0x000015e000007945 */ /* 0x000fe80003800000 */
[----:B------:R-:W-:Y:S05]  /*0220*/  @P2 BRA `(.L_x_17815) ;  /* 0x0000001400702947 */ /* 0x000fea0003800000 */
[----:B-----5:R-:W-:-:S14]  /*0230*/  DSETP.NEU.AND P0, PT, R26, RZ, PT ;  /* 0x000000ff1a00722a */ /* 0x020fdc0003f0d000 */
[----:B------:R-:W-:Y:S05]  /*0240*/  @P0 BRA `(.L_x_17816) ;  /* 0x0000000000740947 */ /* 0x000fea0003800000 */
[----:B0-----:R-:W0:Y:S01]  /*0250*/  MUFU.RCP64H R3, R27 ;  /* 0x0000001b00037308 */ /* 0x001e220000001800 */
        /* <DEDUP_REMOVED lines=22> */
[----:B------:R-:W-:Y:S05]  /*03c0*/  CALL.REL.NOINC `($__internal_17_$__cuda_sm20_div_rn_f64_full) ;  /* 0x00000058004c7944 */ /* 0x000fea0003c00000 */
[----:B------:R-:W-:-:S07]  /*03d0*/  IMAD.MOV.U32 R2, RZ, RZ, R20 ;  /* 0x000000ffff027224 */ /* 0x000fce00078e0014 */
.L_x_17818:
[----:B------:R-:W-:Y:S05]  /*03e0*/  BSYNC B2 ;  /* 0x0000000000027941 */ /* 0x000fea0003800000 */
.L_x_17817:
[----:B------:R-:W-:Y:S02]  /*03f0*/  IMAD.MOV.U32 R26, RZ, RZ, R2 ;  /* 0x000000ffff1a7224 */ /* 0x000fe400078e0002 */
[----:B------:R-:W-:Y:S01]  /*0400*/  IMAD.MOV.U32 R27, RZ, RZ, R3 ;  /* 0x000000ffff1b7224 */ /* 0x000fe200078e0003 */
[----:B------:R-:W-:Y:S06]  /*0410*/  BRA `(.L_x_17815) ;  /* 0x0000001000f47947 */ /* 0x000fec0003800000 */
.L_x_17816:
[----:B0-----:R-:W0:Y:S01]  /*0420*/  LDC.64 R2, c[0x0][0x220] ;  /* 0x00008800ff027b82 */ /* 0x001e220000000a00 */
        /* <DEDUP_REMOVED lines=39> */
.L_x_17824:
        /* <DEDUP_REMOVED lines=12> */
.L_x_17823:
[----:B------:R-:W-:Y:S05]  /*0760*/  BSYNC B2 ;  /* 0x0000000000027941 */ /* 0x000fea0003800000 */
.L_x_17822:
        /* <DEDUP_REMOVED lines=12> */
.L_x_17829:
        /* <DEDUP_REMOVED lines=33> */
.L_x_17828:
[----:B------:R-:W-:Y:S05]  /*0a40*/  BSYNC B3 ;  /* 0x0000000000037941 */ /* 0x000fea0003800000 */
.L_x_17827:
[----:B------:R-:W-:-:S13]  /*0a50*/  ISETP.GE.U32.AND P0, PT, R18, 0xc, PT ;  /* 0x0000000c1200780c */ /* 0x000fda0003f06070 */
[----:B------:R-:W-:Y:S05]  /*0a60*/  @!P0 BRA `(.L_x_17826) ;  /* 0x0000000400dc8947 */ /* 0x000fea0003800000 */
[----:B------:R-:W-:Y:S01]  /*0a70*/  BSSY B3, `(.L_x_17830) ;  /* 0x0000075000037945 */ /* 0x000fe20003800000 */
[----:B------:R-:W-:-:S07]  /*0a80*/  VIADD R7, R7, 0x10 ;  /* 0x0000001007077836 */ /* 0x000fce0000000000 */
.L_x_17831:
        /* <DEDUP_REMOVED lines=116> */
.L_x_17830:
[----:B------:R-:W-:-:S07]  /*11d0*/  IMAD.MOV.U32 R14, RZ, RZ, R12 ;  /* 0x000000ffff0e7224 */ /* 0x000fce00078e000c */
.L_x_17826:
[----:B------:R-:W-:Y:S05]  /*11e0*/  BSYNC B2 ;  /* 0x0000000000027941 */ /* 0x000fea0003800000 */
.L_x_17825:
        /* <DEDUP_REMOVED lines=20> */
.L_x_17833:
[----:B------:R-:W-:Y:S05]  /*1330*/  BSYNC B2 ;  /* 0x0000000000027941 */ /* 0x000fea0003800000 */
.L_x_17832:
[----:B------:R-:W-:Y:S01]  /*1340*/  LOP3.LUT R29, R29, 0x80000000, R3, 0xb8, !PT ;  /* 0x800000001d1d7812 */ /* 0x000fe200078eb803 */
[----:B------:R-:W-:Y:S06]  /*1350*/  BRA `(.L_x_17821) ;  /* 0x00000000001c7947 */ /* 0x000fec0003800000 */
.L_x_17820:
[----:B------:R-:W-:-:S06]  /*1360*/  DSETP.GTU.AND P0, PT, R4, +INF , PT ;  /* 0x7ff000000400742a */ /* 0x000fcc0003f0c000 */
[----:B------:R-:W-:-:S14]  /*1370*/  DSETP.LE.AND P0, PT, R6, +INF , !P0 ;  /* 0x7ff000000600742a */ /* 0x000fdc0004703000 */
[----:B------:R-:W0:Y:S01]  /*1380*/  @!P0 LDC.64 R28, c[0x0][0x220] ;  /* 0x00008800ff1c8b82 */ /* 0x000e220000000a00 */
[----:B------:R-:W-:Y:S02]  /*1390*/  @P0 DSETP.NEU.AND P1, PT, R6, +INF , PT ;  /* 0x7ff000000600042a */ /* 0x000fe40003f2d000 */
[----:B0-----:R-:W-:-:S06]  /*13a0*/  @!P0 DADD R28, R26, R28 ;  /* 0x000000001a1c8229 */ /* 0x001fcc000000001c */
[----:B------:R-:W-:Y:S02]  /*13b0*/  @P0 FSEL R28, R2, RZ, P1 ;  /* 0x000000ff021c0208 */ /* 0x000fe40000800000 */
[----:B------:R-:W-:-:S07]  /*13c0*/  @P0 FSEL R29, R3, -QNAN , P1 ;  /* 0xfff80000031d0808 */ /* 0x000fce0000800000 */
.L_x_17821:
[----:B------:R-:W-:Y:S05]  /*13d0*/  BSYNC B1 ;  /* 0x0000000000017941 */ /* 0x000fea0003800000 */
.L_x_17819:
        /* <DEDUP_REMOVED lines=20> */
[----:B------:R-:W-:Y:S05]  /*1520*/  CALL.REL.NOINC `($__internal_17_$__cuda_sm20_div_rn_f64_full) ;  /* 0x0000004400f47944 */ /* 0x000fea0003c00000 */
[----:B------:R-:W-:-:S07]  /*1530*/  IMAD.MOV.U32 R2, RZ, RZ, R20 ;  /* 0x000000ffff027224 */ /* 0x000fce00078e0014 */
.L_x_17835:
[----:B------:R-:W-:Y:S05]  /*1540*/  BSYNC B2 ;  /* 0x0000000000027941 */ /* 0x000fea0003800000 */
.L_x_17834:
        /* <DEDUP_REMOVED lines=32> */
.L_x_17838:
[----:B------:R-:W-:Y:S05]  /*1750*/  BSYNC B2 ;  /* 0x0000000000027941 */ /* 0x000fea0003800000 */
.L_x_17837:
[----:B------:R-:W-:Y:S01]  /*1760*/  LOP3.LUT R27, RZ, 0x80000000, R3, 0xb8, !PT ;  /* 0x80000000ff1b7812 */ /* 0x000fe200078eb803 */
[----:B------:R-:W-:Y:S01]  /*1770*/  IMAD.MOV.U32 R26, RZ, RZ, RZ ;  /* 0x000000ffff1a7224 */ /* 0x000fe200078e00ff */
[----:B------:R-:W-:Y:S06]  /*1780*/  BRA `(.L_x_17815) ;  /* 0x0000000000187947 */ /* 0x000fec0003800000 */
.L_x_17836:
[----:B------:R-:W0:Y:S02]  /*1790*/  FRND.F64.FLOOR R2, R12 ;  /* 0x0000000c00027313 */ /* 0x000e240000305800 */
[----:B0-----:R-:W-:Y:S02]  /*17a0*/  DADD R4, R12, -R2 ;  /* 0x000000000c047229 */ /* 0x001fe40000000802 */
[----:B------:R-:W-:-:S06]  /*17b0*/  DADD R6, R2, 1 ;  /* 0x3ff0000002067429 */ /* 0x000fcc0000000000 */
[----:B------:R-:W-:-:S06]  /*17c0*/  DSETP.GT.AND P0, PT, R4, 0.5, PT ;  /* 0x3fe000000400742a */ /* 0x000fcc0003f04000 */
[----:B------:R-:W-:Y:S02]  /*17d0*/  FSEL R26, R6, R2, P0 ;  /* 0x00000002061a7208 */ /* 0x000fe40000000000 */
[----:B------:R-:W-:-:S07]  /*17e0*/  FSEL R27, R7, R3, P0 ;  /* 0x00000003071b7208 */ /* 0x000fce0000000000 */
.L_x_17815:
[----:B------:R-:W-:Y:S05]  /*17f0*/  BSYNC B0 ;  /* 0x0000000000007941 */ /* 0x000fea0003800000 */
.L_x_17814:
[----:B0-----:R-:W0:Y:S01]  /*1800*/  S2R R3, SR_TID.X ;  /* 0x0000000000037919 */ /* 0x001e220000002100 */
        /* <DEDUP_REMOVED lines=31> */
.L_x_17843:
[----:B------:R-:W-:Y:S05]  /*1a00*/  BSYNC B2 ;  /* 0x0000000000027941 */ /* 0x000fea0003800000 */
.L_x_17842:
[----:B------:R-:W-:Y:S02]  /*1a10*/  IMAD.MOV.U32 R24, RZ, RZ, R2 ;  /* 0x000000ffff187224 */ /* 0x000fe400078e0002 */
[----:B------:R-:W-:Y:S01]  /*1a20*/  IMAD.MOV.U32 R25, RZ, RZ, R3 ;  /* 0x000000ffff197224 */ /* 0x000fe200078e0003 */
[----:B------:R-:W-:Y:S06]  /*1a30*/  BRA `(.L_x_17840) ;  /* 0x0000001400047947 */ /* 0x000fec0003800000 */
.L_x_17841:
        /* <DEDUP_REMOVED lines=40> */
.L_x_17850:
        /* <DEDUP_REMOVED lines=12> */
.L_x_17849:
[----:B------:R-:W-:-:S07]  /*1d80*/  IMAD.MOV.U32 R2, RZ, RZ, R13 ;  /* 0x000000ffff027224 */ /* 0x000fce00078e000d */
.L_x_17848:
[----:B------:R-:W-:Y:S05]  /*1d90*/  BSYNC B2 ;  /* 0x0000000000027941 */ /* 0x000fea0003800000 */
.L_x_17847:
        /* <DEDUP_REMOVED lines=12> */
.L_x_17855:
        /* <DEDUP_REMOVED lines=33> */
.L_x_17854:
[----:B------:R-:W-:Y:S05]  /*2070*/  BSYNC B3 ;  /* 0x0000000000037941 */ /* 0x000fea0003800000 */
.L_x_17853:
[----:B------:R-:W-:-:S13]  /*2080*/  ISETP.GE.U32.AND P0, PT, R16, 0xc, PT ;  /* 0x0000000c1000780c */ /* 0x000fda0003f06070 */
[----:B------:R-:W-:Y:S05]  /*2090*/  @!P0 BRA `(.L_x_17852) ;  /* 0x0000000400dc8947 */ /* 0x000fea0003800000 */
[----:B------:R-:W-:Y:S01]  /*20a0*/  BSSY B3, `(.L_x_17856) ;  /* 0x0000075000037945 */ /* 0x000fe20003800000 */
[----:B------:R-:W-:-:S07]  /*20b0*/  VIADD R2, R12, 0x10 ;  /* 0x000000100c027836 */ /* 0x000fce0000000000 */
.L_x_17857:
        /* <DEDUP_REMOVED lines=116> */
.L_x_17856:
[----:B------:R-:W-:-:S07]  /*2800*/  IMAD.MOV.U32 R2, RZ, RZ, R12 ;  /* 0x000000ffff027224 */ /* 0x000fce00078e000c */
.L_x_17852:
[----:B------:R-:W-:Y:S05]  /*2810*/  BSYNC B2 ;  /* 0x0000000000027941 */ /* 0x000fea0003800000 */
.L_x_17851:
        /* <DEDUP_REMOVED lines=21> */
.L_x_17859:
[----:B------:R-:W-:Y:S05]  /*2970*/  BSYNC B2 ;  /* 0x0000000000027941 */ /* 0x000fea0003800000 */
.L_x_17858:
[----:B------:R-:W-:Y:S02]  /*2980*/  IMAD.MOV.U32 R29, RZ, RZ, R13 ;  /* 0x000000ffff1d7224 */ /* 0x000fe400078e000d */
[----:B------:R-:W-:-:S03]  /*2990*/  IMAD.MOV.U32 R28, RZ, RZ, R4 ;  /* 0x000000ffff1c7224 */ /* 0x000fc600078e0004 */
[----:B------:R-:W-:Y:S01]  /*29a0*/  LOP3.LUT R29, R29, 0x80000000, R3, 0xb8, !PT ;  /* 0x800000001d1d7812 */ /* 0x000fe200078eb803 */
[----:B------:R-:W-:Y:S06]  /*29b0*/  BRA `(.L_x_17846) ;  /* 0x00000000001c7947 */ /* 0x000fec0003800000 */
.L_x_17845:
[----:B------:R-:W-:-:S06]  /*29c0*/  DSETP.GTU.AND P0, PT, R4, +INF , PT ;  /* 0x7ff000000400742a */ /* 0x000fcc0003f0c000 */
[----:B------:R-:W-:-:S14]  /*29d0*/  DSETP.LE.AND P0, PT, R12, +INF , !P0 ;  /* 0x7ff000000c00742a */ /* 0x000fdc0004703000 */
[----:B------:R-:W0:Y:S01]  /*29e0*/  @!P0 LDC.64 R28, c[0x0][0x220] ;  /* 0x00008800ff1c8b82 */ /* 0x000e220000000a00 */
[----:B------:R-:W-:Y:S02]  /*29f0*/  @P0 DSETP.NEU.AND P1, PT, R12, +INF , PT ;  /* 0x7ff000000c00042a */ /* 0x000fe40003f2d000 */
[----:B0-----:R-:W-:-:S06]  /*2a00*/  @!P0 DADD R28, R24, R28 ;  /* 0x00000000181c8229 */ /* 0x001fcc000000001c */
[----:B------:R-:W-:Y:S02]  /*2a10*/  @P0 FSEL R28, R2, RZ, P1 ;  /* 0x000000ff021c0208 */ /* 0x000fe40000800000 */
[----:B------:R-:W-:-:S07]  /*2a20*/  @P0 FSEL R29, R3, -QNAN , P1 ;  /* 0xfff80000031d0808 */ /* 0x000fce0000800000 */
.L_x_17846:
[----:B------:R-:W-:Y:S05]  /*2a30*/  BSYNC B1 ;  /* 0x0000000000017941 */ /* 0x000fea0003800000 */
.L_x_17844:
        /* <DEDUP_REMOVED lines=22> */
.L_x_17861:
[----:B------:R-:W-:Y:S05]  /*2ba0*/  BSYNC B2 ;  /* 0x0000000000027941 */ /* 0x000fea0003800000 */
.L_x_17860:
        /* <DEDUP_REMOVED lines=32> */
.L_x_17864:
[----:B------:R-:W-:Y:S05]  /*2db0*/  BSYNC B2 ;  /* 0x0000000000027941 */ /* 0x000fea0003800000 */
.L_x_17863:
[----:B------:R-:W-:Y:S01]  /*2dc0*/  LOP3.LUT R25, RZ, 0x80000000, R3, 0xb8, !PT ;  /* 0x80000000ff197812 */ /* 0x000fe200078eb803 */
[----:B------:R-:W-:Y:S01]  /*2dd0*/  IMAD.MOV.U32 R24, RZ, RZ, RZ ;  /* 0x000000ffff187224 */ /* 0x000fe200078e00ff */
[----:B------:R-:W-:Y:S06]  /*2de0*/  BRA `(.L_x_17840) ;  /* 0x0000000000187947 */ /* 0x000fec0003800000 */
.L_x_17862:
[----:B------:R-:W0:Y:S02]  /*2df0*/  FRND.F64.FLOOR R2, R12 ;  /* 0x0000000c00027313 */ /* 0x000e240000305800 */
[----:B0-----:R-:W-:Y:S02]  /*2e00*/  DADD R4, R12, -R2 ;  /* 0x000000000c047229 */ /* 0x001fe40000000802 */
[----:B------:R-:W-:-:S06]  /*2e10*/  DADD R6, R2, 1 ;  /* 0x3ff0000002067429 */ /* 0x000fcc0000000000 */
[----:B------:R-:W-:-:S06]  /*2e20*/  DSETP.GT.AND P0, PT, R4, 0.5, PT ;  /* 0x3fe000000400742a */ /* 0x000fcc0003f04000 */
[----:B------:R-:W-:Y:S02]  /*2e30*/  FSEL R24, R6, R2, P0 ;  /* 0x0000000206187208 */ /* 0x000fe40000000000 */
[----:B------:R-:W-:-:S07]  /*2e40*/  FSEL R25, R7, R3, P0 ;  /* 0x0000000307197208 */ /* 0x000fce0000000000 */
.L_x_17840:
[----:B------:R-:W-:Y:S05]  /*2e50*/  BSYNC B0 ;  /* 0x0000000000007941 */ /* 0x000fea0003800000 */
.L_x_17839:
        /* <DEDUP_REMOVED lines=32> */
.L_x_17869:
[----:B------:R-:W-:Y:S05]  /*3060*/  BSYNC B2 ;  /* 0x0000000000027941 */ /* 0x000fea0003800000 */
.L_x_17868:
[----:B------:R-:W-:Y:S02]  /*3070*/  IMAD.MOV.U32 R10, RZ, RZ, R2 ;  /* 0x000000ffff0a7224 */ /* 0x000fe400078e0002 */
[----:B------:R-:W-:Y:S01]  /*3080*/  IMAD.MOV.U32 R11, RZ, RZ, R3 ;  /* 0x000000ffff0b7224 */ /* 0x000fe200078e0003 */
[----:B------:R-:W-:Y:S06]  /*3090*/  BRA `(.L_x_17866) ;  /* 0x0000001400047947 */ /* 0x000fec0003800000 */
.L_x_17867:
        /* <DEDUP_REMOVED lines=40> */
.L_x_17876:
        /* <DEDUP_REMOVED lines=12> */
.L_x_17875:
[----:B------:R-:W-:-:S07]  /*33e0*/  IMAD.MOV.U32 R2, RZ, RZ, R13 ;  /* 0x000000ffff027224 */ /* 0x000fce00078e000d */
.L_x_17874:
[----:B------:R-:W-:Y:S05]  /*33f0*/  BSYNC B2 ;  /* 0x0000000000027941 */ /* 0x000fea0003800000 */
.L_x_17873:
        /* <DEDUP_REMOVED lines=12> */
.L_x_17881:
        /* <DEDUP_REMOVED lines=33> */
.L_x_17880:
[----:B------:R-:W-:Y:S05]  /*36d0*/  BSYNC B3 ;  /* 0x0000000000037941 */ /* 0x000fea0003800000 */
.L_x_17879:
[----:B------:R-:W-:-:S13]  /*36e0*/  ISETP.GE.U32.AND P0, PT, R16, 0xc, PT ;  /* 0x0000000c1000780c */ /* 0x000fda0003f06070 */
[----:B------:R-:W-:Y:S05]  /*36f0*/  @!P0 BRA `(.L_x_17878) ;  /* 0x0000000400dc8947 */ /* 0x000fea0003800000 */
[----:B------:R-:W-:Y:S01]  /*3700*/  BSSY B3, `(.L_x_17882) ;  /* 0x0000075000037945 */ /* 0x000fe20003800000 */
[----:B------:R-:W-:-:S07]  /*3710*/  VIADD R2, R12, 0x10 ;  /* 0x000000100c027836 */ /* 0x000fce0000000000 */
.L_x_17883:
        /* <DEDUP_REMOVED lines=116> */
.L_x_17882:
[----:B------:R-:W-:-:S07]  /*3e60*/  IMAD.MOV.U32 R2, RZ, RZ, R12 ;  /* 0x000000ffff027224 */ /* 0x000fce00078e000c */
.L_x_17878:
[----:B------:R-:W-:Y:S05]  /*3e70*/  BSYNC B2 ;  /* 0x0000000000027941 */ /* 0x000fea0003800000 */
.L_x_17877:
        /* <DEDUP_REMOVED lines=21> */
.L_x_17885:
[----:B------:R-:W-:Y:S05]  /*3fd0*/  BSYNC B2 ;  /* 0x0000000000027941 */ /* 0x000fea0003800000 */
.L_x_17884:
[----:B------:R-:W-:Y:S02]  /*3fe0*/  IMAD.MOV.U32 R29, RZ, RZ, R13 ;  /* 0x000000ffff1d7224 */ /* 0x000fe400078e000d */
[----:B------:R-:W-:-:S03]  /*3ff0*/  IMAD.MOV.U32 R28, RZ, RZ, R4 ;  /* 0x000000ffff1c7224 */ /* 0x000fc600078e0004 */
[----:B------:R-:W-:Y:S01]  /*4000*/  LOP3.LUT R29, R29, 0x80000000, R3, 0xb8, !PT ;  /* 0x800000001d1d7812 */ /* 0x000fe200078eb803 */
[----:B------:R-:W-:Y:S06]  /*4010*/  BRA `(.L_x_17872) ;  /* 0x00000000001c7947 */ /* 0x000fec0003800000 */
.L_x_17871:
[----:B------:R-:W-:-:S06]  /*4020*/  DSETP.GTU.AND P0, PT, R4, +INF , PT ;  /* 0x7ff000000400742a */ /* 0x000fcc0003f0c000 */
[----:B------:R-:W-:-:S14]  /*4030*/  DSETP.LE.AND P0, PT, R12, +INF , !P0 ;  /* 0x7ff000000c00742a */ /* 0x000fdc0004703000 */
[----:B------:R-:W0:Y:S01]  /*4040*/  @!P0 LDC.64 R28, c[0x0][0x220] ;  /* 0x00008800ff1c8b82 */ /* 0x000e220000000a00 */
[----:B------:R-:W-:Y:S02]  /*4050*/  @P0 DSETP.NEU.AND P1, PT, R12, +INF , PT ;  /* 0x7ff000000c00042a */ /* 0x000fe40003f2d000 */
[----:B0-----:R-:W-:-:S06]  /*4060*/  @!P0 DADD R28, R10, R28 ;  /* 0x000000000a1c8229 */ /* 0x001fcc000000001c */
[----:B------:R-:W-:Y:S02]  /*4070*/  @P0 FSEL R28, R2, RZ, P1 ;  /* 0x000000ff021c0208 */ /* 0x000fe40000800000 */
[----:B------:R-:W-:-:S07]  /*4080*/  @P0 FSEL R29, R3, -QNAN , P1 ;  /* 0xfff80000031d0808 */ /* 0x000fce0000800000 */
.L_x_17872:
[----:B------:R-:W-:Y:S05]  /*4090*/  BSYNC B1 ;  /* 0x0000000000017941 */ /* 0x000fea0003800000 */
.L_x_17870:
        /* <DEDUP_REMOVED lines=22> */
.L_x_17887:
[----:B------:R-:W-:Y:S05]  /*4200*/  BSYNC B2 ;  /* 0x0000000000027941 */ /* 0x000fea0003800000 */
.L_x_17886:
        /* <DEDUP_REMOVED lines=32> */
.L_x_17890:
[----:B------:R-:W-:Y:S05]  /*4410*/  BSYNC B2 ;  /* 0x0000000000027941 */ /* 0x000fea0003800000 */
.L_x_17889:
[----:B------:R-:W-:Y:S01]  /*4420*/  LOP3.LUT R11, RZ, 0x80000000, R3, 0xb8, !PT ;  /* 0x80000000ff0b7812 */ /* 0x000fe200078eb803 */
[----:B------:R-:W-:Y:S01]  /*4430*/  IMAD.MOV.U32 R10, RZ, RZ, RZ ;  /* 0x000000ffff0a7224 */ /* 0x000fe200078e00ff */
[----:B------:R-:W-:Y:S06]  /*4440*/  BRA `(.L_x_17866) ;  /* 0x0000000000187947 */ /* 0x000fec0003800000 */
.L_x_17888:
[----:B------:R-:W0:Y:S02]  /*4450*/  FRND.F64.FLOOR R2, R12 ;  /* 0x0000000c00027313 */ /* 0x000e240000305800 */
[----:B0-----:R-:W-:Y:S02]  /*4460*/  DADD R4, R12, -R2 ;  /* 0x000000000c047229 */ /* 0x001fe40000000802 */
[----:B------:R-:W-:-:S06]  /*4470*/  DADD R6, R2, 1 ;  /* 0x3ff0000002067429 */ /* 0x000fcc0000000000 */
[----:B------:R-:W-:-:S06]  /*4480*/  DSETP.GT.AND P0, PT, R4, 0.5, PT ;  /* 0x3fe000000400742a */ /* 0x000fcc0003f04000 */
[----:B------:R-:W-:Y:S02]  /*4490*/  FSEL R10, R6, R2, P0 ;  /* 0x00000002060a7208 */ /* 0x000fe40000000000 */
[----:B------:R-:W-:-:S07]  /*44a0*/  FSEL R11, R7, R3, P0 ;  /* 0x00000003070b7208 */ /* 0x000fce0000000000 */
.L_x_17866:
[----:B------:R-:W-:Y:S05]  /*44b0*/  BSYNC B0 ;  /* 0x0000000000007941 */ /* 0x000fea0003800000 */
.L_x_17865:
        /* <DEDUP_REMOVED lines=32> */
.L_x_17895:
[----:B------:R-:W-:Y:S05]  /*46c0*/  BSYNC B2 ;  /* 0x0000000000027941 */ /* 0x000fea0003800000 */
.L_x_17894:
[----:B------:R-:W-:Y:S05]  /*46d0*/  BRA `(.L_x_17892) ;  /* 0x0000001400047947 */ /* 0x000fea0003800000 */
.L_x_17893:
        /* <DEDUP_REMOVED lines=40> */
.L_x_17902:
        /* <DEDUP_REMOVED lines=12> */
.L_x_17901:
[----:B------:R-:W-:-:S07]  /*4a20*/  IMAD.MOV.U32 R2, RZ, RZ, R13 ;  /* 0x000000ffff027224 */ /* 0x000fce00078e000d */
.L_x_17900:
[----:B------:R-:W-:Y:S05]  /*4a30*/  BSYNC B2 ;  /* 0x0000000000027941 */ /* 0x000fea0003800000 */
.L_x_17899:
        /* <DEDUP_REMOVED lines=12> */
.L_x_17907:
        /* <DEDUP_REMOVED lines=33> */
.L_x_17906:
[----:B------:R-:W-:Y:S05]  /*4d10*/  BSYNC B3 ;  /* 0x0000000000037941 */ /* 0x000fea0003800000 */
.L_x_17905:
[----:B------:R-:W-:-:S13]  /*4d20*/  ISETP.GE.U32.AND P0, PT, R16, 0xc, PT ;  /* 0x0000000c1000780c */ /* 0x000fda0003f06070 */
[----:B------:R-:W-:Y:S05]  /*4d30*/  @!P0 BRA `(.L_x_17904) ;  /* 0x0000000400dc8947 */ /* 0x000fea0003800000 */
[----:B------:R-:W-:Y:S01]  /*4d40*/  BSSY B3, `(.L_x_17908) ;  /* 0x0000075000037945 */ /* 0x000fe20003800000 */
[----:B------:R-:W-:-:S07]  /*4d50*/  VIADD R2, R12, 0x10 ;  /* 0x000000100c027836 */ /* 0x000fce0000000000 */
.L_x_17909:
        /* <DEDUP_REMOVED lines=116> */
.L_x_17908:
[----:B------:R-:W-:-:S07]  /*54a0*/  IMAD.MOV.U32 R2, RZ, RZ, R12 ;  /* 0x000000ffff027224 */ /* 0x000fce00078e000c */
.L_x_17904:
[----:B------:R-:W-:Y:S05]  /*54b0*/  BSYNC B2 ;  /* 0x0000000000027941 */ /* 0x000fea0003800000 */
.L_x_17903:
        /* <DEDUP_REMOVED lines=21> */
.L_x_17911:
[----:B------:R-:W-:Y:S05]  /*5610*/  BSYNC B2 ;  /* 0x0000000000027941 */ /* 0x000fea0003800000 */
.L_x_17910:
[----:B------:R-:W-:Y:S02]  /*5620*/  IMAD.MOV.U32 R29, RZ, RZ, R13 ;  /* 0x000000ffff1d7224 */ /* 0x000fe400078e000d */
[----:B------:R-:W-:-:S03]  /*5630*/  IMAD.MOV.U32 R28, RZ, RZ, R4 ;  /* 0x000000ffff1c7224 */ /* 0x000fc600078e0004 */
[----:B------:R-:W-:Y:S01]  /*5640*/  LOP3.LUT R29, R29, 0x80000000, R3, 0xb8, !PT ;  /* 0x800000001d1d7812 */ /* 0x000fe200078eb803 */
[----:B------:R-:W-:Y:S06]  /*5650*/  BRA `(.L_x_17898) ;  /* 0x00000000001c7947 */ /* 0x000fec0003800000 */
.L_x_17897:
[----:B------:R-:W-:-:S06]  /*5660*/  DSETP.GTU.AND P0, PT, R4, +INF , PT ;  /* 0x7ff000000400742a */ /* 0x000fcc0003f0c000 */
[----:B------:R-:W-:-:S14]  /*5670*/  DSETP.LE.AND P0, PT, R12, +INF , !P0 ;  /* 0x7ff000000c00742a */ /* 0x000fdc0004703000 */
[----:B------:R-:W0:Y:S01]  /*5680*/  @!P0 LDC.64 R28, c[0x0][0x220] ;  /* 0x00008800ff1c8b82 */ /* 0x000e220000000a00 */
[----:B------:R-:W-:Y:S02]  /*5690*/  @P0 DSETP.NEU.AND P1, PT, R12, +INF , PT ;  /* 0x7ff000000c00042a */ /* 0x000fe40003f2d000 */
[----:B0-----:R-:W-:-:S06]  /*56a0*/  @!P0 DADD R28, R8, R28 ;  /* 0x00000000081c8229 */ /* 0x001fcc000000001c */
[----:B------:R-:W-:Y:S02]  /*56b0*/  @P0 FSEL R28, R2, RZ, P1 ;  /* 0x000000ff021c0208 */ /* 0x000fe40000800000 */
[----:B------:R-:W-:-:S07]  /*56c0*/  @P0 FSEL R29, R3, -QNAN , P1 ;  /* 0xfff80000031d0808 */ /* 0x000fce0000800000 */
.L_x_17898:
[----:B------:R-:W-:Y:S05]  /*56d0*/  BSYNC B1 ;  /* 0x0000000000017941 */ /* 0x000fea0003800000 */
.L_x_17896:
        /* <DEDUP_REMOVED lines=22> */
.L_x_17913:
[----:B------:R-:W-:Y:S05]  /*5840*/  BSYNC B2 ;  /* 0x0000000000027941 */ /* 0x000fea0003800000 */
.L_x_17912:
        /* <DEDUP_REMOVED lines=32> */
.L_x_17916:
[----:B------:R-:W-:Y:S05]  /*5a50*/  BSYNC B2 ;  /* 0x0000000000027941 */ /* 0x000fea0003800000 */
.L_x_17915:
[----:B------:R-:W-:Y:S01]  /*5a60*/  LOP3.LUT R3, RZ, 0x80000000, R3, 0xb8, !PT ;  /* 0x80000000ff037812 */ /* 0x000fe200078eb803 */
[----:B------:R-:W-:Y:S01]  /*5a70*/  IMAD.MOV.U32 R2, RZ, RZ, RZ ;  /* 0x000000ffff027224 */ /* 0x000fe200078e00ff */
[----:B------:R-:W-:Y:S06]  /*5a80*/  BRA `(.L_x_17892) ;  /* 0x0000000000187947 */ /* 0x000fec0003800000 */
.L_x_17914:
[----:B------:R-:W0:Y:S02]  /*5a90*/  FRND.F64.FLOOR R2, R12 ;  /* 0x0000000c00027313 */ /* 0x000e240000305800 */
[----:B0-----:R-:W-:Y:S02]  /*5aa0*/  DADD R4, R12, -R2 ;  /* 0x000000000c047229 */ /* 0x001fe40000000802 */
[----:B------:R-:W-:-:S06]  /*5ab0*/  DADD R6, R2, 1 ;  /* 0x3ff0000002067429 */ /* 0x000fcc0000000000 */
[----:B------:R-:W-:-:S06]  /*5ac0*/  DSETP.GT.AND P0, PT, R4, 0.5, PT ;  /* 0x3fe000000400742a */ /* 0x000fcc0003f04000 */
[----:B------:R-:W-:Y:S02]  /*5ad0*/  FSEL R2, R6, R2, P0 ;  /* 0x0000000206027208 */ /* 0x000fe40000000000 */
[----:B------:R-:W-:-:S07]  /*5ae0*/  FSEL R3, R7, R3, P0 ;  /* 0x0000000307037208 */ /* 0x000fce0000000000 */
.L_x_17892:
[----:B------:R-:W-:Y:S05]  /*5af0*/  BSYNC B0 ;  /* 0x0000000000007941 */ /* 0x000fea0003800000 */
.L_x_17891:
        /* <DEDUP_REMOVED lines=23> */
.L_x_17918:
[----:B------:R-:W-:Y:S05]  /*5c70*/  BSYNC B0 ;  /* 0x0000000000007941 */ /* 0x000fea0003800000 */
.L_x_17917:
        /* <DEDUP_REMOVED lines=8> */
        .weak           $__internal_17_$__cuda_sm20_div_rn_f64_full
        .type           $__internal_17_$__cuda_sm20_div_rn_f64_full,@function
        .size           $__internal_17_$__cuda_sm20_div_rn_f64_full,(.L_x_37695 - $__internal_17_$__cuda_sm20_div_rn_f64_full)
$__internal_17_$__cuda_sm20_div_rn_f64_full:
        /* <DEDUP_REMOVED lines=14> */
[----:B------:R-:W-:Y:S02]  /*5de0*/  @!P2 LOP3.LUT R4, R15, 0x7ff00000, RZ, 0xc0, !PT ;  /* 0x7ff000000f04a812 */ /* 0x000fe400078ec0ff */
[----:B------:R-:W-:Y:S02]  /*5df0*/  @!P0 LOP3.LUT R6, R13, 0x7ff00000, RZ, 0xc0, !PT ;  /* 0x7ff000000d068812 */ /* 0x000fe400078ec0ff */
[----:B------:R-:W-:Y:S01]  /*5e00*/  @!P2 ISETP.GE.U32.AND P3, PT, R3, R4, PT ;  /* 0x000000040300a20c */ /* 0x000fe20003f66070 */
[----:B------:R-:W-:-:S05]  /*5e10*/  IMAD.MOV.U32 R4, RZ, RZ, 0x1ca00000 ;  /* 0x1ca00000ff047424 */ /* 0x000fca00078e00ff */
[----:B------:R-:W-:-:S04]  /*5e20*/  @!P2 SEL R5, R4, 0x63400000, !P3 ;  /* 0x634000000405a807 */ /* 0x000fc80005800000 */
[----:B------:R-:W-:Y:S01]  /*5e30*/  @!P2 LOP3.LUT R30, R5, 0x80000000, R17, 0xf8, !PT ;  /* 0x80000000051ea812 */ /* 0x000fe200078ef811 */
[----:B0-----:R-:W-:Y:S01]  /*5e40*/  DFMA R20, R18, -R12, 1 ;  /* 0x3ff000001214742b */ /* 0x001fe2000000080c */
[----:B------:R-:W-:Y:S02]  /*5e50*/  IMAD.MOV.U32 R5, RZ, RZ, R3 ;  /* 0x000000ffff057224 */ /* 0x000fe400078e0003 */
[----:B------:R-:W-:Y:S01]  /*5e60*/  @!P2 LOP3.LUT R31, R30, 0x100000, RZ, 0xfc, !PT ;  /* 0x001000001e1fa812 */ /* 0x000fe200078efcff */
[----:B------:R-:W-:-:S04]  /*5e70*/  @!P2 IMAD.MOV.U32 R30, RZ, RZ, RZ ;  /* 0x000000ffff1ea224 */ /* 0x000fc800078e00ff */
        /* <DEDUP_REMOVED lines=44> */
.L_x_17920:
        /* <DEDUP_REMOVED lines=16> */
.L_x_17923:
[----:B------:R-:W-:Y:S01]  /*6240*/  LOP3.LUT R21, R15, 0x80000, RZ, 0xfc, !PT ;  /* 0x000800000f157812 */ /* 0x000fe200078efcff */
[----:B------:R-:W-:Y:S01]  /*6250*/  IMAD.MOV.U32 R20, RZ, RZ, R14 ;  /* 0x000000ffff147224 */ /* 0x000fe200078e000e */
[----:B------:R-:W-:Y:S06]  /*6260*/  BRA `(.L_x_17921) ;  /* 0x0000000000087947 */ /* 0x000fec0003800000 */
.L_x_17922:
[----:B------:R-:W-:Y:S01]  /*6270*/  LOP3.LUT R21, R17, 0x80000, RZ, 0xfc, !PT ;  /* 0x0008000011157812 */ /* 0x000fe200078efcff */
[----:B------:R-:W-:-:S07]  /*6280*/  IMAD.MOV.U32 R20, RZ, RZ, R16 ;  /* 0x000000ffff147224 */ /* 0x000fce00078e0010 */
.L_x_17921:
[----:B------:R-:W-:Y:S05]  /*6290*/  BSYNC B1 ;  /* 0x0000000000017941 */ /* 0x000fea0003800000 */
.L_x_17919:
[----:B------:R-:W-:Y:S02]  /*62a0*/  IMAD.MOV.U32 R4, RZ, RZ, R2 ;  /* 0x000000ffff047224 */ /* 0x000fe400078e0002 */
[----:B------:R-:W-:Y:S02]  /*62b0*/  IMAD.MOV.U32 R5, RZ, RZ, 0x0 ;  /* 0x00000000ff057424 */ /* 0x000fe400078e00ff */
[----:B------:R-:W-:Y:S02]  /*62c0*/  IMAD.MOV.U32 R3, RZ, RZ, R21 ;  /* 0x000000ffff037224 */ /* 0x000fe400078e0015 */
[----:B------:R-:W-:Y:S05]  /*62d0*/  RET.REL.NODEC R4 `(_ZN2at6native27unrolled_elementwise_kernelINS0_13AUnaryFunctorIdddZZZNS0_15binary_internal21div_floor_kernel_cudaERNS_18TensorIteratorBaseEENKUlvE1_clEvENKUlvE_clEvEUlddE_EESt5arrayIPcLm2EELi4E23TrivialOffsetCalculatorILi1EjESE_NS0_6memory15LoadWithoutCastENSF_16StoreWithoutCastEEEviT_T0_T2_T3_T4_T5_) ;  /* 0xffffff9c04487950 */ /* 0x000fea0003c3ffff */
.L_x_17924:
        /* <DEDUP_REMOVED lines=10> */
.L_x_37695:


//--------------------- .text._ZN2at6native29vectorized_elementwise_kernelILi2ENS0_13AUnaryFunctorIdddZZZNS0_15binary_internal21div_floor_kernel_cudaERNS_18TensorIteratorBaseEENKUlvE1_clEvENKUlvE_clEvEUlddE_EESt5arrayIPcLm2EEEEviT0_T1_ --------------------------
	.section	.text._ZN2at6native29vectorized_elementwise_kernelILi2ENS0_13AUnaryFunctorIdddZZZNS0_15binary_internal21div_floor_kernel_cudaERNS_18TensorIteratorBaseEENKUlvE1_clEvENKUlvE_clEvEUlddE_EESt5arrayIPcLm2EEEEviT0_T1_,"ax",@progbits
	.align	128
        .global         _ZN2at6native29vectorized_elementwise_kernelILi2ENS0_13AUnaryFunctorIdddZZZNS0_15binary_internal21div_floor_kernel_cudaERNS_18TensorIteratorBaseEENKUlvE1_clEvENKUlvE_clEvEUlddE_EESt5arrayIPcLm2EEEEviT0_T1_
        .type           _ZN2at6native29vectorized_elementwise_kernelILi2ENS0_13AUnaryFunctorIdddZZZNS0_15binary_internal21div_floor_kernel_cudaERNS_18TensorIteratorBaseEENKUlvE1_clEvENKUlvE_clEvEUlddE_EESt5arrayIPcLm2EEEEviT0_T1_,@function
        .size           _ZN2at6native29vectorized_elementwise_kernelILi2ENS0_13AUnaryFunctorIdddZZZNS0_15binary_internal21div_floor_kernel_cudaERNS_18TensorIteratorBaseEENKUlvE1_clEvENKUlvE_clEvEUlddE_EESt5arrayIPcLm2EEEEviT0_T1_,(.L_x_37696 - _ZN2at6native29vectorized_elementwise_kernelILi2ENS0_13AUnaryFunctorIdddZZZNS0_15binary_internal21div_floor_kernel_cudaERNS_18TensorIteratorBaseEENKUlvE1_clEvENKUlvE_clEvEUlddE_EESt5arrayIPcLm2EEEEviT0_T1_)
        .other          _ZN2at6native29vectorized_elementwise_kernelILi2ENS0_13AUnaryFunctorIdddZZZNS0_15binary_internal21div_floor_kernel_cudaERNS_18TensorIteratorBaseEENKUlvE1_clEvENKUlvE_clEvEUlddE_EESt5arrayIPcLm2EEEEviT0_T1_,@"STO_CUDA_ENTRY STV_DEFAULT"
_ZN2at6native29vectorized_elementwise_kernelILi2ENS0_13AUnaryFunctorIdddZZZNS0_15binary_internal21div_floor_kernel_cudaERNS_18TensorIteratorBaseEENKUlvE1_clEvENKUlvE_clEvEUlddE_EESt5arrayIPcLm2EEEEviT0_T1_:
.text._ZN2at6native29vectorized_elementwise_kernelILi2ENS0_13AUnaryFunctorIdddZZZNS0_15binary_internal21div_floor_kernel_cudaERNS_18TensorIteratorBaseEENKUlvE1_clEvENKUlvE_clEvEUlddE_EESt5arrayIPcLm2EEEEviT0_T1_:
        /* <DEDUP_REMOVED lines=42> */
[----:B-----5:R-:W-:Y:S05]  /*02a0*/  CALL.REL.NOINC `($__internal_18_$__cuda_sm20_div_rn_f64_full) ;  /* 0x00000164003c7944 */ /* 0x020fea0003c00000 */
.L_x_17929:
[----:B------:R-:W-:Y:S05]  /*02b0*/  BSYNC B2 ;  /* 0x0000000000027941 */ /* 0x000fea0003800000 */
.L_x_17928:
[----:B------:R-:W-:Y:S02]  /*02c0*/  IMAD.MOV.U32 R16, RZ, RZ, R34 ;  /* 0x000000ffff107224 */ /* 0x000fe400078e0022 */
[----:B------:R-:W-:Y:S01]  /*02d0*/  IMAD.MOV.U32 R17, RZ, RZ, R35 ;  /* 0x000000ffff117224 */ /* 0x000fe200078e0023 */
[----:B------:R-:W-:Y:S06]  /*02e0*/  BRA `(.L_x_17930) ;  /* 0x0000001000fc7947 */ /* 0x000fec0003800000 */
.L_x_17927:
        /* <DEDUP_REMOVED lines=40> */
.L_x_17936:
        /* <DEDUP_REMOVED lines=12> */
.L_x_17935:
[----:B------:R-:W-:Y:S05]  /*0630*/  BSYNC B2 ;  /* 0x0000000000027941 */ /* 0x000fea0003800000 */
.L_x_17934:
        /* <DEDUP_REMOVED lines=12> */
.L_x_17942:
        /* <DEDUP_REMOVED lines=33> */
.L_x_17941:
[----:B------:R-:W-:Y:S02]  /*0910*/  IMAD.MOV.U32 R26, RZ, RZ, R24 ;  /* 0x000000ffff1a7224 */ /* 0x000fe400078e0018 */
[----:B------:R-:W-:-:S07]  /*0920*/  IMAD.MOV.U32 R24, RZ, RZ, R25 ;  /* 0x000000ffff187224 */ /* 0x000fce00078e0019 */
.L_x_17940:
[----:B------:R-:W-:Y:S05]  /*0930*/  BSYNC B3 ;  /* 0x0000000000037941 */ /* 0x000fea0003800000 */
.L_x_17939:
[----:B------:R-:W-:-:S13]  /*0940*/  ISETP.GE.U32.AND P0, PT, R28, 0xc, PT ;  /* 0x0000000c1c00780c */ /* 0x000fda0003f06070 */
[----:B------:R-:W-:Y:S05]  /*0950*/  @!P0 BRA `(.L_x_17938) ;  /* 0x0000000400dc8947 */ /* 0x000fea0003800000 */
[----:B------:R-:W-:Y:S01]  /*0960*/  BSSY B3, `(.L_x_17943) ;  /* 0x0000075000037945 */ /* 0x000fe20003800000 */
[----:B------:R-:W-:-:S07]  /*0970*/  VIADD R6, R6, 0x10 ;  /* 0x0000001006067836 */ /* 0x000fce0000000000 */
.L_x_17944:
        /* <DEDUP_REMOVED lines=116> */
.L_x_17943:
[----:B------:R-:W-:-:S07]  /*10c0*/  IMAD.MOV.U32 R26, RZ, RZ, R7 ;  /* 0x000000ffff1a7224 */ /* 0x000fce00078e0007 */
.L_x_17938:
[----:B------:R-:W-:Y:S05]  /*10d0*/  BSYNC B2 ;  /* 0x0000000000027941 */ /* 0x000fea0003800000 */
.L_x_17937:
        /* <DEDUP_REMOVED lines=20> */
.L_x_17946:
[----:B------:R-:W-:Y:S05]  /*1220*/  BSYNC B2 ;  /* 0x0000000000027941 */ /* 0x000fea0003800000 */
.L_x_17945:
[----:B------:R-:W-:Y:S01]  /*1230*/  LOP3.LUT R39, R39, 0x80000000, R3, 0xb8, !PT ;  /* 0x8000000027277812 */ /* 0x000fe200078eb803 */
[----:B------:R-:W-:Y:S06]  /*1240*/  BRA `(.L_x_17933) ;  /* 0x00000000001c7947 */ /* 0x000fec0003800000 */
.L_x_17932:
[----:B------:R-:W-:-:S06]  /*1250*/  DSETP.GTU.AND P0, PT, R4, +INF , PT ;  /* 0x7ff000000400742a */ /* 0x000fcc0003f0c000 */
[----:B------:R-:W-:-:S14]  /*1260*/  DSETP.LE.AND P0, PT, R6, +INF , !P0 ;  /* 0x7ff000000600742a */ /* 0x000fdc0004703000 */
[----:B------:R-:W0:Y:S01]  /*1270*/  @!P0 LDC.64 R38, c[0x0][0x220] ;  /* 0x00008800ff268b82 */ /* 0x000e220000000a00 */
[----:B------:R-:W-:Y:S02]  /*1280*/  @P0 DSETP.NEU.AND P1, PT, R6, +INF , PT ;  /* 0x7ff000000600042a */ /* 0x000fe40003f2d000 */
[----:B0-----:R-:W-:-:S06]  /*1290*/  @!P0 DADD R38, R16, R38 ;  /* 0x0000000010268229 */ /* 0x001fcc0000000026 */
[----:B------:R-:W-:Y:S02]  /*12a0*/  @P0 FSEL R38, R2, RZ, P1 ;  /* 0x000000ff02260208 */ /* 0x000fe40000800000 */
[----:B------:R-:W-:-:S07]  /*12b0*/  @P0 FSEL R39, R3, -QNAN , P1 ;  /* 0xfff8000003270808 */ /* 0x000fce0000800000 */
.L_x_17933:
[----:B------:R-:W-:Y:S05]  /*12c0*/  BSYNC B0 ;  /* 0x0000000000007941 */ /* 0x000fea0003800000 */
.L_x_17931:
        /* <DEDUP_REMOVED lines=19> */
[----:B------:R-:W-:-:S07]  /*1400*/  IMAD.MOV.U32 R27, RZ, RZ, R17 ;  /* 0x000000ffff1b7224 */ /* 0x000fce00078e0011 */
[----:B-----5:R-:W-:Y:S05]  /*1410*/  CALL.REL.NOINC `($__internal_18_$__cuda_sm20_div_rn_f64_full) ;  /* 0x0000015000e07944 */ /* 0x020fea0003c00000 */
.L_x_17948:
[----:B------:R-:W-:Y:S05]  /*1420*/  BSYNC B2 ;  /* 0x0000000000027941 */ /* 0x000fea0003800000 */
.L_x_17947:
        /* <DEDUP_REMOVED lines=32> */
[----:B------:R-:W-:-:S07]  /*1630*/  IMAD.MOV.U32 R3, RZ, RZ, R35 ;  /* 0x000000ffff037224 */ /* 0x000fce00078e0023 */
.L_x_17951:
[----:B------:R-:W-:Y:S05]  /*1640*/  BSYNC B2 ;  /* 0x0000000000027941 */ /* 0x000fea0003800000 */
.L_x_17950:
[----:B------:R-:W-:Y:S01]  /*1650*/  LOP3.LUT R17, RZ, 0x80000000, R3, 0xb8, !PT ;  /* 0x80000000ff117812 */ /* 0x000fe200078eb803 */
[----:B------:R-:W-:Y:S01]  /*1660*/  IMAD.MOV.U32 R16, RZ, RZ, RZ ;  /* 0x000000ffff107224 */ /* 0x000fe200078e00ff */
[----:B------:R-:W-:Y:S06]  /*1670*/  BRA `(.L_x_17930) ;  /* 0x0000000000187947 */ /* 0x000fec0003800000 */
.L_x_17949:
[----:B------:R-:W0:Y:S02]  /*1680*/  FRND.F64.FLOOR R2, R24 ;  /* 0x0000001800027313 */ /* 0x000e240000305800 */
[----:B0-----:R-:W-:Y:S02]  /*1690*/  DADD R4, R24, -R2 ;  /* 0x0000000018047229 */ /* 0x001fe40000000802 */
[----:B------:R-:W-:-:S06]  /*16a0*/  DADD R6, R2, 1 ;  /* 0x3ff0000002067429 */ /* 0x000fcc0000000000 */
[----:B------:R-:W-:-:S06]  /*16b0*/  DSETP.GT.AND P0, PT, R4, 0.5, PT ;  /* 0x3fe000000400742a */ /* 0x000fcc0003f04000 */
[----:B------:R-:W-:Y:S02]  /*16c0*/  FSEL R16, R6, R2, P0 ;  /* 0x0000000206107208 */ /* 0x000fe40000000000 */
[----:B------:R-:W-:-:S07]  /*16d0*/  FSEL R17, R7, R3, P0 ;  /* 0x0000000307117208 */ /* 0x000fce0000000000 */
.L_x_17930:
[----:B------:R-:W-:Y:S05]  /*16e0*/  BSYNC B1 ;  /* 0x0000000000017941 */ /* 0x000fea0003800000 */
.L_x_17926:
[----:B------:R-:W-:Y:S01]  /*16f0*/  DSETP.NEU.AND P0, PT, R18, RZ, PT ;  /* 0x000000ff1200722a */ /* 0x000fe20003f0d000 */
[----:B------:R-:W-:-:S13]  /*1700*/  BSSY B1, `(.L_x_17952) ;  /* 0x000015a000017945 */ /* 0x000fda0003800000 */
        /* <DEDUP_REMOVED lines=25> */
.L_x_17955:
[----:B------:R-:W-:Y:S05]  /*18a0*/  BSYNC B2 ;  /* 0x0000000000027941 */ /* 0x000fea0003800000 */
.L_x_17954:
[----:B------:R-:W-:Y:S02]  /*18b0*/  IMAD.MOV.U32 R18, RZ, RZ, R34 ;  /* 0x000000ffff127224 */ /* 0x000fe400078e0022 */
[----:B------:R-:W-:Y:S01]  /*18c0*/  IMAD.MOV.U32 R19, RZ, RZ, R35 ;  /* 0x000000ffff137224 */ /* 0x000fe200078e0023 */
[----:B------:R-:W-:Y:S06]  /*18d0*/  BRA `(.L_x_17956) ;  /* 0x0000001000f07947 */ /* 0x000fec0003800000 */
.L_x_17953:
        /* <DEDUP_REMOVED lines=40> */
.L_x_17962:
        /* <DEDUP_REMOVED lines=12> */
.L_x_17961:
[----:B------:R-:W-:Y:S05]  /*1c20*/  BSYNC B2 ;  /* 0x0000000000027941 */ /* 0x000fea0003800000 */
.L_x_17960:
        /* <DEDUP_REMOVED lines=12> */
.L_x_17967:
        /* <DEDUP_REMOVED lines=33> */
.L_x_17966:
[----:B------:R-:W-:Y:S05]  /*1f00*/  BSYNC B3 ;  /* 0x0000000000037941 */ /* 0x000fea0003800000 */
.L_x_17965:
[----:B------:R-:W-:-:S13]  /*1f10*/  ISETP.GE.U32.AND P0, PT, R28, 0xc, PT ;  /* 0x0000000c1c00780c */ /* 0x000fda0003f06070 */
[----:B------:R-:W-:Y:S05]  /*1f20*/  @!P0 BRA `(.L_x_17964) ;  /* 0x0000000400dc8947 */ /* 0x000fea0003800000 */
[----:B------:R-:W-:Y:S01]  /*1f30*/  BSSY B3, `(.L_x_17968) ;  /* 0x0000075000037945 */ /* 0x000fe20003800000 */
[----:B------:R-:W-:-:S07]  /*1f40*/  VIADD R4, R6, 0x10 ;  /* 0x0000001006047836 */ /* 0x000fce0000000000 */
.L_x_17969:
        /* <DEDUP_REMOVED lines=116> */
.L_x_17968:
[----:B------:R-:W-:-:S07]  /*2690*/  IMAD.MOV.U32 R4, RZ, RZ, R5 ;  /* 0x000000ffff047224 */ /* 0x000fce00078e0005 */
.L_x_17964:
[----:B------:R-:W-:Y:S05]  /*26a0*/  BSYNC B2 ;  /* 0x0000000000027941 */ /* 0x000fea0003800000 */
.L_x_17963:
        /* <DEDUP_REMOVED lines=19> */
.L_x_17971:
[----:B------:R-:W-:Y:S05]  /*27e0*/  BSYNC B2 ;  /* 0x0000000000027941 */ /* 0x000fea0003800000 */
.L_x_17970:
[----:B------:R-:W-:Y:S01]  /*27f0*/  LOP3.LUT R39, R39, 0x80000000, R3, 0xb8, !PT ;  /* 0x8000000027277812 */ /* 0x000fe200078eb803 */
[----:B------:R-:W-:Y:S06]  /*2800*/  BRA `(.L_x_17959) ;  /* 0x00000000001c7947 */ /* 0x000fec0003800000 */
.L_x_17958:
[----:B------:R-:W-:-:S06]  /*2810*/  DSETP.GTU.AND P0, PT, R24, +INF , PT ;  /* 0x7ff000001800742a */ /* 0x000fcc0003f0c000 */
[----:B------:R-:W-:-:S14]  /*2820*/  DSETP.LE.AND P0, PT, R4, +INF , !P0 ;  /* 0x7ff000000400742a */ /* 0x000fdc0004703000 */
[----:B------:R-:W0:Y:S01]  /*2830*/  @!P0 LDC.64 R38, c[0x0][0x220] ;  /* 0x00008800ff268b82 */ /* 0x000e220000000a00 */
[----:B------:R-:W-:Y:S02]  /*2840*/  @P0 DSETP.NEU.AND P1, PT, R4, +INF , PT ;  /* 0x7ff000000400042a */ /* 0x000fe40003f2d000 */
[----:B0-----:R-:W-:-:S06]  /*2850*/  @!P0 DADD R38, R18, R38 ;  /* 0x0000000012268229 */ /* 0x001fcc0000000026 */
[----:B------:R-:W-:Y:S02]  /*2860*/  @P0 FSEL R38, R2, RZ, P1 ;  /* 0x000000ff02260208 */ /* 0x000fe40000800000 */
[----:B------:R-:W-:-:S07]  /*2870*/  @P0 FSEL R39, R3, -QNAN , P1 ;  /* 0xfff8000003270808 */ /* 0x000fce0000800000 */
.L_x_17959:
[----:B------:R-:W-:Y:S05]  /*2880*/  BSYNC B0 ;  /* 0x0000000000007941 */ /* 0x000fea0003800000 */
.L_x_17957:
        /* <DEDUP_REMOVED lines=21> */
.L_x_17973:
[----:B------:R-:W-:Y:S05]  /*29e0*/  BSYNC B2 ;  /* 0x0000000000027941 */ /* 0x000fea0003800000 */
.L_x_17972:
        /* <DEDUP_REMOVED lines=33> */
.L_x_17976:
[----:B------:R-:W-:Y:S05]  /*2c00*/  BSYNC B2 ;  /* 0x0000000000027941 */ /* 0x000fea0003800000 */
.L_x_17975:
[----:B------:R-:W-:Y:S01]  /*2c10*/  LOP3.LUT R19, RZ, 0x80000000, R3, 0xb8, !PT ;  /* 0x80000000ff137812 */ /* 0x000fe200078eb803 */
[----:B------:R-:W-:Y:S01]  /*2c20*/  IMAD.MOV.U32 R18, RZ, RZ, RZ ;  /* 0x000000ffff127224 */ /* 0x000fe200078e00ff */
[----:B------:R-:W-:Y:S06]  /*2c30*/  BRA `(.L_x_17956) ;  /* 0x0000000000187947 */ /* 0x000fec0003800000 */
.L_x_17974:
[----:B------:R-:W0:Y:S02]  /*2c40*/  FRND.F64.FLOOR R2, R24 ;  /* 0x0000001800027313 */ /* 0x000e240000305800 */
[----:B0-----:R-:W-:Y:S02]  /*2c50*/  DADD R4, R24, -R2 ;  /* 0x0000000018047229 */ /* 0x001fe40000000802 */
[----:B------:R-:W-:-:S06]  /*2c60*/  DADD R6, R2, 1 ;  /* 0x3ff0000002067429 */ /* 0x000fcc0000000000 */
[----:B------:R-:W-:-:S06]  /*2c70*/  DSETP.GT.AND P0, PT, R4, 0.5, PT ;  /* 0x3fe000000400742a */ /* 0x000fcc0003f04000 */
[----:B------:R-:W-:Y:S02]  /*2c80*/  FSEL R18, R6, R2, P0 ;  /* 0x0000000206127208 */ /* 0x000fe40000000000 */
[----:B------:R-:W-:-:S07]  /*2c90*/  FSEL R19, R7, R3, P0 ;  /* 0x0000000307137208 */ /* 0x000fce0000000000 */
.L_x_17956:
[----:B------:R-:W-:Y:S05]  /*2ca0*/  BSYNC B1 ;  /* 0x0000000000017941 */ /* 0x000fea0003800000 */
.L_x_17952:
[----:B-----5:R-:W-:Y:S01]  /*2cb0*/  DSETP.NEU.AND P0, PT, R20, RZ, PT ;  /* 0x000000ff1400722a */ /* 0x020fe20003f0d000 */
        /* <DEDUP_REMOVED lines=25> */
[----:B------:R-:W-:Y:S05]  /*2e50*/  CALL.REL.NOINC `($__internal_18_$__cuda_sm20_div_rn_f64_full) ;  /* 0x0000013800507944 */ /* 0x000fea0003c00000 */
.L_x_17980:
[----:B------:R-:W-:Y:S05]  /*2e60*/  BSYNC B2 ;  /* 0x0000000000027941 */ /* 0x000fea0003800000 */
.L_x_17979:
[----:B------:R-:W-:Y:S02]  /*2e70*/  IMAD.MOV.U32 R20, RZ, RZ, R34 ;  /* 0x000000ffff147224 */ /* 0x000fe400078e0022 */
[----:B------:R-:W-:Y:S01]  /*2e80*/  IMAD.MOV.U32 R21, RZ, RZ, R35 ;  /* 0x000000ffff157224 */ /* 0x000fe200078e0023 */
[----:B------:R-:W-:Y:S06]  /*2e90*/  BRA `(.L_x_17981) ;  /* 0x0000001000f07947 */ /* 0x000fec0003800000 */
.L_x_17978:
        /* <DEDUP_REMOVED lines=40> */
.L_x_17987:
        /* <DEDUP_REMOVED lines=12> */
.L_x_17986:
[----:B------:R-:W-:Y:S05]  /*31e0*/  BSYNC B2 ;  /* 0x0000000000027941 */ /* 0x000fea0003800000 */
.L_x_17985:
        /* <DEDUP_REMOVED lines=12> */
.L_x_17992:
        /* <DEDUP_REMOVED lines=33> */
.L_x_17991:
[----:B------:R-:W-:Y:S05]  /*34c0*/  BSYNC B3 ;  /* 0x0000000000037941 */ /* 0x000fea0003800000 */
.L_x_17990:
[----:B------:R-:W-:-:S13]  /*34d0*/  ISETP.GE.U32.AND P0, PT, R28, 0xc, PT ;  /* 0x0000000c1c00780c */ /* 0x000fda0003f06070 */
[----:B------:R-:W-:Y:S05]  /*34e0*/  @!P0 BRA `(.L_x_17989) ;  /* 0x0000000400dc8947 */ /* 0x000fea0003800000 */
[----:B------:R-:W-:Y:S01]  /*34f0*/  BSSY B3, `(.L_x_17993) ;  /* 0x0000075000037945 */ /* 0x000fe20003800000 */
[----:B------:R-:W-:-:S07]  /*3500*/  VIADD R4, R6, 0x10 ;  /* 0x0000001006047836 */ /* 0x000fce0000000000 */
.L_x_17994:
        /* <DEDUP_REMOVED lines=116> */
.L_x_17993:
[----:B------:R-:W-:-:S07]  /*3c50*/  IMAD.MOV.U32 R4, RZ, RZ, R5 ;  /* 0x000000ffff047224 */ /* 0x000fce00078e0005 */
.L_x_17989:
[----:B------:R-:W-:Y:S05]  /*3c60*/  BSYNC B2 ;  /* 0x0000000000027941 */ /* 0x000fea0003800000 */
.L_x_17988:
        /* <DEDUP_REMOVED lines=19> */
.L_x_17996:
[----:B------:R-:W-:Y:S05]  /*3da0*/  BSYNC B2 ;  /* 0x0000000000027941 */ /* 0x000fea0003800000 */
.L_x_17995:
[----:B------:R-:W-:Y:S01]  /*3db0*/  LOP3.LUT R39, R39, 0x80000000, R3, 0xb8, !PT ;  /* 0x8000000027277812 */ /* 0x000fe200078eb803 */
[----:B------:R-:W-:Y:S06]  /*3dc0*/  BRA `(.L_x_17984) ;  /* 0x00000000001c7947 */ /* 0x000fec0003800000 */
.L_x_17983:
[----:B------:R-:W-:-:S06]  /*3dd0*/  DSETP.GTU.AND P0, PT, R24, +INF , PT ;  /* 0x7ff000001800742a */ /* 0x000fcc0003f0c000 */
[----:B------:R-:W-:-:S14]  /*3de0*/  DSETP.LE.AND P0, PT, R4, +INF , !P0 ;  /* 0x7ff000000400742a */ /* 0x000fdc0004703000 */
[----:B------:R-:W0:Y:S01]  /*3df0*/  @!P0 LDC.64 R38, c[0x0][0x220] ;  /* 0x00008800ff268b82 */ /* 0x000e220000000a00 */
[----:B------:R-:W-:Y:S02]  /*3e00*/  @P0 DSETP.NEU.AND P1, PT, R4, +INF , PT ;  /* 0x7ff000000400042a */ /* 0x000fe40003f2d000 */
[----:B0-----:R-:W-:-:S06]  /*3e10*/  @!P0 DADD R38, R20, R38 ;  /* 0x0000000014268229 */ /* 0x001fcc0000000026 */
[----:B------:R-:W-:Y:S02]  /*3e20*/  @P0 FSEL R38, R2, RZ, P1 ;  /* 0x000000ff02260208 */ /* 0x000fe40000800000 */
[----:B------:R-:W-:-:S07]  /*3e30*/  @P0 FSEL R39, R3, -QNAN , P1 ;  /* 0xfff8000003270808 */ /* 0x000fce0000800000 */
.L_x_17984:
[----:B------:R-:W-:Y:S05]  /*3e40*/  BSYNC B0 ;  /* 0x0000000000007941 */ /* 0x000fea0003800000 */
.L_x_17982:
        /* <DEDUP_REMOVED lines=20> */
[----:B------:R-:W-:Y:S05]  /*3f90*/  CALL.REL.NOINC `($__internal_18_$__cuda_sm20_div_rn_f64_full) ;  /* 0x0000012800007944 */ /* 0x000fea0003c00000 */
.L_x_17998:
[----:B------:R-:W-:Y:S05]  /*3fa0*/  BSYNC B2 ;  /* 0x0000000000027941 */ /* 0x000fea0003800000 */
.L_x_17997:
        /* <DEDUP_REMOVED lines=32> */
[----:B------:R-:W-:-:S07]  /*41b0*/  IMAD.MOV.U32 R3, RZ, RZ, R35 ;  /* 0x000000ffff037224 */ /* 0x000fce00078e0023 */
.L_x_18001:
[----:B------:R-:W-:Y:S05]  /*41c0*/  BSYNC B2 ;  /* 0x0000000000027941 */ /* 0x000fea0003800000 */
.L_x_18000:
[----:B------:R-:W-:Y:S01]  /*41d0*/  LOP3.LUT R21, RZ, 0x80000000, R3, 0xb8, !PT ;  /* 0x80000000ff157812 */ /* 0x000fe200078eb803 */
[----:B------:R-:W-:Y:S01]  /*41e0*/  IMAD.MOV.U32 R20, RZ, RZ, RZ ;  /* 0x000000ffff147224 */ /* 0x000fe200078e00ff */
[----:B------:R-:W-:Y:S06]  /*41f0*/  BRA `(.L_x_17981) ;  /* 0x0000000000187947 */ /* 0x000fec0003800000 */
.L_x_17999:
[----:B------:R-:W0:Y:S02]  /*4200*/  FRND.F64.FLOOR R2, R24 ;  /* 0x0000001800027313 */ /* 0x000e240000305800 */
[----:B0-----:R-:W-:Y:S02]  /*4210*/  DADD R4, R24, -R2 ;  /* 0x0000000018047229 */ /* 0x001fe40000000802 */
[----:B------:R-:W-:-:S06]  /*4220*/  DADD R6, R2, 1 ;  /* 0x3ff0000002067429 */ /* 0x000fcc0000000000 */
[----:B------:R-:W-:-:S06]  /*4230*/  DSETP.GT.AND P0, PT, R4, 0.5, PT ;  /* 0x3fe000000400742a */ /* 0x000fcc0003f04000 */
[----:B------:R-:W-:Y:S02]  /*4240*/  FSEL R20, R6, R2, P0 ;  /* 0x0000000206147208 */ /* 0x000fe40000000000 */
[----:B------:R-:W-:-:S07]  /*4250*/  FSEL R21, R7, R3, P0 ;  /* 0x0000000307157208 */ /* 0x000fce0000000000 */
.L_x_17981:
[----:B------:R-:W-:Y:S05]  /*4260*/  BSYNC B1 ;  /* 0x0000000000017941 */ /* 0x000fea0003800000 */
.L_x_17977:
        /* <DEDUP_REMOVED lines=27> */
.L_x_18005:
[----:B------:R-:W-:Y:S05]  /*4420*/  BSYNC B2 ;  /* 0x0000000000027941 */ /* 0x000fea0003800000 */
.L_x_18004:
[----:B------:R-:W-:Y:S02]  /*4430*/  IMAD.MOV.U32 R22, RZ, RZ, R34 ;  /* 0x000000ffff167224 */ /* 0x000fe400078e0022 */
[----:B------:R-:W-:Y:S01]  /*4440*/  IMAD.MOV.U32 R23, RZ, RZ, R35 ;  /* 0x000000ffff177224 */ /* 0x000fe200078e0023 */
[----:B------:R-:W-:Y:S06]  /*4450*/  BRA `(.L_x_18006) ;  /* 0x0000001000f07947 */ /* 0x000fec0003800000 */
.L_x_18003:
        /* <DEDUP_REMOVED lines=40> */
.L_x_18012:
        /* <DEDUP_REMOVED lines=12> */
.L_x_18011:
[----:B------:R-:W-:Y:S05]  /*47a0*/  BSYNC B2 ;  /* 0x0000000000027941 */ /* 0x000fea0003800000 */
.L_x_18010:
        /* <DEDUP_REMOVED lines=12> */
.L_x_18017:
        /* <DEDUP_REMOVED lines=33> */
.L_x_18016:
[----:B------:R-:W-:Y:S05]  /*4a80*/  BSYNC B3 ;  /* 0x0000000000037941 */ /* 0x000fea0003800000 */
.L_x_18015:
[----:B------:R-:W-:-:S13]  /*4a90*/  ISETP.GE.U32.AND P0, PT, R28, 0xc, PT ;  /* 0x0000000c1c00780c */ /* 0x000fda0003f06070 */
[----:B------:R-:W-:Y:S05]  /*4aa0*/  @!P0 BRA `(.L_x_18014) ;  /* 0x0000000400dc8947 */ /* 0x000fea0003800000 */
[----:B------:R-:W-:Y:S01]  /*4ab0*/  BSSY B3, `(.L_x_18018) ;  /* 0x0000075000037945 */ /* 0x000fe20003800000 */
[----:B------:R-:W-:-:S07]  /*4ac0*/  VIADD R4, R6, 0x10 ;  /* 0x0000001006047836 */ /* 0x000fce0000000000 */
.L_x_18019:
        /* <DEDUP_REMOVED lines=116> */
.L_x_18018:
[----:B------:R-:W-:-:S07]  /*5210*/  IMAD.MOV.U32 R4, RZ, RZ, R5 ;  /* 0x000000ffff047224 */ /* 0x000fce00078e0005 */
.L_x_18014:
[----:B------:R-:W-:Y:S05]  /*5220*/  BSYNC B2 ;  /* 0x0000000000027941 */ /* 0x000fea0003800000 */
.L_x_18013:
        /* <DEDUP_REMOVED lines=19> */
.L_x_18021:
[----:B------:R-:W-:Y:S05]  /*5360*/  BSYNC B2 ;  /* 0x0000000000027941 */ /* 0x000fea0003800000 */
.L_x_18020:
[----:B------:R-:W-:Y:S01]  /*5370*/  LOP3.LUT R39, R39, 0x80000000, R3, 0xb8, !PT ;  /* 0x8000000027277812 */ /* 0x000fe200078eb803 */
[----:B------:R-:W-:Y:S06]  /*5380*/  BRA `(.L_x_18009) ;  /* 0x00000000001c7947 */ /* 0x000fec0003800000 */
.L_x_18008:
[----:B------:R-:W-:-:S06]  /*5390*/  DSETP.GTU.AND P0, PT, R24, +INF , PT ;  /* 0x7ff000001800742a */ /* 0x000fcc0003f0c000 */
[----:B------:R-:W-:-:S14]  /*53a0*/  DSETP.LE.AND P0, PT, R4, +INF , !P0 ;  /* 0x7ff000000400742a */ /* 0x000fdc0004703000 */
[----:B------:R-:W0:Y:S01]  /*53b0*/  @!P0 LDC.64 R38, c[0x0][0x220] ;  /* 0x00008800ff268b82 */ /* 0x000e220000000a00 */
[----:B------:R-:W-:Y:S02]  /*53c0*/  @P0 DSETP.NEU.AND P1, PT, R4, +INF , PT ;  /* 0x7ff000000400042a */ /* 0x000fe40003f2d000 */
[----:B0-----:R-:W-:-:S06]  /*53d0*/  @!P0 DADD R38, R22, R38 ;  /* 0x0000000016268229 */ /* 0x001fcc0000000026 */
[----:B------:R-:W-:Y:S02]  /*53e0*/  @P0 FSEL R38, R2, RZ, P1 ;  /* 0x000000ff02260208 */ /* 0x000fe40000800000 */
[----:B------:R-:W-:-:S07]  /*53f0*/  @P0 FSEL R39, R3, -QNAN , P1 ;  /* 0xfff8000003270808 */ /* 0x000fce0000800000 */
.L_x_18009:
[----:B------:R-:W-:Y:S05]  /*5400*/  BSYNC B0 ;  /* 0x0000000000007941 */ /* 0x000fea0003800000 */
.L_x_18007:
        /* <DEDUP_REMOVED lines=21> */
.L_x_18023:
[----:B------:R-:W-:Y:S05]  /*5560*/  BSYNC B2 ;  /* 0x0000000000027941 */ /* 0x000fea0003800000 */
.L_x_18022:
        /* <DEDUP_REMOVED lines=33> */
.L_x_18026:
[----:B------:R-:W-:Y:S05]  /*5780*/  BSYNC B2 ;  /* 0x0000000000027941 */ /* 0x000fea0003800000 */
.L_x_18025:
[----:B------:R-:W-:Y:S01]  /*5790*/  LOP3.LUT R23, RZ, 0x80000000, R3, 0xb8, !PT ;  /* 0x80000000ff177812 */ /* 0x000fe200078eb803 */
[----:B------:R-:W-:Y:S01]  /*57a0*/  IMAD.MOV.U32 R22, RZ, RZ, RZ ;  /* 0x000000ffff167224 */ /* 0x000fe200078e00ff */
[----:B------:R-:W-:Y:S06]  /*57b0*/  BRA `(.L_x_18006) ;  /* 0x0000000000187947 */ /* 0x000fec0003800000 */
.L_x_18024:
[----:B------:R-:W0:Y:S02]  /*57c0*/  FRND.F64.FLOOR R2, R24 ;  /* 0x0000001800027313 */ /* 0x000e240000305800 */
[----:B0-----:R-:W-:Y:S02]  /*57d0*/  DADD R4, R24, -R2 ;  /* 0x0000000018047229 */ /* 0x001fe40000000802 */
[----:B------:R-:W-:-:S06]  /*57e0*/  DADD R6, R2, 1 ;  /* 0x3ff0000002067429 */ /* 0x000fcc0000000000 */
[----:B------:R-:W-:-:S06]  /*57f0*/  DSETP.GT.AND P0, PT, R4, 0.5, PT ;  /* 0x3fe000000400742a */ /* 0x000fcc0003f04000 */
[----:B------:R-:W-:Y:S02]  /*5800*/  FSEL R22, R6, R2, P0 ;  /* 0x0000000206167208 */ /* 0x000fe40000000000 */
[----:B------:R-:W-:-:S07]  /*5810*/  FSEL R23, R7, R3, P0 ;  /* 0x0000000307177208 */ /* 0x000fce0000000000 */
.L_x_18006:
[----:B------:R-:W-:Y:S05]  /*5820*/  BSYNC B1 ;  /* 0x0000000000017941 */ /* 0x000fea0003800000 */
.L_x_18002:
        /* <DEDUP_REMOVED lines=27> */
.L_x_18030:
[----:B------:R-:W-:Y:S05]  /*59e0*/  BSYNC B2 ;  /* 0x0000000000027941 */ /* 0x000fea0003800000 */
.L_x_18029:
[----:B------:R-:W-:Y:S02]  /*59f0*/  IMAD.MOV.U32 R8, RZ, RZ, R34 ;  /* 0x000000ffff087224 */ /* 0x000fe400078e0022 */
[----:B------:R-:W-:Y:S01]  /*5a00*/  IMAD.MOV.U32 R9, RZ, RZ, R35 ;  /* 0x000000ffff097224 */ /* 0x000fe200078e0023 */
[----:B------:R-:W-:Y:S06]  /*5a10*/  BRA `(.L_x_18031) ;  /* 0x0000001000f07947 */ /* 0x000fec0003800000 */
.L_x_18028:
        /* <DEDUP_REMOVED lines=40> */
.L_x_18037:
        /* <DEDUP_REMOVED lines=12> */
.L_x_18036:
[----:B------:R-:W-:Y:S05]  /*5d60*/  BSYNC B2 ;  /* 0x0000000000027941 */ /* 0x000fea0003800000 */
.L_x_18035:
        /* <DEDUP_REMOVED lines=12> */
.L_x_18042:
        /* <DEDUP_REMOVED lines=33> */
.L_x_18041:
[----:B------:R-:W-:Y:S05]  /*6040*/  BSYNC B3 ;  /* 0x0000000000037941 */ /* 0x000fea0003800000 */
.L_x_18040:
[----:B------:R-:W-:-:S13]  /*6050*/  ISETP.GE.U32.AND P0, PT, R28, 0xc, PT ;  /* 0x0000000c1c00780c */ /* 0x000fda0003f06070 */
[----:B------:R-:W-:Y:S05]  /*6060*/  @!P0 BRA `(.L_x_18039) ;  /* 0x0000000400dc8947 */ /* 0x000fea0003800000 */
[----:B------:R-:W-:Y:S01]  /*6070*/  BSSY B3, `(.L_x_18043) ;  /* 0x0000075000037945 */ /* 0x000fe20003800000 */
[----:B------:R-:W-:-:S07]  /*6080*/  VIADD R4, R6, 0x10 ;  /* 0x0000001006047836 */ /* 0x000fce0000000000 */
.L_x_18044:
        /* <DEDUP_REMOVED lines=116> */
.L_x_18043:
[----:B------:R-:W-:-:S07]  /*67d0*/  IMAD.MOV.U32 R4, RZ, RZ, R5 ;  /* 0x000000ffff047224 */ /* 0x000fce00078e0005 */
.L_x_18039:
[----:B------:R-:W-:Y:S05]  /*67e0*/  BSYNC B2 ;  /* 0x0000000000027941 */ /* 0x000fea0003800000 */
.L_x_18038:
        /* <DEDUP_REMOVED lines=19> */
.L_x_18046:
[----:B------:R-:W-:Y:S05]  /*6920*/  BSYNC B2 ;  /* 0x0000000000027941 */ /* 0x000fea0003800000 */
.L_x_18045:
[----:B------:R-:W-:Y:S01]  /*6930*/  LOP3.LUT R39, R39, 0x80000000, R3, 0xb8, !PT ;  /* 0x8000000027277812 */ /* 0x000fe200078eb803 */
[----:B------:R-:W-:Y:S06]  /*6940*/  BRA `(.L_x_18034) ;  /* 0x00000000001c7947 */ /* 0x000fec0003800000 */
.L_x_18033:
[----:B------:R-:W-:-:S06]  /*6950*/  DSETP.GTU.AND P0, PT, R24, +INF , PT ;  /* 0x7ff000001800742a */ /* 0x000fcc0003f0c000 */
[----:B------:R-:W-:-:S14]  /*6960*/  DSETP.LE.AND P0, PT, R4, +INF , !P0 ;  /* 0x7ff000000400742a */ /* 0x000fdc0004703000 */
[----:B------:R-:W0:Y:S01]  /*6970*/  @!P0 LDC.64 R38, c[0x0][0x220] ;  /* 0x00008800ff268b82 */ /* 0x000e220000000a00 */
[----:B------:R-:W-:Y:S02]  /*6980*/  @P0 DSETP.NEU.AND P1, PT, R4, +INF , PT ;  /* 0x7ff000000400042a */ /* 0x000fe40003f2d000 */
[----:B0-----:R-:W-:-:S06]  /*6990*/  @!P0 DADD R38, R8, R38 ;  /* 0x0000000008268229 */ /* 0x001fcc0000000026 */
[----:B------:R-:W-:Y:S02]  /*69a0*/  @P0 FSEL R38, R2, RZ, P1 ;  /* 0x000000ff02260208 */ /* 0x000fe40000800000 */
[----:B------:R-:W-:-:S07]  /*69b0*/  @P0 FSEL R39, R3, -QNAN , P1 ;  /* 0xfff8000003270808 */ /* 0x000fce0000800000 */
.L_x_18034:
[----:B------:R-:W-:Y:S05]  /*69c0*/  BSYNC B0 ;  /* 0x0000000000007941 */ /* 0x000fea0003800000 */
.L_x_18032:
        /* <DEDUP_REMOVED lines=21> */
.L_x_18048:
[----:B------:R-:W-:Y:S05]  /*6b20*/  BSYNC B2 ;  /* 0x0000000000027941 */ /* 0x000fea0003800000 */
.L_x_18047:
        /* <DEDUP_REMOVED lines=33> */
.L_x_18051:
[----:B------:R-:W-:Y:S05]  /*6d40*/  BSYNC B2 ;  /* 0x0000000000027941 */ /* 0x000fea0003800000 */
.L_x_18050:
[----:B------:R-:W-:Y:S01]  /*6d50*/  LOP3.LUT R9, RZ, 0x80000000, R3, 0xb8, !PT ;  /* 0x80000000ff097812 */ /* 0x000fe200078eb803 */
[----:B------:R-:W-:Y:S01]  /*6d60*/  IMAD.MOV.U32 R8, RZ, RZ, RZ ;  /* 0x000000ffff087224 */ /* 0x000fe200078e00ff */
[----:B------:R-:W-:Y:S06]  /*6d70*/  BRA `(.L_x_18031) ;  /* 0x0000000000187947 */ /* 0x000fec0003800000 */
.L_x_18049:
[----:B------:R-:W0:Y:S02]  /*6d80*/  FRND.F64.FLOOR R2, R24 ;  /* 0x0000001800027313 */ /* 0x000e240000305800 */
[----:B0-----:R-:W-:Y:S02]  /*6d90*/  DADD R4, R24, -R2 ;  /* 0x0000000018047229 */ /* 0x001fe40000000802 */
[----:B------:R-:W-:-:S06]  /*6da0*/  DADD R6, R2, 1 ;  /* 0x3ff0000002067429 */ /* 0x000fcc0000000000 */
[----:B------:R-:W-:-:S06]  /*6db0*/  DSETP.GT.AND P0, PT, R4, 0.5, PT ;  /* 0x3fe000000400742a */ /* 0x000fcc0003f04000 */
[----:B------:R-:W-:Y:S02]  /*6dc0*/  FSEL R8, R6, R2, P0 ;  /* 0x0000000206087208 */ /* 0x000fe40000000000 */
[----:B------:R-:W-:-:S07]  /*6dd0*/  FSEL R9, R7, R3, P0 ;  /* 0x0000000307097208 */ /* 0x000fce0000000000 */
.L_x_18031:
[----:B------:R-:W-:Y:S05]  /*6de0*/  BSYNC B1 ;  /* 0x0000000000017941 */ /* 0x000fea0003800000 */
.L_x_18027:
        /* <DEDUP_REMOVED lines=27> */
.L_x_18055:
[----:B------:R-:W-:Y:S05]  /*6fa0*/  BSYNC B2 ;  /* 0x0000000000027941 */ /* 0x000fea0003800000 */
.L_x_18054:
[----:B------:R-:W-:Y:S02]  /*6fb0*/  IMAD.MOV.U32 R10, RZ, RZ, R34 ;  /* 0x000000ffff0a7224 */ /* 0x000fe400078e0022 */
[----:B------:R-:W-:Y:S01]  /*6fc0*/  IMAD.MOV.U32 R11, RZ, RZ, R35 ;  /* 0x000000ffff0b7224 */ /* 0x000fe200078e0023 */
[----:B------:R-:W-:Y:S06]  /*6fd0*/  BRA `(.L_x_18056) ;  /* 0x0000001000f07947 */ /* 0x000fec0003800000 */
.L_x_18053:
        /* <DEDUP_REMOVED lines=40> */
.L_x_18062:
        /* <DEDUP_REMOVED lines=12> */
.L_x_18061:
[----:B------:R-:W-:Y:S05]  /*7320*/  BSYNC B2 ;  /* 0x0000000000027941 */ /* 0x000fea0003800000 */
.L_x_18060:
        /* <DEDUP_REMOVED lines=12> */
.L_x_18067:
        /* <DEDUP_REMOVED lines=33> */
.L_x_18066:
[----:B------:R-:W-:Y:S05]  /*7600*/  BSYNC B3 ;  /* 0x0000000000037941 */ /* 0x000fea0003800000 */
.L_x_18065:
[----:B------:R-:W-:-:S13]  /*7610*/  ISETP.GE.U32.AND P0, PT, R28, 0xc, PT ;  /* 0x0000000c1c00780c */ /* 0x000fda0003f06070 */
[----:B------:R-:W-:Y:S05]  /*7620*/  @!P0 BRA `(.L_x_18064) ;  /* 0x0000000400dc8947 */ /* 0x000fea0003800000 */
[----:B------:R-:W-:Y:S01]  /*7630*/  BSSY B3, `(.L_x_18068) ;  /* 0x0000075000037945 */ /* 0x000fe20003800000 */
[----:B------:R-:W-:-:S07]  /*7640*/  VIADD R4, R6, 0x10 ;  /* 0x0000001006047836 */ /* 0x000fce0000000000 */
.L_x_18069:
        /* <DEDUP_REMOVED lines=116> */
.L_x_18068:
[----:B------:R-:W-:-:S07]  /*7d90*/  IMAD.MOV.U32 R4, RZ, RZ, R5 ;  /* 0x000000ffff047224 */ /* 0x000fce00078e0005 */
.L_x_18064:
[----:B------:R-:W-:Y:S05]  /*7da0*/  BSYNC B2 ;  /* 0x0000000000027941 */ /* 0x000fea0003800000 */
.L_x_18063:
        /* <DEDUP_REMOVED lines=19> */
.L_x_18071:
[----:B------:R-:W-:Y:S05]  /*7ee0*/  BSYNC B2 ;  /* 0x0000000000027941 */ /* 0x000fea0003800000 */
.L_x_18070:
[----:B------:R-:W-:Y:S01]  /*7ef0*/  LOP3.LUT R39, R39, 0x80000000, R3, 0xb8, !PT ;  /* 0x8000000027277812 */ /* 0x000fe200078eb803 */
[----:B------:R-:W-:Y:S06]  /*7f00*/  BRA `(.L_x_18059) ;  /* 0x00000000001c7947 */ /* 0x000fec0003800000 */
.L_x_18058:
[----:B------:R-:W-:-:S06]  /*7f10*/  DSETP.GTU.AND P0, PT, R24, +INF , PT ;  /* 0x7ff000001800742a */ /* 0x000fcc0003f0c000 */
[----:B------:R-:W-:-:S14]  /*7f20*/  DSETP.LE.AND P0, PT, R4, +INF , !P0 ;  /* 0x7ff000000400742a */ /* 0x000fdc0004703000 */
[----:B------:R-:W0:Y:S01]  /*7f30*/  @!P0 LDC.64 R38, c[0x0][0x220] ;  /* 0x00008800ff268b82 */ /* 0x000e220000000a00 */
[----:B------:R-:W-:Y:S02]  /*7f40*/  @P0 DSETP.NEU.AND P1, PT, R4, +INF , PT ;  /* 0x7ff000000400042a */ /* 0x000fe40003f2d000 */
[----:B0-----:R-:W-:-:S06]  /*7f50*/  @!P0 DADD R38, R10, R38 ;  /* 0x000000000a268229 */ /* 0x001fcc0000000026 */
[----:B------:R-:W-:Y:S02]  /*7f60*/  @P0 FSEL R38, R2, RZ, P1 ;  /* 0x000000ff02260208 */ /* 0x000fe40000800000 */
[----:B------:R-:W-:-:S07]  /*7f70*/  @P0 FSEL R39, R3, -QNAN , P1 ;  /* 0xfff8000003270808 */ /* 0x000fce0000800000 */
.L_x_18059:
[----:B------:R-:W-:Y:S05]  /*7f80*/  BSYNC B0 ;  /* 0x0000000000007941 */ /* 0x000fea0003800000 */
.L_x_18057:
        /* <DEDUP_REMOVED lines=21> */
.L_x_18073:
[----:B------:R-:W-:Y:S05]  /*80e0*/  BSYNC B2 ;  /* 0x0000000000027941 */ /* 0x000fea0003800000 */
.L_x_18072:
        /* <DEDUP_REMOVED lines=33> */
.L_x_18076:
[----:B------:R-:W-:Y:S05]  /*8300*/  BSYNC B2 ;  /* 0x0000000000027941 */ /* 0x000fea0003800000 */
.L_x_18075:
[----:B------:R-:W-:Y:S01]  /*8310*/  LOP3.LUT R11, RZ, 0x80000000, R3, 0xb8, !PT ;  /* 0x80000000ff0b7812 */ /* 0x000fe200078eb803 */
[----:B------:R-:W-:Y:S01]  /*8320*/  IMAD.MOV.U32 R10, RZ, RZ, RZ ;  /* 0x000000ffff0a7224 */ /* 0x000fe200078e00ff */
[----:B------:R-:W-:Y:S06]  /*8330*/  BRA `(.L_x_18056) ;  /* 0x0000000000187947 */ /* 0x000fec0003800000 */
.L_x_18074:
[----:B------:R-:W0:Y:S02]  /*8340*/  FRND.F64.FLOOR R2, R24 ;  /* 0x0000001800027313 */ /* 0x000e240000305800 */
[----:B0-----:R-:W-:Y:S02]  /*8350*/  DADD R4, R24, -R2 ;  /* 0x0000000018047229 */ /* 0x001fe40000000802 */
[----:B------:R-:W-:-:S06]  /*8360*/  DADD R6, R2, 1 ;  /* 0x3ff0000002067429 */ /* 0x000fcc0000000000 */
[----:B------:R-:W-:-:S06]  /*8370*/  DSETP.GT.AND P0, PT, R4, 0.5, PT ;  /* 0x3fe000000400742a */ /* 0x000fcc0003f04000 */
[----:B------:R-:W-:Y:S02]  /*8380*/  FSEL R10, R6, R2, P0 ;  /* 0x00000002060a7208 */ /* 0x000fe40000000000 */
[----:B------:R-:W-:-:S07]  /*8390*/  FSEL R11, R7, R3, P0 ;  /* 0x00000003070b7208 */ /* 0x000fce0000000000 */
.L_x_18056:
[----:B------:R-:W-:Y:S05]  /*83a0*/  BSYNC B1 ;  /* 0x0000000000017941 */ /* 0x000fea0003800000 */
.L_x_18052:
        /* <DEDUP_REMOVED lines=27> */
.L_x_18080:
[----:B------:R-:W-:Y:S05]  /*8560*/  BSYNC B2 ;  /* 0x0000000000027941 */ /* 0x000fea0003800000 */
.L_x_18079:
[----:B------:R-:W-:Y:S02]  /*8570*/  IMAD.MOV.U32 R12, RZ, RZ, R34 ;  /* 0x000000ffff0c7224 */ /* 0x000fe400078e0022 */
[----:B------:R-:W-:Y:S01]  /*8580*/  IMAD.MOV.U32 R13, RZ, RZ, R35 ;  /* 0x000000ffff0d7224 */ /* 0x000fe200078e0023 */
[----:B------:R-:W-:Y:S06]  /*8590*/  BRA `(.L_x_18081) ;  /* 0x0000001000f07947 */ /* 0x000fec0003800000 */
.L_x_18078:
        /* <DEDUP_REMOVED lines=40> */
.L_x_18087:
        /* <DEDUP_REMOVED lines=12> */
.L_x_18086:
[----:B------:R-:W-:Y:S05]  /*88e0*/  BSYNC B2 ;  /* 0x0000000000027941 */ /* 0x000fea0003800000 */
.L_x_18085:
        /* <DEDUP_REMOVED lines=12> */
.L_x_18092:
        /* <DEDUP_REMOVED lines=33> */
.L_x_18091:
[----:B------:R-:W-:Y:S05]  /*8bc0*/  BSYNC B3 ;  /* 0x0000000000037941 */ /* 0x000fea0003800000 */
.L_x_18090:
[----:B------:R-:W-:-:S13]  /*8bd0*/  ISETP.GE.U32.AND P0, PT, R28, 0xc, PT ;  /* 0x0000000c1c00780c */ /* 0x000fda0003f06070 */
[----:B------:R-:W-:Y:S05]  /*8be0*/  @!P0 BRA `(.L_x_18089) ;  /* 0x0000000400dc8947 */ /* 0x000fea0003800000 */
[----:B------:R-:W-:Y:S01]  /*8bf0*/  BSSY B3, `(.L_x_18093) ;  /* 0x0000075000037945 */ /* 0x000fe20003800000 */
[----:B------:R-:W-:-:S07]  /*8c00*/  VIADD R4, R6, 0x10 ;  /* 0x0000001006047836 */ /* 0x000fce0000000000 */
.L_x_18094:
        /* <DEDUP_REMOVED lines=116> */
.L_x_18093:
[----:B------:R-:W-:-:S07]  /*9350*/  IMAD.MOV.U32 R4, RZ, RZ, R5 ;  /* 0x000000ffff047224 */ /* 0x000fce00078e0005 */
.L_x_18089:
[----:B------:R-:W-:Y:S05]  /*9360*/  BSYNC B2 ;  /* 0x0000000000027941 */ /* 0x000fea0003800000 */
.L_x_18088:
        /* <DEDUP_REMOVED lines=19> */
.L_x_18096:
[----:B------:R-:W-:Y:S05]  /*94a0*/  BSYNC B2 ;  /* 0x0000000000027941 */ /* 0x000fea0003800000 */
.L_x_18095:
[----:B------:R-:W-:Y:S01]  /*94b0*/  LOP3.LUT R39, R39, 0x80000000, R3, 0xb8, !PT ;  /* 0x8000000027277812 */ /* 0x000fe200078eb803 */
[----:B------:R-:W-:Y:S06]  /*94c0*/  BRA `(.L_x_18084) ;  /* 0x00000000001c7947 */ /* 0x000fec0003800000 */
.L_x_18083:
[----:B------:R-:W-:-:S06]  /*94d0*/  DSETP.GTU.AND P0, PT, R24, +INF , PT ;  /* 0x7ff000001800742a */ /* 0x000fcc0003f0c000 */
[----:B------:R-:W-:-:S14]  /*94e0*/  DSETP.LE.AND P0, PT, R4, +INF , !P0 ;  /* 0x7ff000000400742a */ /* 0x000fdc0004703000 */
[----:B------:R-:W0:Y:S01]  /*94f0*/  @!P0 LDC.64 R38, c[0x0][0x220] ;  /* 0x00008800ff268b82 */ /* 0x000e220000000a00 */
[----:B------:R-:W-:Y:S02]  /*9500*/  @P0 DSETP.NEU.AND P1, PT, R4, +INF , PT ;  /* 0x7ff000000400042a */ /* 0x000fe40003f2d000 */
[----:B0-----:R-:W-:-:S06]  /*9510*/  @!P0 DADD R38, R12, R38 ;  /* 0x000000000c268229 */ /* 0x001fcc0000000026 */
[----:B------:R-:W-:Y:S02]  /*9520*/  @P0 FSEL R38, R2, RZ, P1 ;  /* 0x000000ff02260208 */ /* 0x000fe40000800000 */
[----:B------:R-:W-:-:S07]  /*9530*/  @P0 FSEL R39, R3, -QNAN , P1 ;  /* 0xfff8000003270808 */ /* 0x000fce0000800000 */
.L_x_18084:
[----:B------:R-:W-:Y:S05]  /*9540*/  BSYNC B0 ;  /* 0x0000000000007941 */ /* 0x000fea0003800000 */
.L_x_18082:
        /* <DEDUP_REMOVED lines=21> */
.L_x_18098:
[----:B------:R-:W-:Y:S05]  /*96a0*/  BSYNC B2 ;  /* 0x0000000000027941 */ /* 0x000fea0003800000 */
.L_x_18097:
        /* <DEDUP_REMOVED lines=33> */
.L_x_18101:
[----:B------:R-:W-:Y:S05]  /*98c0*/  BSYNC B2 ;  /* 0x0000000000027941 */ /* 0x000fea0003800000 */
.L_x_18100:
[----:B------:R-:W-:Y:S01]  /*98d0*/  LOP3.LUT R13, RZ, 0x80000000, R3, 0xb8, !PT ;  /* 0x80000000ff0d7812 */ /* 0x000fe200078eb803 */
[----:B------:R-:W-:Y:S01]  /*98e0*/  IMAD.MOV.U32 R12, RZ, RZ, RZ ;  /* 0x000000ffff0c7224 */ /* 0x000fe200078e00ff */
[----:B------:R-:W-:Y:S06]  /*98f0*/  BRA `(.L_x_18081) ;  /* 0x0000000000187947 */ /* 0x000fec0003800000 */
.L_x_18099:
[----:B------:R-:W0:Y:S02]  /*9900*/  FRND.F64.FLOOR R2, R24 ;  /* 0x0000001800027313 */ /* 0x000e240000305800 */
[----:B0-----:R-:W-:Y:S02]  /*9910*/  DADD R4, R24, -R2 ;  /* 0x0000000018047229 */ /* 0x001fe40000000802 */
[----:B------:R-:W-:-:S06]  /*9920*/  DADD R6, R2, 1 ;  /* 0x3ff0000002067429 */ /* 0x000fcc0000000000 */
[----:B------:R-:W-:-:S06]  /*9930*/  DSETP.GT.AND P0, PT, R4, 0.5, PT ;  /* 0x3fe000000400742a */ /* 0x000fcc0003f04000 */
[----:B------:R-:W-:Y:S02]  /*9940*/  FSEL R12, R6, R2, P0 ;  /* 0x00000002060c7208 */ /* 0x000fe40000000000 */
[----:B------:R-:W-:-:S07]  /*9950*/  FSEL R13, R7, R3, P0 ;  /* 0x00000003070d7208 */ /* 0x000fce0000000000 */
.L_x_18081:
[----:B------:R-:W-:Y:S05]  /*9960*/  BSYNC B1 ;  /* 0x0000000000017941 */ /* 0x000fea0003800000 */
.L_x_18077:
        /* <DEDUP_REMOVED lines=27> */
.L_x_18105:
[----:B------:R-:W-:Y:S05]  /*9b20*/  BSYNC B2 ;  /* 0x0000000000027941 */ /* 0x000fea0003800000 */
.L_x_18104:
[----:B------:R-:W-:Y:S02]  /*9b30*/  IMAD.MOV.U32 R14, RZ, RZ, R34 ;  /* 0x000000ffff0e7224 */ /* 0x000fe400078e0022 */
[----:B------:R-:W-:Y:S01]  /*9b40*/  IMAD.MOV.U32 R15, RZ, RZ, R35 ;  /* 0x000000ffff0f7224 */ /* 0x000fe200078e0023 */
[----:B------:R-:W-:Y:S06]  /*9b50*/  BRA `(.L_x_18106) ;  /* 0x0000001000f07947 */ /* 0x000fec0003800000 */
.L_x_18103:
        /* <DEDUP_REMOVED lines=40> */
.L_x_18112:
        /* <DEDUP_REMOVED lines=12> */
.L_x_18111:
[----:B------:R-:W-:Y:S05]  /*9ea0*/  BSYNC B2 ;  /* 0x0000000000027941 */ /* 0x000fea0003800000 */
.L_x_18110:
        /* <DEDUP_REMOVED lines=12> */
.L_x_18117:
        /* <DEDUP_REMOVED lines=33> */
.L_x_18116:
[----:B------:R-:W-:Y:S05]  /*a180*/  BSYNC B3 ;  /* 0x0000000000037941 */ /* 0x000fea0003800000 */
.L_x_18115:
[----:B------:R-:W-:-:S13]  /*a190*/  ISETP.GE.U32.AND P0, PT, R28, 0xc, PT ;  /* 0x0000000c1c00780c */ /* 0x000fda0003f06070 */
[----:B------:R-:W-:Y:S05]  /*a1a0*/  @!P0 BRA `(.L_x_18114) ;  /* 0x0000000400dc8947 */ /* 0x000fea0003800000 */
[----:B------:R-:W-:Y:S01]  /*a1b0*/  BSSY B3, `(.L_x_18118) ;  /* 0x0000075000037945 */ /* 0x000fe20003800000 */
[----:B------:R-:W-:-:S07]  /*a1c0*/  VIADD R4, R6, 0x10 ;  /* 0x0000001006047836 */ /* 0x000fce0000000000 */
.L_x_18119:
        /* <DEDUP_REMOVED lines=116> */
.L_x_18118:
[----:B------:R-:W-:-:S07]  /*a910*/  IMAD.MOV.U32 R4, RZ, RZ, R5 ;  /* 0x000000ffff047224 */ /* 0x000fce00078e0005 */
.L_x_18114:
[----:B------:R-:W-:Y:S05]  /*a920*/  BSYNC B2 ;  /* 0x0000000000027941 */ /* 0x000fea0003800000 */
.L_x_18113:
        /* <DEDUP_REMOVED lines=19> */
.L_x_18121:
[----:B------:R-:W-:Y:S05]  /*aa60*/  BSYNC B2 ;  /* 0x0000000000027941 */ /* 0x000fea0003800000 */
.L_x_18120:
[----:B------:R-:W-:Y:S01]  /*aa70*/  LOP3.LUT R39, R39, 0x80000000, R3, 0xb8, !PT ;  /* 0x8000000027277812 */ /* 0x000fe200078eb803 */
[----:B------:R-:W-:Y:S06]  /*aa80*/  BRA `(.L_x_18109) ;  /* 0x00000000001c7947 */ /* 0x000fec0003800000 */
.L_x_18108:
[----:B------:R-:W-:-:S06]  /*aa90*/  DSETP.GTU.AND P0, PT, R24, +INF , PT ;  /* 0x7ff000001800742a */ /* 0x000fcc0003f0c000 */
[----:B------:R-:W-:-:S14]  /*aaa0*/  DSETP.LE.AND P0, PT, R4, +INF , !P0 ;  /* 0x7ff000000400742a */ /* 0x000fdc0004703000 */
[----:B------:R-:W0:Y:S01]  /*aab0*/  @!P0 LDC.64 R38, c[0x0][0x220] ;  /* 0x00008800ff268b82 */ /* 0x000e220000000a00 */
[----:B------:R-:W-:Y:S02]  /*aac0*/  @P0 DSETP.NEU.AND P1, PT, R4, +INF , PT ;  /* 0x7ff000000400042a */ /* 0x000fe40003f2d000 */
[----:B0-----:R-:W-:-:S06]  /*aad0*/  @!P0 DADD R38, R14, R38 ;  /* 0x000000000e268229 */ /* 0x001fcc0000000026 */
[----:B------:R-:W-:Y:S02]  /*aae0*/  @P0 FSEL R38, R2, RZ, P1 ;  /* 0x000000ff02260208 */ /* 0x000fe40000800000 */
[----:B------:R-:W-:-:S07]  /*aaf0*/  @P0 FSEL R39, R3, -QNAN , P1 ;  /* 0xfff8000003270808 */ /* 0x000fce0000800000 */
.L_x_18109:
[----:B------:R-:W-:Y:S05]  /*ab00*/  BSYNC B0 ;  /* 0x0000000000007941 */ /* 0x000fea0003800000 */
.L_x_18107:
        /* <DEDUP_REMOVED lines=21> */
.L_x_18123:
[----:B------:R-:W-:Y:S05]  /*ac60*/  BSYNC B2 ;  /* 0x0000000000027941 */ /* 0x000fea0003800000 */
.L_x_18122:
        /* <DEDUP_REMOVED lines=33> */
.L_x_18126:
[----:B------:R-:W-:Y:S05]  /*ae80*/  BSYNC B2 ;  /* 0x0000000000027941 */ /* 0x000fea0003800000 */
.L_x_18125:
[----:B------:R-:W-:Y:S01]  /*ae90*/  LOP3.LUT R15, RZ, 0x80000000, R3, 0xb8, !PT ;  /* 0x80000000ff0f7812 */ /* 0x000fe200078eb803 */
[----:B------:R-:W-:Y:S01]  /*aea0*/  IMAD.MOV.U32 R14, RZ, RZ, RZ ;  /* 0x000000ffff0e7224 */ /* 0x000fe200078e00ff */
[----:B------:R-:W-:Y:S06]  /*aeb0*/  BRA `(.L_x_18106) ;  /* 0x0000000000187947 */ /* 0x000fec0003800000 */
.L_x_18124:
[----:B------:R-:W0:Y:S02]  /*aec0*/  FRND.F64.FLOOR R2, R24 ;  /* 0x0000001800027313 */ /* 0x000e240000305800 */
[----:B0-----:R-:W-:Y:S02]  /*aed0*/  DADD R4, R24, -R2 ;  /* 0x0000000018047229 */ /* 0x001fe40000000802 */
[----:B------:R-:W-:-:S06]  /*aee0*/  DADD R6, R2, 1 ;  /* 0x3ff0000002067429 */ /* 0x000fcc0000000000 */
[----:B------:R-:W-:-:S06]  /*aef0*/  DSETP.GT.AND P0, PT, R4, 0.5, PT ;  /* 0x3fe000000400742a */ /* 0x000fcc0003f04000 */
[----:B------:R-:W-:Y:S02]  /*af00*/  FSEL R14, R6, R2, P0 ;  /* 0x00000002060e7208 */ /* 0x000fe40000000000 */
[----:B------:R-:W-:-:S07]  /*af10*/  FSEL R15, R7, R3, P0 ;  /* 0x00000003070f7208 */ /* 0x000fce0000000000 */
.L_x_18106:
[----:B------:R-:W-:Y:S05]  /*af20*/  BSYNC B1 ;  /* 0x0000000000017941 */ /* 0x000fea0003800000 */
.L_x_18102:
        /* <DEDUP_REMOVED lines=11> */
.L_x_17925:
        /* <DEDUP_REMOVED lines=11> */
[----:B------:R-:W1:Y:S01]  /*b090*/  @!P5 LDC.64 R8, c[0x0][0x230] ;  /* 0x00008c00ff08db82 */ /* 0x000e620000000a00 */
[----:B------:R-:W-:Y:S02]  /*b0a0*/  @!P5 VIADD R0, R0, 0x80 ;  /* 0x000000800000d836 */ /* 0x000fe40000000000 */
[----:B0-----:R-:W-:-:S03]  /*b0b0*/  @!P6 IMAD.WIDE.U32 R4, R5, 0x8, R2 ;  /* 0x000000080504e825 */ /* 0x001fc600078e0002 */
[----:B------:R-:W-:Y:S02]  /*b0c0*/  ISETP.GE.AND P4, PT, R0, R7, PT ;  /* 0x000000070000720c */ /* 0x000fe40003f86270 */
[----:B------:R-:W0:Y:S01]  /*b0d0*/  @!P0 LDC.64 R2, c[0x0][0x230] ;  /* 0x00008c00ff028b82 */ /* 0x000e220000000a00 */
[----:B------:R2:W5:Y:S10]  /*b0e0*/  @!P6 LDG.E.64 R18, desc[UR4][R4.64] ;  /* 0x000000040412e981 */ /* 0x000574000c1e1b00 */
[----:B------:R-:W-:Y:S01]  /*b0f0*/  @!P4 IMAD.IADD R15, R20, 0x1, R0 ;  /* 0x00000001140fc824 */ /* 0x000fe200078e0200 */
[----:B------:R-:W3:Y:S01]  /*b100*/  @!P4 LDC.64 R10, c[0x0][0x230] ;  /* 0x00008c00ff0acb82 */ /* 0x000ee20000000a00 */
[----:B------:R-:W-:-:S05]  /*b110*/  @!P4 VIADD R0, R0, 0x80 ;  /* 0x000000800000c836 */ /* 0x000fca0000000000 */
[----:B------:R-:W-:-:S13]  /*b120*/  ISETP.GE.AND P3, PT, R0, R7, PT ;  /* 0x000000070000720c */ /* 0x000fda0003f66270 */
[----:B------:R-:W-:Y:S01]  /*b130*/  @!P3 IMAD.IADD R25, R20, 0x1, R0 ;  /* 0x000000011419b824 */ /* 0x000fe200078e0200 */
[----:B------:R-:W4:Y:S01]  /*b140*/  @!P3 LDC.64 R16, c[0x0][0x230] ;  /* 0x00008c00ff10bb82 */ /* 0x000f220000000a00 */
        /* <DEDUP_REMOVED lines=12> */
[----:B-1----:R-:W-:Y:S01]  /*b210*/  @!P5 IMAD.WIDE.U32 R12, R13, 0x8, R8 ;  /* 0x000000080d0cd825 */ /* 0x002fe200078e0008 */
[----:B------:R-:W-:-:S03]  /*b220*/  CS2R R22, SRZ ;  /* 0x0000000000167805 */ /* 0x000fc6000001ff00 */
[----:B--2---:R-:W-:Y:S01]  /*b230*/  @!P6 IMAD.IADD R5, R20, 0x1, R0 ;  /* 0x000000011405e824 */ /* 0x004fe200078e0200 */
[----:B------:R1:W5:Y:S01]  /*b240*/  @!P5 LDG.E.64 R40, desc[UR4][R12.64] ;  /* 0x000000040c28d981 */ /* 0x000362000c1e1b00 */
[----:B---3--:R-:W-:Y:S01]  /*b250*/  @!P4 IMAD.WIDE.U32 R14, R15, 0x8, R10 ;  /* 0x000000080f0ec825 */ /* 0x008fe200078e000a */
[----:B------:R-:W-:Y:S02]  /*b260*/  CS2R R38, SRZ ;  /* 0x0000000000267805 */ /* 0x000fe4000001ff00 */
[----:B------:R-:W-:Y:S02]  /*b270*/  CS2R R8, SRZ ;  /* 0x0000000000087805 */ /* 0x000fe4000001ff00 */
[----:B------:R-:W-:Y:S01]  /*b280*/  CS2R R10, SRZ ;  /* 0x00000000000a7805 */ /* 0x000fe2000001ff00 */
[----:B----4-:R-:W-:Y:S01]  /*b290*/  @!P3 IMAD.WIDE.U32 R24, R25, 0x8, R16 ;  /* 0x000000081918b825 */ /* 0x010fe200078e0010 */
[----:B------:R-:W-:Y:S01]  /*b2a0*/  CS2R R16, SRZ ;  /* 0x0000000000107805 */ /* 0x000fe2000001ff00 */
[----:B------:R2:W5:Y:S02]  /*b2b0*/  @!P4 LDG.E.64 R22, desc[UR4][R14.64] ;  /* 0x000000040e16c981 */ /* 0x000564000c1e1b00 */
[----:B0-----:R-:W-:Y:S01]  /*b2c0*/  @!P2 IMAD.WIDE.U32 R26, R33, 0x8, R26 ;  /* 0x00000008211aa825 */ /* 0x001fe200078e001a */
[----:B-1----:R-:W-:Y:S01]  /*b2d0*/  CS2R R12, SRZ ;  /* 0x00000000000c7805 */ /* 0x002fe2000001ff00 */
[----:B------:R2:W5:Y:S02]  /*b2e0*/  @!P3 LDG.E.64 R38, desc[UR4][R24.64] ;  /* 0x000000041826b981 */ /* 0x000564000c1e1b00 */
[----:B------:R-:W-:-:S02]  /*b2f0*/  @!P1 IMAD.WIDE.U32 R28, R35, 0x8, R28 ;  /* 0x00000008231c9825 */ /* 0x000fc400078e001c */
[----:B------:R2:W5:Y:S02]  /*b300*/  @!P2 LDG.E.64 R8, desc[UR4][R26.64] ;  /* 0x000000041a08a981 */ /* 0x000564000c1e1b00 */
[----:B------:R-:W-:Y:S02]  /*b310*/  @!P6 IMAD.WIDE.U32 R4, R5, 0x8, R30 ;  /* 0x000000080504e825 */ /* 0x000fe400078e001e */
[----:B------:R2:W5:Y:S02]  /*b320*/  @!P1 LDG.E.64 R10, desc[UR4][R28.64] ;  /* 0x000000041c0a9981 */ /* 0x000564000c1e1b00 */
[----:B------:R-:W-:Y:S02]  /*b330*/  @!P0 IMAD.WIDE.U32 R2, R21, 0x8, R2 ;  /* 0x0000000815028825 */ /* 0x000fe400078e0002 */
[----:B------:R2:W5:Y:S04]  /*b340*/  @!P6 LDG.E.64 R12, desc[UR4][R4.64] ;  /* 0x00000004040ce981 */ /* 0x000568000c1e1b00 */
[----:B------:R2:W5:Y:S01]  /*b350*/  @!P0 LDG.E.64 R16, desc[UR4][R2.64] ;  /* 0x0000000402108981 */ /* 0x000562000c1e1b00 */
[----:B------:R-:W-:Y:S04]  /*b360*/  BSSY B1, `(.L_x_18127) ;  /* 0x000015e000017945 */ /* 0x000fe80003800000 */
[----:B------:R-:W-:Y:S05]  /*b370*/  @P0 BRA `(.L_x_18128) ;  /* 0x0000001400700947 */ /* 0x000fea0003800000 */
[----:B-----5:R-:W-:-:S14]  /*b380*/  DSETP.NEU.AND P0, PT, R16, RZ, PT ;  /* 0x000000ff1000722a */ /* 0x020fdc0003f0d000 */
[----:B------:R-:W-:Y:S05]  /*b390*/  @P0 BRA `(.L_x_18129) ;  /* 0x0000000000700947 */ /* 0x000fea0003800000 */
[----:B--2---:R-:W0:Y:S01]  /*b3a0*/  MUFU.RCP64H R3, R17 ;  /* 0x0000001100037308 */ /* 0x004e220000001800 */
        /* <DEDUP_REMOVED lines=23> */
.L_x_18131:
[----:B------:R-:W-:Y:S05]  /*b520*/  BSYNC B2 ;  /* 0x0000000000027941 */ /* 0x000fea0003800000 */
.L_x_18130:
[----:B------:R-:W-:Y:S02]  /*b530*/  IMAD.MOV.U32 R14, RZ, RZ, R34 ;  /* 0x000000ffff0e7224 */ /* 0x000fe400078e0022 */
[----:B------:R-:W-:Y:S01]  /*b540*/  IMAD.MOV.U32 R15, RZ, RZ, R35 ;  /* 0x000000ffff0f7224 */ /* 0x000fe200078e0023 */
[----:B------:R-:W-:Y:S06]  /*b550*/  BRA `(.L_x_18128) ;  /* 0x0000001000f87947 */ /* 0x000fec0003800000 */
.L_x_18129:
[----:B--2---:R-:W0:Y:S01]  /*b560*/  LDC.64 R2, c[0x0][0x220] ;  /* 0x00008800ff027b82 */ /* 0x004e220000000a00 */
        /* <DEDUP_REMOVED lines=28> */
[----:B------:R-:W-:Y:S02]  /*b730*/  VIADDMNMX R2, R0, R21, 0xffffffff, !PT ;  /* 0xffffffff00027446 */ /* 0x000fe40007800115 */
        /* <DEDUP_REMOVED lines=9> */
.L_x_18137:
        /* <DEDUP_REMOVED lines=12> */
.L_x_18136:
[----:B------:R-:W-:Y:S05]  /*b890*/  BSYNC B2 ;  /* 0x0000000000027941 */ /* 0x000fea0003800000 */
.L_x_18135:
        /* <DEDUP_REMOVED lines=12> */
.L_x_18142:
        /* <DEDUP_REMOVED lines=33> */
.L_x_18141:
[----:B------:R-:W-:Y:S05]  /*bb70*/  BSYNC B3 ;  /* 0x0000000000037941 */ /* 0x000fea0003800000 */
.L_x_18140:
[----:B------:R-:W-:-:S13]  /*bb80*/  ISETP.GE.U32.AND P0, PT, R26, 0xc, PT ;  /* 0x0000000c1a00780c */ /* 0x000fda0003f06070 */
[----:B------:R-:W-:Y:S05]  /*bb90*/  @!P0 BRA `(.L_x_18139) ;  /* 0x0000000400dc8947 */ /* 0x000fea0003800000 */
[----:B------:R-:W-:Y:S01]  /*bba0*/  BSSY B3, `(.L_x_18143) ;  /* 0x0000075000037945 */ /* 0x000fe20003800000 */
[----:B------:R-:W-:-:S07]  /*bbb0*/  VIADD R6, R15, 0x10 ;  /* 0x000000100f067836 */ /* 0x000fce0000000000 */
.L_x_18144:
        /* <DEDUP_REMOVED lines=116> */
.L_x_18143:
[----:B------:R-:W-:-:S07]  /*c300*/  IMAD.MOV.U32 R21, RZ, RZ, R15 ;  /* 0x000000ffff157224 */ /* 0x000fce00078e000f */
.L_x_18139:
[----:B------:R-:W-:Y:S05]  /*c310*/  BSYNC B2 ;  /* 0x0000000000027941 */ /* 0x000fea0003800000 */
.L_x_18138:
        /* <DEDUP_REMOVED lines=20> */
.L_x_18146:
[----:B------:R-:W-:Y:S05]  /*c460*/  BSYNC B2 ;  /* 0x0000000000027941 */ /* 0x000fea0003800000 */
.L_x_18145:
[----:B------:R-:W-:Y:S02]  /*c470*/  IMAD.MOV.U32 R15, RZ, RZ, R25 ;  /* 0x000000ffff0f7224 */ /* 0x000fe400078e0019 */
[----:B------:R-:W-:-:S03]  /*c480*/  IMAD.MOV.U32 R14, RZ, RZ, R4 ;  /* 0x000000ffff0e7224 */ /* 0x000fc600078e0004 */
[----:B------:R-:W-:Y:S01]  /*c490*/  LOP3.LUT R15, R15, 0x80000000, R3, 0xb8, !PT ;  /* 0x800000000f0f7812 */ /* 0x000fe200078eb803 */
[----:B------:R-:W-:Y:S06]  /*c4a0*/  BRA `(.L_x_18134) ;  /* 0x00000000001c7947 */ /* 0x000fec0003800000 */
.L_x_18133:
[----:B------:R-:W-:-:S06]  /*c4b0*/  DSETP.GTU.AND P0, PT, R4, +INF , PT ;  /* 0x7ff000000400742a */ /* 0x000fcc0003f0c000 */
[----:B------:R-:W-:-:S14]  /*c4c0*/  DSETP.LE.AND P0, PT, R24, +INF , !P0 ;  /* 0x7ff000001800742a */ /* 0x000fdc0004703000 */
[----:B------:R-:W0:Y:S01]  /*c4d0*/  @!P0 LDC.64 R14, c[0x0][0x220] ;  /* 0x00008800ff0e8b82 */ /* 0x000e220000000a00 */
[----:B------:R-:W-:Y:S02]  /*c4e0*/  @P0 DSETP.NEU.AND P1, PT, R24, +INF , PT ;  /* 0x7ff000001800042a */ /* 0x000fe40003f2d000 */
[----:B0-----:R-:W-:-:S06]  /*c4f0*/  @!P0 DADD R14, R16, R14 ;  /* 0x00000000100e8229 */ /* 0x001fcc000000000e */
[----:B------:R-:W-:Y:S02]  /*c500*/  @P0 FSEL R14, R2, RZ, P1 ;  /* 0x000000ff020e0208 */ /* 0x000fe40000800000 */
[----:B------:R-:W-:-:S07]  /*c510*/  @P0 FSEL R15, R3, -QNAN , P1 ;  /* 0xfff80000030f0808 */ /* 0x000fce0000800000 */
.L_x_18134:
[----:B------:R-:W-:Y:S05]  /*c520*/  BSYNC B0 ;  /* 0x0000000000007941 */ /* 0x000fea0003800000 */
.L_x_18132:
        /* <DEDUP_REMOVED lines=21> */
.L_x_18148:
[----:B------:R-:W-:Y:S05]  /*c680*/  BSYNC B2 ;  /* 0x0000000000027941 */ /* 0x000fea0003800000 */
.L_x_18147:
        /* <DEDUP_REMOVED lines=33> */
.L_x_18151:
[----:B------:R-:W-:Y:S05]  /*c8a0*/  BSYNC B2 ;  /* 0x0000000000027941 */ /* 0x000fea0003800000 */
.L_x_18150:
[----:B------:R-:W-:Y:S01]  /*c8b0*/  LOP3.LUT R15, RZ, 0x80000000, R3, 0xb8, !PT ;  /* 0x80000000ff0f7812 */ /* 0x000fe200078eb803 */
[----:B------:R-:W-:Y:S01]  /*c8c0*/  IMAD.MOV.U32 R14, RZ, RZ, RZ ;  /* 0x000000ffff0e7224 */ /* 0x000fe200078e00ff */
[----:B------:R-:W-:Y:S06]  /*c8d0*/  BRA `(.L_x_18128) ;  /* 0x0000000000187947 */ /* 0x000fec0003800000 */
.L_x_18149:
[----:B------:R-:W0:Y:S02]  /*c8e0*/  FRND.F64.FLOOR R2, R24 ;  /* 0x0000001800027313 */ /* 0x000e240000305800 */
[----:B0-----:R-:W-:Y:S02]  /*c8f0*/  DADD R4, R24, -R2 ;  /* 0x0000000018047229 */ /* 0x001fe40000000802 */
[----:B------:R-:W-:-:S06]  /*c900*/  DADD R14, R2, 1 ;  /* 0x3ff00000020e7429 */ /* 0x000fcc0000000000 */
[----:B------:R-:W-:-:S06]  /*c910*/  DSETP.GT.AND P0, PT, R4, 0.5, PT ;  /* 0x3fe000000400742a */ /* 0x000fcc0003f04000 */
[----:B------:R-:W-:Y:S02]  /*c920*/  FSEL R14, R14, R2, P0 ;  /* 0x000000020e0e7208 */ /* 0x000fe40000000000 */
[----:B------:R-:W-:-:S07]  /*c930*/  FSEL R15, R15, R3, P0 ;  /* 0x000000030f0f7208 */ /* 0x000fce0000000000 */
.L_x_18128:
[----:B------:R-:W-:Y:S05]  /*c940*/  BSYNC B1 ;  /* 0x0000000000017941 */ /* 0x000fea0003800000 */
.L_x_18127:
[----:B------:R-:W0:Y:S01]  /*c950*/  S2R R0, SR_TID.X ;  /* 0x0000000000007919 */ /* 0x000e220000002100 */
[----:B------:R-:W-:Y:S01]  /*c960*/  BSSY B1, `(.L_x_18152) ;  /* 0x0000161000017945 */ /* 0x000fe20003800000 */
[----:B0-----:R-:W-:-:S05]  /*c970*/  VIADD R0, R0, 0x80 ;  /* 0x0000008000007836 */ /* 0x001fca0000000000 */
[----:B------:R-:W-:-:S13]  /*c980*/  ISETP.GE.AND P0, PT, R0, R7, PT ;  /* 0x000000070000720c */ /* 0x000fda0003f06270 */
        /* <DEDUP_REMOVED lines=27> */
.L_x_18156:
[----:B------:R-:W-:Y:S05]  /*cb40*/  BSYNC B2 ;  /* 0x0000000000027941 */ /* 0x000fea0003800000 */
.L_x_18155:
[----:B------:R-:W-:Y:S02]  /*cb50*/  IMAD.MOV.U32 R16, RZ, RZ, R34 ;  /* 0x000000ffff107224 */ /* 0x000fe400078e0022 */
[----:B------:R-:W-:Y:S01]  /*cb60*/  IMAD.MOV.U32 R17, RZ, RZ, R35 ;  /* 0x000000ffff117224 */ /* 0x000fe200078e0023 */
[----:B------:R-:W-:Y:S06]  /*cb70*/  BRA `(.L_x_18153) ;  /* 0x0000001000fc7947 */ /* 0x000fec0003800000 */
.L_x_18154:
        /* <DEDUP_REMOVED lines=40> */
.L_x_18162:
        /* <DEDUP_REMOVED lines=12> */
.L_x_18161:
[----:B------:R-:W-:Y:S05]  /*cec0*/  BSYNC B2 ;  /* 0x0000000000027941 */ /* 0x000fea0003800000 */
.L_x_18160:
        /* <DEDUP_REMOVED lines=12> */
.L_x_18167:
        /* <DEDUP_REMOVED lines=33> */
.L_x_18166:
[----:B------:R-:W-:Y:S05]  /*d1a0*/  BSYNC B3 ;  /* 0x0000000000037941 */ /* 0x000fea0003800000 */
.L_x_18165:
[----:B------:R-:W-:-:S13]  /*d1b0*/  ISETP.GE.U32.AND P0, PT, R26, 0xc, PT ;  /* 0x0000000c1a00780c */ /* 0x000fda0003f06070 */
[----:B------:R-:W-:Y:S05]  /*d1c0*/  @!P0 BRA `(.L_x_18164) ;  /* 0x0000000400dc8947 */ /* 0x000fea0003800000 */
[----:B------:R-:W-:Y:S01]  /*d1d0*/  BSSY B3, `(.L_x_18168) ;  /* 0x0000075000037945 */ /* 0x000fe20003800000 */
[----:B------:R-:W-:-:S07]  /*d1e0*/  VIADD R4, R17, 0x10 ;  /* 0x0000001011047836 */ /* 0x000fce0000000000 */
.L_x_18169:
        /* <DEDUP_REMOVED lines=116> */
.L_x_18168:
[----:B------:R-:W-:-:S07]  /*d930*/  IMAD.MOV.U32 R4, RZ, RZ, R5 ;  /* 0x000000ffff047224 */ /* 0x000fce00078e0005 */
.L_x_18164:
[----:B------:R-:W-:Y:S05]  /*d940*/  BSYNC B2 ;  /* 0x0000000000027941 */ /* 0x000fea0003800000 */
.L_x_18163:
        /* <DEDUP_REMOVED lines=20> */
.L_x_18171:
[----:B------:R-:W-:Y:S05]  /*da90*/  BSYNC B2 ;  /* 0x0000000000027941 */ /* 0x000fea0003800000 */
.L_x_18170:
[----:B------:R-:W-:Y:S02]  /*daa0*/  IMAD.MOV.U32 R17, RZ, RZ, R25 ;  /* 0x000000ffff117224 */ /* 0x000fe400078e0019 */
[----:B------:R-:W-:-:S03]  /*dab0*/  IMAD.MOV.U32 R16, RZ, RZ, R4 ;  /* 0x000000ffff107224 */ /* 0x000fc600078e0004 */
[----:B------:R-:W-:Y:S01]  /*dac0*/  LOP3.LUT R17, R17, 0x80000000, R3, 0xb8, !PT ;  /* 0x8000000011117812 */ /* 0x000fe200078eb803 */
[----:B------:R-:W-:Y:S06]  /*dad0*/  BRA `(.L_x_18159) ;  /* 0x00000000001c7947 */ /* 0x000fec0003800000 */
.L_x_18158:
[----:B------:R-:W-:-:S06]  /*dae0*/  DSETP.GTU.AND P0, PT, R24, +INF , PT ;  /* 0x7ff000001800742a */ /* 0x000fcc0003f0c000 */
[----:B------:R-:W-:-:S14]  /*daf0*/  DSETP.LE.AND P0, PT, R4, +INF , !P0 ;  /* 0x7ff000000400742a */ /* 0x000fdc0004703000 */
[----:B------:R-:W0:Y:S01]  /*db00*/  @!P0 LDC.64 R16, c[0x0][0x220] ;  /* 0x00008800ff108b82 */ /* 0x000e220000000a00 */
[----:B------:R-:W-:Y:S02]  /*db10*/  @P0 DSETP.NEU.AND P1, PT, R4, +INF , PT ;  /* 0x7ff000000400042a */ /* 0x000fe40003f2d000 */
[----:B0-----:R-:W-:-:S06]  /*db20*/  @!P0 DADD R16, R18, R16 ;  /* 0x0000000012108229 */ /* 0x001fcc0000000010 */
[----:B------:R-:W-:Y:S02]  /*db30*/  @P0 FSEL R16, R2, RZ, P1 ;  /* 0x000000ff02100208 */ /* 0x000fe40000800000 */
[----:B------:R-:W-:-:S07]  /*db40*/  @P0 FSEL R17, R3, -QNAN , P1 ;  /* 0xfff8000003110808 */ /* 0x000fce0000800000 */
.L_x_18159:
[----:B------:R-:W-:Y:S05]  /*db50*/  BSYNC B0 ;  /* 0x0000000000007941 */ /* 0x000fea0003800000 */
.L_x_18157:
        /* <DEDUP_REMOVED lines=21> */
.L_x_18173:
[----:B------:R-:W-:Y:S05]  /*dcb0*/  BSYNC B2 ;  /* 0x0000000000027941 */ /* 0x000fea0003800000 */
.L_x_18172:
        /* <DEDUP_REMOVED lines=33> */
.L_x_18176:
[----:B------:R-:W-:Y:S05]  /*ded0*/  BSYNC B2 ;  /* 0x0000000000027941 */ /* 0x000fea0003800000 */
.L_x_18175:
[----:B------:R-:W-:Y:S01]  /*dee0*/  LOP3.LUT R17, RZ, 0x80000000, R3, 0xb8, !PT ;  /* 0x80000000ff117812 */ /* 0x000fe200078eb803 */
[----:B------:R-:W-:Y:S01]  /*def0*/  IMAD.MOV.U32 R16, RZ, RZ, RZ ;  /* 0x000000ffff107224 */ /* 0x000fe200078e00ff */
[----:B------:R-:W-:Y:S06]  /*df00*/  BRA `(.L_x_18153) ;  /* 0x0000000000187947 */ /* 0x000fec0003800000 */
.L_x_18174:
[----:B------:R-:W0:Y:S02]  /*df10*/  FRND.F64.FLOOR R2, R24 ;  /* 0x0000001800027313 */ /* 0x000e240000305800 */
[----:B0-----:R-:W-:Y:S02]  /*df20*/  DADD R4, R24, -R2 ;  /* 0x0000000018047229 */ /* 0x001fe40000000802 */
[----:B------:R-:W-:-:S06]  /*df30*/  DADD R16, R2, 1 ;  /* 0x3ff0000002107429 */ /* 0x000fcc0000000000 */
[----:B------:R-:W-:-:S06]  /*df40*/  DSETP.GT.AND P0, PT, R4, 0.5, PT ;  /* 0x3fe000000400742a */ /* 0x000fcc0003f04000 */
[----:B------:R-:W-:Y:S02]  /*df50*/  FSEL R16, R16, R2, P0 ;  /* 0x0000000210107208 */ /* 0x000fe40000000000 */
[----:B------:R-:W-:-:S07]  /*df60*/  FSEL R17, R17, R3, P0 ;  /* 0x0000000311117208 */ /* 0x000fce0000000000 */
.L_x_18153:
[----:B------:R-:W-:Y:S05]  /*df70*/  BSYNC B1 ;  /* 0x0000000000017941 */ /* 0x000fea0003800000 */
.L_x_18152:
        /* <DEDUP_REMOVED lines=31> */
.L_x_18181:
[----:B------:R-:W-:Y:S05]  /*e170*/  BSYNC B2 ;  /* 0x0000000000027941 */ /* 0x000fea0003800000 */
.L_x_18180:
[----:B------:R-:W-:Y:S02]  /*e180*/  IMAD.MOV.U32 R18, RZ, RZ, R34 ;  /* 0x000000ffff127224 */ /* 0x000fe400078e0022 */
[----:B------:R-:W-:Y:S01]  /*e190*/  IMAD.MOV.U32 R19, RZ, RZ, R35 ;  /* 0x000000ffff137224 */ /* 0x000fe200078e0023 */
[----:B------:R-:W-:Y:S06]  /*e1a0*/  BRA `(.L_x_18178) ;  /* 0x0000001000f87947 */ /* 0x000fec0003800000 */
.L_x_18179:
        /* <DEDUP_REMOVED lines=40> */
.L_x_18187:
        /* <DEDUP_REMOVED lines=12> */
.L_x_18186:
[----:B------:R-:W-:Y:S05]  /*e4f0*/  BSYNC B2 ;  /* 0x0000000000027941 */ /* 0x000fea0003800000 */
.L_x_18185:
        /* <DEDUP_REMOVED lines=12> */
.L_x_18192:
        /* <DEDUP_REMOVED lines=33> */
.L_x_18191:
[----:B------:R-:W-:Y:S05]  /*e7d0*/  BSYNC B3 ;  /* 0x0000000000037941 */ /* 0x000fea0003800000 */
.L_x_18190:
[----:B------:R-:W-:-:S13]  /*e7e0*/  ISETP.GE.U32.AND P0, PT, R26, 0xc, PT ;  /* 0x0000000c1a00780c */ /* 0x000fda0003f06070 */
[----:B------:R-:W-:Y:S05]  /*e7f0*/  @!P0 BRA `(.L_x_18189) ;  /* 0x0000000400dc8947 */ /* 0x000fea0003800000 */
[----:B------:R-:W-:Y:S01]  /*e800*/  BSSY B3, `(.L_x_18193) ;  /* 0x0000075000037945 */ /* 0x000fe20003800000 */
[----:B------:R-:W-:-:S07]  /*e810*/  VIADD R4, R19, 0x10 ;  /* 0x0000001013047836 */ /* 0x000fce0000000000 */
.L_x_18194:
        /* <DEDUP_REMOVED lines=116> */
.L_x_18193:
[----:B------:R-:W-:-:S07]  /*ef60*/  IMAD.MOV.U32 R4, RZ, RZ, R5 ;  /* 0x000000ffff047224 */ /* 0x000fce00078e0005 */
.L_x_18189:
[----:B------:R-:W-:Y:S05]  /*ef70*/  BSYNC B2 ;  /* 0x0000000000027941 */ /* 0x000fea0003800000 */
.L_x_18188:
        /* <DEDUP_REMOVED lines=20> */
.L_x_18196:
[----:B------:R-:W-:Y:S05]  /*f0c0*/  BSYNC B2 ;  /* 0x0000000000027941 */ /* 0x000fea0003800000 */
.L_x_18195:
[----:B------:R-:W-:-:S05]  /*f0d0*/  IMAD.MOV.U32 R19, RZ, RZ, R25 ;  /* 0x000000ffff137224 */ /* 0x000fca00078e0019 */
[----:B------:R-:W-:Y:S01]  /*f0e0*/  LOP3.LUT R19, R19, 0x80000000, R3, 0xb8, !PT ;  /* 0x8000000013137812 */ /* 0x000fe200078eb803 */
[----:B------:R-:W-:Y:S06]  /*f0f0*/  BRA `(.L_x_18184) ;  /* 0x00000000001c7947 */ /* 0x000fec0003800000 */
.L_x_18183:
[----:B------:R-:W-:-:S06]  /*f100*/  DSETP.GTU.AND P0, PT, R24, +INF , PT ;  /* 0x7ff000001800742a */ /* 0x000fcc0003f0c000 */
[----:B------:R-:W-:-:S14]  /*f110*/  DSETP.LE.AND P0, PT, R4, +INF , !P0 ;  /* 0x7ff000000400742a */ /* 0x000fdc0004703000 */
[----:B------:R-:W0:Y:S01]  /*f120*/  @!P0 LDC.64 R18, c[0x0][0x220] ;  /* 0x00008800ff128b82 */ /* 0x000e220000000a00 */
[----:B------:R-:W-:Y:S02]  /*f130*/  @P0 DSETP.NEU.AND P1, PT, R4, +INF , PT ;  /* 0x7ff000000400042a */ /* 0x000fe40003f2d000 */
[----:B0-----:R-:W-:-:S06]  /*f140*/  @!P0 DADD R18, R40, R18 ;  /* 0x0000000028128229 */ /* 0x001fcc0000000012 */
[----:B------:R-:W-:Y:S02]  /*f150*/  @P0 FSEL R18, R2, RZ, P1 ;  /* 0x000000ff02120208 */ /* 0x000fe40000800000 */
[----:B------:R-:W-:-:S07]  /*f160*/  @P0 FSEL R19, R3, -QNAN , P1 ;  /* 0xfff8000003130808 */ /* 0x000fce0000800000 */
.L_x_18184:
[----:B------:R-:W-:Y:S05]  /*f170*/  BSYNC B0 ;  /* 0x0000000000007941 */ /* 0x000fea0003800000 */
.L_x_18182:
        /* <DEDUP_REMOVED lines=21> */
.L_x_18198:
[----:B------:R-:W-:Y:S05]  /*f2d0*/  BSYNC B2 ;  /* 0x0000000000027941 */ /* 0x000fea0003800000 */
.L_x_18197:
        /* <DEDUP_REMOVED lines=33> */
.L_x_18201:
[----:B------:R-:W-:Y:S05]  /*f4f0*/  BSYNC B2 ;  /* 0x0000000000027941 */ /* 0x000fea0003800000 */
.L_x_18200:
[----:B------:R-:W-:Y:S01]  /*f500*/  LOP3.LUT R19, RZ, 0x80000000, R3, 0xb8, !PT ;  /* 0x80000000ff137812 */ /* 0x000fe200078eb803 */
[----:B------:R-:W-:Y:S01]  /*f510*/  IMAD.MOV.U32 R18, RZ, RZ, RZ ;  /* 0x000000ffff127224 */ /* 0x000fe200078e00ff */
[----:B------:R-:W-:Y:S06]  /*f520*/  BRA `(.L_x_18178) ;  /* 0x0000000000187947 */ /* 0x000fec0003800000 */
.L_x_18199:
[----:B------:R-:W0:Y:S02]  /*f530*/  FRND.F64.FLOOR R2, R24 ;  /* 0x0000001800027313 */ /* 0x000e240000305800 */
[----:B0-----:R-:W-:Y:S02]  /*f540*/  DADD R4, R24, -R2 ;  /* 0x0000000018047229 */ /* 0x001fe40000000802 */
[----:B------:R-:W-:-:S06]  /*f550*/  DADD R18, R2, 1 ;  /* 0x3ff0000002127429 */ /* 0x000fcc0000000000 */
[----:B------:R-:W-:-:S06]  /*f560*/  DSETP.GT.AND P0, PT, R4, 0.5, PT ;  /* 0x3fe000000400742a */ /* 0x000fcc0003f04000 */
[----:B------:R-:W-:Y:S02]  /*f570*/  FSEL R18, R18, R2, P0 ;  /* 0x0000000212127208 */ /* 0x000fe40000000000 */
[----:B------:R-:W-:-:S07]  /*f580*/  FSEL R19, R19, R3, P0 ;  /* 0x0000000313137208 */ /* 0x000fce0000000000 */
.L_x_18178:
[----:B------:R-:W-:Y:S05]  /*f590*/  BSYNC B1 ;  /* 0x0000000000017941 */ /* 0x000fea0003800000 */
.L_x_18177:
        /* <DEDUP_REMOVED lines=31> */
.L_x_18206:
[----:B------:R-:W-:Y:S05]  /*f790*/  BSYNC B2 ;  /* 0x0000000000027941 */ /* 0x000fea0003800000 */
.L_x_18205:
[----:B------:R-:W-:Y:S02]  /*f7a0*/  IMAD.MOV.U32 R22, RZ, RZ, R34 ;  /* 0x000000ffff167224 */ /* 0x000fe400078e0022 */
[----:B------:R-:W-:Y:S01]  /*f7b0*/  IMAD.MOV.U32 R23, RZ, RZ, R35 ;  /* 0x000000ffff177224 */ /* 0x000fe200078e0023 */
[----:B------:R-:W-:Y:S06]  /*f7c0*/  BRA `(.L_x_18203) ;  /* 0x0000001000f07947 */ /* 0x000fec0003800000 */
.L_x_18204:
        /* <DEDUP_REMOVED lines=40> */
.L_x_18212:
        /* <DEDUP_REMOVED lines=12> */
.L_x_18211:
[----:B------:R-:W-:Y:S05]  /*fb10*/  BSYNC B2 ;  /* 0x0000000000027941 */ /* 0x000fea0003800000 */
.L_x_18210:
        /* <DEDUP_REMOVED lines=12> */
.L_x_18217:
        /* <DEDUP_REMOVED lines=33> */
.L_x_18216:
[----:B------:R-:W-:Y:S05]  /*fdf0*/  BSYNC B3 ;  /* 0x0000000000037941 */ /* 0x000fea0003800000 */
.L_x_18215:
[----:B------:R-:W-:-:S13]  /*fe00*/  ISETP.GE.U32.AND P0, PT, R28, 0xc, PT ;  /* 0x0000000c1c00780c */ /* 0x000fda0003f06070 */
[----:B------:R-:W-:Y:S05]  /*fe10*/  @!P0 BRA `(.L_x_18214) ;  /* 0x0000000400dc8947 */ /* 0x000fea0003800000 */
[----:B------:R-:W-:Y:S01]  /*fe20*/  BSSY B3, `(.L_x_18218) ;  /* 0x0000075000037945 */ /* 0x000fe20003800000 */
[----:B------:R-:W-:-:S07]  /*fe30*/  VIADD R4, R6, 0x10 ;  /* 0x0000001006047836 */ /* 0x000fce0000000000 */
.L_x_18219:
        /* <DEDUP_REMOVED lines=116> */
.L_x_18218:
[----:B------:R-:W-:-:S07]  /*10580*/  IMAD.MOV.U32 R4, RZ, RZ, R5 ;  /* 0x000000ffff047224 */ /* 0x000fce00078e0005 */
.L_x_18214:
[----:B------:R-:W-:Y:S05]  /*10590*/  BSYNC B2 ;  /* 0x0000000000027941 */ /* 0x000fea0003800000 */
.L_x_18213:
        /* <DEDUP_REMOVED lines=19> */
.L_x_18221:
[----:B------:R-:W-:Y:S05]  /*106d0*/  BSYNC B2 ;  /* 0x0000000000027941 */ /* 0x000fea0003800000 */
.L_x_18220:
[----:B------:R-:W-:Y:S01]  /*106e0*/  LOP3.LUT R41, R41, 0x80000000, R3, 0xb8, !PT ;  /* 0x8000000029297812 */ /* 0x000fe200078eb803 */
[----:B------:R-:W-:Y:S06]  /*106f0*/  BRA `(.L_x_18209) ;  /* 0x00000000001c7947 */ /* 0x000fec0003800000 */
.L_x_18208:
[----:B------:R-:W-:-:S06]  /*10700*/  DSETP.GTU.AND P0, PT, R24, +INF , PT ;  /* 0x7ff000001800742a */ /* 0x000fcc0003f0c000 */
[----:B------:R-:W-:-:S14]  /*10710*/  DSETP.LE.AND P0, PT, R4, +INF , !P0 ;  /* 0x7ff000000400742a */ /* 0x000fdc0004703000 */
[----:B------:R-:W0:Y:S01]  /*10720*/  @!P0 LDC.64 R40, c[0x0][0x220] ;  /* 0x00008800ff288b82 */ /* 0x000e220000000a00 */
[----:B------:R-:W-:Y:S02]  /*10730*/  @P0 DSETP.NEU.AND P1, PT, R4, +INF , PT ;  /* 0x7ff000000400042a */ /* 0x000fe40003f2d000 */
[----:B0-----:R-:W-:-:S06]  /*10740*/  @!P0 DADD R40, R22, R40 ;  /* 0x0000000016288229 */ /* 0x001fcc0000000028 */
[----:B------:R-:W-:Y:S02]  /*10750*/  @P0 FSEL R40, R2, RZ, P1 ;  /* 0x000000ff02280208 */ /* 0x000fe40000800000 */
[----:B------:R-:W-:-:S07]  /*10760*/  @P0 FSEL R41, R3, -QNAN , P1 ;  /* 0xfff8000003290808 */ /* 0x000fce0000800000 */
.L_x_18209:
[----:B------:R-:W-:Y:S05]  /*10770*/  BSYNC B0 ;  /* 0x0000000000007941 */ /* 0x000fea0003800000 */
.L_x_18207:
        /* <DEDUP_REMOVED lines=21> */
.L_x_18223:
[----:B------:R-:W-:Y:S05]  /*108d0*/  BSYNC B2 ;  /* 0x0000000000027941 */ /* 0x000fea0003800000 */
.L_x_18222:
        /* <DEDUP_REMOVED lines=33> */
.L_x_18226:
[----:B------:R-:W-:Y:S05]  /*10af0*/  BSYNC B2 ;  /* 0x0000000000027941 */ /* 0x000fea0003800000 */
.L_x_18225:
[----:B------:R-:W-:Y:S01]  /*10b00*/  LOP3.LUT R23, RZ, 0x80000000, R3, 0xb8, !PT ;  /* 0x80000000ff177812 */ /* 0x000fe200078eb803 */
[----:B------:R-:W-:Y:S01]  /*10b10*/  IMAD.MOV.U32 R22, RZ, RZ, RZ ;  /* 0x000000ffff167224 */ /* 0x000fe200078e00ff */
[----:B------:R-:W-:Y:S06]  /*10b20*/  BRA `(.L_x_18203) ;  /* 0x0000000000187947 */ /* 0x000fec0003800000 */
.L_x_18224:
[----:B------:R-:W0:Y:S02]  /*10b30*/  FRND.F64.FLOOR R2, R24 ;  /* 0x0000001800027313 */ /* 0x000e240000305800 */
[----:B0-----:R-:W-:Y:S02]  /*10b40*/  DADD R4, R24, -R2 ;  /* 0x0000000018047229 */ /* 0x001fe40000000802 */
[----:B------:R-:W-:-:S06]  /*10b50*/  DADD R22, R2, 1 ;  /* 0x3ff0000002167429 */ /* 0x000fcc0000000000 */
[----:B------:R-:W-:-:S06]  /*10b60*/  DSETP.GT.AND P0, PT, R4, 0.5, PT ;  /* 0x3fe000000400742a */ /* 0x000fcc0003f04000 */
[----:B------:R-:W-:Y:S02]  /*10b70*/  FSEL R22, R22, R2, P0 ;  /* 0x0000000216167208 */ /* 0x000fe40000000000 */
[----:B------:R-:W-:-:S07]  /*10b80*/  FSEL R23, R23, R3, P0 ;  /* 0x0000000317177208 */ /* 0x000fce0000000000 */
.L_x_18203:
[----:B------:R-:W-:Y:S05]  /*10b90*/  BSYNC B1 ;  /* 0x0000000000017941 */ /* 0x000fea0003800000 */
.L_x_18202:
        /* <DEDUP_REMOVED lines=31> */
.L_x_18231:
[----:B------:R-:W-:Y:S05]  /*10d90*/  BSYNC B2 ;  /* 0x0000000000027941 */ /* 0x000fea0003800000 */
.L_x_18230:
[----:B------:R-:W-:Y:S02]  /*10da0*/  IMAD.MOV.U32 R38, RZ, RZ, R34 ;  /* 0x000000ffff267224 */ /* 0x000fe400078e0022 */
[----:B------:R-:W-:Y:S01]  /*10db0*/  IMAD.MOV.U32 R39, RZ, RZ, R35 ;  /* 0x000000ffff277224 */ /* 0x000fe200078e0023 */
[----:B------:R-:W-:Y:S06]  /*10dc0*/  BRA `(.L_x_18228) ;  /* 0x0000001000f07947 */ /* 0x000fec0003800000 */
.L_x_18229:
        /* <DEDUP_REMOVED lines=40> */
.L_x_18237:
        /* <DEDUP_REMOVED lines=12> */
.L_x_18236:
[----:B------:R-:W-:Y:S05]  /*11110*/  BSYNC B2 ;  /* 0x0000000000027941 */ /* 0x000fea0003800000 */
.L_x_18235:
        /* <DEDUP_REMOVED lines=12> */
.L_x_18242:
        /* <DEDUP_REMOVED lines=33> */
.L_x_18241:
[----:B------:R-:W-:Y:S05]  /*113f0*/  BSYNC B3 ;  /* 0x0000000000037941 */ /* 0x000fea0003800000 */
.L_x_18240:
[----:B------:R-:W-:-:S13]  /*11400*/  ISETP.GE.U32.AND P0, PT, R28, 0xc, PT ;  /* 0x0000000c1c00780c */ /* 0x000fda0003f06070 */
[----:B------:R-:W-:Y:S05]  /*11410*/  @!P0 BRA `(.L_x_18239) ;  /* 0x0000000400dc8947 */ /* 0x000fea0003800000 */
[----:B------:R-:W-:Y:S01]  /*11420*/  BSSY B3, `(.L_x_18243) ;  /* 0x0000075000037945 */ /* 0x000fe20003800000 */
[----:B------:R-:W-:-:S07]  /*11430*/  VIADD R4, R6, 0x10 ;  /* 0x0000001006047836 */ /* 0x000fce0000000000 */
.L_x_18244:
        /* <DEDUP_REMOVED lines=116> */
.L_x_18243:
[----:B------:R-:W-:-:S07]  /*11b80*/  IMAD.MOV.U32 R4, RZ, RZ, R5 ;  /* 0x000000ffff047224 */ /* 0x000fce00078e0005 */
.L_x_18239:
[----:B------:R-:W-:Y:S05]  /*11b90*/  BSYNC B2 ;  /* 0x0000000000027941 */ /* 0x000fea0003800000 */
.L_x_18238:
        /* <DEDUP_REMOVED lines=19> */
.L_x_18246:
[----:B------:R-:W-:Y:S05]  /*11cd0*/  BSYNC B2 ;  /* 0x0000000000027941 */ /* 0x000fea0003800000 */
.L_x_18245:
[----:B------:R-:W-:Y:S01]  /*11ce0*/  LOP3.LUT R41, R41, 0x80000000, R3, 0xb8, !PT ;  /* 0x8000000029297812 */ /* 0x000fe200078eb803 */
[----:B------:R-:W-:Y:S06]  /*11cf0*/  BRA `(.L_x_18234) ;  /* 0x00000000001c7947 */ /* 0x000fec0003800000 */
.L_x_18233:
[----:B------:R-:W-:-:S06]  /*11d00*/  DSETP.GTU.AND P0, PT, R24, +INF , PT ;  /* 0x7ff000001800742a */ /* 0x000fcc0003f0c000 */
[----:B------:R-:W-:-:S14]  /*11d10*/  DSETP.LE.AND P0, PT, R4, +INF , !P0 ;  /* 0x7ff000000400742a */ /* 0x000fdc0004703000 */
[----:B------:R-:W0:Y:S01]  /*11d20*/  @!P0 LDC.64 R40, c[0x0][0x220] ;  /* 0x00008800ff288b82 */ /* 0x000e220000000a00 */
[----:B------:R-:W-:Y:S02]  /*11d30*/  @P0 DSETP.NEU.AND P1, PT, R4, +INF , PT ;  /* 0x7ff000000400042a */ /* 0x000fe40003f2d000 */
[----:B0-----:R-:W-:-:S06]  /*11d40*/  @!P0 DADD R40, R38, R40 ;  /* 0x0000000026288229 */ /* 0x001fcc0000000028 */
[----:B------:R-:W-:Y:S02]  /*11d50*/  @P0 FSEL R40, R2, RZ, P1 ;  /* 0x000000ff02280208 */ /* 0x000fe40000800000 */
[----:B------:R-:W-:-:S07]  /*11d60*/  @P0 FSEL R41, R3, -QNAN , P1 ;  /* 0xfff8000003290808 */ /* 0x000fce0000800000 */
.L_x_18234:
[----:B------:R-:W-:Y:S05]  /*11d70*/  BSYNC B0 ;  /* 0x0000000000007941 */ /* 0x000fea0003800000 */
.L_x_18232:
        /* <DEDUP_REMOVED lines=21> */
.L_x_18248:
[----:B------:R-:W-:Y:S05]  /*11ed0*/  BSYNC B2 ;  /* 0x0000000000027941 */ /* 0x000fea0003800000 */
.L_x_18247:
        /* <DEDUP_REMOVED lines=33> */
.L_x_18251:
[----:B------:R-:W-:Y:S05]  /*120f0*/  BSYNC B2 ;  /* 0x0000000000027941 */ /* 0x000fea0003800000 */
.L_x_18250:
[----:B------:R-:W-:Y:S01]  /*12100*/  LOP3.LUT R39, RZ, 0x80000000, R3, 0xb8, !PT ;  /* 0x80000000ff277812 */ /* 0x000fe200078eb803 */
[----:B------:R-:W-:Y:S01]  /*12110*/  IMAD.MOV.U32 R38, RZ, RZ, RZ ;  /* 0x000000ffff267224 */ /* 0x000fe200078e00ff */
[----:B------:R-:W-:Y:S06]  /*12120*/  BRA `(.L_x_18228) ;  /* 0x0000000000187947 */ /* 0x000fec0003800000 */
.L_x_18249:
[----:B------:R-:W0:Y:S02]  /*12130*/  FRND.F64.FLOOR R2, R26 ;  /* 0x0000001a00027313 */ /* 0x000e240000305800 */
[----:B0-----:R-:W-:Y:S02]  /*12140*/  DADD R4, R26, -R2 ;  /* 0x000000001a047229 */ /* 0x001fe40000000802 */
[----:B------:R-:W-:-:S06]  /*12150*/  DADD R24, R2, 1 ;  /* 0x3ff0000002187429 */ /* 0x000fcc0000000000 */
[----:B------:R-:W-:-:S06]  /*12160*/  DSETP.GT.AND P0, PT, R4, 0.5, PT ;  /* 0x3fe000000400742a */ /* 0x000fcc0003f04000 */
[----:B------:R-:W-:Y:S02]  /*12170*/  FSEL R38, R24, R2, P0 ;  /* 0x0000000218267208 */ /* 0x000fe40000000000 */
[----:B------:R-:W-:-:S07]  /*12180*/  FSEL R39, R25, R3, P0 ;  /* 0x0000000319277208 */ /* 0x000fce0000000000 */
.L_x_18228:
[----:B------:R-:W-:Y:S05]  /*12190*/  BSYNC B1 ;  /* 0x0000000000017941 */ /* 0x000fea0003800000 */
.L_x_18227:
        /* <DEDUP_REMOVED lines=31> */
.L_x_18256:
[----:B------:R-:W-:Y:S05]  /*12390*/  BSYNC B2 ;  /* 0x0000000000027941 */ /* 0x000fea0003800000 */
.L_x_18255:
[----:B------:R-:W-:Y:S02]  /*123a0*/  IMAD.MOV.U32 R40, RZ, RZ, R34 ;  /* 0x000000ffff287224 */ /* 0x000fe400078e0022 */
[----:B------:R-:W-:Y:S01]  /*123b0*/  IMAD.MOV.U32 R41, RZ, RZ, R35 ;  /* 0x000000ffff297224 */ /* 0x000fe200078e0023 */
[----:B------:R-:W-:Y:S06]  /*123c0*/  BRA `(.L_x_18253) ;  /* 0x0000001000f07947 */ /* 0x000fec0003800000 */
.L_x_18254:
        /* <DEDUP_REMOVED lines=40> */
.L_x_18262:
        /* <DEDUP_REMOVED lines=12> */
.L_x_18261:
[----:B------:R-:W-:Y:S05]  /*12710*/  BSYNC B2 ;  /* 0x0000000000027941 */ /* 0x000fea0003800000 */
.L_x_18260:
        /* <DEDUP_REMOVED lines=12> */
.L_x_18267:
        /* <DEDUP_REMOVED lines=33> */
.L_x_18266:
[----:B------:R-:W-:Y:S05]  /*129f0*/  BSYNC B3 ;  /* 0x0000000000037941 */ /* 0x000fea0003800000 */
.L_x_18265:
[----:B------:R-:W-:-:S13]  /*12a00*/  ISETP.GE.U32.AND P0, PT, R28, 0xc, PT ;  /* 0x0000000c1c00780c */ /* 0x000fda0003f06070 */
[----:B------:R-:W-:Y:S05]  /*12a10*/  @!P0 BRA `(.L_x_18264) ;  /* 0x0000000400dc8947 */ /* 0x000fea0003800000 */
[----:B------:R-:W-:Y:S01]  /*12a20*/  BSSY B3, `(.L_x_18268) ;  /* 0x0000075000037945 */ /* 0x000fe20003800000 */
[----:B------:R-:W-:-:S07]  /*12a30*/  VIADD R4, R6, 0x10 ;  /* 0x0000001006047836 */ /* 0x000fce0000000000 */
.L_x_18269:
        /* <DEDUP_REMOVED lines=116> */
.L_x_18268:
[----:B------:R-:W-:-:S07]  /*13180*/  IMAD.MOV.U32 R4, RZ, RZ, R5 ;  /* 0x000000ffff047224 */ /* 0x000fce00078e0005 */
.L_x_18264:
[----:B------:R-:W-:Y:S05]  /*13190*/  BSYNC B2 ;  /* 0x0000000000027941 */ /* 0x000fea0003800000 */
.L_x_18263:
        /* <DEDUP_REMOVED lines=19> */
.L_x_18271:
[----:B------:R-:W-:Y:S05]  /*132d0*/  BSYNC B2 ;  /* 0x0000000000027941 */ /* 0x000fea0003800000 */
.L_x_18270:
[----:B------:R-:W-:Y:S01]  /*132e0*/  LOP3.LUT R41, R41, 0x80000000, R3, 0xb8, !PT ;  /* 0x8000000029297812 */ /* 0x000fe200078eb803 */
[----:B------:R-:W-:Y:S06]  /*132f0*/  BRA `(.L_x_18259) ;  /* 0x00000000001c7947 */ /* 0x000fec0003800000 */
.L_x_18258:
[----:B------:R-:W-:-:S06]  /*13300*/  DSETP.GTU.AND P0, PT, R24, +INF , PT ;  /* 0x7ff000001800742a */ /* 0x000fcc0003f0c000 */
[----:B------:R-:W-:-:S14]  /*13310*/  DSETP.LE.AND P0, PT, R4, +INF , !P0 ;  /* 0x7ff000000400742a */ /* 0x000fdc0004703000 */
[----:B------:R-:W0:Y:S01]  /*13320*/  @!P0 LDC.64 R40, c[0x0][0x220] ;  /* 0x00008800ff288b82 */ /* 0x000e220000000a00 */
[----:B------:R-:W-:Y:S02]  /*13330*/  @P0 DSETP.NEU.AND P1, PT, R4, +INF , PT ;  /* 0x7ff000000400042a */ /* 0x000fe40003f2d000 */
[----:B0-----:R-:W-:-:S06]  /*13340*/  @!P0 DADD R40, R8, R40 ;  /* 0x0000000008288229 */ /* 0x001fcc0000000028 */
[----:B------:R-:W-:Y:S02]  /*13350*/  @P0 FSEL R40, R2, RZ, P1 ;  /* 0x000000ff02280208 */ /* 0x000fe40000800000 */
[----:B------:R-:W-:-:S07]  /*13360*/  @P0 FSEL R41, R3, -QNAN , P1 ;  /* 0xfff8000003290808 */ /* 0x000fce0000800000 */
.L_x_18259:
[----:B------:R-:W-:Y:S05]  /*13370*/  BSYNC B0 ;  /* 0x0000000000007941 */ /* 0x000fea0003800000 */
.L_x_18257:
        /* <DEDUP_REMOVED lines=21> */
.L_x_18273:
[----:B------:R-:W-:Y:S05]  /*134d0*/  BSYNC B2 ;  /* 0x0000000000027941 */ /* 0x000fea0003800000 */
.L_x_18272:
        /* <DEDUP_REMOVED lines=33> */
.L_x_18276:
[----:B------:R-:W-:Y:S05]  /*136f0*/  BSYNC B2 ;  /* 0x0000000000027941 */ /* 0x000fea0003800000 */
.L_x_18275:
[----:B------:R-:W-:Y:S01]  /*13700*/  LOP3.LUT R41, RZ, 0x80000000, R3, 0xb8, !PT ;  /* 0x80000000ff297812 */ /* 0x000fe200078eb803 */
[----:B------:R-:W-:Y:S01]  /*13710*/  IMAD.MOV.U32 R40, RZ, RZ, RZ ;  /* 0x000000ffff287224 */ /* 0x000fe200078e00ff */
[----:B------:R-:W-:Y:S06]  /*13720*/  BRA `(.L_x_18253) ;  /* 0x0000000000187947 */ /* 0x000fec0003800000 */
.L_x_18274:
[----:B------:R-:W0:Y:S02]  /*13730*/  FRND.F64.FLOOR R2, R24 ;  /* 0x0000001800027313 */ /* 0x000e240000305800 */
[----:B0-----:R-:W-:Y:S02]  /*13740*/  DADD R4, R24, -R2 ;  /* 0x0000000018047229 */ /* 0x001fe40000000802 */
[----:B------:R-:W-:-:S06]  /*13750*/  DADD R8, R2, 1 ;  /* 0x3ff0000002087429 */ /* 0x000fcc0000000000 */
[----:B------:R-:W-:-:S06]  /*13760*/  DSETP.GT.AND P0, PT, R4, 0.5, PT ;  /* 0x3fe000000400742a */ /* 0x000fcc0003f04000 */
[----:B------:R-:W-:Y:S02]  /*13770*/  FSEL R40, R8, R2, P0 ;  /* 0x0000000208287208 */ /* 0x000fe40000000000 */
[----:B------:R-:W-:-:S07]  /*13780*/  FSEL R41, R9, R3, P0 ;  /* 0x0000000309297208 */ /* 0x000fce0000000000 */
.L_x_18253:
[----:B------:R-:W-:Y:S05]  /*13790*/  BSYNC B1 ;  /* 0x0000000000017941 */ /* 0x000fea0003800000 */
.L_x_18252:
        /* <DEDUP_REMOVED lines=31> */
.L_x_18281:
[----:B------:R-:W-:Y:S05]  /*13990*/  BSYNC B2 ;  /* 0x0000000000027941 */ /* 0x000fea0003800000 */
.L_x_18280:
[----:B------:R-:W-:Y:S02]  /*139a0*/  IMAD.MOV.U32 R10, RZ, RZ, R34 ;  /* 0x000000ffff0a7224 */ /* 0x000fe400078e0022 */
[----:B------:R-:W-:Y:S01]  /*139b0*/  IMAD.MOV.U32 R11, RZ, RZ, R35 ;  /* 0x000000ffff0b7224 */ /* 0x000fe200078e0023 */
[----:B------:R-:W-:Y:S06]  /*139c0*/  BRA `(.L_x_18278) ;  /* 0x0000001000f87947 */ /* 0x000fec0003800000 */
.L_x_18279:
        /* <DEDUP_REMOVED lines=40> */
.L_x_18287:
        /* <DEDUP_REMOVED lines=12> */
.L_x_18286:
[----:B------:R-:W-:Y:S05]  /*13d10*/  BSYNC B2 ;  /* 0x0000000000027941 */ /* 0x000fea0003800000 */
.L_x_18285:
        /* <DEDUP_REMOVED lines=12> */
.L_x_18292:
        /* <DEDUP_REMOVED lines=33> */
.L_x_18291:
[----:B------:R-:W-:Y:S05]  /*13ff0*/  BSYNC B3 ;  /* 0x0000000000037941 */ /* 0x000fea0003800000 */
.L_x_18290:
[----:B------:R-:W-:-:S13]  /*14000*/  ISETP.GE.U32.AND P0, PT, R26, 0xc, PT ;  /* 0x0000000c1a00780c */ /* 0x000fda0003f06070 */
[----:B------:R-:W-:Y:S05]  /*14010*/  @!P0 BRA `(.L_x_18289) ;  /* 0x0000000400dc8947 */ /* 0x000fea0003800000 */
[----:B------:R-:W-:Y:S01]  /*14020*/  BSSY B3, `(.L_x_18293) ;  /* 0x0000075000037945 */ /* 0x000fe20003800000 */
[----:B------:R-:W-:-:S07]  /*14030*/  VIADD R4, R9, 0x10 ;  /* 0x0000001009047836 */ /* 0x000fce0000000000 */
.L_x_18294:
        /* <DEDUP_REMOVED lines=116> */
.L_x_18293:
[----:B------:R-:W-:-:S07]  /*14780*/  IMAD.MOV.U32 R4, RZ, RZ, R5 ;  /* 0x000000ffff047224 */ /* 0x000fce00078e0005 */
.L_x_18289:
[----:B------:R-:W-:Y:S05]  /*14790*/  BSYNC B2 ;  /* 0x0000000000027941 */ /* 0x000fea0003800000 */
.L_x_18288:
        /* <DEDUP_REMOVED lines=20> */
.L_x_18296:
[----:B------:R-:W-:Y:S05]  /*148e0*/  BSYNC B2 ;  /* 0x0000000000027941 */ /* 0x000fea0003800000 */
.L_x_18295:
[----:B------:R-:W-:-:S05]  /*148f0*/  IMAD.MOV.U32 R9, RZ, RZ, R25 ;  /* 0x000000ffff097224 */ /* 0x000fca00078e0019 */
[----:B------:R-:W-:Y:S01]  /*14900*/  LOP3.LUT R9, R9, 0x80000000, R3, 0xb8, !PT ;  /* 0x8000000009097812 */ /* 0x000fe200078eb803 */
[----:B------:R-:W-:Y:S06]  /*14910*/  BRA `(.L_x_18284) ;  /* 0x00000000001c7947 */ /* 0x000fec0003800000 */
.L_x_18283:
[----:B------:R-:W-:-:S06]  /*14920*/  DSETP.GTU.AND P0, PT, R24, +INF , PT ;  /* 0x7ff000001800742a */ /* 0x000fcc0003f0c000 */
[----:B------:R-:W-:-:S14]  /*14930*/  DSETP.LE.AND P0, PT, R4, +INF , !P0 ;  /* 0x7ff000000400742a */ /* 0x000fdc0004703000 */
[----:B------:R-:W0:Y:S01]  /*14940*/  @!P0 LDC.64 R8, c[0x0][0x220] ;  /* 0x00008800ff088b82 */ /* 0x000e220000000a00 */
[----:B------:R-:W-:Y:S02]  /*14950*/  @P0 DSETP.NEU.AND P1, PT, R4, +INF , PT ;  /* 0x7ff000000400042a */ /* 0x000fe40003f2d000 */
[----:B0-----:R-:W-:-:S06]  /*14960*/  @!P0 DADD R8, R10, R8 ;  /* 0x000000000a088229 */ /* 0x001fcc0000000008 */
[----:B------:R-:W-:Y:S02]  /*14970*/  @P0 FSEL R8, R2, RZ, P1 ;  /* 0x000000ff02080208 */ /* 0x000fe40000800000 */
[----:B------:R-:W-:-:S07]  /*14980*/  @P0 FSEL R9, R3, -QNAN , P1 ;  /* 0xfff8000003090808 */ /* 0x000fce0000800000 */
.L_x_18284:
[----:B------:R-:W-:Y:S05]  /*14990*/  BSYNC B0 ;  /* 0x0000000000007941 */ /* 0x000fea0003800000 */
.L_x_18282:
        /* <DEDUP_REMOVED lines=21> */
.L_x_18298:
[----:B------:R-:W-:Y:S05]  /*14af0*/  BSYNC B2 ;  /* 0x0000000000027941 */ /* 0x000fea0003800000 */
.L_x_18297:
        /* <DEDUP_REMOVED lines=33> */
.L_x_18301:
[----:B------:R-:W-:Y:S05]  /*14d10*/  BSYNC B2 ;  /* 0x0000000000027941 */ /* 0x000fea0003800000 */
.L_x_18300:
[----:B------:R-:W-:Y:S01]  /*14d20*/  LOP3.LUT R11, RZ, 0x80000000, R3, 0xb8, !PT ;  /* 0x80000000ff0b7812 */ /* 0x000fe200078eb803 */
[----:B------:R-:W-:Y:S01]  /*14d30*/  IMAD.MOV.U32 R10, RZ, RZ, RZ ;  /* 0x000000ffff0a7224 */ /* 0x000fe200078e00ff */
[----:B------:R-:W-:Y:S06]  /*14d40*/  BRA `(.L_x_18278) ;  /* 0x0000000000187947 */ /* 0x000fec0003800000 */
.L_x_18299:
[----:B------:R-:W0:Y:S02]  /*14d50*/  FRND.F64.FLOOR R2, R24 ;  /* 0x0000001800027313 */ /* 0x000e240000305800 */
[----:B0-----:R-:W-:Y:S02]  /*14d60*/  DADD R4, R24, -R2 ;  /* 0x0000000018047229 */ /* 0x001fe40000000802 */
[----:B------:R-:W-:-:S06]  /*14d70*/  DADD R8, R2, 1 ;  /* 0x3ff0000002087429 */ /* 0x000fcc0000000000 */
[----:B------:R-:W-:-:S06]  /*14d80*/  DSETP.GT.AND P0, PT, R4, 0.5, PT ;  /* 0x3fe000000400742a */ /* 0x000fcc0003f04000 */
[----:B------:R-:W-:Y:S02]  /*14d90*/  FSEL R10, R8, R2, P0 ;  /* 0x00000002080a7208 */ /* 0x000fe40000000000 */
[----:B------:R-:W-:-:S07]  /*14da0*/  FSEL R11, R9, R3, P0 ;  /* 0x00000003090b7208 */ /* 0x000fce0000000000 */
.L_x_18278:
[----:B------:R-:W-:Y:S05]  /*14db0*/  BSYNC B1 ;  /* 0x0000000000017941 */ /* 0x000fea0003800000 */
.L_x_18277:
        /* <DEDUP_REMOVED lines=31> */
.L_x_18306:
[----:B------:R-:W-:Y:S05]  /*14fb0*/  BSYNC B2 ;  /* 0x0000000000027941 */ /* 0x000fea0003800000 */
.L_x_18305:
[----:B------:R-:W-:Y:S05]  /*14fc0*/  BRA `(.L_x_18303) ;  /* 0x0000001000fc7947 */ /* 0x000fea0003800000 */
.L_x_18304:
        /* <DEDUP_REMOVED lines=40> */
.L_x_18312:
        /* <DEDUP_REMOVED lines=12> */
.L_x_18311:
[----:B------:R-:W-:Y:S05]  /*15310*/  BSYNC B2 ;  /* 0x0000000000027941 */ /* 0x000fea0003800000 */
.L_x_18310:
        /* <DEDUP_REMOVED lines=12> */
.L_x_18317:
        /* <DEDUP_REMOVED lines=33> */
.L_x_18316:
[----:B------:R-:W-:Y:S05]  /*155f0*/  BSYNC B3 ;  /* 0x0000000000037941 */ /* 0x000fea0003800000 */
.L_x_18315:
[----:B------:R-:W-:-:S13]  /*15600*/  ISETP.GE.U32.AND P0, PT, R26, 0xc, PT ;  /* 0x0000000c1a00780c */ /* 0x000fda0003f06070 */
[----:B------:R-:W-:Y:S05]  /*15610*/  @!P0 BRA `(.L_x_18314) ;  /* 0x0000000400dc8947 */ /* 0x000fea0003800000 */
[----:B------:R-:W-:Y:S01]  /*15620*/  BSSY B3, `(.L_x_18318) ;  /* 0x0000075000037945 */ /* 0x000fe20003800000 */
[----:B------:R-:W-:-:S07]  /*15630*/  VIADD R4, R9, 0x10 ;  /* 0x0000001009047836 */ /* 0x000fce0000000000 */
.L_x_18319:
        /* <DEDUP_REMOVED lines=116> */
.L_x_18318:
[----:B------:R-:W-:-:S07]  /*15d80*/  IMAD.MOV.U32 R4, RZ, RZ, R5 ;  /* 0x000000ffff047224 */ /* 0x000fce00078e0005 */
.L_x_18314:
[----:B------:R-:W-:Y:S05]  /*15d90*/  BSYNC B2 ;  /* 0x0000000000027941 */ /* 0x000fea0003800000 */
.L_x_18313:
        /* <DEDUP_REMOVED lines=20> */
.L_x_18321:
[----:B------:R-:W-:Y:S05]  /*15ee0*/  BSYNC B2 ;  /* 0x0000000000027941 */ /* 0x000fea0003800000 */
.L_x_18320:
[----:B------:R-:W-:Y:S02]  /*15ef0*/  IMAD.MOV.U32 R9, RZ, RZ, R25 ;  /* 0x000000ffff097224 */ /* 0x000fe400078e0019 */
[----:B------:R-:W-:-:S03]  /*15f00*/  IMAD.MOV.U32 R8, RZ, RZ, R4 ;  /* 0x000000ffff087224 */ /* 0x000fc600078e0004 */
[----:B------:R-:W-:Y:S01]  /*15f10*/  LOP3.LUT R9, R9, 0x80000000, R3, 0xb8, !PT ;  /* 0x8000000009097812 */ /* 0x000fe200078eb803 */
[----:B------:R-:W-:Y:S06]  /*15f20*/  BRA `(.L_x_18309) ;  /* 0x00000000001c7947 */ /* 0x000fec0003800000 */
.L_x_18308:
[----:B------:R-:W-:-:S06]  /*15f30*/  DSETP.GTU.AND P0, PT, R24, +INF , PT ;  /* 0x7ff000001800742a */ /* 0x000fcc0003f0c000 */
[----:B------:R-:W-:-:S14]  /*15f40*/  DSETP.LE.AND P0, PT, R4, +INF , !P0 ;  /* 0x7ff000000400742a */ /* 0x000fdc0004703000 */
[----:B------:R-:W0:Y:S01]  /*15f50*/  @!P0 LDC.64 R8, c[0x0][0x220] ;  /* 0x00008800ff088b82 */ /* 0x000e220000000a00 */
[----:B------:R-:W-:Y:S02]  /*15f60*/  @P0 DSETP.NEU.AND P1, PT, R4, +INF , PT ;  /* 0x7ff000000400042a */ /* 0x000fe40003f2d000 */
[----:B0-----:R-:W-:-:S06]  /*15f70*/  @!P0 DADD R8, R12, R8 ;  /* 0x000000000c088229 */ /* 0x001fcc0000000008 */
[----:B------:R-:W-:Y:S02]  /*15f80*/  @P0 FSEL R8, R2, RZ, P1 ;  /* 0x000000ff02080208 */ /* 0x000fe40000800000 */
[----:B------:R-:W-:-:S07]  /*15f90*/  @P0 FSEL R9, R3, -QNAN , P1 ;  /* 0xfff8000003090808 */ /* 0x000fce0000800000 */
.L_x_18309:
[----:B------:R-:W-:Y:S05]  /*15fa0*/  BSYNC B0 ;  /* 0x0000000000007941 */ /* 0x000fea0003800000 */
.L_x_18307:
        /* <DEDUP_REMOVED lines=21> */
.L_x_18323:
[----:B------:R-:W-:Y:S05]  /*16100*/  BSYNC B2 ;  /* 0x0000000000027941 */ /* 0x000fea0003800000 */
.L_x_18322:
        /* <DEDUP_REMOVED lines=22> */
[--C-:B------:R-:W-:Y:S01]  /*16270*/  FFMA R2, RZ, R13, R3.reuse ;  /* 0x0000000dff027223 */ /* 0x100fe20000000003 */
[----:B------:R-:W-:-:S04]  /*16280*/  IMAD.MOV.U32 R35, RZ, RZ, R3 ;  /* 0x000000ffff237224 */ /* 0x000fc800078e0003 */
        /* <DEDUP_REMOVED lines=9> */
.L_x_18326:
[----:B------:R-:W-:Y:S05]  /*16320*/  BSYNC B2 ;  /* 0x0000000000027941 */ /* 0x000fea0003800000 */
.L_x_18325:
[----:B------:R-:W-:Y:S01]  /*16330*/  LOP3.LUT R35, RZ, 0x80000000, R35, 0xb8, !PT ;  /* 0x80000000ff237812 */ /* 0x000fe200078eb823 */
[----:B------:R-:W-:Y:S01]  /*16340*/  IMAD.MOV.U32 R34, RZ, RZ, RZ ;  /* 0x000000ffff227224 */ /* 0x000fe200078e00ff */
[----:B------:R-:W-:Y:S06]  /*16350*/  BRA `(.L_x_18303) ;  /* 0x0000000000187947 */ /* 0x000fec0003800000 */
.L_x_18324:
[----:B------:R-:W0:Y:S02]  /*16360*/  FRND.F64.FLOOR R2, R24 ;  /* 0x0000001800027313 */ /* 0x000e240000305800 */
[----:B0-----:R-:W-:Y:S02]  /*16370*/  DADD R4, R24, -R2 ;  /* 0x0000000018047229 */ /* 0x001fe40000000802 */
[----:B------:R-:W-:-:S06]  /*16380*/  DADD R8, R2, 1 ;  /* 0x3ff0000002087429 */ /* 0x000fcc0000000000 */
[----:B------:R-:W-:-:S06]  /*16390*/  DSETP.GT.AND P0, PT, R4, 0.5, PT ;  /* 0x3fe000000400742a */ /* 0x000fcc0003f04000 */
[----:B------:R-:W-:Y:S02]  /*163a0*/  FSEL R34, R8, R2, P0 ;  /* 0x0000000208227208 */ /* 0x000fe40000000000 */
[----:B------:R-:W-:-:S07]  /*163b0*/  FSEL R35, R9, R3, P0 ;  /* 0x0000000309237208 */ /* 0x000fce0000000000 */
.L_x_18303:
[----:B------:R-:W-:Y:S05]  /*163c0*/  BSYNC B1 ;  /* 0x0000000000017941 */ /* 0x000fea0003800000 */
.L_x_18302:
        /* <DEDUP_REMOVED lines=23> */
.L_x_18329:
[----:B------:R-:W-:-:S13]  /*16540*/  ISETP.GE.AND P0, PT, R0, R7, PT ;  /* 0x000000070000720c */ /* 0x000fda0003f06270 */
[----:B------:R-:W-:Y:S05]  /*16550*/  @P0 BRA `(.L_x_18331) ;  /* 0x0000000000300947 */ /* 0x000fea0003800000 */
[----:B0-----:R-:W0:Y:S01]  /*16560*/  LDC.64 R2, c[0x0][0x228] ;  /* 0x00008a00ff027b82 */ /* 0x001e220000000a00 */
[----:B------:R-:W-:Y:S02]  /*16570*/  IMAD.IADD R5, R20, 0x1, R0 ;  /* 0x0000000114057824 */ /* 0x000fe400078e0200 */
[----:B------:R-:W-:Y:S02]  /*16580*/  VIADD R0, R0, 0x80 ;  /* 0x0000008000007836 */ /* 0x000fe40000000000 */
[----:B0-----:R-:W-:-:S05]  /*16590*/  IMAD.WIDE.U32 R2, R5, 0x8, R2 ;  /* 0x0000000805027825 */ /* 0x001fca00078e0002 */
[----:B-----5:R1:W-:Y:S02]  /*165a0*/  STG.E.64 desc[UR4][R2.64], R22 ;  /* 0x0000001602007986 */ /* 0x0203e4000c101b04 */
.L_x_18330:
[----:B------:R-:W-:-:S13]  /*165b0*/  ISETP.GE.AND P0, PT, R0, R7, PT ;  /* 0x000000070000720c */ /* 0x000fda0003f06270 */
[----:B------:R-:W-:Y:S05]  /*165c0*/  @P0 BRA `(.L_x_18332) ;  /* 0x0000000000340947 */ /* 0x000fea0003800000 */
[----:B01----:R-:W0:Y:S01]  /*165d0*/  LDC.64 R2, c[0x0][0x228] ;  /* 0x00008a00ff027b82 */ /* 0x003e220000000a00 */
[----:B------:R-:W-:Y:S02]  /*165e0*/  IMAD.IADD R5, R20, 0x1, R0 ;  /* 0x0000000114057824 */ /* 0x000fe400078e0200 */
[----:B------:R-:W-:Y:S02]  /*165f0*/  VIADD R0, R0, 0x80 ;  /* 0x0000008000007836 */ /* 0x000fe40000000000 */
[----:B0-----:R-:W-:-:S05]  /*16600*/  IMAD.WIDE.U32 R2, R5, 0x8, R2 ;  /* 0x0000000805027825 */ /* 0x001fca00078e0002 */
[----:B------:R1:W-:Y:S02]  /*16610*/  STG.E.64 desc[UR4][R2.64], R38 ;  /* 0x0000002602007986 */ /* 0x0003e4000c101b04 */
.L_x_18331:
        /* <DEDUP_REMOVED lines=8> */
.L_x_18332:
[----:B------:R-:W-:Y:S05]  /*166a0*/  BSYNC B1 ;  /* 0x0000000000017941 */ /* 0x000fea0003800000 */
.L_x_18328:
[----:B------:R-:W-:-:S13]  /*166b0*/  ISETP.GE.AND P0, PT, R0, R7, PT ;  /* 0x000000070000720c */ /* 0x000fda0003f06270 */
[----:B012---:R-:W0:Y:S01]  /*166c0*/  @!P0 LDC.64 R2, c[0x0][0x228] ;  /* 0x00008a00ff028b82 */ /* 0x007e220000000a00 */
[----:B------:R-:W-:Y:S02]  /*166d0*/  @!P0 IMAD.IADD R5, R20, 0x1, R0 ;  /* 0x0000000114058824 */ /* 0x000fe400078e0200 */
[----:B------:R-:W-:Y:S02]  /*166e0*/  @!P0 VIADD R0, R0, 0x80 ;  /* 0x0000008000008836 */ /* 0x000fe40000000000 */
[----:B0-----:R-:W-:-:S05]  /*166f0*/  @!P0 IMAD.WIDE.U32 R2, R5, 0x8, R2 ;  /* 0x0000000805028825 */ /* 0x001fca00078e0002 */
[----:B------:R2:W-:Y:S02]  /*16700*/  @!P0 STG.E.64 desc[UR4][R2.64], R10 ;  /* 0x0000000a02008986 */ /* 0x0005e4000c101b04 */
.L_x_18333:
[----:B------:R-:W-:Y:S05]  /*16710*/  BSYNC B0 ;  /* 0x0000000000007941 */ /* 0x000fea0003800000 */
.L_x_18327:
        /* <DEDUP_REMOVED lines=8> */
        .weak           $__internal_18_$__cuda_sm20_div_rn_f64_full
        .type           $__internal_18_$__cuda_sm20_div_rn_f64_full,@function
        .size           $__internal_18_$__cuda_sm20_div_rn_f64_full,(.L_x_37696 - $__internal_18_$__cuda_sm20_div_rn_f64_full)
$__internal_18_$__cuda_sm20_div_rn_f64_full:
[C---:B------:R-:W-:Y:S01]  /*167a0*/  FSETP.GEU.AND P0, PT, |R27|.reuse, 1.469367938527859385e-39, PT ;  /* 0x001000001b00780b */ /* 0x040fe20003f0e200 */
[----:B------:R-:W-:Y:S01]  /*167b0*/  IMAD.MOV.U32 R28, RZ, RZ, 0x1 ;  /* 0x00000001ff1c7424 */ /* 0x000fe200078e00ff */
        /* <DEDUP_REMOVED lines=12> */
[----:B------:R-:W0:Y:S01]  /*16880*/  MUFU.RCP64H R29, R25 ;  /* 0x00000019001d7308 */ /* 0x000e220000001800 */
[----:B------:R-:W-:Y:S02]  /*16890*/  SEL R5, R2, 0x63400000, !P1 ;  /* 0x6340000002057807 */ /* 0x000fe40004800000 */
[----:B------:R-:W-:Y:S02]  /*168a0*/  @!P2 ISETP.GE.U32.AND P3, PT, R0, R3, PT ;  /* 0x000000030000a20c */ /* 0x000fe40003f66070 */
[----:B------:R-:W-:Y:S02]  /*168b0*/  @!P0 LOP3.LUT R6, R25, 0x7ff00000, RZ, 0xc0, !PT ;  /* 0x7ff0000019068812 */ /* 0x000fe400078ec0ff */
[----:B------:R-:W-:-:S04]  /*168c0*/  @!P2 SEL R3, R2, 0x63400000, !P3 ;  /* 0x634000000203a807 */ /* 0x000fc80005800000 */
[----:B------:R-:W-:-:S04]  /*168d0*/  @!P2 LOP3.LUT R3, R3, 0x80000000, R31, 0xf8, !PT ;  /* 0x800000000303a812 */ /* 0x000fc800078ef81f */
[----:B------:R-:W-:Y:S01]  /*168e0*/  @!P2 LOP3.LUT R37, R3, 0x100000, RZ, 0xfc, !PT ;  /* 0x001000000325a812 */ /* 0x000fe200078efcff */
[----:B------:R-:W-:Y:S01]  /*168f0*/  IMAD.MOV.U32 R3, RZ, RZ, R0 ;  /* 0x000000ffff037224 */ /* 0x000fe200078e0000 */
[----:B0-----:R-:W-:-:S08]  /*16900*/  DFMA R32, R28, -R24, 1 ;  /* 0x3ff000001c20742b */ /* 0x001fd00000000818 */
[----:B------:R-:W-:-:S08]  /*16910*/  DFMA R32, R32, R32, R32 ;  /* 0x000000202020722b */ /* 0x000fd00000000020 */
[----:B------:R-:W-:Y:S01]  /*16920*/  DFMA R32, R28, R32, R28 ;  /* 0x000000201c20722b */ /* 0x000fe2000000001c */
[----:B------:R-:W-:Y:S01]  /*16930*/  LOP3.LUT R29, R5, 0x800fffff, R31, 0xf8, !PT ;  /* 0x800fffff051d7812 */ /* 0x000fe200078ef81f */
[----:B------:R-:W-:-:S06]  /*16940*/  IMAD.MOV.U32 R28, RZ, RZ, R30 ;  /* 0x000000ffff1c7224 */ /* 0x000fcc00078e001e */
[----:B------:R-:W-:Y:S02]  /*16950*/  DFMA R34, R32, -R24, 1 ;  /* 0x3ff000002022742b */ /* 0x000fe40000000818 */
[----:B------:R-:W-:-:S06]  /*16960*/  @!P2 DFMA R28, R28, 2, -R36 ;  /* 0x400000001c1ca82b */ /* 0x000fcc0000000824 */
[----:B------:R-:W-:-:S04]  /*16970*/  DFMA R32, R32, R34, R32 ;  /* 0x000000222020722b */ /* 0x000fc80000000020 */
[----:B------:R-:W-:-:S04]  /*16980*/  @!P2 LOP3.LUT R3, R29, 0x7ff00000, RZ, 0xc0, !PT ;  /* 0x7ff000001d03a812 */ /* 0x000fc800078ec0ff */
[----:B------:R-:W-:Y:S01]  /*16990*/  DMUL R34, R32, R28 ;  /* 0x0000001c20227228 */ /* 0x000fe20000000000 */
        /* <DEDUP_REMOVED lines=34> */
.L_x_18335:
        /* <DEDUP_REMOVED lines=16> */
.L_x_18338:
[----:B------:R-:W-:Y:S01]  /*16cc0*/  LOP3.LUT R35, R27, 0x80000, RZ, 0xfc, !PT ;  /* 0x000800001b237812 */ /* 0x000fe200078efcff */
[----:B------:R-:W-:Y:S01]  /*16cd0*/  IMAD.MOV.U32 R34, RZ, RZ, R26 ;  /* 0x000000ffff227224 */ /* 0x000fe200078e001a */
[----:B------:R-:W-:Y:S06]  /*16ce0*/  BRA `(.L_x_18336) ;  /* 0x0000000000087947 */ /* 0x000fec0003800000 */
.L_x_18337:
[----:B------:R-:W-:Y:S01]  /*16cf0*/  LOP3.LUT R35, R31, 0x80000, RZ, 0xfc, !PT ;  /* 0x000800001f237812 */ /* 0x000fe200078efcff */
[----:B------:R-:W-:-:S07]  /*16d00*/  IMAD.MOV.U32 R34, RZ, RZ, R30 ;  /* 0x000000ffff227224 */ /* 0x000fce00078e001e */
.L_x_18336:
[----:B------:R-:W-:Y:S05]  /*16d10*/  BSYNC B0 ;  /* 0x0000000000007941 */ /* 0x000fea0003800000 */
.L_x_18334:
[----:B------:R-:W-:Y:S02]  /*16d20*/  IMAD.MOV.U32 R2, RZ, RZ, R4 ;  /* 0x000000ffff027224 */ /* 0x000fe400078e0004 */
[----:B------:R-:W-:-:S04]  /*16d30*/  IMAD.MOV.U32 R3, RZ, RZ, 0x0 ;  /* 0x00000000ff037424 */ /* 0x000fc800078e00ff */
[----:B------:R-:W-:Y:S05]  /*16d40*/  RET.REL.NODEC R2 `(_ZN2at6native29vectorized_elementwise_kernelILi2ENS0_13AUnaryFunctorIdddZZZNS0_15binary_internal21div_floor_kernel_cudaERNS_18TensorIteratorBaseEENKUlvE1_clEvENKUlvE_clEvEUlddE_EESt5arrayIPcLm2EEEEviT0_T1_) ;  /* 0xfffffe9002ac7950 */ /* 0x000fea0003c3ffff */
.L_x_18339:
        /* <DEDUP_REMOVED lines=11> */
.L_x_37696:


//--------------------- .text._ZN2at6native29vectorized_elementwise_kernelILi4ENS0_13AUnaryFunctorIdddZZZNS0_15binary_internal21div_floor_kernel_cudaERNS_18TensorIteratorBaseEENKUlvE1_clEvENKUlvE_clEvEUlddE_EESt5arrayIPcLm2EEEEviT0_T1_ --------------------------
	.section	.text._ZN2at6native29vectorized_elementwise_kernelILi4ENS0_13AUnaryFunctorIdddZZZNS0_15binary_internal21div_floor_kernel_cudaERNS_18TensorIteratorBaseEENKUlvE1_clEvENKUlvE_clEvEUlddE_EESt5arrayIPcLm2EEEEviT0_T1_,"ax",@progbits
	.align	128
        .global         _ZN2at6native29vectorized_elementwise_kernelILi4ENS0_13AUnaryFunctorIdddZZZNS0_15binary_internal21div_floor_kernel_cudaERNS_18TensorIteratorBaseEENKUlvE1_clEvENKUlvE_clEvEUlddE_EESt5arrayIPcLm2EEEEviT0_T1_
        .type           _ZN2at6native29vectorized_elementwise_kernelILi4ENS0_13AUnaryFunctorIdddZZZNS0_15binary_internal21div_floor_kernel_cudaERNS_18TensorIteratorBaseEENKUlvE1_clEvENKUlvE_clEvEUlddE_EESt5arrayIPcLm2EEEEviT0_T1_,@function
        .size           _ZN2at6native29vectorized_elementwise_kernelILi4ENS0_13AUnaryFunctorIdddZZZNS0_15binary_internal21div_floor_kernel_cudaERNS_18TensorIteratorBaseEENKUlvE1_clEvENKUlvE_clEvEUlddE_EESt5arrayIPcLm2EEEEviT0_T1_,(.L_x_37697 - _ZN2at6native29vectorized_elementwise_kernelILi4ENS0_13AUnaryFunctorIdddZZZNS0_15binary_internal21div_floor_kernel_cudaERNS_18TensorIteratorBaseEENKUlvE1_clEvENKUlvE_clEvEUlddE_EESt5arrayIPcLm2EEEEviT0_T1_)
        .other          _ZN2at6native29vectorized_elementwise_kernelILi4ENS0_13AUnaryFunctorIdddZZZNS0_15binary_internal21div_floor_kernel_cudaERNS_18TensorIteratorBaseEENKUlvE1_clEvENKUlvE_clEvEUlddE_EESt5arrayIPcLm2EEEEviT0_T1_,@"STO_CUDA_ENTRY STV_DEFAULT"
_ZN2at6native29vectorized_elementwise_kernelILi4ENS0_13AUnaryFunctorIdddZZZNS0_15binary_internal21div_floor_kernel_cudaERNS_18TensorIteratorBaseEENKUlvE1_clEvENKUlvE_clEvEUlddE_EESt5arrayIPcLm2EEEEviT0_T1_:
.text._ZN2at6native29vectorized_elementwise_kernelILi4ENS0_13AUnaryFunctorIdddZZZNS0_15binary_internal21div_floor_kernel_cudaERNS_18TensorIteratorBaseEENKUlvE1_clEvENKUlvE_clEvEUlddE_EESt5arrayIPcLm2EEEEviT0_T1_:
        /* <DEDUP_REMOVED lines=42> */
[----:B-----5:R-:W-:Y:S05]  /*02a0*/  CALL.REL.NOINC `($__internal_19_$__cuda_sm20_div_rn_f64_full) ;  /* 0x00000164003c7944 */ /* 0x020fea0003c00000 */
.L_x_18344:
[----:B------:R-:W-:Y:S05]  /*02b0*/  BSYNC B2 ;  /* 0x0000000000027941 */ /* 0x000fea0003800000 */
.L_x_18343:
[----:B------:R-:W-:Y:S02]  /*02c0*/  IMAD.MOV.U32 R16, RZ, RZ, R34 ;  /* 0x000000ffff107224 */ /* 0x000fe400078e0022 */
[----:B------:R-:W-:Y:S01]  /*02d0*/  IMAD.MOV.U32 R17, RZ, RZ, R35 ;  /* 0x000000ffff117224 */ /* 0x000fe200078e0023 */
[----:B------:R-:W-:Y:S06]  /*02e0*/  BRA `(.L_x_18345) ;  /* 0x0000001000fc7947 */ /* 0x000fec0003800000 */
.L_x_18342:
        /* <DEDUP_REMOVED lines=40> */
.L_x_18351:
        /* <DEDUP_REMOVED lines=12> */
.L_x_18350:
[----:B------:R-:W-:Y:S05]  /*0630*/  BSYNC B2 ;  /* 0x0000000000027941 */ /* 0x000fea0003800000 */
.L_x_18349:
        /* <DEDUP_REMOVED lines=12> */
.L_x_18357:
        /* <DEDUP_REMOVED lines=33> */
.L_x_18356:
[----:B------:R-:W-:Y:S02]  /*0910*/  IMAD.MOV.U32 R26, RZ, RZ, R24 ;  /* 0x000000ffff1a7224 */ /* 0x000fe400078e0018 */
[----:B------:R-:W-:-:S07]  /*0920*/  IMAD.MOV.U32 R24, RZ, RZ, R25 ;  /* 0x000000ffff187224 */ /* 0x000fce00078e0019 */
.L_x_18355:
[----:B------:R-:W-:Y:S05]  /*0930*/  BSYNC B3 ;  /* 0x0000000000037941 */ /* 0x000fea0003800000 */
.L_x_18354:
[----:B------:R-:W-:-:S13]  /*0940*/  ISETP.GE.U32.AND P0, PT, R28, 0xc, PT ;  /* 0x0000000c1c00780c */ /* 0x000fda0003f06070 */
[----:B------:R-:W-:Y:S05]  /*0950*/  @!P0 BRA `(.L_x_18353) ;  /* 0x0000000400dc8947 */ /* 0x000fea0003800000 */
[----:B------:R-:W-:Y:S01]  /*0960*/  BSSY B3, `(.L_x_18358) ;  /* 0x0000075000037945 */ /* 0x000fe20003800000 */
[----:B------:R-:W-:-:S07]  /*0970*/  VIADD R6, R6, 0x10 ;  /* 0x0000001006067836 */ /* 0x000fce0000000000 */
.L_x_18359:
        /* <DEDUP_REMOVED lines=116> */
.L_x_18358:
[----:B------:R-:W-:-:S07]  /*10c0*/  IMAD.MOV.U32 R26, RZ, RZ, R7 ;  /* 0x000000ffff1a7224 */ /* 0x000fce00078e0007 */
.L_x_18353:
[----:B------:R-:W-:Y:S05]  /*10d0*/  BSYNC B2 ;  /* 0x0000000000027941 */ /* 0x000fea0003800000 */
.L_x_18352:
        /* <DEDUP_REMOVED lines=20> */
.L_x_18361:
[----:B------:R-:W-:Y:S05]  /*1220*/  BSYNC B2 ;  /* 0x0000000000027941 */ /* 0x000fea0003800000 */
.L_x_18360:
[----:B------:R-:W-:Y:S01]  /*1230*/  LOP3.LUT R39, R39, 0x80000000, R3, 0xb8, !PT ;  /* 0x8000000027277812 */ /* 0x000fe200078eb803 */
[----:B------:R-:W-:Y:S06]  /*1240*/  BRA `(.L_x_18348) ;  /* 0x00000000001c7947 */ /* 0x000fec0003800000 */
.L_x_18347:
[----:B------:R-:W-:-:S06]  /*1250*/  DSETP.GTU.AND P0, PT, R4, +INF , PT ;  /* 0x7ff000000400742a */ /* 0x000fcc0003f0c000 */
[----:B------:R-:W-:-:S14]  /*1260*/  DSETP.LE.AND P0, PT, R6, +INF , !P0 ;  /* 0x7ff000000600742a */ /* 0x000fdc0004703000 */
[----:B------:R-:W0:Y:S01]  /*1270*/  @!P0 LDC.64 R38, c[0x0][0x220] ;  /* 0x00008800ff268b82 */ /* 0x000e220000000a00 */
[----:B------:R-:W-:Y:S02]  /*1280*/  @P0 DSETP.NEU.AND P1, PT, R6, +INF , PT ;  /* 0x7ff000000600042a */ /* 0x000fe40003f2d000 */
[----:B0-----:R-:W-:-:S06]  /*1290*/  @!P0 DADD R38, R16, R38 ;  /* 0x0000000010268229 */ /* 0x001fcc0000000026 */
[----:B------:R-:W-:Y:S02]  /*12a0*/  @P0 FSEL R38, R2, RZ, P1 ;  /* 0x000000ff02260208 */ /* 0x000fe40000800000 */
[----:B------:R-:W-:-:S07]  /*12b0*/  @P0 FSEL R39, R3, -QNAN , P1 ;  /* 0xfff8000003270808 */ /* 0x000fce0000800000 */
.L_x_18348:
[----:B------:R-:W-:Y:S05]  /*12c0*/  BSYNC B0 ;  /* 0x0000000000007941 */ /* 0x000fea0003800000 */
.L_x_18346:
        /* <DEDUP_REMOVED lines=20> */
[----:B-----5:R-:W-:Y:S05]  /*1410*/  CALL.REL.NOINC `($__internal_19_$__cuda_sm20_div_rn_f64_full) ;  /* 0x0000015000e07944 */ /* 0x020fea0003c00000 */
.L_x_18363:
[----:B------:R-:W-:Y:S05]  /*1420*/  BSYNC B2 ;  /* 0x0000000000027941 */ /* 0x000fea0003800000 */
.L_x_18362:
        /* <DEDUP_REMOVED lines=32> */
[----:B------:R-:W-:-:S07]  /*1630*/  IMAD.MOV.U32 R3, RZ, RZ, R35 ;  /* 0x000000ffff037224 */ /* 0x000fce00078e0023 */
.L_x_18366:
[----:B------:R-:W-:Y:S05]  /*1640*/  BSYNC B2 ;  /* 0x0000000000027941 */ /* 0x000fea0003800000 */
.L_x_18365:
[----:B------:R-:W-:Y:S01]  /*1650*/  LOP3.LUT R17, RZ, 0x80000000, R3, 0xb8, !PT ;  /* 0x80000000ff117812 */ /* 0x000fe200078eb803 */
[----:B------:R-:W-:Y:S01]  /*1660*/  IMAD.MOV.U32 R16, RZ, RZ, RZ ;  /* 0x000000ffff107224 */ /* 0x000fe200078e00ff */
[----:B------:R-:W-:Y:S06]  /*1670*/  BRA `(.L_x_18345) ;  /* 0x0000000000187947 */ /* 0x000fec0003800000 */
.L_x_18364:
[----:B------:R-:W0:Y:S02]  /*1680*/  FRND.F64.FLOOR R2, R24 ;  /* 0x0000001800027313 */ /* 0x000e240000305800 */
[----:B0-----:R-:W-:Y:S02]  /*1690*/  DADD R4, R24, -R2 ;  /* 0x0000000018047229 */ /* 0x001fe40000000802 */
[----:B------:R-:W-:-:S06]  /*16a0*/  DADD R6, R2, 1 ;  /* 0x3ff0000002067429 */ /* 0x000fcc0000000000 */
[----:B------:R-:W-:-:S06]  /*16b0*/  DSETP.GT.AND P0, PT, R4, 0.5, PT ;  /* 0x3fe000000400742a */ /* 0x000fcc0003f04000 */
[----:B------:R-:W-:Y:S02]  /*16c0*/  FSEL R16, R6, R2, P0 ;  /* 0x0000000206107208 */ /* 0x000fe40000000000 */
[----:B------:R-:W-:-:S07]  /*16d0*/  FSEL R17, R7, R3, P0 ;  /* 0x0000000307117208 */ /* 0x000fce0000000000 */
.L_x_18345:
[----:B------:R-:W-:Y:S05]  /*16e0*/  BSYNC B1 ;  /* 0x0000000000017941 */ /* 0x000fea0003800000 */
.L_x_18341:
        /* <DEDUP_REMOVED lines=27> */
.L_x_18370:
[----:B------:R-:W-:Y:S05]  /*18a0*/  BSYNC B2 ;  /* 0x0000000000027941 */ /* 0x000fea0003800000 */
.L_x_18369:
[----:B------:R-:W-:Y:S02]  /*18b0*/  IMAD.MOV.U32 R18, RZ, RZ, R34 ;  /* 0x000000ffff127224 */ /* 0x000fe400078e0022 */
[----:B------:R-:W-:Y:S01]  /*18c0*/  IMAD.MOV.U32 R19, RZ, RZ, R35 ;  /* 0x000000ffff137224 */ /* 0x000fe200078e0023 */
[----:B------:R-:W-:Y:S06]  /*18d0*/  BRA `(.L_x_18371) ;  /* 0x0000001000f07947 */ /* 0x000fec0003800000 */
.L_x_18368:
        /* <DEDUP_REMOVED lines=40> */
.L_x_18377:
        /* <DEDUP_REMOVED lines=12> */
.L_x_18376:
[----:B------:R-:W-:Y:S05]  /*1c20*/  BSYNC B2 ;  /* 0x0000000000027941 */ /* 0x000fea0003800000 */
.L_x_18375:
        /* <DEDUP_REMOVED lines=12> */
.L_x_18382:
        /* <DEDUP_REMOVED lines=33> */
.L_x_18381:
[----:B------:R-:W-:Y:S05]  /*1f00*/  BSYNC B3 ;  /* 0x0000000000037941 */ /* 0x000fea0003800000 */
.L_x_18380:
[----:B------:R-:W-:-:S13]  /*1f10*/  ISETP.GE.U32.AND P0, PT, R28, 0xc, PT ;  /* 0x0000000c1c00780c */ /* 0x000fda0003f06070 */
[----:B------:R-:W-:Y:S05]  /*1f20*/  @!P0 BRA `(.L_x_18379) ;  /* 0x0000000400dc8947 */ /* 0x000fea0003800000 */
[----:B------:R-:W-:Y:S01]  /*1f30*/  BSSY B3, `(.L_x_18383) ;  /* 0x0000075000037945 */ /* 0x000fe20003800000 */
[----:B------:R-:W-:-:S07]  /*1f40*/  VIADD R4, R6, 0x10 ;  /* 0x0000001006047836 */ /* 0x000fce0000000000 */
.L_x_18384:
        /* <DEDUP_REMOVED lines=116> */
.L_x_18383:
[----:B------:R-:W-:-:S07]  /*2690*/  IMAD.MOV.U32 R4, RZ, RZ, R5 ;  /* 0x000000ffff047224 */ /* 0x000fce00078e0005 */
.L_x_18379:
[----:B------:R-:W-:Y:S05]  /*26a0*/  BSYNC B2 ;  /* 0x0000000000027941 */ /* 0x000fea0003800000 */
.L_x_18378:
        /* <DEDUP_REMOVED lines=19> */
.L_x_18386:
[----:B------:R-:W-:Y:S05]  /*27e0*/  BSYNC B2 ;  /* 0x0000000000027941 */ /* 0x000fea0003800000 */
.L_x_18385:
[----:B------:R-:W-:Y:S01]  /*27f0*/  LOP3.LUT R39, R39, 0x80000000, R3, 0xb8, !PT ;  /* 0x8000000027277812 */ /* 0x000fe200078eb803 */
[----:B------:R-:W-:Y:S06]  /*2800*/  BRA `(.L_x_18374) ;  /* 0x00000000001c7947 */ /* 0x000fec0003800000 */
.L_x_18373:
[----:B------:R-:W-:-:S06]  /*2810*/  DSETP.GTU.AND P0, PT, R24, +INF , PT ;  /* 0x7ff000001800742a */ /* 0x000fcc0003f0c000 */
[----:B------:R-:W-:-:S14]  /*2820*/  DSETP.LE.AND P0, PT, R4, +INF , !P0 ;  /* 0x7ff000000400742a */ /* 0x000fdc0004703000 */
[----:B------:R-:W0:Y:S01]  /*2830*/  @!P0 LDC.64 R38, c[0x0][0x220] ;  /* 0x00008800ff268b82 */ /* 0x000e220000000a00 */
[----:B------:R-:W-:Y:S02]  /*2840*/  @P0 DSETP.NEU.AND P1, PT, R4, +INF , PT ;  /* 0x7ff000000400042a */ /* 0x000fe40003f2d000 */
[----:B0-----:R-:W-:-:S06]  /*2850*/  @!P0 DADD R38, R18, R38 ;  /* 0x0000000012268229 */ /* 0x001fcc0000000026 */
[----:B------:R-:W-:Y:S02]  /*2860*/  @P0 FSEL R38, R2, RZ, P1 ;  /* 0x000000ff02260208 */ /* 0x000fe40000800000 */
[----:B------:R-:W-:-:S07]  /*2870*/  @P0 FSEL R39, R3, -QNAN , P1 ;  /* 0xfff8000003270808 */ /* 0x000fce0000800000 */
.L_x_18374:
[----:B------:R-:W-:Y:S05]  /*2880*/  BSYNC B0 ;  /* 0x0000000000007941 */ /* 0x000fea0003800000 */
.L_x_18372:
        /* <DEDUP_REMOVED lines=21> */
.L_x_18388:
[----:B------:R-:W-:Y:S05]  /*29e0*/  BSYNC B2 ;  /* 0x0000000000027941 */ /* 0x000fea0003800000 */
.L_x_18387:
        /* <DEDUP_REMOVED lines=33> */
.L_x_18391:
[----:B------:R-:W-:Y:S05]  /*2c00*/  BSYNC B2 ;  /* 0x0000000000027941 */ /* 0x000fea0003800000 */
.L_x_18390:
[----:B------:R-:W-:Y:S01]  /*2c10*/  LOP3.LUT R19, RZ, 0x80000000, R3, 0xb8, !PT ;  /* 0x80000000ff137812 */ /* 0x000fe200078eb803 */
[----:B------:R-:W-:Y:S01]  /*2c20*/  IMAD.MOV.U32 R18, RZ, RZ, RZ ;  /* 0x000000ffff127224 */ /* 0x000fe200078e00ff */
[----:B------:R-:W-:Y:S06]  /*2c30*/  BRA `(.L_x_18371) ;  /* 0x0000000000187947 */ /* 0x000fec0003800000 */
.L_x_18389:
[----:B------:R-:W0:Y:S02]  /*2c40*/  FRND.F64.FLOOR R2, R24 ;  /* 0x0000001800027313 */ /* 0x000e240000305800 */
[----:B0-----:R-:W-:Y:S02]  /*2c50*/  DADD R4, R24, -R2 ;  /* 0x0000000018047229 */ /* 0x001fe40000000802 */
[----:B------:R-:W-:-:S06]  /*2c60*/  DADD R6, R2, 1 ;  /* 0x3ff0000002067429 */ /* 0x000fcc0000000000 */
[----:B------:R-:W-:-:S06]  /*2c70*/  DSETP.GT.AND P0, PT, R4, 0.5, PT ;  /* 0x3fe000000400742a */ /* 0x000fcc0003f04000 */
[----:B------:R-:W-:Y:S02]  /*2c80*/  FSEL R18, R6, R2, P0 ;  /* 0x0000000206127208 */ /* 0x000fe40000000000 */
[----:B------:R-:W-:-:S07]  /*2c90*/  FSEL R19, R7, R3, P0 ;  /* 0x0000000307137208 */ /* 0x000fce0000000000 */
.L_x_18371:
[----:B------:R-:W-:Y:S05]  /*2ca0*/  BSYNC B1 ;  /* 0x0000000000017941 */ /* 0x000fea0003800000 */
.L_x_18367:
        /* <DEDUP_REMOVED lines=26> */
[----:B------:R-:W-:Y:S05]  /*2e50*/  CALL.REL.NOINC `($__internal_19_$__cuda_sm20_div_rn_f64_full) ;  /* 0x0000013800507944 */ /* 0x000fea0003c00000 */
.L_x_18395:
[----:B------:R-:W-:Y:S05]  /*2e60*/  BSYNC B2 ;  /* 0x0000000000027941 */ /* 0x000fea0003800000 */
.L_x_18394:
[----:B------:R-:W-:Y:S02]  /*2e70*/  IMAD.MOV.U32 R20, RZ, RZ, R34 ;  /* 0x000000ffff147224 */ /* 0x000fe400078e0022 */
[----:B------:R-:W-:Y:S01]  /*2e80*/  IMAD.MOV.U32 R21, RZ, RZ, R35 ;  /* 0x000000ffff157224 */ /* 0x000fe200078e0023 */
[----:B------:R-:W-:Y:S06]  /*2e90*/  BRA `(.L_x_18396) ;  /* 0x0000001000f07947 */ /* 0x000fec0003800000 */
.L_x_18393:
        /* <DEDUP_REMOVED lines=40> */
.L_x_18402:
        /* <DEDUP_REMOVED lines=12> */
.L_x_18401:
[----:B------:R-:W-:Y:S05]  /*31e0*/  BSYNC B2 ;  /* 0x0000000000027941 */ /* 0x000fea0003800000 */
.L_x_18400:
        /* <DEDUP_REMOVED lines=12> */
.L_x_18407:
        /* <DEDUP_REMOVED lines=33> */
.L_x_18406:
[----:B------:R-:W-:Y:S05]  /*34c0*/  BSYNC B3 ;  /* 0x0000000000037941 */ /* 0x000fea0003800000 */
.L_x_18405:
[----:B------:R-:W-:-:S13]  /*34d0*/  ISETP.GE.U32.AND P0, PT, R28, 0xc, PT ;  /* 0x0000000c1c00780c */ /* 0x000fda0003f06070 */
[----:B------:R-:W-:Y:S05]  /*34e0*/  @!P0 BRA `(.L_x_18404) ;  /* 0x0000000400dc8947 */ /* 0x000fea0003800000 */
[----:B------:R-:W-:Y:S01]  /*34f0*/  BSSY B3, `(.L_x_18408) ;  /* 0x0000075000037945 */ /* 0x000fe20003800000 */
[----:B------:R-:W-:-:S07]  /*3500*/  VIADD R4, R6, 0x10 ;  /* 0x0000001006047836 */ /* 0x000fce0000000000 */
.L_x_18409:
        /* <DEDUP_REMOVED lines=116> */
.L_x_18408:
[----:B------:R-:W-:-:S07]  /*3c50*/  IMAD.MOV.U32 R4, RZ, RZ, R5 ;  /* 0x000000ffff047224 */ /* 0x000fce00078e0005 */
.L_x_18404:
[----:B------:R-:W-:Y:S05]  /*3c60*/  BSYNC B2 ;  /* 0x0000000000027941 */ /* 0x000fea0003800000 */
.L_x_18403:
        /* <DEDUP_REMOVED lines=19> */
.L_x_18411:
[----:B------:R-:W-:Y:S05]  /*3da0*/  BSYNC B2 ;  /* 0x0000000000027941 */ /* 0x000fea0003800000 */
.L_x_18410:
[----:B------:R-:W-:Y:S01]  /*3db0*/  LOP3.LUT R39, R39, 0x80000000, R3, 0xb8, !PT ;  /* 0x8000000027277812 */ /* 0x000fe200078eb803 */
[----:B------:R-:W-:Y:S06]  /*3dc0*/  BRA `(.L_x_18399) ;  /* 0x00000000001c7947 */ /* 0x000fec0003800000 */
.L_x_18398:
[----:B------:R-:W-:-:S06]  /*3dd0*/  DSETP.GTU.AND P0, PT, R24, +INF , PT ;  /* 0x7ff000001800742a */ /* 0x000fcc0003f0c000 */
[----:B------:R-:W-:-:S14]  /*3de0*/  DSETP.LE.AND P0, PT, R4, +INF , !P0 ;  /* 0x7ff000000400742a */ /* 0x000fdc0004703000 */
[----:B------:R-:W0:Y:S01]  /*3df0*/  @!P0 LDC.64 R38, c[0x0][0x220] ;  /* 0x00008800ff268b82 */ /* 0x000e220000000a00 */
[----:B------:R-:W-:Y:S02]  /*3e00*/  @P0 DSETP.NEU.AND P1, PT, R4, +INF , PT ;  /* 0x7ff000000400042a */ /* 0x000fe40003f2d000 */
[----:B0-----:R-:W-:-:S06]  /*3e10*/  @!P0 DADD R38, R20, R38 ;  /* 0x0000000014268229 */ /* 0x001fcc0000000026 */
[----:B------:R-:W-:Y:S02]  /*3e20*/  @P0 FSEL R38, R2, RZ, P1 ;  /* 0x000000ff02260208 */ /* 0x000fe40000800000 */
[----:B------:R-:W-:-:S07]  /*3e30*/  @P0 FSEL R39, R3, -QNAN , P1 ;  /* 0xfff8000003270808 */ /* 0x000fce0000800000 */
.L_x_18399:
[----:B------:R-:W-:Y:S05]  /*3e40*/  BSYNC B0 ;  /* 0x0000000000007941 */ /* 0x000fea0003800000 */
.L_x_18397:
        /* <DEDUP_REMOVED lines=20> */
[----:B------:R-:W-:Y:S05]  /*3f90*/  CALL.REL.NOINC `($__internal_19_$__cuda_sm20_div_rn_f64_full) ;  /* 0x0000012800007944 */ /* 0x000fea0003c00000 */
.L_x_18413:
[----:B------:R-:W-:Y:S05]  /*3fa0*/  BSYNC B2 ;  /* 0x0000000000027941 */ /* 0x000fea0003800000 */
.L_x_18412:
        /* <DEDUP_REMOVED lines=32> */
[----:B------:R-:W-:-:S07]  /*41b0*/  IMAD.MOV.U32 R3, RZ, RZ, R35 ;  /* 0x000000ffff037224 */ /* 0x000fce00078e0023 */
.L_x_18416:
[----:B------:R-:W-:Y:S05]  /*41c0*/  BSYNC B2 ;  /* 0x0000000000027941 */ /* 0x000fea0003800000 */
.L_x_18415:
[----:B------:R-:W-:Y:S01]  /*41d0*/  LOP3.LUT R21, RZ, 0x80000000, R3, 0xb8, !PT ;  /* 0x80000000ff157812 */ /* 0x000fe200078eb803 */
[----:B------:R-:W-:Y:S01]  /*41e0*/  IMAD.MOV.U32 R20, RZ, RZ, RZ ;  /* 0x000000ffff147224 */ /* 0x000fe200078e00ff */
[----:B------:R-:W-:Y:S06]  /*41f0*/  BRA `(.L_x_18396) ;  /* 0x0000000000187947 */ /* 0x000fec0003800000 */
.L_x_18414:
[----:B------:R-:W0:Y:S02]  /*4200*/  FRND.F64.FLOOR R2, R24 ;  /* 0x0000001800027313 */ /* 0x000e240000305800 */
[----:B0-----:R-:W-:Y:S02]  /*4210*/  DADD R4, R24, -R2 ;  /* 0x0000000018047229 */ /* 0x001fe40000000802 */
[----:B------:R-:W-:-:S06]  /*4220*/  DADD R6, R2, 1 ;  /* 0x3ff0000002067429 */ /* 0x000fcc0000000000 */
[----:B------:R-:W-:-:S06]  /*4230*/  DSETP.GT.AND P0, PT, R4, 0.5, PT ;  /* 0x3fe000000400742a */ /* 0x000fcc0003f04000 */
[----:B------:R-:W-:Y:S02]  /*4240*/  FSEL R20, R6, R2, P0 ;  /* 0x0000000206147208 */ /* 0x000fe40000000000 */
[----:B------:R-:W-:-:S07]  /*4250*/  FSEL R21, R7, R3, P0 ;  /* 0x0000000307157208 */ /* 0x000fce0000000000 */
.L_x_18396:
[----:B------:R-:W-:Y:S05]  /*4260*/  BSYNC B1 ;  /* 0x0000000000017941 */ /* 0x000fea0003800000 */
.L_x_18392:
        /* <DEDUP_REMOVED lines=27> */
.L_x_18420:
[----:B------:R-:W-:Y:S05]  /*4420*/  BSYNC B2 ;  /* 0x0000000000027941 */ /* 0x000fea0003800000 */
.L_x_18419:
[----:B------:R-:W-:Y:S02]  /*4430*/  IMAD.MOV.U32 R22, RZ, RZ, R34 ;  /* 0x000000ffff167224 */ /* 0x000fe400078e0022 */
[----:B------:R-:W-:Y:S01]  /*4440*/  IMAD.MOV.U32 R23, RZ, RZ, R35 ;  /* 0x000000ffff177224 */ /* 0x000fe200078e0023 */
[----:B------:R-:W-:Y:S06]  /*4450*/  BRA `(.L_x_18421) ;  /* 0x0000001000f07947 */ /* 0x000fec0003800000 */
.L_x_18418:
        /* <DEDUP_REMOVED lines=40> */
.L_x_18427:
        /* <DEDUP_REMOVED lines=12> */
.L_x_18426:
[----:B------:R-:W-:Y:S05]  /*47a0*/  BSYNC B2 ;  /* 0x0000000000027941 */ /* 0x000fea0003800000 */
.L_x_18425:
        /* <DEDUP_REMOVED lines=12> */
.L_x_18432:
        /* <DEDUP_REMOVED lines=33> */
.L_x_18431:
[----:B------:R-:W-:Y:S05]  /*4a80*/  BSYNC B3 ;  /* 0x0000000000037941 */ /* 0x000fea0003800000 */
.L_x_18430:
[----:B------:R-:W-:-:S13]  /*4a90*/  ISETP.GE.U32.AND P0, PT, R28, 0xc, PT ;  /* 0x0000000c1c00780c */ /* 0x000fda0003f06070 */
[----:B------:R-:W-:Y:S05]  /*4aa0*/  @!P0 BRA `(.L_x_18429) ;  /* 0x0000000400dc8947 */ /* 0x000fea0003800000 */
[----:B------:R-:W-:Y:S01]  /*4ab0*/  BSSY B3, `(.L_x_18433) ;  /* 0x0000075000037945 */ /* 0x000fe20003800000 */
[----:B------:R-:W-:-:S07]  /*4ac0*/  VIADD R4, R6, 0x10 ;  /* 0x0000001006047836 */ /* 0x000fce0000000000 */
.L_x_18434:
        /* <DEDUP_REMOVED lines=116> */
.L_x_18433:
[----:B------:R-:W-:-:S07]  /*5210*/  IMAD.MOV.U32 R4, RZ, RZ, R5 ;  /* 0x000000ffff047224 */ /* 0x000fce00078e0005 */
.L_x_18429:
[----:B------:R-:W-:Y:S05]  /*5220*/  BSYNC B2 ;  /* 0x0000000000027941 */ /* 0x000fea0003800000 */
.L_x_18428:
        /* <DEDUP_REMOVED lines=19> */
.L_x_18436:
[----:B------:R-:W-:Y:S05]  /*5360*/  BSYNC B2 ;  /* 0x0000000000027941 */ /* 0x000fea0003800000 */
.L_x_18435:
[----:B------:R-:W-:Y:S01]  /*5370*/  LOP3.LUT R39, R39, 0x80000000, R3, 0xb8, !PT ;  /* 0x8000000027277812 */ /* 0x000fe200078eb803 */
[----:B------:R-:W-:Y:S06]  /*5380*/  BRA `(.L_x_18424) ;  /* 0x00000000001c7947 */ /* 0x000fec0003800000 */
.L_x_18423:
[----:B------:R-:W-:-:S06]  /*5390*/  DSETP.GTU.AND P0, PT, R24, +INF , PT ;  /* 0x7ff000001800742a */ /* 0x000fcc0003f0c000 */
[----:B------:R-:W-:-:S14]  /*53a0*/  DSETP.LE.AND P0, PT, R4, +INF , !P0 ;  /* 0x7ff000000400742a */ /* 0x000fdc0004703000 */
[----:B------:R-:W0:Y:S01]  /*53b0*/  @!P0 LDC.64 R38, c[0x0][0x220] ;  /* 0x00008800ff268b82 */ /* 0x000e220000000a00 */
[----:B------:R-:W-:Y:S02]  /*53c0*/  @P0 DSETP.NEU.AND P1, PT, R4, +INF , PT ;  /* 0x7ff000000400042a */ /* 0x000fe40003f2d000 */
[----:B0-----:R-:W-:-:S06]  /*53d0*/  @!P0 DADD R38, R22, R38 ;  /* 0x0000000016268229 */ /* 0x001fcc0000000026 */
[----:B------:R-:W-:Y:S02]  /*53e0*/  @P0 FSEL R38, R2, RZ, P1 ;  /* 0x000000ff02260208 */ /* 0x000fe40000800000 */
[----:B------:R-:W-:-:S07]  /*53f0*/  @P0 FSEL R39, R3, -QNAN , P1 ;  /* 0xfff8000003270808 */ /* 0x000fce0000800000 */
.L_x_18424:
[----:B------:R-:W-:Y:S05]  /*5400*/  BSYNC B0 ;  /* 0x0000000000007941 */ /* 0x000fea0003800000 */
.L_x_18422:
        /* <DEDUP_REMOVED lines=21> */
.L_x_18438:
[----:B------:R-:W-:Y:S05]  /*5560*/  BSYNC B2 ;  /* 0x0000000000027941 */ /* 0x000fea0003800000 */
.L_x_18437:
        /* <DEDUP_REMOVED lines=33> */
.L_x_18441:
[----:B------:R-:W-:Y:S05]  /*5780*/  BSYNC B2 ;  /* 0x0000000000027941 */ /* 0x000fea0003800000 */
.L_x_18440:
[----:B------:R-:W-:Y:S01]  /*5790*/  LOP3.LUT R23, RZ, 0x80000000, R3, 0xb8, !PT ;  /* 0x80000000ff177812 */ /* 0x000fe200078eb803 */
[----:B------:R-:W-:Y:S01]  /*57a0*/  IMAD.MOV.U32 R22, RZ, RZ, RZ ;  /* 0x000000ffff167224 */ /* 0x000fe200078e00ff */
[----:B------:R-:W-:Y:S06]  /*57b0*/  BRA `(.L_x_18421) ;  /* 0x0000000000187947 */ /* 0x000fec0003800000 */
.L_x_18439:
[----:B------:R-:W0:Y:S02]  /*57c0*/  FRND.F64.FLOOR R2, R24 ;  /* 0x0000001800027313 */ /* 0x000e240000305800 */
[----:B0-----:R-:W-:Y:S02]  /*57d0*/  DADD R4, R24, -R2 ;  /* 0x0000000018047229 */ /* 0x001fe40000000802 */
[----:B------:R-:W-:-:S06]  /*57e0*/  DADD R6, R2, 1 ;  /* 0x3ff0000002067429 */ /* 0x000fcc0000000000 */
[----:B------:R-:W-:-:S06]  /*57f0*/  DSETP.GT.AND P0, PT, R4, 0.5, PT ;  /* 0x3fe000000400742a */ /* 0x000fcc0003f04000 */
[----:B------:R-:W-:Y:S02]  /*5800*/  FSEL R22, R6, R2, P0 ;  /* 0x0000000206167208 */ /* 0x000fe40000000000 */
[----:B------:R-:W-:-:S07]  /*5810*/  FSEL R23, R7, R3, P0 ;  /* 0x0000000307177208 */ /* 0x000fce0000000000 */
.L_x_18421:
[----:B------:R-:W-:Y:S05]  /*5820*/  BSYNC B1 ;  /* 0x0000000000017941 */ /* 0x000fea0003800000 */
.L_x_18417:
        /* <DEDUP_REMOVED lines=27> */
.L_x_18445:
[----:B------:R-:W-:Y:S05]  /*59e0*/  BSYNC B2 ;  /* 0x0000000000027941 */ /* 0x000fea0003800000 */
.L_x_18444:
[----:B------:R-:W-:Y:S02]  /*59f0*/  IMAD.MOV.U32 R8, RZ, RZ, R34 ;  /* 0x000000ffff087224 */ /* 0x000fe400078e0022 */
[----:B------:R-:W-:Y:S01]  /*5a00*/  IMAD.MOV.U32 R9, RZ, RZ, R35 ;  /* 0x000000ffff097224 */ /* 0x000fe200078e0023 */
[----:B------:R-:W-:Y:S06]  /*5a10*/  BRA `(.L_x_18446) ;  /* 0x0000001000f07947 */ /* 0x000fec0003800000 */
.L_x_18443:
        /* <DEDUP_REMOVED lines=40> */
.L_x_18452:
        /* <DEDUP_REMOVED lines=12> */
.L_x_18451:
[----:B------:R-:W-:Y:S05]  /*5d60*/  BSYNC B2 ;  /* 0x0000000000027941 */ /* 0x000fea0003800000 */
.L_x_18450:
        /* <DEDUP_REMOVED lines=12> */
.L_x_18457:
        /* <DEDUP_REMOVED lines=33> */
.L_x_18456:
[----:B------:R-:W-:Y:S05]  /*6040*/  BSYNC B3 ;  /* 0x0000000000037941 */ /* 0x000fea0003800000 */
.L_x_18455:
[----:B------:R-:W-:-:S13]  /*6050*/  ISETP.GE.U32.AND P0, PT, R28, 0xc, PT ;  /* 0x0000000c1c00780c */ /* 0x000fda0003f06070 */
[----:B------:R-:W-:Y:S05]  /*6060*/  @!P0 BRA `(.L_x_18454) ;  /* 0x0000000400dc8947 */ /* 0x000fea0003800000 */
[----:B------:R-:W-:Y:S01]  /*6070*/  BSSY B3, `(.L_x_18458) ;  /* 0x0000075000037945 */ /* 0x000fe20003800000 */
[----:B------:R-:W-:-:S07]  /*6080*/  VIADD R4, R6, 0x10 ;  /* 0x0000001006047836 */ /* 0x000fce0000000000 */
.L_x_18459:
        /* <DEDUP_REMOVED lines=116> */
.L_x_18458:
[----:B------:R-:W-:-:S07]  /*67d0*/  IMAD.MOV.U32 R4, RZ, RZ, R5 ;  /* 0x000000ffff047224 */ /* 0x000fce00078e0005 */
.L_x_18454:
[----:B------:R-:W-:Y:S05]  /*67e0*/  BSYNC B2 ;  /* 0x0000000000027941 */ /* 0x000fea0003800000 */
.L_x_18453:
        /* <DEDUP_REMOVED lines=19> */
.L_x_18461:
[----:B------:R-:W-:Y:S05]  /*6920*/  BSYNC B2 ;  /* 0x0000000000027941 */ /* 0x000fea0003800000 */
.L_x_18460:
[----:B------:R-:W-:Y:S01]  /*6930*/  LOP3.LUT R39, R39, 0x80000000, R3, 0xb8, !PT ;  /* 0x8000000027277812 */ /* 0x000fe200078eb803 */
[----:B------:R-:W-:Y:S06]  /*6940*/  BRA `(.L_x_18449) ;  /* 0x00000000001c7947 */ /* 0x000fec0003800000 */
.L_x_18448:
[----:B------:R-:W-:-:S06]  /*6950*/  DSETP.GTU.AND P0, PT, R24, +INF , PT ;  /* 0x7ff000001800742a */ /* 0x000fcc0003f0c000 */
[----:B------:R-:W-:-:S14]  /*6960*/  DSETP.LE.AND P0, PT, R4, +INF , !P0 ;  /* 0x7ff000000400742a */ /* 0x000fdc0004703000 */
[----:B------:R-:W0:Y:S01]  /*6970*/  @!P0 LDC.64 R38, c[0x0][0x220] ;  /* 0x00008800ff268b82 */ /* 0x000e220000000a00 */
[----:B------:R-:W-:Y:S02]  /*6980*/  @P0 DSETP.NEU.AND P1, PT, R4, +INF , PT ;  /* 0x7ff000000400042a */ /* 0x000fe40003f2d000 */
[----:B0-----:R-:W-:-:S06]  /*6990*/  @!P0 DADD R38, R8, R38 ;  /* 0x0000000008268229 */ /* 0x001fcc0000000026 */
[----:B------:R-:W-:Y:S02]  /*69a0*/  @P0 FSEL R38, R2, RZ, P1 ;  /* 0x000000ff02260208 */ /* 0x000fe40000800000 */
[----:B------:R-:W-:-:S07]  /*69b0*/  @P0 FSEL R39, R3, -QNAN , P1 ;  /* 0xfff8000003270808 */ /* 0x000fce0000800000 */
.L_x_18449:
[----:B------:R-:W-:Y:S05]  /*69c0*/  BSYNC B0 ;  /* 0x0000000000007941 */ /* 0x000fea0003800000 */
.L_x_18447:
        /* <DEDUP_REMOVED lines=21> */
.L_x_18463:
[----:B------:R-:W-:Y:S05]  /*6b20*/  BSYNC B2 ;  /* 0x0000000000027941 */ /* 0x000fea0003800000 */
.L_x_18462:
        /* <DEDUP_REMOVED lines=33> */
.L_x_18466:
[----:B------:R-:W-:Y:S05]  /*6d40*/  BSYNC B2 ;  /* 0x0000000000027941 */ /* 0x000fea0003800000 */
.L_x_18465:
[----:B------:R-:W-:Y:S01]  /*6d50*/  LOP3.LUT R9, RZ, 0x80000000, R3, 0xb8, !PT ;  /* 0x80000000ff097812 */ /* 0x000fe200078eb803 */
[----:B------:R-:W-:Y:S01]  /*6d60*/  IMAD.MOV.U32 R8, RZ, RZ, RZ ;  /* 0x000000ffff087224 */ /* 0x000fe200078e00ff */
[----:B------:R-:W-:Y:S06]  /*6d70*/  BRA `(.L_x_18446) ;  /* 0x0000000000187947 */ /* 0x000fec0003800000 */
.L_x_18464:
[----:B------:R-:W0:Y:S02]  /*6d80*/  FRND.F64.FLOOR R2, R24 ;  /* 0x0000001800027313 */ /* 0x000e240000305800 */
[----:B0-----:R-:W-:Y:S02]  /*6d90*/  DADD R4, R24, -R2 ;  /* 0x0000000018047229 */ /* 0x001fe40000000802 */
[----:B------:R-:W-:-:S06]  /*6da0*/  DADD R6, R2, 1 ;  /* 0x3ff0000002067429 */ /* 0x000fcc0000000000 */
[----:B------:R-:W-:-:S06]  /*6db0*/  DSETP.GT.AND P0, PT, R4, 0.5, PT ;  /* 0x3fe000000400742a */ /* 0x000fcc0003f04000 */
[----:B------:R-:W-:Y:S02]  /*6dc0*/  FSEL R8, R6, R2, P0 ;  /* 0x0000000206087208 */ /* 0x000fe40000000000 */
[----:B------:R-:W-:-:S07]  /*6dd0*/  FSEL R9, R7, R3, P0 ;  /* 0x0000000307097208 */ /* 0x000fce0000000000 */
.L_x_18446:
[----:B------:R-:W-:Y:S05]  /*6de0*/  BSYNC B1 ;  /* 0x0000000000017941 */ /* 0x000fea0003800000 */
.L_x_18442:
        /* <DEDUP_REMOVED lines=27> */
.L_x_18470:
[----:B------:R-:W-:Y:S05]  /*6fa0*/  BSYNC B2 ;  /* 0x0000000000027941 */ /* 0x000fea0003800000 */
.L_x_18469:
[----:B------:R-:W-:Y:S02]  /*6fb0*/  IMAD.MOV.U32 R10, RZ, RZ, R34 ;  /* 0x000000ffff0a7224 */ /* 0x000fe400078e0022 */
[----:B------:R-:W-:Y:S01]  /*6fc0*/  IMAD.MOV.U32 R11, RZ, RZ, R35 ;  /* 0x000000ffff0b7224 */ /* 0x000fe200078e0023 */
[----:B------:R-:W-:Y:S06]  /*6fd0*/  BRA `(.L_x_18471) ;  /* 0x0000001000f07947 */ /* 0x000fec0003800000 */
.L_x_18468:
        /* <DEDUP_REMOVED lines=40> */
.L_x_18477:
        /* <DEDUP_REMOVED lines=12> */
.L_x_18476:
[----:B------:R-:W-:Y:S05]  /*7320*/  BSYNC B2 ;  /* 0x0000000000027941 */ /* 0x000fea0003800000 */
.L_x_18475:
        /* <DEDUP_REMOVED lines=12> */
.L_x_18482:
        /* <DEDUP_REMOVED lines=33> */
.L_x_18481:
[----:B------:R-:W-:Y:S05]  /*7600*/  BSYNC B3 ;  /* 0x0000000000037941 */ /* 0x000fea0003800000 */
.L_x_18480:
[----:B------:R-:W-:-:S13]  /*7610*/  ISETP.GE.U32.AND P0, PT, R28, 0xc, PT ;  /* 0x0000000c1c00780c */ /* 0x000fda0003f06070 */
[----:B------:R-:W-:Y:S05]  /*7620*/  @!P0 BRA `(.L_x_18479) ;  /* 0x0000000400dc8947 */ /* 0x000fea0003800000 */
[----:B------:R-:W-:Y:S01]  /*7630*/  BSSY B3, `(.L_x_18483) ;  /* 0x0000075000037945 */ /* 0x000fe20003800000 */
[----:B------:R-:W-:-:S07]  /*7640*/  VIADD R4, R6, 0x10 ;  /* 0x0000001006047836 */ /* 0x000fce0000000000 */
.L_x_18484:
        /* <DEDUP_REMOVED lines=116> */
.L_x_18483:
[----:B------:R-:W-:-:S07]  /*7d90*/  IMAD.MOV.U32 R4, RZ, RZ, R5 ;  /* 0x000000ffff047224 */ /* 0x000fce00078e0005 */
.L_x_18479:
[----:B------:R-:W-:Y:S05]  /*7da0*/  BSYNC B2 ;  /* 0x0000000000027941 */ /* 0x000fea0003800000 */
.L_x_18478:
        /* <DEDUP_REMOVED lines=19> */
.L_x_18486:
[----:B------:R-:W-:Y:S05]  /*7ee0*/  BSYNC B2 ;  /* 0x0000000000027941 */ /* 0x000fea0003800000 */
.L_x_18485:
[----:B------:R-:W-:Y:S01]  /*7ef0*/  LOP3.LUT R39, R39, 0x80000000, R3, 0xb8, !PT ;  /* 0x8000000027277812 */ /* 0x000fe200078eb803 */
[----:B------:R-:W-:Y:S06]  /*7f00*/  BRA `(.L_x_18474) ;  /* 0x00000000001c7947 */ /* 0x000fec0003800000 */
.L_x_18473:
[----:B------:R-:W-:-:S06]  /*7f10*/  DSETP.GTU.AND P0, PT, R24, +INF , PT ;  /* 0x7ff000001800742a */ /* 0x000fcc0003f0c000 */
[----:B------:R-:W-:-:S14]  /*7f20*/  DSETP.LE.AND P0, PT, R4, +INF , !P0 ;  /* 0x7ff000000400742a */ /* 0x000fdc0004703000 */
[----:B------:R-:W0:Y:S01]  /*7f30*/  @!P0 LDC.64 R38, c[0x0][0x220] ;  /* 0x00008800ff268b82 */ /* 0x000e220000000a00 */
[----:B------:R-:W-:Y:S02]  /*7f40*/  @P0 DSETP.NEU.AND P1, PT, R4, +INF , PT ;  /* 0x7ff000000400042a */ /* 0x000fe40003f2d000 */
[----:B0-----:R-:W-:-:S06]  /*7f50*/  @!P0 DADD R38, R10, R38 ;  /* 0x000000000a268229 */ /* 0x001fcc0000000026 */
[----:B------:R-:W-:Y:S02]  /*7f60*/  @P0 FSEL R38, R2, RZ, P1 ;  /* 0x000000ff02260208 */ /* 0x000fe40000800000 */
[----:B------:R-:W-:-:S07]  /*7f70*/  @P0 FSEL R39, R3, -QNAN , P1 ;  /* 0xfff8000003270808 */ /* 0x000fce0000800000 */
.L_x_18474:
[----:B------:R-:W-:Y:S05]  /*7f80*/  BSYNC B0 ;  /* 0x0000000000007941 */ /* 0x000fea0003800000 */
.L_x_18472:
        /* <DEDUP_REMOVED lines=21> */
.L_x_18488:
[----:B------:R-:W-:Y:S05]  /*80e0*/  BSYNC B2 ;  /* 0x0000000000027941 */ /* 0x000fea0003800000 */
.L_x_18487:
        /* <DEDUP_REMOVED lines=33> */
.L_x_18491:
[----:B------:R-:W-:Y:S05]  /*8300*/  BSYNC B2 ;  /* 0x0000000000027941 */ /* 0x000fea0003800000 */
.L_x_18490:
[----:B------:R-:W-:Y:S01]  /*8310*/  LOP3.LUT R11, RZ, 0x80000000, R3, 0xb8, !PT ;  /* 0x80000000ff0b7812 */ /* 0x000fe200078eb803 */
[----:B------:R-:W-:Y:S01]  /*8320*/  IMAD.MOV.U32 R10, RZ, RZ, RZ ;  /* 0x000000ffff0a7224 */ /* 0x000fe200078e00ff */
[----:B------:R-:W-:Y:S06]  /*8330*/  BRA `(.L_x_18471) ;  /* 0x0000000000187947 */ /* 0x000fec0003800000 */
.L_x_18489:
[----:B------:R-:W0:Y:S02]  /*8340*/  FRND.F64.FLOOR R2, R24 ;  /* 0x0000001800027313 */ /* 0x000e240000305800 */
[----:B0-----:R-:W-:Y:S02]  /*8350*/  DADD R4, R24, -R2 ;  /* 0x0000000018047229 */ /* 0x001fe40000000802 */
[----:B------:R-:W-:-:S06]  /*8360*/  DADD R6, R2, 1 ;  /* 0x3ff0000002067429 */ /* 0x000fcc0000000000 */
[----:B------:R-:W-:-:S06]  /*8370*/  DSETP.GT.AND P0, PT, R4, 0.5, PT ;  /* 0x3fe000000400742a */ /* 0x000fcc0003f04000 */
[----:B------:R-:W-:Y:S02]  /*8380*/  FSEL R10, R6, R2, P0 ;  /* 0x00000002060a7208 */ /* 0x000fe40000000000 */
[----:B------:R-:W-:-:S07]  /*8390*/  FSEL R11, R7, R3, P0 ;  /* 0x00000003070b7208 */ /* 0x000fce0000000000 */
.L_x_18471:
[----:B------:R-:W-:Y:S05]  /*83a0*/  BSYNC B1 ;  /* 0x0000000000017941 */ /* 0x000fea0003800000 */
.L_x_18467:
        /* <DEDUP_REMOVED lines=27> */
.L_x_18495:
[----:B------:R-:W-:Y:S05]  /*8560*/  BSYNC B2 ;  /* 0x0000000000027941 */ /* 0x000fea0003800000 */
.L_x_18494:
[----:B------:R-:W-:Y:S02]  /*8570*/  IMAD.MOV.U32 R12, RZ, RZ, R34 ;  /* 0x000000ffff0c7224 */ /* 0x000fe400078e0022 */
[----:B------:R-:W-:Y:S01]  /*8580*/  IMAD.MOV.U32 R13, RZ, RZ, R35 ;  /* 0x000000ffff0d7224 */ /* 0x000fe200078e0023 */
[----:B------:R-:W-:Y:S06]  /*8590*/  BRA `(.L_x_18496) ;  /* 0x0000001000f07947 */ /* 0x000fec0003800000 */
.L_x_18493:
        /* <DEDUP_REMOVED lines=40> */
.L_x_18502:
        /* <DEDUP_REMOVED lines=12> */
.L_x_18501:
[----:B------:R-:W-:Y:S05]  /*88e0*/  BSYNC B2 ;  /* 0x0000000000027941 */ /* 0x000fea0003800000 */
.L_x_18500:
        /* <DEDUP_REMOVED lines=12> */
.L_x_18507:
        /* <DEDUP_REMOVED lines=33> */
.L_x_18506:
[----:B------:R-:W-:Y:S05]  /*8bc0*/  BSYNC B3 ;  /* 0x0000000000037941 */ /* 0x000fea0003800000 */
.L_x_18505:
[----:B------:R-:W-:-:S13]  /*8bd0*/  ISETP.GE.U32.AND P0, PT, R28, 0xc, PT ;  /* 0x0000000c1c00780c */ /* 0x000fda0003f06070 */
[----:B------:R-:W-:Y:S05]  /*8be0*/  @!P0 BRA `(.L_x_18504) ;  /* 0x0000000400dc8947 */ /* 0x000fea0003800000 */
[----:B------:R-:W-:Y:S01]  /*8bf0*/  BSSY B3, `(.L_x_18508) ;  /* 0x0000075000037945 */ /* 0x000fe20003800000 */
[----:B------:R-:W-:-:S07]  /*8c00*/  VIADD R4, R6, 0x10 ;  /* 0x0000001006047836 */ /* 0x000fce0000000000 */
.L_x_18509:
        /* <DEDUP_REMOVED lines=116> */
.L_x_18508:
[----:B------:R-:W-:-:S07]  /*9350*/  IMAD.MOV.U32 R4, RZ, RZ, R5 ;  /* 0x000000ffff047224 */ /* 0x000fce00078e0005 */
.L_x_18504:
[----:B------:R-:W-:Y:S05]  /*9360*/  BSYNC B2 ;  /* 0x0000000000027941 */ /* 0x000fea0003800000 */
.L_x_18503:
        /* <DEDUP_REMOVED lines=19> */
.L_x_18511:
[----:B------:R-:W-:Y:S05]  /*94a0*/  BSYNC B2 ;  /* 0x0000000000027941 */ /* 0x000fea0003800000 */
.L_x_18510:
[----:B------:R-:W-:Y:S01]  /*94b0*/  LOP3.LUT R39, R39, 0x80000000, R3, 0xb8, !PT ;  /* 0x8000000027277812 */ /* 0x000fe200078eb803 */
[----:B------:R-:W-:Y:S06]  /*94c0*/  BRA `(.L_x_18499) ;  /* 0x00000000001c7947 */ /* 0x000fec0003800000 */
.L_x_18498:
[----:B------:R-:W-:-:S06]  /*94d0*/  DSETP.GTU.AND P0, PT, R24, +INF , PT ;  /* 0x7ff000001800742a */ /* 0x000fcc0003f0c000 */
[----:B------:R-:W-:-:S14]  /*94e0*/  DSETP.LE.AND P0, PT, R4, +INF , !P0 ;  /* 0x7ff000000400742a */ /* 0x000fdc0004703000 */
[----:B------:R-:W0:Y:S01]  /*94f0*/  @!P0 LDC.64 R38, c[0x0][0x220] ;  /* 0x00008800ff268b82 */ /* 0x000e220000000a00 */
[----:B------:R-:W-:Y:S02]  /*9500*/  @P0 DSETP.NEU.AND P1, PT, R4, +INF , PT ;  /* 0x7ff000000400042a */ /* 0x000fe40003f2d000 */
[----:B0-----:R-:W-:-:S06]  /*9510*/  @!P0 DADD R38, R12, R38 ;  /* 0x000000000c268229 */ /* 0x001fcc0000000026 */
[----:B------:R-:W-:Y:S02]  /*9520*/  @P0 FSEL R38, R2, RZ, P1 ;  /* 0x000000ff02260208 */ /* 0x000fe40000800000 */
[----:B------:R-:W-:-:S07]  /*9530*/  @P0 FSEL R39, R3, -QNAN , P1 ;  /* 0xfff8000003270808 */ /* 0x000fce0000800000 */
.L_x_18499:
[----:B------:R-:W-:Y:S05]  /*9540*/  BSYNC B0 ;  /* 0x0000000000007941 */ /* 0x000fea0003800000 */
.L_x_18497:
        /* <DEDUP_REMOVED lines=21> */
.L_x_18513:
[----:B------:R-:W-:Y:S05]  /*96a0*/  BSYNC B2 ;  /* 0x0000000000027941 */ /* 0x000fea0003800000 */
.L_x_18512:
        /* <DEDUP_REMOVED lines=33> */
.L_x_18516:
[----:B------:R-:W-:Y:S05]  /*98c0*/  BSYNC B2 ;  /* 0x0000000000027941 */ /* 0x000fea0003800000 */
.L_x_18515:
[----:B------:R-:W-:Y:S01]  /*98d0*/  LOP3.LUT R13, RZ, 0x80000000, R3, 0xb8, !PT ;  /* 0x80000000ff0d7812 */ /* 0x000fe200078eb803 */
[----:B------:R-:W-:Y:S01]  /*98e0*/  IMAD.MOV.U32 R12, RZ, RZ, RZ ;  /* 0x000000ffff0c7224 */ /* 0x000fe200078e00ff */
[----:B------:R-:W-:Y:S06]  /*98f0*/  BRA `(.L_x_18496) ;  /* 0x0000000000187947 */ /* 0x000fec0003800000 */
.L_x_18514:
[----:B------:R-:W0:Y:S02]  /*9900*/  FRND.F64.FLOOR R2, R24 ;  /* 0x0000001800027313 */ /* 0x000e240000305800 */
[----:B0-----:R-:W-:Y:S02]  /*9910*/  DADD R4, R24, -R2 ;  /* 0x0000000018047229 */ /* 0x001fe40000000802 */
[----:B------:R-:W-:-:S06]  /*9920*/  DADD R6, R2, 1 ;  /* 0x3ff0000002067429 */ /* 0x000fcc0000000000 */
[----:B------:R-:W-:-:S06]  /*9930*/  DSETP.GT.AND P0, PT, R4, 0.5, PT ;  /* 0x3fe000000400742a */ /* 0x000fcc0003f04000 */
[----:B------:R-:W-:Y:S02]  /*9940*/  FSEL R12, R6, R2, P0 ;  /* 0x00000002060c7208 */ /* 0x000fe40000000000 */
[----:B------:R-:W-:-:S07]  /*9950*/  FSEL R13, R7, R3, P0 ;  /* 0x00000003070d7208 */ /* 0x000fce0000000000 */
.L_x_18496:
[----:B------:R-:W-:Y:S05]  /*9960*/  BSYNC B1 ;  /* 0x0000000000017941 */ /* 0x000fea0003800000 */
.L_x_18492:
        /* <DEDUP_REMOVED lines=27> */
.L_x_18520:
[----:B------:R-:W-:Y:S05]  /*9b20*/  BSYNC B2 ;  /* 0x0000000000027941 */ /* 0x000fea0003800000 */
.L_x_18519:
[----:B------:R-:W-:Y:S02]  /*9b30*/  IMAD.MOV.U32 R14, RZ, RZ, R34 ;  /* 0x000000ffff0e7224 */ /* 0x000fe400078e0022 */
[----:B------:R-:W-:Y:S01]  /*9b40*/  IMAD.MOV.U32 R15, RZ, RZ, R35 ;  /* 0x000000ffff0f7224 */ /* 0x000fe200078e0023 */
[----:B------:R-:W-:Y:S06]  /*9b50*/  BRA `(.L_x_18521) ;  /* 0x0000001000f07947 */ /* 0x000fec0003800000 */
.L_x_18518:
        /* <DEDUP_REMOVED lines=40> */
.L_x_18527:
        /* <DEDUP_REMOVED lines=12> */
.L_x_18526:
[----:B------:R-:W-:Y:S05]  /*9ea0*/  BSYNC B2 ;  /* 0x0000000000027941 */ /* 0x000fea0003800000 */
.L_x_18525:
        /* <DEDUP_REMOVED lines=12> */
.L_x_18532:
        /* <DEDUP_REMOVED lines=33> */
.L_x_18531:
[----:B------:R-:W-:Y:S05]  /*a180*/  BSYNC B3 ;  /* 0x0000000000037941 */ /* 0x000fea0003800000 */
.L_x_18530:
[----:B------:R-:W-:-:S13]  /*a190*/  ISETP.GE.U32.AND P0, PT, R28, 0xc, PT ;  /* 0x0000000c1c00780c */ /* 0x000fda0003f06070 */
[----:B------:R-:W-:Y:S05]  /*a1a0*/  @!P0 BRA `(.L_x_18529) ;  /* 0x0000000400dc8947 */ /* 0x000fea0003800000 */
[----:B------:R-:W-:Y:S01]  /*a1b0*/  BSSY B3, `(.L_x_18533) ;  /* 0x0000075000037945 */ /* 0x000fe20003800000 */
[----:B------:R-:W-:-:S07]  /*a1c0*/  VIADD R4, R6, 0x10 ;  /* 0x0000001006047836 */ /* 0x000fce0000000000 */
.L_x_18534:
        /* <DEDUP_REMOVED lines=116> */
.L_x_18533:
[----:B------:R-:W-:-:S07]  /*a910*/  IMAD.MOV.U32 R4, RZ, RZ, R5 ;  /* 0x000000ffff047224 */ /* 0x000fce00078e0005 */
.L_x_18529:
[----:B------:R-:W-:Y:S05]  /*a920*/  BSYNC B2 ;  /* 0x0000000000027941 */ /* 0x000fea0003800000 */
.L_x_18528:
        /* <DEDUP_REMOVED lines=19> */
.L_x_18536:
[----:B------:R-:W-:Y:S05]  /*aa60*/  BSYNC B2 ;  /* 0x0000000000027941 */ /* 0x000fea0003800000 */
.L_x_18535:
[----:B------:R-:W-:Y:S01]  /*aa70*/  LOP3.LUT R39, R39, 0x80000000, R3, 0xb8, !PT ;  /* 0x8000000027277812 */ /* 0x000fe200078eb803 */
[----:B------:R-:W-:Y:S06]  /*aa80*/  BRA `(.L_x_18524) ;  /* 0x00000000001c7947 */ /* 0x000fec0003800000 */
.L_x_18523:
[----:B------:R-:W-:-:S06]  /*aa90*/  DSETP.GTU.AND P0, PT, R24, +INF , PT ;  /* 0x7ff000001800742a */ /* 0x000fcc0003f0c000 */
[----:B------:R-:W-:-:S14]  /*aaa0*/  DSETP.LE.AND P0, PT, R4, +INF , !P0 ;  /* 0x7ff000000400742a */ /* 0x000fdc0004703000 */
[----:B------:R-:W0:Y:S01]  /*aab0*/  @!P0 LDC.64 R38, c[0x0][0x220] ;  /* 0x00008800ff268b82 */ /* 0x000e220000000a00 */
[----:B------:R-:W-:Y:S02]  /*aac0*/  @P0 DSETP.NEU.AND P1, PT, R4, +INF , PT ;  /* 0x7ff000000400042a */ /* 0x000fe40003f2d000 */
[----:B0-----:R-:W-:-:S06]  /*aad0*/  @!P0 DADD R38, R14, R38 ;  /* 0x000000000e268229 */ /* 0x001fcc0000000026 */
[----:B------:R-:W-:Y:S02]  /*aae0*/  @P0 FSEL R38, R2, RZ, P1 ;  /* 0x000000ff02260208 */ /* 0x000fe40000800000 */
[----:B------:R-:W-:-:S07]  /*aaf0*/  @P0 FSEL R39, R3, -QNAN , P1 ;  /* 0xfff8000003270808 */ /* 0x000fce0000800000 */
.L_x_18524:
[----:B------:R-:W-:Y:S05]  /*ab00*/  BSYNC B0 ;  /* 0x0000000000007941 */ /* 0x000fea0003800000 */
.L_x_18522:
        /* <DEDUP_REMOVED lines=21> */
.L_x_18538:
[----:B------:R-:W-:Y:S05]  /*ac60*/  BSYNC B2 ;  /* 0x0000000000027941 */ /* 0x000fea0003800000 */
.L_x_18537:
        /* <DEDUP_REMOVED lines=33> */
.L_x_18541:
[----:B------:R-:W-:Y:S05]  /*ae80*/  BSYNC B2 ;  /* 0x0000000000027941 */ /* 0x000fea0003800000 */
.L_x_18540:
[----:B------:R-:W-:Y:S01]  /*ae90*/  LOP3.LUT R15, RZ, 0x80000000, R3, 0xb8, !PT ;  /* 0x80000000ff0f7812 */ /* 0x000fe200078eb803 */
[----:B------:R-:W-:Y:S01]  /*aea0*/  IMAD.MOV.U32 R14, RZ, RZ, RZ ;  /* 0x000000ffff0e7224 */ /* 0x000fe200078e00ff */
[----:B------:R-:W-:Y:S06]  /*aeb0*/  BRA `(.L_x_18521) ;  /* 0x0000000000187947 */ /* 0x000fec0003800000 */
.L_x_18539:
[----:B------:R-:W0:Y:S02]  /*aec0*/  FRND.F64.FLOOR R2, R24 ;  /* 0x0000001800027313 */ /* 0x000e240000305800 */
[----:B0-----:R-:W-:Y:S02]  /*aed0*/  DADD R4, R24, -R2 ;  /* 0x0000000018047229 */ /* 0x001fe40000000802 */
[----:B------:R-:W-:-:S06]  /*aee0*/  DADD R6, R2, 1 ;  /* 0x3ff0000002067429 */ /* 0x000fcc0000000000 */
[----:B------:R-:W-:-:S06]  /*aef0*/  DSETP.GT.AND P0, PT, R4, 0.5, PT ;  /* 0x3fe000000400742a */ /* 0x000fcc0003f04000 */
[----:B------:R-:W-:Y:S02]  /*af00*/  FSEL R14, R6, R2, P0 ;  /* 0x00000002060e7208 */ /* 0x000fe40000000000 */
[----:B------:R-:W-:-:S07]  /*af10*/  FSEL R15, R7, R3, P0 ;  /* 0x00000003070f7208 */ /* 0x000fce0000000000 */
.L_x_18521:
[----:B------:R-:W-:Y:S05]  /*af20*/  BSYNC B1 ;  /* 0x0000000000017941 */ /* 0x000fea0003800000 */
.L_x_18517:
        /* <DEDUP_REMOVED lines=11> */
.L_x_18340:
        /* <DEDUP_REMOVED lines=84> */
.L_x_18546:
[----:B------:R-:W-:Y:S05]  /*b520*/  BSYNC B2 ;  /* 0x0000000000027941 */ /* 0x000fea0003800000 */
.L_x_18545:
[----:B------:R-:W-:Y:S02]  /*b530*/  IMAD.MOV.U32 R14, RZ, RZ, R34 ;  /* 0x000000ffff0e7224 */ /* 0x000fe400078e0022 */
[----:B------:R-:W-:Y:S01]  /*b540*/  IMAD.MOV.U32 R15, RZ, RZ, R35 ;  /* 0x000000ffff0f7224 */ /* 0x000fe200078e0023 */
[----:B------:R-:W-:Y:S06]  /*b550*/  BRA `(.L_x_18543) ;  /* 0x0000001000f87947 */ /* 0x000fec0003800000 */
.L_x_18544:
        /* <DEDUP_REMOVED lines=39> */
.L_x_18552:
        /* <DEDUP_REMOVED lines=12> */
.L_x_18551:
[----:B------:R-:W-:Y:S05]  /*b890*/  BSYNC B2 ;  /* 0x0000000000027941 */ /* 0x000fea0003800000 */
.L_x_18550:
        /* <DEDUP_REMOVED lines=12> */
.L_x_18557:
        /* <DEDUP_REMOVED lines=33> */
.L_x_18556:
[----:B------:R-:W-:Y:S05]  /*bb70*/  BSYNC B3 ;  /* 0x0000000000037941 */ /* 0x000fea0003800000 */
.L_x_18555:
[----:B------:R-:W-:-:S13]  /*bb80*/  ISETP.GE.U32.AND P0, PT, R26, 0xc, PT ;  /* 0x0000000c1a00780c */ /* 0x000fda0003f06070 */
[----:B------:R-:W-:Y:S05]  /*bb90*/  @!P0 BRA `(.L_x_18554) ;  /* 0x0000000400dc8947 */ /* 0x000fea0003800000 */
[----:B------:R-:W-:Y:S01]  /*bba0*/  BSSY B3, `(.L_x_18558) ;  /* 0x0000075000037945 */ /* 0x000fe20003800000 */
[----:B------:R-:W-:-:S07]  /*bbb0*/  VIADD R6, R15, 0x10 ;  /* 0x000000100f067836 */ /* 0x000fce0000000000 */
.L_x_18559:
        /* <DEDUP_REMOVED lines=116> */
.L_x_18558:
[----:B------:R-:W-:-:S07]  /*c300*/  IMAD.MOV.U32 R21, RZ, RZ, R15 ;  /* 0x000000ffff157224 */ /* 0x000fce00078e000f */
.L_x_18554:
[----:B------:R-:W-:Y:S05]  /*c310*/  BSYNC B2 ;  /* 0x0000000000027941 */ /* 0x000fea0003800000 */
.L_x_18553:
        /* <DEDUP_REMOVED lines=20> */
.L_x_18561:
[----:B------:R-:W-:Y:S05]  /*c460*/  BSYNC B2 ;  /* 0x0000000000027941 */ /* 0x000fea0003800000 */
.L_x_18560:
[----:B------:R-:W-:Y:S02]  /*c470*/  IMAD.MOV.U32 R15, RZ, RZ, R25 ;  /* 0x000000ffff0f7224 */ /* 0x000fe400078e0019 */
[----:B------:R-:W-:-:S03]  /*c480*/  IMAD.MOV.U32 R14, RZ, RZ, R4 ;  /* 0x000000ffff0e7224 */ /* 0x000fc600078e0004 */
[----:B------:R-:W-:Y:S01]  /*c490*/  LOP3.LUT R15, R15, 0x80000000, R3, 0xb8, !PT ;  /* 0x800000000f0f7812 */ /* 0x000fe200078eb803 */
[----:B------:R-:W-:Y:S06]  /*c4a0*/  BRA `(.L_x_18549) ;  /* 0x00000000001c7947 */ /* 0x000fec0003800000 */
.L_x_18548:
[----:B------:R-:W-:-:S06]  /*c4b0*/  DSETP.GTU.AND P0, PT, R4, +INF , PT ;  /* 0x7ff000000400742a */ /* 0x000fcc0003f0c000 */
[----:B------:R-:W-:-:S14]  /*c4c0*/  DSETP.LE.AND P0, PT, R24, +INF , !P0 ;  /* 0x7ff000001800742a */ /* 0x000fdc0004703000 */
[----:B------:R-:W0:Y:S01]  /*c4d0*/  @!P0 LDC.64 R14, c[0x0][0x220] ;  /* 0x00008800ff0e8b82 */ /* 0x000e220000000a00 */
[----:B------:R-:W-:Y:S02]  /*c4e0*/  @P0 DSETP.NEU.AND P1, PT, R24, +INF , PT ;  /* 0x7ff000001800042a */ /* 0x000fe40003f2d000 */
[----:B0-----:R-:W-:-:S06]  /*c4f0*/  @!P0 DADD R14, R16, R14 ;  /* 0x00000000100e8229 */ /* 0x001fcc000000000e */
[----:B------:R-:W-:Y:S02]  /*c500*/  @P0 FSEL R14, R2, RZ, P1 ;  /* 0x000000ff020e0208 */ /* 0x000fe40000800000 */
[----:B------:R-:W-:-:S07]  /*c510*/  @P0 FSEL R15, R3, -QNAN , P1 ;  /* 0xfff80000030f0808 */ /* 0x000fce0000800000 */
.L_x_18549:
[----:B------:R-:W-:Y:S05]  /*c520*/  BSYNC B0 ;  /* 0x0000000000007941 */ /* 0x000fea0003800000 */
.L_x_18547:
        /* <DEDUP_REMOVED lines=21> */
.L_x_18563:
[----:B------:R-:W-:Y:S05]  /*c680*/  BSYNC B2 ;  /* 0x0000000000027941 */ /* 0x000fea0003800000 */
.L_x_18562:
        /* <DEDUP_REMOVED lines=33> */
.L_x_18566:
[----:B------:R-:W-:Y:S05]  /*c8a0*/  BSYNC B2 ;  /* 0x0000000000027941 */ /* 0x000fea0003800000 */
.L_x_18565:
[----:B------:R-:W-:Y:S01]  /*c8b0*/  LOP3.LUT R15, RZ, 0x80000000, R3, 0xb8, !PT ;  /* 0x80000000ff0f7812 */ /* 0x000fe200078eb803 */
[----:B------:R-:W-:Y:S01]  /*c8c0*/  IMAD.MOV.U32 R14, RZ, RZ, RZ ;  /* 0x000000ffff0e7224 */ /* 0x000fe200078e00ff */
[----:B------:R-:W-:Y:S06]  /*c8d0*/  BRA `(.L_x_18543) ;  /* 0x0000000000187947 */ /* 0x000fec0003800000 */
.L_x_18564:
[----:B------:R-:W0:Y:S02]  /*c8e0*/  FRND.F64.FLOOR R2, R24 ;  /* 0x0000001800027313 */ /* 0x000e240000305800 */
[----:B0-----:R-:W-:Y:S02]  /*c8f0*/  DADD R4, R24, -R2 ;  /* 0x0000000018047229 */ /* 0x001fe40000000802 */
[----:B------:R-:W-:-:S06]  /*c900*/  DADD R14, R2, 1 ;  /* 0x3ff00000020e7429 */ /* 0x000fcc0000000000 */
[----:B------:R-:W-:-:S06]  /*c910*/  DSETP.GT.AND P0, PT, R4, 0.5, PT ;  /* 0x3fe000000400742a */ /* 0x000fcc0003f04000 */
[----:B------:R-:W-:Y:S02]  /*c920*/  FSEL R14, R14, R2, P0 ;  /* 0x000000020e0e7208 */ /* 0x000fe40000000000 */
[----:B------:R-:W-:-:S07]  /*c930*/  FSEL R15, R15, R3, P0 ;  /* 0x000000030f0f7208 */ /* 0x000fce0000000000 */
.L_x_18543:
[----:B------:R-:W-:Y:S05]  /*c940*/  BSYNC B1 ;  /* 0x0000000000017941 */ /* 0x000fea0003800000 */
.L_x_18542:
        /* <DEDUP_REMOVED lines=31> */
.L_x_18571:
[----:B------:R-:W-:Y:S05]  /*cb40*/  BSYNC B2 ;  /* 0x0000000000027941 */ /* 0x000fea0003800000 */
.L_x_18570:
[----:B------:R-:W-:Y:S02]  /*cb50*/  IMAD.MOV.U32 R16, RZ, RZ, R34 ;  /* 0x000000ffff107224 */ /* 0x000fe400078e0022 */
[----:B------:R-:W-:Y:S01]  /*cb60*/  IMAD.MOV.U32 R17, RZ, RZ, R35 ;  /* 0x000000ffff117224 */ /* 0x000fe200078e0023 */
[----:B------:R-:W-:Y:S06]  /*cb70*/  BRA `(.L_x_18568) ;  /* 0x0000001000fc7947 */ /* 0x000fec0003800000 */
.L_x_18569:
        /* <DEDUP_REMOVED lines=40> */
.L_x_18577:
        /* <DEDUP_REMOVED lines=12> */
.L_x_18576:
[----:B------:R-:W-:Y:S05]  /*cec0*/  BSYNC B2 ;  /* 0x0000000000027941 */ /* 0x000fea0003800000 */
.L_x_18575:
        /* <DEDUP_REMOVED lines=12> */
.L_x_18582:
        /* <DEDUP_REMOVED lines=33> */
.L_x_18581:
[----:B------:R-:W-:Y:S05]  /*d1a0*/  BSYNC B3 ;  /* 0x0000000000037941 */ /* 0x000fea0003800000 */
.L_x_18580:
[----:B------:R-:W-:-:S13]  /*d1b0*/  ISETP.GE.U32.AND P0, PT, R26, 0xc, PT ;  /* 0x0000000c1a00780c */ /* 0x000fda0003f06070 */
[----:B------:R-:W-:Y:S05]  /*d1c0*/  @!P0 BRA `(.L_x_18579) ;  /* 0x0000000400dc8947 */ /* 0x000fea0003800000 */
[----:B------:R-:W-:Y:S01]  /*d1d0*/  BSSY B3, `(.L_x_18583) ;  /* 0x0000075000037945 */ /* 0x000fe20003800000 */
[----:B------:R-:W-:-:S07]  /*d1e0*/  VIADD R4, R17, 0x10 ;  /* 0x0000001011047836 */ /* 0x000fce0000000000 */
.L_x_18584:
        /* <DEDUP_REMOVED lines=116> */
.L_x_18583:
[----:B------:R-:W-:-:S07]  /*d930*/  IMAD.MOV.U32 R4, RZ, RZ, R5 ;  /* 0x000000ffff047224 */ /* 0x000fce00078e0005 */
.L_x_18579:
[----:B------:R-:W-:Y:S05]  /*d940*/  BSYNC B2 ;  /* 0x0000000000027941 */ /* 0x000fea0003800000 */
.L_x_18578:
        /* <DEDUP_REMOVED lines=20> */
.L_x_18586:
[----:B------:R-:W-:Y:S05]  /*da90*/  BSYNC B2 ;  /* 0x0000000000027941 */ /* 0x000fea0003800000 */
.L_x_18585:
[----:B------:R-:W-:Y:S02]  /*daa0*/  IMAD.MOV.U32 R17, RZ, RZ, R25 ;  /* 0x000000ffff117224 */ /* 0x000fe400078e0019 */
[----:B------:R-:W-:-:S03]  /*dab0*/  IMAD.MOV.U32 R16, RZ, RZ, R4 ;  /* 0x000000ffff107224 */ /* 0x000fc600078e0004 */
[----:B------:R-:W-:Y:S01]  /*dac0*/  LOP3.LUT R17, R17, 0x80000000, R3, 0xb8, !PT ;  /* 0x8000000011117812 */ /* 0x000fe200078eb803 */
[----:B------:R-:W-:Y:S06]  /*dad0*/  BRA `(.L_x_18574) ;  /* 0x00000000001c7947 */ /* 0x000fec0003800000 */
.L_x_18573:
[----:B------:R-:W-:-:S06]  /*dae0*/  DSETP.GTU.AND P0, PT, R24, +INF , PT ;  /* 0x7ff000001800742a */ /* 0x000fcc0003f0c000 */
[----:B------:R-:W-:-:S14]  /*daf0*/  DSETP.LE.AND P0, PT, R4, +INF , !P0 ;  /* 0x7ff000000400742a */ /* 0x000fdc0004703000 */
[----:B------:R-:W0:Y:S01]  /*db00*/  @!P0 LDC.64 R16, c[0x0][0x220] ;  /* 0x00008800ff108b82 */ /* 0x000e220000000a00 */
[----:B------:R-:W-:Y:S02]  /*db10*/  @P0 DSETP.NEU.AND P1, PT, R4, +INF , PT ;  /* 0x7ff000000400042a */ /* 0x000fe40003f2d000 */
[----:B0-----:R-:W-:-:S06]  /*db20*/  @!P0 DADD R16, R18, R16 ;  /* 0x0000000012108229 */ /* 0x001fcc0000000010 */
[----:B------:R-:W-:Y:S02]  /*db30*/  @P0 FSEL R16, R2, RZ, P1 ;  /* 0x000000ff02100208 */ /* 0x000fe40000800000 */
[----:B------:R-:W-:-:S07]  /*db40*/  @P0 FSEL R17, R3, -QNAN , P1 ;  /* 0xfff8000003110808 */ /* 0x000fce0000800000 */
.L_x_18574:
[----:B------:R-:W-:Y:S05]  /*db50*/  BSYNC B0 ;  /* 0x0000000000007941 */ /* 0x000fea0003800000 */
.L_x_18572:
        /* <DEDUP_REMOVED lines=21> */
.L_x_18588:
[----:B------:R-:W-:Y:S05]  /*dcb0*/  BSYNC B2 ;  /* 0x0000000000027941 */ /* 0x000fea0003800000 */
.L_x_18587:
        /* <DEDUP_REMOVED lines=33> */
.L_x_18591:
[----:B------:R-:W-:Y:S05]  /*ded0*/  BSYNC B2 ;  /* 0x0000000000027941 */ /* 0x000fea0003800000 */
.L_x_18590:
[----:B------:R-:W-:Y:S01]  /*dee0*/  LOP3.LUT R17, RZ, 0x80000000, R3, 0xb8, !PT ;  /* 0x80000000ff117812 */ /* 0x000fe200078eb803 */
[----:B------:R-:W-:Y:S01]  /*def0*/  IMAD.MOV.U32 R16, RZ, RZ, RZ ;  /* 0x000000ffff107224 */ /* 0x000fe200078e00ff */
[----:B------:R-:W-:Y:S06]  /*df00*/  BRA `(.L_x_18568) ;  /* 0x0000000000187947 */ /* 0x000fec0003800000 */
.L_x_18589:
[----:B------:R-:W0:Y:S02]  /*df10*/  FRND.F64.FLOOR R2, R24 ;  /* 0x0000001800027313 */ /* 0x000e240000305800 */
[----:B0-----:R-:W-:Y:S02]  /*df20*/  DADD R4, R24, -R2 ;  /* 0x0000000018047229 */ /* 0x001fe40000000802 */
[----:B------:R-:W-:-:S06]  /*df30*/  DADD R16, R2, 1 ;  /* 0x3ff0000002107429 */ /* 0x000fcc0000000000 */
[----:B------:R-:W-:-:S06]  /*df40*/  DSETP.GT.AND P0, PT, R4, 0.5, PT ;  /* 0x3fe000000400742a */ /* 0x000fcc0003f04000 */
[----:B------:R-:W-:Y:S02]  /*df50*/  FSEL R16, R16, R2, P0 ;  /* 0x0000000210107208 */ /* 0x000fe40000000000 */
[----:B------:R-:W-:-:S07]  /*df60*/  FSEL R17, R17, R3, P0 ;  /* 0x0000000311117208 */ /* 0x000fce0000000000 */
.L_x_18568:
[----:B------:R-:W-:Y:S05]  /*df70*/  BSYNC B1 ;  /* 0x0000000000017941 */ /* 0x000fea0003800000 */
.L_x_18567:
        /* <DEDUP_REMOVED lines=31> */
.L_x_18596:
[----:B------:R-:W-:Y:S05]  /*e170*/  BSYNC B2 ;  /* 0x0000000000027941 */ /* 0x000fea0003800000 */
.L_x_18595:
[----:B------:R-:W-:Y:S02]  /*e180*/  IMAD.MOV.U32 R18, RZ, RZ, R34 ;  /* 0x000000ffff127224 */ /* 0x000fe400078e0022 */
[----:B------:R-:W-:Y:S01]  /*e190*/  IMAD.MOV.U32 R19, RZ, RZ, R35 ;  /* 0x000000ffff137224 */ /* 0x000fe200078e0023 */
[----:B------:R-:W-:Y:S06]  /*e1a0*/  BRA `(.L_x_18593) ;  /* 0x0000001000f87947 */ /* 0x000fec0003800000 */
.L_x_18594:
        /* <DEDUP_REMOVED lines=40> */
.L_x_18602:
        /* <DEDUP_REMOVED lines=12> */
.L_x_18601:
[----:B------:R-:W-:Y:S05]  /*e4f0*/  BSYNC B2 ;  /* 0x0000000000027941 */ /* 0x000fea0003800000 */
.L_x_18600:
        /* <DEDUP_REMOVED lines=12> */
.L_x_18607:
        /* <DEDUP_REMOVED lines=33> */
.L_x_18606:
[----:B------:R-:W-:Y:S05]  /*e7d0*/  BSYNC B3 ;  /* 0x0000000000037941 */ /* 0x000fea0003800000 */
.L_x_18605:
[----:B------:R-:W-:-:S13]  /*e7e0*/  ISETP.GE.U32.AND P0, PT, R26, 0xc, PT ;  /* 0x0000000c1a00780c */ /* 0x000fda0003f06070 */
[----:B------:R-:W-:Y:S05]  /*e7f0*/  @!P0 BRA `(.L_x_18604) ;  /* 0x0000000400dc8947 */ /* 0x000fea0003800000 */
[----:B------:R-:W-:Y:S01]  /*e800*/  BSSY B3, `(.L_x_18608) ;  /* 0x0000075000037945 */ /* 0x000fe20003800000 */
[----:B------:R-:W-:-:S07]  /*e810*/  VIADD R4, R19, 0x10 ;  /* 0x0000001013047836 */ /* 0x000fce0000000000 */
.L_x_18609:
        /* <DEDUP_REMOVED lines=116> */
.L_x_18608:
[----:B------:R-:W-:-:S07]  /*ef60*/  IMAD.MOV.U32 R4, RZ, RZ, R5 ;  /* 0x000000ffff047224 */ /* 0x000fce00078e0005 */
.L_x_18604:
[----:B------:R-:W-:Y:S05]  /*ef70*/  BSYNC B2 ;  /* 0x0000000000027941 */ /* 0x000fea0003800000 */
.L_x_18603:
        /* <DEDUP_REMOVED lines=20> */
.L_x_18611:
[----:B------:R-:W-:Y:S05]  /*f0c0*/  BSYNC B2 ;  /* 0x0000000000027941 */ /* 0x000fea0003800000 */
.L_x_18610:
[----:B------:R-:W-:-:S05]  /*f0d0*/  IMAD.MOV.U32 R19, RZ, RZ, R25 ;  /* 0x000000ffff137224 */ /* 0x000fca00078e0019 */
[----:B------:R-:W-:Y:S01]  /*f0e0*/  LOP3.LUT R19, R19, 0x80000000, R3, 0xb8, !PT ;  /* 0x8000000013137812 */ /* 0x000fe200078eb803 */
[----:B------:R-:W-:Y:S06]  /*f0f0*/  BRA `(.L_x_18599) ;  /* 0x00000000001c7947 */ /* 0x000fec0003800000 */
.L_x_18598:
[----:B------:R-:W-:-:S06]  /*f100*/  DSETP.GTU.AND P0, PT, R24, +INF , PT ;  /* 0x7ff000001800742a */ /* 0x000fcc0003f0c000 */
[----:B------:R-:W-:-:S14]  /*f110*/  DSETP.LE.AND P0, PT, R4, +INF , !P0 ;  /* 0x7ff000000400742a */ /* 0x000fdc0004703000 */
[----:B------:R-:W0:Y:S01]  /*f120*/  @!P0 LDC.64 R18, c[0x0][0x220] ;  /* 0x00008800ff128b82 */ /* 0x000e220000000a00 */
[----:B------:R-:W-:Y:S02]  /*f130*/  @P0 DSETP.NEU.AND P1, PT, R4, +INF , PT ;  /* 0x7ff000000400042a */ /* 0x000fe40003f2d000 */
[----:B0-----:R-:W-:-:S06]  /*f140*/  @!P0 DADD R18, R40, R18 ;  /* 0x0000000028128229 */ /* 0x001fcc0000000012 */
[----:B------:R-:W-:Y:S02]  /*f150*/  @P0 FSEL R18, R2, RZ, P1 ;  /* 0x000000ff02120208 */ /* 0x000fe40000800000 */
[----:B------:R-:W-:-:S07]  /*f160*/  @P0 FSEL R19, R3, -QNAN , P1 ;  /* 0xfff8000003130808 */ /* 0x000fce0000800000 */
.L_x_18599:
[----:B------:R-:W-:Y:S05]  /*f170*/  BSYNC B0 ;  /* 0x0000000000007941 */ /* 0x000fea0003800000 */
.L_x_18597:
        /* <DEDUP_REMOVED lines=21> */
.L_x_18613:
[----:B------:R-:W-:Y:S05]  /*f2d0*/  BSYNC B2 ;  /* 0x0000000000027941 */ /* 0x000fea0003800000 */
.L_x_18612:
        /* <DEDUP_REMOVED lines=33> */
.L_x_18616:
[----:B------:R-:W-:Y:S05]  /*f4f0*/  BSYNC B2 ;  /* 0x0000000000027941 */ /* 0x000fea0003800000 */
.L_x_18615:
[----:B------:R-:W-:Y:S01]  /*f500*/  LOP3.LUT R19, RZ, 0x80000000, R3, 0xb8, !PT ;  /* 0x80000000ff137812 */ /* 0x000fe200078eb803 */
[----:B------:R-:W-:Y:S01]  /*f510*/  IMAD.MOV.U32 R18, RZ, RZ, RZ ;  /* 0x000000ffff127224 */ /* 0x000fe200078e00ff */
[----:B------:R-:W-:Y:S06]  /*f520*/  BRA `(.L_x_18593) ;  /* 0x0000000000187947 */ /* 0x000fec0003800000 */
.L_x_18614:
[----:B------:R-:W0:Y:S02]  /*f530*/  FRND.F64.FLOOR R2, R24 ;  /* 0x0000001800027313 */ /* 0x000e240000305800 */
[----:B0-----:R-:W-:Y:S02]  /*f540*/  DADD R4, R24, -R2 ;  /* 0x0000000018047229 */ /* 0x001fe40000000802 */
[----:B------:R-:W-:-:S06]  /*f550*/  DADD R18, R2, 1 ;  /* 0x3ff0000002127429 */ /* 0x000fcc0000000000 */
[----:B------:R-:W-:-:S06]  /*f560*/  DSETP.GT.AND P0, PT, R4, 0.5, PT ;  /* 0x3fe000000400742a */ /* 0x000fcc0003f04000 */
[----:B------:R-:W-:Y:S02]  /*f570*/  FSEL R18, R18, R2, P0 ;  /* 0x0000000212127208 */ /* 0x000fe40000000000 */
[----:B------:R-:W-:-:S07]  /*f580*/  FSEL R19, R19, R3, P0 ;  /* 0x0000000313137208 */ /* 0x000fce0000000000 */
.L_x_18593:
[----:B------:R-:W-:Y:S05]  /*f590*/  BSYNC B1 ;  /* 0x0000000000017941 */ /* 0x000fea0003800000 */
.L_x_18592:
        /* <DEDUP_REMOVED lines=31> */
.L_x_18621:
[----:B------:R-:W-:Y:S05]  /*f790*/  BSYNC B2 ;  /* 0x0000000000027941 */ /* 0x000fea0003800000 */
.L_x_18620:
[----:B------:R-:W-:Y:S02]  /*f7a0*/  IMAD.MOV.U32 R22, RZ, RZ, R34 ;  /* 0x000000ffff167224 */ /* 0x000fe400078e0022 */
[----:B------:R-:W-:Y:S01]  /*f7b0*/  IMAD.MOV.U32 R23, RZ, RZ, R35 ;  /* 0x000000ffff177224 */ /* 0x000fe200078e0023 */
[----:B------:R-:W-:Y:S06]  /*f7c0*/  BRA `(.L_x_18618) ;  /* 0x0000001000f07947 */ /* 0x000fec0003800000 */
.L_x_18619:
        /* <DEDUP_REMOVED lines=40> */
.L_x_18627:
        /* <DEDUP_REMOVED lines=12> */
.L_x_18626:
[----:B------:R-:W-:Y:S05]  /*fb10*/  BSYNC B2 ;  /* 0x0000000000027941 */ /* 0x000fea0003800000 */
.L_x_18625:
        /* <DEDUP_REMOVED lines=12> */
.L_x_18632:
        /* <DEDUP_REMOVED lines=33> */
.L_x_18631:
[----:B------:R-:W-:Y:S05]  /*fdf0*/  BSYNC B3 ;  /* 0x0000000000037941 */ /* 0x000fea0003800000 */
.L_x_18630:
[----:B------:R-:W-:-:S13]  /*fe00*/  ISETP.GE.U32.AND P0, PT, R28, 0xc, PT ;  /* 0x0000000c1c00780c */ /* 0x000fda0003f06070 */
[----:B------:R-:W-:Y:S05]  /*fe10*/  @!P0 BRA `(.L_x_18629) ;  /* 0x0000000400dc8947 */ /* 0x000fea0003800000 */
[----:B------:R-:W-:Y:S01]  /*fe20*/  BSSY B3, `(.L_x_18633) ;  /* 0x0000075000037945 */ /* 0x000fe20003800000 */
[----:B------:R-:W-:-:S07]  /*fe30*/  VIADD R4, R6, 0x10 ;  /* 0x0000001006047836 */ /* 0x000fce0000000000 */
.L_x_18634:
        /* <DEDUP_REMOVED lines=116> */
.L_x_18633:
[----:B------:R-:W-:-:S07]  /*10580*/  IMAD.MOV.U32 R4, RZ, RZ, R5 ;  /* 0x000000ffff047224 */ /* 0x000fce00078e0005 */
.L_x_18629:
[----:B------:R-:W-:Y:S05]  /*10590*/  BSYNC B2 ;  /* 0x0000000000027941 */ /* 0x000fea0003800000 */
.L_x_18628:
        /* <DEDUP_REMOVED lines=19> */
.L_x_18636:
[----:B------:R-:W-:Y:S05]  /*106d0*/  BSYNC B2 ;  /* 0x0000000000027941 */ /* 0x000fea0003800000 */
.L_x_18635:
[----:B------:R-:W-:Y:S01]  /*106e0*/  LOP3.LUT R41, R41, 0x80000000, R3, 0xb8, !PT ;  /* 0x8000000029297812 */ /* 0x000fe200078eb803 */
[----:B------:R-:W-:Y:S06]  /*106f0*/  BRA `(.L_x_18624) ;  /* 0x00000000001c7947 */ /* 0x000fec0003800000 */
.L_x_18623:
[----:B------:R-:W-:-:S06]  /*10700*/  DSETP.GTU.AND P0, PT, R24, +INF , PT ;  /* 0x7ff000001800742a */ /* 0x000fcc0003f0c000 */
[----:B------:R-:W-:-:S14]  /*10710*/  DSETP.LE.AND P0, PT, R4, +INF , !P0 ;  /* 0x7ff000000400742a */ /* 0x000fdc0004703000 */
[----:B------:R-:W0:Y:S01]  /*10720*/  @!P0 LDC.64 R40, c[0x0][0x220] ;  /* 0x00008800ff288b82 */ /* 0x000e220000000a00 */
[----:B------:R-:W-:Y:S02]  /*10730*/  @P0 DSETP.NEU.AND P1, PT, R4, +INF , PT ;  /* 0x7ff000000400042a */ /* 0x000fe40003f2d000 */
[----:B0-----:R-:W-:-:S06]  /*10740*/  @!P0 DADD R40, R22, R40 ;  /* 0x0000000016288229 */ /* 0x001fcc0000000028 */
[----:B------:R-:W-:Y:S02]  /*10750*/  @P0 FSEL R40, R2, RZ, P1 ;  /* 0x000000ff02280208 */ /* 0x000fe40000800000 */
[----:B------:R-:W-:-:S07]  /*10760*/  @P0 FSEL R41, R3, -QNAN , P1 ;  /* 0xfff8000003290808 */ /* 0x000fce0000800000 */
.L_x_18624:
[----:B------:R-:W-:Y:S05]  /*10770*/  BSYNC B0 ;  /* 0x0000000000007941 */ /* 0x000fea0003800000 */
.L_x_18622:
        /* <DEDUP_REMOVED lines=21> */
.L_x_18638:
[----:B------:R-:W-:Y:S05]  /*108d0*/  BSYNC B2 ;  /* 0x0000000000027941 */ /* 0x000fea0003800000 */
.L_x_18637:
        /* <DEDUP_REMOVED lines=33> */
.L_x_18641:
[----:B------:R-:W-:Y:S05]  /*10af0*/  BSYNC B2 ;  /* 0x0000000000027941 */ /* 0x000fea0003800000 */
.L_x_18640:
[----:B------:R-:W-:Y:S01]  /*10b00*/  LOP3.LUT R23, RZ, 0x80000000, R3, 0xb8, !PT ;  /* 0x80000000ff177812 */ /* 0x000fe200078eb803 */
[----:B------:R-:W-:Y:S01]  /*10b10*/  IMAD.MOV.U32 R22, RZ, RZ, RZ ;  /* 0x000000ffff167224 */ /* 0x000fe200078e00ff */
[----:B------:R-:W-:Y:S06]  /*10b20*/  BRA `(.L_x_18618) ;  /* 0x0000000000187947 */ /* 0x000fec0003800000 */
.L_x_18639:
[----:B------:R-:W0:Y:S02]  /*10b30*/  FRND.F64.FLOOR R2, R24 ;  /* 0x0000001800027313 */ /* 0x000e240000305800 */
[----:B0-----:R-:W-:Y:S02]  /*10b40*/  DADD R4, R24, -R2 ;  /* 0x0000000018047229 */ /* 0x001fe40000000802 */
[----:B------:R-:W-:-:S06]  /*10b50*/  DADD R22, R2, 1 ;  /* 0x3ff0000002167429 */ /* 0x000fcc0000000000 */
[----:B------:R-:W-:-:S06]  /*10b60*/  DSETP.GT.AND P0, PT, R4, 0.5, PT ;  /* 0x3fe000000400742a */ /* 0x000fcc0003f04000 */
[----:B------:R-:W-:Y:S02]  /*10b70*/  FSEL R22, R22, R2, P0 ;  /* 0x0000000216167208 */ /* 0x000fe40000000000 */
[----:B------:R-:W-:-:S07]  /*10b80*/  FSEL R23, R23, R3, P0 ;  /* 0x0000000317177208 */ /* 0x000fce0000000000 */
.L_x_18618:
[----:B------:R-:W-:Y:S05]  /*10b90*/  BSYNC B1 ;  /* 0x0000000000017941 */ /* 0x000fea0003800000 */
.L_x_18617:
        /* <DEDUP_REMOVED lines=31> */
.L_x_18646:
[----:B------:R-:W-:Y:S05]  /*10d90*/  BSYNC B2 ;  /* 0x0000000000027941 */ /* 0x000fea0003800000 */
.L_x_18645:
[----:B------:R-:W-:Y:S02]  /*10da0*/  IMAD.MOV.U32 R38, RZ, RZ, R34 ;  /* 0x000000ffff267224 */ /* 0x000fe400078e0022 */
[----:B------:R-:W-:Y:S01]  /*10db0*/  IMAD.MOV.U32 R39, RZ, RZ, R35 ;  /* 0x000000ffff277224 */ /* 0x000fe200078e0023 */
[----:B------:R-:W-:Y:S06]  /*10dc0*/  BRA `(.L_x_18643) ;  /* 0x0000001000f07947 */ /* 0x000fec0003800000 */
.L_x_18644:
        /* <DEDUP_REMOVED lines=40> */
.L_x_18652:
        /* <DEDUP_REMOVED lines=12> */
.L_x_18651:
[----:B------:R-:W-:Y:S05]  /*11110*/  BSYNC B2 ;  /* 0x0000000000027941 */ /* 0x000fea0003800000 */
.L_x_18650:
        /* <DEDUP_REMOVED lines=12> */
.L_x_18657:
        /* <DEDUP_REMOVED lines=33> */
.L_x_18656:
[----:B------:R-:W-:Y:S05]  /*113f0*/  BSYNC B3 ;  /* 0x0000000000037941 */ /* 0x000fea0003800000 */
.L_x_18655:
[----:B------:R-:W-:-:S13]  /*11400*/  ISETP.GE.U32.AND P0, PT, R28, 0xc, PT ;  /* 0x0000000c1c00780c */ /* 0x000fda0003f06070 */
[----:B------:R-:W-:Y:S05]  /*11410*/  @!P0 BRA `(.L_x_18654) ;  /* 0x0000000400dc8947 */ /* 0x000fea0003800000 */
[----:B------:R-:W-:Y:S01]  /*11420*/  BSSY B3, `(.L_x_18658) ;  /* 0x0000075000037945 */ /* 0x000fe20003800000 */
[----:B------:R-:W-:-:S07]  /*11430*/  VIADD R4, R6, 0x10 ;  /* 0x0000001006047836 */ /* 0x000fce0000000000 */
.L_x_18659:
        /* <DEDUP_REMOVED lines=116> */
.L_x_18658:
[----:B------:R-:W-:-:S07]  /*11b80*/  IMAD.MOV.U32 R4, RZ, RZ, R5 ;  /* 0x000000ffff047224 */ /* 0x000fce00078e0005 */
.L_x_18654:
[----:B------:R-:W-:Y:S05]  /*11b90*/  BSYNC B2 ;  /* 0x0000000000027941 */ /* 0x000fea0003800000 */
.L_x_18653:
        /* <DEDUP_REMOVED lines=19> */
.L_x_18661:
[----:B------:R-:W-:Y:S05]  /*11cd0*/  BSYNC B2 ;  /* 0x0000000000027941 */ /* 0x000fea0003800000 */
.L_x_18660:
[----:B------:R-:W-:Y:S01]  /*11ce0*/  LOP3.LUT R41, R41, 0x80000000, R3, 0xb8, !PT ;  /* 0x8000000029297812 */ /* 0x000fe200078eb803 */
[----:B------:R-:W-:Y:S06]  /*11cf0*/  BRA `(.L_x_18649) ;  /* 0x00000000001c7947 */ /* 0x000fec0003800000 */
.L_x_18648:
[----:B------:R-:W-:-:S06]  /*11d00*/  DSETP.GTU.AND P0, PT, R24, +INF , PT ;  /* 0x7ff000001800742a */ /* 0x000fcc0003f0c000 */
[----:B------:R-:W-:-:S14]  /*11d10*/  DSETP.LE.AND P0, PT, R4, +INF , !P0 ;  /* 0x7ff000000400742a */ /* 0x000fdc0004703000 */
[----:B------:R-:W0:Y:S01]  /*11d20*/  @!P0 LDC.64 R40, c[0x0][0x220] ;  /* 0x00008800ff288b82 */ /* 0x000e220000000a00 */
[----:B------:R-:W-:Y:S02]  /*11d30*/  @P0 DSETP.NEU.AND P1, PT, R4, +INF , PT ;  /* 0x7ff000000400042a */ /* 0x000fe40003f2d000 */
[----:B0-----:R-:W-:-:S06]  /*11d40*/  @!P0 DADD R40, R38, R40 ;  /* 0x0000000026288229 */ /* 0x001fcc0000000028 */
[----:B------:R-:W-:Y:S02]  /*11d50*/  @P0 FSEL R40, R2, RZ, P1 ;  /* 0x000000ff02280208 */ /* 0x000fe40000800000 */
[----:B------:R-:W-:-:S07]  /*11d60*/  @P0 FSEL R41, R3, -QNAN , P1 ;  /* 0xfff8000003290808 */ /* 0x000fce0000800000 */
.L_x_18649:
[----:B------:R-:W-:Y:S05]  /*11d70*/  BSYNC B0 ;  /* 0x0000000000007941 */ /* 0x000fea0003800000 */
.L_x_18647:
        /* <DEDUP_REMOVED lines=21> */
.L_x_18663:
[----:B------:R-:W-:Y:S05]  /*11ed0*/  BSYNC B2 ;  /* 0x0000000000027941 */ /* 0x000fea0003800000 */
.L_x_18662:
        /* <DEDUP_REMOVED lines=33> */
.L_x_18666:
[----:B------:R-:W-:Y:S05]  /*120f0*/  BSYNC B2 ;  /* 0x0000000000027941 */ /* 0x000fea0003800000 */
.L_x_18665:
[----:B------:R-:W-:Y:S01]  /*12100*/  LOP3.LUT R39, RZ, 0x80000000, R3, 0xb8, !PT ;  /* 0x80000000ff277812 */ /* 0x000fe200078eb803 */
[----:B------:R-:W-:Y:S01]  /*12110*/  IMAD.MOV.U32 R38, RZ, RZ, RZ ;  /* 0x000000ffff267224 */ /* 0x000fe200078e00ff */
[----:B------:R-:W-:Y:S06]  /*12120*/  BRA `(.L_x_18643) ;  /* 0x0000000000187947 */ /* 0x000fec0003800000 */
.L_x_18664:
[----:B------:R-:W0:Y:S02]  /*12130*/  FRND.F64.FLOOR R2, R26 ;  /* 0x0000001a00027313 */ /* 0x000e240000305800 */
[----:B0-----:R-:W-:Y:S02]  /*12140*/  DADD R4, R26, -R2 ;  /* 0x000000001a047229 */ /* 0x001fe40000000802 */
[----:B------:R-:W-:-:S06]  /*12150*/  DADD R24, R2, 1 ;  /* 0x3ff0000002187429 */ /* 0x000fcc0000000000 */
[----:B------:R-:W-:-:S06]  /*12160*/  DSETP.GT.AND P0, PT, R4, 0.5, PT ;  /* 0x3fe000000400742a */ /* 0x000fcc0003f04000 */
[----:B------:R-:W-:Y:S02]  /*12170*/  FSEL R38, R24, R2, P0 ;  /* 0x0000000218267208 */ /* 0x000fe40000000000 */
[----:B------:R-:W-:-:S07]  /*12180*/  FSEL R39, R25, R3, P0 ;  /* 0x0000000319277208 */ /* 0x000fce0000000000 */
.L_x_18643:
[----:B------:R-:W-:Y:S05]  /*12190*/  BSYNC B1 ;  /* 0x0000000000017941 */ /* 0x000fea0003800000 */
.L_x_18642:
        /* <DEDUP_REMOVED lines=31> */
.L_x_18671:
[----:B------:R-:W-:Y:S05]  /*12390*/  BSYNC B2 ;  /* 0x0000000000027941 */ /* 0x000fea0003800000 */
.L_x_18670:
[----:B------:R-:W-:Y:S02]  /*123a0*/  IMAD.MOV.U32 R40, RZ, RZ, R34 ;  /* 0x000000ffff287224 */ /* 0x000fe400078e0022 */
[----:B------:R-:W-:Y:S01]  /*123b0*/  IMAD.MOV.U32 R41, RZ, RZ, R35 ;  /* 0x000000ffff297224 */ /* 0x000fe200078e0023 */
[----:B------:R-:W-:Y:S06]  /*123c0*/  BRA `(.L_x_18668) ;  /* 0x0000001000f07947 */ /* 0x000fec0003800000 */
.L_x_18669:
        /* <DEDUP_REMOVED lines=40> */
.L_x_18677:
        /* <DEDUP_REMOVED lines=12> */
.L_x_18676:
[----:B------:R-:W-:Y:S05]  /*12710*/  BSYNC B2 ;  /* 0x0000000000027941 */ /* 0x000fea0003800000 */
.L_x_18675:
        /* <DEDUP_REMOVED lines=12> */
.L_x_18682:
        /* <DEDUP_REMOVED lines=33> */
.L_x_18681:
[----:B------:R-:W-:Y:S05]  /*129f0*/  BSYNC B3 ;  /* 0x0000000000037941 */ /* 0x000fea0003800000 */
.L_x_18680:
[----:B------:R-:W-:-:S13]  /*12a00*/  ISETP.GE.U32.AND P0, PT, R28, 0xc, PT ;  /* 0x0000000c1c00780c */ /* 0x000fda0003f06070 */
[----:B------:R-:W-:Y:S05]  /*12a10*/  @!P0 BRA `(.L_x_18679) ;  /* 0x0000000400dc8947 */ /* 0x000fea0003800000 */
[----:B------:R-:W-:Y:S01]  /*12a20*/  BSSY B3, `(.L_x_18683) ;  /* 0x0000075000037945 */ /* 0x000fe20003800000 */
[----:B------:R-:W-:-:S07]  /*12a30*/  VIADD R4, R6, 0x10 ;  /* 0x0000001006047836 */ /* 0x000fce0000000000 */
.L_x_18684:
        /* <DEDUP_REMOVED lines=116> */
.L_x_18683:
[----:B------:R-:W-:-:S07]  /*13180*/  IMAD.MOV.U32 R4, RZ, RZ, R5 ;  /* 0x000000ffff047224 */ /* 0x000fce00078e0005 */
.L_x_18679:
[----:B------:R-:W-:Y:S05]  /*13190*/  BSYNC B2 ;  /* 0x0000000000027941 */ /* 0x000fea0003800000 */
.L_x_18678:
        /* <DEDUP_REMOVED lines=19> */
.L_x_18686:
[----:B------:R-:W-:Y:S05]  /*132d0*/  BSYNC B2 ;  /* 0x0000000000027941 */ /* 0x000fea0003800000 */
.L_x_18685:
[----:B------:R-:W-:Y:S01]  /*132e0*/  LOP3.LUT R41, R41, 0x80000000, R3, 0xb8, !PT ;  /* 0x8000000029297812 */ /* 0x000fe200078eb803 */
[----:B------:R-:W-:Y:S06]  /*132f0*/  BRA `(.L_x_18674) ;  /* 0x00000000001c7947 */ /* 0x000fec0003800000 */
.L_x_18673:
[----:B------:R-:W-:-:S06]  /*13300*/  DSETP.GTU.AND P0, PT, R24, +INF , PT ;  /* 0x7ff000001800742a */ /* 0x000fcc0003f0c000 */
[----:B------:R-:W-:-:S14]  /*13310*/  DSETP.LE.AND P0, PT, R4, +INF , !P0 ;  /* 0x7ff000000400742a */ /* 0x000fdc0004703000 */
[----:B------:R-:W0:Y:S01]  /*13320*/  @!P0 LDC.64 R40, c[0x0][0x220] ;  /* 0x00008800ff288b82 */ /* 0x000e220000000a00 */
[----:B------:R-:W-:Y:S02]  /*13330*/  @P0 DSETP.NEU.AND P1, PT, R4, +INF , PT ;  /* 0x7ff000000400042a */ /* 0x000fe40003f2d000 */
[----:B0-----:R-:W-:-:S06]  /*13340*/  @!P0 DADD R40, R8, R40 ;  /* 0x0000000008288229 */ /* 0x001fcc0000000028 */
[----:B------:R-:W-:Y:S02]  /*13350*/  @P0 FSEL R40, R2, RZ, P1 ;  /* 0x000000ff02280208 */ /* 0x000fe40000800000 */
[----:B------:R-:W-:-:S07]  /*13360*/  @P0 FSEL R41, R3, -QNAN , P1 ;  /* 0xfff8000003290808 */ /* 0x000fce0000800000 */
.L_x_18674:
[----:B------:R-:W-:Y:S05]  /*13370*/  BSYNC B0 ;  /* 0x0000000000007941 */ /* 0x000fea0003800000 */
.L_x_18672:
        /* <DEDUP_REMOVED lines=21> */
.L_x_18688:
[----:B------:R-:W-:Y:S05]  /*134d0*/  BSYNC B2 ;  /* 0x0000000000027941 */ /* 0x000fea0003800000 */
.L_x_18687:
        /* <DEDUP_REMOVED lines=33> */
.L_x_18691:
[----:B------:R-:W-:Y:S05]  /*136f0*/  BSYNC B2 ;  /* 0x0000000000027941 */ /* 0x000fea0003800000 */
.L_x_18690:
[----:B------:R-:W-:Y:S01]  /*13700*/  LOP3.LUT R41, RZ, 0x80000000, R3, 0xb8, !PT ;  /* 0x80000000ff297812 */ /* 0x000fe200078eb803 */
[----:B------:R-:W-:Y:S01]  /*13710*/  IMAD.MOV.U32 R40, RZ, RZ, RZ ;  /* 0x000000ffff287224 */ /* 0x000fe200078e00ff */
[----:B------:R-:W-:Y:S06]  /*13720*/  BRA `(.L_x_18668) ;  /* 0x0000000000187947 */ /* 0x000fec0003800000 */
.L_x_18689:
[----:B------:R-:W0:Y:S02]  /*13730*/  FRND.F64.FLOOR R2, R24 ;  /* 0x0000001800027313 */ /* 0x000e240000305800 */
[----:B0-----:R-:W-:Y:S02]  /*13740*/  DADD R4, R24, -R2 ;  /* 0x0000000018047229 */ /* 0x001fe40000000802 */
[----:B------:R-:W-:-:S06]  /*13750*/  DADD R8, R2, 1 ;  /* 0x3ff0000002087429 */ /* 0x000fcc0000000000 */
[----:B------:R-:W-:-:S06]  /*13760*/  DSETP.GT.AND P0, PT, R4, 0.5, PT ;  /* 0x3fe000000400742a */ /* 0x000fcc0003f04000 */
[----:B------:R-:W-:Y:S02]  /*13770*/  FSEL R40, R8, R2, P0 ;  /* 0x0000000208287208 */ /* 0x000fe40000000000 */
[----:B------:R-:W-:-:S07]  /*13780*/  FSEL R41, R9, R3, P0 ;  /* 0x0000000309297208 */ /* 0x000fce0000000000 */
.L_x_18668:
[----:B------:R-:W-:Y:S05]  /*13790*/  BSYNC B1 ;  /* 0x0000000000017941 */ /* 0x000fea0003800000 */
.L_x_18667:
        /* <DEDUP_REMOVED lines=31> */
.L_x_18696:
[----:B------:R-:W-:Y:S05]  /*13990*/  BSYNC B2 ;  /* 0x0000000000027941 */ /* 0x000fea0003800000 */
.L_x_18695:
[----:B------:R-:W-:Y:S02]  /*139a0*/  IMAD.MOV.U32 R10, RZ, RZ, R34 ;  /* 0x000000ffff0a7224 */ /* 0x000fe400078e0022 */
[----:B------:R-:W-:Y:S01]  /*139b0*/  IMAD.MOV.U32 R11, RZ, RZ, R35 ;  /* 0x000000ffff0b7224 */ /* 0x000fe200078e0023 */
[----:B------:R-:W-:Y:S06]  /*139c0*/  BRA `(.L_x_18693) ;  /* 0x0000001000f87947 */ /* 0x000fec0003800000 */
.L_x_18694:
        /* <DEDUP_REMOVED lines=40> */
.L_x_18702:
        /* <DEDUP_REMOVED lines=12> */
.L_x_18701:
[----:B------:R-:W-:Y:S05]  /*13d10*/  BSYNC B2 ;  /* 0x0000000000027941 */ /* 0x000fea0003800000 */
.L_x_18700:
        /* <DEDUP_REMOVED lines=12> */
.L_x_18707:
        /* <DEDUP_REMOVED lines=33> */
.L_x_18706:
[----:B------:R-:W-:Y:S05]  /*13ff0*/  BSYNC B3 ;  /* 0x0000000000037941 */ /* 0x000fea0003800000 */
.L_x_18705:
[----:B------:R-:W-:-:S13]  /*14000*/  ISETP.GE.U32.AND P0, PT, R26, 0xc, PT ;  /* 0x0000000c1a00780c */ /* 0x000fda0003f06070 */
[----:B------:R-:W-:Y:S05]  /*14010*/  @!P0 BRA `(.L_x_18704) ;  /* 0x0000000400dc8947 */ /* 0x000fea0003800000 */
[----:B------:R-:W-:Y:S01]  /*14020*/  BSSY B3, `(.L_x_18708) ;  /* 0x0000075000037945 */ /* 0x000fe20003800000 */
[----:B------:R-:W-:-:S07]  /*14030*/  VIADD R4, R9, 0x10 ;  /* 0x0000001009047836 */ /* 0x000fce0000000000 */
.L_x_18709:
        /* <DEDUP_REMOVED lines=116> */
.L_x_18708:
[----:B------:R-:W-:-:S07]  /*14780*/  IMAD.MOV.U32 R4, RZ, RZ, R5 ;  /* 0x000000ffff047224 */ /* 0x000fce00078e0005 */
.L_x_18704:
[----:B------:R-:W-:Y:S05]  /*14790*/  BSYNC B2 ;  /* 0x0000000000027941 */ /* 0x000fea0003800000 */
.L_x_18703:
        /* <DEDUP_REMOVED lines=20> */
.L_x_18711:
[----:B------:R-:W-:Y:S05]  /*148e0*/  BSYNC B2 ;  /* 0x0000000000027941 */ /* 0x000fea0003800000 */
.L_x_18710:
[----:B------:R-:W-:-:S05]  /*148f0*/  IMAD.MOV.U32 R9, RZ, RZ, R25 ;  /* 0x000000ffff097224 */ /* 0x000fca00078e0019 */
[----:B------:R-:W-:Y:S01]  /*14900*/  LOP3.LUT R9, R9, 0x80000000, R3, 0xb8, !PT ;  /* 0x8000000009097812 */ /* 0x000fe200078eb803 */
[----:B------:R-:W-:Y:S06]  /*14910*/  BRA `(.L_x_18699) ;  /* 0x00000000001c7947 */ /* 0x000fec0003800000 */
.L_x_18698:
[----:B------:R-:W-:-:S06]  /*14920*/  DSETP.GTU.AND P0, PT, R24, +INF , PT ;  /* 0x7ff000001800742a */ /* 0x000fcc0003f0c000 */
[----:B------:R-:W-:-:S14]  /*14930*/  DSETP.LE.AND P0, PT, R4, +INF , !P0 ;  /* 0x7ff000000400742a */ /* 0x000fdc0004703000 */
[----:B------:R-:W0:Y:S01]  /*14940*/  @!P0 LDC.64 R8, c[0x0][0x220] ;  /* 0x00008800ff088b82 */ /* 0x000e220000000a00 */
[----:B------:R-:W-:Y:S02]  /*14950*/  @P0 DSETP.NEU.AND P1, PT, R4, +INF , PT ;  /* 0x7ff000000400042a */ /* 0x000fe40003f2d000 */
[----:B0-----:R-:W-:-:S06]  /*14960*/  @!P0 DADD R8, R10, R8 ;  /* 0x000000000a088229 */ /* 0x001fcc0000000008 */
[----:B------:R-:W-:Y:S02]  /*14970*/  @P0 FSEL R8, R2, RZ, P1 ;  /* 0x000000ff02080208 */ /* 0x000fe40000800000 */
[----:B------:R-:W-:-:S07]  /*14980*/  @P0 FSEL R9, R3, -QNAN , P1 ;  /* 0xfff8000003090808 */ /* 0x000fce0000800000 */
.L_x_18699:
[----:B------:R-:W-:Y:S05]  /*14990*/  BSYNC B0 ;  /* 0x0000000000007941 */ /* 0x000fea0003800000 */
.L_x_18697:
        /* <DEDUP_REMOVED lines=21> */
.L_x_18713:
[----:B------:R-:W-:Y:S05]  /*14af0*/  BSYNC B2 ;  /* 0x0000000000027941 */ /* 0x000fea0003800000 */
.L_x_18712:
        /* <DEDUP_REMOVED lines=33> */
.L_x_18716:
[----:B------:R-:W-:Y:S05]  /*14d10*/  BSYNC B2 ;  /* 0x0000000000027941 */ /* 0x000fea0003800000 */
.L_x_18715:
[----:B------:R-:W-:Y:S01]  /*14d20*/  LOP3.LUT R11, RZ, 0x80000000, R3, 0xb8, !PT ;  /* 0x80000000ff0b7812 */ /* 0x000fe200078eb803 */
[----:B------:R-:W-:Y:S01]  /*14d30*/  IMAD.MOV.U32 R10, RZ, RZ, RZ ;  /* 0x000000ffff0a7224 */ /* 0x000fe200078e00ff */
[----:B------:R-:W-:Y:S06]  /*14d40*/  BRA `(.L_x_18693) ;  /* 0x0000000000187947 */ /* 0x000fec0003800000 */
.L_x_18714:
[----:B------:R-:W0:Y:S02]  /*14d50*/  FRND.F64.FLOOR R2, R24 ;  /* 0x0000001800027313 */ /* 0x000e240000305800 */
[----:B0-----:R-:W-:Y:S02]  /*14d60*/  DADD R4, R24, -R2 ;  /* 0x0000000018047229 */ /* 0x001fe40000000802 */
[----:B------:R-:W-:-:S06]  /*14d70*/  DADD R8, R2, 1 ;  /* 0x3ff0000002087429 */ /* 0x000fcc0000000000 */
[----:B------:R-:W-:-:S06]  /*14d80*/  DSETP.GT.AND P0, PT, R4, 0.5, PT ;  /* 0x3fe000000400742a */ /* 0x000fcc0003f04000 */
[----:B------:R-:W-:Y:S02]  /*14d90*/  FSEL R10, R8, R2, P0 ;  /* 0x00000002080a7208 */ /* 0x000fe40000000000 */
[----:B------:R-:W-:-:S07]  /*14da0*/  FSEL R11, R9, R3, P0 ;  /* 0x00000003090b7208 */ /* 0x000fce0000000000 */
.L_x_18693:
[----:B------:R-:W-:Y:S05]  /*14db0*/  BSYNC B1 ;  /* 0x0000000000017941 */ /* 0x000fea0003800000 */
.L_x_18692:
        /* <DEDUP_REMOVED lines=31> */
.L_x_18721:
[----:B------:R-:W-:Y:S05]  /*14fb0*/  BSYNC B2 ;  /* 0x0000000000027941 */ /* 0x000fea0003800000 */
.L_x_18720:
[----:B------:R-:W-:Y:S05]  /*14fc0*/  BRA `(.L_x_18718) ;  /* 0x0000001000fc7947 */ /* 0x000fea0003800000 */
.L_x_18719:
        /* <DEDUP_REMOVED lines=40> */
.L_x_18727:
        /* <DEDUP_REMOVED lines=12> */
.L_x_18726:
[----:B------:R-:W-:Y:S05]  /*15310*/  BSYNC B2 ;  /* 0x0000000000027941 */ /* 0x000fea0003800000 */
.L_x_18725:
        /* <DEDUP_REMOVED lines=12> */
.L_x_18732:
        /* <DEDUP_REMOVED lines=33> */
.L_x_18731:
[----:B------:R-:W-:Y:S05]  /*155f0*/  BSYNC B3 ;  /* 0x0000000000037941 */ /* 0x000fea0003800000 */
.L_x_18730:
[----:B------:R-:W-:-:S13]  /*15600*/  ISETP.GE.U32.AND P0, PT, R26, 0xc, PT ;  /* 0x0000000c1a00780c */ /* 0x000fda0003f06070 */
[----:B------:R-:W-:Y:S05]  /*15610*/  @!P0 BRA `(.L_x_18729) ;  /* 0x0000000400dc8947 */ /* 0x000fea0003800000 */
[----:B------:R-:W-:Y:S01]  /*15620*/  BSSY B3, `(.L_x_18733) ;  /* 0x0000075000037945 */ /* 0x000fe20003800000 */
[----:B------:R-:W-:-:S07]  /*15630*/  VIADD R4, R9, 0x10 ;  /* 0x0000001009047836 */ /* 0x000fce0000000000 */
.L_x_18734:
        /* <DEDUP_REMOVED lines=116> */
.L_x_18733:
[----:B------:R-:W-:-:S07]  /*15d80*/  IMAD.MOV.U32 R4, RZ, RZ, R5 ;  /* 0x000000ffff047224 */ /* 0x000fce00078e0005 */
.L_x_18729:
[----:B------:R-:W-:Y:S05]  /*15d90*/  BSYNC B2 ;  /* 0x0000000000027941 */ /* 0x000fea0003800000 */
.L_x_18728:
        /* <DEDUP_REMOVED lines=20> */
.L_x_18736:
[----:B------:R-:W-:Y:S05]  /*15ee0*/  BSYNC B2 ;  /* 0x0000000000027941 */ /* 0x000fea0003800000 */
.L_x_18735:
[----:B------:R-:W-:Y:S02]  /*15ef0*/  IMAD.MOV.U32 R9, RZ, RZ, R25 ;  /* 0x000000ffff097224 */ /* 0x000fe400078e0019 */
[----:B------:R-:W-:-:S03]  /*15f00*/  IMAD.MOV.U32 R8, RZ, RZ, R4 ;  /* 0x000000ffff087224 */ /* 0x000fc600078e0004 */
[----:B------:R-:W-:Y:S01]  /*15f10*/  LOP3.LUT R9, R9, 0x80000000, R3, 0xb8, !PT ;  /* 0x8000000009097812 */ /* 0x000fe200078eb803 */
[----:B------:R-:W-:Y:S06]  /*15f20*/  BRA `(.L_x_18724) ;  /* 0x00000000001c7947 */ /* 0x000fec0003800000 */
.L_x_18723:
[----:B------:R-:W-:-:S06]  /*15f30*/  DSETP.GTU.AND P0, PT, R24, +INF , PT ;  /* 0x7ff000001800742a */ /* 0x000fcc0003f0c000 */
[----:B------:R-:W-:-:S14]  /*15f40*/  DSETP.LE.AND P0, PT, R4, +INF , !P0 ;  /* 0x7ff000000400742a */ /* 0x000fdc0004703000 */
[----:B------:R-:W0:Y:S01]  /*15f50*/  @!P0 LDC.64 R8, c[0x0][0x220] ;  /* 0x00008800ff088b82 */ /* 0x000e220000000a00 */
[----:B------:R-:W-:Y:S02]  /*15f60*/  @P0 DSETP.NEU.AND P1, PT, R4, +INF , PT ;  /* 0x7ff000000400042a */ /* 0x000fe40003f2d000 */
[----:B0-----:R-:W-:-:S06]  /*15f70*/  @!P0 DADD R8, R12, R8 ;  /* 0x000000000c088229 */ /* 0x001fcc0000000008 */
[----:B------:R-:W-:Y:S02]  /*15f80*/  @P0 FSEL R8, R2, RZ, P1 ;  /* 0x000000ff02080208 */ /* 0x000fe40000800000 */
[----:B------:R-:W-:-:S07]  /*15f90*/  @P0 FSEL R9, R3, -QNAN , P1 ;  /* 0xfff8000003090808 */ /* 0x000fce0000800000 */
.L_x_18724:
[----:B------:R-:W-:Y:S05]  /*15fa0*/  BSYNC B0 ;  /* 0x0000000000007941 */ /* 0x000fea0003800000 */
.L_x_18722:
        /* <DEDUP_REMOVED lines=21> */
.L_x_18738:
[----:B------:R-:W-:Y:S05]  /*16100*/  BSYNC B2 ;  /* 0x0000000000027941 */ /* 0x000fea0003800000 */
.L_x_18737:
        /* <DEDUP_REMOVED lines=33> */
.L_x_18741:
[----:B------:R-:W-:Y:S05]  /*16320*/  BSYNC B2 ;  /* 0x0000000000027941 */ /* 0x000fea0003800000 */
.L_x_18740:
[----:B------:R-:W-:Y:S01]  /*16330*/  LOP3.LUT R35, RZ, 0x80000000, R35, 0xb8, !PT ;  /* 0x80000000ff237812 */ /* 0x000fe200078eb823 */
[----:B------:R-:W-:Y:S01]  /*16340*/  IMAD.MOV.U32 R34, RZ, RZ, RZ ;  /* 0x000000ffff227224 */ /* 0x000fe200078e00ff */
[----:B------:R-:W-:Y:S06]  /*16350*/  BRA `(.L_x_18718) ;  /* 0x0000000000187947 */ /* 0x000fec0003800000 */
.L_x_18739:
[----:B------:R-:W0:Y:S02]  /*16360*/  FRND.F64.FLOOR R2, R24 ;  /* 0x0000001800027313 */ /* 0x000e240000305800 */
[----:B0-----:R-:W-:Y:S02]  /*16370*/  DADD R4, R24, -R2 ;  /* 0x0000000018047229 */ /* 0x001fe40000000802 */
[----:B------:R-:W-:-:S06]  /*16380*/  DADD R8, R2, 1 ;  /* 0x3ff0000002087429 */ /* 0x000fcc0000000000 */
[----:B------:R-:W-:-:S06]  /*16390*/  DSETP.GT.AND P0, PT, R4, 0.5, PT ;  /* 0x3fe000000400742a */ /* 0x000fcc0003f04000 */
[----:B------:R-:W-:Y:S02]  /*163a0*/  FSEL R34, R8, R2, P0 ;  /* 0x0000000208227208 */ /* 0x000fe40000000000 */
[----:B------:R-:W-:-:S07]  /*163b0*/  FSEL R35, R9, R3, P0 ;  /* 0x0000000309237208 */ /* 0x000fce0000000000 */
.L_x_18718:
[----:B------:R-:W-:Y:S05]  /*163c0*/  BSYNC B1 ;  /* 0x0000000000017941 */ /* 0x000fea0003800000 */
.L_x_18717:
        /* <DEDUP_REMOVED lines=23> */
.L_x_18744:
[----:B------:R-:W-:-:S13]  /*16540*/  ISETP.GE.AND P0, PT, R0, R7, PT ;  /* 0x000000070000720c */ /* 0x000fda0003f06270 */
[----:B------:R-:W-:Y:S05]  /*16550*/  @P0 BRA `(.L_x_18746) ;  /* 0x0000000000300947 */ /* 0x000fea0003800000 */
[----:B0-----:R-:W0:Y:S01]  /*16560*/  LDC.64 R2, c[0x0][0x228] ;  /* 0x00008a00ff027b82 */ /* 0x001e220000000a00 */
[----:B------:R-:W-:Y:S02]  /*16570*/  IMAD.IADD R5, R20, 0x1, R0 ;  /* 0x0000000114057824 */ /* 0x000fe400078e0200 */
[----:B------:R-:W-:Y:S02]  /*16580*/  VIADD R0, R0, 0x80 ;  /* 0x0000008000007836 */ /* 0x000fe40000000000 */
[----:B0-----:R-:W-:-:S05]  /*16590*/  IMAD.WIDE.U32 R2, R5, 0x8, R2 ;  /* 0x0000000805027825 */ /* 0x001fca00078e0002 */
[----:B-----5:R1:W-:Y:S02]  /*165a0*/  STG.E.64 desc[UR4][R2.64], R22 ;  /* 0x0000001602007986 */ /* 0x0203e4000c101b04 */
.L_x_18745:
[----:B------:R-:W-:-:S13]  /*165b0*/  ISETP.GE.AND P0, PT, R0, R7, PT ;  /* 0x000000070000720c */ /* 0x000fda0003f06270 */
[----:B------:R-:W-:Y:S05]  /*165c0*/  @P0 BRA `(.L_x_18747) ;  /* 0x0000000000340947 */ /* 0x000fea0003800000 */
[----:B01----:R-:W0:Y:S01]  /*165d0*/  LDC.64 R2, c[0x0][0x228] ;  /* 0x00008a00ff027b82 */ /* 0x003e220000000a00 */
[----:B------:R-:W-:Y:S02]  /*165e0*/  IMAD.IADD R5, R20, 0x1, R0 ;  /* 0x0000000114057824 */ /* 0x000fe400078e0200 */
[----:B------:R-:W-:Y:S02]  /*165f0*/  VIADD R0, R0, 0x80 ;  /* 0x0000008000007836 */ /* 0x000fe40000000000 */
[----:B0-----:R-:W-:-:S05]  /*16600*/  IMAD.WIDE.U32 R2, R5, 0x8, R2 ;  /* 0x0000000805027825 */ /* 0x001fca00078e0002 */
[----:B------:R1:W-:Y:S02]  /*16610*/  STG.E.64 desc[UR4][R2.64], R38 ;  /* 0x0000002602007986 */ /* 0x0003e4000c101b04 */
.L_x_18746:
        /* <DEDUP_REMOVED lines=8> */
.L_x_18747:
[----:B------:R-:W-:Y:S05]  /*166a0*/  BSYNC B1 ;  /* 0x0000000000017941 */ /* 0x000fea0003800000 */
.L_x_18743:
[----:B------:R-:W-:-:S13]  /*166b0*/  ISETP.GE.AND P0, PT, R0, R7, PT ;  /* 0x000000070000720c */ /* 0x000fda0003f06270 */
[----:B012---:R-:W0:Y:S01]  /*166c0*/  @!P0 LDC.64 R2, c[0x0][0x228] ;  /* 0x00008a00ff028b82 */ /* 0x007e220000000a00 */
[----:B------:R-:W-:Y:S02]  /*166d0*/  @!P0 IMAD.IADD R5, R20, 0x1, R0 ;  /* 0x0000000114058824 */ /* 0x000fe400078e0200 */
[----:B------:R-:W-:Y:S02]  /*166e0*/  @!P0 VIADD R0, R0, 0x80 ;  /* 0x0000008000008836 */ /* 0x000fe40000000000 */
[----:B0-----:R-:W-:-:S05]  /*166f0*/  @!P0 IMAD.WIDE.U32 R2, R5, 0x8, R2 ;  /* 0x0000000805028825 */ /* 0x001fca00078e0002 */
[----:B------:R2:W-:Y:S02]  /*16700*/  @!P0 STG.E.64 desc[UR4][R2.64], R10 ;  /* 0x0000000a02008986 */ /* 0x0005e4000c101b04 */
.L_x_18748:
[----:B------:R-:W-:Y:S05]  /*16710*/  BSYNC B0 ;  /* 0x0000000000007941 */ /* 0x000fea0003800000 */
.L_x_18742:
        /* <DEDUP_REMOVED lines=8> */
        .weak           $__internal_19_$__cuda_sm20_div_rn_f64_full
        .type           $__internal_19_$__cuda_sm20_div_rn_f64_full,@function
        .size           $__internal_19_$__cuda_sm20_div_rn_f64_full,(.L_x_37697 - $__internal_19_$__cuda_sm20_div_rn_f64_full)
$__internal_19_$__cuda_sm20_div_rn_f64_full:
        /* <DEDUP_REMOVED lines=66> */
.L_x_18750:
        /* <DEDUP_REMOVED lines=16> */
.L_x_18753:
[----:B------:R-:W-:Y:S01]  /*16cc0*/  LOP3.LUT R35, R27, 0x80000, RZ, 0xfc, !PT ;  /* 0x000800001b237812 */ /* 0x000fe200078efcff */
[----:B------:R-:W-:Y:S01]  /*16cd0*/  IMAD.MOV.U32 R34, RZ, RZ, R26 ;  /* 0x000000ffff227224 */ /* 0x000fe200078e001a */
[----:B------:R-:W-:Y:S06]  /*16ce0*/  BRA `(.L_x_18751) ;  /* 0x0000000000087947 */ /* 0x000fec0003800000 */
.L_x_18752:
[----:B------:R-:W-:Y:S01]  /*16cf0*/  LOP3.LUT R35, R31, 0x80000, RZ, 0xfc, !PT ;  /* 0x000800001f237812 */ /* 0x000fe200078efcff */
[----:B------:R-:W-:-:S07]  /*16d00*/  IMAD.MOV.U32 R34, RZ, RZ, R30 ;  /* 0x000000ffff227224 */ /* 0x000fce00078e001e */
.L_x_18751:
[----:B------:R-:W-:Y:S05]  /*16d10*/  BSYNC B0 ;  /* 0x0000000000007941 */ /* 0x000fea0003800000 */
.L_x_18749:
[----:B------:R-:W-:Y:S02]  /*16d20*/  IMAD.MOV.U32 R2, RZ, RZ, R4 ;  /* 0x000000ffff027224 */ /* 0x000fe400078e0004 */
[----:B------:R-:W-:-:S04]  /*16d30*/  IMAD.MOV.U32 R3, RZ, RZ, 0x0 ;  /* 0x00000000ff037424 */ /* 0x000fc800078e00ff */
[----:B------:R-:W-:Y:S05]  /*16d40*/  RET.REL.NODEC R2 `(_ZN2at6native29vectorized_elementwise_kernelILi4ENS0_13AUnaryFunctorIdddZZZNS0_15binary_internal21div_floor_kernel_cudaERNS_18TensorIteratorBaseEENKUlvE1_clEvENKUlvE_clEvEUlddE_EESt5arrayIPcLm2EEEEviT0_T1_) ;  /* 0xfffffe9002ac7950 */ /* 0x000fea0003c3ffff */
.L_x_18754:
        /* <DEDUP_REMOVED lines=11> */
.L_x_37697:


//--------------------- .text._ZN2at6native29vectorized_elementwise_kernelILi8ENS0_13AUnaryFunctorIdddZZZNS0_15binary_internal21div_floor_kernel_cudaERNS_18TensorIteratorBaseEENKUlvE1_clEvENKUlvE_clEvEUlddE_EESt5arrayIPcLm2EEEEviT0_T1_ --------------------------
	.section	.text._ZN2at6native29vectorized_elementwise_kernelILi8ENS0_13AUnaryFunctorIdddZZZNS0_15binary_internal21div_floor_kernel_cudaERNS_18TensorIteratorBaseEENKUlvE1_clEvENKUlvE_clEvEUlddE_EESt5arrayIPcLm2EEEEviT0_T1_,"ax",@progbits
	.align	128
        .global         _ZN2at6native29vectorized_elementwise_kernelILi8ENS0_13AUnaryFunctorIdddZZZNS0_15binary_internal21div_floor_kernel_cudaERNS_18TensorIteratorBaseEENKUlvE1_clEvENKUlvE_clEvEUlddE_EESt5arrayIPcLm2EEEEviT0_T1_
        .type           _ZN2at6native29vectorized_elementwise_kernelILi8ENS0_13AUnaryFunctorIdddZZZNS0_15binary_internal21div_floor_kernel_cudaERNS_18TensorIteratorBaseEENKUlvE1_clEvENKUlvE_clEvEUlddE_EESt5arrayIPcLm2EEEEviT0_T1_,@function
        .size           _ZN2at6native29vectorized_elementwise_kernelILi8ENS0_13AUnaryFunctorIdddZZZNS0_15binary_internal21div_floor_kernel_cudaERNS_18TensorIteratorBaseEENKUlvE1_clEvENKUlvE_clEvEUlddE_EESt5arrayIPcLm2EEEEviT0_T1_,(.L_x_37698 - _ZN2at6native29vectorized_elementwise_kernelILi8ENS0_13AUnaryFunctorIdddZZZNS0_15binary_internal21div_floor_kernel_cudaERNS_18TensorIteratorBaseEENKUlvE1_clEvENKUlvE_clEvEUlddE_EESt5arrayIPcLm2EEEEviT0_T1_)
        .other          _ZN2at6native29vectorized_elementwise_kernelILi8ENS0_13AUnaryFunctorIdddZZZNS0_15binary_internal21div_floor_kernel_cudaERNS_18TensorIteratorBaseEENKUlvE1_clEvENKUlvE_clEvEUlddE_EESt5arrayIPcLm2EEEEviT0_T1_,@"STO_CUDA_ENTRY STV_DEFAULT"
_ZN2at6native29vectorized_elementwise_kernelILi8ENS0_13AUnaryFunctorIdddZZZNS0_15binary_internal21div_floor_kernel_cudaERNS_18TensorIteratorBaseEENKUlvE1_clEvENKUlvE_clEvEUlddE_EESt5arrayIPcLm2EEEEviT0_T1_:
.text._ZN2at6native29vectorized_elementwise_kernelILi8ENS0_13AUnaryFunctorIdddZZZNS0_15binary_internal21div_floor_kernel_cudaERNS_18TensorIteratorBaseEENKUlvE1_clEvENKUlvE_clEvEUlddE_EESt5arrayIPcLm2EEEEviT0_T1_:
        /* <DEDUP_REMOVED lines=42> */
[----:B-----5:R-:W-:Y:S05]  /*02a0*/  CALL.REL.NOINC `($__internal_20_$__cuda_sm20_div_rn_f64_full) ;  /* 0x00000164003c7944 */ /* 0x020fea0003c00000 */
.L_x_18759:
[----:B------:R-:W-:Y:S05]  /*02b0*/  BSYNC B2 ;  /* 0x0000000000027941 */ /* 0x000fea0003800000 */
.L_x_18758:
[----:B------:R-:W-:Y:S02]  /*02c0*/  IMAD.MOV.U32 R16, RZ, RZ, R34 ;  /* 0x000000ffff107224 */ /* 0x000fe400078e0022 */
[----:B------:R-:W-:Y:S01]  /*02d0*/  IMAD.MOV.U32 R17, RZ, RZ, R35 ;  /* 0x000000ffff117224 */ /* 0x000fe200078e0023 */
[----:B------:R-:W-:Y:S06]  /*02e0*/  BRA `(.L_x_18760) ;  /* 0x0000001000fc7947 */ /* 0x000fec0003800000 */
.L_x_18757:
        /* <DEDUP_REMOVED lines=40> */
.L_x_18766:
        /* <DEDUP_REMOVED lines=12> */
.L_x_18765:
[----:B------:R-:W-:Y:S05]  /*0630*/  BSYNC B2 ;  /* 0x0000000000027941 */ /* 0x000fea0003800000 */
.L_x_18764:
        /* <DEDUP_REMOVED lines=12> */
.L_x_18772:
        /* <DEDUP_REMOVED lines=33> */
.L_x_18771:
[----:B------:R-:W-:Y:S02]  /*0910*/  IMAD.MOV.U32 R26, RZ, RZ, R24 ;  /* 0x000000ffff1a7224 */ /* 0x000fe400078e0018 */
[----:B------:R-:W-:-:S07]  /*0920*/  IMAD.MOV.U32 R24, RZ, RZ, R25 ;  /* 0x000000ffff187224 */ /* 0x000fce00078e0019 */
.L_x_18770:
[----:B------:R-:W-:Y:S05]  /*0930*/  BSYNC B3 ;  /* 0x0000000000037941 */ /* 0x000fea0003800000 */
.L_x_18769:
[----:B------:R-:W-:-:S13]  /*0940*/  ISETP.GE.U32.AND P0, PT, R28, 0xc, PT ;  /* 0x0000000c1c00780c */ /* 0x000fda0003f06070 */
[----:B------:R-:W-:Y:S05]  /*0950*/  @!P0 BRA `(.L_x_18768) ;  /* 0x0000000400dc8947 */ /* 0x000fea0003800000 */
[----:B------:R-:W-:Y:S01]  /*0960*/  BSSY B3, `(.L_x_18773) ;  /* 0x0000075000037945 */ /* 0x000fe20003800000 */
[----:B------:R-:W-:-:S07]  /*0970*/  VIADD R6, R6, 0x10 ;  /* 0x0000001006067836 */ /* 0x000fce0000000000 */
.L_x_18774:
        /* <DEDUP_REMOVED lines=116> */
.L_x_18773:
[----:B------:R-:W-:-:S07]  /*10c0*/  IMAD.MOV.U32 R26, RZ, RZ, R7 ;  /* 0x000000ffff1a7224 */ /* 0x000fce00078e0007 */
.L_x_18768:
[----:B------:R-:W-:Y:S05]  /*10d0*/  BSYNC B2 ;  /* 0x0000000000027941 */ /* 0x000fea0003800000 */
.L_x_18767:
        /* <DEDUP_REMOVED lines=20> */
.L_x_18776:
[----:B------:R-:W-:Y:S05]  /*1220*/  BSYNC B2 ;  /* 0x0000000000027941 */ /* 0x000fea0003800000 */
.L_x_18775:
[----:B------:R-:W-:Y:S01]  /*1230*/  LOP3.LUT R39, R39, 0x80000000, R3, 0xb8, !PT ;  /* 0x8000000027277812 */ /* 0x000fe200078eb803 */
[----:B------:R-:W-:Y:S06]  /*1240*/  BRA `(.L_x_18763) ;  /* 0x00000000001c7947 */ /* 0x000fec0003800000 */
.L_x_18762:
[----:B------:R-:W-:-:S06]  /*1250*/  DSETP.GTU.AND P0, PT, R4, +INF , PT ;  /* 0x7ff000000400742a */ /* 0x000fcc0003f0c000 */
[----:B------:R-:W-:-:S14]  /*1260*/  DSETP.LE.AND P0, PT, R6, +INF , !P0 ;  /* 0x7ff000000600742a */ /* 0x000fdc0004703000 */
[----:B------:R-:W0:Y:S01]  /*1270*/  @!P0 LDC.64 R38, c[0x0][0x220] ;  /* 0x00008800ff268b82 */ /* 0x000e220000000a00 */
[----:B------:R-:W-:Y:S02]  /*1280*/  @P0 DSETP.NEU.AND P1, PT, R6, +INF , PT ;  /* 0x7ff000000600042a */ /* 0x000fe40003f2d000 */
[----:B0-----:R-:W-:-:S06]  /*1290*/  @!P0 DADD R38, R16, R38 ;  /* 0x0000000010268229 */ /* 0x001fcc0000000026 */
[----:B------:R-:W-:Y:S02]  /*12a0*/  @P0 FSEL R38, R2, RZ, P1 ;  /* 0x000000ff02260208 */ /* 0x000fe40000800000 */
[----:B------:R-:W-:-:S07]  /*12b0*/  @P0 FSEL R39, R3, -QNAN , P1 ;  /* 0xfff8000003270808 */ /* 0x000fce0000800000 */
.L_x_18763:
[----:B------:R-:W-:Y:S05]  /*12c0*/  BSYNC B0 ;  /* 0x0000000000007941 */ /* 0x000fea0003800000 */
.L_x_18761:
        /* <DEDUP_REMOVED lines=20> */
[----:B-----5:R-:W-:Y:S05]  /*1410*/  CALL.REL.NOINC `($__internal_20_$__cuda_sm20_div_rn_f64_full) ;  /* 0x0000015000e07944 */ /* 0x020fea0003c00000 */
.L_x_18778:
[----:B------:R-:W-:Y:S05]  /*1420*/  BSYNC B2 ;  /* 0x0000000000027941 */ /* 0x000fea0003800000 */
.L_x_18777:
        /* <DEDUP_REMOVED lines=32> */
[----:B------:R-:W-:-:S07]  /*1630*/  IMAD.MOV.U32 R3, RZ, RZ, R35 ;  /* 0x000000ffff037224 */ /* 0x000fce00078e0023 */
.L_x_18781:
[----:B------:R-:W-:Y:S05]  /*1640*/  BSYNC B2 ;  /* 0x0000000000027941 */ /* 0x000fea0003800000 */
.L_x_18780:
[----:B------:R-:W-:Y:S01]  /*1650*/  LOP3.LUT R17, RZ, 0x80000000, R3, 0xb8, !PT ;  /* 0x80000000ff117812 */ /* 0x000fe200078eb803 */
[----:B------:R-:W-:Y:S01]  /*1660*/  IMAD.MOV.U32 R16, RZ, RZ, RZ ;  /* 0x000000ffff107224 */ /* 0x000fe200078e00ff */
[----:B------:R-:W-:Y:S06]  /*1670*/  BRA `(.L_x_18760) ;  /* 0x0000000000187947 */ /* 0x000fec0003800000 */
.L_x_18779:
[----:B------:R-:W0:Y:S02]  /*1680*/  FRND.F64.FLOOR R2, R24 ;  /* 0x0000001800027313 */ /* 0x000e240000305800 */
[----:B0-----:R-:W-:Y:S02]  /*1690*/  DADD R4, R24, -R2 ;  /* 0x0000000018047229 */ /* 0x001fe40000000802 */
[----:B------:R-:W-:-:S06]  /*16a0*/  DADD R6, R2, 1 ;  /* 0x3ff0000002067429 */ /* 0x000fcc0000000000 */
[----:B------:R-:W-:-:S06]  /*16b0*/  DSETP.GT.AND P0, PT, R4, 0.5, PT ;  /* 0x3fe000000400742a */ /* 0x000fcc0003f04000 */
[----:B------:R-:W-:Y:S02]  /*16c0*/  FSEL R16, R6, R2, P0 ;  /* 0x0000000206107208 */ /* 0x000fe40000000000 */
[----:B------:R-:W-:-:S07]  /*16d0*/  FSEL R17, R7, R3, P0 ;  /* 0x0000000307117208 */ /* 0x000fce0000000000 */
.L_x_18760:
[----:B------:R-:W-:Y:S05]  /*16e0*/  BSYNC B1 ;  /* 0x0000000000017941 */ /* 0x000fea0003800000 */
.L_x_18756:
        /* <DEDUP_REMOVED lines=27> */
.L_x_18785:
[----:B------:R-:W-:Y:S05]  /*18a0*/  BSYNC B2 ;  /* 0x0000000000027941 */ /* 0x000fea0003800000 */
.L_x_18784:
[----:B------:R-:W-:Y:S02]  /*18b0*/  IMAD.MOV.U32 R18, RZ, RZ, R34 ;  /* 0x000000ffff127224 */ /* 0x000fe400078e0022 */
[----:B------:R-:W-:Y:S01]  /*18c0*/  IMAD.MOV.U32 R19, RZ, RZ, R35 ;  /* 0x000000ffff137224 */ /* 0x000fe200078e0023 */
[----:B------:R-:W-:Y:S06]  /*18d0*/  BRA `(.L_x_18786) ;  /* 0x0000001000f07947 */ /* 0x000fec0003800000 */
.L_x_18783:
        /* <DEDUP_REMOVED lines=40> */
.L_x_18792:
        /* <DEDUP_REMOVED lines=12> */
.L_x_18791:
[----:B------:R-:W-:Y:S05]  /*1c20*/  BSYNC B2 ;  /* 0x0000000000027941 */ /* 0x000fea0003800000 */
.L_x_18790:
        /* <DEDUP_REMOVED lines=12> */
.L_x_18797:
        /* <DEDUP_REMOVED lines=33> */
.L_x_18796:
[----:B------:R-:W-:Y:S05]  /*1f00*/  BSYNC B3 ;  /* 0x0000000000037941 */ /* 0x000fea0003800000 */
.L_x_18795:
[----:B------:R-:W-:-:S13]  /*1f10*/  ISETP.GE.U32.AND P0, PT, R28, 0xc, PT ;  /* 0x0000000c1c00780c */ /* 0x000fda0003f06070 */
[----:B------:R-:W-:Y:S05]  /*1f20*/  @!P0 BRA `(.L_x_18794) ;  /* 0x0000000400dc8947 */ /* 0x000fea0003800000 */
[----:B------:R-:W-:Y:S01]  /*1f30*/  BSSY B3, `(.L_x_18798) ;  /* 0x0000075000037945 */ /* 0x000fe20003800000 */
[----:B------:R-:W-:-:S07]  /*1f40*/  VIADD R4, R6, 0x10 ;  /* 0x0000001006047836 */ /* 0x000fce0000000000 */
.L_x_18799:
        /* <DEDUP_REMOVED lines=116> */
.L_x_18798:
[----:B------:R-:W-:-:S07]  /*2690*/  IMAD.MOV.U32 R4, RZ, RZ, R5 ;  /* 0x000000ffff047224 */ /* 0x000fce00078e0005 */
.L_x_18794:
[----:B------:R-:W-:Y:S05]  /*26a0*/  BSYNC B2 ;  /* 0x0000000000027941 */ /* 0x000fea0003800000 */
.L_x_18793:
        /* <DEDUP_REMOVED lines=19> */
.L_x_18801:
[----:B------:R-:W-:Y:S05]  /*27e0*/  BSYNC B2 ;  /* 0x0000000000027941 */ /* 0x000fea0003800000 */
.L_x_18800:
[----:B------:R-:W-:Y:S01]  /*27f0*/  LOP3.LUT R39, R39, 0x80000000, R3, 0xb8, !PT ;  /* 0x8000000027277812 */ /* 0x000fe200078eb803 */
[----:B------:R-:W-:Y:S06]  /*2800*/  BRA `(.L_x_18789) ;  /* 0x00000000001c7947 */ /* 0x000fec0003800000 */
.L_x_18788:
[----:B------:R-:W-:-:S06]  /*2810*/  DSETP.GTU.AND P0, PT, R24, +INF , PT ;  /* 0x7ff000001800742a */ /* 0x000fcc0003f0c000 */
[----:B------:R-:W-:-:S14]  /*2820*/  DSETP.LE.AND P0, PT, R4, +INF , !P0 ;  /* 0x7ff000000400742a */ /* 0x000fdc0004703000 */
[----:B------:R-:W0:Y:S01]  /*2830*/  @!P0 LDC.64 R38, c[0x0][0x220] ;  /* 0x00008800ff268b82 */ /* 0x000e220000000a00 */
[----:B------:R-:W-:Y:S02]  /*2840*/  @P0 DSETP.NEU.AND P1, PT, R4, +INF , PT ;  /* 0x7ff000000400042a */ /* 0x000fe40003f2d000 */
[----:B0-----:R-:W-:-:S06]  /*2850*/  @!P0 DADD R38, R18, R38 ;  /* 0x0000000012268229 */ /* 0x001fcc0000000026 */
[----:B------:R-:W-:Y:S02]  /*2860*/  @P0 FSEL R38, R2, RZ, P1 ;  /* 0x000000ff02260208 */ /* 0x000fe40000800000 */
[----:B------:R-:W-:-:S07]  /*2870*/  @P0 FSEL R39, R3, -QNAN , P1 ;  /* 0xfff8000003270808 */ /* 0x000fce0000800000 */
.L_x_18789:
[----:B------:R-:W-:Y:S05]  /*2880*/  BSYNC B0 ;  /* 0x0000000000007941 */ /* 0x000fea0003800000 */
.L_x_18787:
        /* <DEDUP_REMOVED lines=21> */
.L_x_18803:
[----:B------:R-:W-:Y:S05]  /*29e0*/  BSYNC B2 ;  /* 0x0000000000027941 */ /* 0x000fea0003800000 */
.L_x_18802:
        /* <DEDUP_REMOVED lines=33> */
.L_x_18806:
[----:B------:R-:W-:Y:S05]  /*2c00*/  BSYNC B2 ;  /* 0x0000000000027941 */ /* 0x000fea0003800000 */
.L_x_18805:
[----:B------:R-:W-:Y:S01]  /*2c10*/  LOP3.LUT R19, RZ, 0x80000000, R3, 0xb8, !PT ;  /* 0x80000000ff137812 */ /* 0x000fe200078eb803 */
[----:B------:R-:W-:Y:S01]  /*2c20*/  IMAD.MOV.U32 R18, RZ, RZ, RZ ;  /* 0x000000ffff127224 */ /* 0x000fe200078e00ff */
[----:B------:R-:W-:Y:S06]  /*2c30*/  BRA `(.L_x_18786) ;  /* 0x0000000000187947 */ /* 0x000fec0003800000 */
.L_x_18804:
[----:B------:R-:W0:Y:S02]  /*2c40*/  FRND.F64.FLOOR R2, R24 ;  /* 0x0000001800027313 */ /* 0x000e240000305800 */
[----:B0-----:R-:W-:Y:S02]  /*2c50*/  DADD R4, R24, -R2 ;  /* 0x0000000018047229 */ /* 0x001fe40000000802 */
[----:B------:R-:W-:-:S06]  /*2c60*/  DADD R6, R2, 1 ;  /* 0x3ff0000002067429 */ /* 0x000fcc0000000000 */
[----:B------:R-:W-:-:S06]  /*2c70*/  DSETP.GT.AND P0, PT, R4, 0.5, PT ;  /* 0x3fe000000400742a */ /* 0x000fcc0003f04000 */
[----:B------:R-:W-:Y:S02]  /*2c80*/  FSEL R18, R6, R2, P0 ;  /* 0x0000000206127208 */ /* 0x000fe40000000000 */
[----:B------:R-:W-:-:S07]  /*2c90*/  FSEL R19, R7, R3, P0 ;  /* 0x0000000307137208 */ /* 0x000fce0000000000 */
.L_x_18786:
[----:B------:R-:W-:Y:S05]  /*2ca0*/  BSYNC B1 ;  /* 0x0000000000017941 */ /* 0x000fea0003800000 */
.L_x_18782:
        /* <DEDUP_REMOVED lines=26> */
[----:B------:R-:W-:Y:S05]  /*2e50*/  CALL.REL.NOINC `($__internal_20_$__cuda_sm20_div_rn_f64_full) ;  /* 0x0000013800507944 */ /* 0x000fea0003c00000 */
.L_x_18810:
[----:B------:R-:W-:Y:S05]  /*2e60*/  BSYNC B2 ;  /* 0x0000000000027941 */ /* 0x000fea0003800000 */
.L_x_18809:
[----:B------:R-:W-:Y:S02]  /*2e70*/  IMAD.MOV.U32 R20, RZ, RZ, R34 ;  /* 0x000000ffff147224 */ /* 0x000fe400078e0022 */
[----:B------:R-:W-:Y:S01]  /*2e80*/  IMAD.MOV.U32 R21, RZ, RZ, R35 ;  /* 0x000000ffff157224 */ /* 0x000fe200078e0023 */
[----:B------:R-:W-:Y:S06]  /*2e90*/  BRA `(.L_x_18811) ;  /* 0x0000001000f07947 */ /* 0x000fec0003800000 */
.L_x_18808:
        /* <DEDUP_REMOVED lines=40> */
.L_x_18817:
        /* <DEDUP_REMOVED lines=12> */
.L_x_18816:
[----:B------:R-:W-:Y:S05]  /*31e0*/  BSYNC B2 ;  /* 0x0000000000027941 */ /* 0x000fea0003800000 */
.L_x_18815:
        /* <DEDUP_REMOVED lines=12> */
.L_x_18822:
        /* <DEDUP_REMOVED lines=33> */
.L_x_18821:
[----:B------:R-:W-:Y:S05]  /*34c0*/  BSYNC B3 ;  /* 0x0000000000037941 */ /* 0x000fea0003800000 */
.L_x_18820:
[----:B------:R-:W-:-:S13]  /*34d0*/  ISETP.GE.U32.AND P0, PT, R28, 0xc, PT ;  /* 0x0000000c1c00780c */ /* 0x000fda0003f06070 */
[----:B------:R-:W-:Y:S05]  /*34e0*/  @!P0 BRA `(.L_x_18819) ;  /* 0x0000000400dc8947 */ /* 0x000fea0003800000 */
[----:B------:R-:W-:Y:S01]  /*34f0*/  BSSY B3, `(.L_x_18823) ;  /* 0x0000075000037945 */ /* 0x000fe20003800000 */
[----:B------:R-:W-:-:S07]  /*3500*/  VIADD R4, R6, 0x10 ;  /* 0x0000001006047836 */ /* 0x000fce0000000000 */
.L_x_18824:
        /* <DEDUP_REMOVED lines=116> */
.L_x_18823:
[----:B------:R-:W-:-:S07]  /*3c50*/  IMAD.MOV.U32 R4, RZ, RZ, R5 ;  /* 0x000000ffff047224 */ /* 0x000fce00078e0005 */
.L_x_18819:
[----:B------:R-:W-:Y:S05]  /*3c60*/  BSYNC B2 ;  /* 0x0000000000027941 */ /* 0x000fea0003800000 */
.L_x_18818:
        /* <DEDUP_REMOVED lines=19> */
.L_x_18826:
[----:B------:R-:W-:Y:S05]  /*3da0*/  BSYNC B2 ;  /* 0x0000000000027941 */ /* 0x000fea0003800000 */
.L_x_18825:
[----:B------:R-:W-:Y:S01]  /*3db0*/  LOP3.LUT R39, R39, 0x80000000, R3, 0xb8, !PT ;  /* 0x8000000027277812 */ /* 0x000fe200078eb803 */
[----:B------:R-:W-:Y:S06]  /*3dc0*/  BRA `(.L_x_18814) ;  /* 0x00000000001c7947 */ /* 0x000fec0003800000 */
.L_x_18813:
[----:B------:R-:W-:-:S06]  /*3dd0*/  DSETP.GTU.AND P0, PT, R24, +INF , PT ;  /* 0x7ff000001800742a */ /* 0x000fcc0003f0c000 */
[----:B------:R-:W-:-:S14]  /*3de0*/  DSETP.LE.AND P0, PT, R4, +INF , !P0 ;  /* 0x7ff000000400742a */ /* 0x000fdc0004703000 */
[----:B------:R-:W0:Y:S01]  /*3df0*/  @!P0 LDC.64 R38, c[0x0][0x220] ;  /* 0x00008800ff268b82 */ /* 0x000e220000000a00 */
[----:B------:R-:W-:Y:S02]  /*3e00*/  @P0 DSETP.NEU.AND P1, PT, R4, +INF , PT ;  /* 0x7ff000000400042a */ /* 0x000fe40003f2d000 */
[----:B0-----:R-:W-:-:S06]  /*3e10*/  @!P0 DADD R38, R20, R38 ;  /* 0x0000000014268229 */ /* 0x001fcc0000000026 */
[----:B------:R-:W-:Y:S02]  /*3e20*/  @P0 FSEL R38, R2, RZ, P1 ;  /* 0x000000ff02260208 */ /* 0x000fe40000800000 */
[----:B------:R-:W-:-:S07]  /*3e30*/  @P0 FSEL R39, R3, -QNAN , P1 ;  /* 0xfff8000003270808 */ /* 0x000fce0000800000 */
.L_x_18814:
[----:B------:R-:W-:Y:S05]  /*3e40*/  BSYNC B0 ;  /* 0x0000000000007941 */ /* 0x000fea0003800000 */
.L_x_18812:
        /* <DEDUP_REMOVED lines=20> */
[----:B------:R-:W-:Y:S05]  /*3f90*/  CALL.REL.NOINC `($__internal_20_$__cuda_sm20_div_rn_f64_full) ;  /* 0x0000012800007944 */ /* 0x000fea0003c00000 */
.L_x_18828:
[----:B------:R-:W-:Y:S05]  /*3fa0*/  BSYNC B2 ;  /* 0x0000000000027941 */ /* 0x000fea0003800000 */
.L_x_18827:
        /* <DEDUP_REMOVED lines=32> */
[----:B------:R-:W-:-:S07]  /*41b0*/  IMAD.MOV.U32 R3, RZ, RZ, R35 ;  /* 0x000000ffff037224 */ /* 0x000fce00078e0023 */
.L_x_18831:
[----:B------:R-:W-:Y:S05]  /*41c0*/  BSYNC B2 ;  /* 0x0000000000027941 */ /* 0x000fea0003800000 */
.L_x_18830:
[----:B------:R-:W-:Y:S01]  /*41d0*/  LOP3.LUT R21, RZ, 0x80000000, R3, 0xb8, !PT ;  /* 0x80000000ff157812 */ /* 0x000fe200078eb803 */
[----:B------:R-:W-:Y:S01]  /*41e0*/  IMAD.MOV.U32 R20, RZ, RZ, RZ ;  /* 0x000000ffff147224 */ /* 0x000fe200078e00ff */
[----:B------:R-:W-:Y:S06]  /*41f0*/  BRA `(.L_x_18811) ;  /* 0x0000000000187947 */ /* 0x000fec0003800000 */
.L_x_18829:
[----:B------:R-:W0:Y:S02]  /*4200*/  FRND.F64.FLOOR R2, R24 ;  /* 0x0000001800027313 */ /* 0x000e240000305800 */
[----:B0-----:R-:W-:Y:S02]  /*4210*/  DADD R4, R24, -R2 ;  /* 0x0000000018047229 */ /* 0x001fe40000000802 */
[----:B------:R-:W-:-:S06]  /*4220*/  DADD R6, R2, 1 ;  /* 0x3ff0000002067429 */ /* 0x000fcc0000000000 */
[----:B------:R-:W-:-:S06]  /*4230*/  DSETP.GT.AND P0, PT, R4, 0.5, PT ;  /* 0x3fe000000400742a */ /* 0x000fcc0003f04000 */
[----:B------:R-:W-:Y:S02]  /*4240*/  FSEL R20, R6, R2, P0 ;  /* 0x0000000206147208 */ /* 0x000fe40000000000 */
[----:B------:R-:W-:-:S07]  /*4250*/  FSEL R21, R7, R3, P0 ;  /* 0x0000000307157208 */ /* 0x000fce0000000000 */
.L_x_18811:
[----:B------:R-:W-:Y:S05]  /*4260*/  BSYNC B1 ;  /* 0x0000000000017941 */ /* 0x000fea0003800000 */
.L_x_18807:
        /* <DEDUP_REMOVED lines=27> */
.L_x_18835:
[----:B------:R-:W-:Y:S05]  /*4420*/  BSYNC B2 ;  /* 0x0000000000027941 */ /* 0x000fea0003800000 */
.L_x_18834:
[----:B------:R-:W-:Y:S02]  /*4430*/  IMAD.MOV.U32 R22, RZ, RZ, R34 ;  /* 0x000000ffff167224 */ /* 0x000fe400078e0022 */
[----:B------:R-:W-:Y:S01]  /*4440*/  IMAD.MOV.U32 R23, RZ, RZ, R35 ;  /* 0x000000ffff177224 */ /* 0x000fe200078e0023 */
[----:B------:R-:W-:Y:S06]  /*4450*/  BRA `(.L_x_18836) ;  /* 0x0000001000f07947 */ /* 0x000fec0003800000 */
.L_x_18833:
        /* <DEDUP_REMOVED lines=40> */
.L_x_18842:
        /* <DEDUP_REMOVED lines=12> */
.L_x_18841:
[----:B------:R-:W-:Y:S05]  /*47a0*/  BSYNC B2 ;  /* 0x0000000000027941 */ /* 0x000fea0003800000 */
.L_x_18840:
        /* <DEDUP_REMOVED lines=12> */
.L_x_18847:
        /* <DEDUP_REMOVED lines=33> */
.L_x_18846:
[----:B------:R-:W-:Y:S05]  /*4a80*/  BSYNC B3 ;  /* 0x0000000000037941 */ /* 0x000fea0003800000 */
.L_x_18845:
[----:B------:R-:W-:-:S13]  /*4a90*/  ISETP.GE.U32.AND P0, PT, R28, 0xc, PT ;  /* 0x0000000c1c00780c */ /* 0x000fda0003f06070 */
[----:B------:R-:W-:Y:S05]  /*4aa0*/  @!P0 BRA `(.L_x_18844) ;  /* 0x0000000400dc8947 */ /* 0x000fea0003800000 */
[----:B------:R-:W-:Y:S01]  /*4ab0*/  BSSY B3, `(.L_x_18848) ;  /* 0x0000075000037945 */ /* 0x000fe20003800000 */
[----:B------:R-:W-:-:S07]  /*4ac0*/  VIADD R4, R6, 0x10 ;  /* 0x0000001006047836 */ /* 0x000fce0000000000 */
.L_x_18849:
        /* <DEDUP_REMOVED lines=116> */
.L_x_18848:
[----:B------:R-:W-:-:S07]  /*5210*/  IMAD.MOV.U32 R4, RZ, RZ, R5 ;  /* 0x000000ffff047224 */ /* 0x000fce00078e0005 */
.L_x_18844:
[----:B------:R-:W-:Y:S05]  /*5220*/  BSYNC B2 ;  /* 0x0000000000027941 */ /* 0x000fea0003800000 */
.L_x_18843:
        /* <DEDUP_REMOVED lines=19> */
.L_x_18851:
[----:B------:R-:W-:Y:S05]  /*5360*/  BSYNC B2 ;  /* 0x0000000000027941 */ /* 0x000fea0003800000 */
.L_x_18850:
[----:B------:R-:W-:Y:S01]  /*5370*/  LOP3.LUT R39, R39, 0x80000000, R3, 0xb8, !PT ;  /* 0x8000000027277812 */ /* 0x000fe200078eb803 */
[----:B------:R-:W-:Y:S06]  /*5380*/  BRA `(.L_x_18839) ;  /* 0x00000000001c7947 */ /* 0x000fec0003800000 */
.L_x_18838:
[----:B------:R-:W-:-:S06]  /*5390*/  DSETP.GTU.AND P0, PT, R24, +INF , PT ;  /* 0x7ff000001800742a */ /* 0x000fcc0003f0c000 */
[----:B------:R-:W-:-:S14]  /*53a0*/  DSETP.LE.AND P0, PT, R4, +INF , !P0 ;  /* 0x7ff000000400742a */ /* 0x000fdc0004703000 */
[----:B------:R-:W0:Y:S01]  /*53b0*/  @!P0 LDC.64 R38, c[0x0][0x220] ;  /* 0x00008800ff268b82 */ /* 0x000e220000000a00 */
[----:B------:R-:W-:Y:S02]  /*53c0*/  @P0 DSETP.NEU.AND P1, PT, R4, +INF , PT ;  /* 0x7ff000000400042a */ /* 0x000fe40003f2d000 */
[----:B0-----:R-:W-:-:S06]  /*53d0*/  @!P0 DADD R38, R22, R38 ;  /* 0x0000000016268229 */ /* 0x001fcc0000000026 */
[----:B------:R-:W-:Y:S02]  /*53e0*/  @P0 FSEL R38, R2, RZ, P1 ;  /* 0x000000ff02260208 */ /* 0x000fe40000800000 */
[----:B------:R-:W-:-:S07]  /*53f0*/  @P0 FSEL R39, R3, -QNAN , P1 ;  /* 0xfff8000003270808 */ /* 0x000fce0000800000 */
.L_x_18839:
[----:B------:R-:W-:Y:S05]  /*5400*/  BSYNC B0 ;  /* 0x0000000000007941 */ /* 0x000fea0003800000 */
.L_x_18837:
        /* <DEDUP_REMOVED lines=21> */
.L_x_18853:
[----:B------:R-:W-:Y:S05]  /*5560*/  BSYNC B2 ;  /* 0x0000000000027941 */ /* 0x000fea0003800000 */
.L_x_18852:
        /* <DEDUP_REMOVED lines=33> */
.L_x_18856:
[----:B------:R-:W-:Y:S05]  /*5780*/  BSYNC B2 ;  /* 0x0000000000027941 */ /* 0x000fea0003800000 */
.L_x_18855:
[----:B------:R-:W-:Y:S01]  /*5790*/  LOP3.LUT R23, RZ, 0x80000000, R3, 0xb8, !PT ;  /* 0x80000000ff177812 */ /* 0x000fe200078eb803 */
[----:B------:R-:W-:Y:S01]  /*57a0*/  IMAD.MOV.U32 R22, RZ, RZ, RZ ;  /* 0x000000ffff167224 */ /* 0x000fe200078e00ff */
[----:B------:R-:W-:Y:S06]  /*57b0*/  BRA `(.L_x_18836) ;  /* 0x0000000000187947 */ /* 0x000fec0003800000 */
.L_x_18854:
[----:B------:R-:W0:Y:S02]  /*57c0*/  FRND.F64.FLOOR R2, R24 ;  /* 0x0000001800027313 */ /* 0x000e240000305800 */
[----:B0-----:R-:W-:Y:S02]  /*57d0*/  DADD R4, R24, -R2 ;  /* 0x0000000018047229 */ /* 0x001fe40000000802 */
[----:B------:R-:W-:-:S06]  /*57e0*/  DADD R6, R2, 1 ;  /* 0x3ff0000002067429 */ /* 0x000fcc0000000000 */
[----:B------:R-:W-:-:S06]  /*57f0*/  DSETP.GT.AND P0, PT, R4, 0.5, PT ;  /* 0x3fe000000400742a */ /* 0x000fcc0003f04000 */
[----:B------:R-:W-:Y:S02]  /*5800*/  FSEL R22, R6, R2, P0 ;  /* 0x0000000206167208 */ /* 0x000fe40000000000 */
[----:B------:R-:W-:-:S07]  /*5810*/  FSEL R23, R7, R3, P0 ;  /* 0x0000000307177208 */ /* 0x000fce0000000000 */
.L_x_18836:
[----:B------:R-:W-:Y:S05]  /*5820*/  BSYNC B1 ;  /* 0x0000000000017941 */ /* 0x000fea0003800000 */
.L_x_18832:
        /* <DEDUP_REMOVED lines=27> */
.L_x_18860:
[----:B------:R-:W-:Y:S05]  /*59e0*/  BSYNC B2 ;  /* 0x0000000000027941 */ /* 0x000fea0003800000 */
.L_x_18859:
[----:B------:R-:W-:Y:S02]  /*59f0*/  IMAD.MOV.U32 R8, RZ, RZ, R34 ;  /* 0x000000ffff087224 */ /* 0x000fe400078e0022 */
[----:B------:R-:W-:Y:S01]  /*5a00*/  IMAD.MOV.U32 R9, RZ, RZ, R35 ;  /* 0x000000ffff097224 */ /* 0x000fe200078e0023 */
[----:B------:R-:W-:Y:S06]  /*5a10*/  BRA `(.L_x_18861) ;  /* 0x0000001000f07947 */ /* 0x000fec0003800000 */
.L_x_18858:
        /* <DEDUP_REMOVED lines=40> */
.L_x_18867:
        /* <DEDUP_REMOVED lines=12> */
.L_x_18866:
[----:B------:R-:W-:Y:S05]  /*5d60*/  BSYNC B2 ;  /* 0x0000000000027941 */ /* 0x000fea0003800000 */
.L_x_18865:
        /* <DEDUP_REMOVED lines=12> */
.L_x_18872:
        /* <DEDUP_REMOVED lines=33> */
.L_x_18871:
[----:B------:R-:W-:Y:S05]  /*6040*/  BSYNC B3 ;  /* 0x0000000000037941 */ /* 0x000fea0003800000 */
.L_x_18870:
[----:B------:R-:W-:-:S13]  /*6050*/  ISETP.GE.U32.AND P0, PT, R28, 0xc, PT ;  /* 0x0000000c1c00780c */ /* 0x000fda0003f06070 */
[----:B------:R-:W-:Y:S05]  /*6060*/  @!P0 BRA `(.L_x_18869) ;  /* 0x0000000400dc8947 */ /* 0x000fea0003800000 */
[----:B------:R-:W-:Y:S01]  /*6070*/  BSSY B3, `(.L_x_18873) ;  /* 0x0000075000037945 */ /* 0x000fe20003800000 */
[----:B------:R-:W-:-:S07]  /*6080*/  VIADD R4, R6, 0x10 ;  /* 0x0000001006047836 */ /* 0x000fce0000000000 */
.L_x_18874:
        /* <DEDUP_REMOVED lines=116> */
.L_x_18873:
[----:B------:R-:W-:-:S07]  /*67d0*/  IMAD.MOV.U32 R4, RZ, RZ, R5 ;  /* 0x000000ffff047224 */ /* 0x000fce00078e0005 */
.L_x_18869:
[----:B------:R-:W-:Y:S05]  /*67e0*/  BSYNC B2 ;  /* 0x0000000000027941 */ /* 0x000fea0003800000 */
.L_x_18868:
        /* <DEDUP_REMOVED lines=19> */
.L_x_18876:
[----:B------:R-:W-:Y:S05]  /*6920*/  BSYNC B2 ;  /* 0x0000000000027941 */ /* 0x000fea0003800000 */
.L_x_18875:
[----:B------:R-:W-:Y:S01]  /*6930*/  LOP3.LUT R39, R39, 0x80000000, R3, 0xb8, !PT ;  /* 0x8000000027277812 */ /* 0x000fe200078eb803 */
[----:B------:R-:W-:Y:S06]  /*6940*/  BRA `(.L_x_18864) ;  /* 0x00000000001c7947 */ /* 0x000fec0003800000 */
.L_x_18863:
[----:B------:R-:W-:-:S06]  /*6950*/  DSETP.GTU.AND P0, PT, R24, +INF , PT ;  /* 0x7ff000001800742a */ /* 0x000fcc0003f0c000 */
[----:B------:R-:W-:-:S14]  /*6960*/  DSETP.LE.AND P0, PT, R4, +INF , !P0 ;  /* 0x7ff000000400742a */ /* 0x000fdc0004703000 */
[----:B------:R-:W0:Y:S01]  /*6970*/  @!P0 LDC.64 R38, c[0x0][0x220] ;  /* 0x00008800ff268b82 */ /* 0x000e220000000a00 */
[----:B------:R-:W-:Y:S02]  /*6980*/  @P0 DSETP.NEU.AND P1, PT, R4, +INF , PT ;  /* 0x7ff000000400042a */ /* 0x000fe40003f2d000 */
[----:B0-----:R-:W-:-:S06]  /*6990*/  @!P0 DADD R38, R8, R38 ;  /* 0x0000000008268229 */ /* 0x001fcc0000000026 */
[----:B------:R-:W-:Y:S02]  /*69a0*/  @P0 FSEL R38, R2, RZ, P1 ;  /* 0x000000ff02260208 */ /* 0x000fe40000800000 */
[----:B------:R-:W-:-:S07]  /*69b0*/  @P0 FSEL R39, R3, -QNAN , P1 ;  /* 0xfff8000003270808 */ /* 0x000fce0000800000 */
.L_x_18864:
[----:B------:R-:W-:Y:S05]  /*69c0*/  BSYNC B0 ;  /* 0x0000000000007941 */ /* 0x000fea0003800000 */
.L_x_18862:
        /* <DEDUP_REMOVED lines=21> */
.L_x_18878:
[----:B------:R-:W-:Y:S05]  /*6b20*/  BSYNC B2 ;  /* 0x0000000000027941 */ /* 0x000fea0003800000 */
.L_x_18877:
        /* <DEDUP_REMOVED lines=33> */
.L_x_18881:
[----:B------:R-:W-:Y:S05]  /*6d40*/  BSYNC B2 ;  /* 0x0000000000027941 */ /* 0x000fea0003800000 */
.L_x_18880:
[----:B------:R-:W-:Y:S01]  /*6d50*/  LOP3.LUT R9, RZ, 0x80000000, R3, 0xb8, !PT ;  /* 0x80000000ff097812 */ /* 0x000fe200078eb803 */
[----:B------:R-:W-:Y:S01]  /*6d60*/  IMAD.MOV.U32 R8, RZ, RZ, RZ ;  /* 0x000000ffff087224 */ /* 0x000fe200078e00ff */
[----:B------:R-:W-:Y:S06]  /*6d70*/  BRA `(.L_x_18861) ;  /* 0x0000000000187947 */ /* 0x000fec0003800000 */
.L_x_18879:
[----:B------:R-:W0:Y:S02]  /*6d80*/  FRND.F64.FLOOR R2, R24 ;  /* 0x0000001800027313 */ /* 0x000e240000305800 */
[----:B0-----:R-:W-:Y:S02]  /*6d90*/  DADD R4, R24, -R2 ;  /* 0x0000000018047229 */ /* 0x001fe40000000802 */
[----:B------:R-:W-:-:S06]  /*6da0*/  DADD R6, R2, 1 ;  /* 0x3ff0000002067429 */ /* 0x000fcc0000000000 */
[----:B------:R-:W-:-:S06]  /*6db0*/  DSETP.GT.AND P0, PT, R4, 0.5, PT ;  /* 0x3fe000000400742a */ /* 0x000fcc0003f04000 */
[----:B------:R-:W-:Y:S02]  /*6dc0*/  FSEL R8, R6, R2, P0 ;  /* 0x0000000206087208 */ /* 0x000fe40000000000 */
[----:B------:R-:W-:-:S07]  /*6dd0*/  FSEL R9, R7, R3, P0 ;  /* 0x0000000307097208 */ /* 0x000fce0000000000 */
.L_x_18861:
[----:B------:R-:W-:Y:S05]  /*6de0*/  BSYNC B1 ;  /* 0x0000000000017941 */ /* 0x000fea0003800000 */
.L_x_18857:
        /* <DEDUP_REMOVED lines=27> */
.L_x_18885:
[----:B------:R-:W-:Y:S05]  /*6fa0*/  BSYNC B2 ;  /* 0x0000000000027941 */ /* 0x000fea0003800000 */
.L_x_18884:
[----:B------:R-:W-:Y:S02]  /*6fb0*/  IMAD.MOV.U32 R10, RZ, RZ, R34 ;  /* 0x000000ffff0a7224 */ /* 0x000fe400078e0022 */
[----:B------:R-:W-:Y:S01]  /*6fc0*/  IMAD.MOV.U32 R11, RZ, RZ, R35 ;  /* 0x000000ffff0b7224 */ /* 0x000fe200078e0023 */
[----:B------:R-:W-:Y:S06]  /*6fd0*/  BRA `(.L_x_18886) ;  /* 0x0000001000f07947 */ /* 0x000fec0003800000 */
.L_x_18883:
        /* <DEDUP_REMOVED lines=40> */
.L_x_18892:
        /* <DEDUP_REMOVED lines=12> */
.L_x_18891:
[----:B------:R-:W-:Y:S05]  /*7320*/  BSYNC B2 ;  /* 0x0000000000027941 */ /* 0x000fea0003800000 */
.L_x_18890:
        /* <DEDUP_REMOVED lines=12> */
.L_x_18897:
        /* <DEDUP_REMOVED lines=33> */
.L_x_18896:
[----:B------:R-:W-:Y:S05]  /*7600*/  BSYNC B3 ;  /* 0x0000000000037941 */ /* 0x000fea0003800000 */
.L_x_18895:
[----:B------:R-:W-:-:S13]  /*7610*/  ISETP.GE.U32.AND P0, PT, R28, 0xc, PT ;  /* 0x0000000c1c00780c */ /* 0x000fda0003f06070 */
[----:B------:R-:W-:Y:S05]  /*7620*/  @!P0 BRA `(.L_x_18894) ;  /* 0x0000000400dc8947 */ /* 0x000fea0003800000 */
[----:B------:R-:W-:Y:S01]  /*7630*/  BSSY B3, `(.L_x_18898) ;  /* 0x0000075000037945 */ /* 0x000fe20003800000 */
[----:B------:R-:W-:-:S07]  /*7640*/  VIADD R4, R6, 0x10 ;  /* 0x0000001006047836 */ /* 0x000fce0000000000 */
.L_x_18899:
        /* <DEDUP_REMOVED lines=116> */
.L_x_18898:
[----:B------:R-:W-:-:S07]  /*7d90*/  IMAD.MOV.U32 R4, RZ, RZ, R5 ;  /* 0x000000ffff047224 */ /* 0x000fce00078e0005 */
.L_x_18894:
[----:B------:R-:W-:Y:S05]  /*7da0*/  BSYNC B2 ;  /* 0x0000000000027941 */ /* 0x000fea0003800000 */
.L_x_18893:
        /* <DEDUP_REMOVED lines=19> */
.L_x_18901:
[----:B------:R-:W-:Y:S05]  /*7ee0*/  BSYNC B2 ;  /* 0x0000000000027941 */ /* 0x000fea0003800000 */
.L_x_18900:
[----:B------:R-:W-:Y:S01]  /*7ef0*/  LOP3.LUT R39, R39, 0x80000000, R3, 0xb8, !PT ;  /* 0x8000000027277812 */ /* 0x000fe200078eb803 */
[----:B------:R-:W-:Y:S06]  /*7f00*/  BRA `(.L_x_18889) ;  /* 0x00000000001c7947 */ /* 0x000fec0003800000 */
.L_x_18888:
[----:B------:R-:W-:-:S06]  /*7f10*/  DSETP.GTU.AND P0, PT, R24, +INF , PT ;  /* 0x7ff000001800742a */ /* 0x000fcc0003f0c000 */
[----:B------:R-:W-:-:S14]  /*7f20*/  DSETP.LE.AND P0, PT, R4, +INF , !P0 ;  /* 0x7ff000000400742a */ /* 0x000fdc0004703000 */
[----:B------:R-:W0:Y:S01]  /*7f30*/  @!P0 LDC.64 R38, c[0x0][0x220] ;  /* 0x00008800ff268b82 */ /* 0x000e220000000a00 */
[----:B------:R-:W-:Y:S02]  /*7f40*/  @P0 DSETP.NEU.AND P1, PT, R4, +INF , PT ;  /* 0x7ff000000400042a */ /* 0x000fe40003f2d000 */
[----:B0-----:R-:W-:-:S06]  /*7f50*/  @!P0 DADD R38, R10, R38 ;  /* 0x000000000a268229 */ /* 0x001fcc0000000026 */
[----:B------:R-:W-:Y:S02]  /*7f60*/  @P0 FSEL R38, R2, RZ, P1 ;  /* 0x000000ff02260208 */ /* 0x000fe40000800000 */
[----:B------:R-:W-:-:S07]  /*7f70*/  @P0 FSEL R39, R3, -QNAN , P1 ;  /* 0xfff8000003270808 */ /* 0x000fce0000800000 */
.L_x_18889:
[----:B------:R-:W-:Y:S05]  /*7f80*/  BSYNC B0 ;  /* 0x0000000000007941 */ /* 0x000fea0003800000 */
.L_x_18887:
        /* <DEDUP_REMOVED lines=21> */
.L_x_18903:
[----:B------:R-:W-:Y:S05]  /*80e0*/  BSYNC B2 ;  /* 0x0000000000027941 */ /* 0x000fea0003800000 */
.L_x_18902:
        /* <DEDUP_REMOVED lines=33> */
.L_x_18906:
[----:B------:R-:W-:Y:S05]  /*8300*/  BSYNC B2 ;  /* 0x0000000000027941 */ /* 0x000fea0003800000 */
.L_x_18905:
[----:B------:R-:W-:Y:S01]  /*8310*/  LOP3.LUT R11, RZ, 0x80000000, R3, 0xb8, !PT ;  /* 0x80000000ff0b7812 */ /* 0x000fe200078eb803 */
[----:B------:R-:W-:Y:S01]  /*8320*/  IMAD.MOV.U32 R10, RZ, RZ, RZ ;  /* 0x000000ffff0a7224 */ /* 0x000fe200078e00ff */
[----:B------:R-:W-:Y:S06]  /*8330*/  BRA `(.L_x_18886) ;  /* 0x0000000000187947 */ /* 0x000fec0003800000 */
.L_x_18904:
[----:B------:R-:W0:Y:S02]  /*8340*/  FRND.F64.FLOOR R2, R24 ;  /* 0x0000001800027313 */ /* 0x000e240000305800 */
[----:B0-----:R-:W-:Y:S02]  /*8350*/  DADD R4, R24, -R2 ;  /* 0x0000000018047229 */ /* 0x001fe40000000802 */
[----:B------:R-:W-:-:S06]  /*8360*/  DADD R6, R2, 1 ;  /* 0x3ff0000002067429 */ /* 0x000fcc0000000000 */
[----:B------:R-:W-:-:S06]  /*8370*/  DSETP.GT.AND P0, PT, R4, 0.5, PT ;  /* 0x3fe000000400742a */ /* 0x000fcc0003f04000 */
[----:B------:R-:W-:Y:S02]  /*8380*/  FSEL R10, R6, R2, P0 ;  /* 0x00000002060a7208 */ /* 0x000fe40000000000 */
[----:B------:R-:W-:-:S07]  /*8390*/  FSEL R11, R7, R3, P0 ;  /* 0x00000003070b7208 */ /* 0x000fce0000000000 */
.L_x_18886:
[----:B------:R-:W-:Y:S05]  /*83a0*/  BSYNC B1 ;  /* 0x0000000000017941 */ /* 0x000fea0003800000 */
.L_x_18882:
        /* <DEDUP_REMOVED lines=27> */
.L_x_18910:
[----:B------:R-:W-:Y:S05]  /*8560*/  BSYNC B2 ;  /* 0x0000000000027941 */ /* 0x000fea0003800000 */
.L_x_18909:
[----:B------:R-:W-:Y:S02]  /*8570*/  IMAD.MOV.U32 R12, RZ, RZ, R34 ;  /* 0x000000ffff0c7224 */ /* 0x000fe400078e0022 */
[----:B------:R-:W-:Y:S01]  /*8580*/  IMAD.MOV.U32 R13, RZ, RZ, R35 ;  /* 0x000000ffff0d7224 */ /* 0x000fe200078e0023 */
[----:B------:R-:W-:Y:S06]  /*8590*/  BRA `(.L_x_18911) ;  /* 0x0000001000f07947 */ /* 0x000fec0003800000 */
.L_x_18908:
        /* <DEDUP_REMOVED lines=40> */
.L_x_18917:
        /* <DEDUP_REMOVED lines=12> */
.L_x_18916:
[----:B------:R-:W-:Y:S05]  /*88e0*/  BSYNC B2 ;  /* 0x0000000000027941 */ /* 0x000fea0003800000 */
.L_x_18915:
        /* <DEDUP_REMOVED lines=12> */
.L_x_18922:
        /* <DEDUP_REMOVED lines=33> */
.L_x_18921:
[----:B------:R-:W-:Y:S05]  /*8bc0*/  BSYNC B3 ;  /* 0x0000000000037941 */ /* 0x000fea0003800000 */
.L_x_18920:
[----:B------:R-:W-:-:S13]  /*8bd0*/  ISETP.GE.U32.AND P0, PT, R28, 0xc, PT ;  /* 0x0000000c1c00780c */ /* 0x000fda0003f06070 */
[----:B------:R-:W-:Y:S05]  /*8be0*/  @!P0 BRA `(.L_x_18919) ;  /* 0x0000000400dc8947 */ /* 0x000fea0003800000 */
[----:B------:R-:W-:Y:S01]  /*8bf0*/  BSSY B3, `(.L_x_18923) ;  /* 0x0000075000037945 */ /* 0x000fe20003800000 */
[----:B------:R-:W-:-:S07]  /*8c00*/  VIADD R4, R6, 0x10 ;  /* 0x0000001006047836 */ /* 0x000fce0000000000 */
.L_x_18924:
        /* <DEDUP_REMOVED lines=116> */
.L_x_18923:
[----:B------:R-:W-:-:S07]  /*9350*/  IMAD.MOV.U32 R4, RZ, RZ, R5 ;  /* 0x000000ffff047224 */ /* 0x000fce00078e0005 */
.L_x_18919:
[----:B------:R-:W-:Y:S05]  /*9360*/  BSYNC B2 ;  /* 0x0000000000027941 */ /* 0x000fea0003800000 */
.L_x_18918:
        /* <DEDUP_REMOVED lines=19> */
.L_x_18926:
[----:B------:R-:W-:Y:S05]  /*94a0*/  BSYNC B2 ;  /* 0x0000000000027941 */ /* 0x000fea0003800000 */
.L_x_18925:
[----:B------:R-:W-:Y:S01]  /*94b0*/  LOP3.LUT R39, R39, 0x80000000, R3, 0xb8, !PT ;  /* 0x8000000027277812 */ /* 0x000fe200078eb803 */
[----:B------:R-:W-:Y:S06]  /*94c0*/  BRA `(.L_x_18914) ;  /* 0x00000000001c7947 */ /* 0x000fec0003800000 */
.L_x_18913:
[----:B------:R-:W-:-:S06]  /*94d0*/  DSETP.GTU.AND P0, PT, R24, +INF , PT ;  /* 0x7ff000001800742a */ /* 0x000fcc0003f0c000 */
[----:B------:R-:W-:-:S14]  /*94e0*/  DSETP.LE.AND P0, PT, R4, +INF , !P0 ;  /* 0x7ff000000400742a */ /* 0x000fdc0004703000 */
[----:B------:R-:W0:Y:S01]  /*94f0*/  @!P0 LDC.64 R38, c[0x0][0x220] ;  /* 0x00008800ff268b82 */ /* 0x000e220000000a00 */
[----:B------:R-:W-:Y:S02]  /*9500*/  @P0 DSETP.NEU.AND P1, PT, R4, +INF , PT ;  /* 0x7ff000000400042a */ /* 0x000fe40003f2d000 */
[----:B0-----:R-:W-:-:S06]  /*9510*/  @!P0 DADD R38, R12, R38 ;  /* 0x000000000c268229 */ /* 0x001fcc0000000026 */
[----:B------:R-:W-:Y:S02]  /*9520*/  @P0 FSEL R38, R2, RZ, P1 ;  /* 0x000000ff02260208 */ /* 0x000fe40000800000 */
[----:B------:R-:W-:-:S07]  /*9530*/  @P0 FSEL R39, R3, -QNAN , P1 ;  /* 0xfff8000003270808 */ /* 0x000fce0000800000 */
.L_x_18914:
[----:B------:R-:W-:Y:S05]  /*9540*/  BSYNC B0 ;  /* 0x0000000000007941 */ /* 0x000fea0003800000 */
.L_x_18912:
        /* <DEDUP_REMOVED lines=21> */
.L_x_18928:
[----:B------:R-:W-:Y:S05]  /*96a0*/  BSYNC B2 ;  /* 0x0000000000027941 */ /* 0x000fea0003800000 */
.L_x_18927:
        /* <DEDUP_REMOVED lines=33> */
.L_x_18931:
[----:B------:R-:W-:Y:S05]  /*98c0*/  BSYNC B2 ;  /* 0x0000000000027941 */ /* 0x000fea0003800000 */
.L_x_18930:
[----:B------:R-:W-:Y:S01]  /*98d0*/  LOP3.LUT R13, RZ, 0x80000000, R3, 0xb8, !PT ;  /* 0x80000000ff0d7812 */ /* 0x000fe200078eb803 */
[----:B------:R-:W-:Y:S01]  /*98e0*/  IMAD.MOV.U32 R12, RZ, RZ, RZ ;  /* 0x000000ffff0c7224 */ /* 0x000fe200078e00ff */
[----:B------:R-:W-:Y:S06]  /*98f0*/  BRA `(.L_x_18911) ;  /* 0x0000000000187947 */ /* 0x000fec0003800000 */
.L_x_18929:
[----:B------:R-:W0:Y:S02]  /*9900*/  FRND.F64.FLOOR R2, R24 ;  /* 0x0000001800027313 */ /* 0x000e240000305800 */
[----:B0-----:R-:W-:Y:S02]  /*9910*/  DADD R4, R24, -R2 ;  /* 0x0000000018047229 */ /* 0x001fe40000000802 */
[----:B------:R-:W-:-:S06]  /*9920*/  DADD R6, R2, 1 ;  /* 0x3ff0000002067429 */ /* 0x000fcc0000000000 */
[----:B------:R-:W-:-:S06]  /*9930*/  DSETP.GT.AND P0, PT, R4, 0.5, PT ;  /* 0x3fe000000400742a */ /* 0x000fcc0003f04000 */
[----:B------:R-:W-:Y:S02]  /*9940*/  FSEL R12, R6, R2, P0 ;  /* 0x00000002060c7208 */ /* 0x000fe40000000000 */
[----:B------:R-:W-:-:S07]  /*9950*/  FSEL R13, R7, R3, P0 ;  /* 0x00000003070d7208 */ /* 0x000fce0000000000 */
.L_x_18911:
[----:B------:R-:W-:Y:S05]  /*9960*/  BSYNC B1 ;  /* 0x0000000000017941 */ /* 0x000fea0003800000 */
.L_x_18907:
        /* <DEDUP_REMOVED lines=27> */
.L_x_18935:
[----:B------:R-:W-:Y:S05]  /*9b20*/  BSYNC B2 ;  /* 0x0000000000027941 */ /* 0x000fea0003800000 */
.L_x_18934:
[----:B------:R-:W-:Y:S02]  /*9b30*/  IMAD.MOV.U32 R14, RZ, RZ, R34 ;  /* 0x000000ffff0e7224 */ /* 0x000fe400078e0022 */
[----:B------:R-:W-:Y:S01]  /*9b40*/  IMAD.MOV.U32 R15, RZ, RZ, R35 ;  /* 0x000000ffff0f7224 */ /* 0x000fe200078e0023 */
[----:B------:R-:W-:Y:S06]  /*9b50*/  BRA `(.L_x_18936) ;  /* 0x0000001000f07947 */ /* 0x000fec0003800000 */
.L_x_18933:
        /* <DEDUP_REMOVED lines=40> */
.L_x_18942:
        /* <DEDUP_REMOVED lines=12> */
.L_x_18941:
[----:B------:R-:W-:Y:S05]  /*9ea0*/  BSYNC B2 ;  /* 0x0000000000027941 */ /* 0x000fea0003800000 */
.L_x_18940:
        /* <DEDUP_REMOVED lines=12> */
.L_x_18947:
        /* <DEDUP_REMOVED lines=33> */
.L_x_18946:
[----:B------:R-:W-:Y:S05]  /*a180*/  BSYNC B3 ;  /* 0x0000000000037941 */ /* 0x000fea0003800000 */
.L_x_18945:
[----:B------:R-:W-:-:S13]  /*a190*/  ISETP.GE.U32.AND P0, PT, R28, 0xc, PT ;  /* 0x0000000c1c00780c */ /* 0x000fda0003f06070 */
[----:B------:R-:W-:Y:S05]  /*a1a0*/  @!P0 BRA `(.L_x_18944) ;  /* 0x0000000400dc8947 */ /* 0x000fea0003800000 */
[----:B------:R-:W-:Y:S01]  /*a1b0*/  BSSY B3, `(.L_x_18948) ;  /* 0x0000075000037945 */ /* 0x000fe20003800000 */
[----:B------:R-:W-:-:S07]  /*a1c0*/  VIADD R4, R6, 0x10 ;  /* 0x0000001006047836 */ /* 0x000fce0000000000 */
.L_x_18949:
        /* <DEDUP_REMOVED lines=116> */
.L_x_18948:
[----:B------:R-:W-:-:S07]  /*a910*/  IMAD.MOV.U32 R4, RZ, RZ, R5 ;  /* 0x000000ffff047224 */ /* 0x000fce00078e0005 */
.L_x_18944:
[----:B------:R-:W-:Y:S05]  /*a920*/  BSYNC B2 ;  /* 0x0000000000027941 */ /* 0x000fea0003800000 */
.L_x_18943:
        /* <DEDUP_REMOVED lines=19> */
.L_x_18951:
[----:B------:R-:W-:Y:S05]  /*aa60*/  BSYNC B2 ;  /* 0x0000000000027941 */ /* 0x000fea0003800000 */
.L_x_18950:
[----:B------:R-:W-:Y:S01]  /*aa70*/  LOP3.LUT R39, R39, 0x80000000, R3, 0xb8, !PT ;  /* 0x8000000027277812 */ /* 0x000fe200078eb803 */
[----:B------:R-:W-:Y:S06]  /*aa80*/  BRA `(.L_x_18939) ;  /* 0x00000000001c7947 */ /* 0x000fec0003800000 */
.L_x_18938:
[----:B------:R-:W-:-:S06]  /*aa90*/  DSETP.GTU.AND P0, PT, R24, +INF , PT ;  /* 0x7ff000001800742a */ /* 0x000fcc0003f0c000 */
[----:B------:R-:W-:-:S14]  /*aaa0*/  DSETP.LE.AND P0, PT, R4, +INF , !P0 ;  /* 0x7ff000000400742a */ /* 0x000fdc0004703000 */
[----:B------:R-:W0:Y:S01]  /*aab0*/  @!P0 LDC.64 R38, c[0x0][0x220] ;  /* 0x00008800ff268b82 */ /* 0x000e220000000a00 */
[----:B------:R-:W-:Y:S02]  /*aac0*/  @P0 DSETP.NEU.AND P1, PT, R4, +INF , PT ;  /* 0x7ff000000400042a */ /* 0x000fe40003f2d000 */
[----:B0-----:R-:W-:-:S06]  /*aad0*/  @!P0 DADD R38, R14, R38 ;  /* 0x000000000e268229 */ /* 0x001fcc0000000026 */
[----:B------:R-:W-:Y:S02]  /*aae0*/  @P0 FSEL R38, R2, RZ, P1 ;  /* 0x000000ff02260208 */ /* 0x000fe40000800000 */
[----:B------:R-:W-:-:S07]  /*aaf0*/  @P0 FSEL R39, R3, -QNAN , P1 ;  /* 0xfff8000003270808 */ /* 0x000fce0000800000 */
.L_x_18939:
[----:B------:R-:W-:Y:S05]  /*ab00*/  BSYNC B0 ;  /* 0x0000000000007941 */ /* 0x000fea0003800000 */
.L_x_18937:
        /* <DEDUP_REMOVED lines=21> */
.L_x_18953:
[----:B------:R-:W-:Y:S05]  /*ac60*/  BSYNC B2 ;  /* 0x0000000000027941 */ /* 0x000fea0003800000 */
.L_x_18952:
        /* <DEDUP_REMOVED lines=33> */
.L_x_18956:
[----:B------:R-:W-:Y:S05]  /*ae80*/  BSYNC B2 ;  /* 0x0000000000027941 */ /* 0x000fea0003800000 */
.L_x_18955:
[----:B------:R-:W-:Y:S01]  /*ae90*/  LOP3.LUT R15, RZ, 0x80000000, R3, 0xb8, !PT ;  /* 0x80000000ff0f7812 */ /* 0x000fe200078eb803 */
[----:B------:R-:W-:Y:S01]  /*aea0*/  IMAD.MOV.U32 R14, RZ, RZ, RZ ;  /* 0x000000ffff0e7224 */ /* 0x000fe200078e00ff */
[----:B------:R-:W-:Y:S06]  /*aeb0*/  BRA `(.L_x_18936) ;  /* 0x0000000000187947 */ /* 0x000fec0003800000 */
.L_x_18954:
[----:B------:R-:W0:Y:S02]  /*aec0*/  FRND.F64.FLOOR R2, R24 ;  /* 0x0000001800027313 */ /* 0x000e240000305800 */
[----:B0-----:R-:W-:Y:S02]  /*aed0*/  DADD R4, R24, -R2 ;  /* 0x0000000018047229 */ /* 0x001fe40000000802 */
[----:B------:R-:W-:-:S06]  /*aee0*/  DADD R6, R2, 1 ;  /* 0x3ff0000002067429 */ /* 0x000fcc0000000000 */
[----:B------:R-:W-:-:S06]  /*aef0*/  DSETP.GT.AND P0, PT, R4, 0.5, PT ;  /* 0x3fe000000400742a */ /* 0x000fcc0003f04000 */
[----:B------:R-:W-:Y:S02]  /*af00*/  FSEL R14, R6, R2, P0 ;  /* 0x00000002060e7208 */ /* 0x000fe40000000000 */
[----:B------:R-:W-:-:S07]  /*af10*/  FSEL R15, R7, R3, P0 ;  /* 0x00000003070f7208 */ /* 0x000fce0000000000 */
.L_x_18936:
[----:B------:R-:W-:Y:S05]  /*af20*/  BSYNC B1 ;  /* 0x0000000000017941 */ /* 0x000fea0003800000 */
.L_x_18932:
        /* <DEDUP_REMOVED lines=11> */
.L_x_18755:
        /* <DEDUP_REMOVED lines=84> */
.L_x_18961:
[----:B------:R-:W-:Y:S05]  /*b520*/  BSYNC B2 ;  /* 0x0000000000027941 */ /* 0x000fea0003800000 */
.L_x_18960:
[----:B------:R-:W-:Y:S02]  /*b530*/  IMAD.MOV.U32 R14, RZ, RZ, R34 ;  /* 0x000000ffff0e7224 */ /* 0x000fe400078e0022 */
[----:B------:R-:W-:Y:S01]  /*b540*/  IMAD.MOV.U32 R15, RZ, RZ, R35 ;  /* 0x000000ffff0f7224 */ /* 0x000fe200078e0023 */
[----:B------:R-:W-:Y:S06]  /*b550*/  BRA `(.L_x_18958) ;  /* 0x0000001000f87947 */ /* 0x000fec0003800000 */
.L_x_18959:
        /* <DEDUP_REMOVED lines=39> */
.L_x_18967:
        /* <DEDUP_REMOVED lines=12> */
.L_x_18966:
[----:B------:R-:W-:Y:S05]  /*b890*/  BSYNC B2 ;  /* 0x0000000000027941 */ /* 0x000fea0003800000 */
.L_x_18965:
        /* <DEDUP_REMOVED lines=12> */
.L_x_18972:
        /* <DEDUP_REMOVED lines=33> */
.L_x_18971:
[----:B------:R-:W-:Y:S05]  /*bb70*/  BSYNC B3 ;  /* 0x0000000000037941 */ /* 0x000fea0003800000 */
.L_x_18970:
[----:B------:R-:W-:-:S13]  /*bb80*/  ISETP.GE.U32.AND P0, PT, R26, 0xc, PT ;  /* 0x0000000c1a00780c */ /* 0x000fda0003f06070 */
[----:B------:R-:W-:Y:S05]  /*bb90*/  @!P0 BRA `(.L_x_18969) ;  /* 0x0000000400dc8947 */ /* 0x000fea0003800000 */
[----:B------:R-:W-:Y:S01]  /*bba0*/  BSSY B3, `(.L_x_18973) ;  /* 0x0000075000037945 */ /* 0x000fe20003800000 */
[----:B------:R-:W-:-:S07]  /*bbb0*/  VIADD R6, R15, 0x10 ;  /* 0x000000100f067836 */ /* 0x000fce0000000000 */
.L_x_18974:
        /* <DEDUP_REMOVED lines=116> */
.L_x_18973:
[----:B------:R-:W-:-:S07]  /*c300*/  IMAD.MOV.U32 R21, RZ, RZ, R15 ;  /* 0x000000ffff157224 */ /* 0x000fce00078e000f */
.L_x_18969:
[----:B------:R-:W-:Y:S05]  /*c310*/  BSYNC B2 ;  /* 0x0000000000027941 */ /* 0x000fea0003800000 */
.L_x_18968:
        /* <DEDUP_REMOVED lines=20> */
.L_x_18976:
[----:B------:R-:W-:Y:S05]  /*c460*/  BSYNC B2 ;  /* 0x0000000000027941 */ /* 0x000fea0003800000 */
.L_x_18975:
[----:B------:R-:W-:Y:S02]  /*c470*/  IMAD.MOV.U32 R15, RZ, RZ, R25 ;  /* 0x000000ffff0f7224 */ /* 0x000fe400078e0019 */
[----:B------:R-:W-:-:S03]  /*c480*/  IMAD.MOV.U32 R14, RZ, RZ, R4 ;  /* 0x000000ffff0e7224 */ /* 0x000fc600078e0004 */
[----:B------:R-:W-:Y:S01]  /*c490*/  LOP3.LUT R15, R15, 0x80000000, R3, 0xb8, !PT ;  /* 0x800000000f0f7812 */ /* 0x000fe200078eb803 */
[----:B------:R-:W-:Y:S06]  /*c4a0*/  BRA `(.L_x_18964) ;  /* 0x00000000001c7947 */ /* 0x000fec0003800000 */
.L_x_18963:
[----:B------:R-:W-:-:S06]  /*c4b0*/  DSETP.GTU.AND P0, PT, R4, +INF , PT ;  /* 0x7ff000000400742a */ /* 0x000fcc0003f0c000 */
[----:B------:R-:W-:-:S14]  /*c4c0*/  DSETP.LE.AND P0, PT, R24, +INF , !P0 ;  /* 0x7ff000001800742a */ /* 0x000fdc0004703000 */
[----:B------:R-:W0:Y:S01]  /*c4d0*/  @!P0 LDC.64 R14, c[0x0][0x220] ;  /* 0x00008800ff0e8b82 */ /* 0x000e220000000a00 */
[----:B------:R-:W-:Y:S02]  /*c4e0*/  @P0 DSETP.NEU.AND P1, PT, R24, +INF , PT ;  /* 0x7ff000001800042a */ /* 0x000fe40003f2d000 */
[----:B0-----:R-:W-:-:S06]  /*c4f0*/  @!P0 DADD R14, R16, R14 ;  /* 0x00000000100e8229 */ /* 0x001fcc000000000e */
[----:B------:R-:W-:Y:S02]  /*c500*/  @P0 FSEL R14, R2, RZ, P1 ;  /* 0x000000ff020e0208 */ /* 0x000fe40000800000 */
[----:B------:R-:W-:-:S07]  /*c510*/  @P0 FSEL R15, R3, -QNAN , P1 ;  /* 0xfff80000030f0808 */ /* 0x000fce0000800000 */
.L_x_18964:
[----:B------:R-:W-:Y:S05]  /*c520*/  BSYNC B0 ;  /* 0x0000000000007941 */ /* 0x000fea0003800000 */
.L_x_18962:
        /* <DEDUP_REMOVED lines=21> */
.L_x_18978:
[----:B------:R-:W-:Y:S05]  /*c680*/  BSYNC B2 ;  /* 0x0000000000027941 */ /* 0x000fea0003800000 */
.L_x_18977:
        /* <DEDUP_REMOVED lines=33> */
.L_x_18981:
[----:B------:R-:W-:Y:S05]  /*c8a0*/  BSYNC B2 ;  /* 0x0000000000027941 */ /* 0x000fea0003800000 */
.L_x_18980:
[----:B------:R-:W-:Y:S01]  /*c8b0*/  LOP3.LUT R15, RZ, 0x80000000, R3, 0xb8, !PT ;  /* 0x80000000ff0f7812 */ /* 0x000fe200078eb803 */
[----:B------:R-:W-:Y:S01]  /*c8c0*/  IMAD.MOV.U32 R14, RZ, RZ, RZ ;  /* 0x000000ffff0e7224 */ /* 0x000fe200078e00ff */
[----:B------:R-:W-:Y:S06]  /*c8d0*/  BRA `(.L_x_18958) ;  /* 0x0000000000187947 */ /* 0x000fec0003800000 */
.L_x_18979:
[----:B------:R-:W0:Y:S02]  /*c8e0*/  FRND.F64.FLOOR R2, R24 ;  /* 0x0000001800027313 */ /* 0x000e240000305800 */
[----:B0-----:R-:W-:Y:S02]  /*c8f0*/  DADD R4, R24, -R2 ;  /* 0x0000000018047229 */ /* 0x001fe40000000802 */
[----:B------:R-:W-:-:S06]  /*c900*/  DADD R14, R2, 1 ;  /* 0x3ff00000020e7429 */ /* 0x000fcc0000000000 */
[----:B------:R-:W-:-:S06]  /*c910*/  DSETP.GT.AND P0, PT, R4, 0.5, PT ;  /* 0x3fe000000400742a */ /* 0x000fcc0003f04000 */
[----:B------:R-:W-:Y:S02]  /*c920*/  FSEL R14, R14, R2, P0 ;  /* 0x000000020e0e7208 */ /* 0x000fe40000000000 */
[----:B------:R-:W-:-:S07]  /*c930*/  FSEL R15, R15, R3, P0 ;  /* 0x000000030f0f7208 */ /* 0x000fce0000000000 */
.L_x_18958:
[----:B------:R-:W-:Y:S05]  /*c940*/  BSYNC B1 ;  /* 0x0000000000017941 */ /* 0x000fea0003800000 */
.L_x_18957:
        /* <DEDUP_REMOVED lines=31> */
.L_x_18986:
[----:B------:R-:W-:Y:S05]  /*cb40*/  BSYNC B2 ;  /* 0x0000000000027941 */ /* 0x000fea0003800000 */
.L_x_18985:
[----:B------:R-:W-:Y:S02]  /*cb50*/  IMAD.MOV.U32 R16, RZ, RZ, R34 ;  /* 0x000000ffff107224 */ /* 0x000fe400078e0022 */
[----:B------:R-:W-:Y:S01]  /*cb60*/  IMAD.MOV.U32 R17, RZ, RZ, R35 ;  /* 0x000000ffff117224 */ /* 0x000fe200078e0023 */
[----:B------:R-:W-:Y:S06]  /*cb70*/  BRA `(.L_x_18983) ;  /* 0x0000001000fc7947 */ /* 0x000fec0003800000 */
.L_x_18984:
        /* <DEDUP_REMOVED lines=40> */
.L_x_18992:
        /* <DEDUP_REMOVED lines=12> */
.L_x_18991:
[----:B------:R-:W-:Y:S05]  /*cec0*/  BSYNC B2 ;  /* 0x0000000000027941 */ /* 0x000fea0003800000 */
.L_x_18990:
        /* <DEDUP_REMOVED lines=12> */
.L_x_18997:
        /* <DEDUP_REMOVED lines=33> */
.L_x_18996:
[----:B------:R-:W-:Y:S05]  /*d1a0*/  BSYNC B3 ;  /* 0x0000000000037941 */ /* 0x000fea0003800000 */
.L_x_18995:
[----:B------:R-:W-:-:S13]  /*d1b0*/  ISETP.GE.U32.AND P0, PT, R26, 0xc, PT ;  /* 0x0000000c1a00780c */ /* 0x000fda0003f06070 */
[----:B------:R-:W-:Y:S05]  /*d1c0*/  @!P0 BRA `(.L_x_18994) ;  /* 0x0000000400dc8947 */ /* 0x000fea0003800000 */
[----:B------:R-:W-:Y:S01]  /*d1d0*/  BSSY B3, `(.L_x_18998) ;  /* 0x0000075000037945 */ /* 0x000fe20003800000 */
[----:B------:R-:W-:-:S07]  /*d1e0*/  VIADD R4, R17, 0x10 ;  /* 0x0000001011047836 */ /* 0x000fce0000000000 */
.L_x_18999:
        /* <DEDUP_REMOVED lines=116> */
.L_x_18998:
[----:B------:R-:W-:-:S07]  /*d930*/  IMAD.MOV.U32 R4, RZ, RZ, R5 ;  /* 0x000000ffff047224 */ /* 0x000fce00078e0005 */
.L_x_18994:
[----:B------:R-:W-:Y:S05]  /*d940*/  BSYNC B2 ;  /* 0x0000000000027941 */ /* 0x000fea0003800000 */
.L_x_18993:
        /* <DEDUP_REMOVED lines=20> */
.L_x_19001:
[----:B------:R-:W-:Y:S05]  /*da90*/  BSYNC B2 ;  /* 0x0000000000027941 */ /* 0x000fea0003800000 */
.L_x_19000:
[----:B------:R-:W-:Y:S02]  /*daa0*/  IMAD.MOV.U32 R17, RZ, RZ, R25 ;  /* 0x000000ffff117224 */ /* 0x000fe400078e0019 */
[----:B------:R-:W-:-:S03]  /*dab0*/  IMAD.MOV.U32 R16, RZ, RZ, R4 ;  /* 0x000000ffff107224 */ /* 0x000fc600078e0004 */
[----:B------:R-:W-:Y:S01]  /*dac0*/  LOP3.LUT R17, R17, 0x80000000, R3, 0xb8, !PT ;  /* 0x8000000011117812 */ /* 0x000fe200078eb803 */
[----:B------:R-:W-:Y:S06]  /*dad0*/  BRA `(.L_x_18989) ;  /* 0x00000000001c7947 */ /* 0x000fec0003800000 */
.L_x_18988:
[----:B------:R-:W-:-:S06]  /*dae0*/  DSETP.GTU.AND P0, PT, R24, +INF , PT ;  /* 0x7ff000001800742a */ /* 0x000fcc0003f0c000 */
[----:B------:R-:W-:-:S14]  /*daf0*/  DSETP.LE.AND P0, PT, R4, +INF , !P0 ;  /* 0x7ff000000400742a */ /* 0x000fdc0004703000 */
[----:B------:R-:W0:Y:S01]  /*db00*/  @!P0 LDC.64 R16, c[0x0][0x220] ;  /* 0x00008800ff108b82 */ /* 0x000e220000000a00 */
[----:B------:R-:W-:Y:S02]  /*db10*/  @P0 DSETP.NEU.AND P1, PT, R4, +INF , PT ;  /* 0x7ff000000400042a */ /* 0x000fe40003f2d000 */
[----:B0-----:R-:W-:-:S06]  /*db20*/  @!P0 DADD R16, R18, R16 ;  /* 0x0000000012108229 */ /* 0x001fcc0000000010 */
[----:B------:R-:W-:Y:S02]  /*db30*/  @P0 FSEL R16, R2, RZ, P1 ;  /* 0x000000ff02100208 */ /* 0x000fe40000800000 */
[----:B------:R-:W-:-:S07]  /*db40*/  @P0 FSEL R17, R3, -QNAN , P1 ;  /* 0xfff8000003110808 */ /* 0x000fce0000800000 */
.L_x_18989:
[----:B------:R-:W-:Y:S05]  /*db50*/  BSYNC B0 ;  /* 0x0000000000007941 */ /* 0x000fea0003800000 */
.L_x_18987:
        /* <DEDUP_REMOVED lines=21> */
.L_x_19003:
[----:B------:R-:W-:Y:S05]  /*dcb0*/  BSYNC B2 ;  /* 0x0000000000027941 */ /* 0x000fea0003800000 */
.L_x_19002:
        /* <DEDUP_REMOVED lines=33> */
.L_x_19006:
[----:B------:R-:W-:Y:S05]  /*ded0*/  BSYNC B2 ;  /* 0x0000000000027941 */ /* 0x000fea0003800000 */
.L_x_19005:
[----:B------:R-:W-:Y:S01]  /*dee0*/  LOP3.LUT R17, RZ, 0x80000000, R3, 0xb8, !PT ;  /* 0x80000000ff117812 */ /* 0x000fe200078eb803 */
[----:B------:R-:W-:Y:S01]  /*def0*/  IMAD.MOV.U32 R16, RZ, RZ, RZ ;  /* 0x000000ffff107224 */ /* 0x000fe200078e00ff */
[----:B------:R-:W-:Y:S06]  /*df00*/  BRA `(.L_x_18983) ;  /* 0x0000000000187947 */ /* 0x000fec0003800000 */
.L_x_19004:
[----:B------:R-:W0:Y:S02]  /*df10*/  FRND.F64.FLOOR R2, R24 ;  /* 0x0000001800027313 */ /* 0x000e240000305800 */
[----:B0-----:R-:W-:Y:S02]  /*df20*/  DADD R4, R24, -R2 ;  /* 0x0000000018047229 */ /* 0x001fe40000000802 */
[----:B------:R-:W-:-:S06]  /*df30*/  DADD R16, R2, 1 ;  /* 0x3ff0000002107429 */ /* 0x000fcc0000000000 */
[----:B------:R-:W-:-:S06]  /*df40*/  DSETP.GT.AND P0, PT, R4, 0.5, PT ;  /* 0x3fe000000400742a */ /* 0x000fcc0003f04000 */
[----:B------:R-:W-:Y:S02]  /*df50*/  FSEL R16, R16, R2, P0 ;  /* 0x0000000210107208 */ /* 0x000fe40000000000 */
[----:B------:R-:W-:-:S07]  /*df60*/  FSEL R17, R17, R3, P0 ;  /* 0x0000000311117208 */ /* 0x000fce0000000000 */
.L_x_18983:
[----:B------:R-:W-:Y:S05]  /*df70*/  BSYNC B1 ;  /* 0x0000000000017941 */ /* 0x000fea0003800000 */
.L_x_18982:
        /* <DEDUP_REMOVED lines=31> */
.L_x_19011:
[----:B------:R-:W-:Y:S05]  /*e170*/  BSYNC B2 ;  /* 0x0000000000027941 */ /* 0x000fea0003800000 */
.L_x_19010:
[----:B------:R-:W-:Y:S02]  /*e180*/  IMAD.MOV.U32 R18, RZ, RZ, R34 ;  /* 0x000000ffff127224 */ /* 0x000fe400078e0022 */
[----:B------:R-:W-:Y:S01]  /*e190*/  IMAD.MOV.U32 R19, RZ, RZ, R35 ;  /* 0x000000ffff137224 */ /* 0x000fe200078e0023 */
[----:B------:R-:W-:Y:S06]  /*e1a0*/  BRA `(.L_x_19008) ;  /* 0x0000001000f87947 */ /* 0x000fec0003800000 */
.L_x_19009:
        /* <DEDUP_REMOVED lines=40> */
.L_x_19017:
        /* <DEDUP_REMOVED lines=12> */
.L_x_19016:
[----:B------:R-:W-:Y:S05]  /*e4f0*/  BSYNC B2 ;  /* 0x0000000000027941 */ /* 0x000fea0003800000 */
.L_x_19015:
        /* <DEDUP_REMOVED lines=12> */
.L_x_19022:
        /* <DEDUP_REMOVED lines=33> */
.L_x_19021:
[----:B------:R-:W-:Y:S05]  /*e7d0*/  BSYNC B3 ;  /* 0x0000000000037941 */ /* 0x000fea0003800000 */
.L_x_19020:
[----:B------:R-:W-:-:S13]  /*e7e0*/  ISETP.GE.U32.AND P0, PT, R26, 0xc, PT ;  /* 0x0000000c1a00780c */ /* 0x000fda0003f06070 */
[----:B------:R-:W-:Y:S05]  /*e7f0*/  @!P0 BRA `(.L_x_19019) ;  /* 0x0000000400dc8947 */ /* 0x000fea0003800000 */
[----:B------:R-:W-:Y:S01]  /*e800*/  BSSY B3, `(.L_x_19023) ;  /* 0x0000075000037945 */ /* 0x000fe20003800000 */
[----:B------:R-:W-:-:S07]  /*e810*/  VIADD R4, R19, 0x10 ;  /* 0x0000001013047836 */ /* 0x000fce0000000000 */
.L_x_19024:
        /* <DEDUP_REMOVED lines=116> */
.L_x_19023:
[----:B------:R-:W-:-:S07]  /*ef60*/  IMAD.MOV.U32 R4, RZ, RZ, R5 ;  /* 0x000000ffff047224 */ /* 0x000fce00078e0005 */
.L_x_19019:
[----:B------:R-:W-:Y:S05]  /*ef70*/  BSYNC B2 ;  /* 0x0000000000027941 */ /* 0x000fea0003800000 */
.L_x_19018:
        /* <DEDUP_REMOVED lines=20> */
.L_x_19026:
[----:B------:R-:W-:Y:S05]  /*f0c0*/  BSYNC B2 ;  /* 0x0000000000027941 */ /* 0x000fea0003800000 */
.L_x_19025:
[----:B------:R-:W-:-:S05]  /*f0d0*/  IMAD.MOV.U32 R19, RZ, RZ, R25 ;  /* 0x000000ffff137224 */ /* 0x000fca00078e0019 */
[----:B------:R-:W-:Y:S01]  /*f0e0*/  LOP3.LUT R19, R19, 0x80000000, R3, 0xb8, !PT ;  /* 0x8000000013137812 */ /* 0x000fe200078eb803 */
[----:B------:R-:W-:Y:S06]  /*f0f0*/  BRA `(.L_x_19014) ;  /* 0x00000000001c7947 */ /* 0x000fec0003800000 */
.L_x_19013:
[----:B------:R-:W-:-:S06]  /*f100*/  DSETP.GTU.AND P0, PT, R24, +INF , PT ;  /* 0x7ff000001800742a */ /* 0x000fcc0003f0c000 */
[----:B------:R-:W-:-:S14]  /*f110*/  DSETP.LE.AND P0, PT, R4, +INF , !P0 ;  /* 0x7ff000000400742a */ /* 0x000fdc0004703000 */
[----:B------:R-:W0:Y:S01]  /*f120*/  @!P0 LDC.64 R18, c[0x0][0x220] ;  /* 0x00008800ff128b82 */ /* 0x000e220000000a00 */
[----:B------:R-:W-:Y:S02]  /*f130*/  @P0 DSETP.NEU.AND P1, PT, R4, +INF , PT ;  /* 0x7ff000000400042a */ /* 0x000fe40003f2d000 */
[----:B0-----:R-:W-:-:S06]  /*f140*/  @!P0 DADD R18, R40, R18 ;  /* 0x0000000028128229 */ /* 0x001fcc0000000012 */
[----:B------:R-:W-:Y:S02]  /*f150*/  @P0 FSEL R18, R2, RZ, P1 ;  /* 0x000000ff02120208 */ /* 0x000fe40000800000 */
[----:B------:R-:W-:-:S07]  /*f160*/  @P0 FSEL R19, R3, -QNAN , P1 ;  /* 0xfff8000003130808 */ /* 0x000fce0000800000 */
.L_x_19014:
[----:B------:R-:W-:Y:S05]  /*f170*/  BSYNC B0 ;  /* 0x0000000000007941 */ /* 0x000fea0003800000 */
.L_x_19012:
        /* <DEDUP_REMOVED lines=21> */
.L_x_19028:
[----:B------:R-:W-:Y:S05]  /*f2d0*/  BSYNC B2 ;  /* 0x0000000000027941 */ /* 0x000fea0003800000 */
.L_x_19027:
        /* <DEDUP_REMOVED lines=33> */
.L_x_19031:
[----:B------:R-:W-:Y:S05]  /*f4f0*/  BSYNC B2 ;  /* 0x0000000000027941 */ /* 0x000fea0003800000 */
.L_x_19030:
[----:B------:R-:W-:Y:S01]  /*f500*/  LOP3.LUT R19, RZ, 0x80000000, R3, 0xb8, !PT ;  /* 0x80000000ff137812 */ /* 0x000fe200078eb803 */
[----:B------:R-:W-:Y:S01]  /*f510*/  IMAD.MOV.U32 R18, RZ, RZ, RZ ;  /* 0x000000ffff127224 */ /* 0x000fe200078e00ff */
[----:B------:R-:W-:Y:S06]  /*f520*/  BRA `(.L_x_19008) ;  /* 0x0000000000187947 */ /* 0x000fec0003800000 */
.L_x_19029:
[----:B------:R-:W0:Y:S02]  /*f530*/  FRND.F64.FLOOR R2, R24 ;  /* 0x0000001800027313 */ /* 0x000e240000305800 */
[----:B0-----:R-:W-:Y:S02]  /*f540*/  DADD R4, R24, -R2 ;  /* 0x0000000018047229 */ /* 0x001fe40000000802 */
[----:B------:R-:W-:-:S06]  /*f550*/  DADD R18, R2, 1 ;  /* 0x3ff0000002127429 */ /* 0x000fcc0000000000 */
[----:B------:R-:W-:-:S06]  /*f560*/  DSETP.GT.AND P0, PT, R4, 0.5, PT ;  /* 0x3fe000000400742a */ /* 0x000fcc0003f04000 */
[----:B------:R-:W-:Y:S02]  /*f570*/  FSEL R18, R18, R2, P0 ;  /* 0x0000000212127208 */ /* 0x000fe40000000000 */
[----:B------:R-:W-:-:S07]  /*f580*/  FSEL R19, R19, R3, P0 ;  /* 0x0000000313137208 */ /* 0x000fce0000000000 */
.L_x_19008:
[----:B------:R-:W-:Y:S05]  /*f590*/  BSYNC B1 ;  /* 0x0000000000017941 */ /* 0x000fea0003800000 */
.L_x_19007:
        /* <DEDUP_REMOVED lines=31> */
.L_x_19036:
[----:B------:R-:W-:Y:S05]  /*f790*/  BSYNC B2 ;  /* 0x0000000000027941 */ /* 0x000fea0003800000 */
.L_x_19035:
[----:B------:R-:W-:Y:S02]  /*f7a0*/  IMAD.MOV.U32 R22, RZ, RZ, R34 ;  /* 0x000000ffff167224 */ /* 0x000fe400078e0022 */
[----:B------:R-:W-:Y:S01]  /*f7b0*/  IMAD.MOV.U32 R23, RZ, RZ, R35 ;  /* 0x000000ffff177224 */ /* 0x000fe200078e0023 */
[----:B------:R-:W-:Y:S06]  /*f7c0*/  BRA `(.L_x_19033) ;  /* 0x0000001000f07947 */ /* 0x000fec0003800000 */
.L_x_19034:
        /* <DEDUP_REMOVED lines=40> */
.L_x_19042:
        /* <DEDUP_REMOVED lines=12> */
.L_x_19041:
[----:B------:R-:W-:Y:S05]  /*fb10*/  BSYNC B2 ;  /* 0x0000000000027941 */ /* 0x000fea0003800000 */
.L_x_19040:
        /* <DEDUP_REMOVED lines=12> */
.L_x_19047:
        /* <DEDUP_REMOVED lines=33> */
.L_x_19046:
[----:B------:R-:W-:Y:S05]  /*fdf0*/  BSYNC B3 ;  /* 0x0000000000037941 */ /* 0x000fea0003800000 */
.L_x_19045:
[----:B------:R-:W-:-:S13]  /*fe00*/  ISETP.GE.U32.AND P0, PT, R28, 0xc, PT ;  /* 0x0000000c1c00780c */ /* 0x000fda0003f06070 */
[----:B------:R-:W-:Y:S05]  /*fe10*/  @!P0 BRA `(.L_x_19044) ;  /* 0x0000000400dc8947 */ /* 0x000fea0003800000 */
[----:B------:R-:W-:Y:S01]  /*fe20*/  BSSY B3, `(.L_x_19048) ;  /* 0x0000075000037945 */ /* 0x000fe20003800000 */
[----:B------:R-:W-:-:S07]  /*fe30*/  VIADD R4, R6, 0x10 ;  /* 0x0000001006047836 */ /* 0x000fce0000000000 */
.L_x_19049:
        /* <DEDUP_REMOVED lines=116> */
.L_x_19048:
[----:B------:R-:W-:-:S07]  /*10580*/  IMAD.MOV.U32 R4, RZ, RZ, R5 ;  /* 0x000000ffff047224 */ /* 0x000fce00078e0005 */
.L_x_19044:
[----:B------:R-:W-:Y:S05]  /*10590*/  BSYNC B2 ;  /* 0x0000000000027941 */ /* 0x000fea0003800000 */
.L_x_19043:
        /* <DEDUP_REMOVED lines=19> */
.L_x_19051:
[----:B------:R-:W-:Y:S05]  /*106d0*/  BSYNC B2 ;  /* 0x0000000000027941 */ /* 0x000fea0003800000 */
.L_x_19050:
[----:B------:R-:W-:Y:S01]  /*106e0*/  LOP3.LUT R41, R41, 0x80000000, R3, 0xb8, !PT ;  /* 0x8000000029297812 */ /* 0x000fe200078eb803 */
[----:B------:R-:W-:Y:S06]  /*106f0*/  BRA `(.L_x_19039) ;  /* 0x00000000001c7947 */ /* 0x000fec0003800000 */
.L_x_19038:
[----:B------:R-:W-:-:S06]  /*10700*/  DSETP.GTU.AND P0, PT, R24, +INF , PT ;  /* 0x7ff000001800742a */ /* 0x000fcc0003f0c000 */
[----:B------:R-:W-:-:S14]  /*10710*/  DSETP.LE.AND P0, PT, R4, +INF , !P0 ;  /* 0x7ff000000400742a */ /* 0x000fdc0004703000 */
[----:B------:R-:W0:Y:S01]  /*10720*/  @!P0 LDC.64 R40, c[0x0][0x220] ;  /* 0x00008800ff288b82 */ /* 0x000e220000000a00 */
[----:B------:R-:W-:Y:S02]  /*10730*/  @P0 DSETP.NEU.AND P1, PT, R4, +INF , PT ;  /* 0x7ff000000400042a */ /* 0x000fe40003f2d000 */
[----:B0-----:R-:W-:-:S06]  /*10740*/  @!P0 DADD R40, R22, R40 ;  /* 0x0000000016288229 */ /* 0x001fcc0000000028 */
[----:B------:R-:W-:Y:S02]  /*10750*/  @P0 FSEL R40, R2, RZ, P1 ;  /* 0x000000ff02280208 */ /* 0x000fe40000800000 */
[----:B------:R-:W-:-:S07]  /*10760*/  @P0 FSEL R41, R3, -QNAN , P1 ;  /* 0xfff8000003290808 */ /* 0x000fce0000800000 */
.L_x_19039:
[----:B------:R-:W-:Y:S05]  /*10770*/  BSYNC B0 ;  /* 0x0000000000007941 */ /* 0x000fea0003800000 */
.L_x_19037:
        /* <DEDUP_REMOVED lines=21> */
.L_x_19053:
[----:B------:R-:W-:Y:S05]  /*108d0*/  BSYNC B2 ;  /* 0x0000000000027941 */ /* 0x000fea0003800000 */
.L_x_19052:
        /* <DEDUP_REMOVED lines=33> */
.L_x_19056:
[----:B------:R-:W-:Y:S05]  /*10af0*/  BSYNC B2 ;  /* 0x0000000000027941 */ /* 0x000fea0003800000 */
.L_x_19055:
[----:B------:R-:W-:Y:S01]  /*10b00*/  LOP3.LUT R23, RZ, 0x80000000, R3, 0xb8, !PT ;  /* 0x80000000ff177812 */ /* 0x000fe200078eb803 */
[----:B------:R-:W-:Y:S01]  /*10b10*/  IMAD.MOV.U32 R22, RZ, RZ, RZ ;  /* 0x000000ffff167224 */ /* 0x000fe200078e00ff */
[----:B------:R-:W-:Y:S06]  /*10b20*/  BRA `(.L_x_19033) ;  /* 0x0000000000187947 */ /* 0x000fec0003800000 */
.L_x_19054:
[----:B------:R-:W0:Y:S02]  /*10b30*/  FRND.F64.FLOOR R2, R24 ;  /* 0x0000001800027313 */ /* 0x000e240000305800 */
[----:B0-----:R-:W-:Y:S02]  /*10b40*/  DADD R4, R24, -R2 ;  /* 0x0000000018047229 */ /* 0x001fe40000000802 */
[----:B------:R-:W-:-:S06]  /*10b50*/  DADD R22, R2, 1 ;  /* 0x3ff0000002167429 */ /* 0x000fcc0000000000 */
[----:B------:R-:W-:-:S06]  /*10b60*/  DSETP.GT.AND P0, PT, R4, 0.5, PT ;  /* 0x3fe000000400742a */ /* 0x000fcc0003f04000 */
[----:B------:R-:W-:Y:S02]  /*10b70*/  FSEL R22, R22, R2, P0 ;  /* 0x0000000216167208 */ /* 0x000fe40000000000 */
[----:B------:R-:W-:-:S07]  /*10b80*/  FSEL R23, R23, R3, P0 ;  /* 0x0000000317177208 */ /* 0x000fce0000000000 */
.L_x_19033:
[----:B------:R-:W-:Y:S05]  /*10b90*/  BSYNC B1 ;  /* 0x0000000000017941 */ /* 0x000fea0003800000 */
.L_x_19032:
        /* <DEDUP_REMOVED lines=31> */
.L_x_19061:
[----:B------:R-:W-:Y:S05]  /*10d90*/  BSYNC B2 ;  /* 0x0000000000027941 */ /* 0x000fea0003800000 */
.L_x_19060:
[----:B------:R-:W-:Y:S02]  /*10da0*/  IMAD.MOV.U32 R38, RZ, RZ, R34 ;  /* 0x000000ffff267224 */ /* 0x000fe400078e0022 */
[----:B------:R-:W-:Y:S01]  /*10db0*/  IMAD.MOV.U32 R39, RZ, RZ, R35 ;  /* 0x000000ffff277224 */ /* 0x000fe200078e0023 */
[----:B------:R-:W-:Y:S06]  /*10dc0*/  BRA `(.L_x_19058) ;  /* 0x0000001000f07947 */ /* 0x000fec0003800000 */
.L_x_19059:
        /* <DEDUP_REMOVED lines=40> */
.L_x_19067:
        /* <DEDUP_REMOVED lines=12> */
.L_x_19066:
[----:B------:R-:W-:Y:S05]  /*11110*/  BSYNC B2 ;  /* 0x0000000000027941 */ /* 0x000fea0003800000 */
.L_x_19065:
        /* <DEDUP_REMOVED lines=12> */
.L_x_19072:
        /* <DEDUP_REMOVED lines=33> */
.L_x_19071:
[----:B------:R-:W-:Y:S05]  /*113f0*/  BSYNC B3 ;  /* 0x0000000000037941 */ /* 0x000fea0003800000 */
.L_x_19070:
[----:B------:R-:W-:-:S13]  /*11400*/  ISETP.GE.U32.AND P0, PT, R28, 0xc, PT ;  /* 0x0000000c1c00780c */ /* 0x000fda0003f06070 */
[----:B------:R-:W-:Y:S05]  /*11410*/  @!P0 BRA `(.L_x_19069) ;  /* 0x0000000400dc8947 */ /* 0x000fea0003800000 */
[----:B------:R-:W-:Y:S01]  /*11420*/  BSSY B3, `(.L_x_19073) ;  /* 0x0000075000037945 */ /* 0x000fe20003800000 */
[----:B------:R-:W-:-:S07]  /*11430*/  VIADD R4, R6, 0x10 ;  /* 0x0000001006047836 */ /* 0x000fce0000000000 */
.L_x_19074:
        /* <DEDUP_REMOVED lines=116> */
.L_x_19073:
[----:B------:R-:W-:-:S07]  /*11b80*/  IMAD.MOV.U32 R4, RZ, RZ, R5 ;  /* 0x000000ffff047224 */ /* 0x000fce00078e0005 */
.L_x_19069:
[----:B------:R-:W-:Y:S05]  /*11b90*/  BSYNC B2 ;  /* 0x0000000000027941 */ /* 0x000fea0003800000 */
.L_x_19068:
        /* <DEDUP_REMOVED lines=19> */
.L_x_19076:
[----:B------:R-:W-:Y:S05]  /*11cd0*/  BSYNC B2 ;  /* 0x0000000000027941 */ /* 0x000fea0003800000 */
.L_x_19075:
[----:B------:R-:W-:Y:S01]  /*11ce0*/  LOP3.LUT R41, R41, 0x80000000, R3, 0xb8, !PT ;  /* 0x8000000029297812 */ /* 0x000fe200078eb803 */
[----:B------:R-:W-:Y:S06]  /*11cf0*/  BRA `(.L_x_19064) ;  /* 0x00000000001c7947 */ /* 0x000fec0003800000 */
.L_x_19063:
[----:B------:R-:W-:-:S06]  /*11d00*/  DSETP.GTU.AND P0, PT, R24, +INF , PT ;  /* 0x7ff000001800742a */ /* 0x000fcc0003f0c000 */
[----:B------:R-:W-:-:S14]  /*11d10*/  DSETP.LE.AND P0, PT, R4, +INF , !P0 ;  /* 0x7ff000000400742a */ /* 0x000fdc0004703000 */
[----:B------:R-:W0:Y:S01]  /*11d20*/  @!P0 LDC.64 R40, c[0x0][0x220] ;  /* 0x00008800ff288b82 */ /* 0x000e220000000a00 */
[----:B------:R-:W-:Y:S02]  /*11d30*/  @P0 DSETP.NEU.AND P1, PT, R4, +INF , PT ;  /* 0x7ff000000400042a */ /* 0x000fe40003f2d000 */
[----:B0-----:R-:W-:-:S06]  /*11d40*/  @!P0 DADD R40, R38, R40 ;  /* 0x0000000026288229 */ /* 0x001fcc0000000028 */
[----:B------:R-:W-:Y:S02]  /*11d50*/  @P0 FSEL R40, R2, RZ, P1 ;  /* 0x000000ff02280208 */ /* 0x000fe40000800000 */
[----:B------:R-:W-:-:S07]  /*11d60*/  @P0 FSEL R41, R3, -QNAN , P1 ;  /* 0xfff8000003290808 */ /* 0x000fce0000800000 */
.L_x_19064:
[----:B------:R-:W-:Y:S05]  /*11d70*/  BSYNC B0 ;  /* 0x0000000000007941 */ /* 0x000fea0003800000 */
.L_x_19062:
        /* <DEDUP_REMOVED lines=21> */
.L_x_19078:
[----:B------:R-:W-:Y:S05]  /*11ed0*/  BSYNC B2 ;  /* 0x0000000000027941 */ /* 0x000fea0003800000 */
.L_x_19077:
        /* <DEDUP_REMOVED lines=33> */
.L_x_19081:
[----:B------:R-:W-:Y:S05]  /*120f0*/  BSYNC B2 ;  /* 0x0000000000027941 */ /* 0x000fea0003800000 */
.L_x_19080:
[----:B------:R-:W-:Y:S01]  /*12100*/  LOP3.LUT R39, RZ, 0x80000000, R3, 0xb8, !PT ;  /* 0x80000000ff277812 */ /* 0x000fe200078eb803 */
[----:B------:R-:W-:Y:S01]  /*12110*/  IMAD.MOV.U32 R38, RZ, RZ, RZ ;  /* 0x000000ffff267224 */ /* 0x000fe200078e00ff */
[----:B------:R-:W-:Y:S06]  /*12120*/  BRA `(.L_x_19058) ;  /* 0x0000000000187947 */ /* 0x000fec0003800000 */
.L_x_19079:
[----:B------:R-:W0:Y:S02]  /*12130*/  FRND.F64.FLOOR R2, R26 ;  /* 0x0000001a00027313 */ /* 0x000e240000305800 */
[----:B0-----:R-:W-:Y:S02]  /*12140*/  DADD R4, R26, -R2 ;  /* 0x000000001a047229 */ /* 0x001fe40000000802 */
[----:B------:R-:W-:-:S06]  /*12150*/  DADD R24, R2, 1 ;  /* 0x3ff0000002187429 */ /* 0x000fcc0000000000 */
[----:B------:R-:W-:-:S06]  /*12160*/  DSETP.GT.AND P0, PT, R4, 0.5, PT ;  /* 0x3fe000000400742a */ /* 0x000fcc0003f04000 */
[----:B------:R-:W-:Y:S02]  /*12170*/  FSEL R38, R24, R2, P0 ;  /* 0x0000000218267208 */ /* 0x000fe40000000000 */
[----:B------:R-:W-:-:S07]  /*12180*/  FSEL R39, R25, R3, P0 ;  /* 0x0000000319277208 */ /* 0x000fce0000000000 */
.L_x_19058:
[----:B------:R-:W-:Y:S05]  /*12190*/  BSYNC B1 ;  /* 0x0000000000017941 */ /* 0x000fea0003800000 */
.L_x_19057:
        /* <DEDUP_REMOVED lines=31> */
.L_x_19086:
[----:B------:R-:W-:Y:S05]  /*12390*/  BSYNC B2 ;  /* 0x0000000000027941 */ /* 0x000fea0003800000 */
.L_x_19085:
[----:B------:R-:W-:Y:S02]  /*123a0*/  IMAD.MOV.U32 R40, RZ, RZ, R34 ;  /* 0x000000ffff287224 */ /* 0x000fe400078e0022 */
[----:B------:R-:W-:Y:S01]  /*123b0*/  IMAD.MOV.U32 R41, RZ, RZ, R35 ;  /* 0x000000ffff297224 */ /* 0x000fe200078e0023 */
[----:B------:R-:W-:Y:S06]  /*123c0*/  BRA `(.L_x_19083) ;  /* 0x0000001000f07947 */ /* 0x000fec0003800000 */
.L_x_19084:
        /* <DEDUP_REMOVED lines=40> */
.L_x_19092:
        /* <DEDUP_REMOVED lines=12> */
.L_x_19091:
[----:B------:R-:W-:Y:S05]  /*12710*/  BSYNC B2 ;  /* 0x0000000000027941 */ /* 0x000fea0003800000 */
.L_x_19090:
        /* <DEDUP_REMOVED lines=12> */
.L_x_19097:
        /* <DEDUP_REMOVED lines=33> */
.L_x_19096:
[----:B------:R-:W-:Y:S05]  /*129f0*/  BSYNC B3 ;  /* 0x0000000000037941 */ /* 0x000fea0003800000 */
.L_x_19095:
[----:B------:R-:W-:-:S13]  /*12a00*/  ISETP.GE.U32.AND P0, PT, R28, 0xc, PT ;  /* 0x0000000c1c00780c */ /* 0x000fda0003f06070 */
[----:B------:R-:W-:Y:S05]  /*12a10*/  @!P0 BRA `(.L_x_19094) ;  /* 0x0000000400dc8947 */ /* 0x000fea0003800000 */
[----:B------:R-:W-:Y:S01]  /*12a20*/  BSSY B3, `(.L_x_19098) ;  /* 0x0000075000037945 */ /* 0x000fe20003800000 */
[----:B------:R-:W-:-:S07]  /*12a30*/  VIADD R4, R6, 0x10 ;  /* 0x0000001006047836 */ /* 0x000fce0000000000 */
.L_x_19099:
        /* <DEDUP_REMOVED lines=116> */
.L_x_19098:
[----:B------:R-:W-:-:S07]  /*13180*/  IMAD.MOV.U32 R4, RZ, RZ, R5 ;  /* 0x000000ffff047224 */ /* 0x000fce00078e0005 */
.L_x_19094:
[----:B------:R-:W-:Y:S05]  /*13190*/  BSYNC B2 ;  /* 0x0000000000027941 */ /* 0x000fea0003800000 */
.L_x_19093:
        /* <DEDUP_REMOVED lines=19> */
.L_x_19101:
[----:B------:R-:W-:Y:S05]  /*132d0*/  BSYNC B2 ;  /* 0x0000000000027941 */ /* 0x000fea0003800000 */
.L_x_19100:
[----:B------:R-:W-:Y:S01]  /*132e0*/  LOP3.LUT R41, R41, 0x80000000, R3, 0xb8, !PT ;  /* 0x8000000029297812 */ /* 0x000fe200078eb803 */
[----:B------:R-:W-:Y:S06]  /*132f0*/  BRA `(.L_x_19089) ;  /* 0x00000000001c7947 */ /* 0x000fec0003800000 */
.L_x_19088:
[----:B------:R-:W-:-:S06]  /*13300*/  DSETP.GTU.AND P0, PT, R24, +INF , PT ;  /* 0x7ff000001800742a */ /* 0x000fcc0003f0c000 */
[----:B------:R-:W-:-:S14]  /*13310*/  DSETP.LE.AND P0, PT, R4, +INF , !P0 ;  /* 0x7ff000000400742a */ /* 0x000fdc0004703000 */
[----:B------:R-:W0:Y:S01]  /*13320*/  @!P0 LDC.64 R40, c[0x0][0x220] ;  /* 0x00008800ff288b82 */ /* 0x000e220000000a00 */
[----:B------:R-:W-:Y:S02]  /*13330*/  @P0 DSETP.NEU.AND P1, PT, R4, +INF , PT ;  /* 0x7ff000000400042a */ /* 0x000fe40003f2d000 */
[----:B0-----:R-:W-:-:S06]  /*13340*/  @!P0 DADD R40, R8, R40 ;  /* 0x0000000008288229 */ /* 0x001fcc0000000028 */
[----:B------:R-:W-:Y:S02]  /*13350*/  @P0 FSEL R40, R2, RZ, P1 ;  /* 0x000000ff02280208 */ /* 0x000fe40000800000 */
[----:B------:R-:W-:-:S07]  /*13360*/  @P0 FSEL R41, R3, -QNAN , P1 ;  /* 0xfff8000003290808 */ /* 0x000fce0000800000 */
.L_x_19089:
[----:B------:R-:W-:Y:S05]  /*13370*/  BSYNC B0 ;  /* 0x0000000000007941 */ /* 0x000fea0003800000 */
.L_x_19087:
        /* <DEDUP_REMOVED lines=21> */
.L_x_19103:
[----:B------:R-:W-:Y:S05]  /*134d0*/  BSYNC B2 ;  /* 0x0000000000027941 */ /* 0x000fea0003800000 */
.L_x_19102:
        /* <DEDUP_REMOVED lines=33> */
.L_x_19106:
[----:B------:R-:W-:Y:S05]  /*136f0*/  BSYNC B2 ;  /* 0x0000000000027941 */ /* 0x000fea0003800000 */
.L_x_19105:
[----:B------:R-:W-:Y:S01]  /*13700*/  LOP3.LUT R41, RZ, 0x80000000, R3, 0xb8, !PT ;  /* 0x80000000ff297812 */ /* 0x000fe200078eb803 */
[----:B------:R-:W-:Y:S01]  /*13710*/  IMAD.MOV.U32 R40, RZ, RZ, RZ ;  /* 0x000000ffff287224 */ /* 0x000fe200078e00ff */
[----:B------:R-:W-:Y:S06]  /*13720*/  BRA `(.L_x_19083) ;  /* 0x0000000000187947 */ /* 0x000fec0003800000 */
.L_x_19104:
[----:B------:R-:W0:Y:S02]  /*13730*/  FRND.F64.FLOOR R2, R24 ;  /* 0x0000001800027313 */ /* 0x000e240000305800 */
[----:B0-----:R-:W-:Y:S02]  /*13740*/  DADD R4, R24, -R2 ;  /* 0x0000000018047229 */ /* 0x001fe40000000802 */
[----:B------:R-:W-:-:S06]  /*13750*/  DADD R8, R2, 1 ;  /* 0x3ff0000002087429 */ /* 0x000fcc0000000000 */
[----:B------:R-:W-:-:S06]  /*13760*/  DSETP.GT.AND P0, PT, R4, 0.5, PT ;  /* 0x3fe000000400742a */ /* 0x000fcc0003f04000 */
[----:B------:R-:W-:Y:S02]  /*13770*/  FSEL R40, R8, R2, P0 ;  /* 0x0000000208287208 */ /* 0x000fe40000000000 */
[----:B------:R-:W-:-:S07]  /*13780*/  FSEL R41, R9, R3, P0 ;  /* 0x0000000309297208 */ /* 0x000fce0000000000 */
.L_x_19083:
[----:B------:R-:W-:Y:S05]  /*13790*/  BSYNC B1 ;  /* 0x0000000000017941 */ /* 0x000fea0003800000 */
.L_x_19082:
        /* <DEDUP_REMOVED lines=31> */
.L_x_19111:
[----:B------:R-:W-:Y:S05]  /*13990*/  BSYNC B2 ;  /* 0x0000000000027941 */ /* 0x000fea0003800000 */
.L_x_19110:
[----:B------:R-:W-:Y:S02]  /*139a0*/  IMAD.MOV.U32 R10, RZ, RZ, R34 ;  /* 0x000000ffff0a7224 */ /* 0x000fe400078e0022 */
[----:B------:R-:W-:Y:S01]  /*139b0*/  IMAD.MOV.U32 R11, RZ, RZ, R35 ;  /* 0x000000ffff0b7224 */ /* 0x000fe200078e0023 */
[----:B------:R-:W-:Y:S06]  /*139c0*/  BRA `(.L_x_19108) ;  /* 0x0000001000f87947 */ /* 0x000fec0003800000 */
.L_x_19109:
        /* <DEDUP_REMOVED lines=40> */
.L_x_19117:
        /* <DEDUP_REMOVED lines=12> */
.L_x_19116:
[----:B------:R-:W-:Y:S05]  /*13d10*/  BSYNC B2 ;  /* 0x0000000000027941 */ /* 0x000fea0003800000 */
.L_x_19115:
        /* <DEDUP_REMOVED lines=12> */
.L_x_19122:
        /* <DEDUP_REMOVED lines=33> */
.L_x_19121:
[----:B------:R-:W-:Y:S05]  /*13ff0*/  BSYNC B3 ;  /* 0x0000000000037941 */ /* 0x000fea0003800000 */
.L_x_19120:
[----:B------:R-:W-:-:S13]  /*14000*/  ISETP.GE.U32.AND P0, PT, R26, 0xc, PT ;  /* 0x0000000c1a00780c */ /* 0x000fda0003f06070 */
[----:B------:R-:W-:Y:S05]  /*14010*/  @!P0 BRA `(.L_x_19119) ;  /* 0x0000000400dc8947 */ /* 0x000fea0003800000 */
[----:B------:R-:W-:Y:S01]  /*14020*/  BSSY B3, `(.L_x_19123) ;  /* 0x0000075000037945 */ /* 0x000fe20003800000 */
[----:B------:R-:W-:-:S07]  /*14030*/  VIADD R4, R9, 0x10 ;  /* 0x0000001009047836 */ /* 0x000fce0000000000 */
.L_x_19124:
        /* <DEDUP_REMOVED lines=116> */
.L_x_19123:
[----:B------:R-:W-:-:S07]  /*14780*/  IMAD.MOV.U32 R4, RZ, RZ, R5 ;  /* 0x000000ffff047224 */ /* 0x000fce00078e0005 */
.L_x_19119:
[----:B------:R-:W-:Y:S05]  /*14790*/  BSYNC B2 ;  /* 0x0000000000027941 */ /* 0x000fea0003800000 */
.L_x_19118:
        /* <DEDUP_REMOVED lines=20> */
.L_x_19126:
[----:B------:R-:W-:Y:S05]  /*148e0*/  BSYNC B2 ;  /* 0x0000000000027941 */ /* 0x000fea0003800000 */
.L_x_19125:
[----:B------:R-:W-:-:S05]  /*148f0*/  IMAD.MOV.U32 R9, RZ, RZ, R25 ;  /* 0x000000ffff097224 */ /* 0x000fca00078e0019 */
[----:B------:R-:W-:Y:S01]  /*14900*/  LOP3.LUT R9, R9, 0x80000000, R3, 0xb8, !PT ;  /* 0x8000000009097812 */ /* 0x000fe200078eb803 */
[----:B------:R-:W-:Y:S06]  /*14910*/  BRA `(.L_x_19114) ;  /* 0x00000000001c7947 */ /* 0x000fec0003800000 */
.L_x_19113:
[----:B------:R-:W-:-:S06]  /*14920*/  DSETP.GTU.AND P0, PT, R24, +INF , PT ;  /* 0x7ff000001800742a */ /* 0x000fcc0003f0c000 */
[----:B------:R-:W-:-:S14]  /*14930*/  DSETP.LE.AND P0, PT, R4, +INF , !P0 ;  /* 0x7ff000000400742a */ /* 0x000fdc0004703000 */
[----:B------:R-:W0:Y:S01]  /*14940*/  @!P0 LDC.64 R8, c[0x0][0x220] ;  /* 0x00008800ff088b82 */ /* 0x000e220000000a00 */
[----:B------:R-:W-:Y:S02]  /*14950*/  @P0 DSETP.NEU.AND P1, PT, R4, +INF , PT ;  /* 0x7ff000000400042a */ /* 0x000fe40003f2d000 */
[----:B0-----:R-:W-:-:S06]  /*14960*/  @!P0 DADD R8, R10, R8 ;  /* 0x000000000a088229 */ /* 0x001fcc0000000008 */
[----:B------:R-:W-:Y:S02]  /*14970*/  @P0 FSEL R8, R2, RZ, P1 ;  /* 0x000000ff02080208 */ /* 0x000fe40000800000 */
[----:B------:R-:W-:-:S07]  /*14980*/  @P0 FSEL R9, R3, -QNAN , P1 ;  /* 0xfff8000003090808 */ /* 0x000fce0000800000 */
.L_x_19114:
[----:B------:R-:W-:Y:S05]  /*14990*/  BSYNC B0 ;  /* 0x0000000000007941 */ /* 0x000fea0003800000 */
.L_x_19112:
        /* <DEDUP_REMOVED lines=21> */
.L_x_19128:
[----:B------:R-:W-:Y:S05]  /*14af0*/  BSYNC B2 ;  /* 0x0000000000027941 */ /* 0x000fea0003800000 */
.L_x_19127:
        /* <DEDUP_REMOVED lines=33> */
.L_x_19131:
[----:B------:R-:W-:Y:S05]  /*14d10*/  BSYNC B2 ;  /* 0x0000000000027941 */ /* 0x000fea0003800000 */
.L_x_19130:
[----:B------:R-:W-:Y:S01]  /*14d20*/  LOP3.LUT R11, RZ, 0x80000000, R3, 0xb8, !PT ;  /* 0x80000000ff0b7812 */ /* 0x000fe200078eb803 */
[----:B------:R-:W-:Y:S01]  /*14d30*/  IMAD.MOV.U32 R10, RZ, RZ, RZ ;  /* 0x000000ffff0a7224 */ /* 0x000fe200078e00ff */
[----:B------:R-:W-:Y:S06]  /*14d40*/  BRA `(.L_x_19108) ;  /* 0x0000000000187947 */ /* 0x000fec0003800000 */
.L_x_19129:
[----:B------:R-:W0:Y:S02]  /*14d50*/  FRND.F64.FLOOR R2, R24 ;  /* 0x0000001800027313 */ /* 0x000e240000305800 */
[----:B0-----:R-:W-:Y:S02]  /*14d60*/  DADD R4, R24, -R2 ;  /* 0x0000000018047229 */ /* 0x001fe40000000802 */
[----:B------:R-:W-:-:S06]  /*14d70*/  DADD R8, R2, 1 ;  /* 0x3ff0000002087429 */ /* 0x000fcc0000000000 */
[----:B------:R-:W-:-:S06]  /*14d80*/  DSETP.GT.AND P0, PT, R4, 0.5, PT ;  /* 0x3fe000000400742a */ /* 0x000fcc0003f04000 */
[----:B------:R-:W-:Y:S02]  /*14d90*/  FSEL R10, R8, R2, P0 ;  /* 0x00000002080a7208 */ /* 0x000fe40000000000 */
[----:B------:R-:W-:-:S07]  /*14da0*/  FSEL R11, R9, R3, P0 ;  /* 0x00000003090b7208 */ /* 0x000fce0000000000 */
.L_x_19108:
[----:B------:R-:W-:Y:S05]  /*14db0*/  BSYNC B1 ;  /* 0x0000000000017941 */ /* 0x000fea0003800000 */
.L_x_19107:
        /* <DEDUP_REMOVED lines=31> */
.L_x_19136:
[----:B------:R-:W-:Y:S05]  /*14fb0*/  BSYNC B2 ;  /* 0x0000000000027941 */ /* 0x000fea0003800000 */
.L_x_19135:
[----:B------:R-:W-:Y:S05]  /*14fc0*/  BRA `(.L_x_19133) ;  /* 0x0000001000fc7947 */ /* 0x000fea0003800000 */
.L_x_19134:
        /* <DEDUP_REMOVED lines=40> */
.L_x_19142:
        /* <DEDUP_REMOVED lines=12> */
.L_x_19141:
[----:B------:R-:W-:Y:S05]  /*15310*/  BSYNC B2 ;  /* 0x0000000000027941 */ /* 0x000fea0003800000 */
.L_x_19140:
        /* <DEDUP_REMOVED lines=12> */
.L_x_19147:
        /* <DEDUP_REMOVED lines=33> */
.L_x_19146:
[----:B------:R-:W-:Y:S05]  /*155f0*/  BSYNC B3 ;  /* 0x0000000000037941 */ /* 0x000fea0003800000 */
.L_x_19145:
[----:B------:R-:W-:-:S13]  /*15600*/  ISETP.GE.U32.AND P0, PT, R26, 0xc, PT ;  /* 0x0000000c1a00780c */ /* 0x000fda0003f06070 */
[----:B------:R-:W-:Y:S05]  /*15610*/  @!P0 BRA `(.L_x_19144) ;  /* 0x0000000400dc8947 */ /* 0x000fea0003800000 */
[----:B------:R-:W-:Y:S01]  /*15620*/  BSSY B3, `(.L_x_19148) ;  /* 0x0000075000037945 */ /* 0x000fe20003800000 */
[----:B------:R-:W-:-:S07]  /*15630*/  VIADD R4, R9, 0x10 ;  /* 0x0000001009047836 */ /* 0x000fce0000000000 */
.L_x_19149:
        /* <DEDUP_REMOVED lines=116> */
.L_x_19148:
[----:B------:R-:W-:-:S07]  /*15d80*/  IMAD.MOV.U32 R4, RZ, RZ, R5 ;  /* 0x000000ffff047224 */ /* 0x000fce00078e0005 */
.L_x_19144:
[----:B------:R-:W-:Y:S05]  /*15d90*/  BSYNC B2 ;  /* 0x0000000000027941 */ /* 0x000fea0003800000 */
.L_x_19143:
        /* <DEDUP_REMOVED lines=20> */
.L_x_19151:
[----:B------:R-:W-:Y:S05]  /*15ee0*/  BSYNC B2 ;  /* 0x0000000000027941 */ /* 0x000fea0003800000 */
.L_x_19150:
[----:B------:R-:W-:Y:S02]  /*15ef0*/  IMAD.MOV.U32 R9, RZ, RZ, R25 ;  /* 0x000000ffff097224 */ /* 0x000fe400078e0019 */
[----:B------:R-:W-:-:S03]  /*15f00*/  IMAD.MOV.U32 R8, RZ, RZ, R4 ;  /* 0x000000ffff087224 */ /* 0x000fc600078e0004 */
[----:B------:R-:W-:Y:S01]  /*15f10*/  LOP3.LUT R9, R9, 0x80000000, R3, 0xb8, !PT ;  /* 0x8000000009097812 */ /* 0x000fe200078eb803 */
[----:B------:R-:W-:Y:S06]  /*15f20*/  BRA `(.L_x_19139) ;  /* 0x00000000001c7947 */ /* 0x000fec0003800000 */
.L_x_19138:
[----:B------:R-:W-:-:S06]  /*15f30*/  DSETP.GTU.AND P0, PT, R24, +INF , PT ;  /* 0x7ff000001800742a */ /* 0x000fcc0003f0c000 */
[----:B------:R-:W-:-:S14]  /*15f40*/  DSETP.LE.AND P0, PT, R4, +INF , !P0 ;  /* 0x7ff000000400742a */ /* 0x000fdc0004703000 */
[----:B------:R-:W0:Y:S01]  /*15f50*/  @!P0 LDC.64 R8, c[0x0][0x220] ;  /* 0x00008800ff088b82 */ /* 0x000e220000000a00 */
[----:B------:R-:W-:Y:S02]  /*15f60*/  @P0 DSETP.NEU.AND P1, PT, R4, +INF , PT ;  /* 0x7ff000000400042a */ /* 0x000fe40003f2d000 */
[----:B0-----:R-:W-:-:S06]  /*15f70*/  @!P0 DADD R8, R12, R8 ;  /* 0x000000000c088229 */ /* 0x001fcc0000000008 */
[----:B------:R-:W-:Y:S02]  /*15f80*/  @P0 FSEL R8, R2, RZ, P1 ;  /* 0x000000ff02080208 */ /* 0x000fe40000800000 */
[----:B------:R-:W-:-:S07]  /*15f90*/  @P0 FSEL R9, R3, -QNAN , P1 ;  /* 0xfff8000003090808 */ /* 0x000fce0000800000 */
.L_x_19139:
[----:B------:R-:W-:Y:S05]  /*15fa0*/  BSYNC B0 ;  /* 0x0000000000007941 */ /* 0x000fea0003800000 */
.L_x_19137:
        /* <DEDUP_REMOVED lines=21> */
.L_x_19153:
[----:B------:R-:W-:Y:S05]  /*16100*/  BSYNC B2 ;  /* 0x0000000000027941 */ /* 0x000fea0003800000 */
.L_x_19152:
        /* <DEDUP_REMOVED lines=33> */
.L_x_19156:
[----:B------:R-:W-:Y:S05]  /*16320*/  BSYNC B2 ;  /* 0x0000000000027941 */ /* 0x000fea0003800000 */
.L_x_19155:
[----:B------:R-:W-:Y:S01]  /*16330*/  LOP3.LUT R35, RZ, 0x80000000, R35, 0xb8, !PT ;  /* 0x80000000ff237812 */ /* 0x000fe200078eb823 */
[----:B------:R-:W-:Y:S01]  /*16340*/  IMAD.MOV.U32 R34, RZ, RZ, RZ ;  /* 0x000000ffff227224 */ /* 0x000fe200078e00ff */
[----:B------:R-:W-:Y:S06]  /*16350*/  BRA `(.L_x_19133) ;  /* 0x0000000000187947 */ /* 0x000fec0003800000 */
.L_x_19154:
[----:B------:R-:W0:Y:S02]  /*16360*/  FRND.F64.FLOOR R2, R24 ;  /* 0x0000001800027313 */ /* 0x000e240000305800 */
[----:B0-----:R-:W-:Y:S02]  /*16370*/  DADD R4, R24, -R2 ;  /* 0x0000000018047229 */ /* 0x001fe40000000802 */
[----:B------:R-:W-:-:S06]  /*16380*/  DADD R8, R2, 1 ;  /* 0x3ff0000002087429 */ /* 0x000fcc0000000000 */
[----:B------:R-:W-:-:S06]  /*16390*/  DSETP.GT.AND P0, PT, R4, 0.5, PT ;  /* 0x3fe000000400742a */ /* 0x000fcc0003f04000 */
[----:B------:R-:W-:Y:S02]  /*163a0*/  FSEL R34, R8, R2, P0 ;  /* 0x0000000208227208 */ /* 0x000fe40000000000 */
[----:B------:R-:W-:-:S07]  /*163b0*/  FSEL R35, R9, R3, P0 ;  /* 0x0000000309237208 */ /* 0x000fce0000000000 */
.L_x_19133:
[----:B------:R-:W-:Y:S05]  /*163c0*/  BSYNC B1 ;  /* 0x0000000000017941 */ /* 0x000fea0003800000 */
.L_x_19132:
        /* <DEDUP_REMOVED lines=23> */
.L_x_19159:
[----:B------:R-:W-:-:S13]  /*16540*/  ISETP.GE.AND P0, PT, R0, R7, PT ;  /* 0x000000070000720c */ /* 0x000fda0003f06270 */
[----:B------:R-:W-:Y:S05]  /*16550*/  @P0 BRA `(.L_x_19161) ;  /* 0x0000000000300947 */ /* 0x000fea0003800000 */
[----:B0-----:R-:W0:Y:S01]  /*16560*/  LDC.64 R2, c[0x0][0x228] ;  /* 0x00008a00ff027b82 */ /* 0x001e220000000a00 */
[----:B------:R-:W-:Y:S02]  /*16570*/  IMAD.IADD R5, R20, 0x1, R0 ;  /* 0x0000000114057824 */ /* 0x000fe400078e0200 */
[----:B------:R-:W-:Y:S02]  /*16580*/  VIADD R0, R0, 0x80 ;  /* 0x0000008000007836 */ /* 0x000fe40000000000 */
[----:B0-----:R-:W-:-:S05]  /*16590*/  IMAD.WIDE.U32 R2, R5, 0x8, R2 ;  /* 0x0000000805027825 */ /* 0x001fca00078e0002 */
[----:B-----5:R1:W-:Y:S02]  /*165a0*/  STG.E.64 desc[UR4][R2.64], R22 ;  /* 0x0000001602007986 */ /* 0x0203e4000c101b04 */
.L_x_19160:
[----:B------:R-:W-:-:S13]  /*165b0*/  ISETP.GE.AND P0, PT, R0, R7, PT ;  /* 0x000000070000720c */ /* 0x000fda0003f06270 */
[----:B------:R-:W-:Y:S05]  /*165c0*/  @P0 BRA `(.L_x_19162) ;  /* 0x0000000000340947 */ /* 0x000fea0003800000 */
[----:B01----:R-:W0:Y:S01]  /*165d0*/  LDC.64 R2, c[0x0][0x228] ;  /* 0x00008a00ff027b82 */ /* 0x003e220000000a00 */
[----:B------:R-:W-:Y:S02]  /*165e0*/  IMAD.IADD R5, R20, 0x1, R0 ;  /* 0x0000000114057824 */ /* 0x000fe400078e0200 */
[----:B------:R-:W-:Y:S02]  /*165f0*/  VIADD R0, R0, 0x80 ;  /* 0x0000008000007836 */ /* 0x000fe40000000000 */
[----:B0-----:R-:W-:-:S05]  /*16600*/  IMAD.WIDE.U32 R2, R5, 0x8, R2 ;  /* 0x0000000805027825 */ /* 0x001fca00078e0002 */
[----:B------:R1:W-:Y:S02]  /*16610*/  STG.E.64 desc[UR4][R2.64], R38 ;  /* 0x0000002602007986 */ /* 0x0003e4000c101b04 */
.L_x_19161:
        /* <DEDUP_REMOVED lines=8> */
.L_x_19162:
[----:B------:R-:W-:Y:S05]  /*166a0*/  BSYNC B1 ;  /* 0x0000000000017941 */ /* 0x000fea0003800000 */
.L_x_19158:
[----:B------:R-:W-:-:S13]  /*166b0*/  ISETP.GE.AND P0, PT, R0, R7, PT ;  /* 0x000000070000720c */ /* 0x000fda0003f06270 */
[----:B012---:R-:W0:Y:S01]  /*166c0*/  @!P0 LDC.64 R2, c[0x0][0x228] ;  /* 0x00008a00ff028b82 */ /* 0x007e220000000a00 */
[----:B------:R-:W-:Y:S02]  /*166d0*/  @!P0 IMAD.IADD R5, R20, 0x1, R0 ;  /* 0x0000000114058824 */ /* 0x000fe400078e0200 */
[----:B------:R-:W-:Y:S02]  /*166e0*/  @!P0 VIADD R0, R0, 0x80 ;  /* 0x0000008000008836 */ /* 0x000fe40000000000 */
[----:B0-----:R-:W-:-:S05]  /*166f0*/  @!P0 IMAD.WIDE.U32 R2, R5, 0x8, R2 ;  /* 0x0000000805028825 */ /* 0x001fca00078e0002 */
[----:B------:R2:W-:Y:S02]  /*16700*/  @!P0 STG.E.64 desc[UR4][R2.64], R10 ;  /* 0x0000000a02008986 */ /* 0x0005e4000c101b04 */
.L_x_19163:
[----:B------:R-:W-:Y:S05]  /*16710*/  BSYNC B0 ;  /* 0x0000000000007941 */ /* 0x000fea0003800000 */
.L_x_19157:
        /* <DEDUP_REMOVED lines=8> */
        .weak           $__internal_20_$__cuda_sm20_div_rn_f64_full
        .type           $__internal_20_$__cuda_sm20_div_rn_f64_full,@function
        .size           $__internal_20_$__cuda_sm20_div_rn_f64_full,(.L_x_37698 - $__internal_20_$__cuda_sm20_div_rn_f64_full)
$__internal_20_$__cuda_sm20_div_rn_f64_full:
        /* <DEDUP_REMOVED lines=66> */
.L_x_19165:
        /* <DEDUP_REMOVED lines=16> */
.L_x_19168:
[----:B------:R-:W-:Y:S01]  /*16cc0*/  LOP3.LUT R35, R27, 0x80000, RZ, 0xfc, !PT ;  /* 0x000800001b237812 */ /* 0x000fe200078efcff */
[----:B------:R-:W-:Y:S01]  /*16cd0*/  IMAD.MOV.U32 R34, RZ, RZ, R26 ;  /* 0x000000ffff227224 */ /* 0x000fe200078e001a */
[----:B------:R-:W-:Y:S06]  /*16ce0*/  BRA `(.L_x_19166) ;  /* 0x0000000000087947 */ /* 0x000fec0003800000 */
.L_x_19167:
[----:B------:R-:W-:Y:S01]  /*16cf0*/  LOP3.LUT R35, R31, 0x80000, RZ, 0xfc, !PT ;  /* 0x000800001f237812 */ /* 0x000fe200078efcff */
[----:B------:R-:W-:-:S07]  /*16d00*/  IMAD.MOV.U32 R34, RZ, RZ, R30 ;  /* 0x000000ffff227224 */ /* 0x000fce00078e001e */
.L_x_19166:
[----:B------:R-:W-:Y:S05]  /*16d10*/  BSYNC B0 ;  /* 0x0000000000007941 */ /* 0x000fea0003800000 */
.L_x_19164:
[----:B------:R-:W-:Y:S02]  /*16d20*/  IMAD.MOV.U32 R2, RZ, RZ, R4 ;  /* 0x000000ffff027224 */ /* 0x000fe400078e0004 */
[----:B------:R-:W-:-:S04]  /*16d30*/  IMAD.MOV.U32 R3, RZ, RZ, 0x0 ;  /* 0x00000000ff037424 */ /* 0x000fc800078e00ff */
[----:B------:R-:W-:Y:S05]  /*16d40*/  RET.REL.NODEC R2 `(_ZN2at6native29vectorized_elementwise_kernelILi8ENS0_13AUnaryFunctorIdddZZZNS0_15binary_internal21div_floor_kernel_cudaERNS_18TensorIteratorBaseEENKUlvE1_clEvENKUlvE_clEvEUlddE_EESt5arrayIPcLm2EEEEviT0_T1_) ;  /* 0xfffffe9002ac7950 */ /* 0x000fea0003c3ffff */
.L_x_19169:
        /* <DEDUP_REMOVED lines=11> */
.L_x_37698:


//--------------------- .text._ZN2at6native18elementwise_kernelILi128ELi4EZNS0_15gpu_kernel_implIZZZNS0_15binary_internal21div_floor_kernel_cudaERNS_18TensorIteratorBaseEENKUlvE0_clEvENKUlvE2_clEvEUlN3c108BFloat16EE_EEvS5_RKT_EUliE_EEviT1_ --------------------------
	.section	.text._ZN2at6native18elementwise_kernelILi128ELi4EZNS0_15gpu_kernel_implIZZZNS0_15binary_internal21div_floor_kernel_cudaERNS_18TensorIteratorBaseEENKUlvE0_clEvENKUlvE2_clEvEUlN3c108BFloat16EE_EEvS5_RKT_EUliE_EEviT1_,"ax",@progbits
	.align	128
        .global         _ZN2at6native18elementwise_kernelILi128ELi4EZNS0_15gpu_kernel_implIZZZNS0_15binary_internal21div_floor_kernel_cudaERNS_18TensorIteratorBaseEENKUlvE0_clEvENKUlvE2_clEvEUlN3c108BFloat16EE_EEvS5_RKT_EUliE_EEviT1_
        .type           _ZN2at6native18elementwise_kernelILi128ELi4EZNS0_15gpu_kernel_implIZZZNS0_15binary_internal21div_floor_kernel_cudaERNS_18TensorIteratorBaseEENKUlvE0_clEvENKUlvE2_clEvEUlN3c108BFloat16EE_EEvS5_RKT_EUliE_EEviT1_,@function
        .size           _ZN2at6native18elementwise_kernelILi128ELi4EZNS0_15gpu_kernel_implIZZZNS0_15binary_internal21div_floor_kernel_cudaERNS_18TensorIteratorBaseEENKUlvE0_clEvENKUlvE2_clEvEUlN3c108BFloat16EE_EEvS5_RKT_EUliE_EEviT1_,(.L_x_37846 - _ZN2at6native18elementwise_kernelILi128ELi4EZNS0_15gpu_kernel_implIZZZNS0_15binary_internal21div_floor_kernel_cudaERNS_18TensorIteratorBaseEENKUlvE0_clEvENKUlvE2_clEvEUlN3c108BFloat16EE_EEvS5_RKT_EUliE_EEviT1_)
        .other          _ZN2at6native18elementwise_kernelILi128ELi4EZNS0_15gpu_kernel_implIZZZNS0_15binary_internal21div_floor_kernel_cudaERNS_18TensorIteratorBaseEENKUlvE0_clEvENKUlvE2_clEvEUlN3c108BFloat16EE_EEvS5_RKT_EUliE_EEviT1_,@"STO_CUDA_ENTRY STV_DEFAULT"
_ZN2at6native18elementwise_kernelILi128ELi4EZNS0_15gpu_kernel_implIZZZNS0_15binary_internal21div_floor_kernel_cudaERNS_18TensorIteratorBaseEENKUlvE0_clEvENKUlvE2_clEvEUlN3c108BFloat16EE_EEvS5_RKT_EUliE_EEviT1_:
.text._ZN2at6native18elementwise_kernelILi128ELi4EZNS0_15gpu_kernel_implIZZZNS0_15binary_internal21div_floor_kernel_cudaERNS_18TensorIteratorBaseEENKUlvE0_clEvENKUlvE2_clEvEUlN3c108BFloat16EE_EEvS5_RKT_EUliE_EEviT1_:
        /* <DEDUP_REMOVED lines=312> */
.L_x_19172:
        /* <DEDUP_REMOVED lines=23> */
.L_x_19176:
[----:B------:R-:W2:Y:S02]  /*14f0*/  LDG.E.U8 R4, desc[UR36][R4.64] ;  /* 0x0000002404047981 */ /* 0x000ea4000c1e1100 */
[----:B--2---:R-:W-:-:S04]  /*1500*/  I2FP.F32.U32 R0, R4 ;  /* 0x0000000400007245 */ /* 0x004fc80000201000 */
[----:B------:R-:W-:-:S04]  /*1510*/  F2FP.BF16.F32.PACK_AB R0, RZ, R0 ;  /* 0x00000000ff00723e */ /* 0x000fc800000010ff */
[----:B------:R-:W-:Y:S01]  /*1520*/  PRMT R2, R0, 0x7610, R2 ;  /* 0x0000761000027816 */ /* 0x000fe20000000002 */
[----:B------:R-:W-:Y:S06]  /*1530*/  BRA `(.L_x_19178) ;  /* 0x0000000c00c47947 */ /* 0x000fec0003800000 */
.L_x_19175:
        /* <DEDUP_REMOVED lines=11> */
.L_x_19180:
[----:B------:R-:W2:Y:S02]  /*15f0*/  LDG.E R4, desc[UR36][R4.64] ;  /* 0x0000002404047981 */ /* 0x000ea4000c1e1900 */
[----:B--2---:R-:W-:-:S04]  /*1600*/  I2FP.F32.S32 R0, R4 ;  /* 0x0000000400007245 */ /* 0x004fc80000201400 */
[----:B------:R-:W-:-:S04]  /*1610*/  F2FP.BF16.F32.PACK_AB R0, RZ, R0 ;  /* 0x00000000ff00723e */ /* 0x000fc800000010ff */
[----:B------:R-:W-:Y:S01]  /*1620*/  PRMT R2, R0, 0x7610, R2 ;  /* 0x0000761000027816 */ /* 0x000fe20000000002 */
[----:B------:R-:W-:Y:S06]  /*1630*/  BRA `(.L_x_19178) ;  /* 0x0000000c00847947 */ /* 0x000fec0003800000 */
.L_x_19179:
[----:B------:R-:W2:Y:S02]  /*1640*/  LDG.E.U16 R4, desc[UR36][R4.64] ;  /* 0x0000002404047981 */ /* 0x000ea4000c1e1500 */
[----:B--2---:R-:W0:Y:S02]  /*1650*/  I2F.S16 R0, R4 ;  /* 0x0000000400007306 */ /* 0x004e240000101400 */
[----:B0-----:R-:W-:-:S04]  /*1660*/  F2FP.BF16.F32.PACK_AB R0, RZ, R0 ;  /* 0x00000000ff00723e */ /* 0x001fc800000010ff */
[----:B------:R-:W-:Y:S01]  /*1670*/  PRMT R2, R0, 0x7610, R2 ;  /* 0x0000761000027816 */ /* 0x000fe20000000002 */
[----:B------:R-:W-:Y:S06]  /*1680*/  BRA `(.L_x_19178) ;  /* 0x0000000c00707947 */ /* 0x000fec0003800000 */
.L_x_19174:
        /* <DEDUP_REMOVED lines=9> */
.L_x_19182:
[----:B------:R-:W2:Y:S02]  /*1720*/  LDG.E.U16 R0, desc[UR36][R4.64] ;  /* 0x0000002404007981 */ /* 0x000ea4000c1e1500 */
[----:B--2---:R-:W-:-:S05]  /*1730*/  HADD2.F32 R0, -RZ, R0.H0_H0 ;  /* 0x20000000ff007230 */ /* 0x004fca0000004100 */
[----:B------:R-:W-:-:S04]  /*1740*/  F2FP.BF16.F32.PACK_AB R0, RZ, R0 ;  /* 0x00000000ff00723e */ /* 0x000fc800000010ff */
[----:B------:R-:W-:Y:S01]  /*1750*/  PRMT R2, R0, 0x7610, R2 ;  /* 0x0000761000027816 */ /* 0x000fe20000000002 */
[----:B------:R-:W-:Y:S06]  /*1760*/  BRA `(.L_x_19178) ;  /* 0x0000000c00387947 */ /* 0x000fec0003800000 */
.L_x_19181:
        /* <DEDUP_REMOVED lines=9> */
.L_x_19184:
[----:B------:R-:W2:Y:S02]  /*1800*/  LDG.E.U16 R4, desc[UR36][R4.64] ;  /* 0x0000002404047981 */ /* 0x000ea4000c1e1500 */
[----:B--2---:R-:W-:-:S05]  /*1810*/  HADD2.F32 R0, -RZ, R4.H0_H0 ;  /* 0x20000004ff007230 */ /* 0x004fca0000004100 */
[----:B------:R-:W-:-:S04]  /*1820*/  F2FP.BF16.F32.PACK_AB R0, RZ, R0 ;  /* 0x00000000ff00723e */ /* 0x000fc800000010ff */
[----:B------:R-:W-:Y:S01]  /*1830*/  PRMT R2, R0, 0x7610, R2 ;  /* 0x0000761000027816 */ /* 0x000fe20000000002 */
[----:B------:R-:W-:Y:S06]  /*1840*/  BRA `(.L_x_19178) ;  /* 0x0000000c00007947 */ /* 0x000fec0003800000 */
.L_x_19183:
        /* <DEDUP_REMOVED lines=9> */
.L_x_19173:
        /* <DEDUP_REMOVED lines=14> */
.L_x_19187:
        /* <DEDUP_REMOVED lines=9> */
.L_x_19186:
        /* <DEDUP_REMOVED lines=28> */
.L_x_19189:
        /* <DEDUP_REMOVED lines=14> */
.L_x_19188:
[----:B------:R0:W5:Y:S01]  /*1cf0*/  LDG.E.U16 R2, desc[UR36][R4.64] ;  /* 0x0000002404027981 */ /* 0x000162000c1e1500 */
[----:B------:R-:W-:Y:S05]  /*1d00*/  BRA `(.L_x_19178) ;  /* 0x0000000400d07947 */ /* 0x000fea0003800000 */
.L_x_19185:
        /* <DEDUP_REMOVED lines=13> */
.L_x_19192:
        /* <DEDUP_REMOVED lines=21> */
.L_x_19196:
[----:B------:R-:W-:Y:S05]  /*1f30*/  BSYNC B1 ;  /* 0x0000000000017941 */ /* 0x000fea0003800000 */
.L_x_19195:
[----:B------:R-:W-:Y:S01]  /*1f40*/  LEA R3, R0, 0x3b800000, 0x17 ;  /* 0x3b80000000037811 */ /* 0x000fe200078eb8ff */
[----:B------:R-:W-:-:S05]  /*1f50*/  IMAD.SHL.U32 R0, R2, 0x100000, RZ ;  /* 0x0010000002007824 */ /* 0x000fca00078e00ff */
[----:B------:R-:W-:-:S07]  /*1f60*/  LOP3.LUT R0, R3, R0, R4, 0xfe, !PT ;  /* 0x0000000003007212 */ /* 0x000fce00078efe04 */
.L_x_19194:
[----:B------:R-:W-:Y:S05]  /*1f70*/  BSYNC B0 ;  /* 0x0000000000007941 */ /* 0x000fea0003800000 */
.L_x_19193:
[----:B------:R-:W-:-:S04]  /*1f80*/  F2FP.BF16.F32.PACK_AB R0, RZ, R0 ;  /* 0x00000000ff00723e */ /* 0x000fc800000010ff */
[----:B------:R-:W-:Y:S01]  /*1f90*/  PRMT R2, R0, 0x7610, R2 ;  /* 0x0000761000027816 */ /* 0x000fe20000000002 */
[----:B------:R-:W-:Y:S06]  /*1fa0*/  BRA `(.L_x_19178) ;  /* 0x0000000400287947 */ /* 0x000fec0003800000 */
.L_x_19191:
        /* <DEDUP_REMOVED lines=21> */
.L_x_19200:
[----:B------:R-:W-:Y:S05]  /*2100*/  BSYNC B1 ;  /* 0x0000000000017941 */ /* 0x000fea0003800000 */
.L_x_19199:
[----:B------:R-:W-:Y:S01]  /*2110*/  LEA R3, R0, 0x37800000, 0x17 ;  /* 0x3780000000037811 */ /* 0x000fe200078eb8ff */
[----:B------:R-:W-:-:S05]  /*2120*/  IMAD.SHL.U32 R0, R2, 0x200000, RZ ;  /* 0x0020000002007824 */ /* 0x000fca00078e00ff */
[----:B------:R-:W-:-:S07]  /*2130*/  LOP3.LUT R0, R3, R0, R4, 0xfe, !PT ;  /* 0x0000000003007212 */ /* 0x000fce00078efe04 */
.L_x_19198:
[----:B------:R-:W-:Y:S05]  /*2140*/  BSYNC B0 ;  /* 0x0000000000007941 */ /* 0x000fea0003800000 */
.L_x_19197:
[----:B------:R-:W-:-:S04]  /*2150*/  F2FP.BF16.F32.PACK_AB R0, RZ, R0 ;  /* 0x00000000ff00723e */ /* 0x000fc800000010ff */
[----:B------:R-:W-:Y:S01]  /*2160*/  PRMT R2, R0, 0x7610, R2 ;  /* 0x0000761000027816 */ /* 0x000fe20000000002 */
[----:B------:R-:W-:Y:S06]  /*2170*/  BRA `(.L_x_19178) ;  /* 0x0000000000b47947 */ /* 0x000fec0003800000 */
.L_x_19190:
        /* <DEDUP_REMOVED lines=14> */
.L_x_19204:
[----:B------:R-:W-:Y:S05]  /*2260*/  BSYNC B0 ;  /* 0x0000000000007941 */ /* 0x000fea0003800000 */
.L_x_19203:
[----:B------:R-:W-:-:S04]  /*2270*/  F2FP.BF16.F32.PACK_AB R0, RZ, R0 ;  /* 0x00000000ff00723e */ /* 0x000fc800000010ff */
[----:B------:R-:W-:Y:S01]  /*2280*/  PRMT R2, R0, 0x7610, R2 ;  /* 0x0000761000027816 */ /* 0x000fe20000000002 */
[----:B------:R-:W-:Y:S06]  /*2290*/  BRA `(.L_x_19178) ;  /* 0x00000000006c7947 */ /* 0x000fec0003800000 */
.L_x_19177:
        /* <DEDUP_REMOVED lines=16> */
.L_x_19205:
[----:B------:R-:W-:Y:S01]  /*23a0*/  PRMT R2, RZ, 0x7610, R2 ;  /* 0x00007610ff027816 */ /* 0x000fe20000000002 */
[----:B------:R-:W-:Y:S06]  /*23b0*/  BRA `(.L_x_19178) ;  /* 0x0000000000247947 */ /* 0x000fec0003800000 */
.L_x_19202:
[----:B------:R-:W2:Y:S02]  /*23c0*/  LDG.E.64 R4, desc[UR36][R4.64] ;  /* 0x0000002404047981 */ /* 0x000ea4000c1e1b00 */
[----:B--2---:R-:W0:Y:S02]  /*23d0*/  I2F.U64 R0, R4 ;  /* 0x0000000400007312 */ /* 0x004e240000301000 */
[----:B0-----:R-:W-:-:S04]  /*23e0*/  F2FP.BF16.F32.PACK_AB R0, RZ, R0 ;  /* 0x00000000ff00723e */ /* 0x001fc800000010ff */
[----:B------:R-:W-:Y:S01]  /*23f0*/  PRMT R2, R0, 0x7610, R2 ;  /* 0x0000761000027816 */ /* 0x000fe20000000002 */
[----:B------:R-:W-:Y:S06]  /*2400*/  BRA `(.L_x_19178) ;  /* 0x0000000000107947 */ /* 0x000fec0003800000 */
.L_x_19201:
[----:B------:R-:W2:Y:S02]  /*2410*/  LDG.E R4, desc[UR36][R4.64] ;  /* 0x0000002404047981 */ /* 0x000ea4000c1e1900 */
[----:B--2---:R-:W-:-:S04]  /*2420*/  I2FP.F32.U32 R0, R4 ;  /* 0x0000000400007245 */ /* 0x004fc80000201000 */
[----:B------:R-:W-:-:S04]  /*2430*/  F2FP.BF16.F32.PACK_AB R0, RZ, R0 ;  /* 0x00000000ff00723e */ /* 0x000fc800000010ff */
[----:B------:R-:W-:-:S07]  /*2440*/  PRMT R2, R0, 0x7610, R2 ;  /* 0x0000761000027816 */ /* 0x000fce0000000002 */
.L_x_19178:
[----:B------:R-:W1:Y:S01]  /*2450*/  LDC R3, c[0x0][0x420] ;  /* 0x00010800ff037b82 */ /* 0x000e620000000800 */
[----:B0----5:R-:W-:Y:S01]  /*2460*/  IMAD.U32 R4, R2, 0x10000, RZ ;  /* 0x0001000002047824 */ /* 0x021fe200078e00ff */
[----:B------:R-:W-:Y:S03]  /*2470*/  BSSY B0, `(.L_x_19206) ;  /* 0x0000040000007945 */ /* 0x000fe60003800000 */
[C---:B------:R-:W-:Y:S01]  /*2480*/  FADD.FTZ R5, |R4|.reuse, -RZ ;  /* 0x800000ff04057221 */ /* 0x040fe20000010200 */
[----:B-1----:R-:W-:-:S13]  /*2490*/  FSETP.GEU.FTZ.AND P0, PT, |R4|, |R3|, PT ;  /* 0x400000030400720b */ /* 0x002fda0003f1e200 */
        /* <DEDUP_REMOVED lines=24> */
.L_x_19211:
[----:B------:R-:W-:Y:S01]  /*2620*/  FSETP.GEU.FTZ.AND P0, PT, R8, -R0, PT ;  /* 0x800000000800720b */ /* 0x000fe20003f1e000 */
[----:B------:R-:W-:-:S12]  /*2630*/  FADD.FTZ R6, R6, -1 ;  /* 0xbf80000006067421 */ /* 0x000fd80000010000 */
[----:B------:R-:W-:-:S07]  /*2640*/  @!P0 FADD.FTZ R6, R6, -1 ;  /* 0xbf80000006068421 */ /* 0x000fce0000010000 */
.L_x_19210:
[----:B------:R-:W-:Y:S05]  /*2650*/  BSYNC B1 ;  /* 0x0000000000017941 */ /* 0x000fea0003800000 */
.L_x_19209:
[----:B------:R-:W-:Y:S01]  /*2660*/  FFMA.FTZ R5, -R0, R6, R5 ;  /* 0x0000000600057223 */ /* 0x000fe20000010105 */
[----:B------:R-:W-:Y:S06]  /*2670*/  BRA `(.L_x_19207) ;  /* 0x00000000007c7947 */ /* 0x000fec0003800000 */
.L_x_19208:
        /* <DEDUP_REMOVED lines=15> */
.L_x_19214:
        /* <DEDUP_REMOVED lines=13> */
.L_x_19213:
[----:B------:R-:W-:Y:S05]  /*2840*/  BSYNC B1 ;  /* 0x0000000000017941 */ /* 0x000fea0003800000 */
.L_x_19212:
[----:B------:R-:W-:-:S04]  /*2850*/  FMUL.FTZ R6, R6, 1.1920928955078125e-07 ;  /* 0x3400000006067820 */ /* 0x000fc80000410000 */
[----:B0-----:R-:W-:-:S07]  /*2860*/  FMUL.FTZ R5, R11, R6 ;  /* 0x000000060b057220 */ /* 0x001fce0000410000 */
.L_x_19207:
[----:B------:R-:W-:Y:S05]  /*2870*/  BSYNC B0 ;  /* 0x0000000000007941 */ /* 0x000fea0003800000 */
.L_x_19206:
[C---:B------:R-:W-:Y:S01]  /*2880*/  FSETP.GTU.FTZ.AND P0, PT, |R5|.reuse, +INF , PT ;  /* 0x7f8000000500780b */ /* 0x040fe20003f1c200 */
[----:B------:R-:W-:Y:S01]  /*2890*/  ULDC UR4, c[0x0][0x424] ;  /* 0x0001090000047ab9 */ /* 0x000fe20000000800 */
[----:B------:R-:W-:Y:S01]  /*28a0*/  LOP3.LUT R4, R5, 0x80000000, R4, 0xb8, !PT ;  /* 0x8000000005047812 */ /* 0x000fe200078eb804 */
[----:B------:R-:W0:Y:S01]  /*28b0*/  LDC.U8 R6, c[0x0][0x430] ;  /* 0x00010c00ff067b82 */ /* 0x000e220000000000 */
[----:B------:R-:W-:Y:S01]  /*28c0*/  FSETP.GEU.FTZ.AND P1, PT, R3, RZ, PT ;  /* 0x000000ff0300720b */ /* 0x000fe20003f3e000 */
[----:B------:R-:W-:Y:S01]  /*28d0*/  IMAD.U32 R3, R2, 0x10000, RZ ;  /* 0x0001000002037824 */ /* 0x000fe200078e00ff */
[----:B------:R-:W-:Y:S01]  /*28e0*/  FSEL R4, R5, R4, P0 ;  /* 0x0000000405047208 */ /* 0x000fe20000000000 */
[----:B------:R-:W-:Y:S03]  /*28f0*/  BSSY B0, `(.L_x_19215) ;  /* 0x0000019000007945 */ /* 0x000fe60003800000 */
[----:B------:R-:W-:-:S02]  /*2900*/  FSETP.NEU.FTZ.AND P0, PT, R4, RZ, PT ;  /* 0x000000ff0400720b */ /* 0x000fc40003f1d000 */
[C---:B------:R-:W-:Y:S01]  /*2910*/  FSETP.GEU.FTZ.AND P2, PT, R4.reuse, RZ, PT ;  /* 0x000000ff0400720b */ /* 0x040fe20003f5e000 */
[----:B------:R-:W-:-:S03]  /*2920*/  FADD.FTZ R4, -R4, R3 ;  /* 0x0000000304047221 */ /* 0x000fc60000010100 */
[----:B------:R-:W-:Y:S01]  /*2930*/  PLOP3.LUT P0, PT, P0, P2, P1, 0x9f, 0x0 ;  /* 0x000000000000781c */ /* 0x000fe20000705317 */
[----:B------:R-:W-:Y:S01]  /*2940*/  FMUL.FTZ R4, R4, UR4 ;  /* 0x0000000404047c20 */ /* 0x000fe20008410000 */
[----:B0-----:R-:W-:-:S11]  /*2950*/  PRMT R5, R6, 0x9910, RZ ;  /* 0x0000991006057816 */ /* 0x001fd600000000ff */
[----:B------:R-:W-:Y:S01]  /*2960*/  @!P0 FADD.FTZ R4, R4, -1 ;  /* 0xbf80000004048421 */ /* 0x000fe20000010000 */
[----:B------:R-:W-:-:S04]  /*2970*/  ISETP.GT.AND P1, PT, R5, 0x9, PT ;  /* 0x000000090500780c */ /* 0x000fc80003f24270 */
[----:B------:R-:W-:-:S13]  /*2980*/  FSETP.NEU.FTZ.AND P0, PT, R4, RZ, PT ;  /* 0x000000ff0400720b */ /* 0x000fda0003f1d000 */
[----:B------:R-:W-:-:S05]  /*2990*/  @!P0 FMUL.FTZ R0, R3, UR4 ;  /* 0x0000000403008c20 */ /* 0x000fca0008410000 */
        /* <DEDUP_REMOVED lines=14> */
.L_x_19216:
[----:B------:R-:W-:Y:S05]  /*2a80*/  BSYNC B0 ;  /* 0x0000000000007941 */ /* 0x000fea0003800000 */
.L_x_19215:
        /* <DEDUP_REMOVED lines=13> */
.L_x_19220:
[----:B------:R-:W-:-:S06]  /*2b60*/  IMAD.U32 R3, R3, 0x10000, RZ ;  /* 0x0001000003037824 */ /* 0x000fcc00078e00ff */
[----:B------:R-:W0:Y:S02]  /*2b70*/  F2I.S64.TRUNC R2, R3 ;  /* 0x0000000300027311 */ /* 0x000e24000020d900 */
[----:B0-----:R0:W-:Y:S01]  /*2b80*/  STG.E.U8 desc[UR36][R16.64], R2 ;  /* 0x0000000210007986 */ /* 0x0011e2000c101124 */
[----:B------:R-:W-:Y:S05]  /*2b90*/  BRA `(.L_x_19222) ;  /* 0x0000000c00847947 */ /* 0x000fea0003800000 */
.L_x_19219:
        /* <DEDUP_REMOVED lines=10> */
.L_x_19224:
[----:B------:R-:W-:-:S06]  /*2c40*/  IMAD.U32 R3, R3, 0x10000, RZ ;  /* 0x0001000003037824 */ /* 0x000fcc00078e00ff */
[----:B------:R-:W0:Y:S02]  /*2c50*/  F2I.FTZ.TRUNC.NTZ R3, R3 ;  /* 0x0000000300037305 */ /* 0x000e24000021f100 */
[----:B0-----:R0:W-:Y:S01]  /*2c60*/  STG.E desc[UR36][R16.64], R3 ;  /* 0x0000000310007986 */ /* 0x0011e2000c101924 */
[----:B------:R-:W-:Y:S05]  /*2c70*/  BRA `(.L_x_19222) ;  /* 0x0000000c004c7947 */ /* 0x000fea0003800000 */
.L_x_19223:
[----:B------:R-:W-:-:S06]  /*2c80*/  IMAD.U32 R3, R3, 0x10000, RZ ;  /* 0x0001000003037824 */ /* 0x000fcc00078e00ff */
[----:B------:R-:W0:Y:S02]  /*2c90*/  F2I.FTZ.TRUNC.NTZ R3, R3 ;  /* 0x0000000300037305 */ /* 0x000e24000021f100 */
[----:B0-----:R0:W-:Y:S01]  /*2ca0*/  STG.E.U16 desc[UR36][R16.64], R3 ;  /* 0x0000000310007986 */ /* 0x0011e2000c101524 */
[----:B------:R-:W-:Y:S05]  /*2cb0*/  BRA `(.L_x_19222) ;  /* 0x0000000c003c7947 */ /* 0x000fea0003800000 */
.L_x_19218:
        /* <DEDUP_REMOVED lines=9> */
.L_x_19226:
[----:B------:R-:W-:-:S05]  /*2d50*/  IMAD.U32 R0, R3, 0x10000, RZ ;  /* 0x0001000003007824 */ /* 0x000fca00078e00ff */
[----:B------:R-:W-:-:S05]  /*2d60*/  F2FP.F16.F32.PACK_AB R0, RZ, R0 ;  /* 0x00000000ff00723e */ /* 0x000fca00000000ff */
[----:B------:R0:W-:Y:S01]  /*2d70*/  STG.E.U16 desc[UR36][R16.64], R0 ;  /* 0x0000000010007986 */ /* 0x0001e2000c101524 */
[----:B------:R-:W-:Y:S05]  /*2d80*/  BRA `(.L_x_19222) ;  /* 0x0000000c00087947 */ /* 0x000fea0003800000 */
.L_x_19225:
        /* <DEDUP_REMOVED lines=10> */
.L_x_19228:
[----:B------:R-:W-:-:S05]  /*2e30*/  IMAD.U32 R3, R3, 0x10000, RZ ;  /* 0x0001000003037824 */ /* 0x000fca00078e00ff */
[----:B------:R-:W-:-:S04]  /*2e40*/  F2FP.F16.F32.PACK_AB R3, RZ, R3 ;  /* 0x00000003ff03723e */ /* 0x000fc800000000ff */
[----:B------:R-:W-:-:S05]  /*2e50*/  PRMT R3, R3, 0x5410, RZ ;  /* 0x0000541003037816 */ /* 0x000fca00000000ff */
[----:B------:R0:W-:Y:S01]  /*2e60*/  STG.E desc[UR36][R16.64], R3 ;  /* 0x0000000310007986 */ /* 0x0001e2000c101924 */
[----:B------:R-:W-:Y:S05]  /*2e70*/  BRA `(.L_x_19222) ;  /* 0x0000000800cc7947 */ /* 0x000fea0003800000 */
.L_x_19227:
[----:B------:R-:W-:-:S04]  /*2e80*/  IMAD.U32 R2, R3, 0x10000, RZ ;  /* 0x0001000003027824 */ /* 0x000fc800078e00ff */
[----:B------:R-:W-:-:S06]  /*2e90*/  FMUL.FTZ R2, R2, 1 ;  /* 0x3f80000002027820 */ /* 0x000fcc0000410000 */
[----:B------:R-:W0:Y:S02]  /*2ea0*/  F2F.F64.F32 R2, R2 ;  /* 0x0000000200027310 */ /* 0x000e240000201800 */
[----:B0-----:R0:W-:Y:S01]  /*2eb0*/  STG.E.64 desc[UR36][R16.64], R2 ;  /* 0x0000000210007986 */ /* 0x0011e2000c101b24 */
[----:B------:R-:W-:Y:S05]  /*2ec0*/  BRA `(.L_x_19222) ;  /* 0x0000000800b87947 */ /* 0x000fea0003800000 */
.L_x_19217:
        /* <DEDUP_REMOVED lines=13> */
.L_x_19231:
[----:B------:R-:W-:Y:S01]  /*2fa0*/  IMAD.U32 R3, R3, 0x10000, RZ ;  /* 0x0001000003037824 */ /* 0x000fe200078e00ff */
[----:B------:R-:W-:-:S03]  /*2fb0*/  CS2R R6, SRZ ;  /* 0x0000000000067805 */ /* 0x000fc6000001ff00 */
[----:B------:R-:W-:-:S04]  /*2fc0*/  FMUL.FTZ R3, R3, 1 ;  /* 0x3f80000003037820 */ /* 0x000fc80000410000 */
[----:B------:R-:W0:Y:S02]  /*2fd0*/  F2F.F64.F32 R4, R3 ;  /* 0x0000000300047310 */ /* 0x000e240000201800 */
[----:B0-----:R0:W-:Y:S01]  /*2fe0*/  STG.E.128 desc[UR36][R16.64], R4 ;  /* 0x0000000410007986 */ /* 0x0011e2000c101d24 */
[----:B------:R-:W-:Y:S05]  /*2ff0*/  BRA `(.L_x_19222) ;  /* 0x00000008006c7947 */ /* 0x000fea0003800000 */
.L_x_19230:
        /* <DEDUP_REMOVED lines=21> */
.L_x_19235:
[----:B------:R-:W-:Y:S05]  /*3150*/  BSYNC B0 ;  /* 0x0000000000007941 */ /* 0x000fea0003800000 */
.L_x_19234:
[----:B------:R-:W-:-:S05]  /*3160*/  LOP3.LUT R3, R0, R3, RZ, 0xfc, !PT ;  /* 0x0000000300037212 */ /* 0x000fca00078efcff */
[----:B------:R0:W-:Y:S01]  /*3170*/  STG.E.U8 desc[UR36][R16.64], R3 ;  /* 0x0000000310007986 */ /* 0x0001e2000c101124 */
[----:B------:R-:W-:Y:S05]  /*3180*/  BRA `(.L_x_19222) ;  /* 0x0000000800087947 */ /* 0x000fea0003800000 */
.L_x_19233:
        /* <DEDUP_REMOVED lines=13> */
.L_x_19237:
[----:B------:R-:W-:Y:S01]  /*3260*/  IMAD.MOV.U32 R0, RZ, RZ, 0x7f ;  /* 0x0000007fff007424 */ /* 0x000fe200078e00ff */
[----:B------:R-:W-:-:S04]  /*3270*/  ISETP.GT.U32.AND P0, PT, R2, 0x7f800000, PT ;  /* 0x7f8000000200780c */ /* 0x000fc80003f04070 */
[----:B------:R-:W-:-:S09]  /*3280*/  SEL R0, R0, 0x7c, P0 ;  /* 0x0000007c00007807 */ /* 0x000fd20000000000 */
.L_x_19238:
[----:B------:R-:W-:Y:S05]  /*3290*/  BSYNC B0 ;  /* 0x0000000000007941 */ /* 0x000fea0003800000 */
.L_x_19236:
[----:B------:R-:W-:-:S04]  /*32a0*/  LOP3.LUT R2, R3, 0x80000000, RZ, 0xc0, !PT ;  /* 0x8000000003027812 */ /* 0x000fc800078ec0ff */
[----:B------:R-:W-:-:S04]  /*32b0*/  SHF.R.U32.HI R3, RZ, 0x18, R2 ;  /* 0x00000018ff037819 */ /* 0x000fc80000011602 */
[----:B------:R-:W-:-:S05]  /*32c0*/  LOP3.LUT R3, R0, R3, RZ, 0xfc, !PT ;  /* 0x0000000300037212 */ /* 0x000fca00078efcff */
[----:B------:R0:W-:Y:S01]  /*32d0*/  STG.E.U8 desc[UR36][R16.64], R3 ;  /* 0x0000000310007986 */ /* 0x0001e2000c101124 */
[----:B------:R-:W-:Y:S05]  /*32e0*/  BRA `(.L_x_19222) ;  /* 0x0000000400b07947 */ /* 0x000fea0003800000 */
.L_x_19232:
[----:B------:R0:W-:Y:S01]  /*32f0*/  STG.E.U16 desc[UR36][R16.64], R3 ;  /* 0x0000000310007986 */ /* 0x0001e2000c101524 */
[----:B------:R-:W-:Y:S05]  /*3300*/  BRA `(.L_x_19222) ;  /* 0x0000000400a87947 */ /* 0x000fea0003800000 */
.L_x_19229:
        /* <DEDUP_REMOVED lines=12> */
.L_x_19241:
        /* <DEDUP_REMOVED lines=17> */
.L_x_19244:
[----:B------:R-:W-:-:S04]  /*34e0*/  LOP3.LUT R2, R3, 0x80000000, RZ, 0xc0, !PT ;  /* 0x8000000003027812 */ /* 0x000fc800078ec0ff */
[----:B------:R-:W-:-:S04]  /*34f0*/  SHF.R.U32.HI R3, RZ, 0x18, R2 ;  /* 0x00000018ff037819 */ /* 0x000fc80000011602 */
[----:B------:R-:W-:-:S04]  /*3500*/  LOP3.LUT R0, R0, R3, RZ, 0xfc, !PT ;  /* 0x0000000300007212 */ /* 0x000fc800078efcff */
[----:B------:R-:W-:-:S07]  /*3510*/  PRMT R8, R0, 0x7610, R8 ;  /* 0x0000761000087816 */ /* 0x000fce0000000008 */
.L_x_19243:
[----:B------:R-:W-:Y:S05]  /*3520*/  BSYNC B0 ;  /* 0x0000000000007941 */ /* 0x000fea0003800000 */
.L_x_19242:
[----:B------:R3:W-:Y:S01]  /*3530*/  STG.E.U8 desc[UR36][R16.64], R8 ;  /* 0x0000000810007986 */ /* 0x0007e2000c101124 */
[----:B------:R-:W-:Y:S05]  /*3540*/  BRA `(.L_x_19222) ;  /* 0x0000000400187947 */ /* 0x000fea0003800000 */
.L_x_19240:
        /* <DEDUP_REMOVED lines=17> */
.L_x_19247:
[----:B------:R-:W-:-:S04]  /*3660*/  LOP3.LUT R2, R3, 0x80000000, RZ, 0xc0, !PT ;  /* 0x8000000003027812 */ /* 0x000fc800078ec0ff */
[----:B------:R-:W-:-:S04]  /*3670*/  SHF.R.U32.HI R3, RZ, 0x18, R2 ;  /* 0x00000018ff037819 */ /* 0x000fc80000011602 */
[----:B------:R-:W-:-:S04]  /*3680*/  LOP3.LUT R0, R0, R3, RZ, 0xfc, !PT ;  /* 0x0000000300007212 */ /* 0x000fc800078efcff */
[----:B------:R-:W-:-:S07]  /*3690*/  PRMT R8, R0, 0x7610, R8 ;  /* 0x0000761000087816 */ /* 0x000fce0000000008 */
.L_x_19246:
[----:B------:R-:W-:Y:S05]  /*36a0*/  BSYNC B0 ;  /* 0x0000000000007941 */ /* 0x000fea0003800000 */
.L_x_19245:
[----:B------:R0:W-:Y:S01]  /*36b0*/  STG.E.U8 desc[UR36][R16.64], R8 ;  /* 0x0000000810007986 */ /* 0x0001e2000c101124 */
[----:B------:R-:W-:Y:S05]  /*36c0*/  BRA `(.L_x_19222) ;  /* 0x0000000000b87947 */ /* 0x000fea0003800000 */
.L_x_19239:
        /* <DEDUP_REMOVED lines=22> */
.L_x_19221:
        /* <DEDUP_REMOVED lines=16> */
.L_x_19250:
[----:B------:R-:W-:Y:S05]  /*3930*/  BRA `(.L_x_19222) ;  /* 0x00000000001c7947 */ /* 0x000fea0003800000 */
.L_x_19249:
[----:B------:R-:W-:-:S06]  /*3940*/  IMAD.U32 R3, R3, 0x10000, RZ ;  /* 0x0001000003037824 */ /* 0x000fcc00078e00ff */
[----:B------:R-:W0:Y:S02]  /*3950*/  F2I.U64.TRUNC R2, R3 ;  /* 0x0000000300027311 */ /* 0x000e24000020d800 */
[----:B0-----:R2:W-:Y:S01]  /*3960*/  STG.E.64 desc[UR36][R16.64], R2 ;  /* 0x0000000210007986 */ /* 0x0015e2000c101b24 */
[----:B------:R-:W-:Y:S05]  /*3970*/  BRA `(.L_x_19222) ;  /* 0x00000000000c7947 */ /* 0x000fea0003800000 */
.L_x_19248:
[----:B------:R-:W-:-:S06]  /*3980*/  IMAD.U32 R3, R3, 0x10000, RZ ;  /* 0x0001000003037824 */ /* 0x000fcc00078e00ff */
[----:B------:R-:W0:Y:S02]  /*3990*/  F2I.FTZ.U32.TRUNC.NTZ R3, R3 ;  /* 0x0000000300037305 */ /* 0x000e24000021f000 */
[----:B0-----:R0:W-:Y:S02]  /*39a0*/  STG.E desc[UR36][R16.64], R3 ;  /* 0x0000000310007986 */ /* 0x0011e4000c101924 */
.L_x_19222:
[----:B------:R-:W-:-:S07]  /*39b0*/  VIADD R19, R19, 0x80 ;  /* 0x0000008013137836 */ /* 0x000fce0000000000 */
.L_x_19171:
[----:B------:R-:W-:Y:S05]  /*39c0*/  BSYNC B6 ;  /* 0x0000000000067941 */ /* 0x000fea0003800000 */
.L_x_19170:
        /* <DEDUP_REMOVED lines=307> */
.L_x_19253:
        /* <DEDUP_REMOVED lines=23> */
.L_x_19257:
[----:B------:R-:W2:Y:S02]  /*4e70*/  LDG.E.U8 R4, desc[UR36][R4.64] ;  /* 0x0000002404047981 */ /* 0x000ea4000c1e1100 */
[----:B--2---:R-:W-:-:S04]  /*4e80*/  I2FP.F32.U32 R0, R4 ;  /* 0x0000000400007245 */ /* 0x004fc80000201000 */
[----:B------:R-:W-:-:S04]  /*4e90*/  F2FP.BF16.F32.PACK_AB R0, RZ, R0 ;  /* 0x00000000ff00723e */ /* 0x000fc800000010ff */
[----:B------:R-:W-:Y:S01]  /*4ea0*/  PRMT R2, R0, 0x7610, R2 ;  /* 0x0000761000027816 */ /* 0x000fe20000000002 */
[----:B------:R-:W-:Y:S06]  /*4eb0*/  BRA `(.L_x_19259) ;  /* 0x0000000c00c47947 */ /* 0x000fec0003800000 */
.L_x_19256:
        /* <DEDUP_REMOVED lines=11> */
.L_x_19261:
[----:B------:R-:W2:Y:S02]  /*4f70*/  LDG.E R4, desc[UR36][R4.64] ;  /* 0x0000002404047981 */ /* 0x000ea4000c1e1900 */
[----:B--2---:R-:W-:-:S04]  /*4f80*/  I2FP.F32.S32 R0, R4 ;  /* 0x0000000400007245 */ /* 0x004fc80000201400 */
[----:B------:R-:W-:-:S04]  /*4f90*/  F2FP.BF16.F32.PACK_AB R0, RZ, R0 ;  /* 0x00000000ff00723e */ /* 0x000fc800000010ff */
[----:B------:R-:W-:Y:S01]  /*4fa0*/  PRMT R2, R0, 0x7610, R2 ;  /* 0x0000761000027816 */ /* 0x000fe20000000002 */
[----:B------:R-:W-:Y:S06]  /*4fb0*/  BRA `(.L_x_19259) ;  /* 0x0000000c00847947 */ /* 0x000fec0003800000 */
.L_x_19260:
[----:B------:R-:W2:Y:S02]  /*4fc0*/  LDG.E.U16 R4, desc[UR36][R4.64] ;  /* 0x0000002404047981 */ /* 0x000ea4000c1e1500 */
[----:B--2---:R-:W0:Y:S02]  /*4fd0*/  I2F.S16 R0, R4 ;  /* 0x0000000400007306 */ /* 0x004e240000101400 */
[----:B0-----:R-:W-:-:S04]  /*4fe0*/  F2FP.BF16.F32.PACK_AB R0, RZ, R0 ;  /* 0x00000000ff00723e */ /* 0x001fc800000010ff */
[----:B------:R-:W-:Y:S01]  /*4ff0*/  PRMT R2, R0, 0x7610, R2 ;  /* 0x0000761000027816 */ /* 0x000fe20000000002 */
[----:B------:R-:W-:Y:S06]  /*5000*/  BRA `(.L_x_19259) ;  /* 0x0000000c00707947 */ /* 0x000fec0003800000 */
.L_x_19255:
        /* <DEDUP_REMOVED lines=9> */
.L_x_19263:
[----:B------:R-:W2:Y:S02]  /*50a0*/  LDG.E.U16 R0, desc[UR36][R4.64] ;  /* 0x0000002404007981 */ /* 0x000ea4000c1e1500 */
[----:B--2---:R-:W-:-:S05]  /*50b0*/  HADD2.F32 R0, -RZ, R0.H0_H0 ;  /* 0x20000000ff007230 */ /* 0x004fca0000004100 */
[----:B------:R-:W-:-:S04]  /*50c0*/  F2FP.BF16.F32.PACK_AB R0, RZ, R0 ;  /* 0x00000000ff00723e */ /* 0x000fc800000010ff */
[----:B------:R-:W-:Y:S01]  /*50d0*/  PRMT R2, R0, 0x7610, R2 ;  /* 0x0000761000027816 */ /* 0x000fe20000000002 */
[----:B------:R-:W-:Y:S06]  /*50e0*/  BRA `(.L_x_19259) ;  /* 0x0000000c00387947 */ /* 0x000fec0003800000 */
.L_x_19262:
        /* <DEDUP_REMOVED lines=9> */
.L_x_19265:
[----:B------:R-:W2:Y:S02]  /*5180*/  LDG.E.U16 R4, desc[UR36][R4.64] ;  /* 0x0000002404047981 */ /* 0x000ea4000c1e1500 */
[----:B--2---:R-:W-:-:S05]  /*5190*/  HADD2.F32 R0, -RZ, R4.H0_H0 ;  /* 0x20000004ff007230 */ /* 0x004fca0000004100 */
[----:B------:R-:W-:-:S04]  /*51a0*/  F2FP.BF16.F32.PACK_AB R0, RZ, R0 ;  /* 0x00000000ff00723e */ /* 0x000fc800000010ff */
[----:B------:R-:W-:Y:S01]  /*51b0*/  PRMT R2, R0, 0x7610, R2 ;  /* 0x0000761000027816 */ /* 0x000fe20000000002 */
[----:B------:R-:W-:Y:S06]  /*51c0*/  BRA `(.L_x_19259) ;  /* 0x0000000c00007947 */ /* 0x000fec0003800000 */
.L_x_19264:
        /* <DEDUP_REMOVED lines=9> */
.L_x_19254:
        /* <DEDUP_REMOVED lines=14> */
.L_x_19268:
        /* <DEDUP_REMOVED lines=9> */
.L_x_19267:
        /* <DEDUP_REMOVED lines=28> */
.L_x_19270:
        /* <DEDUP_REMOVED lines=14> */
.L_x_19269:
[----:B------:R0:W5:Y:S01]  /*5670*/  LDG.E.U16 R2, desc[UR36][R4.64] ;  /* 0x0000002404027981 */ /* 0x000162000c1e1500 */
[----:B------:R-:W-:Y:S05]  /*5680*/  BRA `(.L_x_19259) ;  /* 0x0000000400d07947 */ /* 0x000fea0003800000 */
.L_x_19266:
        /* <DEDUP_REMOVED lines=13> */
.L_x_19273:
        /* <DEDUP_REMOVED lines=21> */
.L_x_19277:
[----:B------:R-:W-:Y:S05]  /*58b0*/  BSYNC B1 ;  /* 0x0000000000017941 */ /* 0x000fea0003800000 */
.L_x_19276:
[----:B------:R-:W-:Y:S01]  /*58c0*/  LEA R3, R0, 0x3b800000, 0x17 ;  /* 0x3b80000000037811 */ /* 0x000fe200078eb8ff */
[----:B------:R-:W-:-:S05]  /*58d0*/  IMAD.SHL.U32 R0, R2, 0x100000, RZ ;  /* 0x0010000002007824 */ /* 0x000fca00078e00ff */
[----:B------:R-:W-:-:S07]  /*58e0*/  LOP3.LUT R0, R3, R0, R4, 0xfe, !PT ;  /* 0x0000000003007212 */ /* 0x000fce00078efe04 */
.L_x_19275:
[----:B------:R-:W-:Y:S05]  /*58f0*/  BSYNC B0 ;  /* 0x0000000000007941 */ /* 0x000fea0003800000 */
.L_x_19274:
[----:B------:R-:W-:-:S04]  /*5900*/  F2FP.BF16.F32.PACK_AB R0, RZ, R0 ;  /* 0x00000000ff00723e */ /* 0x000fc800000010ff */
[----:B------:R-:W-:Y:S01]  /*5910*/  PRMT R2, R0, 0x7610, R2 ;  /* 0x0000761000027816 */ /* 0x000fe20000000002 */
[----:B------:R-:W-:Y:S06]  /*5920*/  BRA `(.L_x_19259) ;  /* 0x0000000400287947 */ /* 0x000fec0003800000 */
.L_x_19272:
        /* <DEDUP_REMOVED lines=21> */
.L_x_19281:
[----:B------:R-:W-:Y:S05]  /*5a80*/  BSYNC B1 ;  /* 0x0000000000017941 */ /* 0x000fea0003800000 */
.L_x_19280:
[----:B------:R-:W-:Y:S01]  /*5a90*/  LEA R3, R0, 0x37800000, 0x17 ;  /* 0x3780000000037811 */ /* 0x000fe200078eb8ff */
[----:B------:R-:W-:-:S05]  /*5aa0*/  IMAD.SHL.U32 R0, R2, 0x200000, RZ ;  /* 0x0020000002007824 */ /* 0x000fca00078e00ff */
[----:B------:R-:W-:-:S07]  /*5ab0*/  LOP3.LUT R0, R3, R0, R4, 0xfe, !PT ;  /* 0x0000000003007212 */ /* 0x000fce00078efe04 */
.L_x_19279:
[----:B------:R-:W-:Y:S05]  /*5ac0*/  BSYNC B0 ;  /* 0x0000000000007941 */ /* 0x000fea0003800000 */
.L_x_19278:
[----:B------:R-:W-:-:S04]  /*5ad0*/  F2FP.BF16.F32.PACK_AB R0, RZ, R0 ;  /* 0x00000000ff00723e */ /* 0x000fc800000010ff */
[----:B------:R-:W-:Y:S01]  /*5ae0*/  PRMT R2, R0, 0x7610, R2 ;  /* 0x0000761000027816 */ /* 0x000fe20000000002 */
[----:B------:R-:W-:Y:S06]  /*5af0*/  BRA `(.L_x_19259) ;  /* 0x0000000000b47947 */ /* 0x000fec0003800000 */
.L_x_19271:
        /* <DEDUP_REMOVED lines=14> */
.L_x_19285:
[----:B------:R-:W-:Y:S05]  /*5be0*/  BSYNC B0 ;  /* 0x0000000000007941 */ /* 0x000fea0003800000 */
.L_x_19284:
[----:B------:R-:W-:-:S04]  /*5bf0*/  F2FP.BF16.F32.PACK_AB R0, RZ, R0 ;  /* 0x00000000ff00723e */ /* 0x000fc800000010ff */
[----:B------:R-:W-:Y:S01]  /*5c00*/  PRMT R2, R0, 0x7610, R2 ;  /* 0x0000761000027816 */ /* 0x000fe20000000002 */
[----:B------:R-:W-:Y:S06]  /*5c10*/  BRA `(.L_x_19259) ;  /* 0x00000000006c7947 */ /* 0x000fec0003800000 */
.L_x_19258:
        /* <DEDUP_REMOVED lines=16> */
.L_x_19286:
[----:B------:R-:W-:Y:S01]  /*5d20*/  PRMT R2, RZ, 0x7610, R2 ;  /* 0x00007610ff027816 */ /* 0x000fe20000000002 */
[----:B------:R-:W-:Y:S06]  /*5d30*/  BRA `(.L_x_19259) ;  /* 0x0000000000247947 */ /* 0x000fec0003800000 */
.L_x_19283:
[----:B------:R-:W2:Y:S02]  /*5d40*/  LDG.E.64 R4, desc[UR36][R4.64] ;  /* 0x0000002404047981 */ /* 0x000ea4000c1e1b00 */
[----:B--2---:R-:W0:Y:S02]  /*5d50*/  I2F.U64 R0, R4 ;  /* 0x0000000400007312 */ /* 0x004e240000301000 */
[----:B0-----:R-:W-:-:S04]  /*5d60*/  F2FP.BF16.F32.PACK_AB R0, RZ, R0 ;  /* 0x00000000ff00723e */ /* 0x001fc800000010ff */
[----:B------:R-:W-:Y:S01]  /*5d70*/  PRMT R2, R0, 0x7610, R2 ;  /* 0x0000761000027816 */ /* 0x000fe20000000002 */
[----:B------:R-:W-:Y:S06]  /*5d80*/  BRA `(.L_x_19259) ;  /* 0x0000000000107947 */ /* 0x000fec0003800000 */
.L_x_19282:
[----:B------:R-:W2:Y:S02]  /*5d90*/  LDG.E R4, desc[UR36][R4.64] ;  /* 0x0000002404047981 */ /* 0x000ea4000c1e1900 */
[----:B--2---:R-:W-:-:S04]  /*5da0*/  I2FP.F32.U32 R0, R4 ;  /* 0x0000000400007245 */ /* 0x004fc80000201000 */
[----:B------:R-:W-:-:S04]  /*5db0*/  F2FP.BF16.F32.PACK_AB R0, RZ, R0 ;  /* 0x00000000ff00723e */ /* 0x000fc800000010ff */
[----:B------:R-:W-:-:S07]  /*5dc0*/  PRMT R2, R0, 0x7610, R2 ;  /* 0x0000761000027816 */ /* 0x000fce0000000002 */
.L_x_19259:
        /* <DEDUP_REMOVED lines=29> */
.L_x_19292:
[----:B------:R-:W-:Y:S01]  /*5fa0*/  FSETP.GEU.FTZ.AND P0, PT, R6, -R7, PT ;  /* 0x800000070600720b */ /* 0x000fe20003f1e000 */
[----:B------:R-:W-:-:S12]  /*5fb0*/  FADD.FTZ R0, R0, -1 ;  /* 0xbf80000000007421 */ /* 0x000fd80000010000 */
[----:B------:R-:W-:-:S07]  /*5fc0*/  @!P0 FADD.FTZ R0, R0, -1 ;  /* 0xbf80000000008421 */ /* 0x000fce0000010000 */
.L_x_19291:
[----:B------:R-:W-:Y:S05]  /*5fd0*/  BSYNC B1 ;  /* 0x0000000000017941 */ /* 0x000fea0003800000 */
.L_x_19290:
[----:B------:R-:W-:Y:S01]  /*5fe0*/  FFMA.FTZ R5, -R7, R0, R5 ;  /* 0x0000000007057223 */ /* 0x000fe20000010105 */
[----:B------:R-:W-:Y:S06]  /*5ff0*/  BRA `(.L_x_19288) ;  /* 0x00000000007c7947 */ /* 0x000fec0003800000 */
.L_x_19289:
        /* <DEDUP_REMOVED lines=15> */
.L_x_19295:
        /* <DEDUP_REMOVED lines=13> */
.L_x_19294:
[----:B------:R-:W-:Y:S05]  /*61c0*/  BSYNC B1 ;  /* 0x0000000000017941 */ /* 0x000fea0003800000 */
.L_x_19293:
[----:B------:R-:W-:-:S04]  /*61d0*/  FMUL.FTZ R5, R5, 1.1920928955078125e-07 ;  /* 0x3400000005057820 */ /* 0x000fc80000410000 */
[----:B------:R-:W-:-:S07]  /*61e0*/  FMUL.FTZ R5, R10, R5 ;  /* 0x000000050a057220 */ /* 0x000fce0000410000 */
.L_x_19288:
[----:B------:R-:W-:Y:S05]  /*61f0*/  BSYNC B0 ;  /* 0x0000000000007941 */ /* 0x000fea0003800000 */
.L_x_19287:
[C---:B------:R-:W-:Y:S01]  /*6200*/  FSETP.GTU.FTZ.AND P0, PT, |R5|.reuse, +INF , PT ;  /* 0x7f8000000500780b */ /* 0x040fe20003f1c200 */
[----:B------:R-:W-:Y:S01]  /*6210*/  ULDC UR4, c[0x0][0x424] ;  /* 0x0001090000047ab9 */ /* 0x000fe20000000800 */
[----:B------:R-:W-:Y:S01]  /*6220*/  LOP3.LUT R4, R5, 0x80000000, R4, 0xb8, !PT ;  /* 0x8000000005047812 */ /* 0x000fe200078eb804 */
[----:B------:R-:W1:Y:S01]  /*6230*/  LDC.U8 R6, c[0x0][0x430] ;  /* 0x00010c00ff067b82 */ /* 0x000e620000000000 */
        /* <DEDUP_REMOVED lines=9> */
[----:B-1----:R-:W-:-:S11]  /*62d0*/  PRMT R5, R6, 0x9910, RZ ;  /* 0x0000991006057816 */ /* 0x002fd600000000ff */
        /* <DEDUP_REMOVED lines=18> */
.L_x_19297:
[----:B------:R-:W-:Y:S05]  /*6400*/  BSYNC B0 ;  /* 0x0000000000007941 */ /* 0x000fea0003800000 */
.L_x_19296:
        /* <DEDUP_REMOVED lines=13> */
.L_x_19301:
[----:B------:R-:W-:-:S06]  /*64e0*/  IMAD.U32 R3, R3, 0x10000, RZ ;  /* 0x0001000003037824 */ /* 0x000fcc00078e00ff */
[----:B------:R-:W1:Y:S02]  /*64f0*/  F2I.S64.TRUNC R2, R3 ;  /* 0x0000000300027311 */ /* 0x000e64000020d900 */
[----:B-1----:R1:W-:Y:S01]  /*6500*/  STG.E.U8 desc[UR36][R16.64], R2 ;  /* 0x0000000210007986 */ /* 0x0023e2000c101124 */
[----:B------:R-:W-:Y:S05]  /*6510*/  BRA `(.L_x_19303) ;  /* 0x0000000c00847947 */ /* 0x000fea0003800000 */
.L_x_19300:
        /* <DEDUP_REMOVED lines=10> */
.L_x_19305:
[----:B------:R-:W-:-:S06]  /*65c0*/  IMAD.U32 R3, R3, 0x10000, RZ ;  /* 0x0001000003037824 */ /* 0x000fcc00078e00ff */
[----:B------:R-:W1:Y:S02]  /*65d0*/  F2I.FTZ.TRUNC.NTZ R3, R3 ;  /* 0x0000000300037305 */ /* 0x000e64000021f100 */
[----:B-1----:R4:W-:Y:S01]  /*65e0*/  STG.E desc[UR36][R16.64], R3 ;  /* 0x0000000310007986 */ /* 0x0029e2000c101924 */
[----:B------:R-:W-:Y:S05]  /*65f0*/  BRA `(.L_x_19303) ;  /* 0x0000000c004c7947 */ /* 0x000fea0003800000 */
.L_x_19304:
[----:B------:R-:W-:-:S06]  /*6600*/  IMAD.U32 R3, R3, 0x10000, RZ ;  /* 0x0001000003037824 */ /* 0x000fcc00078e00ff */
[----:B------:R-:W1:Y:S02]  /*6610*/  F2I.FTZ.TRUNC.NTZ R3, R3 ;  /* 0x0000000300037305 */ /* 0x000e64000021f100 */
[----:B-1----:R3:W-:Y:S01]  /*6620*/  STG.E.U16 desc[UR36][R16.64], R3 ;  /* 0x0000000310007986 */ /* 0x0027e2000c101524 */
[----:B------:R-:W-:Y:S05]  /*6630*/  BRA `(.L_x_19303) ;  /* 0x0000000c003c7947 */ /* 0x000fea0003800000 */
.L_x_19299:
        /* <DEDUP_REMOVED lines=9> */
.L_x_19307:
[----:B------:R-:W-:-:S05]  /*66d0*/  IMAD.U32 R0, R3, 0x10000, RZ ;  /* 0x0001000003007824 */ /* 0x000fca00078e00ff */
[----:B------:R-:W-:-:S05]  /*66e0*/  F2FP.F16.F32.PACK_AB R0, RZ, R0 ;  /* 0x00000000ff00723e */ /* 0x000fca00000000ff */
[----:B------:R1:W-:Y:S01]  /*66f0*/  STG.E.U16 desc[UR36][R16.64], R0 ;  /* 0x0000000010007986 */ /* 0x0003e2000c101524 */
[----:B------:R-:W-:Y:S05]  /*6700*/  BRA `(.L_x_19303) ;  /* 0x0000000c00087947 */ /* 0x000fea0003800000 */
.L_x_19306:
        /* <DEDUP_REMOVED lines=10> */
.L_x_19309:
[----:B------:R-:W-:-:S05]  /*67b0*/  IMAD.U32 R3, R3, 0x10000, RZ ;  /* 0x0001000003037824 */ /* 0x000fca00078e00ff */
[----:B------:R-:W-:-:S04]  /*67c0*/  F2FP.F16.F32.PACK_AB R3, RZ, R3 ;  /* 0x00000003ff03723e */ /* 0x000fc800000000ff */
[----:B------:R-:W-:-:S05]  /*67d0*/  PRMT R3, R3, 0x5410, RZ ;  /* 0x0000541003037816 */ /* 0x000fca00000000ff */
[----:B------:R1:W-:Y:S01]  /*67e0*/  STG.E desc[UR36][R16.64], R3 ;  /* 0x0000000310007986 */ /* 0x0003e2000c101924 */
[----:B------:R-:W-:Y:S05]  /*67f0*/  BRA `(.L_x_19303) ;  /* 0x0000000800cc7947 */ /* 0x000fea0003800000 */
.L_x_19308:
[----:B------:R-:W-:-:S04]  /*6800*/  IMAD.U32 R2, R3, 0x10000, RZ ;  /* 0x0001000003027824 */ /* 0x000fc800078e00ff */
[----:B------:R-:W-:-:S06]  /*6810*/  FMUL.FTZ R2, R2, 1 ;  /* 0x3f80000002027820 */ /* 0x000fcc0000410000 */
[----:B------:R-:W1:Y:S02]  /*6820*/  F2F.F64.F32 R2, R2 ;  /* 0x0000000200027310 */ /* 0x000e640000201800 */
[----:B-1----:R1:W-:Y:S01]  /*6830*/  STG.E.64 desc[UR36][R16.64], R2 ;  /* 0x0000000210007986 */ /* 0x0023e2000c101b24 */
[----:B------:R-:W-:Y:S05]  /*6840*/  BRA `(.L_x_19303) ;  /* 0x0000000800b87947 */ /* 0x000fea0003800000 */
.L_x_19298:
        /* <DEDUP_REMOVED lines=13> */
.L_x_19312:
[----:B------:R-:W-:Y:S01]  /*6920*/  IMAD.U32 R3, R3, 0x10000, RZ ;  /* 0x0001000003037824 */ /* 0x000fe200078e00ff */
[----:B------:R-:W-:-:S03]  /*6930*/  CS2R R6, SRZ ;  /* 0x0000000000067805 */ /* 0x000fc6000001ff00 */
[----:B------:R-:W-:-:S04]  /*6940*/  FMUL.FTZ R3, R3, 1 ;  /* 0x3f80000003037820 */ /* 0x000fc80000410000 */
[----:B------:R-:W1:Y:S02]  /*6950*/  F2F.F64.F32 R4, R3 ;  /* 0x0000000300047310 */ /* 0x000e640000201800 */
[----:B-1----:R1:W-:Y:S01]  /*6960*/  STG.E.128 desc[UR36][R16.64], R4 ;  /* 0x0000000410007986 */ /* 0x0023e2000c101d24 */
[----:B------:R-:W-:Y:S05]  /*6970*/  BRA `(.L_x_19303) ;  /* 0x00000008006c7947 */ /* 0x000fea0003800000 */
.L_x_19311:
        /* <DEDUP_REMOVED lines=21> */
.L_x_19316:
[----:B------:R-:W-:Y:S05]  /*6ad0*/  BSYNC B0 ;  /* 0x0000000000007941 */ /* 0x000fea0003800000 */
.L_x_19315:
[----:B------:R-:W-:-:S05]  /*6ae0*/  LOP3.LUT R3, R0, R3, RZ, 0xfc, !PT ;  /* 0x0000000300037212 */ /* 0x000fca00078efcff */
[----:B------:R1:W-:Y:S01]  /*6af0*/  STG.E.U8 desc[UR36][R16.64], R3 ;  /* 0x0000000310007986 */ /* 0x0003e2000c101124 */
[----:B------:R-:W-:Y:S05]  /*6b00*/  BRA `(.L_x_19303) ;  /* 0x0000000800087947 */ /* 0x000fea0003800000 */
.L_x_19314:
        /* <DEDUP_REMOVED lines=13> */
.L_x_19318:
[----:B------:R-:W-:Y:S01]  /*6be0*/  IMAD.MOV.U32 R0, RZ, RZ, 0x7f ;  /* 0x0000007fff007424 */ /* 0x000fe200078e00ff */
[----:B------:R-:W-:-:S04]  /*6bf0*/  ISETP.GT.U32.AND P0, PT, R2, 0x7f800000, PT ;  /* 0x7f8000000200780c */ /* 0x000fc80003f04070 */
[----:B------:R-:W-:-:S09]  /*6c00*/  SEL R0, R0, 0x7c, P0 ;  /* 0x0000007c00007807 */ /* 0x000fd20000000000 */
.L_x_19319:
[----:B------:R-:W-:Y:S05]  /*6c10*/  BSYNC B0 ;  /* 0x0000000000007941 */ /* 0x000fea0003800000 */
.L_x_19317:
[----:B------:R-:W-:-:S04]  /*6c20*/  LOP3.LUT R2, R3, 0x80000000, RZ, 0xc0, !PT ;  /* 0x8000000003027812 */ /* 0x000fc800078ec0ff */
[----:B------:R-:W-:-:S04]  /*6c30*/  SHF.R.U32.HI R3, RZ, 0x18, R2 ;  /* 0x00000018ff037819 */ /* 0x000fc80000011602 */
[----:B------:R-:W-:-:S05]  /*6c40*/  LOP3.LUT R3, R0, R3, RZ, 0xfc, !PT ;  /* 0x0000000300037212 */ /* 0x000fca00078efcff */
[----:B------:R1:W-:Y:S01]  /*6c50*/  STG.E.U8 desc[UR36][R16.64], R3 ;  /* 0x0000000310007986 */ /* 0x0003e2000c101124 */
[----:B------:R-:W-:Y:S05]  /*6c60*/  BRA `(.L_x_19303) ;  /* 0x0000000400b07947 */ /* 0x000fea0003800000 */
.L_x_19313:
[----:B------:R1:W-:Y:S01]  /*6c70*/  STG.E.U16 desc[UR36][R16.64], R3 ;  /* 0x0000000310007986 */ /* 0x0003e2000c101524 */
[----:B------:R-:W-:Y:S05]  /*6c80*/  BRA `(.L_x_19303) ;  /* 0x0000000400a87947 */ /* 0x000fea0003800000 */
.L_x_19310:
        /* <DEDUP_REMOVED lines=12> */
.L_x_19322:
        /* <DEDUP_REMOVED lines=17> */
.L_x_19325:
[----:B------:R-:W-:-:S04]  /*6e60*/  LOP3.LUT R2, R3, 0x80000000, RZ, 0xc0, !PT ;  /* 0x8000000003027812 */ /* 0x000fc800078ec0ff */
[----:B------:R-:W-:-:S04]  /*6e70*/  SHF.R.U32.HI R3, RZ, 0x18, R2 ;  /* 0x00000018ff037819 */ /* 0x000fc80000011602 */
[----:B------:R-:W-:-:S04]  /*6e80*/  LOP3.LUT R0, R0, R3, RZ, 0xfc, !PT ;  /* 0x0000000300007212 */ /* 0x000fc800078efcff */
[----:B------:R-:W-:-:S07]  /*6e90*/  PRMT R8, R0, 0x7610, R8 ;  /* 0x0000761000087816 */ /* 0x000fce0000000008 */
.L_x_19324:
[----:B------:R-:W-:Y:S05]  /*6ea0*/  BSYNC B0 ;  /* 0x0000000000007941 */ /* 0x000fea0003800000 */
.L_x_19323:
[----:B------:R1:W-:Y:S01]  /*6eb0*/  STG.E.U8 desc[UR36][R16.64], R8 ;  /* 0x0000000810007986 */ /* 0x0003e2000c101124 */
[----:B------:R-:W-:Y:S05]  /*6ec0*/  BRA `(.L_x_19303) ;  /* 0x0000000400187947 */ /* 0x000fea0003800000 */
.L_x_19321:
        /* <DEDUP_REMOVED lines=17> */
.L_x_19328:
[----:B------:R-:W-:-:S04]  /*6fe0*/  LOP3.LUT R2, R3, 0x80000000, RZ, 0xc0, !PT ;  /* 0x8000000003027812 */ /* 0x000fc800078ec0ff */
[----:B------:R-:W-:-:S04]  /*6ff0*/  SHF.R.U32.HI R3, RZ, 0x18, R2 ;  /* 0x00000018ff037819 */ /* 0x000fc80000011602 */
[----:B------:R-:W-:-:S04]  /*7000*/  LOP3.LUT R0, R0, R3, RZ, 0xfc, !PT ;  /* 0x0000000300007212 */ /* 0x000fc800078efcff */
[----:B------:R-:W-:-:S07]  /*7010*/  PRMT R8, R0, 0x7610, R8 ;  /* 0x0000761000087816 */ /* 0x000fce0000000008 */
.L_x_19327:
[----:B------:R-:W-:Y:S05]  /*7020*/  BSYNC B0 ;  /* 0x0000000000007941 */ /* 0x000fea0003800000 */
.L_x_19326:
[----:B------:R1:W-:Y:S01]  /*7030*/  STG.E.U8 desc[UR36][R16.64], R8 ;  /* 0x0000000810007986 */ /* 0x0003e2000c101124 */
[----:B------:R-:W-:Y:S05]  /*7040*/  BRA `(.L_x_19303) ;  /* 0x0000000000b87947 */ /* 0x000fea0003800000 */
.L_x_19320:
        /* <DEDUP_REMOVED lines=22> */
.L_x_19302:
        /* <DEDUP_REMOVED lines=16> */
.L_x_19331:
[----:B------:R-:W-:Y:S05]  /*72b0*/  BRA `(.L_x_19303) ;  /* 0x00000000001c7947 */ /* 0x000fea0003800000 */
.L_x_19330:
[----:B------:R-:W-:-:S06]  /*72c0*/  IMAD.U32 R3, R3, 0x10000, RZ ;  /* 0x0001000003037824 */ /* 0x000fcc00078e00ff */
[----:B------:R-:W1:Y:S02]  /*72d0*/  F2I.U64.TRUNC R2, R3 ;  /* 0x0000000300027311 */ /* 0x000e64000020d800 */
[----:B-1----:R1:W-:Y:S01]  /*72e0*/  STG.E.64 desc[UR36][R16.64], R2 ;  /* 0x0000000210007986 */ /* 0x0023e2000c101b24 */
[----:B------:R-:W-:Y:S05]  /*72f0*/  BRA `(.L_x_19303) ;  /* 0x00000000000c7947 */ /* 0x000fea0003800000 */
.L_x_19329:
[----:B------:R-:W-:-:S06]  /*7300*/  IMAD.U32 R3, R3, 0x10000, RZ ;  /* 0x0001000003037824 */ /* 0x000fcc00078e00ff */
[----:B------:R-:W1:Y:S02]  /*7310*/  F2I.FTZ.U32.TRUNC.NTZ R3, R3 ;  /* 0x0000000300037305 */ /* 0x000e64000021f000 */
[----:B-1----:R1:W-:Y:S02]  /*7320*/  STG.E desc[UR36][R16.64], R3 ;  /* 0x0000000310007986 */ /* 0x0023e4000c101924 */
.L_x_19303:
[----:B------:R-:W-:-:S07]  /*7330*/  VIADD R19, R19, 0x80 ;  /* 0x0000008013137836 */ /* 0x000fce0000000000 */
.L_x_19252:
[----:B------:R-:W-:Y:S05]  /*7340*/  BSYNC B6 ;  /* 0x0000000000067941 */ /* 0x000fea0003800000 */
.L_x_19251:
        /* <DEDUP_REMOVED lines=307> */
.L_x_19334:
        /* <DEDUP_REMOVED lines=23> */
.L_x_19338:
[----:B------:R-:W2:Y:S02]  /*87f0*/  LDG.E.U8 R4, desc[UR36][R4.64] ;  /* 0x0000002404047981 */ /* 0x000ea4000c1e1100 */
[----:B--2---:R-:W-:-:S04]  /*8800*/  I2FP.F32.U32 R0, R4 ;  /* 0x0000000400007245 */ /* 0x004fc80000201000 */
[----:B------:R-:W-:-:S04]  /*8810*/  F2FP.BF16.F32.PACK_AB R0, RZ, R0 ;  /* 0x00000000ff00723e */ /* 0x000fc800000010ff */
[----:B------:R-:W-:Y:S01]  /*8820*/  PRMT R2, R0, 0x7610, R2 ;  /* 0x0000761000027816 */ /* 0x000fe20000000002 */
[----:B------:R-:W-:Y:S06]  /*8830*/  BRA `(.L_x_19340) ;  /* 0x0000000c00c47947 */ /* 0x000fec0003800000 */
.L_x_19337:
        /* <DEDUP_REMOVED lines=11> */
.L_x_19342:
[----:B------:R-:W2:Y:S02]  /*88f0*/  LDG.E R4, desc[UR36][R4.64] ;  /* 0x0000002404047981 */ /* 0x000ea4000c1e1900 */
[----:B--2---:R-:W-:-:S04]  /*8900*/  I2FP.F32.S32 R0, R4 ;  /* 0x0000000400007245 */ /* 0x004fc80000201400 */
[----:B------:R-:W-:-:S04]  /*8910*/  F2FP.BF16.F32.PACK_AB R0, RZ, R0 ;  /* 0x00000000ff00723e */ /* 0x000fc800000010ff */
[----:B------:R-:W-:Y:S01]  /*8920*/  PRMT R2, R0, 0x7610, R2 ;  /* 0x0000761000027816 */ /* 0x000fe20000000002 */
[----:B------:R-:W-:Y:S06]  /*8930*/  BRA `(.L_x_19340) ;  /* 0x0000000c00847947 */ /* 0x000fec0003800000 */
.L_x_19341:
[----:B------:R-:W2:Y:S02]  /*8940*/  LDG.E.U16 R4, desc[UR36][R4.64] ;  /* 0x0000002404047981 */ /* 0x000ea4000c1e1500 */
[----:B--2---:R-:W0:Y:S02]  /*8950*/  I2F.S16 R0, R4 ;  /* 0x0000000400007306 */ /* 0x004e240000101400 */
[----:B0-----:R-:W-:-:S04]  /*8960*/  F2FP.BF16.F32.PACK_AB R0, RZ, R0 ;  /* 0x00000000ff00723e */ /* 0x001fc800000010ff */
[----:B------:R-:W-:Y:S01]  /*8970*/  PRMT R2, R0, 0x7610, R2 ;  /* 0x0000761000027816 */ /* 0x000fe20000000002 */
[----:B------:R-:W-:Y:S06]  /*8980*/  BRA `(.L_x_19340) ;  /* 0x0000000c00707947 */ /* 0x000fec0003800000 */
.L_x_19336:
        /* <DEDUP_REMOVED lines=9> */
.L_x_19344:
[----:B------:R-:W2:Y:S02]  /*8a20*/  LDG.E.U16 R0, desc[UR36][R4.64] ;  /* 0x0000002404007981 */ /* 0x000ea4000c1e1500 */
[----:B--2---:R-:W-:-:S05]  /*8a30*/  HADD2.F32 R0, -RZ, R0.H0_H0 ;  /* 0x20000000ff007230 */ /* 0x004fca0000004100 */
[----:B------:R-:W-:-:S04]  /*8a40*/  F2FP.BF16.F32.PACK_AB R0, RZ, R0 ;  /* 0x00000000ff00723e */ /* 0x000fc800000010ff */
[----:B------:R-:W-:Y:S01]  /*8a50*/  PRMT R2, R0, 0x7610, R2 ;  /* 0x0000761000027816 */ /* 0x000fe20000000002 */
[----:B------:R-:W-:Y:S06]  /*8a60*/  BRA `(.L_x_19340) ;  /* 0x0000000c00387947 */ /* 0x000fec0003800000 */
.L_x_19343:
        /* <DEDUP_REMOVED lines=9> */
.L_x_19346:
[----:B------:R-:W2:Y:S02]  /*8b00*/  LDG.E.U16 R4, desc[UR36][R4.64] ;  /* 0x0000002404047981 */ /* 0x000ea4000c1e1500 */
[----:B--2---:R-:W-:-:S05]  /*8b10*/  HADD2.F32 R0, -RZ, R4.H0_H0 ;  /* 0x20000004ff007230 */ /* 0x004fca0000004100 */
[----:B------:R-:W-:-:S04]  /*8b20*/  F2FP.BF16.F32.PACK_AB R0, RZ, R0 ;  /* 0x00000000ff00723e */ /* 0x000fc800000010ff */
[----:B------:R-:W-:Y:S01]  /*8b30*/  PRMT R2, R0, 0x7610, R2 ;  /* 0x0000761000027816 */ /* 0x000fe20000000002 */
[----:B------:R-:W-:Y:S06]  /*8b40*/  BRA `(.L_x_19340) ;  /* 0x0000000c00007947 */ /* 0x000fec0003800000 */
.L_x_19345:
        /* <DEDUP_REMOVED lines=9> */
.L_x_19335:
        /* <DEDUP_REMOVED lines=14> */
.L_x_19349:
        /* <DEDUP_REMOVED lines=9> */
.L_x_19348:
        /* <DEDUP_REMOVED lines=28> */
.L_x_19351:
        /* <DEDUP_REMOVED lines=14> */
.L_x_19350:
[----:B------:R0:W5:Y:S01]  /*8ff0*/  LDG.E.U16 R2, desc[UR36][R4.64] ;  /* 0x0000002404027981 */ /* 0x000162000c1e1500 */
[----:B------:R-:W-:Y:S05]  /*9000*/  BRA `(.L_x_19340) ;  /* 0x0000000400d07947 */ /* 0x000fea0003800000 */
.L_x_19347:
        /* <DEDUP_REMOVED lines=13> */
.L_x_19354:
        /* <DEDUP_REMOVED lines=21> */
.L_x_19358:
[----:B------:R-:W-:Y:S05]  /*9230*/  BSYNC B1 ;  /* 0x0000000000017941 */ /* 0x000fea0003800000 */
.L_x_19357:
[----:B------:R-:W-:Y:S01]  /*9240*/  LEA R3, R0, 0x3b800000, 0x17 ;  /* 0x3b80000000037811 */ /* 0x000fe200078eb8ff */
[----:B------:R-:W-:-:S05]  /*9250*/  IMAD.SHL.U32 R0, R2, 0x100000, RZ ;  /* 0x0010000002007824 */ /* 0x000fca00078e00ff */
[----:B------:R-:W-:-:S07]  /*9260*/  LOP3.LUT R0, R3, R0, R4, 0xfe, !PT ;  /* 0x0000000003007212 */ /* 0x000fce00078efe04 */
.L_x_19356:
[----:B------:R-:W-:Y:S05]  /*9270*/  BSYNC B0 ;  /* 0x0000000000007941 */ /* 0x000fea0003800000 */
.L_x_19355:
[----:B------:R-:W-:-:S04]  /*9280*/  F2FP.BF16.F32.PACK_AB R0, RZ, R0 ;  /* 0x00000000ff00723e */ /* 0x000fc800000010ff */
[----:B------:R-:W-:Y:S01]  /*9290*/  PRMT R2, R0, 0x7610, R2 ;  /* 0x0000761000027816 */ /* 0x000fe20000000002 */
[----:B------:R-:W-:Y:S06]  /*92a0*/  BRA `(.L_x_19340) ;  /* 0x0000000400287947 */ /* 0x000fec0003800000 */
.L_x_19353:
        /* <DEDUP_REMOVED lines=21> */
.L_x_19362:
[----:B------:R-:W-:Y:S05]  /*9400*/  BSYNC B1 ;  /* 0x0000000000017941 */ /* 0x000fea0003800000 */
.L_x_19361:
[----:B------:R-:W-:Y:S01]  /*9410*/  LEA R3, R0, 0x37800000, 0x17 ;  /* 0x3780000000037811 */ /* 0x000fe200078eb8ff */
[----:B------:R-:W-:-:S05]  /*9420*/  IMAD.SHL.U32 R0, R2, 0x200000, RZ ;  /* 0x0020000002007824 */ /* 0x000fca00078e00ff */
[----:B------:R-:W-:-:S07]  /*9430*/  LOP3.LUT R0, R3, R0, R4, 0xfe, !PT ;  /* 0x0000000003007212 */ /* 0x000fce00078efe04 */
.L_x_19360:
[----:B------:R-:W-:Y:S05]  /*9440*/  BSYNC B0 ;  /* 0x0000000000007941 */ /* 0x000fea0003800000 */
.L_x_19359:
[----:B------:R-:W-:-:S04]  /*9450*/  F2FP.BF16.F32.PACK_AB R0, RZ, R0 ;  /* 0x00000000ff00723e */ /* 0x000fc800000010ff */
[----:B------:R-:W-:Y:S01]  /*9460*/  PRMT R2, R0, 0x7610, R2 ;  /* 0x0000761000027816 */ /* 0x000fe20000000002 */
[----:B------:R-:W-:Y:S06]  /*9470*/  BRA `(.L_x_19340) ;  /* 0x0000000000b47947 */ /* 0x000fec0003800000 */
.L_x_19352:
        /* <DEDUP_REMOVED lines=14> */
.L_x_19366:
[----:B------:R-:W-:Y:S05]  /*9560*/  BSYNC B0 ;  /* 0x0000000000007941 */ /* 0x000fea0003800000 */
.L_x_19365:
[----:B------:R-:W-:-:S04]  /*9570*/  F2FP.BF16.F32.PACK_AB R0, RZ, R0 ;  /* 0x00000000ff00723e */ /* 0x000fc800000010ff */
[----:B------:R-:W-:Y:S01]  /*9580*/  PRMT R2, R0, 0x7610, R2 ;  /* 0x0000761000027816 */ /* 0x000fe20000000002 */
[----:B------:R-:W-:Y:S06]  /*9590*/  BRA `(.L_x_19340) ;  /* 0x00000000006c7947 */ /* 0x000fec0003800000 */
.L_x_19339:
        /* <DEDUP_REMOVED lines=16> */
.L_x_19367:
[----:B------:R-:W-:Y:S01]  /*96a0*/  PRMT R2, RZ, 0x7610, R2 ;  /* 0x00007610ff027816 */ /* 0x000fe20000000002 */
[----:B------:R-:W-:Y:S06]  /*96b0*/  BRA `(.L_x_19340) ;  /* 0x0000000000247947 */ /* 0x000fec0003800000 */
.L_x_19364:
[----:B------:R-:W2:Y:S02]  /*96c0*/  LDG.E.64 R4, desc[UR36][R4.64] ;  /* 0x0000002404047981 */ /* 0x000ea4000c1e1b00 */
[----:B--2---:R-:W0:Y:S02]  /*96d0*/  I2F.U64 R0, R4 ;  /* 0x0000000400007312 */ /* 0x004e240000301000 */
[----:B0-----:R-:W-:-:S04]  /*96e0*/  F2FP.BF16.F32.PACK_AB R0, RZ, R0 ;  /* 0x00000000ff00723e */ /* 0x001fc800000010ff */
[----:B------:R-:W-:Y:S01]  /*96f0*/  PRMT R2, R0, 0x7610, R2 ;  /* 0x0000761000027816 */ /* 0x000fe20000000002 */
[----:B------:R-:W-:Y:S06]  /*9700*/  BRA `(.L_x_19340) ;  /* 0x0000000000107947 */ /* 0x000fec0003800000 */
.L_x_19363:
[----:B------:R-:W2:Y:S02]  /*9710*/  LDG.E R4, desc[UR36][R4.64] ;  /* 0x0000002404047981 */ /* 0x000ea4000c1e1900 */
[----:B--2---:R-:W-:-:S04]  /*9720*/  I2FP.F32.U32 R0, R4 ;  /* 0x0000000400007245 */ /* 0x004fc80000201000 */
[----:B------:R-:W-:-:S04]  /*9730*/  F2FP.BF16.F32.PACK_AB R0, RZ, R0 ;  /* 0x00000000ff00723e */ /* 0x000fc800000010ff */
[----:B------:R-:W-:-:S07]  /*9740*/  PRMT R2, R0, 0x7610, R2 ;  /* 0x0000761000027816 */ /* 0x000fce0000000002 */
.L_x_19340:
        /* <DEDUP_REMOVED lines=29> */
.L_x_19373:
[----:B------:R-:W-:Y:S01]  /*9920*/  FSETP.GEU.FTZ.AND P0, PT, R6, -R7, PT ;  /* 0x800000070600720b */ /* 0x000fe20003f1e000 */
[----:B------:R-:W-:-:S12]  /*9930*/  FADD.FTZ R0, R0, -1 ;  /* 0xbf80000000007421 */ /* 0x000fd80000010000 */
[----:B------:R-:W-:-:S07]  /*9940*/  @!P0 FADD.FTZ R0, R0, -1 ;  /* 0xbf80000000008421 */ /* 0x000fce0000010000 */
.L_x_19372:
[----:B------:R-:W-:Y:S05]  /*9950*/  BSYNC B1 ;  /* 0x0000000000017941 */ /* 0x000fea0003800000 */
.L_x_19371:
[----:B------:R-:W-:Y:S01]  /*9960*/  FFMA.FTZ R5, -R7, R0, R5 ;  /* 0x0000000007057223 */ /* 0x000fe20000010105 */
[----:B------:R-:W-:Y:S06]  /*9970*/  BRA `(.L_x_19369) ;  /* 0x00000000007c7947 */ /* 0x000fec0003800000 */
.L_x_19370:
        /* <DEDUP_REMOVED lines=15> */
.L_x_19376:
        /* <DEDUP_REMOVED lines=13> */
.L_x_19375:
[----:B------:R-:W-:Y:S05]  /*9b40*/  BSYNC B1 ;  /* 0x0000000000017941 */ /* 0x000fea0003800000 */
.L_x_19374:
[----:B------:R-:W-:-:S04]  /*9b50*/  FMUL.FTZ R5, R5, 1.1920928955078125e-07 ;  /* 0x3400000005057820 */ /* 0x000fc80000410000 */
[----:B------:R-:W-:-:S07]  /*9b60*/  FMUL.FTZ R5, R10, R5 ;  /* 0x000000050a057220 */ /* 0x000fce0000410000 */
.L_x_19369:
[----:B------:R-:W-:Y:S05]  /*9b70*/  BSYNC B0 ;  /* 0x0000000000007941 */ /* 0x000fea0003800000 */
.L_x_19368:
        /* <DEDUP_REMOVED lines=32> */
.L_x_19378:
[----:B------:R-:W-:Y:S05]  /*9d80*/  BSYNC B0 ;  /* 0x0000000000007941 */ /* 0x000fea0003800000 */
.L_x_19377:
        /* <DEDUP_REMOVED lines=13> */
.L_x_19382:
[----:B------:R-:W-:-:S06]  /*9e60*/  IMAD.U32 R3, R3, 0x10000, RZ ;  /* 0x0001000003037824 */ /* 0x000fcc00078e00ff */
[----:B------:R-:W1:Y:S02]  /*9e70*/  F2I.S64.TRUNC R2, R3 ;  /* 0x0000000300027311 */ /* 0x000e64000020d900 */
[----:B-1----:R1:W-:Y:S01]  /*9e80*/  STG.E.U8 desc[UR36][R16.64], R2 ;  /* 0x0000000210007986 */ /* 0x0023e2000c101124 */
[----:B------:R-:W-:Y:S05]  /*9e90*/  BRA `(.L_x_19384) ;  /* 0x0000000c00847947 */ /* 0x000fea0003800000 */
.L_x_19381:
        /* <DEDUP_REMOVED lines=10> */
.L_x_19386:
[----:B------:R-:W-:-:S06]  /*9f40*/  IMAD.U32 R3, R3, 0x10000, RZ ;  /* 0x0001000003037824 */ /* 0x000fcc00078e00ff */
[----:B------:R-:W1:Y:S02]  /*9f50*/  F2I.FTZ.TRUNC.NTZ R3, R3 ;  /* 0x0000000300037305 */ /* 0x000e64000021f100 */
[----:B-1----:R3:W-:Y:S01]  /*9f60*/  STG.E desc[UR36][R16.64], R3 ;  /* 0x0000000310007986 */ /* 0x0027e2000c101924 */
[----:B------:R-:W-:Y:S05]  /*9f70*/  BRA `(.L_x_19384) ;  /* 0x0000000c004c7947 */ /* 0x000fea0003800000 */
.L_x_19385:
[----:B------:R-:W-:-:S06]  /*9f80*/  IMAD.U32 R3, R3, 0x10000, RZ ;  /* 0x0001000003037824 */ /* 0x000fcc00078e00ff */
[----:B------:R-:W1:Y:S02]  /*9f90*/  F2I.FTZ.TRUNC.NTZ R3, R3 ;  /* 0x0000000300037305 */ /* 0x000e64000021f100 */
[----:B-1----:R1:W-:Y:S01]  /*9fa0*/  STG.E.U16 desc[UR36][R16.64], R3 ;  /* 0x0000000310007986 */ /* 0x0023e2000c101524 */
[----:B------:R-:W-:Y:S05]  /*9fb0*/  BRA `(.L_x_19384) ;  /* 0x0000000c003c7947 */ /* 0x000fea0003800000 */
.L_x_19380:
        /* <DEDUP_REMOVED lines=9> */
.L_x_19388:
[----:B------:R-:W-:-:S05]  /*a050*/  IMAD.U32 R0, R3, 0x10000, RZ ;  /* 0x0001000003007824 */ /* 0x000fca00078e00ff */
[----:B------:R-:W-:-:S05]  /*a060*/  F2FP.F16.F32.PACK_AB R0, RZ, R0 ;  /* 0x00000000ff00723e */ /* 0x000fca00000000ff */
[----:B------:R1:W-:Y:S01]  /*a070*/  STG.E.U16 desc[UR36][R16.64], R0 ;  /* 0x0000000010007986 */ /* 0x0003e2000c101524 */
[----:B------:R-:W-:Y:S05]  /*a080*/  BRA `(.L_x_19384) ;  /* 0x0000000c00087947 */ /* 0x000fea0003800000 */
.L_x_19387:
        /* <DEDUP_REMOVED lines=10> */
.L_x_19390:
[----:B------:R-:W-:-:S05]  /*a130*/  IMAD.U32 R3, R3, 0x10000, RZ ;  /* 0x0001000003037824 */ /* 0x000fca00078e00ff */
[----:B------:R-:W-:-:S04]  /*a140*/  F2FP.F16.F32.PACK_AB R3, RZ, R3 ;  /* 0x00000003ff03723e */ /* 0x000fc800000000ff */
[----:B------:R-:W-:-:S05]  /*a150*/  PRMT R3, R3, 0x5410, RZ ;  /* 0x0000541003037816 */ /* 0x000fca00000000ff */
[----:B------:R1:W-:Y:S01]  /*a160*/  STG.E desc[UR36][R16.64], R3 ;  /* 0x0000000310007986 */ /* 0x0003e2000c101924 */
[----:B------:R-:W-:Y:S05]  /*a170*/  BRA `(.L_x_19384) ;  /* 0x0000000800cc7947 */ /* 0x000fea0003800000 */
.L_x_19389:
[----:B------:R-:W-:-:S04]  /*a180*/  IMAD.U32 R2, R3, 0x10000, RZ ;  /* 0x0001000003027824 */ /* 0x000fc800078e00ff */
[----:B------:R-:W-:-:S06]  /*a190*/  FMUL.FTZ R2, R2, 1 ;  /* 0x3f80000002027820 */ /* 0x000fcc0000410000 */
[----:B------:R-:W1:Y:S02]  /*a1a0*/  F2F.F64.F32 R2, R2 ;  /* 0x0000000200027310 */ /* 0x000e640000201800 */
[----:B-1----:R1:W-:Y:S01]  /*a1b0*/  STG.E.64 desc[UR36][R16.64], R2 ;  /* 0x0000000210007986 */ /* 0x0023e2000c101b24 */
[----:B------:R-:W-:Y:S05]  /*a1c0*/  BRA `(.L_x_19384) ;  /* 0x0000000800b87947 */ /* 0x000fea0003800000 */
.L_x_19379:
        /* <DEDUP_REMOVED lines=13> */
.L_x_19393:
[----:B------:R-:W-:Y:S01]  /*a2a0*/  IMAD.U32 R3, R3, 0x10000, RZ ;  /* 0x0001000003037824 */ /* 0x000fe200078e00ff */
[----:B------:R-:W-:-:S03]  /*a2b0*/  CS2R R6, SRZ ;  /* 0x0000000000067805 */ /* 0x000fc6000001ff00 */
[----:B------:R-:W-:-:S04]  /*a2c0*/  FMUL.FTZ R3, R3, 1 ;  /* 0x3f80000003037820 */ /* 0x000fc80000410000 */
[----:B------:R-:W1:Y:S02]  /*a2d0*/  F2F.F64.F32 R4, R3 ;  /* 0x0000000300047310 */ /* 0x000e640000201800 */
[----:B-1----:R1:W-:Y:S01]  /*a2e0*/  STG.E.128 desc[UR36][R16.64], R4 ;  /* 0x0000000410007986 */ /* 0x0023e2000c101d24 */
[----:B------:R-:W-:Y:S05]  /*a2f0*/  BRA `(.L_x_19384) ;  /* 0x00000008006c7947 */ /* 0x000fea0003800000 */
.L_x_19392:
        /* <DEDUP_REMOVED lines=21> */
.L_x_19397:
[----:B------:R-:W-:Y:S05]  /*a450*/  BSYNC B0 ;  /* 0x0000000000007941 */ /* 0x000fea0003800000 */
.L_x_19396:
[----:B------:R-:W-:-:S05]  /*a460*/  LOP3.LUT R3, R0, R3, RZ, 0xfc, !PT ;  /* 0x0000000300037212 */ /* 0x000fca00078efcff */
[----:B------:R1:W-:Y:S01]  /*a470*/  STG.E.U8 desc[UR36][R16.64], R3 ;  /* 0x0000000310007986 */ /* 0x0003e2000c101124 */
[----:B------:R-:W-:Y:S05]  /*a480*/  BRA `(.L_x_19384) ;  /* 0x0000000800087947 */ /* 0x000fea0003800000 */
.L_x_19395:
        /* <DEDUP_REMOVED lines=13> */
.L_x_19399:
[----:B------:R-:W-:Y:S01]  /*a560*/  IMAD.MOV.U32 R0, RZ, RZ, 0x7f ;  /* 0x0000007fff007424 */ /* 0x000fe200078e00ff */
[----:B------:R-:W-:-:S04]  /*a570*/  ISETP.GT.U32.AND P0, PT, R2, 0x7f800000, PT ;  /* 0x7f8000000200780c */ /* 0x000fc80003f04070 */
[----:B------:R-:W-:-:S09]  /*a580*/  SEL R0, R0, 0x7c, P0 ;  /* 0x0000007c00007807 */ /* 0x000fd20000000000 */
.L_x_19400:
[----:B------:R-:W-:Y:S05]  /*a590*/  BSYNC B0 ;  /* 0x0000000000007941 */ /* 0x000fea0003800000 */
.L_x_19398:
[----:B------:R-:W-:-:S04]  /*a5a0*/  LOP3.LUT R2, R3, 0x80000000, RZ, 0xc0, !PT ;  /* 0x8000000003027812 */ /* 0x000fc800078ec0ff */
[----:B------:R-:W-:-:S04]  /*a5b0*/  SHF.R.U32.HI R3, RZ, 0x18, R2 ;  /* 0x00000018ff037819 */ /* 0x000fc80000011602 */
[----:B------:R-:W-:-:S05]  /*a5c0*/  LOP3.LUT R3, R0, R3, RZ, 0xfc, !PT ;  /* 0x0000000300037212 */ /* 0x000fca00078efcff */
[----:B------:R1:W-:Y:S01]  /*a5d0*/  STG.E.U8 desc[UR36][R16.64], R3 ;  /* 0x0000000310007986 */ /* 0x0003e2000c101124 */
[----:B------:R-:W-:Y:S05]  /*a5e0*/  BRA `(.L_x_19384) ;  /* 0x0000000400b07947 */ /* 0x000fea0003800000 */
.L_x_19394:
[----:B------:R1:W-:Y:S01]  /*a5f0*/  STG.E.U16 desc[UR36][R16.64], R3 ;  /* 0x0000000310007986 */ /* 0x0003e2000c101524 */
[----:B------:R-:W-:Y:S05]  /*a600*/  BRA `(.L_x_19384) ;  /* 0x0000000400a87947 */ /* 0x000fea0003800000 */
.L_x_19391:
        /* <DEDUP_REMOVED lines=12> */
.L_x_19403:
        /* <DEDUP_REMOVED lines=17> */
.L_x_19406:
[----:B------:R-:W-:-:S04]  /*a7e0*/  LOP3.LUT R2, R3, 0x80000000, RZ, 0xc0, !PT ;  /* 0x8000000003027812 */ /* 0x000fc800078ec0ff */
[----:B------:R-:W-:-:S04]  /*a7f0*/  SHF.R.U32.HI R3, RZ, 0x18, R2 ;  /* 0x00000018ff037819 */ /* 0x000fc80000011602 */
[----:B------:R-:W-:-:S04]  /*a800*/  LOP3.LUT R0, R0, R3, RZ, 0xfc, !PT ;  /* 0x0000000300007212 */ /* 0x000fc800078efcff */
[----:B------:R-:W-:-:S07]  /*a810*/  PRMT R8, R0, 0x7610, R8 ;  /* 0x0000761000087816 */ /* 0x000fce0000000008 */
.L_x_19405:
[----:B------:R-:W-:Y:S05]  /*a820*/  BSYNC B0 ;  /* 0x0000000000007941 */ /* 0x000fea0003800000 */
.L_x_19404:
[----:B------:R1:W-:Y:S01]  /*a830*/  STG.E.U8 desc[UR36][R16.64], R8 ;  /* 0x0000000810007986 */ /* 0x0003e2000c101124 */
[----:B------:R-:W-:Y:S05]  /*a840*/  BRA `(.L_x_19384) ;  /* 0x0000000400187947 */ /* 0x000fea0003800000 */
.L_x_19402:
        /* <DEDUP_REMOVED lines=17> */
.L_x_19409:
[----:B------:R-:W-:-:S04]  /*a960*/  LOP3.LUT R2, R3, 0x80000000, RZ, 0xc0, !PT ;  /* 0x8000000003027812 */ /* 0x000fc800078ec0ff */
[----:B------:R-:W-:-:S04]  /*a970*/  SHF.R.U32.HI R3, RZ, 0x18, R2 ;  /* 0x00000018ff037819 */ /* 0x000fc80000011602 */
[----:B------:R-:W-:-:S04]  /*a980*/  LOP3.LUT R0, R0, R3, RZ, 0xfc, !PT ;  /* 0x0000000300007212 */ /* 0x000fc800078efcff */
[----:B------:R-:W-:-:S07]  /*a990*/  PRMT R8, R0, 0x7610, R8 ;  /* 0x0000761000087816 */ /* 0x000fce0000000008 */
.L_x_19408:
[----:B------:R-:W-:Y:S05]  /*a9a0*/  BSYNC B0 ;  /* 0x0000000000007941 */ /* 0x000fea0003800000 */
.L_x_19407:
[----:B------:R1:W-:Y:S01]  /*a9b0*/  STG.E.U8 desc[UR36][R16.64], R8 ;  /* 0x0000000810007986 */ /* 0x0003e2000c101124 */
[----:B------:R-:W-:Y:S05]  /*a9c0*/  BRA `(.L_x_19384) ;  /* 0x0000000000b87947 */ /* 0x000fea0003800000 */
.L_x_19401:
        /* <DEDUP_REMOVED lines=22> */
.L_x_19383:
        /* <DEDUP_REMOVED lines=16> */
.L_x_19412:
[----:B------:R-:W-:Y:S05]  /*ac30*/  BRA `(.L_x_19384) ;  /* 0x00000000001c7947 */ /* 0x000fea0003800000 */
.L_x_19411:
[----:B------:R-:W-:-:S06]  /*ac40*/  IMAD.U32 R3, R3, 0x10000, RZ ;  /* 0x0001000003037824 */ /* 0x000fcc00078e00ff */
[----:B------:R-:W1:Y:S02]  /*ac50*/  F2I.U64.TRUNC R2, R3 ;  /* 0x0000000300027311 */ /* 0x000e64000020d800 */
[----:B-1----:R1:W-:Y:S01]  /*ac60*/  STG.E.64 desc[UR36][R16.64], R2 ;  /* 0x0000000210007986 */ /* 0x0023e2000c101b24 */
[----:B------:R-:W-:Y:S05]  /*ac70*/  BRA `(.L_x_19384) ;  /* 0x00000000000c7947 */ /* 0x000fea0003800000 */
.L_x_19410:
[----:B------:R-:W-:-:S06]  /*ac80*/  IMAD.U32 R3, R3, 0x10000, RZ ;  /* 0x0001000003037824 */ /* 0x000fcc00078e00ff */
[----:B------:R-:W1:Y:S02]  /*ac90*/  F2I.FTZ.U32.TRUNC.NTZ R3, R3 ;  /* 0x0000000300037305 */ /* 0x000e64000021f000 */
[----:B-1----:R1:W-:Y:S02]  /*aca0*/  STG.E desc[UR36][R16.64], R3 ;  /* 0x0000000310007986 */ /* 0x0023e4000c101924 */
.L_x_19384:
[----:B------:R-:W-:-:S07]  /*acb0*/  VIADD R19, R19, 0x80 ;  /* 0x0000008013137836 */ /* 0x000fce0000000000 */
.L_x_19333:
[----:B------:R-:W-:Y:S05]  /*acc0*/  BSYNC B6 ;  /* 0x0000000000067941 */ /* 0x000fea0003800000 */
.L_x_19332:
        /* <DEDUP_REMOVED lines=306> */
.L_x_19413:
        /* <DEDUP_REMOVED lines=23> */
.L_x_19417:
[----:B------:R-:W2:Y:S02]  /*c160*/  LDG.E.U8 R4, desc[UR36][R4.64] ;  /* 0x0000002404047981 */ /* 0x000ea4000c1e1100 */
[----:B--2---:R-:W-:-:S04]  /*c170*/  I2FP.F32.U32 R0, R4 ;  /* 0x0000000400007245 */ /* 0x004fc80000201000 */
[----:B------:R-:W-:-:S04]  /*c180*/  F2FP.BF16.F32.PACK_AB R0, RZ, R0 ;  /* 0x00000000ff00723e */ /* 0x000fc800000010ff */
[----:B------:R-:W-:Y:S01]  /*c190*/  PRMT R3, R0, 0x7610, R3 ;  /* 0x0000761000037816 */ /* 0x000fe20000000003 */
[----:B------:R-:W-:Y:S06]  /*c1a0*/  BRA `(.L_x_19419) ;  /* 0x0000000c00c47947 */ /* 0x000fec0003800000 */
.L_x_19416:
        /* <DEDUP_REMOVED lines=11> */
.L_x_19421:
[----:B------:R-:W2:Y:S02]  /*c260*/  LDG.E R4, desc[UR36][R4.64] ;  /* 0x0000002404047981 */ /* 0x000ea4000c1e1900 */
[----:B--2---:R-:W-:-:S04]  /*c270*/  I2FP.F32.S32 R0, R4 ;  /* 0x0000000400007245 */ /* 0x004fc80000201400 */
[----:B------:R-:W-:-:S04]  /*c280*/  F2FP.BF16.F32.PACK_AB R0, RZ, R0 ;  /* 0x00000000ff00723e */ /* 0x000fc800000010ff */
[----:B------:R-:W-:Y:S01]  /*c290*/  PRMT R3, R0, 0x7610, R3 ;  /* 0x0000761000037816 */ /* 0x000fe20000000003 */
[----:B------:R-:W-:Y:S06]  /*c2a0*/  BRA `(.L_x_19419) ;  /* 0x0000000c00847947 */ /* 0x000fec0003800000 */
.L_x_19420:
[----:B------:R-:W2:Y:S02]  /*c2b0*/  LDG.E.U16 R4, desc[UR36][R4.64] ;  /* 0x0000002404047981 */ /* 0x000ea4000c1e1500 */
[----:B--2---:R-:W0:Y:S02]  /*c2c0*/  I2F.S16 R0, R4 ;  /* 0x0000000400007306 */ /* 0x004e240000101400 */
[----:B0-----:R-:W-:-:S04]  /*c2d0*/  F2FP.BF16.F32.PACK_AB R0, RZ, R0 ;  /* 0x00000000ff00723e */ /* 0x001fc800000010ff */
[----:B------:R-:W-:Y:S01]  /*c2e0*/  PRMT R3, R0, 0x7610, R3 ;  /* 0x0000761000037816 */ /* 0x000fe20000000003 */
[----:B------:R-:W-:Y:S06]  /*c2f0*/  BRA `(.L_x_19419) ;  /* 0x0000000c00707947 */ /* 0x000fec0003800000 */
.L_x_19415:
        /* <DEDUP_REMOVED lines=9> */
.L_x_19423:
[----:B------:R-:W2:Y:S02]  /*c390*/  LDG.E.U16 R0, desc[UR36][R4.64] ;  /* 0x0000002404007981 */ /* 0x000ea4000c1e1500 */
[----:B--2---:R-:W-:-:S05]  /*c3a0*/  HADD2.F32 R0, -RZ, R0.H0_H0 ;  /* 0x20000000ff007230 */ /* 0x004fca0000004100 */
[----:B------:R-:W-:-:S04]  /*c3b0*/  F2FP.BF16.F32.PACK_AB R0, RZ, R0 ;  /* 0x00000000ff00723e */ /* 0x000fc800000010ff */
[----:B------:R-:W-:Y:S01]  /*c3c0*/  PRMT R3, R0, 0x7610, R3 ;  /* 0x0000761000037816 */ /* 0x000fe20000000003 */
[----:B------:R-:W-:Y:S06]  /*c3d0*/  BRA `(.L_x_19419) ;  /* 0x0000000c00387947 */ /* 0x000fec0003800000 */
.L_x_19422:
        /* <DEDUP_REMOVED lines=9> */
.L_x_19425:
[----:B------:R-:W2:Y:S02]  /*c470*/  LDG.E.U16 R4, desc[UR36][R4.64] ;  /* 0x0000002404047981 */ /* 0x000ea4000c1e1500 */
[----:B--2---:R-:W-:-:S05]  /*c480*/  HADD2.F32 R0, -RZ, R4.H0_H0 ;  /* 0x20000004ff007230 */ /* 0x004fca0000004100 */
[----:B------:R-:W-:-:S04]  /*c490*/  F2FP.BF16.F32.PACK_AB R0, RZ, R0 ;  /* 0x00000000ff00723e */ /* 0x000fc800000010ff */
[----:B------:R-:W-:Y:S01]  /*c4a0*/  PRMT R3, R0, 0x7610, R3 ;  /* 0x0000761000037816 */ /* 0x000fe20000000003 */
[----:B------:R-:W-:Y:S06]  /*c4b0*/  BRA `(.L_x_19419) ;  /* 0x0000000c00007947 */ /* 0x000fec0003800000 */
.L_x_19424:
        /* <DEDUP_REMOVED lines=9> */
.L_x_19414:
        /* <DEDUP_REMOVED lines=14> */
.L_x_19428:
        /* <DEDUP_REMOVED lines=9> */
.L_x_19427:
        /* <DEDUP_REMOVED lines=27> */
.L_x_19430:
        /* <DEDUP_REMOVED lines=15> */
.L_x_19429:
[----:B------:R0:W5:Y:S01]  /*c960*/  LDG.E.U16 R3, desc[UR36][R4.64] ;  /* 0x0000002404037981 */ /* 0x000162000c1e1500 */
[----:B------:R-:W-:Y:S05]  /*c970*/  BRA `(.L_x_19419) ;  /* 0x0000000400d07947 */ /* 0x000fea0003800000 */
.L_x_19426:
        /* <DEDUP_REMOVED lines=13> */
.L_x_19433:
        /* <DEDUP_REMOVED lines=21> */
.L_x_19437:
[----:B------:R-:W-:Y:S05]  /*cba0*/  BSYNC B1 ;  /* 0x0000000000017941 */ /* 0x000fea0003800000 */
.L_x_19436:
[----:B------:R-:W-:Y:S01]  /*cbb0*/  LEA R3, R0, 0x3b800000, 0x17 ;  /* 0x3b80000000037811 */ /* 0x000fe200078eb8ff */
[----:B------:R-:W-:-:S05]  /*cbc0*/  IMAD.SHL.U32 R0, R2, 0x100000, RZ ;  /* 0x0010000002007824 */ /* 0x000fca00078e00ff */
[----:B------:R-:W-:-:S07]  /*cbd0*/  LOP3.LUT R0, R3, R0, R4, 0xfe, !PT ;  /* 0x0000000003007212 */ /* 0x000fce00078efe04 */
.L_x_19435:
[----:B------:R-:W-:Y:S05]  /*cbe0*/  BSYNC B0 ;  /* 0x0000000000007941 */ /* 0x000fea0003800000 */
.L_x_19434:
[----:B------:R-:W-:-:S04]  /*cbf0*/  F2FP.BF16.F32.PACK_AB R0, RZ, R0 ;  /* 0x00000000ff00723e */ /* 0x000fc800000010ff */
[----:B------:R-:W-:Y:S01]  /*cc00*/  PRMT R3, R0, 0x7610, R3 ;  /* 0x0000761000037816 */ /* 0x000fe20000000003 */
[----:B------:R-:W-:Y:S06]  /*cc10*/  BRA `(.L_x_19419) ;  /* 0x0000000400287947 */ /* 0x000fec0003800000 */
.L_x_19432:
        /* <DEDUP_REMOVED lines=21> */
.L_x_19441:
[----:B------:R-:W-:Y:S05]  /*cd70*/  BSYNC B1 ;  /* 0x0000000000017941 */ /* 0x000fea0003800000 */
.L_x_19440:
[----:B------:R-:W-:Y:S01]  /*cd80*/  LEA R3, R0, 0x37800000, 0x17 ;  /* 0x3780000000037811 */ /* 0x000fe200078eb8ff */
[----:B------:R-:W-:-:S05]  /*cd90*/  IMAD.SHL.U32 R0, R2, 0x200000, RZ ;  /* 0x0020000002007824 */ /* 0x000fca00078e00ff */
[----:B------:R-:W-:-:S07]  /*cda0*/  LOP3.LUT R0, R3, R0, R4, 0xfe, !PT ;  /* 0x0000000003007212 */ /* 0x000fce00078efe04 */
.L_x_19439:
[----:B------:R-:W-:Y:S05]  /*cdb0*/  BSYNC B0 ;  /* 0x0000000000007941 */ /* 0x000fea0003800000 */
.L_x_19438:
[----:B------:R-:W-:-:S04]  /*cdc0*/  F2FP.BF16.F32.PACK_AB R0, RZ, R0 ;  /* 0x00000000ff00723e */ /* 0x000fc800000010ff */
[----:B------:R-:W-:Y:S01]  /*cdd0*/  PRMT R3, R0, 0x7610, R3 ;  /* 0x0000761000037816 */ /* 0x000fe20000000003 */
[----:B------:R-:W-:Y:S06]  /*cde0*/  BRA `(.L_x_19419) ;  /* 0x0000000000b47947 */ /* 0x000fec0003800000 */
.L_x_19431:
        /* <DEDUP_REMOVED lines=14> */
.L_x_19445:
[----:B------:R-:W-:Y:S05]  /*ced0*/  BSYNC B0 ;  /* 0x0000000000007941 */ /* 0x000fea0003800000 */
.L_x_19444:
[----:B------:R-:W-:-:S04]  /*cee0*/  F2FP.BF16.F32.PACK_AB R0, RZ, R0 ;  /* 0x00000000ff00723e */ /* 0x000fc800000010ff */
[----:B------:R-:W-:Y:S01]  /*cef0*/  PRMT R3, R0, 0x7610, R3 ;  /* 0x0000761000037816 */ /* 0x000fe20000000003 */
[----:B------:R-:W-:Y:S06]  /*cf00*/  BRA `(.L_x_19419) ;  /* 0x00000000006c7947 */ /* 0x000fec0003800000 */
.L_x_19418:
        /* <DEDUP_REMOVED lines=16> */
.L_x_19446:
[----:B------:R-:W-:Y:S01]  /*d010*/  PRMT R3, RZ, 0x7610, R3 ;  /* 0x00007610ff037816 */ /* 0x000fe20000000003 */
[----:B------:R-:W-:Y:S06]  /*d020*/  BRA `(.L_x_19419) ;  /* 0x0000000000247947 */ /* 0x000fec0003800000 */
.L_x_19443:
[----:B------:R-:W2:Y:S02]  /*d030*/  LDG.E.64 R4, desc[UR36][R4.64] ;  /* 0x0000002404047981 */ /* 0x000ea4000c1e1b00 */
[----:B--2---:R-:W0:Y:S02]  /*d040*/  I2F.U64 R0, R4 ;  /* 0x0000000400007312 */ /* 0x004e240000301000 */
[----:B0-----:R-:W-:-:S04]  /*d050*/  F2FP.BF16.F32.PACK_AB R0, RZ, R0 ;  /* 0x00000000ff00723e */ /* 0x001fc800000010ff */
[----:B------:R-:W-:Y:S01]  /*d060*/  PRMT R3, R0, 0x7610, R3 ;  /* 0x0000761000037816 */ /* 0x000fe20000000003 */
[----:B------:R-:W-:Y:S06]  /*d070*/  BRA `(.L_x_19419) ;  /* 0x0000000000107947 */ /* 0x000fec0003800000 */
.L_x_19442:
[----:B------:R-:W2:Y:S02]  /*d080*/  LDG.E R4, desc[UR36][R4.64] ;  /* 0x0000002404047981 */ /* 0x000ea4000c1e1900 */
[----:B--2---:R-:W-:-:S04]  /*d090*/  I2FP.F32.U32 R0, R4 ;  /* 0x0000000400007245 */ /* 0x004fc80000201000 */
[----:B------:R-:W-:-:S04]  /*d0a0*/  F2FP.BF16.F32.PACK_AB R0, RZ, R0 ;  /* 0x00000000ff00723e */ /* 0x000fc800000010ff */
[----:B------:R-:W-:-:S07]  /*d0b0*/  PRMT R3, R0, 0x7610, R3 ;  /* 0x0000761000037816 */ /* 0x000fce0000000003 */
.L_x_19419:
        /* <DEDUP_REMOVED lines=29> */
.L_x_19452:
[----:B------:R-:W-:Y:S01]  /*d290*/  FSETP.GEU.FTZ.AND P0, PT, R9, -R6, PT ;  /* 0x800000060900720b */ /* 0x000fe20003f1e000 */
[----:B------:R-:W-:-:S12]  /*d2a0*/  FADD.FTZ R7, R7, -1 ;  /* 0xbf80000007077421 */ /* 0x000fd80000010000 */
[----:B------:R-:W-:-:S07]  /*d2b0*/  @!P0 FADD.FTZ R7, R7, -1 ;  /* 0xbf80000007078421 */ /* 0x000fce0000010000 */
.L_x_19451:
[----:B------:R-:W-:Y:S05]  /*d2c0*/  BSYNC B1 ;  /* 0x0000000000017941 */ /* 0x000fea0003800000 */
.L_x_19450:
[----:B------:R-:W-:Y:S01]  /*d2d0*/  FFMA.FTZ R0, -R6, R7, R0 ;  /* 0x0000000706007223 */ /* 0x000fe20000010100 */
[----:B------:R-:W-:Y:S06]  /*d2e0*/  BRA `(.L_x_19448) ;  /* 0x00000000007c7947 */ /* 0x000fec0003800000 */
.L_x_19449:
        /* <DEDUP_REMOVED lines=15> */
.L_x_19455:
        /* <DEDUP_REMOVED lines=13> */
.L_x_19454:
[----:B------:R-:W-:Y:S05]  /*d4b0*/  BSYNC B1 ;  /* 0x0000000000017941 */ /* 0x000fea0003800000 */
.L_x_19453:
[----:B------:R-:W-:-:S04]  /*d4c0*/  FMUL.FTZ R7, R4, 1.1920928955078125e-07 ;  /* 0x3400000004077820 */ /* 0x000fc80000410000 */
[----:B------:R-:W-:-:S07]  /*d4d0*/  FMUL.FTZ R0, R8, R7 ;  /* 0x0000000708007220 */ /* 0x000fce0000410000 */
.L_x_19448:
[----:B------:R-:W-:Y:S05]  /*d4e0*/  BSYNC B0 ;  /* 0x0000000000007941 */ /* 0x000fea0003800000 */
.L_x_19447:
[C---:B------:R-:W-:Y:S01]  /*d4f0*/  FSETP.GTU.FTZ.AND P0, PT, |R0|.reuse, +INF , PT ;  /* 0x7f8000000000780b */ /* 0x040fe20003f1c200 */
[----:B------:R-:W-:Y:S01]  /*d500*/  ULDC UR4, c[0x0][0x424] ;  /* 0x0001090000047ab9 */ /* 0x000fe20000000800 */
[----:B------:R-:W-:Y:S01]  /*d510*/  LOP3.LUT R5, R0, 0x80000000, R5, 0xb8, !PT ;  /* 0x8000000000057812 */ /* 0x000fe200078eb805 */
[----:B------:R-:W1:Y:S01]  /*d520*/  LDC.U8 R6, c[0x0][0x430] ;  /* 0x00010c00ff067b82 */ /* 0x000e620000000000 */
[----:B------:R-:W-:Y:S01]  /*d530*/  FSETP.GEU.FTZ.AND P2, PT, R2, RZ, PT ;  /* 0x000000ff0200720b */ /* 0x000fe20003f5e000 */
[----:B------:R-:W-:Y:S01]  /*d540*/  BSSY B0, `(.L_x_19456) ;  /* 0x000001b000007945 */ /* 0x000fe20003800000 */
[----:B------:R-:W-:Y:S01]  /*d550*/  FSEL R5, R0, R5, P0 ;  /* 0x0000000500057208 */ /* 0x000fe20000000000 */
[----:B------:R-:W-:-:S03]  /*d560*/  IMAD.U32 R0, R3, 0x10000, RZ ;  /* 0x0001000003007824 */ /* 0x000fc600078e00ff */
[C---:B------:R-:W-:Y:S02]  /*d570*/  FSETP.NEU.FTZ.AND P0, PT, R5.reuse, RZ, PT ;  /* 0x000000ff0500720b */ /* 0x040fe40003f1d000 */
        /* <DEDUP_REMOVED lines=23> */
.L_x_19457:
[----:B------:R-:W-:Y:S05]  /*d6f0*/  BSYNC B0 ;  /* 0x0000000000007941 */ /* 0x000fea0003800000 */
.L_x_19456:
        /* <DEDUP_REMOVED lines=13> */
.L_x_19461:
[----:B------:R-:W-:-:S06]  /*d7d0*/  IMAD.U32 R3, R3, 0x10000, RZ ;  /* 0x0001000003037824 */ /* 0x000fcc00078e00ff */
[----:B------:R-:W1:Y:S02]  /*d7e0*/  F2I.S64.TRUNC R2, R3 ;  /* 0x0000000300027311 */ /* 0x000e64000020d900 */
[----:B-1----:R-:W-:Y:S01]  /*d7f0*/  STG.E.U8 desc[UR36][R16.64], R2 ;  /* 0x0000000210007986 */ /* 0x002fe2000c101124 */
[----:B------:R-:W-:Y:S05]  /*d800*/  EXIT ;  /* 0x000000000000794d */ /* 0x000fea0003800000 */
.L_x_19460:
        /* <DEDUP_REMOVED lines=10> */
.L_x_19464:
[----:B------:R-:W-:-:S06]  /*d8b0*/  IMAD.U32 R3, R3, 0x10000, RZ ;  /* 0x0001000003037824 */ /* 0x000fcc00078e00ff */
[----:B------:R-:W1:Y:S02]  /*d8c0*/  F2I.FTZ.TRUNC.NTZ R3, R3 ;  /* 0x0000000300037305 */ /* 0x000e64000021f100 */
[----:B-1----:R-:W-:Y:S01]  /*d8d0*/  STG.E desc[UR36][R16.64], R3 ;  /* 0x0000000310007986 */ /* 0x002fe2000c101924 */
[----:B------:R-:W-:Y:S05]  /*d8e0*/  EXIT ;  /* 0x000000000000794d */ /* 0x000fea0003800000 */
.L_x_19463:
[----:B------:R-:W-:-:S06]  /*d8f0*/  IMAD.U32 R3, R3, 0x10000, RZ ;  /* 0x0001000003037824 */ /* 0x000fcc00078e00ff */
[----:B------:R-:W1:Y:S02]  /*d900*/  F2I.FTZ.TRUNC.NTZ R3, R3 ;  /* 0x0000000300037305 */ /* 0x000e64000021f100 */
[----:B-1----:R-:W-:Y:S01]  /*d910*/  STG.E.U16 desc[UR36][R16.64], R3 ;  /* 0x0000000310007986 */ /* 0x002fe2000c101524 */
[----:B------:R-:W-:Y:S05]  /*d920*/  EXIT ;  /* 0x000000000000794d */ /* 0x000fea0003800000 */
.L_x_19459:
        /* <DEDUP_REMOVED lines=9> */
.L_x_19466:
[----:B------:R-:W-:-:S05]  /*d9c0*/  IMAD.U32 R0, R3, 0x10000, RZ ;  /* 0x0001000003007824 */ /* 0x000fca00078e00ff */
[----:B------:R-:W-:-:S05]  /*d9d0*/  F2FP.F16.F32.PACK_AB R0, RZ, R0 ;  /* 0x00000000ff00723e */ /* 0x000fca00000000ff */
[----:B------:R-:W-:Y:S01]  /*d9e0*/  STG.E.U16 desc[UR36][R16.64], R0 ;  /* 0x0000000010007986 */ /* 0x000fe2000c101524 */
[----:B------:R-:W-:Y:S05]  /*d9f0*/  EXIT ;  /* 0x000000000000794d */ /* 0x000fea0003800000 */
.L_x_19465:
        /* <DEDUP_REMOVED lines=10> */
.L_x_19468:
[----:B------:R-:W-:-:S05]  /*daa0*/  IMAD.U32 R3, R3, 0x10000, RZ ;  /* 0x0001000003037824 */ /* 0x000fca00078e00ff */
[----:B------:R-:W-:-:S04]  /*dab0*/  F2FP.F16.F32.PACK_AB R3, RZ, R3 ;  /* 0x00000003ff03723e */ /* 0x000fc800000000ff */
[----:B------:R-:W-:-:S05]  /*dac0*/  PRMT R3, R3, 0x5410, RZ ;  /* 0x0000541003037816 */ /* 0x000fca00000000ff */
[----:B------:R-:W-:Y:S01]  /*dad0*/  STG.E desc[UR36][R16.64], R3 ;  /* 0x0000000310007986 */ /* 0x000fe2000c101924 */
[----:B------:R-:W-:Y:S05]  /*dae0*/  EXIT ;  /* 0x000000000000794d */ /* 0x000fea0003800000 */
.L_x_19467:
[----:B------:R-:W-:-:S04]  /*daf0*/  IMAD.U32 R2, R3, 0x10000, RZ ;  /* 0x0001000003027824 */ /* 0x000fc800078e00ff */
[----:B------:R-:W-:-:S06]  /*db00*/  FMUL.FTZ R2, R2, 1 ;  /* 0x3f80000002027820 */ /* 0x000fcc0000410000 */
[----:B------:R-:W1:Y:S02]  /*db10*/  F2F.F64.F32 R2, R2 ;  /* 0x0000000200027310 */ /* 0x000e640000201800 */
[----:B-1----:R-:W-:Y:S01]  /*db20*/  STG.E.64 desc[UR36][R16.64], R2 ;  /* 0x0000000210007986 */ /* 0x002fe2000c101b24 */
[----:B------:R-:W-:Y:S05]  /*db30*/  EXIT ;  /* 0x000000000000794d */ /* 0x000fea0003800000 */
.L_x_19458:
        /* <DEDUP_REMOVED lines=13> */
.L_x_19471:
[----:B------:R-:W-:Y:S01]  /*dc10*/  IMAD.U32 R3, R3, 0x10000, RZ ;  /* 0x0001000003037824 */ /* 0x000fe200078e00ff */
[----:B------:R-:W-:-:S03]  /*dc20*/  CS2R R6, SRZ ;  /* 0x0000000000067805 */ /* 0x000fc6000001ff00 */
[----:B------:R-:W-:-:S04]  /*dc30*/  FMUL.FTZ R3, R3, 1 ;  /* 0x3f80000003037820 */ /* 0x000fc80000410000 */
[----:B------:R-:W1:Y:S02]  /*dc40*/  F2F.F64.F32 R4, R3 ;  /* 0x0000000300047310 */ /* 0x000e640000201800 */
[----:B-1----:R-:W-:Y:S01]  /*dc50*/  STG.E.128 desc[UR36][R16.64], R4 ;  /* 0x0000000410007986 */ /* 0x002fe2000c101d24 */
[----:B------:R-:W-:Y:S05]  /*dc60*/  EXIT ;  /* 0x000000000000794d */ /* 0x000fea0003800000 */
.L_x_19470:
        /* <DEDUP_REMOVED lines=21> */
.L_x_19475:
[----:B------:R-:W-:Y:S05]  /*ddc0*/  BSYNC B0 ;  /* 0x0000000000007941 */ /* 0x000fea0003800000 */
.L_x_19474:
[----:B------:R-:W-:-:S05]  /*ddd0*/  LOP3.LUT R3, R0, R3, RZ, 0xfc, !PT ;  /* 0x0000000300037212 */ /* 0x000fca00078efcff */
[----:B------:R-:W-:Y:S01]  /*dde0*/  STG.E.U8 desc[UR36][R16.64], R3 ;  /* 0x0000000310007986 */ /* 0x000fe2000c101124 */
[----:B------:R-:W-:Y:S05]  /*ddf0*/  EXIT ;  /* 0x000000000000794d */ /* 0x000fea0003800000 */
.L_x_19473:
        /* <DEDUP_REMOVED lines=13> */
.L_x_19477:
[----:B------:R-:W-:Y:S01]  /*ded0*/  IMAD.MOV.U32 R0, RZ, RZ, 0x7f ;  /* 0x0000007fff007424 */ /* 0x000fe200078e00ff */
[----:B------:R-:W-:-:S04]  /*dee0*/  ISETP.GT.U32.AND P0, PT, R2, 0x7f800000, PT ;  /* 0x7f8000000200780c */ /* 0x000fc80003f04070 */
[----:B------:R-:W-:-:S09]  /*def0*/  SEL R0, R0, 0x7c, P0 ;  /* 0x0000007c00007807 */ /* 0x000fd20000000000 */
.L_x_19478:
[----:B------:R-:W-:Y:S05]  /*df00*/  BSYNC B0 ;  /* 0x0000000000007941 */ /* 0x000fea0003800000 */
.L_x_19476:
[----:B------:R-:W-:-:S04]  /*df10*/  LOP3.LUT R2, R3, 0x80000000, RZ, 0xc0, !PT ;  /* 0x8000000003027812 */ /* 0x000fc800078ec0ff */
[----:B------:R-:W-:-:S04]  /*df20*/  SHF.R.U32.HI R3, RZ, 0x18, R2 ;  /* 0x00000018ff037819 */ /* 0x000fc80000011602 */
[----:B------:R-:W-:-:S05]  /*df30*/  LOP3.LUT R3, R0, R3, RZ, 0xfc, !PT ;  /* 0x0000000300037212 */ /* 0x000fca00078efcff */
[----:B------:R-:W-:Y:S01]  /*df40*/  STG.E.U8 desc[UR36][R16.64], R3 ;  /* 0x0000000310007986 */ /* 0x000fe2000c101124 */
[----:B------:R-:W-:Y:S05]  /*df50*/  EXIT ;  /* 0x000000000000794d */ /* 0x000fea0003800000 */
.L_x_19472:
[----:B------:R-:W-:Y:S01]  /*df60*/  STG.E.U16 desc[UR36][R16.64], R3 ;  /* 0x0000000310007986 */ /* 0x000fe2000c101524 */
[----:B------:R-:W-:Y:S05]  /*df70*/  EXIT ;  /* 0x000000000000794d */ /* 0x000fea0003800000 */
.L_x_19469:
        /* <DEDUP_REMOVED lines=12> */
.L_x_19481:
        /* <DEDUP_REMOVED lines=17> */
.L_x_19484:
[----:B------:R-:W-:-:S04]  /*e150*/  LOP3.LUT R2, R3, 0x80000000, RZ, 0xc0, !PT ;  /* 0x8000000003027812 */ /* 0x000fc800078ec0ff */
[----:B------:R-:W-:-:S04]  /*e160*/  SHF.R.U32.HI R3, RZ, 0x18, R2 ;  /* 0x00000018ff037819 */ /* 0x000fc80000011602 */
[----:B------:R-:W-:-:S04]  /*e170*/  LOP3.LUT R0, R0, R3, RZ, 0xfc, !PT ;  /* 0x0000000300007212 */ /* 0x000fc800078efcff */
[----:B------:R-:W-:-:S07]  /*e180*/  PRMT R8, R0, 0x7610, R8 ;  /* 0x0000761000087816 */ /* 0x000fce0000000008 */
.L_x_19483:
[----:B------:R-:W-:Y:S05]  /*e190*/  BSYNC B0 ;  /* 0x0000000000007941 */ /* 0x000fea0003800000 */
.L_x_19482:
[----:B------:R-:W-:Y:S01]  /*e1a0*/  STG.E.U8 desc[UR36][R16.64], R8 ;  /* 0x0000000810007986 */ /* 0x000fe2000c101124 */
[----:B------:R-:W-:Y:S05]  /*e1b0*/  EXIT ;  /* 0x000000000000794d */ /* 0x000fea0003800000 */
.L_x_19480:
        /* <DEDUP_REMOVED lines=17> */
.L_x_19487:
[----:B------:R-:W-:-:S04]  /*e2d0*/  LOP3.LUT R2, R3, 0x80000000, RZ, 0xc0, !PT ;  /* 0x8000000003027812 */ /* 0x000fc800078ec0ff */
[----:B------:R-:W-:-:S04]  /*e2e0*/  SHF.R.U32.HI R3, RZ, 0x18, R2 ;  /* 0x00000018ff037819 */ /* 0x000fc80000011602 */
[----:B------:R-:W-:-:S04]  /*e2f0*/  LOP3.LUT R0, R0, R3, RZ, 0xfc, !PT ;  /* 0x0000000300007212 */ /* 0x000fc800078efcff */
[----:B------:R-:W-:-:S07]  /*e300*/  PRMT R8, R0, 0x7610, R8 ;  /* 0x0000761000087816 */ /* 0x000fce0000000008 */
.L_x_19486:
[----:B------:R-:W-:Y:S05]  /*e310*/  BSYNC B0 ;  /* 0x0000000000007941 */ /* 0x000fea0003800000 */
.L_x_19485:
[----:B------:R-:W-:Y:S01]  /*e320*/  STG.E.U8 desc[UR36][R16.64], R8 ;  /* 0x0000000810007986 */ /* 0x000fe2000c101124 */
[----:B------:R-:W-:Y:S05]  /*e330*/  EXIT ;  /* 0x000000000000794d */ /* 0x000fea0003800000 */
.L_x_19479:
        /* <DEDUP_REMOVED lines=22> */
.L_x_19462:
        /* <DEDUP_REMOVED lines=16> */
.L_x_19490:
[----:B------:R-:W-:Y:S05]  /*e5a0*/  EXIT ;  /* 0x000000000000794d */ /* 0x000fea0003800000 */
.L_x_19489:
[----:B------:R-:W-:-:S06]  /*e5b0*/  IMAD.U32 R3, R3, 0x10000, RZ ;  /* 0x0001000003037824 */ /* 0x000fcc00078e00ff */
[----:B------:R-:W1:Y:S02]  /*e5c0*/  F2I.U64.TRUNC R2, R3 ;  /* 0x0000000300027311 */ /* 0x000e64000020d800 */
[----:B-1----:R-:W-:Y:S01]  /*e5d0*/  STG.E.64 desc[UR36][R16.64], R2 ;  /* 0x0000000210007986 */ /* 0x002fe2000c101b24 */
[----:B------:R-:W-:Y:S05]  /*e5e0*/  EXIT ;  /* 0x000000000000794d */ /* 0x000fea0003800000 */
.L_x_19488:
[----:B------:R-:W-:-:S06]  /*e5f0*/  IMAD.U32 R3, R3, 0x10000, RZ ;  /* 0x0001000003037824 */ /* 0x000fcc00078e00ff */
[----:B------:R-:W1:Y:S02]  /*e600*/  F2I.FTZ.U32.TRUNC.NTZ R3, R3 ;  /* 0x0000000300037305 */ /* 0x000e64000021f000 */
[----:B-1----:R-:W-:Y:S01]  /*e610*/  STG.E desc[UR36][R16.64], R3 ;  /* 0x0000000310007986 */ /* 0x002fe2000c101924 */
[----:B------:R-:W-:Y:S05]  /*e620*/  EXIT ;  /* 0x000000000000794d */ /* 0x000fea0003800000 */
.L_x_19491:
        /* <DEDUP_REMOVED lines=13> */
.L_x_37846:


//--------------------- .text._ZN2at6native27unrolled_elementwise_kernelIZZZNS0_15binary_internal21div_floor_kernel_cudaERNS_18TensorIteratorBaseEENKUlvE0_clEvENKUlvE2_clEvEUlN3c108BFloat16EE_St5arrayIPcLm2EELi4E23TrivialOffsetCalculatorILi1EjESE_NS0_6memory12LoadWithCastILi1EEENSF_13StoreWithCastILi1EEEEEviT_T0_T2_T3_T4_T5_ --------------------------
	.section	.text._ZN2at6native27unrolled_elementwise_kernelIZZZNS0_15binary_internal21div_floor_kernel_cudaERNS_18TensorIteratorBaseEENKUlvE0_clEvENKUlvE2_clEvEUlN3c108BFloat16EE_St5arrayIPcLm2EELi4E23TrivialOffsetCalculatorILi1EjESE_NS0_6memory12LoadWithCastILi1EEENSF_13StoreWithCastILi1EEEEEviT_T0_T2_T3_T4_T5_,"ax",@progbits
	.align	128
        .global         _ZN2at6native27unrolled_elementwise_kernelIZZZNS0_15binary_internal21div_floor_kernel_cudaERNS_18TensorIteratorBaseEENKUlvE0_clEvENKUlvE2_clEvEUlN3c108BFloat16EE_St5arrayIPcLm2EELi4E23TrivialOffsetCalculatorILi1EjESE_NS0_6memory12LoadWithCastILi1EEENSF_13StoreWithCastILi1EEEEEviT_T0_T2_T3_T4_T5_
        .type           _ZN2at6native27unrolled_elementwise_kernelIZZZNS0_15binary_internal21div_floor_kernel_cudaERNS_18TensorIteratorBaseEENKUlvE0_clEvENKUlvE2_clEvEUlN3c108BFloat16EE_St5arrayIPcLm2EELi4E23TrivialOffsetCalculatorILi1EjESE_NS0_6memory12LoadWithCastILi1EEENSF_13StoreWithCastILi1EEEEEviT_T0_T2_T3_T4_T5_,@function
        .size           _ZN2at6native27unrolled_elementwise_kernelIZZZNS0_15binary_internal21div_floor_kernel_cudaERNS_18TensorIteratorBaseEENKUlvE0_clEvENKUlvE2_clEvEUlN3c108BFloat16EE_St5arrayIPcLm2EELi4E23TrivialOffsetCalculatorILi1EjESE_NS0_6memory12LoadWithCastILi1EEENSF_13StoreWithCastILi1EEEEEviT_T0_T2_T3_T4_T5_,(.L_x_37847 - _ZN2at6native27unrolled_elementwise_kernelIZZZNS0_15binary_internal21div_floor_kernel_cudaERNS_18TensorIteratorBaseEENKUlvE0_clEvENKUlvE2_clEvEUlN3c108BFloat16EE_St5arrayIPcLm2EELi4E23TrivialOffsetCalculatorILi1EjESE_NS0_6memory12LoadWithCastILi1EEENSF_13StoreWithCastILi1EEEEEviT_T0_T2_T3_T4_T5_)
        .other          _ZN2at6native27unrolled_elementwise_kernelIZZZNS0_15binary_internal21div_floor_kernel_cudaERNS_18TensorIteratorBaseEENKUlvE0_clEvENKUlvE2_clEvEUlN3c108BFloat16EE_St5arrayIPcLm2EELi4E23TrivialOffsetCalculatorILi1EjESE_NS0_6memory12LoadWithCastILi1EEENSF_13StoreWithCastILi1EEEEEviT_T0_T2_T3_T4_T5_,@"STO_CUDA_ENTRY STV_DEFAULT"
_ZN2at6native27unrolled_elementwise_kernelIZZZNS0_15binary_internal21div_floor_kernel_cudaERNS_18TensorIteratorBaseEENKUlvE0_clEvENKUlvE2_clEvEUlN3c108BFloat16EE_St5arrayIPcLm2EELi4E23TrivialOffsetCalculatorILi1EjESE_NS0_6memory12LoadWithCastILi1EEENSF_13StoreWithCastILi1EEEEEviT_T0_T2_T3_T4_T5_:
.text._ZN2at6native27unrolled_elementwise_kernelIZZZNS0_15binary_internal21div_floor_kernel_cudaERNS_18TensorIteratorBaseEENKUlvE0_clEvENKUlvE2_clEvEUlN3c108BFloat16EE_St5arrayIPcLm2EELi4E23TrivialOffsetCalculatorILi1EjESE_NS0_6memory12LoadWithCastILi1EEENSF_13StoreWithCastILi1EEEEEviT_T0_T2_T3_T4_T5_:
        /* <DEDUP_REMOVED lines=36> */
.L_x_19497:
[----:B------:R-:W2:Y:S02]  /*0240*/  LDG.E.U8 R2, desc[UR36][R2.64] ;  /* 0x0000002402027981 */ /* 0x000ea4000c1e1100 */
[----:B--2---:R-:W-:-:S04]  /*0250*/  I2FP.F32.U32 R0, R2 ;  /* 0x0000000200007245 */ /* 0x004fc80000201000 */
[----:B------:R-:W-:-:S04]  /*0260*/  F2FP.BF16.F32.PACK_AB R0, RZ, R0 ;  /* 0x00000000ff00723e */ /* 0x000fc800000010ff */
[----:B------:R-:W-:Y:S01]  /*0270*/  PRMT R24, R0, 0x7610, R24 ;  /* 0x0000761000187816 */ /* 0x000fe20000000018 */
[----:B------:R-:W-:Y:S06]  /*0280*/  BRA `(.L_x_19499) ;  /* 0x0000000c00c87947 */ /* 0x000fec0003800000 */
.L_x_19496:
        /* <DEDUP_REMOVED lines=11> */
.L_x_19501:
[----:B------:R-:W2:Y:S02]  /*0340*/  LDG.E R2, desc[UR36][R2.64] ;  /* 0x0000002402027981 */ /* 0x000ea4000c1e1900 */
[----:B--2---:R-:W-:-:S04]  /*0350*/  I2FP.F32.S32 R0, R2 ;  /* 0x0000000200007245 */ /* 0x004fc80000201400 */
[----:B------:R-:W-:-:S04]  /*0360*/  F2FP.BF16.F32.PACK_AB R0, RZ, R0 ;  /* 0x00000000ff00723e */ /* 0x000fc800000010ff */
[----:B------:R-:W-:Y:S01]  /*0370*/  PRMT R24, R0, 0x7610, R24 ;  /* 0x0000761000187816 */ /* 0x000fe20000000018 */
[----:B------:R-:W-:Y:S06]  /*0380*/  BRA `(.L_x_19499) ;  /* 0x0000000c00887947 */ /* 0x000fec0003800000 */
.L_x_19500:
[----:B------:R-:W2:Y:S02]  /*0390*/  LDG.E.U16 R2, desc[UR36][R2.64] ;  /* 0x0000002402027981 */ /* 0x000ea4000c1e1500 */
[----:B--2---:R-:W0:Y:S02]  /*03a0*/  I2F.S16 R0, R2 ;  /* 0x0000000200007306 */ /* 0x004e240000101400 */
[----:B0-----:R-:W-:-:S04]  /*03b0*/  F2FP.BF16.F32.PACK_AB R0, RZ, R0 ;  /* 0x00000000ff00723e */ /* 0x001fc800000010ff */
[----:B------:R-:W-:Y:S01]  /*03c0*/  PRMT R24, R0, 0x7610, R24 ;  /* 0x0000761000187816 */ /* 0x000fe20000000018 */
[----:B------:R-:W-:Y:S06]  /*03d0*/  BRA `(.L_x_19499) ;  /* 0x0000000c00747947 */ /* 0x000fec0003800000 */
.L_x_19495:
        /* <DEDUP_REMOVED lines=9> */
.L_x_19503:
[----:B------:R-:W2:Y:S02]  /*0470*/  LDG.E.U16 R0, desc[UR36][R2.64] ;  /* 0x0000002402007981 */ /* 0x000ea4000c1e1500 */
[----:B--2---:R-:W-:-:S05]  /*0480*/  HADD2.F32 R0, -RZ, R0.H0_H0 ;  /* 0x20000000ff007230 */ /* 0x004fca0000004100 */
[----:B------:R-:W-:-:S04]  /*0490*/  F2FP.BF16.F32.PACK_AB R0, RZ, R0 ;  /* 0x00000000ff00723e */ /* 0x000fc800000010ff */
[----:B------:R-:W-:Y:S01]  /*04a0*/  PRMT R24, R0, 0x7610, R24 ;  /* 0x0000761000187816 */ /* 0x000fe20000000018 */
[----:B------:R-:W-:Y:S06]  /*04b0*/  BRA `(.L_x_19499) ;  /* 0x0000000c003c7947 */ /* 0x000fec0003800000 */
.L_x_19502:
        /* <DEDUP_REMOVED lines=9> */
.L_x_19505:
[----:B------:R-:W2:Y:S02]  /*0550*/  LDG.E.U16 R2, desc[UR36][R2.64] ;  /* 0x0000002402027981 */ /* 0x000ea4000c1e1500 */
[----:B--2---:R-:W-:-:S05]  /*0560*/  HADD2.F32 R0, -RZ, R2.H0_H0 ;  /* 0x20000002ff007230 */ /* 0x004fca0000004100 */
[----:B------:R-:W-:-:S04]  /*0570*/  F2FP.BF16.F32.PACK_AB R0, RZ, R0 ;  /* 0x00000000ff00723e */ /* 0x000fc800000010ff */
[----:B------:R-:W-:Y:S01]  /*0580*/  PRMT R24, R0, 0x7610, R24 ;  /* 0x0000761000187816 */ /* 0x000fe20000000018 */
[----:B------:R-:W-:Y:S06]  /*0590*/  BRA `(.L_x_19499) ;  /* 0x0000000c00047947 */ /* 0x000fec0003800000 */
.L_x_19504:
        /* <DEDUP_REMOVED lines=9> */
.L_x_19494:
        /* <DEDUP_REMOVED lines=14> */
.L_x_19508:
        /* <DEDUP_REMOVED lines=9> */
.L_x_19507:
        /* <DEDUP_REMOVED lines=28> */
.L_x_19510:
        /* <DEDUP_REMOVED lines=15> */
.L_x_19509:
[----:B------:R0:W5:Y:S01]  /*0a50*/  LDG.E.U16 R24, desc[UR36][R2.64] ;  /* 0x0000002402187981 */ /* 0x000162000c1e1500 */
[----:B------:R-:W-:Y:S05]  /*0a60*/  BRA `(.L_x_19499) ;  /* 0x0000000400d07947 */ /* 0x000fea0003800000 */
.L_x_19506:
        /* <DEDUP_REMOVED lines=13> */
.L_x_19513:
        /* <DEDUP_REMOVED lines=21> */
.L_x_19517:
[----:B------:R-:W-:Y:S05]  /*0c90*/  BSYNC B1 ;  /* 0x0000000000017941 */ /* 0x000fea0003800000 */
.L_x_19516:
[----:B------:R-:W-:Y:S01]  /*0ca0*/  LEA R3, R0, 0x3b800000, 0x17 ;  /* 0x3b80000000037811 */ /* 0x000fe200078eb8ff */
[----:B------:R-:W-:-:S05]  /*0cb0*/  IMAD.SHL.U32 R0, R2, 0x100000, RZ ;  /* 0x0010000002007824 */ /* 0x000fca00078e00ff */
[----:B------:R-:W-:-:S07]  /*0cc0*/  LOP3.LUT R0, R3, R0, R4, 0xfe, !PT ;  /* 0x0000000003007212 */ /* 0x000fce00078efe04 */
.L_x_19515:
[----:B------:R-:W-:Y:S05]  /*0cd0*/  BSYNC B0 ;  /* 0x0000000000007941 */ /* 0x000fea0003800000 */
.L_x_19514:
[----:B------:R-:W-:-:S04]  /*0ce0*/  F2FP.BF16.F32.PACK_AB R0, RZ, R0 ;  /* 0x00000000ff00723e */ /* 0x000fc800000010ff */
[----:B------:R-:W-:Y:S01]  /*0cf0*/  PRMT R24, R0, 0x7610, R24 ;  /* 0x0000761000187816 */ /* 0x000fe20000000018 */
[----:B------:R-:W-:Y:S06]  /*0d00*/  BRA `(.L_x_19499) ;  /* 0x0000000400287947 */ /* 0x000fec0003800000 */
.L_x_19512:
        /* <DEDUP_REMOVED lines=21> */
.L_x_19521:
[----:B------:R-:W-:Y:S05]  /*0e60*/  BSYNC B1 ;  /* 0x0000000000017941 */ /* 0x000fea0003800000 */
.L_x_19520:
[----:B------:R-:W-:Y:S01]  /*0e70*/  LEA R3, R0, 0x37800000, 0x17 ;  /* 0x3780000000037811 */ /* 0x000fe200078eb8ff */
[----:B------:R-:W-:-:S05]  /*0e80*/  IMAD.SHL.U32 R0, R2, 0x200000, RZ ;  /* 0x0020000002007824 */ /* 0x000fca00078e00ff */
[----:B------:R-:W-:-:S07]  /*0e90*/  LOP3.LUT R0, R3, R0, R4, 0xfe, !PT ;  /* 0x0000000003007212 */ /* 0x000fce00078efe04 */
.L_x_19519:
[----:B------:R-:W-:Y:S05]  /*0ea0*/  BSYNC B0 ;  /* 0x0000000000007941 */ /* 0x000fea0003800000 */
.L_x_19518:
[----:B------:R-:W-:-:S04]  /*0eb0*/  F2FP.BF16.F32.PACK_AB R0, RZ, R0 ;  /* 0x00000000ff00723e */ /* 0x000fc800000010ff */
[----:B------:R-:W-:Y:S01]  /*0ec0*/  PRMT R24, R0, 0x7610, R24 ;  /* 0x0000761000187816 */ /* 0x000fe20000000018 */
[----:B------:R-:W-:Y:S06]  /*0ed0*/  BRA `(.L_x_19499) ;  /* 0x0000000000b47947 */ /* 0x000fec0003800000 */
.L_x_19511:
        /* <DEDUP_REMOVED lines=14> */
.L_x_19525:
[----:B------:R-:W-:Y:S05]  /*0fc0*/  BSYNC B0 ;  /* 0x0000000000007941 */ /* 0x000fea0003800000 */
.L_x_19524:
[----:B------:R-:W-:-:S04]  /*0fd0*/  F2FP.BF16.F32.PACK_AB R0, RZ, R0 ;  /* 0x00000000ff00723e */ /* 0x000fc800000010ff */
[----:B------:R-:W-:Y:S01]  /*0fe0*/  PRMT R24, R0, 0x7610, R24 ;  /* 0x0000761000187816 */ /* 0x000fe20000000018 */
[----:B------:R-:W-:Y:S06]  /*0ff0*/  BRA `(.L_x_19499) ;  /* 0x00000000006c7947 */ /* 0x000fec0003800000 */
.L_x_19498:
        /* <DEDUP_REMOVED lines=16> */
.L_x_19526:
[----:B------:R-:W-:Y:S01]  /*1100*/  PRMT R24, RZ, 0x7610, R24 ;  /* 0x00007610ff187816 */ /* 0x000fe20000000018 */
[----:B------:R-:W-:Y:S06]  /*1110*/  BRA `(.L_x_19499) ;  /* 0x0000000000247947 */ /* 0x000fec0003800000 */
.L_x_19523:
[----:B------:R-:W2:Y:S02]  /*1120*/  LDG.E.64 R2, desc[UR36][R2.64] ;  /* 0x0000002402027981 */ /* 0x000ea4000c1e1b00 */
[----:B--2---:R-:W0:Y:S02]  /*1130*/  I2F.U64 R0, R2 ;  /* 0x0000000200007312 */ /* 0x004e240000301000 */
[----:B0-----:R-:W-:-:S04]  /*1140*/  F2FP.BF16.F32.PACK_AB R0, RZ, R0 ;  /* 0x00000000ff00723e */ /* 0x001fc800000010ff */
[----:B------:R-:W-:Y:S01]  /*1150*/  PRMT R24, R0, 0x7610, R24 ;  /* 0x0000761000187816 */ /* 0x000fe20000000018 */
[----:B------:R-:W-:Y:S06]  /*1160*/  BRA `(.L_x_19499) ;  /* 0x0000000000107947 */ /* 0x000fec0003800000 */
.L_x_19522:
[----:B------:R-:W2:Y:S02]  /*1170*/  LDG.E R2, desc[UR36][R2.64] ;  /* 0x0000002402027981 */ /* 0x000ea4000c1e1900 */
[----:B--2---:R-:W-:-:S04]  /*1180*/  I2FP.F32.U32 R0, R2 ;  /* 0x0000000200007245 */ /* 0x004fc80000201000 */
[----:B------:R-:W-:-:S04]  /*1190*/  F2FP.BF16.F32.PACK_AB R0, RZ, R0 ;  /* 0x00000000ff00723e */ /* 0x000fc800000010ff */
[----:B------:R-:W-:-:S07]  /*11a0*/  PRMT R24, R0, 0x7610, R24 ;  /* 0x0000761000187816 */ /* 0x000fce0000000018 */
.L_x_19499:
[----:B------:R-:W-:-:S07]  /*11b0*/  VIADD R18, R18, 0x80 ;  /* 0x0000008012127836 */ /* 0x000fce0000000000 */
.L_x_19493:
[----:B------:R-:W-:Y:S05]  /*11c0*/  BSYNC B6 ;  /* 0x0000000000067941 */ /* 0x000fea0003800000 */
.L_x_19492:
        /* <DEDUP_REMOVED lines=26> */
.L_x_19532:
[----:B------:R-:W2:Y:S02]  /*1370*/  LDG.E.U8 R2, desc[UR36][R2.64] ;  /* 0x0000002402027981 */ /* 0x000ea4000c1e1100 */
[----:B--2---:R-:W-:-:S04]  /*1380*/  I2FP.F32.U32 R0, R2 ;  /* 0x0000000200007245 */ /* 0x004fc80000201000 */
[----:B------:R-:W-:-:S04]  /*1390*/  F2FP.BF16.F32.PACK_AB R0, RZ, R0 ;  /* 0x00000000ff00723e */ /* 0x000fc800000010ff */
[----:B------:R-:W-:Y:S01]  /*13a0*/  PRMT R17, R0, 0x7610, R17 ;  /* 0x0000761000117816 */ /* 0x000fe20000000011 */
[----:B------:R-:W-:Y:S06]  /*13b0*/  BRA `(.L_x_19534) ;  /* 0x0000000c00c87947 */ /* 0x000fec0003800000 */
.L_x_19531:
        /* <DEDUP_REMOVED lines=11> */
.L_x_19536:
[----:B------:R-:W2:Y:S02]  /*1470*/  LDG.E R2, desc[UR36][R2.64] ;  /* 0x0000002402027981 */ /* 0x000ea4000c1e1900 */
[----:B--2---:R-:W-:-:S04]  /*1480*/  I2FP.F32.S32 R0, R2 ;  /* 0x0000000200007245 */ /* 0x004fc80000201400 */
[----:B------:R-:W-:-:S04]  /*1490*/  F2FP.BF16.F32.PACK_AB R0, RZ, R0 ;  /* 0x00000000ff00723e */ /* 0x000fc800000010ff */
[----:B------:R-:W-:Y:S01]  /*14a0*/  PRMT R17, R0, 0x7610, R17 ;  /* 0x0000761000117816 */ /* 0x000fe20000000011 */
[----:B------:R-:W-:Y:S06]  /*14b0*/  BRA `(.L_x_19534) ;  /* 0x0000000c00887947 */ /* 0x000fec0003800000 */
.L_x_19535:
[----:B------:R-:W2:Y:S02]  /*14c0*/  LDG.E.U16 R2, desc[UR36][R2.64] ;  /* 0x0000002402027981 */ /* 0x000ea4000c1e1500 */
[----:B--2---:R-:W0:Y:S02]  /*14d0*/  I2F.S16 R0, R2 ;  /* 0x0000000200007306 */ /* 0x004e240000101400 */
[----:B0-----:R-:W-:-:S04]  /*14e0*/  F2FP.BF16.F32.PACK_AB R0, RZ, R0 ;  /* 0x00000000ff00723e */ /* 0x001fc800000010ff */
[----:B------:R-:W-:Y:S01]  /*14f0*/  PRMT R17, R0, 0x7610, R17 ;  /* 0x0000761000117816 */ /* 0x000fe20000000011 */
[----:B------:R-:W-:Y:S06]  /*1500*/  BRA `(.L_x_19534) ;  /* 0x0000000c00747947 */ /* 0x000fec0003800000 */
.L_x_19530:
        /* <DEDUP_REMOVED lines=9> */
.L_x_19538:
[----:B------:R-:W2:Y:S02]  /*15a0*/  LDG.E.U16 R0, desc[UR36][R2.64] ;  /* 0x0000002402007981 */ /* 0x000ea4000c1e1500 */
[----:B--2---:R-:W-:-:S05]  /*15b0*/  HADD2.F32 R0, -RZ, R0.H0_H0 ;  /* 0x20000000ff007230 */ /* 0x004fca0000004100 */
[----:B------:R-:W-:-:S04]  /*15c0*/  F2FP.BF16.F32.PACK_AB R0, RZ, R0 ;  /* 0x00000000ff00723e */ /* 0x000fc800000010ff */
[----:B------:R-:W-:Y:S01]  /*15d0*/  PRMT R17, R0, 0x7610, R17 ;  /* 0x0000761000117816 */ /* 0x000fe20000000011 */
[----:B------:R-:W-:Y:S06]  /*15e0*/  BRA `(.L_x_19534) ;  /* 0x0000000c003c7947 */ /* 0x000fec0003800000 */
.L_x_19537:
        /* <DEDUP_REMOVED lines=9> */
.L_x_19540:
[----:B------:R-:W2:Y:S02]  /*1680*/  LDG.E.U16 R2, desc[UR36][R2.64] ;  /* 0x0000002402027981 */ /* 0x000ea4000c1e1500 */
[----:B--2---:R-:W-:-:S05]  /*1690*/  HADD2.F32 R0, -RZ, R2.H0_H0 ;  /* 0x20000002ff007230 */ /* 0x004fca0000004100 */
[----:B------:R-:W-:-:S04]  /*16a0*/  F2FP.BF16.F32.PACK_AB R0, RZ, R0 ;  /* 0x00000000ff00723e */ /* 0x000fc800000010ff */
[----:B------:R-:W-:Y:S01]  /*16b0*/  PRMT R17, R0, 0x7610, R17 ;  /* 0x0000761000117816 */ /* 0x000fe20000000011 */
[----:B------:R-:W-:Y:S06]  /*16c0*/  BRA `(.L_x_19534) ;  /* 0x0000000c00047947 */ /* 0x000fec0003800000 */
.L_x_19539:
        /* <DEDUP_REMOVED lines=9> */
.L_x_19529:
        /* <DEDUP_REMOVED lines=14> */
.L_x_19543:
        /* <DEDUP_REMOVED lines=9> */
.L_x_19542:
        /* <DEDUP_REMOVED lines=28> */
.L_x_19545:
        /* <DEDUP_REMOVED lines=15> */
.L_x_19544:
[----:B------:R0:W5:Y:S01]  /*1b80*/  LDG.E.U16 R17, desc[UR36][R2.64] ;  /* 0x0000002402117981 */ /* 0x000162000c1e1500 */
[----:B------:R-:W-:Y:S05]  /*1b90*/  BRA `(.L_x_19534) ;  /* 0x0000000400d07947 */ /* 0x000fea0003800000 */
.L_x_19541:
        /* <DEDUP_REMOVED lines=13> */
.L_x_19548:
        /* <DEDUP_REMOVED lines=21> */
.L_x_19552:
[----:B------:R-:W-:Y:S05]  /*1dc0*/  BSYNC B1 ;  /* 0x0000000000017941 */ /* 0x000fea0003800000 */
.L_x_19551:
[----:B------:R-:W-:Y:S01]  /*1dd0*/  LEA R3, R0, 0x3b800000, 0x17 ;  /* 0x3b80000000037811 */ /* 0x000fe200078eb8ff */
[----:B------:R-:W-:-:S05]  /*1de0*/  IMAD.SHL.U32 R0, R2, 0x100000, RZ ;  /* 0x0010000002007824 */ /* 0x000fca00078e00ff */
[----:B------:R-:W-:-:S07]  /*1df0*/  LOP3.LUT R0, R3, R0, R4, 0xfe, !PT ;  /* 0x0000000003007212 */ /* 0x000fce00078efe04 */
.L_x_19550:
[----:B------:R-:W-:Y:S05]  /*1e00*/  BSYNC B0 ;  /* 0x0000000000007941 */ /* 0x000fea0003800000 */
.L_x_19549:
[----:B------:R-:W-:-:S04]  /*1e10*/  F2FP.BF16.F32.PACK_AB R0, RZ, R0 ;  /* 0x00000000ff00723e */ /* 0x000fc800000010ff */
[----:B------:R-:W-:Y:S01]  /*1e20*/  PRMT R17, R0, 0x7610, R17 ;  /* 0x0000761000117816 */ /* 0x000fe20000000011 */
[----:B------:R-:W-:Y:S06]  /*1e30*/  BRA `(.L_x_19534) ;  /* 0x0000000400287947 */ /* 0x000fec0003800000 */
.L_x_19547:
        /* <DEDUP_REMOVED lines=21> */
.L_x_19556:
[----:B------:R-:W-:Y:S05]  /*1f90*/  BSYNC B1 ;  /* 0x0000000000017941 */ /* 0x000fea0003800000 */
.L_x_19555:
[----:B------:R-:W-:Y:S01]  /*1fa0*/  LEA R3, R0, 0x37800000, 0x17 ;  /* 0x3780000000037811 */ /* 0x000fe200078eb8ff */
[----:B------:R-:W-:-:S05]  /*1fb0*/  IMAD.SHL.U32 R0, R2, 0x200000, RZ ;  /* 0x0020000002007824 */ /* 0x000fca00078e00ff */
[----:B------:R-:W-:-:S07]  /*1fc0*/  LOP3.LUT R0, R3, R0, R4, 0xfe, !PT ;  /* 0x0000000003007212 */ /* 0x000fce00078efe04 */
.L_x_19554:
[----:B------:R-:W-:Y:S05]  /*1fd0*/  BSYNC B0 ;  /* 0x0000000000007941 */ /* 0x000fea0003800000 */
.L_x_19553:
[----:B------:R-:W-:-:S04]  /*1fe0*/  F2FP.BF16.F32.PACK_AB R0, RZ, R0 ;  /* 0x00000000ff00723e */ /* 0x000fc800000010ff */
[----:B------:R-:W-:Y:S01]  /*1ff0*/  PRMT R17, R0, 0x7610, R17 ;  /* 0x0000761000117816 */ /* 0x000fe20000000011 */
[----:B------:R-:W-:Y:S06]  /*2000*/  BRA `(.L_x_19534) ;  /* 0x0000000000b47947 */ /* 0x000fec0003800000 */
.L_x_19546:
        /* <DEDUP_REMOVED lines=14> */
.L_x_19560:
[----:B------:R-:W-:Y:S05]  /*20f0*/  BSYNC B0 ;  /* 0x0000000000007941 */ /* 0x000fea0003800000 */
.L_x_19559:
[----:B------:R-:W-:-:S04]  /*2100*/  F2FP.BF16.F32.PACK_AB R0, RZ, R0 ;  /* 0x00000000ff00723e */ /* 0x000fc800000010ff */
[----:B------:R-:W-:Y:S01]  /*2110*/  PRMT R17, R0, 0x7610, R17 ;  /* 0x0000761000117816 */ /* 0x000fe20000000011 */
[----:B------:R-:W-:Y:S06]  /*2120*/  BRA `(.L_x_19534) ;  /* 0x00000000006c7947 */ /* 0x000fec0003800000 */
.L_x_19533:
        /* <DEDUP_REMOVED lines=16> */
.L_x_19561:
[----:B------:R-:W-:Y:S01]  /*2230*/  PRMT R17, RZ, 0x7610, R17 ;  /* 0x00007610ff117816 */ /* 0x000fe20000000011 */
[----:B------:R-:W-:Y:S06]  /*2240*/  BRA `(.L_x_19534) ;  /* 0x0000000000247947 */ /* 0x000fec0003800000 */
.L_x_19558:
[----:B------:R-:W2:Y:S02]  /*2250*/  LDG.E.64 R2, desc[UR36][R2.64] ;  /* 0x0000002402027981 */ /* 0x000ea4000c1e1b00 */
[----:B--2---:R-:W0:Y:S02]  /*2260*/  I2F.U64 R0, R2 ;  /* 0x0000000200007312 */ /* 0x004e240000301000 */
[----:B0-----:R-:W-:-:S04]  /*2270*/  F2FP.BF16.F32.PACK_AB R0, RZ, R0 ;  /* 0x00000000ff00723e */ /* 0x001fc800000010ff */
[----:B------:R-:W-:Y:S01]  /*2280*/  PRMT R17, R0, 0x7610, R17 ;  /* 0x0000761000117816 */ /* 0x000fe20000000011 */
[----:B------:R-:W-:Y:S06]  /*2290*/  BRA `(.L_x_19534) ;  /* 0x0000000000107947 */ /* 0x000fec0003800000 */
.L_x_19557:
[----:B------:R-:W2:Y:S02]  /*22a0*/  LDG.E R2, desc[UR36][R2.64] ;  /* 0x0000002402027981 */ /* 0x000ea4000c1e1900 */
[----:B--2---:R-:W-:-:S04]  /*22b0*/  I2FP.F32.U32 R0, R2 ;  /* 0x0000000200007245 */ /* 0x004fc80000201000 */
[----:B------:R-:W-:-:S04]  /*22c0*/  F2FP.BF16.F32.PACK_AB R0, RZ, R0 ;  /* 0x00000000ff00723e */ /* 0x000fc800000010ff */
[----:B------:R-:W-:-:S07]  /*22d0*/  PRMT R17, R0, 0x7610, R17 ;  /* 0x0000761000117816 */ /* 0x000fce0000000011 */
.L_x_19534:
[----:B------:R-:W-:-:S07]  /*22e0*/  VIADD R18, R18, 0x80 ;  /* 0x0000008012127836 */ /* 0x000fce0000000000 */
.L_x_19528:
[----:B------:R-:W-:Y:S05]  /*22f0*/  BSYNC B6 ;  /* 0x0000000000067941 */ /* 0x000fea0003800000 */
.L_x_19527:
        /* <DEDUP_REMOVED lines=28> */
.L_x_19567:
[----:B------:R-:W2:Y:S02]  /*24c0*/  LDG.E.U8 R4, desc[UR36][R4.64] ;  /* 0x0000002404047981 */ /* 0x000ea4000c1e1100 */
[----:B--2---:R-:W-:-:S04]  /*24d0*/  I2FP.F32.U32 R0, R4 ;  /* 0x0000000400007245 */ /* 0x004fc80000201000 */
[----:B------:R-:W-:-:S04]  /*24e0*/  F2FP.BF16.F32.PACK_AB R0, RZ, R0 ;  /* 0x00000000ff00723e */ /* 0x000fc800000010ff */
[----:B------:R-:W-:Y:S01]  /*24f0*/  PRMT R2, R0, 0x7610, R2 ;  /* 0x0000761000027816 */ /* 0x000fe20000000002 */
[----:B------:R-:W-:Y:S06]  /*2500*/  BRA `(.L_x_19569) ;  /* 0x0000000c00c47947 */ /* 0x000fec0003800000 */
.L_x_19566:
        /* <DEDUP_REMOVED lines=11> */
.L_x_19571:
[----:B------:R-:W2:Y:S02]  /*25c0*/  LDG.E R4, desc[UR36][R4.64] ;  /* 0x0000002404047981 */ /* 0x000ea4000c1e1900 */
[----:B--2---:R-:W-:-:S04]  /*25d0*/  I2FP.F32.S32 R0, R4 ;  /* 0x0000000400007245 */ /* 0x004fc80000201400 */
[----:B------:R-:W-:-:S04]  /*25e0*/  F2FP.BF16.F32.PACK_AB R0, RZ, R0 ;  /* 0x00000000ff00723e */ /* 0x000fc800000010ff */
[----:B------:R-:W-:Y:S01]  /*25f0*/  PRMT R2, R0, 0x7610, R2 ;  /* 0x0000761000027816 */ /* 0x000fe20000000002 */
[----:B------:R-:W-:Y:S06]  /*2600*/  BRA `(.L_x_19569) ;  /* 0x0000000c00847947 */ /* 0x000fec0003800000 */
.L_x_19570:
[----:B------:R-:W2:Y:S02]  /*2610*/  LDG.E.U16 R4, desc[UR36][R4.64] ;  /* 0x0000002404047981 */ /* 0x000ea4000c1e1500 */
[----:B--2---:R-:W0:Y:S02]  /*2620*/  I2F.S16 R0, R4 ;  /* 0x0000000400007306 */ /* 0x004e240000101400 */
[----:B0-----:R-:W-:-:S04]  /*2630*/  F2FP.BF16.F32.PACK_AB R0, RZ, R0 ;  /* 0x00000000ff00723e */ /* 0x001fc800000010ff */
[----:B------:R-:W-:Y:S01]  /*2640*/  PRMT R2, R0, 0x7610, R2 ;  /* 0x0000761000027816 */ /* 0x000fe20000000002 */
[----:B------:R-:W-:Y:S06]  /*2650*/  BRA `(.L_x_19569) ;  /* 0x0000000c00707947 */ /* 0x000fec0003800000 */
.L_x_19565:
        /* <DEDUP_REMOVED lines=9> */
.L_x_19573:
[----:B------:R-:W2:Y:S02]  /*26f0*/  LDG.E.U16 R0, desc[UR36][R4.64] ;  /* 0x0000002404007981 */ /* 0x000ea4000c1e1500 */
[----:B--2---:R-:W-:-:S05]  /*2700*/  HADD2.F32 R0, -RZ, R0.H0_H0 ;  /* 0x20000000ff007230 */ /* 0x004fca0000004100 */
[----:B------:R-:W-:-:S04]  /*2710*/  F2FP.BF16.F32.PACK_AB R0, RZ, R0 ;  /* 0x00000000ff00723e */ /* 0x000fc800000010ff */
[----:B------:R-:W-:Y:S01]  /*2720*/  PRMT R2, R0, 0x7610, R2 ;  /* 0x0000761000027816 */ /* 0x000fe20000000002 */
[----:B------:R-:W-:Y:S06]  /*2730*/  BRA `(.L_x_19569) ;  /* 0x0000000c00387947 */ /* 0x000fec0003800000 */
.L_x_19572:
        /* <DEDUP_REMOVED lines=9> */
.L_x_19575:
[----:B------:R-:W2:Y:S02]  /*27d0*/  LDG.E.U16 R4, desc[UR36][R4.64] ;  /* 0x0000002404047981 */ /* 0x000ea4000c1e1500 */
[----:B--2---:R-:W-:-:S05]  /*27e0*/  HADD2.F32 R0, -RZ, R4.H0_H0 ;  /* 0x20000004ff007230 */ /* 0x004fca0000004100 */
[----:B------:R-:W-:-:S04]  /*27f0*/  F2FP.BF16.F32.PACK_AB R0, RZ, R0 ;  /* 0x00000000ff00723e */ /* 0x000fc800000010ff */
[----:B------:R-:W-:Y:S01]  /*2800*/  PRMT R2, R0, 0x7610, R2 ;  /* 0x0000761000027816 */ /* 0x000fe20000000002 */
[----:B------:R-:W-:Y:S06]  /*2810*/  BRA `(.L_x_19569) ;  /* 0x0000000c00007947 */ /* 0x000fec0003800000 */
.L_x_19574:
        /* <DEDUP_REMOVED lines=9> */
.L_x_19564:
        /* <DEDUP_REMOVED lines=14> */
.L_x_19578:
        /* <DEDUP_REMOVED lines=9> */
.L_x_19577:
        /* <DEDUP_REMOVED lines=28> */
.L_x_19580:
        /* <DEDUP_REMOVED lines=14> */
.L_x_19579:
[----:B------:R0:W5:Y:S01]  /*2cc0*/  LDG.E.U16 R2, desc[UR36][R4.64] ;  /* 0x0000002404027981 */ /* 0x000162000c1e1500 */
[----:B------:R-:W-:Y:S05]  /*2cd0*/  BRA `(.L_x_19569) ;  /* 0x0000000400d07947 */ /* 0x000fea0003800000 */
.L_x_19576:
        /* <DEDUP_REMOVED lines=13> */
.L_x_19583:
        /* <DEDUP_REMOVED lines=21> */
.L_x_19587:
[----:B------:R-:W-:Y:S05]  /*2f00*/  BSYNC B1 ;  /* 0x0000000000017941 */ /* 0x000fea0003800000 */
.L_x_19586:
[----:B------:R-:W-:Y:S01]  /*2f10*/  LEA R3, R0, 0x3b800000, 0x17 ;  /* 0x3b80000000037811 */ /* 0x000fe200078eb8ff */
[----:B------:R-:W-:-:S05]  /*2f20*/  IMAD.SHL.U32 R0, R2, 0x100000, RZ ;  /* 0x0010000002007824 */ /* 0x000fca00078e00ff */
[----:B------:R-:W-:-:S07]  /*2f30*/  LOP3.LUT R0, R3, R0, R4, 0xfe, !PT ;  /* 0x0000000003007212 */ /* 0x000fce00078efe04 */
.L_x_19585:
[----:B------:R-:W-:Y:S05]  /*2f40*/  BSYNC B0 ;  /* 0x0000000000007941 */ /* 0x000fea0003800000 */
.L_x_19584:
[----:B------:R-:W-:-:S04]  /*2f50*/  F2FP.BF16.F32.PACK_AB R0, RZ, R0 ;  /* 0x00000000ff00723e */ /* 0x000fc800000010ff */
[----:B------:R-:W-:Y:S01]  /*2f60*/  PRMT R2, R0, 0x7610, R2 ;  /* 0x0000761000027816 */ /* 0x000fe20000000002 */
[----:B------:R-:W-:Y:S06]  /*2f70*/  BRA `(.L_x_19569) ;  /* 0x0000000400287947 */ /* 0x000fec0003800000 */
.L_x_19582:
        /* <DEDUP_REMOVED lines=21> */
.L_x_19591:
[----:B------:R-:W-:Y:S05]  /*30d0*/  BSYNC B1 ;  /* 0x0000000000017941 */ /* 0x000fea0003800000 */
.L_x_19590:
[----:B------:R-:W-:Y:S01]  /*30e0*/  LEA R3, R0, 0x37800000, 0x17 ;  /* 0x3780000000037811 */ /* 0x000fe200078eb8ff */
[----:B------:R-:W-:-:S05]  /*30f0*/  IMAD.SHL.U32 R0, R2, 0x200000, RZ ;  /* 0x0020000002007824 */ /* 0x000fca00078e00ff */
[----:B------:R-:W-:-:S07]  /*3100*/  LOP3.LUT R0, R3, R0, R4, 0xfe, !PT ;  /* 0x0000000003007212 */ /* 0x000fce00078efe04 */
.L_x_19589:
[----:B------:R-:W-:Y:S05]  /*3110*/  BSYNC B0 ;  /* 0x0000000000007941 */ /* 0x000fea0003800000 */
.L_x_19588:
[----:B------:R-:W-:-:S04]  /*3120*/  F2FP.BF16.F32.PACK_AB R0, RZ, R0 ;  /* 0x00000000ff00723e */ /* 0x000fc800000010ff */
[----:B------:R-:W-:Y:S01]  /*3130*/  PRMT R2, R0, 0x7610, R2 ;  /* 0x0000761000027816 */ /* 0x000fe20000000002 */
[----:B------:R-:W-:Y:S06]  /*3140*/  BRA `(.L_x_19569) ;  /* 0x0000000000b47947 */ /* 0x000fec0003800000 */
.L_x_19581:
        /* <DEDUP_REMOVED lines=14> */
.L_x_19595:
[----:B------:R-:W-:Y:S05]  /*3230*/  BSYNC B0 ;  /* 0x0000000000007941 */ /* 0x000fea0003800000 */
.L_x_19594:
[----:B------:R-:W-:-:S04]  /*3240*/  F2FP.BF16.F32.PACK_AB R0, RZ, R0 ;  /* 0x00000000ff00723e */ /* 0x000fc800000010ff */
[----:B------:R-:W-:Y:S01]  /*3250*/  PRMT R2, R0, 0x7610, R2 ;  /* 0x0000761000027816 */ /* 0x000fe20000000002 */
[----:B------:R-:W-:Y:S06]  /*3260*/  BRA `(.L_x_19569) ;  /* 0x00000000006c7947 */ /* 0x000fec0003800000 */
.L_x_19568:
        /* <DEDUP_REMOVED lines=16> */
.L_x_19596:
[----:B------:R-:W-:Y:S01]  /*3370*/  PRMT R2, RZ, 0x7610, R2 ;  /* 0x00007610ff027816 */ /* 0x000fe20000000002 */
[----:B------:R-:W-:Y:S06]  /*3380*/  BRA `(.L_x_19569) ;  /* 0x0000000000247947 */ /* 0x000fec0003800000 */
.L_x_19593:
[----:B------:R-:W2:Y:S02]  /*3390*/  LDG.E.64 R4, desc[UR36][R4.64] ;  /* 0x0000002404047981 */ /* 0x000ea4000c1e1b00 */
[----:B--2---:R-:W0:Y:S02]  /*33a0*/  I2F.U64 R0, R4 ;  /* 0x0000000400007312 */ /* 0x004e240000301000 */
[----:B0-----:R-:W-:-:S04]  /*33b0*/  F2FP.BF16.F32.PACK_AB R0, RZ, R0 ;  /* 0x00000000ff00723e */ /* 0x001fc800000010ff */
[----:B------:R-:W-:Y:S01]  /*33c0*/  PRMT R2, R0, 0x7610, R2 ;  /* 0x0000761000027816 */ /* 0x000fe20000000002 */
[----:B------:R-:W-:Y:S06]  /*33d0*/  BRA `(.L_x_19569) ;  /* 0x0000000000107947 */ /* 0x000fec0003800000 */
.L_x_19592:
[----:B------:R-:W2:Y:S02]  /*33e0*/  LDG.E R4, desc[UR36][R4.64] ;  /* 0x0000002404047981 */ /* 0x000ea4000c1e1900 */
[----:B--2---:R-:W-:-:S04]  /*33f0*/  I2FP.F32.U32 R0, R4 ;  /* 0x0000000400007245 */ /* 0x004fc80000201000 */
[----:B------:R-:W-:-:S04]  /*3400*/  F2FP.BF16.F32.PACK_AB R0, RZ, R0 ;  /* 0x00000000ff00723e */ /* 0x000fc800000010ff */
[----:B------:R-:W-:-:S07]  /*3410*/  PRMT R2, R0, 0x7610, R2 ;  /* 0x0000761000027816 */ /* 0x000fce0000000002 */
.L_x_19569:
[----:B------:R-:W-:-:S07]  /*3420*/  VIADD R18, R18, 0x80 ;  /* 0x0000008012127836 */ /* 0x000fce0000000000 */
.L_x_19563:
[----:B------:R-:W-:Y:S05]  /*3430*/  BSYNC B6 ;  /* 0x0000000000067941 */ /* 0x000fea0003800000 */
.L_x_19562:
        /* <DEDUP_REMOVED lines=25> */
.L_x_19602:
[----:B------:R-:W2:Y:S02]  /*35d0*/  LDG.E.U8 R4, desc[UR36][R4.64] ;  /* 0x0000002404047981 */ /* 0x000ea4000c1e1100 */
[----:B--2---:R-:W-:-:S04]  /*35e0*/  I2FP.F32.U32 R0, R4 ;  /* 0x0000000400007245 */ /* 0x004fc80000201000 */
[----:B------:R-:W-:-:S04]  /*35f0*/  F2FP.BF16.F32.PACK_AB R0, RZ, R0 ;  /* 0x00000000ff00723e */ /* 0x000fc800000010ff */
[----:B------:R-:W-:Y:S01]  /*3600*/  PRMT R16, R0, 0x7610, R16 ;  /* 0x0000761000107816 */ /* 0x000fe20000000010 */
[----:B------:R-:W-:Y:S06]  /*3610*/  BRA `(.L_x_19598) ;  /* 0x0000000c00c87947 */ /* 0x000fec0003800000 */
.L_x_19601:
        /* <DEDUP_REMOVED lines=11> */
.L_x_19605:
[----:B------:R-:W2:Y:S02]  /*36d0*/  LDG.E R4, desc[UR36][R4.64] ;  /* 0x0000002404047981 */ /* 0x000ea4000c1e1900 */
[----:B--2---:R-:W-:-:S04]  /*36e0*/  I2FP.F32.S32 R0, R4 ;  /* 0x0000000400007245 */ /* 0x004fc80000201400 */
[----:B------:R-:W-:-:S04]  /*36f0*/  F2FP.BF16.F32.PACK_AB R0, RZ, R0 ;  /* 0x00000000ff00723e */ /* 0x000fc800000010ff */
[----:B------:R-:W-:Y:S01]  /*3700*/  PRMT R16, R0, 0x7610, R16 ;  /* 0x0000761000107816 */ /* 0x000fe20000000010 */
[----:B------:R-:W-:Y:S06]  /*3710*/  BRA `(.L_x_19598) ;  /* 0x0000000c00887947 */ /* 0x000fec0003800000 */
.L_x_19604:
[----:B------:R-:W2:Y:S02]  /*3720*/  LDG.E.U16 R4, desc[UR36][R4.64] ;  /* 0x0000002404047981 */ /* 0x000ea4000c1e1500 */
[----:B--2---:R-:W0:Y:S02]  /*3730*/  I2F.S16 R0, R4 ;  /* 0x0000000400007306 */ /* 0x004e240000101400 */
[----:B0-----:R-:W-:-:S04]  /*3740*/  F2FP.BF16.F32.PACK_AB R0, RZ, R0 ;  /* 0x00000000ff00723e */ /* 0x001fc800000010ff */
[----:B------:R-:W-:Y:S01]  /*3750*/  PRMT R16, R0, 0x7610, R16 ;  /* 0x0000761000107816 */ /* 0x000fe20000000010 */
[----:B------:R-:W-:Y:S06]  /*3760*/  BRA `(.L_x_19598) ;  /* 0x0000000c00747947 */ /* 0x000fec0003800000 */
.L_x_19600:
        /* <DEDUP_REMOVED lines=9> */
.L_x_19607:
[----:B------:R-:W2:Y:S02]  /*3800*/  LDG.E.U16 R0, desc[UR36][R4.64] ;  /* 0x0000002404007981 */ /* 0x000ea4000c1e1500 */
[----:B--2---:R-:W-:-:S05]  /*3810*/  HADD2.F32 R0, -RZ, R0.H0_H0 ;  /* 0x20000000ff007230 */ /* 0x004fca0000004100 */
[----:B------:R-:W-:-:S04]  /*3820*/  F2FP.BF16.F32.PACK_AB R0, RZ, R0 ;  /* 0x00000000ff00723e */ /* 0x000fc800000010ff */
[----:B------:R-:W-:Y:S01]  /*3830*/  PRMT R16, R0, 0x7610, R16 ;  /* 0x0000761000107816 */ /* 0x000fe20000000010 */
[----:B------:R-:W-:Y:S06]  /*3840*/  BRA `(.L_x_19598) ;  /* 0x0000000c003c7947 */ /* 0x000fec0003800000 */
.L_x_19606:
        /* <DEDUP_REMOVED lines=9> */
.L_x_19609:
[----:B------:R-:W2:Y:S02]  /*38e0*/  LDG.E.U16 R4, desc[UR36][R4.64] ;  /* 0x0000002404047981 */ /* 0x000ea4000c1e1500 */
[----:B--2---:R-:W-:-:S05]  /*38f0*/  HADD2.F32 R0, -RZ, R4.H0_H0 ;  /* 0x20000004ff007230 */ /* 0x004fca0000004100 */
[----:B------:R-:W-:-:S04]  /*3900*/  F2FP.BF16.F32.PACK_AB R0, RZ, R0 ;  /* 0x00000000ff00723e */ /* 0x000fc800000010ff */
[----:B------:R-:W-:Y:S01]  /*3910*/  PRMT R16, R0, 0x7610, R16 ;  /* 0x0000761000107816 */ /* 0x000fe20000000010 */
[----:B------:R-:W-:Y:S06]  /*3920*/  BRA `(.L_x_19598) ;  /* 0x0000000c00047947 */ /* 0x000fec0003800000 */
.L_x_19608:
        /* <DEDUP_REMOVED lines=9> */
.L_x_19599:
        /* <DEDUP_REMOVED lines=14> */
.L_x_19612:
        /* <DEDUP_REMOVED lines=9> */
.L_x_19611:
        /* <DEDUP_REMOVED lines=28> */
.L_x_19614:
        /* <DEDUP_REMOVED lines=15> */
.L_x_19613:
[----:B------:R1:W5:Y:S01]  /*3de0*/  LDG.E.U16 R16, desc[UR36][R4.64] ;  /* 0x0000002404107981 */ /* 0x000362000c1e1500 */
[----:B------:R-:W-:Y:S05]  /*3df0*/  BRA `(.L_x_19598) ;  /* 0x0000000400d07947 */ /* 0x000fea0003800000 */
.L_x_19610:
        /* <DEDUP_REMOVED lines=13> */
.L_x_19617:
        /* <DEDUP_REMOVED lines=21> */
.L_x_19621:
[----:B------:R-:W-:Y:S05]  /*4020*/  BSYNC B1 ;  /* 0x0000000000017941 */ /* 0x000fea0003800000 */
.L_x_19620:
[----:B------:R-:W-:Y:S01]  /*4030*/  LEA R5, R0, 0x3b800000, 0x17 ;  /* 0x3b80000000057811 */ /* 0x000fe200078eb8ff */
[----:B------:R-:W-:-:S05]  /*4040*/  IMAD.SHL.U32 R0, R3, 0x100000, RZ ;  /* 0x0010000003007824 */ /* 0x000fca00078e00ff */
[----:B------:R-:W-:-:S07]  /*4050*/  LOP3.LUT R0, R5, R0, R6, 0xfe, !PT ;  /* 0x0000000005007212 */ /* 0x000fce00078efe06 */
.L_x_19619:
[----:B------:R-:W-:Y:S05]  /*4060*/  BSYNC B0 ;  /* 0x0000000000007941 */ /* 0x000fea0003800000 */
.L_x_19618:
[----:B------:R-:W-:-:S04]  /*4070*/  F2FP.BF16.F32.PACK_AB R0, RZ, R0 ;  /* 0x00000000ff00723e */ /* 0x000fc800000010ff */
[----:B------:R-:W-:Y:S01]  /*4080*/  PRMT R16, R0, 0x7610, R16 ;  /* 0x0000761000107816 */ /* 0x000fe20000000010 */
[----:B------:R-:W-:Y:S06]  /*4090*/  BRA `(.L_x_19598) ;  /* 0x0000000400287947 */ /* 0x000fec0003800000 */
.L_x_19616:
        /* <DEDUP_REMOVED lines=21> */
.L_x_19625:
[----:B------:R-:W-:Y:S05]  /*41f0*/  BSYNC B1 ;  /* 0x0000000000017941 */ /* 0x000fea0003800000 */
.L_x_19624:
[----:B------:R-:W-:Y:S01]  /*4200*/  LEA R5, R0, 0x37800000, 0x17 ;  /* 0x3780000000057811 */ /* 0x000fe200078eb8ff */
[----:B------:R-:W-:-:S05]  /*4210*/  IMAD.SHL.U32 R0, R3, 0x200000, RZ ;  /* 0x0020000003007824 */ /* 0x000fca00078e00ff */
[----:B------:R-:W-:-:S07]  /*4220*/  LOP3.LUT R0, R5, R0, R6, 0xfe, !PT ;  /* 0x0000000005007212 */ /* 0x000fce00078efe06 */
.L_x_19623:
[----:B------:R-:W-:Y:S05]  /*4230*/  BSYNC B0 ;  /* 0x0000000000007941 */ /* 0x000fea0003800000 */
.L_x_19622:
[----:B------:R-:W-:-:S04]  /*4240*/  F2FP.BF16.F32.PACK_AB R0, RZ, R0 ;  /* 0x00000000ff00723e */ /* 0x000fc800000010ff */
[----:B------:R-:W-:Y:S01]  /*4250*/  PRMT R16, R0, 0x7610, R16 ;  /* 0x0000761000107816 */ /* 0x000fe20000000010 */
[----:B------:R-:W-:Y:S06]  /*4260*/  BRA `(.L_x_19598) ;  /* 0x0000000000b47947 */ /* 0x000fec0003800000 */
.L_x_19615:
        /* <DEDUP_REMOVED lines=14> */
.L_x_19629:
[----:B------:R-:W-:Y:S05]  /*4350*/  BSYNC B0 ;  /* 0x0000000000007941 */ /* 0x000fea0003800000 */
.L_x_19628:
[----:B------:R-:W-:-:S04]  /*4360*/  F2FP.BF16.F32.PACK_AB R0, RZ, R0 ;  /* 0x00000000ff00723e */ /* 0x000fc800000010ff */
[----:B------:R-:W-:Y:S01]  /*4370*/  PRMT R16, R0, 0x7610, R16 ;  /* 0x0000761000107816 */ /* 0x000fe20000000010 */
[----:B------:R-:W-:Y:S06]  /*4380*/  BRA `(.L_x_19598) ;  /* 0x00000000006c7947 */ /* 0x000fec0003800000 */
.L_x_19603:
        /* <DEDUP_REMOVED lines=16> */
.L_x_19630:
[----:B------:R-:W-:Y:S01]  /*4490*/  PRMT R16, RZ, 0x7610, R16 ;  /* 0x00007610ff107816 */ /* 0x000fe20000000010 */
[----:B------:R-:W-:Y:S06]  /*44a0*/  BRA `(.L_x_19598) ;  /* 0x0000000000247947 */ /* 0x000fec0003800000 */
.L_x_19627:
[----:B------:R-:W2:Y:S02]  /*44b0*/  LDG.E.64 R4, desc[UR36][R4.64] ;  /* 0x0000002404047981 */ /* 0x000ea4000c1e1b00 */
[----:B--2---:R-:W0:Y:S02]  /*44c0*/  I2F.U64 R0, R4 ;  /* 0x0000000400007312 */ /* 0x004e240000301000 */
[----:B0-----:R-:W-:-:S04]  /*44d0*/  F2FP.BF16.F32.PACK_AB R0, RZ, R0 ;  /* 0x00000000ff00723e */ /* 0x001fc800000010ff */
[----:B------:R-:W-:Y:S01]  /*44e0*/  PRMT R16, R0, 0x7610, R16 ;  /* 0x0000761000107816 */ /* 0x000fe20000000010 */
[----:B------:R-:W-:Y:S06]  /*44f0*/  BRA `(.L_x_19598) ;  /* 0x0000000000107947 */ /* 0x000fec0003800000 */
.L_x_19626:
[----:B------:R-:W2:Y:S02]  /*4500*/  LDG.E R4, desc[UR36][R4.64] ;  /* 0x0000002404047981 */ /* 0x000ea4000c1e1900 */
[----:B--2---:R-:W-:-:S04]  /*4510*/  I2FP.F32.U32 R0, R4 ;  /* 0x0000000400007245 */ /* 0x004fc80000201000 */
[----:B------:R-:W-:-:S04]  /*4520*/  F2FP.BF16.F32.PACK_AB R0, RZ, R0 ;  /* 0x00000000ff00723e */ /* 0x000fc800000010ff */
[----:B------:R-:W-:-:S07]  /*4530*/  PRMT R16, R0, 0x7610, R16 ;  /* 0x0000761000107816 */ /* 0x000fce0000000010 */
.L_x_19598:
[----:B------:R-:W-:Y:S05]  /*4540*/  BSYNC B6 ;  /* 0x0000000000067941 */ /* 0x000fea0003800000 */
.L_x_19597:
[----:B------:R-:W-:Y:S01]  /*4550*/  ISETP.NE.AND P0, PT, R25, RZ, PT ;  /* 0x000000ff1900720c */ /* 0x000fe20003f05270 */
[----:B------:R-:W-:-:S12]  /*4560*/  BSSY B1, `(.L_x_19631) ;  /* 0x0000061000017945 */ /* 0x000fd80003800000 */
[----:B------:R-:W-:Y:S05]  /*4570*/  @P0 BRA `(.L_x_19632) ;  /* 0x00000004007c0947 */ /* 0x000fea0003800000 */
[----:B------:R-:W2:Y:S01]  /*4580*/  LDC R3, c[0x0][0x218] ;  /* 0x00008600ff037b82 */ /* 0x000ea20000000800 */
[----:B01---5:R-:W-:Y:S01]  /*4590*/  IMAD.U32 R4, R24, 0x10000, RZ ;  /* 0x0001000018047824 */ /* 0x023fe200078e00ff */
[----:B------:R-:W-:Y:S03]  /*45a0*/  BSSY B0, `(.L_x_19633) ;  /* 0x0000040000007945 */ /* 0x000fe60003800000 */
[C---:B------:R-:W-:Y:S01]  /*45b0*/  FADD.FTZ R5, |R4|.reuse, -RZ ;  /* 0x800000ff04057221 */ /* 0x040fe20000010200 */
[----:B--2---:R-:W-:-:S13]  /*45c0*/  FSETP.GEU.FTZ.AND P0, PT, |R4|, |R3|, PT ;  /* 0x400000030400720b */ /* 0x004fda0003f1e200 */
        /* <DEDUP_REMOVED lines=24> */
.L_x_19638:
[----:B------:R-:W-:Y:S01]  /*4750*/  FSETP.GEU.FTZ.AND P0, PT, R8, -R0, PT ;  /* 0x800000000800720b */ /* 0x000fe20003f1e000 */
[----:B------:R-:W-:-:S12]  /*4760*/  FADD.FTZ R6, R6, -1 ;  /* 0xbf80000006067421 */ /* 0x000fd80000010000 */
[----:B------:R-:W-:-:S07]  /*4770*/  @!P0 FADD.FTZ R6, R6, -1 ;  /* 0xbf80000006068421 */ /* 0x000fce0000010000 */
.L_x_19637:
[----:B------:R-:W-:Y:S05]  /*4780*/  BSYNC B2 ;  /* 0x0000000000027941 */ /* 0x000fea0003800000 */
.L_x_19636:
[----:B------:R-:W-:Y:S01]  /*4790*/  FFMA.FTZ R5, -R0, R6, R5 ;  /* 0x0000000600057223 */ /* 0x000fe20000010105 */
[----:B------:R-:W-:Y:S06]  /*47a0*/  BRA `(.L_x_19634) ;  /* 0x00000000007c7947 */ /* 0x000fec0003800000 */
.L_x_19635:
        /* <DEDUP_REMOVED lines=15> */
.L_x_19641:
        /* <DEDUP_REMOVED lines=13> */
.L_x_19640:
[----:B------:R-:W-:Y:S05]  /*4970*/  BSYNC B2 ;  /* 0x0000000000027941 */ /* 0x000fea0003800000 */
.L_x_19639:
[----:B------:R-:W-:-:S04]  /*4980*/  FMUL.FTZ R6, R6, 1.1920928955078125e-07 ;  /* 0x3400000006067820 */ /* 0x000fc80000410000 */
[----:B0-----:R-:W-:-:S07]  /*4990*/  FMUL.FTZ R5, R11, R6 ;  /* 0x000000060b057220 */ /* 0x001fce0000410000 */
.L_x_19634:
[----:B------:R-:W-:Y:S05]  /*49a0*/  BSYNC B0 ;  /* 0x0000000000007941 */ /* 0x000fea0003800000 */
.L_x_19633:
[C---:B------:R-:W-:Y:S01]  /*49b0*/  FSETP.GTU.FTZ.AND P0, PT, |R5|.reuse, +INF , PT ;  /* 0x7f8000000500780b */ /* 0x040fe20003f1c200 */
[----:B------:R-:W-:Y:S01]  /*49c0*/  ULDC UR4, c[0x0][0x21c] ;  /* 0x0000870000047ab9 */ /* 0x000fe20000000800 */
[----:B------:R-:W-:Y:S02]  /*49d0*/  LOP3.LUT R4, R5, 0x80000000, R4, 0xb8, !PT ;  /* 0x8000000005047812 */ /* 0x000fe400078eb804 */
[----:B------:R-:W-:Y:S01]  /*49e0*/  FSETP.GEU.FTZ.AND P2, PT, R3, RZ, PT ;  /* 0x000000ff0300720b */ /* 0x000fe20003f5e000 */
[----:B------:R-:W-:Y:S01]  /*49f0*/  IMAD.U32 R3, R24, 0x10000, RZ ;  /* 0x0001000018037824 */ /* 0x000fe200078e00ff */
[----:B------:R-:W-:-:S04]  /*4a00*/  FSEL R4, R5, R4, P0 ;  /* 0x0000000405047208 */ /* 0x000fc80000000000 */
[C---:B------:R-:W-:Y:S02]  /*4a10*/  FSETP.NEU.FTZ.AND P0, PT, R4.reuse, RZ, PT ;  /* 0x000000ff0400720b */ /* 0x040fe40003f1d000 */
[C---:B------:R-:W-:Y:S01]  /*4a20*/  FSETP.GEU.FTZ.AND P1, PT, R4.reuse, RZ, PT ;  /* 0x000000ff0400720b */ /* 0x040fe20003f3e000 */
[----:B------:R-:W-:-:S03]  /*4a30*/  FADD.FTZ R4, -R4, R3 ;  /* 0x0000000304047221 */ /* 0x000fc60000010100 */
[----:B------:R-:W-:Y:S01]  /*4a40*/  PLOP3.LUT P0, PT, P0, P2, P1, 0x9f, 0x0 ;  /* 0x000000000000781c */ /* 0x000fe20000705317 */
[----:B------:R-:W-:-:S12]  /*4a50*/  FMUL.FTZ R4, R4, UR4 ;  /* 0x0000000404047c20 */ /* 0x000fd80008410000 */
[----:B------:R-:W-:-:S05]  /*4a60*/  @!P0 FADD.FTZ R4, R4, -1 ;  /* 0xbf80000004048421 */ /* 0x000fca0000010000 */
        /* <DEDUP_REMOVED lines=16> */
.L_x_19632:
[----:B------:R-:W-:Y:S05]  /*4b70*/  BSYNC B1 ;  /* 0x0000000000017941 */ /* 0x000fea0003800000 */
.L_x_19631:
[----:B-----5:R-:W2:Y:S01]  /*4b80*/  S2R R24, SR_TID.X ;  /* 0x0000000000187919 */ /* 0x020ea20000002100 */
[----:B------:R-:W-:Y:S01]  /*4b90*/  BSSY B1, `(.L_x_19642) ;  /* 0x0000063000017945 */ /* 0x000fe20003800000 */
[----:B--2---:R-:W-:-:S05]  /*4ba0*/  VIADD R8, R24, 0x80 ;  /* 0x0000008018087836 */ /* 0x004fca0000000000 */
[----:B------:R-:W-:-:S13]  /*4bb0*/  ISETP.GE.AND P0, PT, R8, R19, PT ;  /* 0x000000130800720c */ /* 0x000fda0003f06270 */
[----:B------:R-:W-:Y:S05]  /*4bc0*/  @P0 BRA `(.L_x_19643) ;  /* 0x00000004007c0947 */ /* 0x000fea0003800000 */
[----:B01----:R-:W0:Y:S01]  /*4bd0*/  LDC R4, c[0x0][0x218] ;  /* 0x00008600ff047b82 */ /* 0x003e220000000800 */
[----:B------:R-:W-:Y:S01]  /*4be0*/  IMAD.U32 R5, R17, 0x10000, RZ ;  /* 0x0001000011057824 */ /* 0x000fe200078e00ff */
[----:B------:R-:W-:Y:S03]  /*4bf0*/  BSSY B0, `(.L_x_19644) ;  /* 0x0000040000007945 */ /* 0x000fe60003800000 */
[C---:B------:R-:W-:Y:S01]  /*4c00*/  FADD.FTZ R6, |R5|.reuse, -RZ ;  /* 0x800000ff05067221 */ /* 0x040fe20000010200 */
[----:B0-----:R-:W-:-:S13]  /*4c10*/  FSETP.GEU.FTZ.AND P0, PT, |R5|, |R4|, PT ;  /* 0x400000040500720b */ /* 0x001fda0003f1e200 */
        /* <DEDUP_REMOVED lines=24> */
.L_x_19649:
[----:B------:R-:W-:Y:S01]  /*4da0*/  FSETP.GEU.FTZ.AND P0, PT, R9, -R10, PT ;  /* 0x8000000a0900720b */ /* 0x000fe20003f1e000 */
[----:B------:R-:W-:-:S12]  /*4db0*/  FADD.FTZ R7, R7, -1 ;  /* 0xbf80000007077421 */ /* 0x000fd80000010000 */
[----:B------:R-:W-:-:S07]  /*4dc0*/  @!P0 FADD.FTZ R7, R7, -1 ;  /* 0xbf80000007078421 */ /* 0x000fce0000010000 */
.L_x_19648:
[----:B------:R-:W-:Y:S05]  /*4dd0*/  BSYNC B2 ;  /* 0x0000000000027941 */ /* 0x000fea0003800000 */
.L_x_19647:
[----:B------:R-:W-:Y:S01]  /*4de0*/  FFMA.FTZ R6, -R10, R7, R6 ;  /* 0x000000070a067223 */ /* 0x000fe20000010106 */
[----:B------:R-:W-:Y:S06]  /*4df0*/  BRA `(.L_x_19645) ;  /* 0x00000000007c7947 */ /* 0x000fec0003800000 */
.L_x_19646:
        /* <DEDUP_REMOVED lines=15> */
.L_x_19652:
        /* <DEDUP_REMOVED lines=13> */
.L_x_19651:
[----:B------:R-:W-:Y:S05]  /*4fc0*/  BSYNC B2 ;  /* 0x0000000000027941 */ /* 0x000fea0003800000 */
.L_x_19650:
[----:B------:R-:W-:-:S04]  /*4fd0*/  FMUL.FTZ R7, R7, 1.1920928955078125e-07 ;  /* 0x3400000007077820 */ /* 0x000fc80000410000 */
[----:B------:R-:W-:-:S07]  /*4fe0*/  FMUL.FTZ R6, R6, R7 ;  /* 0x0000000706067220 */ /* 0x000fce0000410000 */
.L_x_19645:
[----:B------:R-:W-:Y:S05]  /*4ff0*/  BSYNC B0 ;  /* 0x0000000000007941 */ /* 0x000fea0003800000 */
.L_x_19644:
[C---:B------:R-:W-:Y:S01]  /*5000*/  FSETP.GTU.FTZ.AND P0, PT, |R6|.reuse, +INF , PT ;  /* 0x7f8000000600780b */ /* 0x040fe20003f1c200 */
[----:B------:R-:W-:Y:S01]  /*5010*/  IMAD.U32 R0, R17, 0x10000, RZ ;  /* 0x0001000011007824 */ /* 0x000fe200078e00ff */
[----:B------:R-:W-:Y:S01]  /*5020*/  LOP3.LUT R5, R6, 0x80000000, R5, 0xb8, !PT ;  /* 0x8000000006057812 */ /* 0x000fe200078eb805 */
[----:B------:R-:W-:Y:S01]  /*5030*/  ULDC UR4, c[0x0][0x21c] ;  /* 0x0000870000047ab9 */ /* 0x000fe20000000800 */
[----:B------:R-:W-:Y:S02]  /*5040*/  FSETP.GEU.FTZ.AND P2, PT, R4, RZ, PT ;  /* 0x000000ff0400720b */ /* 0x000fe40003f5e000 */
        /* <DEDUP_REMOVED lines=23> */
.L_x_19643:
[----:B------:R-:W-:Y:S05]  /*51c0*/  BSYNC B1 ;  /* 0x0000000000017941 */ /* 0x000fea0003800000 */
.L_x_19642:
[----:B------:R-:W-:Y:S01]  /*51d0*/  VIADD R0, R24, 0x100 ;  /* 0x0000010018007836 */ /* 0x000fe20000000000 */
[----:B------:R-:W-:Y:S04]  /*51e0*/  BSSY B1, `(.L_x_19653) ;  /* 0x0000062000017945 */ /* 0x000fe80003800000 */
        /* <DEDUP_REMOVED lines=31> */
.L_x_19660:
[----:B------:R-:W-:Y:S01]  /*53e0*/  FSETP.GEU.FTZ.AND P0, PT, R9, -R10, PT ;  /* 0x8000000a0900720b */ /* 0x000fe20003f1e000 */
[----:B------:R-:W-:-:S12]  /*53f0*/  FADD.FTZ R7, R7, -1 ;  /* 0xbf80000007077421 */ /* 0x000fd80000010000 */
[----:B------:R-:W-:-:S07]  /*5400*/  @!P0 FADD.FTZ R7, R7, -1 ;  /* 0xbf80000007078421 */ /* 0x000fce0000010000 */
.L_x_19659:
[----:B------:R-:W-:Y:S05]  /*5410*/  BSYNC B2 ;  /* 0x0000000000027941 */ /* 0x000fea0003800000 */
.L_x_19658:
[----:B------:R-:W-:Y:S01]  /*5420*/  FFMA.FTZ R6, -R10, R7, R6 ;  /* 0x000000070a067223 */ /* 0x000fe20000010106 */
[----:B------:R-:W-:Y:S06]  /*5430*/  BRA `(.L_x_19656) ;  /* 0x00000000007c7947 */ /* 0x000fec0003800000 */
.L_x_19657:
        /* <DEDUP_REMOVED lines=15> */
.L_x_19663:
        /* <DEDUP_REMOVED lines=13> */
.L_x_19662:
[----:B------:R-:W-:Y:S05]  /*5600*/  BSYNC B2 ;  /* 0x0000000000027941 */ /* 0x000fea0003800000 */
.L_x_19661:
[----:B------:R-:W-:-:S04]  /*5610*/  FMUL.FTZ R7, R7, 1.1920928955078125e-07 ;  /* 0x3400000007077820 */ /* 0x000fc80000410000 */
[----:B------:R-:W-:-:S07]  /*5620*/  FMUL.FTZ R6, R6, R7 ;  /* 0x0000000706067220 */ /* 0x000fce0000410000 */
.L_x_19656:
[----:B------:R-:W-:Y:S05]  /*5630*/  BSYNC B0 ;  /* 0x0000000000007941 */ /* 0x000fea0003800000 */
.L_x_19655:
[----:B------:R-:W-:Y:S01]  /*5640*/  FSETP.GTU.FTZ.AND P0, PT, |R6|, +INF , PT ;  /* 0x7f8000000600780b */ /* 0x000fe20003f1c200 */
        /* <DEDUP_REMOVED lines=27> */
.L_x_19654:
[----:B------:R-:W-:Y:S05]  /*5800*/  BSYNC B1 ;  /* 0x0000000000017941 */ /* 0x000fea0003800000 */
.L_x_19653:
[----:B------:R-:W-:Y:S01]  /*5810*/  VIADD R0, R24, 0x180 ;  /* 0x0000018018007836 */ /* 0x000fe20000000000 */
[----:B------:R-:W-:Y:S04]  /*5820*/  BSSY B1, `(.L_x_19664) ;  /* 0x0000062000017945 */ /* 0x000fe80003800000 */
[----:B------:R-:W-:-:S13]  /*5830*/  ISETP.GE.AND P0, PT, R0, R19, PT ;  /* 0x000000130000720c */ /* 0x000fda0003f06270 */
[----:B------:R-:W-:Y:S05]  /*5840*/  @P0 BRA `(.L_x_19665) ;  /* 0x00000004007c0947 */ /* 0x000fea0003800000 */
[----:B------:R-:W2:Y:S01]  /*5850*/  LDC R2, c[0x0][0x218] ;  /* 0x00008600ff027b82 */ /* 0x000ea20000000800 */
[----:B01----:R-:W-:Y:S01]  /*5860*/  IMAD.U32 R5, R16, 0x10000, RZ ;  /* 0x0001000010057824 */ /* 0x003fe200078e00ff */
        /* <DEDUP_REMOVED lines=27> */
.L_x_19671:
[----:B------:R-:W-:Y:S01]  /*5a20*/  FSETP.GEU.FTZ.AND P0, PT, R9, -R6, PT ;  /* 0x800000060900720b */ /* 0x000fe20003f1e000 */
[----:B------:R-:W-:-:S12]  /*5a30*/  FADD.FTZ R7, R7, -1 ;  /* 0xbf80000007077421 */ /* 0x000fd80000010000 */
[----:B------:R-:W-:-:S07]  /*5a40*/  @!P0 FADD.FTZ R7, R7, -1 ;  /* 0xbf80000007078421 */ /* 0x000fce0000010000 */
.L_x_19670:
[----:B------:R-:W-:Y:S05]  /*5a50*/  BSYNC B2 ;  /* 0x0000000000027941 */ /* 0x000fea0003800000 */
.L_x_19669:
[----:B------:R-:W-:Y:S01]  /*5a60*/  FFMA.FTZ R4, -R6, R7, R4 ;  /* 0x0000000706047223 */ /* 0x000fe20000010104 */
[----:B------:R-:W-:Y:S06]  /*5a70*/  BRA `(.L_x_19667) ;  /* 0x00000000007c7947 */ /* 0x000fec0003800000 */
.L_x_19668:
        /* <DEDUP_REMOVED lines=15> */
.L_x_19674:
        /* <DEDUP_REMOVED lines=13> */
.L_x_19673:
[----:B------:R-:W-:Y:S05]  /*5c40*/  BSYNC B2 ;  /* 0x0000000000027941 */ /* 0x000fea0003800000 */
.L_x_19672:
[----:B------:R-:W-:-:S04]  /*5c50*/  FMUL.FTZ R7, R6, 1.1920928955078125e-07 ;  /* 0x3400000006077820 */ /* 0x000fc80000410000 */
[----:B------:R-:W-:-:S07]  /*5c60*/  FMUL.FTZ R4, R4, R7 ;  /* 0x0000000704047220 */ /* 0x000fce0000410000 */
.L_x_19667:
[----:B------:R-:W-:Y:S05]  /*5c70*/  BSYNC B0 ;  /* 0x0000000000007941 */ /* 0x000fea0003800000 */
.L_x_19666:
        /* <DEDUP_REMOVED lines=28> */
.L_x_19665:
[----:B------:R-:W-:Y:S05]  /*5e40*/  BSYNC B1 ;  /* 0x0000000000017941 */ /* 0x000fea0003800000 */
.L_x_19664:
[----:B------:R-:W2:Y:S01]  /*5e50*/  LDC.U8 R2, c[0x0][0x244] ;  /* 0x00009100ff027b82 */ /* 0x000ea20000000000 */
[----:B------:R-:W-:Y:S01]  /*5e60*/  ISETP.GE.AND P0, PT, R24, R19, PT ;  /* 0x000000131800720c */ /* 0x000fe20003f06270 */
[----:B------:R-:W-:Y:S04]  /*5e70*/  BSSY B7, `(.L_x_19675) ;  /* 0x0000313000077945 */ /* 0x000fe80003800000 */
[----:B------:R-:W-:Y:S08]  /*5e80*/  BSSY B6, `(.L_x_19676) ;  /* 0x0000215000067945 */ /* 0x000ff00003800000 */
[----:B------:R-:W-:Y:S05]  /*5e90*/  @P0 BRA `(.L_x_19677) ;  /* 0x0000002000400947 */ /* 0x000fea0003800000 */
[----:B0-----:R-:W0:Y:S01]  /*5ea0*/  LDC.64 R10, c[0x0][0x228] ;  /* 0x00008a00ff0a7b82 */ /* 0x001e220000000a00 */
[----:B------:R-:W-:Y:S01]  /*5eb0*/  IMAD R0, R22, 0x200, R24 ;  /* 0x0000020016007824 */ /* 0x000fe200078e0218 */
[----:B-12---:R-:W-:Y:S01]  /*5ec0*/  PRMT R4, R2, 0x9910, RZ ;  /* 0x0000991002047816 */ /* 0x006fe200000000ff */
        /* <DEDUP_REMOVED lines=20> */
.L_x_19681:
[----:B------:R-:W-:Y:S02]  /*6010*/  IMAD.U32 R5, R3, 0x10000, RZ ;  /* 0x0001000003057824 */ /* 0x000fe400078e00ff */
[----:B------:R-:W-:-:S04]  /*6020*/  IMAD.MOV.U32 R24, RZ, RZ, R8 ;  /* 0x000000ffff187224 */ /* 0x000fc800078e0008 */
[----:B------:R-:W0:Y:S02]  /*6030*/  F2I.S64.TRUNC R4, R5 ;  /* 0x0000000500047311 */ /* 0x000e24000020d900 */
[----:B0-----:R4:W-:Y:S01]  /*6040*/  STG.E.U8 desc[UR36][R10.64], R4 ;  /* 0x000000040a007986 */ /* 0x0019e2000c101124 */
[----:B------:R-:W-:Y:S05]  /*6050*/  BRA `(.L_x_19683) ;  /* 0x0000000c00d47947 */ /* 0x000fea0003800000 */
.L_x_19680:
        /* <DEDUP_REMOVED lines=11> */
.L_x_19685:
[----:B------:R-:W-:Y:S02]  /*6110*/  IMAD.U32 R3, R3, 0x10000, RZ ;  /* 0x0001000003037824 */ /* 0x000fe400078e00ff */
[----:B------:R-:W-:-:S04]  /*6120*/  IMAD.MOV.U32 R24, RZ, RZ, R8 ;  /* 0x000000ffff187224 */ /* 0x000fc800078e0008 */
[----:B------:R-:W0:Y:S02]  /*6130*/  F2I.FTZ.TRUNC.NTZ R3, R3 ;  /* 0x0000000300037305 */ /* 0x000e24000021f100 */
[----:B0-----:R2:W-:Y:S01]  /*6140*/  STG.E desc[UR36][R10.64], R3 ;  /* 0x000000030a007986 */ /* 0x0015e2000c101924 */
[----:B------:R-:W-:Y:S05]  /*6150*/  BRA `(.L_x_19683) ;  /* 0x0000000c00947947 */ /* 0x000fea0003800000 */
.L_x_19684:
[----:B------:R-:W-:Y:S02]  /*6160*/  IMAD.U32 R3, R3, 0x10000, RZ ;  /* 0x0001000003037824 */ /* 0x000fe400078e00ff */
[----:B------:R-:W-:-:S04]  /*6170*/  IMAD.MOV.U32 R24, RZ, RZ, R8 ;  /* 0x000000ffff187224 */ /* 0x000fc800078e0008 */
[----:B------:R-:W0:Y:S02]  /*6180*/  F2I.FTZ.TRUNC.NTZ R3, R3 ;  /* 0x0000000300037305 */ /* 0x000e24000021f100 */
[----:B0-----:R0:W-:Y:S01]  /*6190*/  STG.E.U16 desc[UR36][R10.64], R3 ;  /* 0x000000030a007986 */ /* 0x0011e2000c101524 */
[----:B------:R-:W-:Y:S05]  /*61a0*/  BRA `(.L_x_19683) ;  /* 0x0000000c00807947 */ /* 0x000fea0003800000 */
.L_x_19679:
        /* <DEDUP_REMOVED lines=10> */
.L_x_19687:
[----:B------:R-:W-:Y:S02]  /*6250*/  IMAD.U32 R0, R3, 0x10000, RZ ;  /* 0x0001000003007824 */ /* 0x000fe400078e00ff */
[----:B------:R-:W-:-:S03]  /*6260*/  IMAD.MOV.U32 R24, RZ, RZ, R8 ;  /* 0x000000ffff187224 */ /* 0x000fc600078e0008 */
[----:B------:R-:W-:-:S05]  /*6270*/  F2FP.F16.F32.PACK_AB R0, RZ, R0 ;  /* 0x00000000ff00723e */ /* 0x000fca00000000ff */
[----:B------:R0:W-:Y:S01]  /*6280*/  STG.E.U16 desc[UR36][R10.64], R0 ;  /* 0x000000000a007986 */ /* 0x0001e2000c101524 */
[----:B------:R-:W-:Y:S05]  /*6290*/  BRA `(.L_x_19683) ;  /* 0x0000000c00447947 */ /* 0x000fea0003800000 */
.L_x_19686:
        /* <DEDUP_REMOVED lines=11> */
.L_x_19689:
[----:B------:R-:W-:Y:S02]  /*6350*/  IMAD.U32 R3, R3, 0x10000, RZ ;  /* 0x0001000003037824 */ /* 0x000fe400078e00ff */
[----:B------:R-:W-:-:S03]  /*6360*/  IMAD.MOV.U32 R24, RZ, RZ, R8 ;  /* 0x000000ffff187224 */ /* 0x000fc600078e0008 */
[----:B------:R-:W-:-:S04]  /*6370*/  F2FP.F16.F32.PACK_AB R3, RZ, R3 ;  /* 0x00000003ff03723e */ /* 0x000fc800000000ff */
[----:B------:R-:W-:-:S05]  /*6380*/  PRMT R3, R3, 0x5410, RZ ;  /* 0x0000541003037816 */ /* 0x000fca00000000ff */
[----:B------:R0:W-:Y:S01]  /*6390*/  STG.E desc[UR36][R10.64], R3 ;  /* 0x000000030a007986 */ /* 0x0001e2000c101924 */
[----:B------:R-:W-:Y:S05]  /*63a0*/  BRA `(.L_x_19683) ;  /* 0x0000000c00007947 */ /* 0x000fea0003800000 */
.L_x_19688:
[----:B------:R-:W-:Y:S02]  /*63b0*/  IMAD.U32 R4, R3, 0x10000, RZ ;  /* 0x0001000003047824 */ /* 0x000fe400078e00ff */
[----:B------:R-:W-:Y:S02]  /*63c0*/  IMAD.MOV.U32 R24, RZ, RZ, R8 ;  /* 0x000000ffff187224 */ /* 0x000fe400078e0008 */
[----:B------:R-:W-:-:S06]  /*63d0*/  FMUL.FTZ R4, R4, 1 ;  /* 0x3f80000004047820 */ /* 0x000fcc0000410000 */
[----:B------:R-:W0:Y:S02]  /*63e0*/  F2F.F64.F32 R4, R4 ;  /* 0x0000000400047310 */ /* 0x000e240000201800 */
[----:B0-----:R0:W-:Y:S01]  /*63f0*/  STG.E.64 desc[UR36][R10.64], R4 ;  /* 0x000000040a007986 */ /* 0x0011e2000c101b24 */
[----:B------:R-:W-:Y:S05]  /*6400*/  BRA `(.L_x_19683) ;  /* 0x0000000800e87947 */ /* 0x000fea0003800000 */
.L_x_19678:
        /* <DEDUP_REMOVED lines=14> */
.L_x_19692:
[----:B------:R-:W-:Y:S01]  /*64f0*/  IMAD.U32 R3, R3, 0x10000, RZ ;  /* 0x0001000003037824 */ /* 0x000fe200078e00ff */
[----:B------:R-:W-:Y:S01]  /*6500*/  CS2R R6, SRZ ;  /* 0x0000000000067805 */ /* 0x000fe2000001ff00 */
[----:B------:R-:W-:Y:S02]  /*6510*/  IMAD.MOV.U32 R24, RZ, RZ, R8 ;  /* 0x000000ffff187224 */ /* 0x000fe400078e0008 */
[----:B------:R-:W-:-:S04]  /*6520*/  FMUL.FTZ R3, R3, 1 ;  /* 0x3f80000003037820 */ /* 0x000fc80000410000 */
[----:B------:R-:W0:Y:S02]  /*6530*/  F2F.F64.F32 R4, R3 ;  /* 0x0000000300047310 */ /* 0x000e240000201800 */
[----:B0-----:R0:W-:Y:S01]  /*6540*/  STG.E.128 desc[UR36][R10.64], R4 ;  /* 0x000000040a007986 */ /* 0x0011e2000c101d24 */
[----:B------:R-:W-:Y:S05]  /*6550*/  BRA `(.L_x_19683) ;  /* 0x0000000800947947 */ /* 0x000fea0003800000 */
.L_x_19691:
        /* <DEDUP_REMOVED lines=21> */
.L_x_19696:
[----:B------:R-:W-:Y:S05]  /*66b0*/  BSYNC B0 ;  /* 0x0000000000007941 */ /* 0x000fea0003800000 */
.L_x_19695:
[----:B------:R-:W-:Y:S01]  /*66c0*/  LOP3.LUT R5, R0, R5, RZ, 0xfc, !PT ;  /* 0x0000000500057212 */ /* 0x000fe200078efcff */
[----:B------:R-:W-:-:S04]  /*66d0*/  IMAD.MOV.U32 R24, RZ, RZ, R8 ;  /* 0x000000ffff187224 */ /* 0x000fc800078e0008 */
[----:B------:R0:W-:Y:S01]  /*66e0*/  STG.E.U8 desc[UR36][R10.64], R5 ;  /* 0x000000050a007986 */ /* 0x0001e2000c101124 */
[----:B------:R-:W-:Y:S05]  /*66f0*/  BRA `(.L_x_19683) ;  /* 0x00000008002c7947 */ /* 0x000fea0003800000 */
.L_x_19694:
        /* <DEDUP_REMOVED lines=13> */
.L_x_19698:
[----:B------:R-:W-:Y:S01]  /*67d0*/  IMAD.MOV.U32 R0, RZ, RZ, 0x7f ;  /* 0x0000007fff007424 */ /* 0x000fe200078e00ff */
[----:B------:R-:W-:-:S04]  /*67e0*/  ISETP.GT.U32.AND P0, PT, R3, 0x7f800000, PT ;  /* 0x7f8000000300780c */ /* 0x000fc80003f04070 */
[----:B------:R-:W-:-:S09]  /*67f0*/  SEL R0, R0, 0x7c, P0 ;  /* 0x0000007c00007807 */ /* 0x000fd20000000000 */
.L_x_19699:
[----:B------:R-:W-:Y:S05]  /*6800*/  BSYNC B0 ;  /* 0x0000000000007941 */ /* 0x000fea0003800000 */
.L_x_19697:
[----:B------:R-:W-:Y:S01]  /*6810*/  LOP3.LUT R3, R5, 0x80000000, RZ, 0xc0, !PT ;  /* 0x8000000005037812 */ /* 0x000fe200078ec0ff */
[----:B------:R-:W-:-:S03]  /*6820*/  IMAD.MOV.U32 R24, RZ, RZ, R8 ;  /* 0x000000ffff187224 */ /* 0x000fc600078e0008 */
[----:B------:R-:W-:-:S04]  /*6830*/  SHF.R.U32.HI R3, RZ, 0x18, R3 ;  /* 0x00000018ff037819 */ /* 0x000fc80000011603 */
[----:B------:R-:W-:-:S05]  /*6840*/  LOP3.LUT R3, R0, R3, RZ, 0xfc, !PT ;  /* 0x0000000300037212 */ /* 0x000fca00078efcff */
[----:B------:R0:W-:Y:S01]  /*6850*/  STG.E.U8 desc[UR36][R10.64], R3 ;  /* 0x000000030a007986 */ /* 0x0001e2000c101124 */
[----:B------:R-:W-:Y:S05]  /*6860*/  BRA `(.L_x_19683) ;  /* 0x0000000400d07947 */ /* 0x000fea0003800000 */
.L_x_19693:
[----:B------:R0:W-:Y:S01]  /*6870*/  STG.E.U16 desc[UR36][R10.64], R3 ;  /* 0x000000030a007986 */ /* 0x0001e2000c101524 */
[----:B------:R-:W-:Y:S01]  /*6880*/  IMAD.MOV.U32 R24, RZ, RZ, R8 ;  /* 0x000000ffff187224 */ /* 0x000fe200078e0008 */
[----:B------:R-:W-:Y:S06]  /*6890*/  BRA `(.L_x_19683) ;  /* 0x0000000400c47947 */ /* 0x000fec0003800000 */
.L_x_19690:
        /* <DEDUP_REMOVED lines=13> */
.L_x_19702:
        /* <DEDUP_REMOVED lines=17> */
.L_x_19705:
[----:B------:R-:W-:-:S04]  /*6a80*/  LOP3.LUT R3, R7, 0x80000000, RZ, 0xc0, !PT ;  /* 0x8000000007037812 */ /* 0x000fc800078ec0ff */
[----:B------:R-:W-:-:S04]  /*6a90*/  SHF.R.U32.HI R3, RZ, 0x18, R3 ;  /* 0x00000018ff037819 */ /* 0x000fc80000011603 */
[----:B------:R-:W-:-:S04]  /*6aa0*/  LOP3.LUT R0, R0, R3, RZ, 0xfc, !PT ;  /* 0x0000000300007212 */ /* 0x000fc800078efcff */
[----:B------:R-:W-:-:S07]  /*6ab0*/  PRMT R5, R0, 0x7610, R5 ;  /* 0x0000761000057816 */ /* 0x000fce0000000005 */
.L_x_19704:
[----:B------:R-:W-:Y:S05]  /*6ac0*/  BSYNC B0 ;  /* 0x0000000000007941 */ /* 0x000fea0003800000 */
.L_x_19703:
[----:B------:R0:W-:Y:S01]  /*6ad0*/  STG.E.U8 desc[UR36][R10.64], R5 ;  /* 0x000000050a007986 */ /* 0x0001e2000c101124 */
[----:B------:R-:W-:Y:S01]  /*6ae0*/  IMAD.MOV.U32 R24, RZ, RZ, R8 ;  /* 0x000000ffff187224 */ /* 0x000fe200078e0008 */
[----:B------:R-:W-:Y:S06]  /*6af0*/  BRA `(.L_x_19683) ;  /* 0x00000004002c7947 */ /* 0x000fec0003800000 */
.L_x_19701:
        /* <DEDUP_REMOVED lines=17> */
.L_x_19708:
[----:B------:R-:W-:-:S04]  /*6c10*/  LOP3.LUT R3, R7, 0x80000000, RZ, 0xc0, !PT ;  /* 0x8000000007037812 */ /* 0x000fc800078ec0ff */
[----:B------:R-:W-:-:S04]  /*6c20*/  SHF.R.U32.HI R3, RZ, 0x18, R3 ;  /* 0x00000018ff037819 */ /* 0x000fc80000011603 */
[----:B------:R-:W-:-:S04]  /*6c30*/  LOP3.LUT R0, R0, R3, RZ, 0xfc, !PT ;  /* 0x0000000300007212 */ /* 0x000fc800078efcff */
[----:B------:R-:W-:-:S07]  /*6c40*/  PRMT R5, R0, 0x7610, R5 ;  /* 0x0000761000057816 */ /* 0x000fce0000000005 */
.L_x_19707:
[----:B------:R-:W-:Y:S05]  /*6c50*/  BSYNC B0 ;  /* 0x0000000000007941 */ /* 0x000fea0003800000 */
.L_x_19706:
[----:B------:R0:W-:Y:S01]  /*6c60*/  STG.E.U8 desc[UR36][R10.64], R5 ;  /* 0x000000050a007986 */ /* 0x0001e2000c101124 */
[----:B------:R-:W-:Y:S01]  /*6c70*/  IMAD.MOV.U32 R24, RZ, RZ, R8 ;  /* 0x000000ffff187224 */ /* 0x000fe200078e0008 */
[----:B------:R-:W-:Y:S06]  /*6c80*/  BRA `(.L_x_19683) ;  /* 0x0000000000c87947 */ /* 0x000fec0003800000 */
.L_x_19700:
        /* <DEDUP_REMOVED lines=23> */
.L_x_19682:
        /* <DEDUP_REMOVED lines=16> */
.L_x_19711:
[----:B------:R-:W-:Y:S01]  /*6f00*/  VIADD R24, R24, 0x80 ;  /* 0x0000008018187836 */ /* 0x000fe20000000000 */
[----:B------:R-:W-:Y:S06]  /*6f10*/  BRA `(.L_x_19683) ;  /* 0x0000000000247947 */ /* 0x000fec0003800000 */
.L_x_19710:
[----:B------:R-:W-:Y:S02]  /*6f20*/  IMAD.U32 R4, R3, 0x10000, RZ ;  /* 0x0001000003047824 */ /* 0x000fe400078e00ff */
[----:B------:R-:W-:-:S04]  /*6f30*/  IMAD.MOV.U32 R24, RZ, RZ, R8 ;  /* 0x000000ffff187224 */ /* 0x000fc800078e0008 */
[----:B------:R-:W0:Y:S02]  /*6f40*/  F2I.U64.TRUNC R4, R4 ;  /* 0x0000000400047311 */ /* 0x000e24000020d800 */
[----:B0-----:R0:W-:Y:S01]  /*6f50*/  STG.E.64 desc[UR36][R10.64], R4 ;  /* 0x000000040a007986 */ /* 0x0011e2000c101b24 */
[----:B------:R-:W-:Y:S05]  /*6f60*/  BRA `(.L_x_19683) ;  /* 0x0000000000107947 */ /* 0x000fea0003800000 */
.L_x_19709:
[----:B------:R-:W-:Y:S02]  /*6f70*/  IMAD.U32 R3, R3, 0x10000, RZ ;  /* 0x0001000003037824 */ /* 0x000fe400078e00ff */
[----:B------:R-:W-:-:S04]  /*6f80*/  IMAD.MOV.U32 R24, RZ, RZ, R8 ;  /* 0x000000ffff187224 */ /* 0x000fc800078e0008 */
[----:B------:R-:W0:Y:S02]  /*6f90*/  F2I.FTZ.U32.TRUNC.NTZ R3, R3 ;  /* 0x0000000300037305 */ /* 0x000e24000021f000 */
[----:B0-----:R0:W-:Y:S02]  /*6fa0*/  STG.E desc[UR36][R10.64], R3 ;  /* 0x000000030a007986 */ /* 0x0011e4000c101924 */
.L_x_19683:
[----:B------:R-:W-:-:S13]  /*6fb0*/  ISETP.GE.AND P0, PT, R24, R19, PT ;  /* 0x000000131800720c */ /* 0x000fda0003f06270 */
[----:B------:R-:W-:Y:S05]  /*6fc0*/  @P0 BREAK B6 ;  /* 0x0000000000060942 */ /* 0x000fea0003800000 */
[----:B------:R-:W-:Y:S05]  /*6fd0*/  @P0 BRA `(.L_x_19712) ;  /* 0x0000001c00f00947 */ /* 0x000fea0003800000 */
[----:B------:R-:W5:Y:S01]  /*6fe0*/  LDC.64 R8, c[0x0][0x228] ;  /* 0x00008a00ff087b82 */ /* 0x000f620000000a00 */
[----:B0-----:R-:W-:Y:S01]  /*6ff0*/  IMAD R0, R22, 0x200, R24 ;  /* 0x0000020016007824 */ /* 0x001fe200078e0218 */
[----:B-1--4-:R-:W-:Y:S01]  /*7000*/  PRMT R4, R2, 0x9910, RZ ;  /* 0x0000991002047816 */ /* 0x012fe200000000ff */
[----:B------:R-:W-:Y:S02]  /*7010*/  ULDC UR4, c[0x0][0x248] ;  /* 0x0000920000047ab9 */ /* 0x000fe40000000800 */
[----:B--23--:R-:W-:Y:S02]  /*7020*/  IMAD R3, R0, UR4, RZ ;  /* 0x0000000400037c24 */ /* 0x00cfe4000f8e02ff */
        /* <DEDUP_REMOVED lines=17> */
.L_x_19716:
[----:B------:R-:W-:-:S06]  /*7140*/  IMAD.U32 R5, R18, 0x10000, RZ ;  /* 0x0001000012057824 */ /* 0x000fcc00078e00ff */
[----:B------:R-:W0:Y:S02]  /*7150*/  F2I.S64.TRUNC R4, R5 ;  /* 0x0000000500047311 */ /* 0x000e24000020d900 */
[----:B0-----:R0:W-:Y:S01]  /*7160*/  STG.E.U8 desc[UR36][R8.64], R4 ;  /* 0x0000000408007986 */ /* 0x0011e2000c101124 */
[----:B------:R-:W-:Y:S05]  /*7170*/  BRA `(.L_x_19718) ;  /* 0x0000000c00847947 */ /* 0x000fea0003800000 */
.L_x_19715:
        /* <DEDUP_REMOVED lines=10> */
.L_x_19720:
[----:B------:R-:W-:-:S04]  /*7220*/  IMAD.U32 R18, R18, 0x10000, RZ ;  /* 0x0001000012127824 */ /* 0x000fc800078e00ff */
[----:B------:R-:W0:Y:S02]  /*7230*/  F2I.FTZ.TRUNC.NTZ R3, R18 ;  /* 0x0000001200037305 */ /* 0x000e24000021f100 */
[----:B0-----:R0:W-:Y:S01]  /*7240*/  STG.E desc[UR36][R8.64], R3 ;  /* 0x0000000308007986 */ /* 0x0011e2000c101924 */
[----:B------:R-:W-:Y:S05]  /*7250*/  BRA `(.L_x_19718) ;  /* 0x0000000c004c7947 */ /* 0x000fea0003800000 */
.L_x_19719:
[----:B------:R-:W-:-:S04]  /*7260*/  IMAD.U32 R18, R18, 0x10000, RZ ;  /* 0x0001000012127824 */ /* 0x000fc800078e00ff */
[----:B------:R-:W0:Y:S02]  /*7270*/  F2I.FTZ.TRUNC.NTZ R3, R18 ;  /* 0x0000001200037305 */ /* 0x000e24000021f100 */
[----:B0-----:R0:W-:Y:S01]  /*7280*/  STG.E.U16 desc[UR36][R8.64], R3 ;  /* 0x0000000308007986 */ /* 0x0011e2000c101524 */
[----:B------:R-:W-:Y:S05]  /*7290*/  BRA `(.L_x_19718) ;  /* 0x0000000c003c7947 */ /* 0x000fea0003800000 */
.L_x_19714:
        /* <DEDUP_REMOVED lines=9> */
.L_x_19722:
[----:B------:R-:W-:-:S05]  /*7330*/  IMAD.U32 R0, R18, 0x10000, RZ ;  /* 0x0001000012007824 */ /* 0x000fca00078e00ff */
[----:B------:R-:W-:-:S05]  /*7340*/  F2FP.F16.F32.PACK_AB R0, RZ, R0 ;  /* 0x00000000ff00723e */ /* 0x000fca00000000ff */
[----:B------:R0:W-:Y:S01]  /*7350*/  STG.E.U16 desc[UR36][R8.64], R0 ;  /* 0x0000000008007986 */ /* 0x0001e2000c101524 */
[----:B------:R-:W-:Y:S05]  /*7360*/  BRA `(.L_x_19718) ;  /* 0x0000000c00087947 */ /* 0x000fea0003800000 */
.L_x_19721:
        /* <DEDUP_REMOVED lines=10> */
.L_x_19724:
[----:B------:R-:W-:-:S05]  /*7410*/  IMAD.U32 R18, R18, 0x10000, RZ ;  /* 0x0001000012127824 */ /* 0x000fca00078e00ff */
[----:B------:R-:W-:-:S04]  /*7420*/  F2FP.F16.F32.PACK_AB R3, RZ, R18 ;  /* 0x00000012ff03723e */ /* 0x000fc800000000ff */
[----:B------:R-:W-:-:S05]  /*7430*/  PRMT R3, R3, 0x5410, RZ ;  /* 0x0000541003037816 */ /* 0x000fca00000000ff */
[----:B------:R0:W-:Y:S01]  /*7440*/  STG.E desc[UR36][R8.64], R3 ;  /* 0x0000000308007986 */ /* 0x0001e2000c101924 */
[----:B------:R-:W-:Y:S05]  /*7450*/  BRA `(.L_x_19718) ;  /* 0x0000000800cc7947 */ /* 0x000fea0003800000 */
.L_x_19723:
[----:B------:R-:W-:-:S04]  /*7460*/  IMAD.U32 R4, R18, 0x10000, RZ ;  /* 0x0001000012047824 */ /* 0x000fc800078e00ff */
[----:B------:R-:W-:-:S06]  /*7470*/  FMUL.FTZ R4, R4, 1 ;  /* 0x3f80000004047820 */ /* 0x000fcc0000410000 */
[----:B------:R-:W0:Y:S02]  /*7480*/  F2F.F64.F32 R4, R4 ;  /* 0x0000000400047310 */ /* 0x000e240000201800 */
[----:B0-----:R0:W-:Y:S01]  /*7490*/  STG.E.64 desc[UR36][R8.64], R4 ;  /* 0x0000000408007986 */ /* 0x0011e2000c101b24 */
[----:B------:R-:W-:Y:S05]  /*74a0*/  BRA `(.L_x_19718) ;  /* 0x0000000800b87947 */ /* 0x000fea0003800000 */
.L_x_19713:
        /* <DEDUP_REMOVED lines=13> */
.L_x_19727:
[----:B------:R-:W-:Y:S01]  /*7580*/  IMAD.U32 R18, R18, 0x10000, RZ ;  /* 0x0001000012127824 */ /* 0x000fe200078e00ff */
[----:B------:R-:W-:-:S03]  /*7590*/  CS2R R6, SRZ ;  /* 0x0000000000067805 */ /* 0x000fc6000001ff00 */
[----:B------:R-:W-:-:S06]  /*75a0*/  FMUL.FTZ R4, R18, 1 ;  /* 0x3f80000012047820 */ /* 0x000fcc0000410000 */
[----:B------:R-:W0:Y:S02]  /*75b0*/  F2F.F64.F32 R4, R4 ;  /* 0x0000000400047310 */ /* 0x000e240000201800 */
[----:B0-----:R0:W-:Y:S01]  /*75c0*/  STG.E.128 desc[UR36][R8.64], R4 ;  /* 0x0000000408007986 */ /* 0x0011e2000c101d24 */
[----:B------:R-:W-:Y:S05]  /*75d0*/  BRA `(.L_x_19718) ;  /* 0x00000008006c7947 */ /* 0x000fea0003800000 */
.L_x_19726:
        /* <DEDUP_REMOVED lines=21> */
.L_x_19731:
[----:B------:R-:W-:Y:S05]  /*7730*/  BSYNC B0 ;  /* 0x0000000000007941 */ /* 0x000fea0003800000 */
.L_x_19730:
[----:B------:R-:W-:-:S05]  /*7740*/  LOP3.LUT R5, R0, R5, RZ, 0xfc, !PT ;  /* 0x0000000500057212 */ /* 0x000fca00078efcff */
[----:B------:R0:W-:Y:S01]  /*7750*/  STG.E.U8 desc[UR36][R8.64], R5 ;  /* 0x0000000508007986 */ /* 0x0001e2000c101124 */
[----:B------:R-:W-:Y:S05]  /*7760*/  BRA `(.L_x_19718) ;  /* 0x0000000800087947 */ /* 0x000fea0003800000 */
.L_x_19729:
        /* <DEDUP_REMOVED lines=13> */
.L_x_19733:
[----:B------:R-:W-:Y:S01]  /*7840*/  IMAD.MOV.U32 R0, RZ, RZ, 0x7f ;  /* 0x0000007fff007424 */ /* 0x000fe200078e00ff */
[----:B------:R-:W-:-:S04]  /*7850*/  ISETP.GT.U32.AND P0, PT, R3, 0x7f800000, PT ;  /* 0x7f8000000300780c */ /* 0x000fc80003f04070 */
[----:B------:R-:W-:-:S09]  /*7860*/  SEL R0, R0, 0x7c, P0 ;  /* 0x0000007c00007807 */ /* 0x000fd20000000000 */
.L_x_19734:
[----:B------:R-:W-:Y:S05]  /*7870*/  BSYNC B0 ;  /* 0x0000000000007941 */ /* 0x000fea0003800000 */
.L_x_19732:
[----:B------:R-:W-:-:S04]  /*7880*/  LOP3.LUT R3, R5, 0x80000000, RZ, 0xc0, !PT ;  /* 0x8000000005037812 */ /* 0x000fc800078ec0ff */
[----:B------:R-:W-:-:S04]  /*7890*/  SHF.R.U32.HI R3, RZ, 0x18, R3 ;  /* 0x00000018ff037819 */ /* 0x000fc80000011603 */
[----:B------:R-:W-:-:S05]  /*78a0*/  LOP3.LUT R3, R0, R3, RZ, 0xfc, !PT ;  /* 0x0000000300037212 */ /* 0x000fca00078efcff */
[----:B------:R0:W-:Y:S01]  /*78b0*/  STG.E.U8 desc[UR36][R8.64], R3 ;  /* 0x0000000308007986 */ /* 0x0001e2000c101124 */
[----:B------:R-:W-:Y:S05]  /*78c0*/  BRA `(.L_x_19718) ;  /* 0x0000000400b07947 */ /* 0x000fea0003800000 */
.L_x_19728:
[----:B------:R0:W-:Y:S01]  /*78d0*/  STG.E.U16 desc[UR36][R8.64], R18 ;  /* 0x0000001208007986 */ /* 0x0001e2000c101524 */
[----:B------:R-:W-:Y:S05]  /*78e0*/  BRA `(.L_x_19718) ;  /* 0x0000000400a87947 */ /* 0x000fea0003800000 */
.L_x_19725:
        /* <DEDUP_REMOVED lines=12> */
.L_x_19737:
        /* <DEDUP_REMOVED lines=17> */
.L_x_19740:
[----:B------:R-:W-:-:S04]  /*7ac0*/  LOP3.LUT R3, R5, 0x80000000, RZ, 0xc0, !PT ;  /* 0x8000000005037812 */ /* 0x000fc800078ec0ff */
[----:B------:R-:W-:-:S04]  /*7ad0*/  SHF.R.U32.HI R3, RZ, 0x18, R3 ;  /* 0x00000018ff037819 */ /* 0x000fc80000011603 */
[----:B------:R-:W-:-:S04]  /*7ae0*/  LOP3.LUT R0, R0, R3, RZ, 0xfc, !PT ;  /* 0x0000000300007212 */ /* 0x000fc800078efcff */
[----:B------:R-:W-:-:S07]  /*7af0*/  PRMT R4, R0, 0x7610, R4 ;  /* 0x0000761000047816 */ /* 0x000fce0000000004 */
.L_x_19739:
[----:B------:R-:W-:Y:S05]  /*7b00*/  BSYNC B0 ;  /* 0x0000000000007941 */ /* 0x000fea0003800000 */
.L_x_19738:
[----:B------:R3:W-:Y:S01]  /*7b10*/  STG.E.U8 desc[UR36][R8.64], R4 ;  /* 0x0000000408007986 */ /* 0x0007e2000c101124 */
[----:B------:R-:W-:Y:S05]  /*7b20*/  BRA `(.L_x_19718) ;  /* 0x0000000400187947 */ /* 0x000fea0003800000 */
.L_x_19736:
        /* <DEDUP_REMOVED lines=17> */
.L_x_19743:
[----:B------:R-:W-:-:S04]  /*7c40*/  LOP3.LUT R3, R5, 0x80000000, RZ, 0xc0, !PT ;  /* 0x8000000005037812 */ /* 0x000fc800078ec0ff */
[----:B------:R-:W-:-:S04]  /*7c50*/  SHF.R.U32.HI R3, RZ, 0x18, R3 ;  /* 0x00000018ff037819 */ /* 0x000fc80000011603 */
[----:B------:R-:W-:-:S04]  /*7c60*/  LOP3.LUT R0, R0, R3, RZ, 0xfc, !PT ;  /* 0x0000000300007212 */ /* 0x000fc800078efcff */
[----:B------:R-:W-:-:S07]  /*7c70*/  PRMT R4, R0, 0x7610, R4 ;  /* 0x0000761000047816 */ /* 0x000fce0000000004 */
.L_x_19742:
[----:B------:R-:W-:Y:S05]  /*7c80*/  BSYNC B0 ;  /* 0x0000000000007941 */ /* 0x000fea0003800000 */
.L_x_19741:
[----:B------:R0:W-:Y:S01]  /*7c90*/  STG.E.U8 desc[UR36][R8.64], R4 ;  /* 0x0000000408007986 */ /* 0x0001e2000c101124 */
[----:B------:R-:W-:Y:S05]  /*7ca0*/  BRA `(.L_x_19718) ;  /* 0x0000000000b87947 */ /* 0x000fea0003800000 */
.L_x_19735:
        /* <DEDUP_REMOVED lines=22> */
.L_x_19717:
        /* <DEDUP_REMOVED lines=16> */
.L_x_19746:
[----:B------:R-:W-:Y:S05]  /*7f10*/  BRA `(.L_x_19718) ;  /* 0x00000000001c7947 */ /* 0x000fea0003800000 */
.L_x_19745:
[----:B------:R-:W-:-:S06]  /*7f20*/  IMAD.U32 R4, R18, 0x10000, RZ ;  /* 0x0001000012047824 */ /* 0x000fcc00078e00ff */
[----:B------:R-:W0:Y:S02]  /*7f30*/  F2I.U64.TRUNC R4, R4 ;  /* 0x0000000400047311 */ /* 0x000e24000020d800 */
[----:B0-----:R2:W-:Y:S01]  /*7f40*/  STG.E.64 desc[UR36][R8.64], R4 ;  /* 0x0000000408007986 */ /* 0x0015e2000c101b24 */
[----:B------:R-:W-:Y:S05]  /*7f50*/  BRA `(.L_x_19718) ;  /* 0x00000000000c7947 */ /* 0x000fea0003800000 */
.L_x_19744:
[----:B------:R-:W-:-:S04]  /*7f60*/  IMAD.U32 R18, R18, 0x10000, RZ ;  /* 0x0001000012127824 */ /* 0x000fc800078e00ff */
[----:B------:R-:W0:Y:S02]  /*7f70*/  F2I.FTZ.U32.TRUNC.NTZ R3, R18 ;  /* 0x0000001200037305 */ /* 0x000e24000021f000 */
[----:B0-----:R0:W-:Y:S02]  /*7f80*/  STG.E desc[UR36][R8.64], R3 ;  /* 0x0000000308007986 */ /* 0x0011e4000c101924 */
.L_x_19718:
[----:B------:R-:W-:-:S07]  /*7f90*/  VIADD R24, R24, 0x80 ;  /* 0x0000008018187836 */ /* 0x000fce0000000000 */
.L_x_19677:
[----:B------:R-:W-:-:S13]  /*7fa0*/  ISETP.GE.AND P0, PT, R24, R19, PT ;  /* 0x000000131800720c */ /* 0x000fda0003f06270 */
[----:B------:R-:W-:Y:S05]  /*7fb0*/  @P0 BREAK B6 ;  /* 0x0000000000060942 */ /* 0x000fea0003800000 */
[----:B------:R-:W-:Y:S05]  /*7fc0*/  @P0 BRA `(.L_x_19712) ;  /* 0x0000000c00f40947 */ /* 0x000fea0003800000 */
[----:B------:R-:W-:Y:S05]  /*7fd0*/  BSYNC B6 ;  /* 0x0000000000067941 */ /* 0x000fea0003800000 */
.L_x_19676:
        /* <DEDUP_REMOVED lines=22> */
.L_x_19750:
[----:B------:R-:W-:-:S06]  /*8140*/  IMAD.U32 R5, R17, 0x10000, RZ ;  /* 0x0001000011057824 */ /* 0x000fcc00078e00ff */
[----:B------:R-:W0:Y:S02]  /*8150*/  F2I.S64.TRUNC R4, R5 ;  /* 0x0000000500047311 */ /* 0x000e24000020d900 */
[----:B0-----:R0:W-:Y:S01]  /*8160*/  STG.E.U8 desc[UR36][R8.64], R4 ;  /* 0x0000000408007986 */ /* 0x0011e2000c101124 */
[----:B------:R-:W-:Y:S05]  /*8170*/  BRA `(.L_x_19752) ;  /* 0x0000000c00847947 */ /* 0x000fea0003800000 */
.L_x_19749:
        /* <DEDUP_REMOVED lines=10> */
.L_x_19754:
[----:B------:R-:W-:-:S06]  /*8220*/  IMAD.U32 R17, R17, 0x10000, RZ ;  /* 0x0001000011117824 */ /* 0x000fcc00078e00ff */
[----:B------:R-:W0:Y:S02]  /*8230*/  F2I.FTZ.TRUNC.NTZ R17, R17 ;  /* 0x0000001100117305 */ /* 0x000e24000021f100 */
[----:B0-----:R0:W-:Y:S01]  /*8240*/  STG.E desc[UR36][R8.64], R17 ;  /* 0x0000001108007986 */ /* 0x0011e2000c101924 */
[----:B------:R-:W-:Y:S05]  /*8250*/  BRA `(.L_x_19752) ;  /* 0x0000000c004c7947 */ /* 0x000fea0003800000 */
.L_x_19753:
[----:B------:R-:W-:-:S06]  /*8260*/  IMAD.U32 R17, R17, 0x10000, RZ ;  /* 0x0001000011117824 */ /* 0x000fcc00078e00ff */
[----:B------:R-:W0:Y:S02]  /*8270*/  F2I.FTZ.TRUNC.NTZ R17, R17 ;  /* 0x0000001100117305 */ /* 0x000e24000021f100 */
[----:B0-----:R0:W-:Y:S01]  /*8280*/  STG.E.U16 desc[UR36][R8.64], R17 ;  /* 0x0000001108007986 */ /* 0x0011e2000c101524 */
[----:B------:R-:W-:Y:S05]  /*8290*/  BRA `(.L_x_19752) ;  /* 0x0000000c003c7947 */ /* 0x000fea0003800000 */
.L_x_19748:
        /* <DEDUP_REMOVED lines=9> */
.L_x_19756:
[----:B------:R-:W-:-:S05]  /*8330*/  IMAD.U32 R0, R17, 0x10000, RZ ;  /* 0x0001000011007824 */ /* 0x000fca00078e00ff */
[----:B------:R-:W-:-:S05]  /*8340*/  F2FP.F16.F32.PACK_AB R0, RZ, R0 ;  /* 0x00000000ff00723e */ /* 0x000fca00000000ff */
[----:B------:R0:W-:Y:S01]  /*8350*/  STG.E.U16 desc[UR36][R8.64], R0 ;  /* 0x0000000008007986 */ /* 0x0001e2000c101524 */
[----:B------:R-:W-:Y:S05]  /*8360*/  BRA `(.L_x_19752) ;  /* 0x0000000c00087947 */ /* 0x000fea0003800000 */
.L_x_19755:
        /* <DEDUP_REMOVED lines=10> */
.L_x_19758:
[----:B------:R-:W-:-:S05]  /*8410*/  IMAD.U32 R17, R17, 0x10000, RZ ;  /* 0x0001000011117824 */ /* 0x000fca00078e00ff */
[----:B------:R-:W-:-:S04]  /*8420*/  F2FP.F16.F32.PACK_AB R3, RZ, R17 ;  /* 0x00000011ff03723e */ /* 0x000fc800000000ff */
[----:B------:R-:W-:-:S05]  /*8430*/  PRMT R3, R3, 0x5410, RZ ;  /* 0x0000541003037816 */ /* 0x000fca00000000ff */
[----:B------:R0:W-:Y:S01]  /*8440*/  STG.E desc[UR36][R8.64], R3 ;  /* 0x0000000308007986 */ /* 0x0001e2000c101924 */
[----:B------:R-:W-:Y:S05]  /*8450*/  BRA `(.L_x_19752) ;  /* 0x0000000800cc7947 */ /* 0x000fea0003800000 */
.L_x_19757:
[----:B------:R-:W-:-:S04]  /*8460*/  IMAD.U32 R4, R17, 0x10000, RZ ;  /* 0x0001000011047824 */ /* 0x000fc800078e00ff */
[----:B------:R-:W-:-:S06]  /*8470*/  FMUL.FTZ R4, R4, 1 ;  /* 0x3f80000004047820 */ /* 0x000fcc0000410000 */
[----:B------:R-:W0:Y:S02]  /*8480*/  F2F.F64.F32 R4, R4 ;  /* 0x0000000400047310 */ /* 0x000e240000201800 */
[----:B0-----:R0:W-:Y:S01]  /*8490*/  STG.E.64 desc[UR36][R8.64], R4 ;  /* 0x0000000408007986 */ /* 0x0011e2000c101b24 */
[----:B------:R-:W-:Y:S05]  /*84a0*/  BRA `(.L_x_19752) ;  /* 0x0000000800b87947 */ /* 0x000fea0003800000 */
.L_x_19747:
        /* <DEDUP_REMOVED lines=13> */
.L_x_19761:
[----:B------:R-:W-:Y:S01]  /*8580*/  IMAD.U32 R17, R17, 0x10000, RZ ;  /* 0x0001000011117824 */ /* 0x000fe200078e00ff */
[----:B------:R-:W-:-:S03]  /*8590*/  CS2R R6, SRZ ;  /* 0x0000000000067805 */ /* 0x000fc6000001ff00 */
[----:B------:R-:W-:-:S06]  /*85a0*/  FMUL.FTZ R4, R17, 1 ;  /* 0x3f80000011047820 */ /* 0x000fcc0000410000 */
[----:B------:R-:W0:Y:S02]  /*85b0*/  F2F.F64.F32 R4, R4 ;  /* 0x0000000400047310 */ /* 0x000e240000201800 */
[----:B0-----:R0:W-:Y:S01]  /*85c0*/  STG.E.128 desc[UR36][R8.64], R4 ;  /* 0x0000000408007986 */ /* 0x0011e2000c101d24 */
[----:B------:R-:W-:Y:S05]  /*85d0*/  BRA `(.L_x_19752) ;  /* 0x00000008006c7947 */ /* 0x000fea0003800000 */
.L_x_19760:
        /* <DEDUP_REMOVED lines=21> */
.L_x_19765:
[----:B------:R-:W-:Y:S05]  /*8730*/  BSYNC B0 ;  /* 0x0000000000007941 */ /* 0x000fea0003800000 */
.L_x_19764:
[----:B------:R-:W-:-:S05]  /*8740*/  LOP3.LUT R5, R0, R5, RZ, 0xfc, !PT ;  /* 0x0000000500057212 */ /* 0x000fca00078efcff */
[----:B------:R3:W-:Y:S01]  /*8750*/  STG.E.U8 desc[UR36][R8.64], R5 ;  /* 0x0000000508007986 */ /* 0x0007e2000c101124 */
[----:B------:R-:W-:Y:S05]  /*8760*/  BRA `(.L_x_19752) ;  /* 0x0000000800087947 */ /* 0x000fea0003800000 */
.L_x_19763:
        /* <DEDUP_REMOVED lines=13> */
.L_x_19767:
[----:B------:R-:W-:Y:S01]  /*8840*/  IMAD.MOV.U32 R0, RZ, RZ, 0x7f ;  /* 0x0000007fff007424 */ /* 0x000fe200078e00ff */
[----:B------:R-:W-:-:S04]  /*8850*/  ISETP.GT.U32.AND P0, PT, R3, 0x7f800000, PT ;  /* 0x7f8000000300780c */ /* 0x000fc80003f04070 */
[----:B------:R-:W-:-:S09]  /*8860*/  SEL R0, R0, 0x7c, P0 ;  /* 0x0000007c00007807 */ /* 0x000fd20000000000 */
.L_x_19768:
[----:B------:R-:W-:Y:S05]  /*8870*/  BSYNC B0 ;  /* 0x0000000000007941 */ /* 0x000fea0003800000 */
.L_x_19766:
[----:B------:R-:W-:-:S04]  /*8880*/  LOP3.LUT R3, R17, 0x80000000, RZ, 0xc0, !PT ;  /* 0x8000000011037812 */ /* 0x000fc800078ec0ff */
[----:B------:R-:W-:-:S04]  /*8890*/  SHF.R.U32.HI R3, RZ, 0x18, R3 ;  /* 0x00000018ff037819 */ /* 0x000fc80000011603 */
[----:B------:R-:W-:-:S05]  /*88a0*/  LOP3.LUT R3, R0, R3, RZ, 0xfc, !PT ;  /* 0x0000000300037212 */ /* 0x000fca00078efcff */
[----:B------:R4:W-:Y:S01]  /*88b0*/  STG.E.U8 desc[UR36][R8.64], R3 ;  /* 0x0000000308007986 */ /* 0x0009e2000c101124 */
[----:B------:R-:W-:Y:S05]  /*88c0*/  BRA `(.L_x_19752) ;  /* 0x0000000400b07947 */ /* 0x000fea0003800000 */
.L_x_19762:
[----:B------:R2:W-:Y:S01]  /*88d0*/  STG.E.U16 desc[UR36][R8.64], R17 ;  /* 0x0000001108007986 */ /* 0x0005e2000c101524 */
[----:B------:R-:W-:Y:S05]  /*88e0*/  BRA `(.L_x_19752) ;  /* 0x0000000400a87947 */ /* 0x000fea0003800000 */
.L_x_19759:
        /* <DEDUP_REMOVED lines=12> */
.L_x_19771:
        /* <DEDUP_REMOVED lines=17> */
.L_x_19774:
[----:B------:R-:W-:-:S04]  /*8ac0*/  LOP3.LUT R3, R17, 0x80000000, RZ, 0xc0, !PT ;  /* 0x8000000011037812 */ /* 0x000fc800078ec0ff */
[----:B------:R-:W-:-:S04]  /*8ad0*/  SHF.R.U32.HI R3, RZ, 0x18, R3 ;  /* 0x00000018ff037819 */ /* 0x000fc80000011603 */
[----:B------:R-:W-:-:S04]  /*8ae0*/  LOP3.LUT R0, R0, R3, RZ, 0xfc, !PT ;  /* 0x0000000300007212 */ /* 0x000fc800078efcff */
[----:B------:R-:W-:-:S07]  /*8af0*/  PRMT R4, R0, 0x7610, R4 ;  /* 0x0000761000047816 */ /* 0x000fce0000000004 */
.L_x_19773:
[----:B------:R-:W-:Y:S05]  /*8b00*/  BSYNC B0 ;  /* 0x0000000000007941 */ /* 0x000fea0003800000 */
.L_x_19772:
[----:B------:R0:W-:Y:S01]  /*8b10*/  STG.E.U8 desc[UR36][R8.64], R4 ;  /* 0x0000000408007986 */ /* 0x0001e2000c101124 */
[----:B------:R-:W-:Y:S05]  /*8b20*/  BRA `(.L_x_19752) ;  /* 0x0000000400187947 */ /* 0x000fea0003800000 */
.L_x_19770:
        /* <DEDUP_REMOVED lines=17> */
.L_x_19777:
[----:B------:R-:W-:-:S04]  /*8c40*/  LOP3.LUT R3, R17, 0x80000000, RZ, 0xc0, !PT ;  /* 0x8000000011037812 */ /* 0x000fc800078ec0ff */
[----:B------:R-:W-:-:S04]  /*8c50*/  SHF.R.U32.HI R3, RZ, 0x18, R3 ;  /* 0x00000018ff037819 */ /* 0x000fc80000011603 */
[----:B------:R-:W-:-:S04]  /*8c60*/  LOP3.LUT R0, R0, R3, RZ, 0xfc, !PT ;  /* 0x0000000300007212 */ /* 0x000fc800078efcff */
[----:B------:R-:W-:-:S07]  /*8c70*/  PRMT R4, R0, 0x7610, R4 ;  /* 0x0000761000047816 */ /* 0x000fce0000000004 */
.L_x_19776:
[----:B------:R-:W-:Y:S05]  /*8c80*/  BSYNC B0 ;  /* 0x0000000000007941 */ /* 0x000fea0003800000 */
.L_x_19775:
[----:B------:R0:W-:Y:S01]  /*8c90*/  STG.E.U8 desc[UR36][R8.64], R4 ;  /* 0x0000000408007986 */ /* 0x0001e2000c101124 */
[----:B------:R-:W-:Y:S05]  /*8ca0*/  BRA `(.L_x_19752) ;  /* 0x0000000000b87947 */ /* 0x000fea0003800000 */
.L_x_19769:
        /* <DEDUP_REMOVED lines=22> */
.L_x_19751:
        /* <DEDUP_REMOVED lines=16> */
.L_x_19780:
[----:B------:R-:W-:Y:S05]  /*8f10*/  BRA `(.L_x_19752) ;  /* 0x00000000001c7947 */ /* 0x000fea0003800000 */
.L_x_19779:
[----:B------:R-:W-:-:S06]  /*8f20*/  IMAD.U32 R4, R17, 0x10000, RZ ;  /* 0x0001000011047824 */ /* 0x000fcc00078e00ff */
[----:B------:R-:W0:Y:S02]  /*8f30*/  F2I.U64.TRUNC R4, R4 ;  /* 0x0000000400047311 */ /* 0x000e24000020d800 */
[----:B0-----:R0:W-:Y:S01]  /*8f40*/  STG.E.64 desc[UR36][R8.64], R4 ;  /* 0x0000000408007986 */ /* 0x0011e2000c101b24 */
[----:B------:R-:W-:Y:S05]  /*8f50*/  BRA `(.L_x_19752) ;  /* 0x00000000000c7947 */ /* 0x000fea0003800000 */
.L_x_19778:
[----:B------:R-:W-:-:S06]  /*8f60*/  IMAD.U32 R17, R17, 0x10000, RZ ;  /* 0x0001000011117824 */ /* 0x000fcc00078e00ff */
[----:B------:R-:W0:Y:S02]  /*8f70*/  F2I.FTZ.U32.TRUNC.NTZ R17, R17 ;  /* 0x0000001100117305 */ /* 0x000e24000021f000 */
[----:B0-----:R0:W-:Y:S02]  /*8f80*/  STG.E desc[UR36][R8.64], R17 ;  /* 0x0000001108007986 */ /* 0x0011e4000c101924 */
.L_x_19752:
[----:B------:R-:W-:-:S07]  /*8f90*/  VIADD R24, R24, 0x80 ;  /* 0x0000008018187836 */ /* 0x000fce0000000000 */
.L_x_19712:
[----:B------:R-:W-:Y:S05]  /*8fa0*/  BSYNC B7 ;  /* 0x0000000000077941 */ /* 0x000fea0003800000 */
.L_x_19675:
        /* <DEDUP_REMOVED lines=23> */
.L_x_19784:
[----:B------:R-:W-:-:S06]  /*9120*/  IMAD.U32 R3, R16, 0x10000, RZ ;  /* 0x0001000010037824 */ /* 0x000fcc00078e00ff */
[----:B------:R-:W0:Y:S02]  /*9130*/  F2I.S64.TRUNC R2, R3 ;  /* 0x0000000300027311 */ /* 0x000e24000020d900 */
[----:B0-----:R-:W-:Y:S01]  /*9140*/  STG.E.U8 desc[UR36][R4.64], R2 ;  /* 0x0000000204007986 */ /* 0x001fe2000c101124 */
[----:B------:R-:W-:Y:S05]  /*9150*/  EXIT ;  /* 0x000000000000794d */ /* 0x000fea0003800000 */
.L_x_19783:
        /* <DEDUP_REMOVED lines=10> */
.L_x_19787:
[----:B------:R-:W-:-:S04]  /*9200*/  IMAD.U32 R16, R16, 0x10000, RZ ;  /* 0x0001000010107824 */ /* 0x000fc800078e00ff */
[----:B------:R-:W0:Y:S02]  /*9210*/  F2I.FTZ.TRUNC.NTZ R3, R16 ;  /* 0x0000001000037305 */ /* 0x000e24000021f100 */
[----:B0-----:R-:W-:Y:S01]  /*9220*/  STG.E desc[UR36][R4.64], R3 ;  /* 0x0000000304007986 */ /* 0x001fe2000c101924 */
[----:B------:R-:W-:Y:S05]  /*9230*/  EXIT ;  /* 0x000000000000794d */ /* 0x000fea0003800000 */
.L_x_19786:
[----:B------:R-:W-:-:S04]  /*9240*/  IMAD.U32 R16, R16, 0x10000, RZ ;  /* 0x0001000010107824 */ /* 0x000fc800078e00ff */
[----:B------:R-:W0:Y:S02]  /*9250*/  F2I.FTZ.TRUNC.NTZ R3, R16 ;  /* 0x0000001000037305 */ /* 0x000e24000021f100 */
[----:B0-----:R-:W-:Y:S01]  /*9260*/  STG.E.U16 desc[UR36][R4.64], R3 ;  /* 0x0000000304007986 */ /* 0x001fe2000c101524 */
[----:B------:R-:W-:Y:S05]  /*9270*/  EXIT ;  /* 0x000000000000794d */ /* 0x000fea0003800000 */
.L_x_19782:
        /* <DEDUP_REMOVED lines=9> */
.L_x_19789:
[----:B------:R-:W-:-:S05]  /*9310*/  IMAD.U32 R0, R16, 0x10000, RZ ;  /* 0x0001000010007824 */ /* 0x000fca00078e00ff */
[----:B------:R-:W-:-:S05]  /*9320*/  F2FP.F16.F32.PACK_AB R0, RZ, R0 ;  /* 0x00000000ff00723e */ /* 0x000fca00000000ff */
[----:B------:R-:W-:Y:S01]  /*9330*/  STG.E.U16 desc[UR36][R4.64], R0 ;  /* 0x0000000004007986 */ /* 0x000fe2000c101524 */
[----:B------:R-:W-:Y:S05]  /*9340*/  EXIT ;  /* 0x000000000000794d */ /* 0x000fea0003800000 */
.L_x_19788:
        /* <DEDUP_REMOVED lines=10> */
.L_x_19791:
[----:B------:R-:W-:-:S05]  /*93f0*/  IMAD.U32 R16, R16, 0x10000, RZ ;  /* 0x0001000010107824 */ /* 0x000fca00078e00ff */
[----:B------:R-:W-:-:S04]  /*9400*/  F2FP.F16.F32.PACK_AB R3, RZ, R16 ;  /* 0x00000010ff03723e */ /* 0x000fc800000000ff */
[----:B------:R-:W-:-:S05]  /*9410*/  PRMT R3, R3, 0x5410, RZ ;  /* 0x0000541003037816 */ /* 0x000fca00000000ff */
[----:B------:R-:W-:Y:S01]  /*9420*/  STG.E desc[UR36][R4.64], R3 ;  /* 0x0000000304007986 */ /* 0x000fe2000c101924 */
[----:B------:R-:W-:Y:S05]  /*9430*/  EXIT ;  /* 0x000000000000794d */ /* 0x000fea0003800000 */
.L_x_19790:
[----:B------:R-:W-:-:S04]  /*9440*/  IMAD.U32 R2, R16, 0x10000, RZ ;  /* 0x0001000010027824 */ /* 0x000fc800078e00ff */
[----:B------:R-:W-:-:S06]  /*9450*/  FMUL.FTZ R2, R2, 1 ;  /* 0x3f80000002027820 */ /* 0x000fcc0000410000 */
[----:B------:R-:W0:Y:S02]  /*9460*/  F2F.F64.F32 R2, R2 ;  /* 0x0000000200027310 */ /* 0x000e240000201800 */
[----:B0-----:R-:W-:Y:S01]  /*9470*/  STG.E.64 desc[UR36][R4.64], R2 ;  /* 0x0000000204007986 */ /* 0x001fe2000c101b24 */
[----:B------:R-:W-:Y:S05]  /*9480*/  EXIT ;  /* 0x000000000000794d */ /* 0x000fea0003800000 */
.L_x_19781:
        /* <DEDUP_REMOVED lines=13> */
.L_x_19794:
[----:B------:R-:W-:Y:S01]  /*9560*/  IMAD.U32 R16, R16, 0x10000, RZ ;  /* 0x0001000010107824 */ /* 0x000fe200078e00ff */
[----:B------:R-:W-:-:S03]  /*9570*/  CS2R R10, SRZ ;  /* 0x00000000000a7805 */ /* 0x000fc6000001ff00 */
[----:B------:R-:W-:-:S06]  /*9580*/  FMUL.FTZ R8, R16, 1 ;  /* 0x3f80000010087820 */ /* 0x000fcc0000410000 */
[----:B------:R-:W0:Y:S02]  /*9590*/  F2F.F64.F32 R8, R8 ;  /* 0x0000000800087310 */ /* 0x000e240000201800 */
[----:B0-----:R-:W-:Y:S01]  /*95a0*/  STG.E.128 desc[UR36][R4.64], R8 ;  /* 0x0000000804007986 */ /* 0x001fe2000c101d24 */
[----:B------:R-:W-:Y:S05]  /*95b0*/  EXIT ;  /* 0x000000000000794d */ /* 0x000fea0003800000 */
.L_x_19793:
        /* <DEDUP_REMOVED lines=21> */
.L_x_19798:
[----:B------:R-:W-:Y:S05]  /*9710*/  BSYNC B0 ;  /* 0x0000000000007941 */ /* 0x000fea0003800000 */
.L_x_19797:
[----:B------:R-:W-:-:S05]  /*9720*/  LOP3.LUT R3, R0, R3, RZ, 0xfc, !PT ;  /* 0x0000000300037212 */ /* 0x000fca00078efcff */
[----:B------:R-:W-:Y:S01]  /*9730*/  STG.E.U8 desc[UR36][R4.64], R3 ;  /* 0x0000000304007986 */ /* 0x000fe2000c101124 */
[----:B------:R-:W-:Y:S05]  /*9740*/  EXIT ;  /* 0x000000000000794d */ /* 0x000fea0003800000 */
.L_x_19796:
        /* <DEDUP_REMOVED lines=13> */
.L_x_19800:
[----:B------:R-:W-:Y:S01]  /*9820*/  IMAD.MOV.U32 R0, RZ, RZ, 0x7f ;  /* 0x0000007fff007424 */ /* 0x000fe200078e00ff */
[----:B------:R-:W-:-:S04]  /*9830*/  ISETP.GT.U32.AND P0, PT, R2, 0x7f800000, PT ;  /* 0x7f8000000200780c */ /* 0x000fc80003f04070 */
[----:B------:R-:W-:-:S09]  /*9840*/  SEL R0, R0, 0x7c, P0 ;  /* 0x0000007c00007807 */ /* 0x000fd20000000000 */
.L_x_19801:
[----:B------:R-:W-:Y:S05]  /*9850*/  BSYNC B0 ;  /* 0x0000000000007941 */ /* 0x000fea0003800000 */
.L_x_19799:
[----:B------:R-:W-:-:S04]  /*9860*/  LOP3.LUT R2, R3, 0x80000000, RZ, 0xc0, !PT ;  /* 0x8000000003027812 */ /* 0x000fc800078ec0ff */
[----:B------:R-:W-:-:S04]  /*9870*/  SHF.R.U32.HI R3, RZ, 0x18, R2 ;  /* 0x00000018ff037819 */ /* 0x000fc80000011602 */
[----:B------:R-:W-:-:S05]  /*9880*/  LOP3.LUT R3, R0, R3, RZ, 0xfc, !PT ;  /* 0x0000000300037212 */ /* 0x000fca00078efcff */
[----:B------:R-:W-:Y:S01]  /*9890*/  STG.E.U8 desc[UR36][R4.64], R3 ;  /* 0x0000000304007986 */ /* 0x000fe2000c101124 */
[----:B------:R-:W-:Y:S05]  /*98a0*/  EXIT ;  /* 0x000000000000794d */ /* 0x000fea0003800000 */
.L_x_19795:
[----:B------:R-:W-:Y:S01]  /*98b0*/  STG.E.U16 desc[UR36][R4.64], R16 ;  /* 0x0000001004007986 */ /* 0x000fe2000c101524 */
[----:B------:R-:W-:Y:S05]  /*98c0*/  EXIT ;  /* 0x000000000000794d */ /* 0x000fea0003800000 */
.L_x_19792:
        /* <DEDUP_REMOVED lines=12> */
.L_x_19804:
        /* <DEDUP_REMOVED lines=17> */
.L_x_19807:
[----:B------:R-:W-:-:S04]  /*9aa0*/  LOP3.LUT R2, R7, 0x80000000, RZ, 0xc0, !PT ;  /* 0x8000000007027812 */ /* 0x000fc800078ec0ff */
[----:B------:R-:W-:-:S04]  /*9ab0*/  SHF.R.U32.HI R3, RZ, 0x18, R2 ;  /* 0x00000018ff037819 */ /* 0x000fc80000011602 */
[----:B------:R-:W-:-:S04]  /*9ac0*/  LOP3.LUT R0, R0, R3, RZ, 0xfc, !PT ;  /* 0x0000000300007212 */ /* 0x000fc800078efcff */
[----:B------:R-:W-:-:S07]  /*9ad0*/  PRMT R2, R0, 0x7610, R2 ;  /* 0x0000761000027816 */ /* 0x000fce0000000002 */
.L_x_19806:
[----:B------:R-:W-:Y:S05]  /*9ae0*/  BSYNC B0 ;  /* 0x0000000000007941 */ /* 0x000fea0003800000 */
.L_x_19805:
[----:B------:R-:W-:Y:S01]  /*9af0*/  STG.E.U8 desc[UR36][R4.64], R2 ;  /* 0x0000000204007986 */ /* 0x000fe2000c101124 */
[----:B------:R-:W-:Y:S05]  /*9b00*/  EXIT ;  /* 0x000000000000794d */ /* 0x000fea0003800000 */
.L_x_19803:
        /* <DEDUP_REMOVED lines=17> */
.L_x_19810:
[----:B------:R-:W-:-:S04]  /*9c20*/  LOP3.LUT R2, R7, 0x80000000, RZ, 0xc0, !PT ;  /* 0x8000000007027812 */ /* 0x000fc800078ec0ff */
[----:B------:R-:W-:-:S04]  /*9c30*/  SHF.R.U32.HI R3, RZ, 0x18, R2 ;  /* 0x00000018ff037819 */ /* 0x000fc80000011602 */
[----:B------:R-:W-:-:S04]  /*9c40*/  LOP3.LUT R0, R0, R3, RZ, 0xfc, !PT ;  /* 0x0000000300007212 */ /* 0x000fc800078efcff */
[----:B------:R-:W-:-:S07]  /*9c50*/  PRMT R2, R0, 0x7610, R2 ;  /* 0x0000761000027816 */ /* 0x000fce0000000002 */
.L_x_19809:
[----:B------:R-:W-:Y:S05]  /*9c60*/  BSYNC B0 ;  /* 0x0000000000007941 */ /* 0x000fea0003800000 */
.L_x_19808:
[----:B------:R-:W-:Y:S01]  /*9c70*/  STG.E.U8 desc[UR36][R4.64], R2 ;  /* 0x0000000204007986 */ /* 0x000fe2000c101124 */
[----:B------:R-:W-:Y:S05]  /*9c80*/  EXIT ;  /* 0x000000000000794d */ /* 0x000fea0003800000 */
.L_x_19802:
        /* <DEDUP_REMOVED lines=22> */
.L_x_19785:
        /* <DEDUP_REMOVED lines=16> */
.L_x_19813:
[----:B------:R-:W-:Y:S05]  /*9ef0*/  EXIT ;  /* 0x000000000000794d */ /* 0x000fea0003800000 */
.L_x_19812:
[----:B------:R-:W-:-:S06]  /*9f00*/  IMAD.U32 R2, R16, 0x10000, RZ ;  /* 0x0001000010027824 */ /* 0x000fcc00078e00ff */
[----:B------:R-:W0:Y:S02]  /*9f10*/  F2I.U64.TRUNC R2, R2 ;  /* 0x0000000200027311 */ /* 0x000e24000020d800 */
[----:B0-----:R-:W-:Y:S01]  /*9f20*/  STG.E.64 desc[UR36][R4.64], R2 ;  /* 0x0000000204007986 */ /* 0x001fe2000c101b24 */
[----:B------:R-:W-:Y:S05]  /*9f30*/  EXIT ;  /* 0x000000000000794d */ /* 0x000fea0003800000 */
.L_x_19811:
[----:B------:R-:W-:-:S04]  /*9f40*/  IMAD.U32 R16, R16, 0x10000, RZ ;  /* 0x0001000010107824 */ /* 0x000fc800078e00ff */
[----:B------:R-:W0:Y:S02]  /*9f50*/  F2I.FTZ.U32.TRUNC.NTZ R3, R16 ;  /* 0x0000001000037305 */ /* 0x000e24000021f000 */
[----:B0-----:R-:W-:Y:S01]  /*9f60*/  STG.E desc[UR36][R4.64], R3 ;  /* 0x0000000304007986 */ /* 0x001fe2000c101924 */
[----:B------:R-:W-:Y:S05]  /*9f70*/  EXIT ;  /* 0x000000000000794d */ /* 0x000fea0003800000 */
.L_x_19814:
        /* <DEDUP_REMOVED lines=16> */
.L_x_37847:


//--------------------- .text._ZN2at6native18elementwise_kernelILi128ELi4EZNS0_22gpu_kernel_impl_nocastIZZZNS0_15binary_internal21div_floor_kernel_cudaERNS_18TensorIteratorBaseEENKUlvE0_clEvENKUlvE2_clEvEUlN3c108BFloat16EE_EEvS5_RKT_EUliE_EEviT1_ --------------------------
	.section	.text._ZN2at6native18elementwise_kernelILi128ELi4EZNS0_22gpu_kernel_impl_nocastIZZZNS0_15binary_internal21div_floor_kernel_cudaERNS_18TensorIteratorBaseEENKUlvE0_clEvENKUlvE2_clEvEUlN3c108BFloat16EE_EEvS5_RKT_EUliE_EEviT1_,"ax",@progbits
	.align	128
        .global         _ZN2at6native18elementwise_kernelILi128ELi4EZNS0_22gpu_kernel_impl_nocastIZZZNS0_15binary_internal21div_floor_kernel_cudaERNS_18TensorIteratorBaseEENKUlvE0_clEvENKUlvE2_clEvEUlN3c108BFloat16EE_EEvS5_RKT_EUliE_EEviT1_
        .type           _ZN2at6native18elementwise_kernelILi128ELi4EZNS0_22gpu_kernel_impl_nocastIZZZNS0_15binary_internal21div_floor_kernel_cudaERNS_18TensorIteratorBaseEENKUlvE0_clEvENKUlvE2_clEvEUlN3c108BFloat16EE_EEvS5_RKT_EUliE_EEviT1_,@function
        .size           _ZN2at6native18elementwise_kernelILi128ELi4EZNS0_22gpu_kernel_impl_nocastIZZZNS0_15binary_internal21div_floor_kernel_cudaERNS_18TensorIteratorBaseEENKUlvE0_clEvENKUlvE2_clEvEUlN3c108BFloat16EE_EEvS5_RKT_EUliE_EEviT1_,(.L_x_37848 - _ZN2at6native18elementwise_kernelILi128ELi4EZNS0_22gpu_kernel_impl_nocastIZZZNS0_15binary_internal21div_floor_kernel_cudaERNS_18TensorIteratorBaseEENKUlvE0_clEvENKUlvE2_clEvEUlN3c108BFloat16EE_EEvS5_RKT_EUliE_EEviT1_)
        .other          _ZN2at6native18elementwise_kernelILi128ELi4EZNS0_22gpu_kernel_impl_nocastIZZZNS0_15binary_internal21div_floor_kernel_cudaERNS_18TensorIteratorBaseEENKUlvE0_clEvENKUlvE2_clEvEUlN3c108BFloat16EE_EEvS5_RKT_EUliE_EEviT1_,@"STO_CUDA_ENTRY STV_DEFAULT"
_ZN2at6native18elementwise_kernelILi128ELi4EZNS0_22gpu_kernel_impl_nocastIZZZNS0_15binary_internal21div_floor_kernel_cudaERNS_18TensorIteratorBaseEENKUlvE0_clEvENKUlvE2_clEvEUlN3c108BFloat16EE_EEvS5_RKT_EUliE_EEviT1_:
.text._ZN2at6native18elementwise_kernelILi128ELi4EZNS0_22gpu_kernel_impl_nocastIZZZNS0_15binary_internal21div_floor_kernel_cudaERNS_18TensorIteratorBaseEENKUlvE0_clEvENKUlvE2_clEvEUlN3c108BFloat16EE_EEvS5_RKT_EUliE_EEviT1_:
        /* <DEDUP_REMOVED lines=311> */
.L_x_19817:
[----:B------:R-:W-:Y:S01]  /*1370*/  ULDC.64 UR8, c[0x0][0x418] ;  /* 0x0001060000087ab9 */ /* 0x000fe20000000a00 */
[----:B------:R-:W0:Y:S01]  /*1380*/  LDC R6, c[0x0][0x420] ;  /* 0x00010800ff067b82 */ /* 0x000e220000000800 */
[----:B------:R-:W-:-:S04]  /*1390*/  IADD3 R8, P0, R0, UR8, RZ ;  /* 0x0000000800087c10 */ /* 0x000fc8000ff1e0ff */
[----:B------:R-:W-:Y:S01]  /*13a0*/  IADD3.X R9, RZ, UR9, RZ, P0, !PT ;  /* 0x00000009ff097c10 */ /* 0x000fe200087fe4ff */
[----:B------:R-:W-:-:S04]  /*13b0*/  ULDC.64 UR8, c[0x0][0x410] ;  /* 0x0001040000087ab9 */ /* 0x000fc80000000a00 */
[----:B------:R-:W2:Y:S01]  /*13c0*/  LDG.E.U16 R2, desc[UR4][R8.64] ;  /* 0x0000000408027981 */ /* 0x000ea2000c1e1500 */
[----:B------:R-:W-:Y:S01]  /*13d0*/  IADD3 R4, P1, R5, UR8, RZ ;  /* 0x0000000805047c10 */ /* 0x000fe2000ff3e0ff */
[----:B------:R-:W-:Y:S03]  /*13e0*/  BSSY B0, `(.L_x_19818) ;  /* 0x0000042000007945 */ /* 0x000fe60003800000 */
[----:B------:R-:W-:Y:S01]  /*13f0*/  IADD3.X R5, RZ, UR9, RZ, P1, !PT ;  /* 0x00000009ff057c10 */ /* 0x000fe20008ffe4ff */
[----:B--2---:R-:W-:-:S04]  /*1400*/  IMAD.U32 R7, R2, 0x10000, RZ ;  /* 0x0001000002077824 */ /* 0x004fc800078e00ff */
        /* <DEDUP_REMOVED lines=26> */
.L_x_19823:
[----:B------:R-:W-:Y:S01]  /*15b0*/  FSETP.GEU.FTZ.AND P0, PT, R13, -R0, PT ;  /* 0x800000000d00720b */ /* 0x000fe20003f1e000 */
[----:B------:R-:W-:-:S12]  /*15c0*/  FADD.FTZ R8, R8, -1 ;  /* 0xbf80000008087421 */ /* 0x000fd80000010000 */
[----:B------:R-:W-:-:S07]  /*15d0*/  @!P0 FADD.FTZ R8, R8, -1 ;  /* 0xbf80000008088421 */ /* 0x000fce0000010000 */
.L_x_19822:
[----:B------:R-:W-:Y:S05]  /*15e0*/  BSYNC B2 ;  /* 0x0000000000027941 */ /* 0x000fea0003800000 */
.L_x_19821:
[----:B------:R-:W-:Y:S01]  /*15f0*/  FFMA.FTZ R11, -R0, R8, R11 ;  /* 0x00000008000b7223 */ /* 0x000fe2000001010b */
[----:B------:R-:W-:Y:S06]  /*1600*/  BRA `(.L_x_19819) ;  /* 0x00000000007c7947 */ /* 0x000fec0003800000 */
.L_x_19820:
        /* <DEDUP_REMOVED lines=15> */
.L_x_19826:
        /* <DEDUP_REMOVED lines=13> */
.L_x_19825:
[----:B------:R-:W-:Y:S05]  /*17d0*/  BSYNC B2 ;  /* 0x0000000000027941 */ /* 0x000fea0003800000 */
.L_x_19824:
[----:B------:R-:W-:-:S04]  /*17e0*/  FMUL.FTZ R11, R8, 1.1920928955078125e-07 ;  /* 0x34000000080b7820 */ /* 0x000fc80000410000 */
[----:B------:R-:W-:-:S07]  /*17f0*/  FMUL.FTZ R11, R12, R11 ;  /* 0x0000000b0c0b7220 */ /* 0x000fce0000410000 */
.L_x_19819:
[----:B------:R-:W-:Y:S05]  /*1800*/  BSYNC B0 ;  /* 0x0000000000007941 */ /* 0x000fea0003800000 */
.L_x_19818:
[C---:B------:R-:W-:Y:S01]  /*1810*/  FSETP.GTU.FTZ.AND P0, PT, |R11|.reuse, +INF , PT ;  /* 0x7f8000000b00780b */ /* 0x040fe20003f1c200 */
[----:B------:R-:W-:Y:S01]  /*1820*/  ULDC UR7, c[0x0][0x424] ;  /* 0x0001090000077ab9 */ /* 0x000fe20000000800 */
        /* <DEDUP_REMOVED lines=23> */
[----:B------:R-:W-:-:S05]  /*19a0*/  @P0 SHF.L.U32 R6, R7, 0x10, RZ ;  /* 0x0000001007060819 */ /* 0x000fca00000006ff */
[----:B------:R-:W-:-:S05]  /*19b0*/  @P0 FADD.FTZ R6, R6, 1 ;  /* 0x3f80000006060421 */ /* 0x000fca0000010000 */
[----:B------:R-:W-:-:S04]  /*19c0*/  @P0 F2FP.BF16.F32.PACK_AB R6, RZ, R6 ;  /* 0x00000006ff06023e */ /* 0x000fc800000010ff */
[----:B------:R-:W-:-:S07]  /*19d0*/  @P0 PRMT R7, R6, 0x7610, R7 ;  /* 0x0000761006070816 */ /* 0x000fce0000000007 */
.L_x_19828:
[----:B------:R-:W-:Y:S05]  /*19e0*/  BSYNC B0 ;  /* 0x0000000000007941 */ /* 0x000fea0003800000 */
.L_x_19827:
[----:B------:R1:W-:Y:S01]  /*19f0*/  STG.E.U16 desc[UR4][R4.64], R7 ;  /* 0x0000000704007986 */ /* 0x0003e2000c101504 */
[----:B------:R-:W-:-:S07]  /*1a00*/  IADD3 R3, R3, 0x80, RZ ;  /* 0x0000008003037810 */ /* 0x000fce0007ffe0ff */
.L_x_19816:
[----:B------:R-:W-:Y:S05]  /*1a10*/  BSYNC B1 ;  /* 0x0000000000017941 */ /* 0x000fea0003800000 */
.L_x_19815:
[----:B------:R-:W-:Y:S01]  /*1a20*/  ISETP.GE.AND P0, PT, R3, UR6, PT ;  /* 0x0000000603007c0c */ /* 0x000fe2000bf06270 */
[----:B------:R-:W-:-:S12]  /*1a30*/  BSSY B0, `(.L_x_19829) ;  /* 0x0000334000007945 */ /* 0x000fd80003800000 */
[----:B------:R-:W-:Y:S05]  /*1a40*/  @P0 BRA `(.L_x_19830) ;  /* 0x0000003000c80947 */ /* 0x000fea0003800000 */
[----:B-1----:R-:W1:Y:S01]  /*1a50*/  LDC R4, c[0x0][0x218] ;  /* 0x00008600ff047b82 */ /* 0x002e620000000800 */
[----:B------:R-:W-:Y:S01]  /*1a60*/  IMAD.MOV.U32 R0, RZ, RZ, RZ ;  /* 0x000000ffff007224 */ /* 0x000fe200078e00ff */
[----:B------:R-:W-:Y:S02]  /*1a70*/  MOV R5, RZ ;  /* 0x000000ff00057202 */ /* 0x000fe40000000f00 */
[----:B-1----:R-:W-:-:S13]  /*1a80*/  ISETP.NE.AND P0, PT, R4, RZ, PT ;  /* 0x000000ff0400720c */ /* 0x002fda0003f05270 */
[----:B------:R-:W-:Y:S05]  /*1a90*/  @!P0 BRA `(.L_x_19831) ;  /* 0x0000001000a48947 */ /* 0x000fea0003800000 */
        /* <DEDUP_REMOVED lines=280> */
[----:B0-----:R-:W-:Y:S02]  /*2c20*/  IMAD.HI.U32 R10, R7, UR9, R6 ;  /* 0x00000009070a7c27 */ /* 0x001fe4000f8e0006 */
        /* <DEDUP_REMOVED lines=16> */
.L_x_19831:
[----:B------:R-:W-:Y:S01]  /*2d30*/  ULDC.64 UR8, c[0x0][0x418] ;  /* 0x0001060000087ab9 */ /* 0x000fe20000000a00 */
[----:B------:R-:W1:Y:S01]  /*2d40*/  LDC R2, c[0x0][0x420] ;  /* 0x00010800ff027b82 */ /* 0x000e620000000800 */
[----:B------:R-:W-:-:S04]  /*2d50*/  IADD3 R8, P0, R0, UR8, RZ ;  /* 0x0000000800087c10 */ /* 0x000fc8000ff1e0ff */
[----:B------:R-:W-:Y:S01]  /*2d60*/  IADD3.X R9, RZ, UR9, RZ, P0, !PT ;  /* 0x00000009ff097c10 */ /* 0x000fe200087fe4ff */
[----:B------:R-:W-:-:S04]  /*2d70*/  ULDC.64 UR8, c[0x0][0x410] ;  /* 0x0001040000087ab9 */ /* 0x000fc80000000a00 */
[----:B------:R-:W2:Y:S01]  /*2d80*/  LDG.E.U16 R6, desc[UR4][R8.64] ;  /* 0x0000000408067981 */ /* 0x000ea2000c1e1500 */
[----:B------:R-:W-:Y:S01]  /*2d90*/  IADD3 R4, P1, R5, UR8, RZ ;  /* 0x0000000805047c10 */ /* 0x000fe2000ff3e0ff */
[----:B------:R-:W-:Y:S03]  /*2da0*/  BSSY B1, `(.L_x_19832) ;  /* 0x0000042000017945 */ /* 0x000fe60003800000 */
[----:B------:R-:W-:Y:S02]  /*2db0*/  IADD3.X R5, RZ, UR9, RZ, P1, !PT ;  /* 0x00000009ff057c10 */ /* 0x000fe40008ffe4ff */
[----:B--2---:R-:W-:-:S04]  /*2dc0*/  SHF.L.U32 R7, R6, 0x10, RZ ;  /* 0x0000001006077819 */ /* 0x004fc800000006ff */
[C---:B-1----:R-:W-:Y:S01]  /*2dd0*/  FSETP.GEU.FTZ.AND P0, PT, |R7|.reuse, |R2|, PT ;  /* 0x400000020700720b */ /* 0x042fe20003f1e200 */
        /* <DEDUP_REMOVED lines=25> */
.L_x_19837:
[----:B------:R-:W-:Y:S01]  /*2f70*/  FSETP.GEU.FTZ.AND P0, PT, R11, -R10, PT ;  /* 0x8000000a0b00720b */ /* 0x000fe20003f1e000 */
[----:B------:R-:W-:-:S12]  /*2f80*/  FADD.FTZ R9, R9, -1 ;  /* 0xbf80000009097421 */ /* 0x000fd80000010000 */
[----:B------:R-:W-:-:S07]  /*2f90*/  @!P0 FADD.FTZ R9, R9, -1 ;  /* 0xbf80000009098421 */ /* 0x000fce0000010000 */
.L_x_19836:
[----:B------:R-:W-:Y:S05]  /*2fa0*/  BSYNC B2 ;  /* 0x0000000000027941 */ /* 0x000fea0003800000 */
.L_x_19835:
[----:B------:R-:W-:Y:S01]  /*2fb0*/  FFMA.FTZ R0, -R10, R9, R0 ;  /* 0x000000090a007223 */ /* 0x000fe20000010100 */
[----:B------:R-:W-:Y:S06]  /*2fc0*/  BRA `(.L_x_19833) ;  /* 0x00000000007c7947 */ /* 0x000fec0003800000 */
.L_x_19834:
        /* <DEDUP_REMOVED lines=13> */
[----:B------:R-:W-:-:S04]  /*30a0*/  LOP3.LUT R14, R11, 0x3f800000, RZ, 0xfc, !PT ;  /* 0x3f8000000b0e7812 */ /* 0x000fc800078efcff */
[----:B------:R1:W2:Y:S03]  /*30b0*/  MUFU.RCP R0, R14 ;  /* 0x0000000e00007308 */ /* 0x0002a60000001000 */
.L_x_19840:
[----:B0-----:R-:W-:-:S04]  /*30c0*/  VIMNMX.U32 R10, R9, 0xb800000, PT ;  /* 0x0b800000090a7848 */ /* 0x001fc80003fe0000 */
        /* <DEDUP_REMOVED lines=12> */
.L_x_19839:
[----:B------:R-:W-:Y:S05]  /*3190*/  BSYNC B2 ;  /* 0x0000000000027941 */ /* 0x000fea0003800000 */
.L_x_19838:
[----:B------:R-:W-:-:S04]  /*31a0*/  FMUL.FTZ R9, R8, 1.1920928955078125e-07 ;  /* 0x3400000008097820 */ /* 0x000fc80000410000 */
[----:B------:R-:W-:-:S07]  /*31b0*/  FMUL.FTZ R0, R12, R9 ;  /* 0x000000090c007220 */ /* 0x000fce0000410000 */
.L_x_19833:
[----:B------:R-:W-:Y:S05]  /*31c0*/  BSYNC B1 ;  /* 0x0000000000017941 */ /* 0x000fea0003800000 */
.L_x_19832:
[C---:B------:R-:W-:Y:S01]  /*31d0*/  FSETP.GTU.FTZ.AND P0, PT, |R0|.reuse, +INF , PT ;  /* 0x7f8000000000780b */ /* 0x040fe20003f1c200 */
[----:B------:R-:W-:Y:S01]  /*31e0*/  ULDC UR7, c[0x0][0x424] ;  /* 0x0001090000077ab9 */ /* 0x000fe20000000800 */
        /* <DEDUP_REMOVED lines=27> */
.L_x_19842:
[----:B------:R-:W-:Y:S05]  /*33a0*/  BSYNC B1 ;  /* 0x0000000000017941 */ /* 0x000fea0003800000 */
.L_x_19841:
[----:B------:R2:W-:Y:S01]  /*33b0*/  STG.E.U16 desc[UR4][R4.64], R9 ;  /* 0x0000000904007986 */ /* 0x0005e2000c101504 */
[----:B------:R-:W-:-:S04]  /*33c0*/  IADD3 R3, R3, 0x80, RZ ;  /* 0x0000008003037810 */ /* 0x000fc80007ffe0ff */
[----:B------:R-:W-:-:S13]  /*33d0*/  ISETP.GE.AND P0, PT, R3, UR6, PT ;  /* 0x0000000603007c0c */ /* 0x000fda000bf06270 */
[----:B--2---:R-:W-:Y:S05]  /*33e0*/  @P0 BRA `(.L_x_19830) ;  /* 0x0000001800600947 */ /* 0x004fea0003800000 */
[----:B------:R-:W2:Y:S01]  /*33f0*/  LDC R4, c[0x0][0x218] ;  /* 0x00008600ff047b82 */ /* 0x000ea20000000800 */
[----:B------:R-:W-:Y:S01]  /*3400*/  HFMA2.MMA R0, -RZ, RZ, 0, 0 ;  /* 0x00000000ff007435 */ /* 0x000fe200000001ff */
[----:B------:R-:W-:Y:S02]  /*3410*/  MOV R5, RZ ;  /* 0x000000ff00057202 */ /* 0x000fe40000000f00 */
[----:B--2---:R-:W-:-:S13]  /*3420*/  ISETP.NE.AND P0, PT, R4, RZ, PT ;  /* 0x000000ff0400720c */ /* 0x004fda0003f05270 */
        /* <DEDUP_REMOVED lines=281> */
[----:B0-----:R-:W-:-:S05]  /*45c0*/  IMAD.HI.U32 R10, R7, UR9, R6 ;  /* 0x00000009070a7c27 */ /* 0x001fca000f8e0006 */
[----:B------:R-:W-:Y:S01]  /*45d0*/  SHF.R.U32.HI R11, RZ, UR7, R10 ;  /* 0x00000007ff0b7c19 */ /* 0x000fe2000801160a */
[----:B------:R-:W0:Y:S01]  /*45e0*/  @P0 LDC.64 R12, c[0x0][0x340] ;  /* 0x0000d000ff0c0b82 */ /* 0x000e220000000a00 */
        /* <DEDUP_REMOVED lines=8> */
[----:B0-----:R-:W-:-:S05]  /*4670*/  @P0 IMAD.HI.U32 R2, R11, R12, R10 ;  /* 0x0000000c0b020227 */ /* 0x001fca00078e000a */
[----:B------:R-:W-:-:S04]  /*4680*/  @P0 SHF.R.U32.HI R2, RZ, R13, R2 ;  /* 0x0000000dff020219 */ /* 0x000fc80000011602 */
[----:B------:R-:W-:-:S05]  /*4690*/  @P0 IADD3 R10, -R2, RZ, RZ ;  /* 0x000000ff020a0210 */ /* 0x000fca0007ffe1ff */
[----:B--2---:R-:W-:-:S04]  /*46a0*/  @P0 IMAD R10, R15, R10, R11 ;  /* 0x0000000a0f0a0224 */ /* 0x004fc800078e020b */
[C---:B---3--:R-:W-:Y:S02]  /*46b0*/  @P0 IMAD R5, R10.reuse, R8, R5 ;  /* 0x000000080a050224 */ /* 0x048fe400078e0205 */
[----:B------:R-:W-:-:S07]  /*46c0*/  @P0 IMAD R0, R10, R9, R0 ;  /* 0x000000090a000224 */ /* 0x000fce00078e0200 */
.L_x_19843:
[----:B------:R-:W-:Y:S01]  /*46d0*/  ULDC.64 UR8, c[0x0][0x418] ;  /* 0x0001060000087ab9 */ /* 0x000fe20000000a00 */
[----:B------:R-:W2:Y:S01]  /*46e0*/  LDC R2, c[0x0][0x420] ;  /* 0x00010800ff027b82 */ /* 0x000ea20000000800 */
[----:B------:R-:W-:-:S04]  /*46f0*/  IADD3 R8, P0, R0, UR8, RZ ;  /* 0x0000000800087c10 */ /* 0x000fc8000ff1e0ff */
[----:B------:R-:W-:Y:S01]  /*4700*/  IADD3.X R9, RZ, UR9, RZ, P0, !PT ;  /* 0x00000009ff097c10 */ /* 0x000fe200087fe4ff */
[----:B------:R-:W-:-:S04]  /*4710*/  ULDC.64 UR8, c[0x0][0x410] ;  /* 0x0001040000087ab9 */ /* 0x000fc80000000a00 */
[----:B------:R-:W3:Y:S01]  /*4720*/  LDG.E.U16 R6, desc[UR4][R8.64] ;  /* 0x0000000408067981 */ /* 0x000ee2000c1e1500 */
[----:B------:R-:W-:Y:S01]  /*4730*/  IADD3 R4, P1, R5, UR8, RZ ;  /* 0x0000000805047c10 */ /* 0x000fe2000ff3e0ff */
[----:B------:R-:W-:Y:S03]  /*4740*/  BSSY B1, `(.L_x_19844) ;  /* 0x0000042000017945 */ /* 0x000fe60003800000 */
[----:B------:R-:W-:Y:S01]  /*4750*/  IADD3.X R5, RZ, UR9, RZ, P1, !PT ;  /* 0x00000009ff057c10 */ /* 0x000fe20008ffe4ff */
[----:B---3--:R-:W-:-:S04]  /*4760*/  IMAD.U32 R7, R6, 0x10000, RZ ;  /* 0x0001000006077824 */ /* 0x008fc800078e00ff */
[C---:B------:R-:W-:Y:S01]  /*4770*/  FADD.FTZ R0, |R7|.reuse, -RZ ;  /* 0x800000ff07007221 */ /* 0x040fe20000010200 */
[----:B--2---:R-:W-:-:S13]  /*4780*/  FSETP.GEU.FTZ.AND P0, PT, |R7|, |R2|, PT ;  /* 0x400000020700720b */ /* 0x004fda0003f1e200 */
        /* <DEDUP_REMOVED lines=24> */
.L_x_19849:
[----:B------:R-:W-:Y:S01]  /*4910*/  FSETP.GEU.FTZ.AND P0, PT, R11, -R10, PT ;  /* 0x8000000a0b00720b */ /* 0x000fe20003f1e000 */
[----:B------:R-:W-:-:S12]  /*4920*/  FADD.FTZ R9, R9, -1 ;  /* 0xbf80000009097421 */ /* 0x000fd80000010000 */
[----:B------:R-:W-:-:S07]  /*4930*/  @!P0 FADD.FTZ R9, R9, -1 ;  /* 0xbf80000009098421 */ /* 0x000fce0000010000 */
.L_x_19848:
[----:B------:R-:W-:Y:S05]  /*4940*/  BSYNC B2 ;  /* 0x0000000000027941 */ /* 0x000fea0003800000 */
.L_x_19847:
[----:B------:R-:W-:Y:S01]  /*4950*/  FFMA.FTZ R0, -R10, R9, R0 ;  /* 0x000000090a007223 */ /* 0x000fe20000010100 */
[----:B------:R-:W-:Y:S06]  /*4960*/  BRA `(.L_x_19845) ;  /* 0x00000000007c7947 */ /* 0x000fec0003800000 */
.L_x_19846:
        /* <DEDUP_REMOVED lines=15> */
.L_x_19852:
        /* <DEDUP_REMOVED lines=13> */
.L_x_19851:
[----:B------:R-:W-:Y:S05]  /*4b30*/  BSYNC B2 ;  /* 0x0000000000027941 */ /* 0x000fea0003800000 */
.L_x_19850:
[----:B------:R-:W-:-:S04]  /*4b40*/  FMUL.FTZ R9, R8, 1.1920928955078125e-07 ;  /* 0x3400000008097820 */ /* 0x000fc80000410000 */
[----:B------:R-:W-:-:S07]  /*4b50*/  FMUL.FTZ R0, R12, R9 ;  /* 0x000000090c007220 */ /* 0x000fce0000410000 */
.L_x_19845:
[----:B------:R-:W-:Y:S05]  /*4b60*/  BSYNC B1 ;  /* 0x0000000000017941 */ /* 0x000fea0003800000 */
.L_x_19844:
[C---:B------:R-:W-:Y:S01]  /*4b70*/  FSETP.GTU.FTZ.AND P0, PT, |R0|.reuse, +INF , PT ;  /* 0x7f8000000000780b */ /* 0x040fe20003f1c200 */
[----:B------:R-:W-:Y:S01]  /*4b80*/  ULDC UR7, c[0x0][0x424] ;  /* 0x0001090000077ab9 */ /* 0x000fe20000000800 */
        /* <DEDUP_REMOVED lines=27> */
.L_x_19854:
[----:B------:R-:W-:Y:S05]  /*4d40*/  BSYNC B1 ;  /* 0x0000000000017941 */ /* 0x000fea0003800000 */
.L_x_19853:
[----:B------:R2:W-:Y:S01]  /*4d50*/  STG.E.U16 desc[UR4][R4.64], R9 ;  /* 0x0000000904007986 */ /* 0x0005e2000c101504 */
[----:B------:R-:W-:-:S07]  /*4d60*/  IADD3 R3, R3, 0x80, RZ ;  /* 0x0000008003037810 */ /* 0x000fce0007ffe0ff */
.L_x_19830:
[----:B------:R-:W-:Y:S05]  /*4d70*/  BSYNC B0 ;  /* 0x0000000000007941 */ /* 0x000fea0003800000 */
.L_x_19829:
[----:B------:R-:W-:-:S13]  /*4d80*/  ISETP.GE.AND P0, PT, R3, UR6, PT ;  /* 0x0000000603007c0c */ /* 0x000fda000bf06270 */
[----:B------:R-:W-:Y:S05]  /*4d90*/  @P0 EXIT ;  /* 0x000000000000094d */ /* 0x000fea0003800000 */
[----:B-12---:R-:W1:Y:S01]  /*4da0*/  LDC R4, c[0x0][0x218] ;  /* 0x00008600ff047b82 */ /* 0x006e620000000800 */
[----:B------:R-:W-:Y:S01]  /*4db0*/  HFMA2.MMA R5, -RZ, RZ, 0, 0 ;  /* 0x00000000ff057435 */ /* 0x000fe200000001ff */
[----:B------:R-:W-:Y:S02]  /*4dc0*/  MOV R0, RZ ;  /* 0x000000ff00007202 */ /* 0x000fe40000000f00 */
[----:B-1----:R-:W-:-:S13]  /*4dd0*/  ISETP.NE.AND P0, PT, R4, RZ, PT ;  /* 0x000000ff0400720c */ /* 0x002fda0003f05270 */
[----:B------:R-:W-:Y:S05]  /*4de0*/  @!P0 BRA `(.L_x_19855) ;  /* 0x0000001000a48947 */ /* 0x000fea0003800000 */
        /* <DEDUP_REMOVED lines=281> */
[----:B0-----:R-:W0:Y:S03]  /*5f80*/  @P0 LDC.64 R10, c[0x0][0x340] ;  /* 0x0000d000ff0a0b82 */ /* 0x001e260000000a00 */
[----:B------:R-:W-:Y:S01]  /*5f90*/  SHF.R.U32.HI R7, RZ, UR6, R6 ;  /* 0x00000006ff077c19 */ /* 0x000fe20008011606 */
[----:B------:R-:W-:Y:S01]  /*5fa0*/  ULDC.64 UR6, c[0x0][0x400] ;  /* 0x0001000000067ab9 */ /* 0x000fe20000000a00 */
[----:B------:R-:W-:-:S03]  /*5fb0*/  @P0 MOV R6, RZ ;  /* 0x000000ff00060202 */ /* 0x000fc60000000f00 */
[----:B------:R-:W1:Y:S01]  /*5fc0*/  @P0 LDC R13, c[0x0][0x33c] ;  /* 0x0000cf00ff0d0b82 */ /* 0x000e620000000800 */
[----:B------:R-:W-:-:S07]  /*5fd0*/  IMAD.MOV R9, RZ, RZ, -R7 ;  /* 0x000000ffff097224 */ /* 0x000fce00078e0a07 */
        /* <DEDUP_REMOVED lines=10> */
.L_x_19855:
        /* <DEDUP_REMOVED lines=36> */
.L_x_19861:
[----:B------:R-:W-:Y:S01]  /*62c0*/  FSETP.GEU.FTZ.AND P0, PT, R9, -R10, PT ;  /* 0x8000000a0900720b */ /* 0x000fe20003f1e000 */
[----:B------:R-:W-:-:S12]  /*62d0*/  FADD.FTZ R5, R5, -1 ;  /* 0xbf80000005057421 */ /* 0x000fd80000010000 */
[----:B------:R-:W-:-:S07]  /*62e0*/  @!P0 FADD.FTZ R5, R5, -1 ;  /* 0xbf80000005058421 */ /* 0x000fce0000010000 */
.L_x_19860:
[----:B------:R-:W-:Y:S05]  /*62f0*/  BSYNC B1 ;  /* 0x0000000000017941 */ /* 0x000fea0003800000 */
.L_x_19859:
[----:B------:R-:W-:Y:S01]  /*6300*/  FFMA.FTZ R0, -R10, R5, R0 ;  /* 0x000000050a007223 */ /* 0x000fe20000010100 */
[----:B------:R-:W-:Y:S06]  /*6310*/  BRA `(.L_x_19857) ;  /* 0x00000000007c7947 */ /* 0x000fec0003800000 */
.L_x_19858:
        /* <DEDUP_REMOVED lines=15> */
.L_x_19864:
[----:B------:R-:W-:-:S04]  /*6410*/  VIMNMX.U32 R9, R8, 0xb800000, PT ;  /* 0x0b80000008097848 */ /* 0x000fc80003fe0000 */
[C---:B------:R-:W-:Y:S02]  /*6420*/  IADD3 R5, R9.reuse, R5, RZ ;  /* 0x0000000509057210 */ /* 0x040fe40007ffe0ff */
[----:B------:R-:W-:-:S03]  /*6430*/  IADD3 R8, -R9, R8, RZ ;  /* 0x0000000809087210 */ /* 0x000fc60007ffe1ff */
[----:B0-2---:R-:W-:Y:S01]  /*6440*/  FFMA.FTZ R10, R0, R5, -RZ ;  /* 0x00000005000a7223 */ /* 0x005fe200000108ff */
        /* <DEDUP_REMOVED lines=9> */
.L_x_19863:
[----:B------:R-:W-:Y:S05]  /*64e0*/  BSYNC B1 ;  /* 0x0000000000017941 */ /* 0x000fea0003800000 */
.L_x_19862:
[----:B------:R-:W-:-:S04]  /*64f0*/  FMUL.FTZ R5, R5, 1.1920928955078125e-07 ;  /* 0x3400000005057820 */ /* 0x000fc80000410000 */
[----:B------:R-:W-:-:S07]  /*6500*/  FMUL.FTZ R0, R12, R5 ;  /* 0x000000050c007220 */ /* 0x000fce0000410000 */
.L_x_19857:
[----:B------:R-:W-:Y:S05]  /*6510*/  BSYNC B0 ;  /* 0x0000000000007941 */ /* 0x000fea0003800000 */
.L_x_19856:
        /* <DEDUP_REMOVED lines=29> */
.L_x_19866:
[----:B------:R-:W-:Y:S05]  /*66f0*/  BSYNC B0 ;  /* 0x0000000000007941 */ /* 0x000fea0003800000 */
.L_x_19865:
[----:B------:R-:W-:Y:S01]  /*6700*/  STG.E.U16 desc[UR4][R2.64], R5 ;  /* 0x0000000502007986 */ /* 0x000fe2000c101504 */
[----:B------:R-:W-:Y:S05]  /*6710*/  EXIT ;  /* 0x000000000000794d */ /* 0x000fea0003800000 */
.L_x_19867:
        /* <DEDUP_REMOVED lines=14> */
.L_x_37848:


//--------------------- .text._ZN2at6native27unrolled_elementwise_kernelIZZZNS0_15binary_internal21div_floor_kernel_cudaERNS_18TensorIteratorBaseEENKUlvE0_clEvENKUlvE2_clEvEUlN3c108BFloat16EE_St5arrayIPcLm2EELi4E23TrivialOffsetCalculatorILi1EjESE_NS0_6memory15LoadWithoutCastENSF_16StoreWithoutCastEEEviT_T0_T2_T3_T4_T5_ --------------------------
	.section	.text._ZN2at6native27unrolled_elementwise_kernelIZZZNS0_15binary_internal21div_floor_kernel_cudaERNS_18TensorIteratorBaseEENKUlvE0_clEvENKUlvE2_clEvEUlN3c108BFloat16EE_St5arrayIPcLm2EELi4E23TrivialOffsetCalculatorILi1EjESE_NS0_6memory15LoadWithoutCastENSF_16StoreWithoutCastEEEviT_T0_T2_T3_T4_T5_,"ax",@progbits
	.align	128
        .global         _ZN2at6native27unrolled_elementwise_kernelIZZZNS0_15binary_internal21div_floor_kernel_cudaERNS_18TensorIteratorBaseEENKUlvE0_clEvENKUlvE2_clEvEUlN3c108BFloat16EE_St5arrayIPcLm2EELi4E23TrivialOffsetCalculatorILi1EjESE_NS0_6memory15LoadWithoutCastENSF_16StoreWithoutCastEEEviT_T0_T2_T3_T4_T5_
        .type           _ZN2at6native27unrolled_elementwise_kernelIZZZNS0_15binary_internal21div_floor_kernel_cudaERNS_18TensorIteratorBaseEENKUlvE0_clEvENKUlvE2_clEvEUlN3c108BFloat16EE_St5arrayIPcLm2EELi4E23TrivialOffsetCalculatorILi1EjESE_NS0_6memory15LoadWithoutCastENSF_16StoreWithoutCastEEEviT_T0_T2_T3_T4_T5_,@function
        .size           _ZN2at6native27unrolled_elementwise_kernelIZZZNS0_15binary_internal21div_floor_kernel_cudaERNS_18TensorIteratorBaseEENKUlvE0_clEvENKUlvE2_clEvEUlN3c108BFloat16EE_St5arrayIPcLm2EELi4E23TrivialOffsetCalculatorILi1EjESE_NS0_6memory15LoadWithoutCastENSF_16StoreWithoutCastEEEviT_T0_T2_T3_T4_T5_,(.L_x_37849 - _ZN2at6native27unrolled_elementwise_kernelIZZZNS0_15binary_internal21div_floor_kernel_cudaERNS_18TensorIteratorBaseEENKUlvE0_clEvENKUlvE2_clEvEUlN3c108BFloat16EE_St5arrayIPcLm2EELi4E23TrivialOffsetCalculatorILi1EjESE_NS0_6memory15LoadWithoutCastENSF_16StoreWithoutCastEEEviT_T0_T2_T3_T4_T5_)
        .other          _ZN2at6native27unrolled_elementwise_kernelIZZZNS0_15binary_internal21div_floor_kernel_cudaERNS_18TensorIteratorBaseEENKUlvE0_clEvENKUlvE2_clEvEUlN3c108BFloat16EE_St5arrayIPcLm2EELi4E23TrivialOffsetCalculatorILi1EjESE_NS0_6memory15LoadWithoutCastENSF_16StoreWithoutCastEEEviT_T0_T2_T3_T4_T5_,@"STO_CUDA_ENTRY STV_DEFAULT"
_ZN2at6native27unrolled_elementwise_kernelIZZZNS0_15binary_internal21div_floor_kernel_cudaERNS_18TensorIteratorBaseEENKUlvE0_clEvENKUlvE2_clEvEUlN3c108BFloat16EE_St5arrayIPcLm2EELi4E23TrivialOffsetCalculatorILi1EjESE_NS0_6memory15LoadWithoutCastENSF_16StoreWithoutCastEEEviT_T0_T2_T3_T4_T5_:
.text._ZN2at6native27unrolled_elementwise_kernelIZZZNS0_15binary_internal21div_floor_kernel_cudaERNS_18TensorIteratorBaseEENKUlvE0_clEvENKUlvE2_clEvEUlN3c108BFloat16EE_St5arrayIPcLm2EELi4E23TrivialOffsetCalculatorILi1EjESE_NS0_6memory15LoadWithoutCastENSF_16StoreWithoutCastEEEviT_T0_T2_T3_T4_T5_:
        /* <DEDUP_REMOVED lines=16> */
[----:B------:R-:W-:-:S13]  /*0100*/  ISETP.GE.AND P3, PT, R5, R4, PT ;  /* 0x000000040500720c */ /* 0x000fda0003f66270 */
        /* <DEDUP_REMOVED lines=19> */
[----:B0-----:R-:W0:Y:S01]  /*0240*/  LDC R8, c[0x0][0x218] ;  /* 0x00008600ff087b82 */ /* 0x001e220000000800 */
[----:B-----5:R-:W-:Y:S01]  /*0250*/  IMAD.U32 R9, R10, 0x10000, RZ ;  /* 0x000100000a097824 */ /* 0x020fe200078e00ff */
        /* <DEDUP_REMOVED lines=27> */
.L_x_19875:
[----:B------:R-:W-:Y:S01]  /*0410*/  FSETP.GEU.FTZ.AND P0, PT, R15, -R0, PT ;  /* 0x800000000f00720b */ /* 0x000fe20003f1e000 */
[----:B------:R-:W-:-:S12]  /*0420*/  FADD.FTZ R12, R12, -1 ;  /* 0xbf8000000c0c7421 */ /* 0x000fd80000010000 */
[----:B------:R-:W-:-:S07]  /*0430*/  @!P0 FADD.FTZ R12, R12, -1 ;  /* 0xbf8000000c0c8421 */ /* 0x000fce0000010000 */
.L_x_19874:
[----:B------:R-:W-:Y:S05]  /*0440*/  BSYNC B2 ;  /* 0x0000000000027941 */ /* 0x000fea0003800000 */
.L_x_19873:
[----:B------:R-:W-:Y:S01]  /*0450*/  FFMA.FTZ R11, -R0, R12, R11 ;  /* 0x0000000c000b7223 */ /* 0x000fe2000001010b */
[----:B------:R-:W-:Y:S06]  /*0460*/  BRA `(.L_x_19871) ;  /* 0x00000000007c7947 */ /* 0x000fec0003800000 */
.L_x_19872:
        /* <DEDUP_REMOVED lines=15> */
.L_x_19878:
        /* <DEDUP_REMOVED lines=13> */
.L_x_19877:
[----:B------:R-:W-:Y:S05]  /*0630*/  BSYNC B2 ;  /* 0x0000000000027941 */ /* 0x000fea0003800000 */
.L_x_19876:
[----:B------:R-:W-:-:S04]  /*0640*/  FMUL.FTZ R12, R12, 1.1920928955078125e-07 ;  /* 0x340000000c0c7820 */ /* 0x000fc80000410000 */
[----:B0-----:R-:W-:-:S07]  /*0650*/  FMUL.FTZ R11, R17, R12 ;  /* 0x0000000c110b7220 */ /* 0x001fce0000410000 */
.L_x_19871:
[----:B------:R-:W-:Y:S05]  /*0660*/  BSYNC B0 ;  /* 0x0000000000007941 */ /* 0x000fea0003800000 */
.L_x_19870:
[C---:B------:R-:W-:Y:S01]  /*0670*/  FSETP.GTU.FTZ.AND P0, PT, |R11|.reuse, +INF , PT ;  /* 0x7f8000000b00780b */ /* 0x040fe20003f1c200 */
[----:B------:R-:W-:Y:S01]  /*0680*/  ULDC UR6, c[0x0][0x21c] ;  /* 0x0000870000067ab9 */ /* 0x000fe20000000800 */
[C---:B------:R-:W-:Y:S01]  /*0690*/  LOP3.LUT R0, R11.reuse, 0x80000000, R9, 0xb8, !PT ;  /* 0x800000000b007812 */ /* 0x040fe200078eb809 */
[----:B------:R-:W-:Y:S01]  /*06a0*/  IMAD.U32 R9, R10, 0x10000, RZ ;  /* 0x000100000a097824 */ /* 0x000fe200078e00ff */
        /* <DEDUP_REMOVED lines=23> */
.L_x_19869:
[----:B------:R-:W-:Y:S05]  /*0820*/  BSYNC B1 ;  /* 0x0000000000017941 */ /* 0x000fea0003800000 */
.L_x_19868:
[----:B0-----:R-:W-:Y:S01]  /*0830*/  VIADD R9, R3, 0x80 ;  /* 0x0000008003097836 */ /* 0x001fe20000000000 */
[----:B------:R-:W-:Y:S04]  /*0840*/  BSSY B1, `(.L_x_19879) ;  /* 0x0000062000017945 */ /* 0x000fe80003800000 */
[----:B------:R-:W-:-:S13]  /*0850*/  ISETP.GE.AND P0, PT, R9, R4, PT ;  /* 0x000000040900720c */ /* 0x000fda0003f06270 */
[----:B------:R-:W-:Y:S05]  /*0860*/  @P0 BRA `(.L_x_19880) ;  /* 0x00000004007c0947 */ /* 0x000fea0003800000 */
[----:B-----5:R-:W0:Y:S01]  /*0870*/  LDC R10, c[0x0][0x218] ;  /* 0x00008600ff0a7b82 */ /* 0x020e220000000800 */
        /* <DEDUP_REMOVED lines=28> */
.L_x_19886:
[----:B------:R-:W-:Y:S01]  /*0a40*/  FSETP.GEU.FTZ.AND P0, PT, R15, -R14, PT ;  /* 0x8000000e0f00720b */ /* 0x000fe20003f1e000 */
[----:B------:R-:W-:-:S12]  /*0a50*/  FADD.FTZ R13, R13, -1 ;  /* 0xbf8000000d0d7421 */ /* 0x000fd80000010000 */
[----:B------:R-:W-:-:S07]  /*0a60*/  @!P0 FADD.FTZ R13, R13, -1 ;  /* 0xbf8000000d0d8421 */ /* 0x000fce0000010000 */
.L_x_19885:
[----:B------:R-:W-:Y:S05]  /*0a70*/  BSYNC B2 ;  /* 0x0000000000027941 */ /* 0x000fea0003800000 */
.L_x_19884:
[----:B------:R-:W-:Y:S01]  /*0a80*/  FFMA.FTZ R12, -R14, R13, R12 ;  /* 0x0000000d0e0c7223 */ /* 0x000fe2000001010c */
[----:B------:R-:W-:Y:S06]  /*0a90*/  BRA `(.L_x_19882) ;  /* 0x00000000007c7947 */ /* 0x000fec0003800000 */
.L_x_19883:
        /* <DEDUP_REMOVED lines=15> */
.L_x_19889:
        /* <DEDUP_REMOVED lines=13> */
.L_x_19888:
[----:B------:R-:W-:Y:S05]  /*0c60*/  BSYNC B2 ;  /* 0x0000000000027941 */ /* 0x000fea0003800000 */
.L_x_19887:
[----:B------:R-:W-:-:S04]  /*0c70*/  FMUL.FTZ R13, R13, 1.1920928955078125e-07 ;  /* 0x340000000d0d7820 */ /* 0x000fc80000410000 */
[----:B------:R-:W-:-:S07]  /*0c80*/  FMUL.FTZ R12, R12, R13 ;  /* 0x0000000d0c0c7220 */ /* 0x000fce0000410000 */
.L_x_19882:
[----:B------:R-:W-:Y:S05]  /*0c90*/  BSYNC B0 ;  /* 0x0000000000007941 */ /* 0x000fea0003800000 */
.L_x_19881:
        /* <DEDUP_REMOVED lines=28> */
.L_x_19880:
[----:B------:R-:W-:Y:S05]  /*0e60*/  BSYNC B1 ;  /* 0x0000000000017941 */ /* 0x000fea0003800000 */
.L_x_19879:
[----:B------:R-:W-:Y:S01]  /*0e70*/  IADD3 R11, R3, 0x100, RZ ;  /* 0x00000100030b7810 */ /* 0x000fe20007ffe0ff */
[----:B------:R-:W-:Y:S03]  /*0e80*/  BSSY B1, `(.L_x_19890) ;  /* 0x0000062000017945 */ /* 0x000fe60003800000 */
[----:B------:R-:W-:-:S13]  /*0e90*/  ISETP.GE.AND P0, PT, R11, R4, PT ;  /* 0x000000040b00720c */ /* 0x000fda0003f06270 */
[----:B------:R-:W-:Y:S05]  /*0ea0*/  @P0 BRA `(.L_x_19891) ;  /* 0x00000004007c0947 */ /* 0x000fea0003800000 */
[----:B-----5:R-:W1:Y:S01]  /*0eb0*/  LDC R10, c[0x0][0x218] ;  /* 0x00008600ff0a7b82 */ /* 0x020e620000000800 */
[----:B------:R-:W-:Y:S01]  /*0ec0*/  IMAD.U32 R11, R6, 0x10000, RZ ;  /* 0x00010000060b7824 */ /* 0x000fe200078e00ff */
        /* <DEDUP_REMOVED lines=27> */
.L_x_19897:
[----:B------:R-:W-:Y:S01]  /*1080*/  FSETP.GEU.FTZ.AND P0, PT, R15, -R14, PT ;  /* 0x8000000e0f00720b */ /* 0x000fe20003f1e000 */
[----:B------:R-:W-:-:S12]  /*1090*/  FADD.FTZ R13, R13, -1 ;  /* 0xbf8000000d0d7421 */ /* 0x000fd80000010000 */
[----:B------:R-:W-:-:S07]  /*10a0*/  @!P0 FADD.FTZ R13, R13, -1 ;  /* 0xbf8000000d0d8421 */ /* 0x000fce0000010000 */
.L_x_19896:
[----:B------:R-:W-:Y:S05]  /*10b0*/  BSYNC B2 ;  /* 0x0000000000027941 */ /* 0x000fea0003800000 */
.L_x_19895:
[----:B------:R-:W-:Y:S01]  /*10c0*/  FFMA.FTZ R12, -R14, R13, R12 ;  /* 0x0000000d0e0c7223 */ /* 0x000fe2000001010c */
[----:B------:R-:W-:Y:S06]  /*10d0*/  BRA `(.L_x_19893) ;  /* 0x00000000007c7947 */ /* 0x000fec0003800000 */
.L_x_19894:
        /* <DEDUP_REMOVED lines=15> */
.L_x_19900:
        /* <DEDUP_REMOVED lines=13> */
.L_x_19899:
[----:B------:R-:W-:Y:S05]  /*12a0*/  BSYNC B2 ;  /* 0x0000000000027941 */ /* 0x000fea0003800000 */
.L_x_19898:
[----:B------:R-:W-:-:S04]  /*12b0*/  FMUL.FTZ R13, R13, 1.1920928955078125e-07 ;  /* 0x340000000d0d7820 */ /* 0x000fc80000410000 */
[----:B------:R-:W-:-:S07]  /*12c0*/  FMUL.FTZ R12, R12, R13 ;  /* 0x0000000d0c0c7220 */ /* 0x000fce0000410000 */
.L_x_19893:
[----:B------:R-:W-:Y:S05]  /*12d0*/  BSYNC B0 ;  /* 0x0000000000007941 */ /* 0x000fea0003800000 */
.L_x_19892:
        /* <DEDUP_REMOVED lines=28> */
.L_x_19891:
[----:B------:R-:W-:Y:S05]  /*14a0*/  BSYNC B1 ;  /* 0x0000000000017941 */ /* 0x000fea0003800000 */
.L_x_19890:
[----:B------:R-:W-:Y:S01]  /*14b0*/  VIADD R11, R3, 0x180 ;  /* 0x00000180030b7836 */ /* 0x000fe20000000000 */
[----:B------:R-:W-:Y:S04]  /*14c0*/  BSSY B1, `(.L_x_19901) ;  /* 0x0000061000017945 */ /* 0x000fe80003800000 */
[----:B------:R-:W-:-:S13]  /*14d0*/  ISETP.GE.AND P0, PT, R11, R4, PT ;  /* 0x000000040b00720c */ /* 0x000fda0003f06270 */
[----:B------:R-:W-:Y:S05]  /*14e0*/  @P0 BRA `(.L_x_19902) ;  /* 0x0000000400780947 */ /* 0x000fea0003800000 */
[----:B-----5:R-:W1:Y:S01]  /*14f0*/  LDC R10, c[0x0][0x218] ;  /* 0x00008600ff0a7b82 */ /* 0x020e620000000800 */
[----:B------:R-:W-:Y:S01]  /*1500*/  SHF.L.U32 R11, R5, 0x10, RZ ;  /* 0x00000010050b7819 */ /* 0x000fe200000006ff */
[----:B------:R-:W-:Y:S04]  /*1510*/  BSSY B0, `(.L_x_19903) ;  /* 0x0000040000007945 */ /* 0x000fe80003800000 */
        /* <DEDUP_REMOVED lines=26> */
.L_x_19908:
[----:B------:R-:W-:Y:S01]  /*16c0*/  FSETP.GEU.FTZ.AND P0, PT, R15, -R14, PT ;  /* 0x8000000e0f00720b */ /* 0x000fe20003f1e000 */
[----:B------:R-:W-:-:S12]  /*16d0*/  FADD.FTZ R13, R13, -1 ;  /* 0xbf8000000d0d7421 */ /* 0x000fd80000010000 */
[----:B------:R-:W-:-:S07]  /*16e0*/  @!P0 FADD.FTZ R13, R13, -1 ;  /* 0xbf8000000d0d8421 */ /* 0x000fce0000010000 */
.L_x_19907:
[----:B------:R-:W-:Y:S05]  /*16f0*/  BSYNC B2 ;  /* 0x0000000000027941 */ /* 0x000fea0003800000 */
.L_x_19906:
[----:B------:R-:W-:Y:S01]  /*1700*/  FFMA.FTZ R12, -R14, R13, R12 ;  /* 0x0000000d0e0c7223 */ /* 0x000fe2000001010c */
[----:B------:R-:W-:Y:S06]  /*1710*/  BRA `(.L_x_19904) ;  /* 0x00000000007c7947 */ /* 0x000fec0003800000 */
.L_x_19905:
        /* <DEDUP_REMOVED lines=15> */
.L_x_19911:
        /* <DEDUP_REMOVED lines=13> */
.L_x_19910:
[----:B------:R-:W-:Y:S05]  /*18e0*/  BSYNC B2 ;  /* 0x0000000000027941 */ /* 0x000fea0003800000 */
.L_x_19909:
[----:B------:R-:W-:-:S04]  /*18f0*/  FMUL.FTZ R13, R13, 1.1920928955078125e-07 ;  /* 0x340000000d0d7820 */ /* 0x000fc80000410000 */
[----:B------:R-:W-:-:S07]  /*1900*/  FMUL.FTZ R12, R12, R13 ;  /* 0x0000000d0c0c7220 */ /* 0x000fce0000410000 */
.L_x_19904:
[----:B------:R-:W-:Y:S05]  /*1910*/  BSYNC B0 ;  /* 0x0000000000007941 */ /* 0x000fea0003800000 */
.L_x_19903:
        /* <DEDUP_REMOVED lines=27> */
.L_x_19902:
[----:B------:R-:W-:Y:S05]  /*1ad0*/  BSYNC B1 ;  /* 0x0000000000017941 */ /* 0x000fea0003800000 */
.L_x_19901:
[----:B------:R-:W-:Y:S01]  /*1ae0*/  ISETP.GE.AND P0, PT, R3, R4, PT ;  /* 0x000000040300720c */ /* 0x000fe20003f06270 */
[----:B------:R-:W-:Y:S04]  /*1af0*/  BSSY B0, `(.L_x_19912) ;  /* 0x0000017000007945 */ /* 0x000fe80003800000 */
[----:B------:R-:W-:Y:S08]  /*1b00*/  BSSY B1, `(.L_x_19913) ;  /* 0x000000f000017945 */ /* 0x000ff00003800000 */
[----:B------:R-:W-:Y:S05]  /*1b10*/  @P0 BRA `(.L_x_19914) ;  /* 0x0000000000340947 */ /* 0x000fea0003800000 */
[----:B-----5:R-:W1:Y:S01]  /*1b20*/  LDC.64 R10, c[0x0][0x228] ;  /* 0x00008a00ff0a7b82 */ /* 0x020e620000000a00 */
        /* <DEDUP_REMOVED lines=12> */
.L_x_19914:
[----:B------:R-:W-:Y:S05]  /*1bf0*/  BSYNC B1 ;  /* 0x0000000000017941 */ /* 0x000fea0003800000 */
.L_x_19913:
[----:B------:R-:W-:-:S13]  /*1c00*/  ISETP.GE.AND P0, PT, R3, R4, PT ;  /* 0x000000040300720c */ /* 0x000fda0003f06270 */
[----:B-1----:R-:W1:Y:S01]  /*1c10*/  @!P0 LDC.64 R8, c[0x0][0x228] ;  /* 0x00008a00ff088b82 */ /* 0x002e620000000a00 */
[----:B-----5:R-:W-:Y:S01]  /*1c20*/  @!P0 LEA R5, R2, R3, 0x9 ;  /* 0x0000000302058211 */ /* 0x020fe200078e48ff */
[----:B------:R-:W-:-:S04]  /*1c30*/  @!P0 VIADD R3, R3, 0x80 ;  /* 0x0000008003038836 */ /* 0x000fc80000000000 */
[----:B-1----:R-:W-:-:S05]  /*1c40*/  @!P0 IMAD.WIDE.U32 R8, R5, 0x2, R8 ;  /* 0x0000000205088825 */ /* 0x002fca00078e0008 */
[----:B------:R1:W-:Y:S02]  /*1c50*/  @!P0 STG.E.U16 desc[UR4][R8.64], R6 ;  /* 0x0000000608008986 */ /* 0x0003e4000c101504 */
.L_x_19915:
[----:B------:R-:W-:Y:S05]  /*1c60*/  BSYNC B0 ;  /* 0x0000000000007941 */ /* 0x000fea0003800000 */
.L_x_19912:
[----:B------:R-:W-:Y:S05]  /*1c70*/  WARPSYNC.ALL ;  /* 0x0000000000007948 */ /* 0x000fea0003800000 */
[----:B------:R-:W-:-:S13]  /*1c80*/  ISETP.GE.AND P0, PT, R3, R4, PT ;  /* 0x000000040300720c */ /* 0x000fda0003f06270 */
[----:B------:R-:W-:Y:S05]  /*1c90*/  @P0 EXIT ;  /* 0x000000000000094d */ /* 0x000fea0003800000 */
[----:B------:R-:W2:Y:S01]  /*1ca0*/  LDC.64 R4, c[0x0][0x228] ;  /* 0x00008a00ff047b82 */ /* 0x000ea20000000a00 */
[----:B------:R-:W-:-:S04]  /*1cb0*/  IMAD R3, R2, 0x200, R3 ;  /* 0x0000020002037824 */ /* 0x000fc800078e0203 */
[----:B--2---:R-:W-:-:S05]  /*1cc0*/  IMAD.WIDE.U32 R2, R3, 0x2, R4 ;  /* 0x0000000203027825 */ /* 0x004fca00078e0004 */
[----:B------:R-:W-:Y:S01]  /*1cd0*/  STG.E.U16 desc[UR4][R2.64], R0 ;  /* 0x0000000002007986 */ /* 0x000fe2000c101504 */
[----:B------:R-:W-:Y:S05]  /*1ce0*/  EXIT ;  /* 0x000000000000794d */ /* 0x000fea0003800000 */
.L_x_19916:
        /* <DEDUP_REMOVED lines=9> */
.L_x_37849:


//--------------------- .text._ZN2at6native29vectorized_elementwise_kernelILi2EZZZNS0_15binary_internal21div_floor_kernel_cudaERNS_18TensorIteratorBaseEENKUlvE0_clEvENKUlvE2_clEvEUlN3c108BFloat16EE_St5arrayIPcLm2EEEEviT0_T1_ --------------------------
	.section	.text._ZN2at6native29vectorized_elementwise_kernelILi2EZZZNS0_15binary_internal21div_floor_kernel_cudaERNS_18TensorIteratorBaseEENKUlvE0_clEvENKUlvE2_clEvEUlN3c108BFloat16EE_St5arrayIPcLm2EEEEviT0_T1_,"ax",@progbits
	.align	128
        .global         _ZN2at6native29vectorized_elementwise_kernelILi2EZZZNS0_15binary_internal21div_floor_kernel_cudaERNS_18TensorIteratorBaseEENKUlvE0_clEvENKUlvE2_clEvEUlN3c108BFloat16EE_St5arrayIPcLm2EEEEviT0_T1_
        .type           _ZN2at6native29vectorized_elementwise_kernelILi2EZZZNS0_15binary_internal21div_floor_kernel_cudaERNS_18TensorIteratorBaseEENKUlvE0_clEvENKUlvE2_clEvEUlN3c108BFloat16EE_St5arrayIPcLm2EEEEviT0_T1_,@function
        .size           _ZN2at6native29vectorized_elementwise_kernelILi2EZZZNS0_15binary_internal21div_floor_kernel_cudaERNS_18TensorIteratorBaseEENKUlvE0_clEvENKUlvE2_clEvEUlN3c108BFloat16EE_St5arrayIPcLm2EEEEviT0_T1_,(.L_x_37850 - _ZN2at6native29vectorized_elementwise_kernelILi2EZZZNS0_15binary_internal21div_floor_kernel_cudaERNS_18TensorIteratorBaseEENKUlvE0_clEvENKUlvE2_clEvEUlN3c108BFloat16EE_St5arrayIPcLm2EEEEviT0_T1_)
        .other          _ZN2at6native29vectorized_elementwise_kernelILi2EZZZNS0_15binary_internal21div_floor_kernel_cudaERNS_18TensorIteratorBaseEENKUlvE0_clEvENKUlvE2_clEvEUlN3c108BFloat16EE_St5arrayIPcLm2EEEEviT0_T1_,@"STO_CUDA_ENTRY STV_DEFAULT"
_ZN2at6native29vectorized_elementwise_kernelILi2EZZZNS0_15binary_internal21div_floor_kernel_cudaERNS_18TensorIteratorBaseEENKUlvE0_clEvENKUlvE2_clEvEUlN3c108BFloat16EE_St5arrayIPcLm2EEEEviT0_T1_:
.text._ZN2at6native29vectorized_elementwise_kernelILi2EZZZNS0_15binary_internal21div_floor_kernel_cudaERNS_18TensorIteratorBaseEENKUlvE0_clEvENKUlvE2_clEvEUlN3c108BFloat16EE_St5arrayIPcLm2EEEEviT0_T1_:
        /* <DEDUP_REMOVED lines=11> */
[----:B0-----:R-:W-:Y:S02]  /*00b0*/  IMAD.WIDE.U32 R12, R3, 0x4, R4 ;  /* 0x00000004030c7825 */ /* 0x001fe400078e0004 */
[----:B------:R-:W0:Y:S03]  /*00c0*/  LDC R4, c[0x0][0x218] ;  /* 0x00008600ff047b82 */ /* 0x000e260000000800 */
[----:B------:R-:W2:Y:S04]  /*00d0*/  LDG.E R6, desc[UR4][R12.64] ;  /* 0x000000040c067981 */ /* 0x000ea8000c1e1900 */
[----:B------:R1:W5:Y:S04]  /*00e0*/  LDG.E R8, desc[UR4][R12.64+0x200] ;  /* 0x000200040c087981 */ /* 0x000368000c1e1900 */
[----:B------:R1:W5:Y:S04]  /*00f0*/  LDG.E R10, desc[UR4][R12.64+0x400] ;  /* 0x000400040c0a7981 */ /* 0x000368000c1e1900 */
[----:B------:R1:W5:Y:S01]  /*0100*/  LDG.E R7, desc[UR4][R12.64+0x600] ;  /* 0x000600040c077981 */ /* 0x000362000c1e1900 */
[----:B------:R-:W-:Y:S01]  /*0110*/  BSSY B0, `(.L_x_19918) ;  /* 0x0000041000007945 */ /* 0x000fe20003800000 */
[----:B0-----:R-:W-:Y:S01]  /*0120*/  FADD.FTZ R5, |R4|, -RZ ;  /* 0x800000ff04057221 */ /* 0x001fe20000010200 */
[----:B--2---:R-:W-:-:S04]  /*0130*/  IMAD.U32 R9, R6, 0x10000, RZ ;  /* 0x0001000006097824 */ /* 0x004fc800078e00ff */
[C---:B------:R-:W-:Y:S01]  /*0140*/  FADD.FTZ R0, |R9|.reuse, -RZ ;  /* 0x800000ff09007221 */ /* 0x040fe20000010200 */
[----:B------:R-:W-:-:S13]  /*0150*/  FSETP.GEU.FTZ.AND P0, PT, |R9|, |R4|, PT ;  /* 0x400000040900720b */ /* 0x000fda0003f1e200 */
[----:B-1----:R-:W-:Y:S05]  /*0160*/  @!P0 BRA `(.L_x_19919) ;  /* 0x0000000000ec8947 */ /* 0x002fea0003800000 */
        /* <DEDUP_REMOVED lines=22> */
.L_x_19923:
[----:B------:R-:W-:Y:S01]  /*02d0*/  FSETP.GEU.FTZ.AND P0, PT, R13, -R5, PT ;  /* 0x800000050d00720b */ /* 0x000fe20003f1e000 */
[----:B------:R-:W-:-:S12]  /*02e0*/  FADD.FTZ R11, R11, -1 ;  /* 0xbf8000000b0b7421 */ /* 0x000fd80000010000 */
[----:B------:R-:W-:-:S07]  /*02f0*/  @!P0 FADD.FTZ R11, R11, -1 ;  /* 0xbf8000000b0b8421 */ /* 0x000fce0000010000 */
.L_x_19922:
[----:B------:R-:W-:Y:S05]  /*0300*/  BSYNC B1 ;  /* 0x0000000000017941 */ /* 0x000fea0003800000 */
.L_x_19921:
[----:B------:R-:W-:Y:S01]  /*0310*/  FFMA.FTZ R0, -R5, R11, R0 ;  /* 0x0000000b05007223 */ /* 0x000fe20000010100 */
[----:B------:R-:W-:Y:S06]  /*0320*/  BRA `(.L_x_19919) ;  /* 0x00000000007c7947 */ /* 0x000fec0003800000 */
.L_x_19920:
        /* <DEDUP_REMOVED lines=15> */
.L_x_19926:
        /* <DEDUP_REMOVED lines=13> */
.L_x_19925:
[----:B------:R-:W-:Y:S05]  /*04f0*/  BSYNC B1 ;  /* 0x0000000000017941 */ /* 0x000fea0003800000 */
.L_x_19924:
[----:B------:R-:W-:-:S04]  /*0500*/  FMUL.FTZ R12, R12, 1.1920928955078125e-07 ;  /* 0x340000000c0c7820 */ /* 0x000fc80000410000 */
[----:B------:R-:W-:-:S07]  /*0510*/  FMUL.FTZ R0, R17, R12 ;  /* 0x0000000c11007220 */ /* 0x000fce0000410000 */
.L_x_19919:
[----:B------:R-:W-:Y:S05]  /*0520*/  BSYNC B0 ;  /* 0x0000000000007941 */ /* 0x000fea0003800000 */
.L_x_19918:
[C---:B------:R-:W-:Y:S01]  /*0530*/  FSETP.GTU.FTZ.AND P0, PT, |R0|.reuse, +INF , PT ;  /* 0x7f8000000000780b */ /* 0x040fe20003f1c200 */
[----:B------:R-:W-:Y:S01]  /*0540*/  ULDC UR6, c[0x0][0x21c] ;  /* 0x0000870000067ab9 */ /* 0x000fe20000000800 */
[C---:B0-----:R-:W-:Y:S01]  /*0550*/  LOP3.LUT R11, R0.reuse, 0x80000000, R9, 0xb8, !PT ;  /* 0x80000000000b7812 */ /* 0x041fe200078eb809 */
[----:B------:R-:W-:Y:S03]  /*0560*/  BSSY B0, `(.L_x_19927) ;  /* 0x000001b000007945 */ /* 0x000fe60003800000 */
[----:B------:R-:W-:Y:S02]  /*0570*/  FSEL R0, R0, R11, P0 ;  /* 0x0000000b00007208 */ /* 0x000fe40000000000 */
[----:B------:R-:W-:Y:S02]  /*0580*/  FSETP.GEU.FTZ.AND P0, PT, R4, RZ, PT ;  /* 0x000000ff0400720b */ /* 0x000fe40003f1e000 */
[----:B------:R-:W-:-:S02]  /*0590*/  FSETP.NEU.FTZ.AND P1, PT, R0, RZ, PT ;  /* 0x000000ff0000720b */ /* 0x000fc40003f3d000 */
[----:B------:R-:W-:Y:S01]  /*05a0*/  FSETP.GEU.FTZ.AND P2, PT, R0, RZ, PT ;  /* 0x000000ff0000720b */ /* 0x000fe20003f5e000 */
[----:B------:R-:W-:Y:S01]  /*05b0*/  FADD.FTZ R0, R9, -R0 ;  /* 0x8000000009007221 */ /* 0x000fe20000010000 */
[----:B------:R-:W-:Y:S02]  /*05c0*/  PRMT R11, R6, 0x7632, R11 ;  /* 0x00007632060b7816 */ /* 0x000fe4000000000b */
[----:B------:R-:W-:Y:S01]  /*05d0*/  PLOP3.LUT P1, PT, P1, P0, P2, 0x9f, 0x0 ;  /* 0x000000000000781c */ /* 0x000fe20000f21327 */
[----:B------:R-:W-:-:S12]  /*05e0*/  FMUL.FTZ R0, R0, UR6 ;  /* 0x0000000600007c20 */ /* 0x000fd80008410000 */
[----:B------:R-:W-:-:S05]  /*05f0*/  @!P1 FADD.FTZ R0, R0, -1 ;  /* 0xbf80000000009421 */ /* 0x000fca0000010000 */
[----:B------:R-:W-:-:S13]  /*0600*/  FSETP.NEU.FTZ.AND P1, PT, R0, RZ, PT ;  /* 0x000000ff0000720b */ /* 0x000fda0003f3d000 */
[----:B------:R-:W-:Y:S01]  /*0610*/  @!P1 FMUL.FTZ R6, R9, UR6 ;  /* 0x0000000609069c20 */ /* 0x000fe20008410000 */
[----:B------:R-:W-:-:S04]  /*0620*/  IMAD.U32 R9, R11, 0x10000, RZ ;  /* 0x000100000b097824 */ /* 0x000fc800078e00ff */
[----:B------:R-:W-:Y:S02]  /*0630*/  @!P1 LOP3.LUT R6, RZ, 0x80000000, R6, 0xb8, !PT ;  /* 0x80000000ff069812 */ /* 0x000fe400078eb806 */
[----:B------:R-:W-:Y:S02]  /*0640*/  FSETP.GEU.FTZ.AND P2, PT, |R9|, |R4|, PT ;  /* 0x400000040900720b */ /* 0x000fe40003f5e200 */
[----:B------:R-:W-:Y:S01]  /*0650*/  @!P1 F2FP.BF16.F32.PACK_AB R6, RZ, R6 ;  /* 0x00000006ff06923e */ /* 0x000fe200000010ff */
[----:B------:R-:W-:Y:S10]  /*0660*/  @!P1 BRA `(.L_x_19928) ;  /* 0x0000000000289947 */ /* 0x000ff40003800000 */
        /* <DEDUP_REMOVED lines=10> */
.L_x_19928:
[----:B------:R-:W-:Y:S05]  /*0710*/  BSYNC B0 ;  /* 0x0000000000007941 */ /* 0x000fea0003800000 */
.L_x_19927:
[----:B------:R-:W-:Y:S01]  /*0720*/  BSSY B0, `(.L_x_19929) ;  /* 0x000003e000007945 */ /* 0x000fe20003800000 */
[----:B------:R-:W-:-:S03]  /*0730*/  FADD.FTZ R0, |R9|, -RZ ;  /* 0x800000ff09007221 */ /* 0x000fc60000010200 */
        /* <DEDUP_REMOVED lines=23> */
.L_x_19934:
[----:B------:R-:W-:Y:S01]  /*08b0*/  FSETP.GEU.FTZ.AND P1, PT, R13, -R5, PT ;  /* 0x800000050d00720b */ /* 0x000fe20003f3e000 */
[----:B------:R-:W-:-:S12]  /*08c0*/  FADD.FTZ R11, R11, -1 ;  /* 0xbf8000000b0b7421 */ /* 0x000fd80000010000 */
[----:B------:R-:W-:-:S07]  /*08d0*/  @!P1 FADD.FTZ R11, R11, -1 ;  /* 0xbf8000000b0b9421 */ /* 0x000fce0000010000 */
.L_x_19933:
[----:B------:R-:W-:Y:S05]  /*08e0*/  BSYNC B1 ;  /* 0x0000000000017941 */ /* 0x000fea0003800000 */
.L_x_19932:
[----:B------:R-:W-:Y:S01]  /*08f0*/  FFMA.FTZ R0, -R5, R11, R0 ;  /* 0x0000000b05007223 */ /* 0x000fe20000010100 */
[----:B------:R-:W-:Y:S06]  /*0900*/  BRA `(.L_x_19930) ;  /* 0x00000000007c7947 */ /* 0x000fec0003800000 */
.L_x_19931:
        /* <DEDUP_REMOVED lines=15> */
.L_x_19937:
        /* <DEDUP_REMOVED lines=13> */
.L_x_19936:
[----:B------:R-:W-:Y:S05]  /*0ad0*/  BSYNC B1 ;  /* 0x0000000000017941 */ /* 0x000fea0003800000 */
.L_x_19935:
[----:B------:R-:W-:-:S04]  /*0ae0*/  FMUL.FTZ R11, R11, 1.1920928955078125e-07 ;  /* 0x340000000b0b7820 */ /* 0x000fc80000410000 */
[----:B------:R-:W-:-:S07]  /*0af0*/  FMUL.FTZ R0, R16, R11 ;  /* 0x0000000b10007220 */ /* 0x000fce0000410000 */
.L_x_19930:
[----:B------:R-:W-:Y:S05]  /*0b00*/  BSYNC B0 ;  /* 0x0000000000007941 */ /* 0x000fea0003800000 */
.L_x_19929:
[C---:B------:R-:W-:Y:S01]  /*0b10*/  FSETP.GTU.FTZ.AND P1, PT, |R0|.reuse, +INF , PT ;  /* 0x7f8000000000780b */ /* 0x040fe20003f3c200 */
[----:B------:R-:W-:Y:S01]  /*0b20*/  BSSY B0, `(.L_x_19938) ;  /* 0x000001a000007945 */ /* 0x000fe20003800000 */
[----:B------:R-:W-:-:S04]  /*0b30*/  LOP3.LUT R11, R0, 0x80000000, R9, 0xb8, !PT ;  /* 0x80000000000b7812 */ /* 0x000fc800078eb809 */
[----:B------:R-:W-:Y:S01]  /*0b40*/  FSEL R0, R0, R11, P1 ;  /* 0x0000000b00007208 */ /* 0x000fe20000800000 */
[----:B-----5:R-:W-:-:S03]  /*0b50*/  IMAD.U32 R11, R8, 0x10000, RZ ;  /* 0x00010000080b7824 */ /* 0x020fc600078e00ff */
[C---:B------:R-:W-:Y:S02]  /*0b60*/  FSETP.NEU.FTZ.AND P1, PT, R0.reuse, RZ, PT ;  /* 0x000000ff0000720b */ /* 0x040fe40003f3d000 */
[----:B------:R-:W-:Y:S01]  /*0b70*/  FSETP.GEU.FTZ.AND P2, PT, R0, RZ, PT ;  /* 0x000000ff0000720b */ /* 0x000fe20003f5e000 */
[----:B------:R-:W-:-:S03]  /*0b80*/  FADD.FTZ R0, R9, -R0 ;  /* 0x8000000009007221 */ /* 0x000fc60000010000 */
[----:B------:R-:W-:Y:S01]  /*0b90*/  PLOP3.LUT P1, PT, P1, P0, P2, 0x9f, 0x0 ;  /* 0x000000000000781c */ /* 0x000fe20000f21327 */
[----:B------:R-:W-:Y:S01]  /*0ba0*/  FMUL.FTZ R0, R0, UR6 ;  /* 0x0000000600007c20 */ /* 0x000fe20008410000 */
[----:B------:R-:W-:-:S11]  /*0bb0*/  FSETP.GEU.FTZ.AND P2, PT, |R11|, |R4|, PT ;  /* 0x400000040b00720b */ /* 0x000fd60003f5e200 */
        /* <DEDUP_REMOVED lines=16> */
.L_x_19939:
[----:B------:R-:W-:Y:S05]  /*0cc0*/  BSYNC B0 ;  /* 0x0000000000007941 */ /* 0x000fea0003800000 */
.L_x_19938:
[----:B------:R-:W-:Y:S01]  /*0cd0*/  BSSY B0, `(.L_x_19940) ;  /* 0x000003e000007945 */ /* 0x000fe20003800000 */
[----:B------:R-:W-:-:S03]  /*0ce0*/  FADD.FTZ R0, |R11|, -RZ ;  /* 0x800000ff0b007221 */ /* 0x000fc60000010200 */
[----:B------:R-:W-:Y:S05]  /*0cf0*/  @!P2 BRA `(.L_x_19941) ;  /* 0x0000000000eca947 */ /* 0x000fea0003800000 */
[----:B------:R-:W-:-:S05]  /*0d00*/  FMUL.FTZ R15, |R4|, 8388608 ;  /* 0x4b000000040f7820 */ /* 0x000fca0000410200 */
[----:B------:R-:W-:-:S13]  /*0d10*/  FSETP.GTU.FTZ.AND P1, PT, R0, R15, PT ;  /* 0x0000000f0000720b */ /* 0x000fda0003f3c000 */
[----:B------:R-:W-:Y:S05]  /*0d20*/  @P1 BRA `(.L_x_19942) ;  /* 0x0000000000641947 */ /* 0x000fea0003800000 */
[----:B------:R-:W1:Y:S01]  /*0d30*/  MUFU.RCP R13, R5 ;  /* 0x00000005000d7308 */ /* 0x000e620000001000 */
[----:B------:R-:W-:Y:S01]  /*0d40*/  FADD.FTZ R15, -R5, -RZ ;  /* 0x800000ff050f7221 */ /* 0x000fe20000010100 */
[----:B------:R-:W-:Y:S01]  /*0d50*/  BSSY B1, `(.L_x_19943) ;  /* 0x0000014000017945 */ /* 0x000fe20003800000 */
[----:B-1----:R-:W-:-:S05]  /*0d60*/  FMUL.FTZ R12, R0, R13 ;  /* 0x0000000d000c7220 */ /* 0x002fca0000410000 */
        /* <DEDUP_REMOVED lines=15> */
.L_x_19945:
[----:B------:R-:W-:Y:S01]  /*0e60*/  FSETP.GEU.FTZ.AND P1, PT, R15, -R5, PT ;  /* 0x800000050f00720b */ /* 0x000fe20003f3e000 */
[----:B------:R-:W-:-:S12]  /*0e70*/  FADD.FTZ R13, R13, -1 ;  /* 0xbf8000000d0d7421 */ /* 0x000fd80000010000 */
[----:B------:R-:W-:-:S07]  /*0e80*/  @!P1 FADD.FTZ R13, R13, -1 ;  /* 0xbf8000000d0d9421 */ /* 0x000fce0000010000 */
.L_x_19944:
[----:B------:R-:W-:Y:S05]  /*0e90*/  BSYNC B1 ;  /* 0x0000000000017941 */ /* 0x000fea0003800000 */
.L_x_19943:
[----:B------:R-:W-:Y:S01]  /*0ea0*/  FFMA.FTZ R0, -R5, R13, R0 ;  /* 0x0000000d05007223 */ /* 0x000fe20000010100 */
[----:B------:R-:W-:Y:S06]  /*0eb0*/  BRA `(.L_x_19941) ;  /* 0x00000000007c7947 */ /* 0x000fec0003800000 */
.L_x_19942:
        /* <DEDUP_REMOVED lines=15> */
.L_x_19948:
        /* <DEDUP_REMOVED lines=13> */
.L_x_19947:
[----:B------:R-:W-:Y:S05]  /*1080*/  BSYNC B1 ;  /* 0x0000000000017941 */ /* 0x000fea0003800000 */
.L_x_19946:
[----:B------:R-:W-:-:S04]  /*1090*/  FMUL.FTZ R13, R12, 1.1920928955078125e-07 ;  /* 0x340000000c0d7820 */ /* 0x000fc80000410000 */
[----:B------:R-:W-:-:S07]  /*10a0*/  FMUL.FTZ R0, R16, R13 ;  /* 0x0000000d10007220 */ /* 0x000fce0000410000 */
.L_x_19941:
[----:B------:R-:W-:Y:S05]  /*10b0*/  BSYNC B0 ;  /* 0x0000000000007941 */ /* 0x000fea0003800000 */
.L_x_19940:
[C---:B------:R-:W-:Y:S01]  /*10c0*/  FSETP.GTU.FTZ.AND P1, PT, |R0|.reuse, +INF , PT ;  /* 0x7f8000000000780b */ /* 0x040fe20003f3c200 */
[----:B------:R-:W-:Y:S01]  /*10d0*/  BSSY B0, `(.L_x_19949) ;  /* 0x000001b000007945 */ /* 0x000fe20003800000 */
[----:B------:R-:W-:Y:S02]  /*10e0*/  LOP3.LUT R13, R0, 0x80000000, R11, 0xb8, !PT ;  /* 0x80000000000d7812 */ /* 0x000fe400078eb80b */
[----:B------:R-:W-:Y:S02]  /*10f0*/  PRMT R12, R8, 0x7632, R12 ;  /* 0x00007632080c7816 */ /* 0x000fe4000000000c */
[----:B------:R-:W-:-:S04]  /*1100*/  FSEL R0, R0, R13, P1 ;  /* 0x0000000d00007208 */ /* 0x000fc80000800000 */
[C---:B------:R-:W-:Y:S02]  /*1110*/  FSETP.NEU.FTZ.AND P1, PT, R0.reuse, RZ, PT ;  /* 0x000000ff0000720b */ /* 0x040fe40003f3d000 */
[----:B------:R-:W-:Y:S01]  /*1120*/  FSETP.GEU.FTZ.AND P2, PT, R0, RZ, PT ;  /* 0x000000ff0000720b */ /* 0x000fe20003f5e000 */
[----:B------:R-:W-:-:S03]  /*1130*/  FADD.FTZ R0, R11, -R0 ;  /* 0x800000000b007221 */ /* 0x000fc60000010000 */
        /* <DEDUP_REMOVED lines=20> */
.L_x_19950:
[----:B------:R-:W-:Y:S05]  /*1280*/  BSYNC B0 ;  /* 0x0000000000007941 */ /* 0x000fea0003800000 */
.L_x_19949:
        /* <DEDUP_REMOVED lines=25> */
.L_x_19956:
[----:B------:R-:W-:Y:S01]  /*1420*/  FSETP.GEU.FTZ.AND P1, PT, R15, -R5, PT ;  /* 0x800000050f00720b */ /* 0x000fe20003f3e000 */
[----:B------:R-:W-:-:S12]  /*1430*/  FADD.FTZ R13, R13, -1 ;  /* 0xbf8000000d0d7421 */ /* 0x000fd80000010000 */
[----:B------:R-:W-:-:S07]  /*1440*/  @!P1 FADD.FTZ R13, R13, -1 ;  /* 0xbf8000000d0d9421 */ /* 0x000fce0000010000 */
.L_x_19955:
[----:B------:R-:W-:Y:S05]  /*1450*/  BSYNC B1 ;  /* 0x0000000000017941 */ /* 0x000fea0003800000 */
.L_x_19954:
[----:B------:R-:W-:Y:S01]  /*1460*/  FFMA.FTZ R0, -R5, R13, R0 ;  /* 0x0000000d05007223 */ /* 0x000fe20000010100 */
[----:B------:R-:W-:Y:S06]  /*1470*/  BRA `(.L_x_19952) ;  /* 0x00000000007c7947 */ /* 0x000fec0003800000 */
.L_x_19953:
        /* <DEDUP_REMOVED lines=15> */
.L_x_19959:
        /* <DEDUP_REMOVED lines=13> */
.L_x_19958:
[----:B------:R-:W-:Y:S05]  /*1640*/  BSYNC B1 ;  /* 0x0000000000017941 */ /* 0x000fea0003800000 */
.L_x_19957:
[----:B------:R-:W-:-:S04]  /*1650*/  FMUL.FTZ R13, R12, 1.1920928955078125e-07 ;  /* 0x340000000c0d7820 */ /* 0x000fc80000410000 */
[----:B------:R-:W-:-:S07]  /*1660*/  FMUL.FTZ R0, R16, R13 ;  /* 0x0000000d10007220 */ /* 0x000fce0000410000 */
.L_x_19952:
[----:B------:R-:W-:Y:S05]  /*1670*/  BSYNC B0 ;  /* 0x0000000000007941 */ /* 0x000fea0003800000 */
.L_x_19951:
[C---:B------:R-:W-:Y:S01]  /*1680*/  FSETP.GTU.FTZ.AND P1, PT, |R0|.reuse, +INF , PT ;  /* 0x7f8000000000780b */ /* 0x040fe20003f3c200 */
[----:B------:R-:W-:Y:S01]  /*1690*/  BSSY B0, `(.L_x_19960) ;  /* 0x000001a000007945 */ /* 0x000fe20003800000 */
[----:B------:R-:W-:-:S04]  /*16a0*/  LOP3.LUT R13, R0, 0x80000000, R11, 0xb8, !PT ;  /* 0x80000000000d7812 */ /* 0x000fc800078eb80b */
[----:B------:R-:W-:Y:S02]  /*16b0*/  FSEL R0, R0, R13, P1 ;  /* 0x0000000d00007208 */ /* 0x000fe40000800000 */
[----:B------:R-:W-:Y:S02]  /*16c0*/  SHF.L.U32 R13, R10, 0x10, RZ ;  /* 0x000000100a0d7819 */ /* 0x000fe400000006ff */
        /* <DEDUP_REMOVED lines=22> */
.L_x_19961:
[----:B------:R-:W-:Y:S05]  /*1830*/  BSYNC B0 ;  /* 0x0000000000007941 */ /* 0x000fea0003800000 */
.L_x_19960:
        /* <DEDUP_REMOVED lines=25> */
.L_x_19967:
[----:B------:R-:W-:Y:S01]  /*19d0*/  FSETP.GEU.FTZ.AND P1, PT, R17, -R5, PT ;  /* 0x800000051100720b */ /* 0x000fe20003f3e000 */
[----:B------:R-:W-:-:S12]  /*19e0*/  FADD.FTZ R15, R15, -1 ;  /* 0xbf8000000f0f7421 */ /* 0x000fd80000010000 */
[----:B------:R-:W-:-:S07]  /*19f0*/  @!P1 FADD.FTZ R15, R15, -1 ;  /* 0xbf8000000f0f9421 */ /* 0x000fce0000010000 */
.L_x_19966:
[----:B------:R-:W-:Y:S05]  /*1a00*/  BSYNC B1 ;  /* 0x0000000000017941 */ /* 0x000fea0003800000 */
.L_x_19965:
[----:B------:R-:W-:Y:S01]  /*1a10*/  FFMA.FTZ R12, -R5, R15, R12 ;  /* 0x0000000f050c7223 */ /* 0x000fe2000001010c */
[----:B------:R-:W-:Y:S06]  /*1a20*/  BRA `(.L_x_19963) ;  /* 0x00000000007c7947 */ /* 0x000fec0003800000 */
.L_x_19964:
        /* <DEDUP_REMOVED lines=15> */
.L_x_19970:
        /* <DEDUP_REMOVED lines=13> */
.L_x_19969:
[----:B------:R-:W-:Y:S05]  /*1bf0*/  BSYNC B1 ;  /* 0x0000000000017941 */ /* 0x000fea0003800000 */
.L_x_19968:
[----:B------:R-:W-:-:S04]  /*1c00*/  FMUL.FTZ R15, R14, 1.1920928955078125e-07 ;  /* 0x340000000e0f7820 */ /* 0x000fc80000410000 */
[----:B------:R-:W-:-:S07]  /*1c10*/  FMUL.FTZ R12, R12, R15 ;  /* 0x0000000f0c0c7220 */ /* 0x000fce0000410000 */
.L_x_19963:
[----:B------:R-:W-:Y:S05]  /*1c20*/  BSYNC B0 ;  /* 0x0000000000007941 */ /* 0x000fea0003800000 */
.L_x_19962:
        /* <DEDUP_REMOVED lines=29> */
.L_x_19972:
[----:B------:R-:W-:Y:S05]  /*1e00*/  BSYNC B0 ;  /* 0x0000000000007941 */ /* 0x000fea0003800000 */
.L_x_19971:
        /* <DEDUP_REMOVED lines=25> */
.L_x_19978:
[----:B------:R-:W-:Y:S01]  /*1fa0*/  FSETP.GEU.FTZ.AND P1, PT, R17, -R5, PT ;  /* 0x800000051100720b */ /* 0x000fe20003f3e000 */
[----:B------:R-:W-:-:S12]  /*1fb0*/  FADD.FTZ R15, R15, -1 ;  /* 0xbf8000000f0f7421 */ /* 0x000fd80000010000 */
[----:B------:R-:W-:-:S07]  /*1fc0*/  @!P1 FADD.FTZ R15, R15, -1 ;  /* 0xbf8000000f0f9421 */ /* 0x000fce0000010000 */
.L_x_19977:
[----:B------:R-:W-:Y:S05]  /*1fd0*/  BSYNC B1 ;  /* 0x0000000000017941 */ /* 0x000fea0003800000 */
.L_x_19976:
[----:B------:R-:W-:Y:S01]  /*1fe0*/  FFMA.FTZ R12, -R5, R15, R12 ;  /* 0x0000000f050c7223 */ /* 0x000fe2000001010c */
[----:B------:R-:W-:Y:S06]  /*1ff0*/  BRA `(.L_x_19974) ;  /* 0x00000000007c7947 */ /* 0x000fec0003800000 */
.L_x_19975:
        /* <DEDUP_REMOVED lines=15> */
.L_x_19981:
        /* <DEDUP_REMOVED lines=13> */
.L_x_19980:
[----:B------:R-:W-:Y:S05]  /*21c0*/  BSYNC B1 ;  /* 0x0000000000017941 */ /* 0x000fea0003800000 */
.L_x_19979:
[----:B------:R-:W-:-:S04]  /*21d0*/  FMUL.FTZ R15, R14, 1.1920928955078125e-07 ;  /* 0x340000000e0f7820 */ /* 0x000fc80000410000 */
[----:B------:R-:W-:-:S07]  /*21e0*/  FMUL.FTZ R12, R12, R15 ;  /* 0x0000000f0c0c7220 */ /* 0x000fce0000410000 */
.L_x_19974:
[----:B------:R-:W-:Y:S05]  /*21f0*/  BSYNC B0 ;  /* 0x0000000000007941 */ /* 0x000fea0003800000 */
.L_x_19973:
[C---:B------:R-:W-:Y:S01]  /*2200*/  FSETP.GTU.FTZ.AND P1, PT, |R12|.reuse, +INF , PT ;  /* 0x7f8000000c00780b */ /* 0x040fe20003f3c200 */
[----:B------:R-:W-:Y:S01]  /*2210*/  BSSY B0, `(.L_x_19982) ;  /* 0x000001a000007945 */ /* 0x000fe20003800000 */
[----:B------:R-:W-:-:S04]  /*2220*/  LOP3.LUT R15, R12, 0x80000000, R13, 0xb8, !PT ;  /* 0x800000000c0f7812 */ /* 0x000fc800078eb80d */
[----:B------:R-:W-:Y:S01]  /*2230*/  FSEL R12, R12, R15, P1 ;  /* 0x0000000f0c0c7208 */ /* 0x000fe20000800000 */
[----:B------:R-:W-:-:S03]  /*2240*/  IMAD.U32 R15, R7, 0x10000, RZ ;  /* 0x00010000070f7824 */ /* 0x000fc600078e00ff */
        /* <DEDUP_REMOVED lines=22> */
.L_x_19983:
[----:B------:R-:W-:Y:S05]  /*23b0*/  BSYNC B0 ;  /* 0x0000000000007941 */ /* 0x000fea0003800000 */
.L_x_19982:
        /* <DEDUP_REMOVED lines=25> */
.L_x_19989:
[----:B------:R-:W-:Y:S01]  /*2550*/  FSETP.GEU.FTZ.AND P1, PT, R19, -R5, PT ;  /* 0x800000051300720b */ /* 0x000fe20003f3e000 */
[----:B------:R-:W-:-:S12]  /*2560*/  FADD.FTZ R17, R17, -1 ;  /* 0xbf80000011117421 */ /* 0x000fd80000010000 */
[----:B------:R-:W-:-:S07]  /*2570*/  @!P1 FADD.FTZ R17, R17, -1 ;  /* 0xbf80000011119421 */ /* 0x000fce0000010000 */
.L_x_19988:
[----:B------:R-:W-:Y:S05]  /*2580*/  BSYNC B1 ;  /* 0x0000000000017941 */ /* 0x000fea0003800000 */
.L_x_19987:
[----:B------:R-:W-:Y:S01]  /*2590*/  FFMA.FTZ R12, -R5, R17, R12 ;  /* 0x00000011050c7223 */ /* 0x000fe2000001010c */
[----:B------:R-:W-:Y:S06]  /*25a0*/  BRA `(.L_x_19985) ;  /* 0x00000000007c7947 */ /* 0x000fec0003800000 */
.L_x_19986:
        /* <DEDUP_REMOVED lines=15> */
.L_x_19992:
        /* <DEDUP_REMOVED lines=13> */
.L_x_19991:
[----:B------:R-:W-:Y:S05]  /*2770*/  BSYNC B1 ;  /* 0x0000000000017941 */ /* 0x000fea0003800000 */
.L_x_19990:
[----:B------:R-:W-:-:S04]  /*2780*/  FMUL.FTZ R17, R14, 1.1920928955078125e-07 ;  /* 0x340000000e117820 */ /* 0x000fc80000410000 */
[----:B------:R-:W-:-:S07]  /*2790*/  FMUL.FTZ R12, R12, R17 ;  /* 0x000000110c0c7220 */ /* 0x000fce0000410000 */
.L_x_19985:
[----:B------:R-:W-:Y:S05]  /*27a0*/  BSYNC B0 ;  /* 0x0000000000007941 */ /* 0x000fea0003800000 */
.L_x_19984:
[C---:B------:R-:W-:Y:S01]  /*27b0*/  FSETP.GTU.FTZ.AND P1, PT, |R12|.reuse, +INF , PT ;  /* 0x7f8000000c00780b */ /* 0x040fe20003f3c200 */
[----:B------:R-:W-:Y:S01]  /*27c0*/  BSSY B0, `(.L_x_19993) ;  /* 0x000001c000007945 */ /* 0x000fe20003800000 */
[C---:B------:R-:W-:Y:S02]  /*27d0*/  LOP3.LUT R17, R12.reuse, 0x80000000, R15, 0xb8, !PT ;  /* 0x800000000c117812 */ /* 0x040fe400078eb80f */
[----:B------:R-:W-:Y:S02]  /*27e0*/  PRMT R7, R7, 0x7632, R7 ;  /* 0x0000763207077816 */ /* 0x000fe40000000007 */
[----:B------:R-:W-:-:S03]  /*27f0*/  FSEL R12, R12, R17, P1 ;  /* 0x000000110c0c7208 */ /* 0x000fc60000800000 */
[----:B------:R-:W-:Y:S01]  /*2800*/  IMAD.U32 R7, R7, 0x10000, RZ ;  /* 0x0001000007077824 */ /* 0x000fe200078e00ff */
        /* <DEDUP_REMOVED lines=23> */
.L_x_19994:
[----:B------:R-:W-:Y:S05]  /*2980*/  BSYNC B0 ;  /* 0x0000000000007941 */ /* 0x000fea0003800000 */
.L_x_19993:
        /* <DEDUP_REMOVED lines=25> */
.L_x_20000:
[----:B------:R-:W-:Y:S01]  /*2b20*/  FSETP.GEU.FTZ.AND P1, PT, R17, -R5, PT ;  /* 0x800000051100720b */ /* 0x000fe20003f3e000 */
[----:B------:R-:W-:-:S12]  /*2b30*/  FADD.FTZ R15, R15, -1 ;  /* 0xbf8000000f0f7421 */ /* 0x000fd80000010000 */
[----:B------:R-:W-:-:S07]  /*2b40*/  @!P1 FADD.FTZ R15, R15, -1 ;  /* 0xbf8000000f0f9421 */ /* 0x000fce0000010000 */
.L_x_19999:
[----:B------:R-:W-:Y:S05]  /*2b50*/  BSYNC B1 ;  /* 0x0000000000017941 */ /* 0x000fea0003800000 */
.L_x_19998:
[----:B------:R-:W-:Y:S01]  /*2b60*/  FFMA.FTZ R0, -R5, R15, R0 ;  /* 0x0000000f05007223 */ /* 0x000fe20000010100 */
[----:B------:R-:W-:Y:S06]  /*2b70*/  BRA `(.L_x_19996) ;  /* 0x00000000007c7947 */ /* 0x000fec0003800000 */
.L_x_19997:
        /* <DEDUP_REMOVED lines=15> */
.L_x_20003:
        /* <DEDUP_REMOVED lines=13> */
.L_x_20002:
[----:B------:R-:W-:Y:S05]  /*2d40*/  BSYNC B1 ;  /* 0x0000000000017941 */ /* 0x000fea0003800000 */
.L_x_20001:
[----:B------:R-:W-:-:S04]  /*2d50*/  FMUL.FTZ R5, R4, 1.1920928955078125e-07 ;  /* 0x3400000004057820 */ /* 0x000fc80000410000 */
[----:B------:R-:W-:-:S07]  /*2d60*/  FMUL.FTZ R0, R16, R5 ;  /* 0x0000000510007220 */ /* 0x000fce0000410000 */
.L_x_19996:
[----:B------:R-:W-:Y:S05]  /*2d70*/  BSYNC B0 ;  /* 0x0000000000007941 */ /* 0x000fea0003800000 */
.L_x_19995:
[C---:B------:R-:W-:Y:S01]  /*2d80*/  FSETP.GTU.FTZ.AND P1, PT, |R0|.reuse, +INF , PT ;  /* 0x7f8000000000780b */ /* 0x040fe20003f3c200 */
[----:B------:R-:W-:Y:S01]  /*2d90*/  BSSY B0, `(.L_x_20004) ;  /* 0x000001f000007945 */ /* 0x000fe20003800000 */
[----:B------:R-:W-:Y:S02]  /*2da0*/  LOP3.LUT R5, R0, 0x80000000, R7, 0xb8, !PT ;  /* 0x8000000000057812 */ /* 0x000fe400078eb807 */
[----:B------:R-:W-:Y:S02]  /*2db0*/  PRMT R9, R6, 0x5410, R9 ;  /* 0x0000541006097816 */ /* 0x000fe40000000009 */
[----:B------:R-:W-:Y:S02]  /*2dc0*/  FSEL R0, R0, R5, P1 ;  /* 0x0000000500007208 */ /* 0x000fe40000800000 */
[----:B------:R-:W1:Y:S01]  /*2dd0*/  LDC.64 R4, c[0x0][0x228] ;  /* 0x00008a00ff047b82 */ /* 0x000e620000000a00 */
[----:B------:R-:W-:Y:S02]  /*2de0*/  PRMT R11, R8, 0x5410, R11 ;  /* 0x00005410080b7816 */ /* 0x000fe4000000000b */
[----:B------:R-:W-:-:S02]  /*2df0*/  FSETP.NEU.FTZ.AND P1, PT, R0, RZ, PT ;  /* 0x000000ff0000720b */ /* 0x000fc40003f3d000 */
[----:B------:R-:W-:Y:S01]  /*2e00*/  FSETP.GEU.FTZ.AND P2, PT, R0, RZ, PT ;  /* 0x000000ff0000720b */ /* 0x000fe20003f5e000 */
[----:B------:R-:W-:Y:S01]  /*2e10*/  FADD.FTZ R0, R7, -R0 ;  /* 0x8000000007007221 */ /* 0x000fe20000010000 */
[----:B------:R-:W-:Y:S02]  /*2e20*/  PRMT R13, R10, 0x5410, R13 ;  /* 0x000054100a0d7816 */ /* 0x000fe4000000000d */
[----:B------:R-:W-:Y:S01]  /*2e30*/  PLOP3.LUT P0, PT, P1, P0, P2, 0x9f, 0x0 ;  /* 0x000000000000781c */ /* 0x000fe20000f01327 */
[----:B------:R-:W-:-:S12]  /*2e40*/  FMUL.FTZ R0, R0, UR6 ;  /* 0x0000000600007c20 */ /* 0x000fd80008410000 */
[----:B------:R-:W-:Y:S01]  /*2e50*/  @!P0 FADD.FTZ R0, R0, -1 ;  /* 0xbf80000000008421 */ /* 0x000fe20000010000 */
[----:B-1----:R-:W-:-:S04]  /*2e60*/  IMAD.WIDE.U32 R4, R2, 0x2, R4 ;  /* 0x0000000202047825 */ /* 0x002fc800078e0004 */
[----:B------:R-:W-:Y:S01]  /*2e70*/  FSETP.NEU.FTZ.AND P0, PT, R0, RZ, PT ;  /* 0x000000ff0000720b */ /* 0x000fe20003f1d000 */
[----:B------:R-:W-:-:S12]  /*2e80*/  IMAD.WIDE R2, R3, 0x4, R4 ;  /* 0x0000000403027825 */ /* 0x000fd800078e0204 */
        /* <DEDUP_REMOVED lines=15> */
.L_x_20005:
[----:B------:R-:W-:Y:S05]  /*2f80*/  BSYNC B0 ;  /* 0x0000000000007941 */ /* 0x000fea0003800000 */
.L_x_20004:
[----:B------:R-:W-:Y:S01]  /*2f90*/  PRMT R5, R12, 0x5410, R5 ;  /* 0x000054100c057816 */ /* 0x000fe20000000005 */
[----:B------:R-:W-:Y:S04]  /*2fa0*/  STG.E desc[UR4][R2.64], R9 ;  /* 0x0000000902007986 */ /* 0x000fe8000c101904 */
[----:B------:R-:W-:Y:S04]  /*2fb0*/  STG.E desc[UR4][R2.64+0x200], R11 ;  /* 0x0002000b02007986 */ /* 0x000fe8000c101904 */
[----:B------:R-:W-:Y:S04]  /*2fc0*/  STG.E desc[UR4][R2.64+0x400], R13 ;  /* 0x0004000d02007986 */ /* 0x000fe8000c101904 */
[----:B------:R-:W-:Y:S01]  /*2fd0*/  STG.E desc[UR4][R2.64+0x600], R5 ;  /* 0x0006000502007986 */ /* 0x000fe2000c101904 */
[----:B------:R-:W-:Y:S05]  /*2fe0*/  EXIT ;  /* 0x000000000000794d */ /* 0x000fea0003800000 */
.L_x_19917:
        /* <DEDUP_REMOVED lines=23> */
[----:B-1----:R-:W1:Y:S01]  /*3160*/  @!P3 LDC.64 R6, c[0x0][0x230] ;  /* 0x00008c00ff06bb82 */ /* 0x002e620000000a00 */
[----:B------:R-:W-:-:S05]  /*3170*/  @!P3 VIADD R27, R27, 0x80 ;  /* 0x000000801b1bb836 */ /* 0x000fca0000000000 */
[----:B------:R-:W-:-:S13]  /*3180*/  ISETP.GE.AND P2, PT, R27, R3, PT ;  /* 0x000000031b00720c */ /* 0x000fda0003f46270 */
[----:B------:R-:W-:Y:S01]  /*3190*/  @!P2 IMAD.IADD R23, R2, 0x1, R27 ;  /* 0x000000010217a824 */ /* 0x000fe200078e021b */
[----:B------:R-:W4:Y:S01]  /*31a0*/  @!P2 LDC.64 R8, c[0x0][0x230] ;  /* 0x00008c00ff08ab82 */ /* 0x000f220000000a00 */
[----:B------:R-:W-:-:S05]  /*31b0*/  @!P2 VIADD R27, R27, 0x80 ;  /* 0x000000801b1ba836 */ /* 0x000fca0000000000 */
[----:B------:R-:W-:-:S13]  /*31c0*/  ISETP.GE.AND P1, PT, R27, R3, PT ;  /* 0x000000031b00720c */ /* 0x000fda0003f26270 */
[----:B------:R-:W-:Y:S01]  /*31d0*/  @!P1 IMAD.IADD R21, R2, 0x1, R27 ;  /* 0x0000000102159824 */ /* 0x000fe200078e021b */
[----:B------:R-:W2:Y:S01]  /*31e0*/  @!P1 LDC.64 R10, c[0x0][0x230] ;  /* 0x00008c00ff0a9b82 */ /* 0x000ea20000000a00 */
[----:B------:R-:W-:-:S05]  /*31f0*/  @!P1 VIADD R27, R27, 0x80 ;  /* 0x000000801b1b9836 */ /* 0x000fca0000000000 */
[----:B------:R-:W-:-:S13]  /*3200*/  ISETP.GE.AND P6, PT, R27, R3, PT ;  /* 0x000000031b00720c */ /* 0x000fda0003fc6270 */
[----:B------:R-:W1:Y:S01]  /*3210*/  @!P6 LDC.64 R12, c[0x0][0x230] ;  /* 0x00008c00ff0ceb82 */ /* 0x000e620000000a00 */
[----:B------:R-:W-:Y:S01]  /*3220*/  PRMT R22, RZ, 0x7610, R22 ;  /* 0x00007610ff167816 */ /* 0x000fe20000000016 */
[----:B0-----:R-:W-:Y:S01]  /*3230*/  @!P0 IMAD.WIDE.U32 R16, R20, 0x2, R16 ;  /* 0x0000000214108825 */ /* 0x001fe200078e0010 */
[----:B------:R-:W-:Y:S02]  /*3240*/  @!P6 IADD3 R27, R2, R27, RZ ;  /* 0x0000001b021be210 */ /* 0x000fe40007ffe0ff */
[----:B------:R-:W-:Y:S01]  /*3250*/  PRMT R20, RZ, 0x7610, R20 ;  /* 0x00007610ff147816 */ /* 0x000fe20000000014 */
[----:B----4-:R-:W-:Y:S01]  /*3260*/  @!P2 IMAD.WIDE.U32 R8, R23, 0x2, R8 ;  /* 0x000000021708a825 */ /* 0x010fe200078e0008 */
[----:B------:R0:W5:Y:S01]  /*3270*/  @!P0 LDG.E.U16 R22, desc[UR4][R16.64] ;  /* 0x0000000410168981 */ /* 0x000162000c1e1500 */
[----:B------:R-:W-:Y:S02]  /*3280*/  PRMT R24, RZ, 0x7610, R24 ;  /* 0x00007610ff187816 */ /* 0x000fe40000000018 */
[----:B--2---:R-:W-:Y:S01]  /*3290*/  @!P1 IMAD.WIDE.U32 R10, R21, 0x2, R10 ;  /* 0x00000002150a9825 */ /* 0x004fe200078e000a */
[----:B------:R-:W-:-:S02]  /*32a0*/  PRMT R23, RZ, 0x7610, R23 ;  /* 0x00007610ff177816 */ /* 0x000fc40000000017 */
[----:B------:R-:W-:Y:S01]  /*32b0*/  PRMT R21, RZ, 0x7610, R21 ;  /* 0x00007610ff157816 */ /* 0x000fe20000000015 */
[----:B------:R-:W-:Y:S01]  /*32c0*/  @!P5 IMAD.WIDE.U32 R18, R0, 0x2, R18 ;  /* 0x000000020012d825 */ /* 0x000fe200078e0012 */
[----:B0-----:R-:W-:-:S03]  /*32d0*/  PRMT R17, RZ, 0x7610, R17 ;  /* 0x00007610ff117816 */ /* 0x001fc60000000011 */
[----:B---3--:R-:W-:Y:S01]  /*32e0*/  @!P4 IMAD.WIDE.U32 R14, R29, 0x2, R14 ;  /* 0x000000021d0ec825 */ /* 0x008fe200078e000e */
[----:B------:R-:W-:Y:S01]  /*32f0*/  PRMT R16, RZ, 0x7610, R16 ;  /* 0x00007610ff107816 */ /* 0x000fe20000000010 */
[----:B------:R0:W5:Y:S02]  /*3300*/  @!P5 LDG.E.U16 R20, desc[UR4][R18.64] ;  /* 0x000000041214d981 */ /* 0x000164000c1e1500 */
[----:B-1----:R-:W-:Y:S02]  /*3310*/  @!P3 IMAD.WIDE.U32 R6, R25, 0x2, R6 ;  /* 0x000000021906b825 */ /* 0x002fe400078e0006 */
[----:B------:R0:W5:Y:S02]  /*3320*/  @!P4 LDG.E.U16 R24, desc[UR4][R14.64] ;  /* 0x000000040e18c981 */ /* 0x000164000c1e1500 */
[----:B------:R-:W-:Y:S02]  /*3330*/  @!P6 IMAD.WIDE.U32 R12, R27, 0x2, R12 ;  /* 0x000000021b0ce825 */ /* 0x000fe400078e000c */
[----:B------:R0:W5:Y:S04]  /*3340*/  @!P3 LDG.E.U16 R23, desc[UR4][R6.64] ;  /* 0x000000040617b981 */ /* 0x000168000c1e1500 */
        /* <DEDUP_REMOVED lines=34> */
.L_x_20013:
[----:B------:R-:W-:Y:S01]  /*3570*/  FSETP.GEU.FTZ.AND P0, PT, R11, -R10, PT ;  /* 0x8000000a0b00720b */ /* 0x000fe20003f1e000 */
[----:B------:R-:W-:-:S12]  /*3580*/  FADD.FTZ R9, R9, -1 ;  /* 0xbf80000009097421 */ /* 0x000fd80000010000 */
[----:B------:R-:W-:-:S07]  /*3590*/  @!P0 FADD.FTZ R9, R9, -1 ;  /* 0xbf80000009098421 */ /* 0x000fce0000010000 */
.L_x_20012:
[----:B------:R-:W-:Y:S05]  /*35a0*/  BSYNC B2 ;  /* 0x0000000000027941 */ /* 0x000fea0003800000 */
.L_x_20011:
[----:B------:R-:W-:Y:S01]  /*35b0*/  FFMA.FTZ R8, -R10, R9, R8 ;  /* 0x000000090a087223 */ /* 0x000fe20000010108 */
[----:B------:R-:W-:Y:S06]  /*35c0*/  BRA `(.L_x_20009) ;  /* 0x00000000007c7947 */ /* 0x000fec0003800000 */
.L_x_20010:
        /* <DEDUP_REMOVED lines=15> */
.L_x_20016:
        /* <DEDUP_REMOVED lines=13> */
.L_x_20015:
[----:B------:R-:W-:Y:S05]  /*3790*/  BSYNC B2 ;  /* 0x0000000000027941 */ /* 0x000fea0003800000 */
.L_x_20014:
[----:B------:R-:W-:-:S04]  /*37a0*/  FMUL.FTZ R9, R0, 1.1920928955078125e-07 ;  /* 0x3400000000097820 */ /* 0x000fc80000410000 */
[----:B------:R-:W-:-:S07]  /*37b0*/  FMUL.FTZ R8, R8, R9 ;  /* 0x0000000908087220 */ /* 0x000fce0000410000 */
.L_x_20009:
[----:B------:R-:W-:Y:S05]  /*37c0*/  BSYNC B0 ;  /* 0x0000000000007941 */ /* 0x000fea0003800000 */
.L_x_20008:
        /* <DEDUP_REMOVED lines=28> */
.L_x_20007:
[----:B------:R-:W-:Y:S05]  /*3990*/  BSYNC B1 ;  /* 0x0000000000017941 */ /* 0x000fea0003800000 */
.L_x_20006:
[----:B0-----:R-:W-:Y:S01]  /*39a0*/  IADD3 R6, R4, 0x80, RZ ;  /* 0x0000008004067810 */ /* 0x001fe20007ffe0ff */
[----:B------:R-:W-:Y:S03]  /*39b0*/  BSSY B1, `(.L_x_20017) ;  /* 0x0000062000017945 */ /* 0x000fe60003800000 */
[----:B------:R-:W-:-:S13]  /*39c0*/  ISETP.GE.AND P0, PT, R6, R3, PT ;  /* 0x000000030600720c */ /* 0x000fda0003f06270 */
[----:B------:R-:W-:Y:S05]  /*39d0*/  @P0 BRA `(.L_x_20018) ;  /* 0x00000004007c0947 */ /* 0x000fea0003800000 */
[----:B------:R-:W0:Y:S01]  /*39e0*/  LDC R8, c[0x0][0x218] ;  /* 0x00008600ff087b82 */ /* 0x000e220000000800 */
        /* <DEDUP_REMOVED lines=28> */
.L_x_20024:
[----:B------:R-:W-:Y:S01]  /*3bb0*/  FSETP.GEU.FTZ.AND P0, PT, R13, -R12, PT ;  /* 0x8000000c0d00720b */ /* 0x000fe20003f1e000 */
[----:B------:R-:W-:-:S12]  /*3bc0*/  FADD.FTZ R11, R11, -1 ;  /* 0xbf8000000b0b7421 */ /* 0x000fd80000010000 */
[----:B------:R-:W-:-:S07]  /*3bd0*/  @!P0 FADD.FTZ R11, R11, -1 ;  /* 0xbf8000000b0b8421 */ /* 0x000fce0000010000 */
.L_x_20023:
[----:B------:R-:W-:Y:S05]  /*3be0*/  BSYNC B2 ;  /* 0x0000000000027941 */ /* 0x000fea0003800000 */
.L_x_20022:
[----:B------:R-:W-:Y:S01]  /*3bf0*/  FFMA.FTZ R10, -R12, R11, R10 ;  /* 0x0000000b0c0a7223 */ /* 0x000fe2000001010a */
[----:B------:R-:W-:Y:S06]  /*3c00*/  BRA `(.L_x_20020) ;  /* 0x00000000007c7947 */ /* 0x000fec0003800000 */
.L_x_20021:
        /* <DEDUP_REMOVED lines=15> */
.L_x_20027:
        /* <DEDUP_REMOVED lines=13> */
.L_x_20026:
[----:B------:R-:W-:Y:S05]  /*3dd0*/  BSYNC B2 ;  /* 0x0000000000027941 */ /* 0x000fea0003800000 */
.L_x_20025:
[----:B0-----:R-:W-:-:S04]  /*3de0*/  FMUL.FTZ R11, R12, 1.1920928955078125e-07 ;  /* 0x340000000c0b7820 */ /* 0x001fc80000410000 */
[----:B------:R-:W-:-:S07]  /*3df0*/  FMUL.FTZ R10, R10, R11 ;  /* 0x0000000b0a0a7220 */ /* 0x000fce0000410000 */
.L_x_20020:
[----:B------:R-:W-:Y:S05]  /*3e00*/  BSYNC B0 ;  /* 0x0000000000007941 */ /* 0x000fea0003800000 */
.L_x_20019:
        /* <DEDUP_REMOVED lines=28> */
.L_x_20018:
[----:B------:R-:W-:Y:S05]  /*3fd0*/  BSYNC B1 ;  /* 0x0000000000017941 */ /* 0x000fea0003800000 */
.L_x_20017:
[----:B------:R-:W-:Y:S01]  /*3fe0*/  IADD3 R0, R4, 0x100, RZ ;  /* 0x0000010004007810 */ /* 0x000fe20007ffe0ff */
        /* <DEDUP_REMOVED lines=32> */
.L_x_20035:
[----:B------:R-:W-:Y:S01]  /*41f0*/  FSETP.GEU.FTZ.AND P0, PT, R13, -R12, PT ;  /* 0x8000000c0d00720b */ /* 0x000fe20003f1e000 */
[----:B------:R-:W-:-:S12]  /*4200*/  FADD.FTZ R11, R11, -1 ;  /* 0xbf8000000b0b7421 */ /* 0x000fd80000010000 */
[----:B------:R-:W-:-:S07]  /*4210*/  @!P0 FADD.FTZ R11, R11, -1 ;  /* 0xbf8000000b0b8421 */ /* 0x000fce0000010000 */
.L_x_20034:
[----:B------:R-:W-:Y:S05]  /*4220*/  BSYNC B2 ;  /* 0x0000000000027941 */ /* 0x000fea0003800000 */
.L_x_20033:
[----:B------:R-:W-:Y:S01]  /*4230*/  FFMA.FTZ R10, -R12, R11, R10 ;  /* 0x0000000b0c0a7223 */ /* 0x000fe2000001010a */
[----:B------:R-:W-:Y:S06]  /*4240*/  BRA `(.L_x_20031) ;  /* 0x00000000007c7947 */ /* 0x000fec0003800000 */
.L_x_20032:
        /* <DEDUP_REMOVED lines=15> */
.L_x_20038:
        /* <DEDUP_REMOVED lines=13> */
.L_x_20037:
[----:B------:R-:W-:Y:S05]  /*4410*/  BSYNC B2 ;  /* 0x0000000000027941 */ /* 0x000fea0003800000 */
.L_x_20036:
[----:B0-----:R-:W-:-:S04]  /*4420*/  FMUL.FTZ R11, R12, 1.1920928955078125e-07 ;  /* 0x340000000c0b7820 */ /* 0x001fc80000410000 */
[----:B------:R-:W-:-:S07]  /*4430*/  FMUL.FTZ R10, R10, R11 ;  /* 0x0000000b0a0a7220 */ /* 0x000fce0000410000 */
.L_x_20031:
[----:B------:R-:W-:Y:S05]  /*4440*/  BSYNC B0 ;  /* 0x0000000000007941 */ /* 0x000fea0003800000 */
.L_x_20030:
        /* <DEDUP_REMOVED lines=28> */
.L_x_20029:
[----:B------:R-:W-:Y:S05]  /*4610*/  BSYNC B1 ;  /* 0x0000000000017941 */ /* 0x000fea0003800000 */
.L_x_20028:
        /* <DEDUP_REMOVED lines=33> */
.L_x_20046:
[----:B------:R-:W-:Y:S01]  /*4830*/  FSETP.GEU.FTZ.AND P0, PT, R12, -R13, PT ;  /* 0x8000000d0c00720b */ /* 0x000fe20003f1e000 */
[----:B------:R-:W-:-:S12]  /*4840*/  FADD.FTZ R0, R0, -1 ;  /* 0xbf80000000007421 */ /* 0x000fd80000010000 */
[----:B------:R-:W-:-:S07]  /*4850*/  @!P0 FADD.FTZ R0, R0, -1 ;  /* 0xbf80000000008421 */ /* 0x000fce0000010000 */
.L_x_20045:
[----:B------:R-:W-:Y:S05]  /*4860*/  BSYNC B2 ;  /* 0x0000000000027941 */ /* 0x000fea0003800000 */
.L_x_20044:
[----:B------:R-:W-:Y:S01]  /*4870*/  FFMA.FTZ R11, -R13, R0, R11 ;  /* 0x000000000d0b7223 */ /* 0x000fe2000001010b */
[----:B------:R-:W-:Y:S06]  /*4880*/  BRA `(.L_x_20042) ;  /* 0x00000000007c7947 */ /* 0x000fec0003800000 */
.L_x_20043:
        /* <DEDUP_REMOVED lines=15> */
.L_x_20049:
        /* <DEDUP_REMOVED lines=13> */
.L_x_20048:
[----:B------:R-:W-:Y:S05]  /*4a50*/  BSYNC B2 ;  /* 0x0000000000027941 */ /* 0x000fea0003800000 */
.L_x_20047:
[----:B------:R-:W-:-:S04]  /*4a60*/  FMUL.FTZ R0, R13, 1.1920928955078125e-07 ;  /* 0x340000000d007820 */ /* 0x000fc80000410000 */
[----:B------:R-:W-:-:S07]  /*4a70*/  FMUL.FTZ R11, R11, R0 ;  /* 0x000000000b0b7220 */ /* 0x000fce0000410000 */
.L_x_20042:
[----:B------:R-:W-:Y:S05]  /*4a80*/  BSYNC B0 ;  /* 0x0000000000007941 */ /* 0x000fea0003800000 */
.L_x_20041:
        /* <DEDUP_REMOVED lines=28> */
.L_x_20040:
[----:B------:R-:W-:Y:S05]  /*4c50*/  BSYNC B1 ;  /* 0x0000000000017941 */ /* 0x000fea0003800000 */
.L_x_20039:
[----:B------:R-:W-:Y:S01]  /*4c60*/  IADD3 R0, R4, 0x200, RZ ;  /* 0x0000020004007810 */ /* 0x000fe20007ffe0ff */
[----:B------:R-:W-:Y:S03]  /*4c70*/  BSSY B1, `(.L_x_20050) ;  /* 0x0000062000017945 */ /* 0x000fe60003800000 */
[----:B------:R-:W-:-:S13]  /*4c80*/  ISETP.GE.AND P0, PT, R0, R3, PT ;  /* 0x000000030000720c */ /* 0x000fda0003f06270 */
[----:B------:R-:W-:Y:S05]  /*4c90*/  @P0 BRA `(.L_x_20051) ;  /* 0x00000004007c0947 */ /* 0x000fea0003800000 */
[----:B------:R-:W1:Y:S01]  /*4ca0*/  LDC R10, c[0x0][0x218] ;  /* 0x00008600ff0a7b82 */ /* 0x000e620000000800 */
[----:B-----5:R-:W-:Y:S01]  /*4cb0*/  IMAD.U32 R11, R23, 0x10000, RZ ;  /* 0x00010000170b7824 */ /* 0x020fe200078e00ff */
[----:B------:R-:W-:Y:S03]  /*4cc0*/  BSSY B0, `(.L_x_20052) ;  /* 0x0000040000007945 */ /* 0x000fe60003800000 */
[C---:B0-----:R-:W-:Y:S01]  /*4cd0*/  FADD.FTZ R12, |R11|.reuse, -RZ ;  /* 0x800000ff0b0c7221 */ /* 0x041fe20000010200 */
        /* <DEDUP_REMOVED lines=25> */
.L_x_20057:
[----:B------:R-:W-:Y:S01]  /*4e70*/  FSETP.GEU.FTZ.AND P0, PT, R15, -R14, PT ;  /* 0x8000000e0f00720b */ /* 0x000fe20003f1e000 */
[----:B------:R-:W-:-:S12]  /*4e80*/  FADD.FTZ R13, R13, -1 ;  /* 0xbf8000000d0d7421 */ /* 0x000fd80000010000 */
[----:B------:R-:W-:-:S07]  /*4e90*/  @!P0 FADD.FTZ R13, R13, -1 ;  /* 0xbf8000000d0d8421 */ /* 0x000fce0000010000 */
.L_x_20056:
[----:B------:R-:W-:Y:S05]  /*4ea0*/  BSYNC B2 ;  /* 0x0000000000027941 */ /* 0x000fea0003800000 */
.L_x_20055:
[----:B------:R-:W-:Y:S01]  /*4eb0*/  FFMA.FTZ R12, -R14, R13, R12 ;  /* 0x0000000d0e0c7223 */ /* 0x000fe2000001010c */
[----:B------:R-:W-:Y:S06]  /*4ec0*/  BRA `(.L_x_20053) ;  /* 0x00000000007c7947 */ /* 0x000fec0003800000 */
.L_x_20054:
        /* <DEDUP_REMOVED lines=15> */
.L_x_20060:
        /* <DEDUP_REMOVED lines=13> */
.L_x_20059:
[----:B------:R-:W-:Y:S05]  /*5090*/  BSYNC B2 ;  /* 0x0000000000027941 */ /* 0x000fea0003800000 */
.L_x_20058:
[----:B0-----:R-:W-:-:S04]  /*50a0*/  FMUL.FTZ R13, R14, 1.1920928955078125e-07 ;  /* 0x340000000e0d7820 */ /* 0x001fc80000410000 */
[----:B------:R-:W-:-:S07]  /*50b0*/  FMUL.FTZ R12, R12, R13 ;  /* 0x0000000d0c0c7220 */ /* 0x000fce0000410000 */
.L_x_20053:
[----:B------:R-:W-:Y:S05]  /*50c0*/  BSYNC B0 ;  /* 0x0000000000007941 */ /* 0x000fea0003800000 */
.L_x_20052:
        /* <DEDUP_REMOVED lines=28> */
.L_x_20051:
[----:B------:R-:W-:Y:S05]  /*5290*/  BSYNC B1 ;  /* 0x0000000000017941 */ /* 0x000fea0003800000 */
.L_x_20050:
[----:B------:R-:W-:Y:S01]  /*52a0*/  IADD3 R0, R4, 0x280, RZ ;  /* 0x0000028004007810 */ /* 0x000fe20007ffe0ff */
[----:B------:R-:W-:Y:S03]  /*52b0*/  BSSY B1, `(.L_x_20061) ;  /* 0x0000062000017945 */ /* 0x000fe60003800000 */
[----:B------:R-:W-:-:S13]  /*52c0*/  ISETP.GE.AND P0, PT, R0, R3, PT ;  /* 0x000000030000720c */ /* 0x000fda0003f06270 */
[----:B------:R-:W-:Y:S05]  /*52d0*/  @P0 BRA `(.L_x_20062) ;  /* 0x00000004007c0947 */ /* 0x000fea0003800000 */
        /* <DEDUP_REMOVED lines=29> */
.L_x_20068:
[----:B------:R-:W-:Y:S01]  /*54b0*/  FSETP.GEU.FTZ.AND P0, PT, R14, -R15, PT ;  /* 0x8000000f0e00720b */ /* 0x000fe20003f1e000 */
[----:B------:R-:W-:-:S12]  /*54c0*/  FADD.FTZ R0, R0, -1 ;  /* 0xbf80000000007421 */ /* 0x000fd80000010000 */
[----:B------:R-:W-:-:S07]  /*54d0*/  @!P0 FADD.FTZ R0, R0, -1 ;  /* 0xbf80000000008421 */ /* 0x000fce0000010000 */
.L_x_20067:
[----:B------:R-:W-:Y:S05]  /*54e0*/  BSYNC B2 ;  /* 0x0000000000027941 */ /* 0x000fea0003800000 */
.L_x_20066:
[----:B------:R-:W-:Y:S01]  /*54f0*/  FFMA.FTZ R13, -R15, R0, R13 ;  /* 0x000000000f0d7223 */ /* 0x000fe2000001010d */
[----:B------:R-:W-:Y:S06]  /*5500*/  BRA `(.L_x_20064) ;  /* 0x00000000007c7947 */ /* 0x000fec0003800000 */
.L_x_20065:
        /* <DEDUP_REMOVED lines=15> */
.L_x_20071:
        /* <DEDUP_REMOVED lines=13> */
.L_x_20070:
[----:B------:R-:W-:Y:S05]  /*56d0*/  BSYNC B2 ;  /* 0x0000000000027941 */ /* 0x000fea0003800000 */
.L_x_20069:
[----:B------:R-:W-:-:S04]  /*56e0*/  FMUL.FTZ R0, R15, 1.1920928955078125e-07 ;  /* 0x340000000f007820 */ /* 0x000fc80000410000 */
[----:B------:R-:W-:-:S07]  /*56f0*/  FMUL.FTZ R13, R13, R0 ;  /* 0x000000000d0d7220 */ /* 0x000fce0000410000 */
.L_x_20064:
[----:B------:R-:W-:Y:S05]  /*5700*/  BSYNC B0 ;  /* 0x0000000000007941 */ /* 0x000fea0003800000 */
.L_x_20063:
        /* <DEDUP_REMOVED lines=28> */
.L_x_20062:
[----:B------:R-:W-:Y:S05]  /*58d0*/  BSYNC B1 ;  /* 0x0000000000017941 */ /* 0x000fea0003800000 */
.L_x_20061:
[----:B------:R-:W-:Y:S01]  /*58e0*/  IADD3 R0, R4, 0x300, RZ ;  /* 0x0000030004007810 */ /* 0x000fe20007ffe0ff */
[----:B------:R-:W-:Y:S03]  /*58f0*/  BSSY B1, `(.L_x_20072) ;  /* 0x0000062000017945 */ /* 0x000fe60003800000 */
[----:B------:R-:W-:-:S13]  /*5900*/  ISETP.GE.AND P0, PT, R0, R3, PT ;  /* 0x000000030000720c */ /* 0x000fda0003f06270 */
        /* <DEDUP_REMOVED lines=30> */
.L_x_20079:
[----:B------:R-:W-:Y:S01]  /*5af0*/  FSETP.GEU.FTZ.AND P0, PT, R19, -R18, PT ;  /* 0x800000121300720b */ /* 0x000fe20003f1e000 */
[----:B------:R-:W-:-:S12]  /*5b00*/  FADD.FTZ R15, R15, -1 ;  /* 0xbf8000000f0f7421 */ /* 0x000fd80000010000 */
[----:B------:R-:W-:-:S07]  /*5b10*/  @!P0 FADD.FTZ R15, R15, -1 ;  /* 0xbf8000000f0f8421 */ /* 0x000fce0000010000 */
.L_x_20078:
[----:B------:R-:W-:Y:S05]  /*5b20*/  BSYNC B2 ;  /* 0x0000000000027941 */ /* 0x000fea0003800000 */
.L_x_20077:
[----:B------:R-:W-:Y:S01]  /*5b30*/  FFMA.FTZ R14, -R18, R15, R14 ;  /* 0x0000000f120e7223 */ /* 0x000fe2000001010e */
[----:B------:R-:W-:Y:S06]  /*5b40*/  BRA `(.L_x_20075) ;  /* 0x00000000007c7947 */ /* 0x000fec0003800000 */
.L_x_20076:
        /* <DEDUP_REMOVED lines=15> */
.L_x_20082:
        /* <DEDUP_REMOVED lines=13> */
.L_x_20081:
[----:B------:R-:W-:Y:S05]  /*5d10*/  BSYNC B2 ;  /* 0x0000000000027941 */ /* 0x000fea0003800000 */
.L_x_20080:
[----:B0-----:R-:W-:-:S04]  /*5d20*/  FMUL.FTZ R15, R18, 1.1920928955078125e-07 ;  /* 0x34000000120f7820 */ /* 0x001fc80000410000 */
[----:B------:R-:W-:-:S07]  /*5d30*/  FMUL.FTZ R14, R14, R15 ;  /* 0x0000000f0e0e7220 */ /* 0x000fce0000410000 */
.L_x_20075:
[----:B------:R-:W-:Y:S05]  /*5d40*/  BSYNC B0 ;  /* 0x0000000000007941 */ /* 0x000fea0003800000 */
.L_x_20074:
        /* <DEDUP_REMOVED lines=28> */
.L_x_20073:
[----:B------:R-:W-:Y:S05]  /*5f10*/  BSYNC B1 ;  /* 0x0000000000017941 */ /* 0x000fea0003800000 */
.L_x_20072:
        /* <DEDUP_REMOVED lines=33> */
.L_x_20090:
[----:B------:R-:W-:Y:S01]  /*6130*/  FSETP.GEU.FTZ.AND P0, PT, R18, -R19, PT ;  /* 0x800000131200720b */ /* 0x000fe20003f1e000 */
[----:B------:R-:W-:-:S12]  /*6140*/  FADD.FTZ R0, R0, -1 ;  /* 0xbf80000000007421 */ /* 0x000fd80000010000 */
[----:B------:R-:W-:-:S07]  /*6150*/  @!P0 FADD.FTZ R0, R0, -1 ;  /* 0xbf80000000008421 */ /* 0x000fce0000010000 */
.L_x_20089:
[----:B------:R-:W-:Y:S05]  /*6160*/  BSYNC B2 ;  /* 0x0000000000027941 */ /* 0x000fea0003800000 */
.L_x_20088:
[----:B------:R-:W-:Y:S01]  /*6170*/  FFMA.FTZ R15, -R19, R0, R15 ;  /* 0x00000000130f7223 */ /* 0x000fe2000001010f */
[----:B------:R-:W-:Y:S06]  /*6180*/  BRA `(.L_x_20086) ;  /* 0x00000000007c7947 */ /* 0x000fec0003800000 */
.L_x_20087:
        /* <DEDUP_REMOVED lines=15> */
.L_x_20093:
        /* <DEDUP_REMOVED lines=13> */
.L_x_20092:
[----:B------:R-:W-:Y:S05]  /*6350*/  BSYNC B2 ;  /* 0x0000000000027941 */ /* 0x000fea0003800000 */
.L_x_20091:
[----:B------:R-:W-:-:S04]  /*6360*/  FMUL.FTZ R18, R18, 1.1920928955078125e-07 ;  /* 0x3400000012127820 */ /* 0x000fc80000410000 */
[----:B------:R-:W-:-:S07]  /*6370*/  FMUL.FTZ R15, R15, R18 ;  /* 0x000000120f0f7220 */ /* 0x000fce0000410000 */
.L_x_20086:
[----:B------:R-:W-:Y:S05]  /*6380*/  BSYNC B0 ;  /* 0x0000000000007941 */ /* 0x000fea0003800000 */
.L_x_20085:
        /* <DEDUP_REMOVED lines=27> */
.L_x_20084:
[----:B------:R-:W-:Y:S05]  /*6540*/  BSYNC B1 ;  /* 0x0000000000017941 */ /* 0x000fea0003800000 */
.L_x_20083:
[----:B------:R-:W-:Y:S01]  /*6550*/  ISETP.GE.AND P0, PT, R4, R3, PT ;  /* 0x000000030400720c */ /* 0x000fe20003f06270 */
[----:B------:R-:W-:Y:S04]  /*6560*/  BSSY B0, `(.L_x_20094) ;  /* 0x0000033000007945 */ /* 0x000fe80003800000 */
[----:B------:R-:W-:Y:S08]  /*6570*/  BSSY B1, `(.L_x_20095) ;  /* 0x000002b000017945 */ /* 0x000ff00003800000 */
[----:B------:R-:W-:Y:S05]  /*6580*/  @P0 BRA `(.L_x_20096) ;  /* 0x0000000000300947 */ /* 0x000fea0003800000 */
[----:B0-----:R-:W0:Y:S01]  /*6590*/  LDC.64 R14, c[0x0][0x228] ;  /* 0x00008a00ff0e7b82 */ /* 0x001e220000000a00 */
[----:B------:R-:W-:Y:S01]  /*65a0*/  IADD3 R13, R2, R4, RZ ;  /* 0x00000004020d7210 */ /* 0x000fe20007ffe0ff */
        /* <DEDUP_REMOVED lines=9> */
[----:B-----5:R1:W-:Y:S02]  /*6640*/  STG.E.U16 desc[UR4][R6.64], R5 ;  /* 0x0000000506007986 */ /* 0x0203e4000c101504 */
.L_x_20096:
[----:B------:R-:W-:-:S13]  /*6650*/  ISETP.GE.AND P0, PT, R4, R3, PT ;  /* 0x000000030400720c */ /* 0x000fda0003f06270 */
[----:B------:R-:W-:Y:S05]  /*6660*/  @P0 BRA `(.L_x_20098) ;  /* 0x0000000000300947 */ /* 0x000fea0003800000 */
[----:B-1----:R-:W1:Y:S01]  /*6670*/  LDC.64 R6, c[0x0][0x228] ;  /* 0x00008a00ff067b82 */ /* 0x002e620000000a00 */
[----:B-----5:R-:W-:Y:S02]  /*6680*/  IMAD.IADD R5, R2, 0x1, R4 ;  /* 0x0000000102057824 */ /* 0x020fe400078e0204 */
[----:B------:R-:W-:Y:S02]  /*6690*/  VIADD R4, R4, 0x80 ;  /* 0x0000008004047836 */ /* 0x000fe40000000000 */
[----:B-1----:R-:W-:-:S05]  /*66a0*/  IMAD.WIDE.U32 R6, R5, 0x2, R6 ;  /* 0x0000000205067825 */ /* 0x002fca00078e0006 */
[----:B------:R1:W-:Y:S02]  /*66b0*/  STG.E.U16 desc[UR4][R6.64], R8 ;  /* 0x0000000806007986 */ /* 0x0003e4000c101504 */
.L_x_20097:
[----:B------:R-:W-:-:S13]  /*66c0*/  ISETP.GE.AND P0, PT, R4, R3, PT ;  /* 0x000000030400720c */ /* 0x000fda0003f06270 */
[----:B------:R-:W-:Y:S05]  /*66d0*/  @P0 BRA `(.L_x_20099) ;  /* 0x0000000000300947 */ /* 0x000fea0003800000 */
[----:B01----:R-:W0:Y:S01]  /*66e0*/  LDC.64 R6, c[0x0][0x228] ;  /* 0x00008a00ff067b82 */ /* 0x003e220000000a00 */
[----:B-----5:R-:W-:Y:S02]  /*66f0*/  IMAD.IADD R5, R2, 0x1, R4 ;  /* 0x0000000102057824 */ /* 0x020fe400078e0204 */
[----:B------:R-:W-:Y:S02]  /*6700*/  VIADD R4, R4, 0x80 ;  /* 0x0000008004047836 */ /* 0x000fe40000000000 */
[----:B0-----:R-:W-:-:S05]  /*6710*/  IMAD.WIDE.U32 R6, R5, 0x2, R6 ;  /* 0x0000000205067825 */ /* 0x001fca00078e0006 */
[----:B------:R2:W-:Y:S02]  /*6720*/  STG.E.U16 desc[UR4][R6.64], R9 ;  /* 0x0000000906007986 */ /* 0x0005e4000c101504 */
.L_x_20098:
[----:B------:R-:W-:-:S13]  /*6730*/  ISETP.GE.AND P0, PT, R4, R3, PT ;  /* 0x000000030400720c */ /* 0x000fda0003f06270 */
[----:B------:R-:W-:Y:S05]  /*6740*/  @P0 BRA `(.L_x_20100) ;  /* 0x0000000000340947 */ /* 0x000fea0003800000 */
[----:B-12---:R-:W1:Y:S01]  /*6750*/  LDC.64 R6, c[0x0][0x228] ;  /* 0x00008a00ff067b82 */ /* 0x006e620000000a00 */
[----:B-----5:R-:W-:Y:S01]  /*6760*/  IADD3 R5, R2, R4, RZ ;  /* 0x0000000402057210 */ /* 0x020fe20007ffe0ff */
[----:B------:R-:W-:-:S04]  /*6770*/  VIADD R4, R4, 0x80 ;  /* 0x0000008004047836 */ /* 0x000fc80000000000 */
[----:B-1----:R-:W-:-:S05]  /*6780*/  IMAD.WIDE.U32 R6, R5, 0x2, R6 ;  /* 0x0000000205067825 */ /* 0x002fca00078e0006 */
[----:B------:R2:W-:Y:S02]  /*6790*/  STG.E.U16 desc[UR4][R6.64], R10 ;  /* 0x0000000a06007986 */ /* 0x0005e4000c101504 */
.L_x_20099:
[----:B------:R-:W-:-:S13]  /*67a0*/  ISETP.GE.AND P0, PT, R4, R3, PT ;  /* 0x000000030400720c */ /* 0x000fda0003f06270 */
[----:B------:R-:W-:Y:S05]  /*67b0*/  @P0 BREAK B1 ;  /* 0x0000000000010942 */ /* 0x000fea0003800000 */
[----:B------:R-:W-:Y:S05]  /*67c0*/  @P0 BRA `(.L_x_20101) ;  /* 0x0000000000300947 */ /* 0x000fea0003800000 */
[----:B012---:R-:W0:Y:S01]  /*67d0*/  LDC.64 R6, c[0x0][0x228] ;  /* 0x00008a00ff067b82 */ /* 0x007e220000000a00 */
[----:B-----5:R-:W-:Y:S02]  /*67e0*/  IMAD.IADD R5, R2, 0x1, R4 ;  /* 0x0000000102057824 */ /* 0x020fe400078e0204 */
[----:B------:R-:W-:Y:S02]  /*67f0*/  VIADD R4, R4, 0x80 ;  /* 0x0000008004047836 */ /* 0x000fe40000000000 */
[----:B0-----:R-:W-:-:S05]  /*6800*/  IMAD.WIDE.U32 R6, R5, 0x2, R6 ;  /* 0x0000000205067825 */ /* 0x001fca00078e0006 */
[----:B------:R3:W-:Y:S02]  /*6810*/  STG.E.U16 desc[UR4][R6.64], R11 ;  /* 0x0000000b06007986 */ /* 0x0007e4000c101504 */
.L_x_20100:
[----:B------:R-:W-:Y:S05]  /*6820*/  BSYNC B1 ;  /* 0x0000000000017941 */ /* 0x000fea0003800000 */
.L_x_20095:
[----:B------:R-:W-:-:S13]  /*6830*/  ISETP.GE.AND P0, PT, R4, R3, PT ;  /* 0x000000030400720c */ /* 0x000fda0003f06270 */
[----:B-123--:R-:W1:Y:S01]  /*6840*/  @!P0 LDC.64 R6, c[0x0][0x228] ;  /* 0x00008a00ff068b82 */ /* 0x00ee620000000a00 */
[----:B-----5:R-:W-:Y:S02]  /*6850*/  @!P0 IMAD.IADD R5, R2, 0x1, R4 ;  /* 0x0000000102058824 */ /* 0x020fe400078e0204 */
[----:B------:R-:W-:Y:S02]  /*6860*/  @!P0 VIADD R4, R4, 0x80 ;  /* 0x0000008004048836 */ /* 0x000fe40000000000 */
[----:B-1----:R-:W-:-:S05]  /*6870*/  @!P0 IMAD.WIDE.U32 R6, R5, 0x2, R6 ;  /* 0x0000000205068825 */ /* 0x002fca00078e0006 */
[----:B------:R3:W-:Y:S02]  /*6880*/  @!P0 STG.E.U16 desc[UR4][R6.64], R12 ;  /* 0x0000000c06008986 */ /* 0x0007e4000c101504 */
.L_x_20101:
[----:B------:R-:W-:Y:S05]  /*6890*/  BSYNC B0 ;  /* 0x0000000000007941 */ /* 0x000fea0003800000 */
.L_x_20094:
        /* <DEDUP_REMOVED lines=8> */
.L_x_20102:
        /* <DEDUP_REMOVED lines=14> */
.L_x_37850:


//--------------------- .text._ZN2at6native29vectorized_elementwise_kernelILi4EZZZNS0_15binary_internal21div_floor_kernel_cudaERNS_18TensorIteratorBaseEENKUlvE0_clEvENKUlvE2_clEvEUlN3c108BFloat16EE_St5arrayIPcLm2EEEEviT0_T1_ --------------------------
	.section	.text._ZN2at6native29vectorized_elementwise_kernelILi4EZZZNS0_15binary_internal21div_floor_kernel_cudaERNS_18TensorIteratorBaseEENKUlvE0_clEvENKUlvE2_clEvEUlN3c108BFloat16EE_St5arrayIPcLm2EEEEviT0_T1_,"ax",@progbits
	.align	128
        .global         _ZN2at6native29vectorized_elementwise_kernelILi4EZZZNS0_15binary_internal21div_floor_kernel_cudaERNS_18TensorIteratorBaseEENKUlvE0_clEvENKUlvE2_clEvEUlN3c108BFloat16EE_St5arrayIPcLm2EEEEviT0_T1_
        .type           _ZN2at6native29vectorized_elementwise_kernelILi4EZZZNS0_15binary_internal21div_floor_kernel_cudaERNS_18TensorIteratorBaseEENKUlvE0_clEvENKUlvE2_clEvEUlN3c108BFloat16EE_St5arrayIPcLm2EEEEviT0_T1_,@function
        .size           _ZN2at6native29vectorized_elementwise_kernelILi4EZZZNS0_15binary_internal21div_floor_kernel_cudaERNS_18TensorIteratorBaseEENKUlvE0_clEvENKUlvE2_clEvEUlN3c108BFloat16EE_St5arrayIPcLm2EEEEviT0_T1_,(.L_x_37851 - _ZN2at6native29vectorized_elementwise_kernelILi4EZZZNS0_15binary_internal21div_floor_kernel_cudaERNS_18TensorIteratorBaseEENKUlvE0_clEvENKUlvE2_clEvEUlN3c108BFloat16EE_St5arrayIPcLm2EEEEviT0_T1_)
        .other          _ZN2at6native29vectorized_elementwise_kernelILi4EZZZNS0_15binary_internal21div_floor_kernel_cudaERNS_18TensorIteratorBaseEENKUlvE0_clEvENKUlvE2_clEvEUlN3c108BFloat16EE_St5arrayIPcLm2EEEEviT0_T1_,@"STO_CUDA_ENTRY STV_DEFAULT"
_ZN2at6native29vectorized_elementwise_kernelILi4EZZZNS0_15binary_internal21div_floor_kernel_cudaERNS_18TensorIteratorBaseEENKUlvE0_clEvENKUlvE2_clEvEUlN3c108BFloat16EE_St5arrayIPcLm2EEEEviT0_T1_:
.text._ZN2at6native29vectorized_elementwise_kernelILi4EZZZNS0_15binary_internal21div_floor_kernel_cudaERNS_18TensorIteratorBaseEENKUlvE0_clEvENKUlvE2_clEvEUlN3c108BFloat16EE_St5arrayIPcLm2EEEEviT0_T1_:
        /* <DEDUP_REMOVED lines=13> */
[----:B------:R-:W3:Y:S04]  /*00d0*/  LDG.E.64 R10, desc[UR4][R12.64] ;  /* 0x000000040c0a7981 */ /* 0x000ee8000c1e1b00 */
[----:B------:R0:W5:Y:S01]  /*00e0*/  LDG.E.64 R4, desc[UR4][R12.64+0x400] ;  /* 0x000400040c047981 */ /* 0x000162000c1e1b00 */
[----:B------:R-:W-:Y:S01]  /*00f0*/  BSSY B0, `(.L_x_20104) ;  /* 0x0000041000007945 */ /* 0x000fe20003800000 */
[----:B--2---:R-:W-:Y:S01]  /*0100*/  FADD.FTZ R7, |R6|, -RZ ;  /* 0x800000ff06077221 */ /* 0x004fe20000010200 */
[----:B---3--:R-:W-:-:S04]  /*0110*/  IMAD.U32 R9, R10, 0x10000, RZ ;  /* 0x000100000a097824 */ /* 0x008fc800078e00ff */
[C---:B------:R-:W-:Y:S01]  /*0120*/  FADD.FTZ R0, |R9|.reuse, -RZ ;  /* 0x800000ff09007221 */ /* 0x040fe20000010200 */
[----:B------:R-:W-:-:S13]  /*0130*/  FSETP.GEU.FTZ.AND P0, PT, |R9|, |R6|, PT ;  /* 0x400000060900720b */ /* 0x000fda0003f1e200 */
[----:B0-----:R-:W-:Y:S05]  /*0140*/  @!P0 BRA `(.L_x_20105) ;  /* 0x0000000000ec8947 */ /* 0x001fea0003800000 */
[----:B------:R-:W-:-:S05]  /*0150*/  FMUL.FTZ R13, |R6|, 8388608 ;  /* 0x4b000000060d7820 */ /* 0x000fca0000410200 */
[----:B------:R-:W-:-:S13]  /*0160*/  FSETP.GTU.FTZ.AND P0, PT, R0, R13, PT ;  /* 0x0000000d0000720b */ /* 0x000fda0003f1c000 */
[----:B------:R-:W-:Y:S05]  /*0170*/  @P0 BRA `(.L_x_20106) ;  /* 0x0000000000640947 */ /* 0x000fea0003800000 */
[----:B------:R-:W0:Y:S01]  /*0180*/  MUFU.RCP R13, R7 ;  /* 0x00000007000d7308 */ /* 0x000e220000001000 */
[----:B------:R-:W-:Y:S01]  /*0190*/  BSSY B1, `(.L_x_20107) ;  /* 0x0000015000017945 */ /* 0x000fe20003800000 */
        /* <DEDUP_REMOVED lines=17> */
.L_x_20109:
[----:B------:R-:W-:Y:S01]  /*02b0*/  FSETP.GEU.FTZ.AND P0, PT, R13, -R7, PT ;  /* 0x800000070d00720b */ /* 0x000fe20003f1e000 */
[----:B------:R-:W-:-:S12]  /*02c0*/  FADD.FTZ R15, R15, -1 ;  /* 0xbf8000000f0f7421 */ /* 0x000fd80000010000 */
[----:B------:R-:W-:-:S07]  /*02d0*/  @!P0 FADD.FTZ R15, R15, -1 ;  /* 0xbf8000000f0f8421 */ /* 0x000fce0000010000 */
.L_x_20108:
[----:B------:R-:W-:Y:S05]  /*02e0*/  BSYNC B1 ;  /* 0x0000000000017941 */ /* 0x000fea0003800000 */
.L_x_20107:
[----:B------:R-:W-:Y:S01]  /*02f0*/  FFMA.FTZ R0, -R7, R15, R0 ;  /* 0x0000000f07007223 */ /* 0x000fe20000010100 */
[----:B------:R-:W-:Y:S06]  /*0300*/  BRA `(.L_x_20105) ;  /* 0x00000000007c7947 */ /* 0x000fec0003800000 */
.L_x_20106:
        /* <DEDUP_REMOVED lines=15> */
.L_x_20112:
        /* <DEDUP_REMOVED lines=13> */
.L_x_20111:
[----:B------:R-:W-:Y:S05]  /*04d0*/  BSYNC B1 ;  /* 0x0000000000017941 */ /* 0x000fea0003800000 */
.L_x_20110:
[----:B0-----:R-:W-:-:S04]  /*04e0*/  FMUL.FTZ R13, R8, 1.1920928955078125e-07 ;  /* 0x34000000080d7820 */ /* 0x001fc80000410000 */
[----:B------:R-:W-:-:S07]  /*04f0*/  FMUL.FTZ R0, R16, R13 ;  /* 0x0000000d10007220 */ /* 0x000fce0000410000 */
.L_x_20105:
[----:B------:R-:W-:Y:S05]  /*0500*/  BSYNC B0 ;  /* 0x0000000000007941 */ /* 0x000fea0003800000 */
.L_x_20104:
[C---:B------:R-:W-:Y:S01]  /*0510*/  FSETP.GTU.FTZ.AND P0, PT, |R0|.reuse, +INF , PT ;  /* 0x7f8000000000780b */ /* 0x040fe20003f1c200 */
[----:B------:R-:W-:Y:S01]  /*0520*/  ULDC UR6, c[0x0][0x21c] ;  /* 0x0000870000067ab9 */ /* 0x000fe20000000800 */
[----:B------:R-:W-:Y:S01]  /*0530*/  LOP3.LUT R13, R0, 0x80000000, R9, 0xb8, !PT ;  /* 0x80000000000d7812 */ /* 0x000fe200078eb809 */
[----:B------:R-:W-:Y:S01]  /*0540*/  BSSY B0, `(.L_x_20113) ;  /* 0x000001b000007945 */ /* 0x000fe20003800000 */
[----:B------:R-:W-:Y:S02]  /*0550*/  PRMT R10, R10, 0x7632, R10 ;  /* 0x000076320a0a7816 */ /* 0x000fe4000000000a */
[----:B------:R-:W-:Y:S02]  /*0560*/  FSEL R0, R0, R13, P0 ;  /* 0x0000000d00007208 */ /* 0x000fe40000000000 */
[----:B------:R-:W-:Y:S02]  /*0570*/  FSETP.GEU.FTZ.AND P0, PT, R6, RZ, PT ;  /* 0x000000ff0600720b */ /* 0x000fe40003f1e000 */
[----:B------:R-:W-:-:S02]  /*0580*/  FSETP.NEU.FTZ.AND P1, PT, R0, RZ, PT ;  /* 0x000000ff0000720b */ /* 0x000fc40003f3d000 */
        /* <DEDUP_REMOVED lines=22> */
.L_x_20114:
[----:B------:R-:W-:Y:S05]  /*06f0*/  BSYNC B0 ;  /* 0x0000000000007941 */ /* 0x000fea0003800000 */
.L_x_20113:
        /* <DEDUP_REMOVED lines=9> */
[----:B0-----:R-:W-:-:S05]  /*0790*/  FMUL.FTZ R10, R0, R13 ;  /* 0x0000000d000a7220 */ /* 0x001fca0000410000 */
        /* <DEDUP_REMOVED lines=15> */
.L_x_20120:
[----:B------:R-:W-:Y:S01]  /*0890*/  FSETP.GEU.FTZ.AND P1, PT, R15, -R7, PT ;  /* 0x800000070f00720b */ /* 0x000fe20003f3e000 */
[----:B------:R-:W-:-:S12]  /*08a0*/  FADD.FTZ R13, R13, -1 ;  /* 0xbf8000000d0d7421 */ /* 0x000fd80000010000 */
[----:B------:R-:W-:-:S07]  /*08b0*/  @!P1 FADD.FTZ R13, R13, -1 ;  /* 0xbf8000000d0d9421 */ /* 0x000fce0000010000 */
.L_x_20119:
[----:B------:R-:W-:Y:S05]  /*08c0*/  BSYNC B1 ;  /* 0x0000000000017941 */ /* 0x000fea0003800000 */
.L_x_20118:
[----:B------:R-:W-:Y:S01]  /*08d0*/  FFMA.FTZ R0, -R7, R13, R0 ;  /* 0x0000000d07007223 */ /* 0x000fe20000010100 */
[----:B------:R-:W-:Y:S06]  /*08e0*/  BRA `(.L_x_20116) ;  /* 0x00000000007c7947 */ /* 0x000fec0003800000 */
.L_x_20117:
        /* <DEDUP_REMOVED lines=15> */
.L_x_20123:
        /* <DEDUP_REMOVED lines=13> */
.L_x_20122:
[----:B------:R-:W-:Y:S05]  /*0ab0*/  BSYNC B1 ;  /* 0x0000000000017941 */ /* 0x000fea0003800000 */
.L_x_20121:
[----:B------:R-:W-:-:S04]  /*0ac0*/  FMUL.FTZ R13, R10, 1.1920928955078125e-07 ;  /* 0x340000000a0d7820 */ /* 0x000fc80000410000 */
[----:B------:R-:W-:-:S07]  /*0ad0*/  FMUL.FTZ R0, R14, R13 ;  /* 0x0000000d0e007220 */ /* 0x000fce0000410000 */
.L_x_20116:
[----:B------:R-:W-:Y:S05]  /*0ae0*/  BSYNC B0 ;  /* 0x0000000000007941 */ /* 0x000fea0003800000 */
.L_x_20115:
        /* <DEDUP_REMOVED lines=27> */
.L_x_20125:
[----:B------:R-:W-:Y:S05]  /*0ca0*/  BSYNC B0 ;  /* 0x0000000000007941 */ /* 0x000fea0003800000 */
.L_x_20124:
        /* <DEDUP_REMOVED lines=25> */
.L_x_20131:
[----:B------:R-:W-:Y:S01]  /*0e40*/  FSETP.GEU.FTZ.AND P1, PT, R17, -R7, PT ;  /* 0x800000071100720b */ /* 0x000fe20003f3e000 */
[----:B------:R-:W-:-:S12]  /*0e50*/  FADD.FTZ R15, R15, -1 ;  /* 0xbf8000000f0f7421 */ /* 0x000fd80000010000 */
[----:B------:R-:W-:-:S07]  /*0e60*/  @!P1 FADD.FTZ R15, R15, -1 ;  /* 0xbf8000000f0f9421 */ /* 0x000fce0000010000 */
.L_x_20130:
[----:B------:R-:W-:Y:S05]  /*0e70*/  BSYNC B1 ;  /* 0x0000000000017941 */ /* 0x000fea0003800000 */
.L_x_20129:
[----:B------:R-:W-:Y:S01]  /*0e80*/  FFMA.FTZ R0, -R7, R15, R0 ;  /* 0x0000000f07007223 */ /* 0x000fe20000010100 */
[----:B------:R-:W-:Y:S06]  /*0e90*/  BRA `(.L_x_20127) ;  /* 0x00000000007c7947 */ /* 0x000fec0003800000 */
.L_x_20128:
        /* <DEDUP_REMOVED lines=15> */
.L_x_20134:
        /* <DEDUP_REMOVED lines=13> */
.L_x_20133:
[----:B------:R-:W-:Y:S05]  /*1060*/  BSYNC B1 ;  /* 0x0000000000017941 */ /* 0x000fea0003800000 */
.L_x_20132:
[----:B------:R-:W-:-:S04]  /*1070*/  FMUL.FTZ R15, R10, 1.1920928955078125e-07 ;  /* 0x340000000a0f7820 */ /* 0x000fc80000410000 */
[----:B------:R-:W-:-:S07]  /*1080*/  FMUL.FTZ R0, R14, R15 ;  /* 0x0000000f0e007220 */ /* 0x000fce0000410000 */
.L_x_20127:
[----:B------:R-:W-:Y:S05]  /*1090*/  BSYNC B0 ;  /* 0x0000000000007941 */ /* 0x000fea0003800000 */
.L_x_20126:
        /* <DEDUP_REMOVED lines=29> */
.L_x_20136:
[----:B------:R-:W-:Y:S05]  /*1270*/  BSYNC B0 ;  /* 0x0000000000007941 */ /* 0x000fea0003800000 */
.L_x_20135:
        /* <DEDUP_REMOVED lines=25> */
.L_x_20142:
[----:B------:R-:W-:Y:S01]  /*1410*/  FSETP.GEU.FTZ.AND P1, PT, R15, -R7, PT ;  /* 0x800000070f00720b */ /* 0x000fe20003f3e000 */
[----:B------:R-:W-:-:S12]  /*1420*/  FADD.FTZ R13, R13, -1 ;  /* 0xbf8000000d0d7421 */ /* 0x000fd80000010000 */
[----:B------:R-:W-:-:S07]  /*1430*/  @!P1 FADD.FTZ R13, R13, -1 ;  /* 0xbf8000000d0d9421 */ /* 0x000fce0000010000 */
.L_x_20141:
[----:B------:R-:W-:Y:S05]  /*1440*/  BSYNC B1 ;  /* 0x0000000000017941 */ /* 0x000fea0003800000 */
.L_x_20140:
[----:B------:R-:W-:Y:S01]  /*1450*/  FFMA.FTZ R0, -R7, R13, R0 ;  /* 0x0000000d07007223 */ /* 0x000fe20000010100 */
[----:B------:R-:W-:Y:S06]  /*1460*/  BRA `(.L_x_20138) ;  /* 0x00000000007c7947 */ /* 0x000fec0003800000 */
.L_x_20139:
[C---:B------:R-:W-:Y:S01]  /*1470*/  VIADD R12, R15.reuse, 0xf4800000 ;  /* 0xf48000000f0c7836 */ /* 0x040fe20000000000 */
[----:B------:R-:W-:Y:S01]  /*1480*/  FSETP.GT.FTZ.AND P1, PT, |R6|, RZ, PT ;  /* 0x000000ff0600720b */ /* 0x000fe20003f34200 */
[----:B------:R-:W-:Y:S01]  /*1490*/  BSSY B1, `(.L_x_20143) ;  /* 0x000001a000017945 */ /* 0x000fe20003800000 */
[----:B0-----:R-:W-:Y:S02]  /*14a0*/  LOP3.LUT R16, R15, 0xff800000, RZ, 0xc0, !PT ;  /* 0xff8000000f107812 */ /* 0x001fe400078ec0ff */
        /* <DEDUP_REMOVED lines=11> */
.L_x_20145:
        /* <DEDUP_REMOVED lines=13> */
.L_x_20144:
[----:B------:R-:W-:Y:S05]  /*1630*/  BSYNC B1 ;  /* 0x0000000000017941 */ /* 0x000fea0003800000 */
.L_x_20143:
[----:B------:R-:W-:-:S04]  /*1640*/  FMUL.FTZ R13, R12, 1.1920928955078125e-07 ;  /* 0x340000000c0d7820 */ /* 0x000fc80000410000 */
[----:B------:R-:W-:-:S07]  /*1650*/  FMUL.FTZ R0, R16, R13 ;  /* 0x0000000d10007220 */ /* 0x000fce0000410000 */
.L_x_20138:
[----:B------:R-:W-:Y:S05]  /*1660*/  BSYNC B0 ;  /* 0x0000000000007941 */ /* 0x000fea0003800000 */
.L_x_20137:
[C---:B------:R-:W-:Y:S01]  /*1670*/  FSETP.GTU.FTZ.AND P1, PT, |R0|.reuse, +INF , PT ;  /* 0x7f8000000000780b */ /* 0x040fe20003f3c200 */
[----:B------:R-:W-:Y:S01]  /*1680*/  BSSY B0, `(.L_x_20146) ;  /* 0x000001a000007945 */ /* 0x000fe20003800000 */
[----:B------:R-:W-:-:S04]  /*1690*/  LOP3.LUT R13, R0, 0x80000000, R11, 0xb8, !PT ;  /* 0x80000000000d7812 */ /* 0x000fc800078eb80b */
[----:B------:R-:W-:Y:S02]  /*16a0*/  FSEL R0, R0, R13, P1 ;  /* 0x0000000d00007208 */ /* 0x000fe40000800000 */
[----:B-----5:R-:W-:Y:S02]  /*16b0*/  SHF.L.U32 R13, R4, 0x10, RZ ;  /* 0x00000010040d7819 */ /* 0x020fe400000006ff */
        /* <DEDUP_REMOVED lines=22> */
.L_x_20147:
[----:B------:R-:W-:Y:S05]  /*1820*/  BSYNC B0 ;  /* 0x0000000000007941 */ /* 0x000fea0003800000 */
.L_x_20146:
        /* <DEDUP_REMOVED lines=25> */
.L_x_20153:
[----:B------:R-:W-:Y:S01]  /*19c0*/  FSETP.GEU.FTZ.AND P1, PT, R17, -R7, PT ;  /* 0x800000071100720b */ /* 0x000fe20003f3e000 */
[----:B------:R-:W-:-:S12]  /*19d0*/  FADD.FTZ R15, R15, -1 ;  /* 0xbf8000000f0f7421 */ /* 0x000fd80000010000 */
[----:B------:R-:W-:-:S07]  /*19e0*/  @!P1 FADD.FTZ R15, R15, -1 ;  /* 0xbf8000000f0f9421 */ /* 0x000fce0000010000 */
.L_x_20152:
[----:B------:R-:W-:Y:S05]  /*19f0*/  BSYNC B1 ;  /* 0x0000000000017941 */ /* 0x000fea0003800000 */
.L_x_20151:
[----:B------:R-:W-:Y:S01]  /*1a00*/  FFMA.FTZ R12, -R7, R15, R12 ;  /* 0x0000000f070c7223 */ /* 0x000fe2000001010c */
[----:B------:R-:W-:Y:S06]  /*1a10*/  BRA `(.L_x_20149) ;  /* 0x00000000007c7947 */ /* 0x000fec0003800000 */
.L_x_20150:
        /* <DEDUP_REMOVED lines=15> */
.L_x_20156:
        /* <DEDUP_REMOVED lines=13> */
.L_x_20155:
[----:B------:R-:W-:Y:S05]  /*1be0*/  BSYNC B1 ;  /* 0x0000000000017941 */ /* 0x000fea0003800000 */
.L_x_20154:
[----:B------:R-:W-:-:S04]  /*1bf0*/  FMUL.FTZ R15, R14, 1.1920928955078125e-07 ;  /* 0x340000000e0f7820 */ /* 0x000fc80000410000 */
[----:B------:R-:W-:-:S07]  /*1c00*/  FMUL.FTZ R12, R12, R15 ;  /* 0x0000000f0c0c7220 */ /* 0x000fce0000410000 */
.L_x_20149:
[----:B------:R-:W-:Y:S05]  /*1c10*/  BSYNC B0 ;  /* 0x0000000000007941 */ /* 0x000fea0003800000 */
.L_x_20148:
        /* <DEDUP_REMOVED lines=29> */
.L_x_20158:
[----:B------:R-:W-:Y:S05]  /*1df0*/  BSYNC B0 ;  /* 0x0000000000007941 */ /* 0x000fea0003800000 */
.L_x_20157:
        /* <DEDUP_REMOVED lines=25> */
.L_x_20164:
[----:B------:R-:W-:Y:S01]  /*1f90*/  FSETP.GEU.FTZ.AND P1, PT, R17, -R7, PT ;  /* 0x800000071100720b */ /* 0x000fe20003f3e000 */
[----:B------:R-:W-:-:S12]  /*1fa0*/  FADD.FTZ R15, R15, -1 ;  /* 0xbf8000000f0f7421 */ /* 0x000fd80000010000 */
[----:B------:R-:W-:-:S07]  /*1fb0*/  @!P1 FADD.FTZ R15, R15, -1 ;  /* 0xbf8000000f0f9421 */ /* 0x000fce0000010000 */
.L_x_20163:
[----:B------:R-:W-:Y:S05]  /*1fc0*/  BSYNC B1 ;  /* 0x0000000000017941 */ /* 0x000fea0003800000 */
.L_x_20162:
[----:B------:R-:W-:Y:S01]  /*1fd0*/  FFMA.FTZ R12, -R7, R15, R12 ;  /* 0x0000000f070c7223 */ /* 0x000fe2000001010c */
[----:B------:R-:W-:Y:S06]  /*1fe0*/  BRA `(.L_x_20160) ;  /* 0x00000000007c7947 */ /* 0x000fec0003800000 */
.L_x_20161:
        /* <DEDUP_REMOVED lines=15> */
.L_x_20167:
        /* <DEDUP_REMOVED lines=13> */
.L_x_20166:
[----:B------:R-:W-:Y:S05]  /*21b0*/  BSYNC B1 ;  /* 0x0000000000017941 */ /* 0x000fea0003800000 */
.L_x_20165:
[----:B------:R-:W-:-:S04]  /*21c0*/  FMUL.FTZ R15, R14, 1.1920928955078125e-07 ;  /* 0x340000000e0f7820 */ /* 0x000fc80000410000 */
[----:B------:R-:W-:-:S07]  /*21d0*/  FMUL.FTZ R12, R12, R15 ;  /* 0x0000000f0c0c7220 */ /* 0x000fce0000410000 */
.L_x_20160:
[----:B------:R-:W-:Y:S05]  /*21e0*/  BSYNC B0 ;  /* 0x0000000000007941 */ /* 0x000fea0003800000 */
.L_x_20159:
        /* <DEDUP_REMOVED lines=27> */
.L_x_20169:
[----:B------:R-:W-:Y:S05]  /*23a0*/  BSYNC B0 ;  /* 0x0000000000007941 */ /* 0x000fea0003800000 */
.L_x_20168:
        /* <DEDUP_REMOVED lines=25> */
.L_x_20175:
[----:B------:R-:W-:Y:S01]  /*2540*/  FSETP.GEU.FTZ.AND P1, PT, R19, -R7, PT ;  /* 0x800000071300720b */ /* 0x000fe20003f3e000 */
[----:B------:R-:W-:-:S12]  /*2550*/  FADD.FTZ R17, R17, -1 ;  /* 0xbf80000011117421 */ /* 0x000fd80000010000 */
[----:B------:R-:W-:-:S07]  /*2560*/  @!P1 FADD.FTZ R17, R17, -1 ;  /* 0xbf80000011119421 */ /* 0x000fce0000010000 */
.L_x_20174:
[----:B------:R-:W-:Y:S05]  /*2570*/  BSYNC B1 ;  /* 0x0000000000017941 */ /* 0x000fea0003800000 */
.L_x_20173:
[----:B------:R-:W-:Y:S01]  /*2580*/  FFMA.FTZ R12, -R7, R17, R12 ;  /* 0x00000011070c7223 */ /* 0x000fe2000001010c */
[----:B------:R-:W-:Y:S06]  /*2590*/  BRA `(.L_x_20171) ;  /* 0x00000000007c7947 */ /* 0x000fec0003800000 */
.L_x_20172:
        /* <DEDUP_REMOVED lines=15> */
.L_x_20178:
        /* <DEDUP_REMOVED lines=13> */
.L_x_20177:
[----:B------:R-:W-:Y:S05]  /*2760*/  BSYNC B1 ;  /* 0x0000000000017941 */ /* 0x000fea0003800000 */
.L_x_20176:
[----:B------:R-:W-:-:S04]  /*2770*/  FMUL.FTZ R17, R14, 1.1920928955078125e-07 ;  /* 0x340000000e117820 */ /* 0x000fc80000410000 */
[----:B------:R-:W-:-:S07]  /*2780*/  FMUL.FTZ R12, R12, R17 ;  /* 0x000000110c0c7220 */ /* 0x000fce0000410000 */
.L_x_20171:
[----:B------:R-:W-:Y:S05]  /*2790*/  BSYNC B0 ;  /* 0x0000000000007941 */ /* 0x000fea0003800000 */
.L_x_20170:
        /* <DEDUP_REMOVED lines=29> */
.L_x_20180:
[----:B------:R-:W-:Y:S05]  /*2970*/  BSYNC B0 ;  /* 0x0000000000007941 */ /* 0x000fea0003800000 */
.L_x_20179:
        /* <DEDUP_REMOVED lines=25> */
.L_x_20186:
[----:B------:R-:W-:Y:S01]  /*2b10*/  FSETP.GEU.FTZ.AND P1, PT, R17, -R7, PT ;  /* 0x800000071100720b */ /* 0x000fe20003f3e000 */
[----:B------:R-:W-:-:S12]  /*2b20*/  FADD.FTZ R15, R15, -1 ;  /* 0xbf8000000f0f7421 */ /* 0x000fd80000010000 */
[----:B------:R-:W-:-:S07]  /*2b30*/  @!P1 FADD.FTZ R15, R15, -1 ;  /* 0xbf8000000f0f9421 */ /* 0x000fce0000010000 */
.L_x_20185:
[----:B------:R-:W-:Y:S05]  /*2b40*/  BSYNC B1 ;  /* 0x0000000000017941 */ /* 0x000fea0003800000 */
.L_x_20184:
[----:B------:R-:W-:Y:S01]  /*2b50*/  FFMA.FTZ R0, -R7, R15, R0 ;  /* 0x0000000f07007223 */ /* 0x000fe20000010100 */
[----:B------:R-:W-:Y:S06]  /*2b60*/  BRA `(.L_x_20182) ;  /* 0x00000000007c7947 */ /* 0x000fec0003800000 */
.L_x_20183:
[----:B------:R-:W-:Y:S01]  /*2b70*/  VIADD R7, R15, 0xf4800000 ;  /* 0xf48000000f077836 */ /* 0x000fe20000000000 */
[----:B------:R-:W-:Y:S01]  /*2b80*/  FSETP.GT.FTZ.AND P1, PT, |R6|, RZ, PT ;  /* 0x000000ff0600720b */ /* 0x000fe20003f34200 */
[----:B------:R-:W-:Y:S01]  /*2b90*/  BSSY B1, `(.L_x_20187) ;  /* 0x000001a000017945 */ /* 0x000fe20003800000 */
[C---:B------:R-:W-:Y:S02]  /*2ba0*/  LOP3.LUT R6, R0.reuse, 0x7fffff, RZ, 0xc0, !PT ;  /* 0x007fffff00067812 */ /* 0x040fe400078ec0ff */
[----:B------:R-:W-:Y:S02]  /*2bb0*/  LOP3.LUT R7, R7, 0xff800000, RZ, 0xc0, !PT ;  /* 0xff80000007077812 */ /* 0x000fe400078ec0ff */
[C---:B------:R-:W-:Y:S02]  /*2bc0*/  ISETP.GT.U32.OR P1, PT, R0.reuse, 0x7f7fffff, !P1 ;  /* 0x7f7fffff0000780c */ /* 0x040fe40004f24470 */
[----:B0-----:R-:W-:Y:S01]  /*2bd0*/  LOP3.LUT R16, R15, 0xff800000, RZ, 0xc0, !PT ;  /* 0xff8000000f107812 */ /* 0x001fe200078ec0ff */
        /* <DEDUP_REMOVED lines=8> */
.L_x_20189:
        /* <DEDUP_REMOVED lines=13> */
.L_x_20188:
[----:B------:R-:W-:Y:S05]  /*2d30*/  BSYNC B1 ;  /* 0x0000000000017941 */ /* 0x000fea0003800000 */
.L_x_20187:
[----:B------:R-:W-:-:S04]  /*2d40*/  FMUL.FTZ R7, R6, 1.1920928955078125e-07 ;  /* 0x3400000006077820 */ /* 0x000fc80000410000 */
[----:B------:R-:W-:-:S07]  /*2d50*/  FMUL.FTZ R0, R16, R7 ;  /* 0x0000000710007220 */ /* 0x000fce0000410000 */
.L_x_20182:
[----:B------:R-:W-:Y:S05]  /*2d60*/  BSYNC B0 ;  /* 0x0000000000007941 */ /* 0x000fea0003800000 */
.L_x_20181:
[C---:B------:R-:W-:Y:S01]  /*2d70*/  FSETP.GTU.FTZ.AND P1, PT, |R0|.reuse, +INF , PT ;  /* 0x7f8000000000780b */ /* 0x040fe20003f3c200 */
[----:B------:R-:W1:Y:S01]  /*2d80*/  LDC.64 R6, c[0x0][0x228] ;  /* 0x00008a00ff067b82 */ /* 0x000e620000000a00 */
[----:B------:R-:W-:Y:S01]  /*2d90*/  LOP3.LUT R15, R0, 0x80000000, R5, 0xb8, !PT ;  /* 0x80000000000f7812 */ /* 0x000fe200078eb805 */
[----:B------:R-:W-:Y:S01]  /*2da0*/  BSSY B0, `(.L_x_20190) ;  /* 0x000001d000007945 */ /* 0x000fe20003800000 */
[----:B------:R-:W-:Y:S02]  /*2db0*/  PRMT R8, R8, 0x5410, R9 ;  /* 0x0000541008087816 */ /* 0x000fe40000000009 */
[----:B------:R-:W-:Y:S02]  /*2dc0*/  FSEL R0, R0, R15, P1 ;  /* 0x0000000f00007208 */ /* 0x000fe40000800000 */
[----:B------:R-:W-:Y:S02]  /*2dd0*/  PRMT R9, R10, 0x5410, R11 ;  /* 0x000054100a097816 */ /* 0x000fe4000000000b */
[----:B------:R-:W-:-:S02]  /*2de0*/  FSETP.NEU.FTZ.AND P1, PT, R0, RZ, PT ;  /* 0x000000ff0000720b */ /* 0x000fc40003f3d000 */
[----:B------:R-:W-:Y:S01]  /*2df0*/  FSETP.GEU.FTZ.AND P2, PT, R0, RZ, PT ;  /* 0x000000ff0000720b */ /* 0x000fe20003f5e000 */
[----:B------:R-:W-:-:S03]  /*2e00*/  FADD.FTZ R0, R5, -R0 ;  /* 0x8000000005007221 */ /* 0x000fc60000010000 */
[----:B------:R-:W-:Y:S01]  /*2e10*/  PLOP3.LUT P0, PT, P1, P0, P2, 0x9f, 0x0 ;  /* 0x000000000000781c */ /* 0x000fe20000f01327 */
[----:B------:R-:W-:Y:S01]  /*2e20*/  FMUL.FTZ R0, R0, UR6 ;  /* 0x0000000600007c20 */ /* 0x000fe20008410000 */
[----:B-1----:R-:W-:-:S11]  /*2e30*/  IMAD.WIDE.U32 R6, R2, 0x2, R6 ;  /* 0x0000000202067825 */ /* 0x002fd600078e0006 */
[----:B------:R-:W-:Y:S01]  /*2e40*/  @!P0 FADD.FTZ R0, R0, -1 ;  /* 0xbf80000000008421 */ /* 0x000fe20000010000 */
[----:B------:R-:W-:-:S04]  /*2e50*/  IMAD.WIDE R2, R3, 0x8, R6 ;  /* 0x0000000803027825 */ /* 0x000fc800078e0206 */
[----:B------:R-:W-:Y:S01]  /*2e60*/  FSETP.NEU.FTZ.AND P0, PT, R0, RZ, PT ;  /* 0x000000ff0000720b */ /* 0x000fe20003f1d000 */
[----:B------:R1:W-:-:S12]  /*2e70*/  STG.E.64 desc[UR4][R2.64], R8 ;  /* 0x0000000802007986 */ /* 0x0003d8000c101b04 */
[----:B------:R-:W-:Y:S01]  /*2e80*/  @!P0 FMUL.FTZ R5, R5, UR6 ;  /* 0x0000000605058c20 */ /* 0x000fe20008410000 */
[----:B-1----:R-:W-:-:S04]  /*2e90*/  PRMT R8, R4, 0x5410, R13 ;  /* 0x0000541004087816 */ /* 0x002fc8000000000d */
        /* <DEDUP_REMOVED lines=13> */
.L_x_20191:
[----:B------:R-:W-:Y:S05]  /*2f70*/  BSYNC B0 ;  /* 0x0000000000007941 */ /* 0x000fea0003800000 */
.L_x_20190:
[----:B------:R-:W-:-:S05]  /*2f80*/  PRMT R9, R12, 0x5410, R5 ;  /* 0x000054100c097816 */ /* 0x000fca0000000005 */
[----:B------:R-:W-:Y:S01]  /*2f90*/  STG.E.64 desc[UR4][R2.64+0x400], R8 ;  /* 0x0004000802007986 */ /* 0x000fe2000c101b04 */
[----:B------:R-:W-:Y:S05]  /*2fa0*/  EXIT ;  /* 0x000000000000794d */ /* 0x000fea0003800000 */
.L_x_20103:
        /* <DEDUP_REMOVED lines=88> */
.L_x_20199:
[----:B------:R-:W-:Y:S01]  /*3530*/  FSETP.GEU.FTZ.AND P0, PT, R11, -R10, PT ;  /* 0x8000000a0b00720b */ /* 0x000fe20003f1e000 */
[----:B------:R-:W-:-:S12]  /*3540*/  FADD.FTZ R9, R9, -1 ;  /* 0xbf80000009097421 */ /* 0x000fd80000010000 */
[----:B------:R-:W-:-:S07]  /*3550*/  @!P0 FADD.FTZ R9, R9, -1 ;  /* 0xbf80000009098421 */ /* 0x000fce0000010000 */
.L_x_20198:
[----:B------:R-:W-:Y:S05]  /*3560*/  BSYNC B2 ;  /* 0x0000000000027941 */ /* 0x000fea0003800000 */
.L_x_20197:
[----:B------:R-:W-:Y:S01]  /*3570*/  FFMA.FTZ R8, -R10, R9, R8 ;  /* 0x000000090a087223 */ /* 0x000fe20000010108 */
[----:B------:R-:W-:Y:S06]  /*3580*/  BRA `(.L_x_20195) ;  /* 0x00000000007c7947 */ /* 0x000fec0003800000 */
.L_x_20196:
        /* <DEDUP_REMOVED lines=15> */
.L_x_20202:
        /* <DEDUP_REMOVED lines=13> */
.L_x_20201:
[----:B------:R-:W-:Y:S05]  /*3750*/  BSYNC B2 ;  /* 0x0000000000027941 */ /* 0x000fea0003800000 */
.L_x_20200:
[----:B------:R-:W-:-:S04]  /*3760*/  FMUL.FTZ R9, R0, 1.1920928955078125e-07 ;  /* 0x3400000000097820 */ /* 0x000fc80000410000 */
[----:B------:R-:W-:-:S07]  /*3770*/  FMUL.FTZ R8, R8, R9 ;  /* 0x0000000908087220 */ /* 0x000fce0000410000 */
.L_x_20195:
[----:B------:R-:W-:Y:S05]  /*3780*/  BSYNC B0 ;  /* 0x0000000000007941 */ /* 0x000fea0003800000 */
.L_x_20194:
        /* <DEDUP_REMOVED lines=28> */
.L_x_20193:
[----:B------:R-:W-:Y:S05]  /*3950*/  BSYNC B1 ;  /* 0x0000000000017941 */ /* 0x000fea0003800000 */
.L_x_20192:
        /* <DEDUP_REMOVED lines=33> */
.L_x_20210:
[----:B------:R-:W-:Y:S01]  /*3b70*/  FSETP.GEU.FTZ.AND P0, PT, R13, -R12, PT ;  /* 0x8000000c0d00720b */ /* 0x000fe20003f1e000 */
[----:B------:R-:W-:-:S12]  /*3b80*/  FADD.FTZ R11, R11, -1 ;  /* 0xbf8000000b0b7421 */ /* 0x000fd80000010000 */
[----:B------:R-:W-:-:S07]  /*3b90*/  @!P0 FADD.FTZ R11, R11, -1 ;  /* 0xbf8000000b0b8421 */ /* 0x000fce0000010000 */
.L_x_20209:
[----:B------:R-:W-:Y:S05]  /*3ba0*/  BSYNC B2 ;  /* 0x0000000000027941 */ /* 0x000fea0003800000 */
.L_x_20208:
[----:B------:R-:W-:Y:S01]  /*3bb0*/  FFMA.FTZ R10, -R12, R11, R10 ;  /* 0x0000000b0c0a7223 */ /* 0x000fe2000001010a */
[----:B------:R-:W-:Y:S06]  /*3bc0*/  BRA `(.L_x_20206) ;  /* 0x00000000007c7947 */ /* 0x000fec0003800000 */
.L_x_20207:
        /* <DEDUP_REMOVED lines=15> */
.L_x_20213:
        /* <DEDUP_REMOVED lines=13> */
.L_x_20212:
[----:B------:R-:W-:Y:S05]  /*3d90*/  BSYNC B2 ;  /* 0x0000000000027941 */ /* 0x000fea0003800000 */
.L_x_20211:
[----:B0-----:R-:W-:-:S04]  /*3da0*/  FMUL.FTZ R11, R12, 1.1920928955078125e-07 ;  /* 0x340000000c0b7820 */ /* 0x001fc80000410000 */
[----:B------:R-:W-:-:S07]  /*3db0*/  FMUL.FTZ R10, R10, R11 ;  /* 0x0000000b0a0a7220 */ /* 0x000fce0000410000 */
.L_x_20206:
[----:B------:R-:W-:Y:S05]  /*3dc0*/  BSYNC B0 ;  /* 0x0000000000007941 */ /* 0x000fea0003800000 */
.L_x_20205:
        /* <DEDUP_REMOVED lines=28> */
.L_x_20204:
[----:B------:R-:W-:Y:S05]  /*3f90*/  BSYNC B1 ;  /* 0x0000000000017941 */ /* 0x000fea0003800000 */
.L_x_20203:
        /* <DEDUP_REMOVED lines=33> */
.L_x_20221:
[----:B------:R-:W-:Y:S01]  /*41b0*/  FSETP.GEU.FTZ.AND P0, PT, R13, -R12, PT ;  /* 0x8000000c0d00720b */ /* 0x000fe20003f1e000 */
[----:B------:R-:W-:-:S12]  /*41c0*/  FADD.FTZ R11, R11, -1 ;  /* 0xbf8000000b0b7421 */ /* 0x000fd80000010000 */
[----:B------:R-:W-:-:S07]  /*41d0*/  @!P0 FADD.FTZ R11, R11, -1 ;  /* 0xbf8000000b0b8421 */ /* 0x000fce0000010000 */
.L_x_20220:
[----:B------:R-:W-:Y:S05]  /*41e0*/  BSYNC B2 ;  /* 0x0000000000027941 */ /* 0x000fea0003800000 */
.L_x_20219:
[----:B------:R-:W-:Y:S01]  /*41f0*/  FFMA.FTZ R10, -R12, R11, R10 ;  /* 0x0000000b0c0a7223 */ /* 0x000fe2000001010a */
[----:B------:R-:W-:Y:S06]  /*4200*/  BRA `(.L_x_20217) ;  /* 0x00000000007c7947 */ /* 0x000fec0003800000 */
.L_x_20218:
        /* <DEDUP_REMOVED lines=15> */
.L_x_20224:
        /* <DEDUP_REMOVED lines=13> */
.L_x_20223:
[----:B------:R-:W-:Y:S05]  /*43d0*/  BSYNC B2 ;  /* 0x0000000000027941 */ /* 0x000fea0003800000 */
.L_x_20222:
[----:B0-----:R-:W-:-:S04]  /*43e0*/  FMUL.FTZ R11, R12, 1.1920928955078125e-07 ;  /* 0x340000000c0b7820 */ /* 0x001fc80000410000 */
[----:B------:R-:W-:-:S07]  /*43f0*/  FMUL.FTZ R10, R10, R11 ;  /* 0x0000000b0a0a7220 */ /* 0x000fce0000410000 */
.L_x_20217:
[----:B------:R-:W-:Y:S05]  /*4400*/  BSYNC B0 ;  /* 0x0000000000007941 */ /* 0x000fea0003800000 */
.L_x_20216:
        /* <DEDUP_REMOVED lines=28> */
.L_x_20215:
[----:B------:R-:W-:Y:S05]  /*45d0*/  BSYNC B1 ;  /* 0x0000000000017941 */ /* 0x000fea0003800000 */
.L_x_20214:
        /* <DEDUP_REMOVED lines=33> */
.L_x_20232:
[----:B------:R-:W-:Y:S01]  /*47f0*/  FSETP.GEU.FTZ.AND P0, PT, R12, -R13, PT ;  /* 0x8000000d0c00720b */ /* 0x000fe20003f1e000 */
[----:B------:R-:W-:-:S12]  /*4800*/  FADD.FTZ R0, R0, -1 ;  /* 0xbf80000000007421 */ /* 0x000fd80000010000 */
[----:B------:R-:W-:-:S07]  /*4810*/  @!P0 FADD.FTZ R0, R0, -1 ;  /* 0xbf80000000008421 */ /* 0x000fce0000010000 */
.L_x_20231:
[----:B------:R-:W-:Y:S05]  /*4820*/  BSYNC B2 ;  /* 0x0000000000027941 */ /* 0x000fea0003800000 */
.L_x_20230:
[----:B------:R-:W-:Y:S01]  /*4830*/  FFMA.FTZ R11, -R13, R0, R11 ;  /* 0x000000000d0b7223 */ /* 0x000fe2000001010b */
[----:B------:R-:W-:Y:S06]  /*4840*/  BRA `(.L_x_20228) ;  /* 0x00000000007c7947 */ /* 0x000fec0003800000 */
.L_x_20229:
        /* <DEDUP_REMOVED lines=15> */
.L_x_20235:
        /* <DEDUP_REMOVED lines=13> */
.L_x_20234:
[----:B------:R-:W-:Y:S05]  /*4a10*/  BSYNC B2 ;  /* 0x0000000000027941 */ /* 0x000fea0003800000 */
.L_x_20233:
[----:B------:R-:W-:-:S04]  /*4a20*/  FMUL.FTZ R0, R13, 1.1920928955078125e-07 ;  /* 0x340000000d007820 */ /* 0x000fc80000410000 */
[----:B------:R-:W-:-:S07]  /*4a30*/  FMUL.FTZ R11, R11, R0 ;  /* 0x000000000b0b7220 */ /* 0x000fce0000410000 */
.L_x_20228:
[----:B------:R-:W-:Y:S05]  /*4a40*/  BSYNC B0 ;  /* 0x0000000000007941 */ /* 0x000fea0003800000 */
.L_x_20227:
        /* <DEDUP_REMOVED lines=28> */
.L_x_20226:
[----:B------:R-:W-:Y:S05]  /*4c10*/  BSYNC B1 ;  /* 0x0000000000017941 */ /* 0x000fea0003800000 */
.L_x_20225:
        /* <DEDUP_REMOVED lines=33> */
.L_x_20243:
[----:B------:R-:W-:Y:S01]  /*4e30*/  FSETP.GEU.FTZ.AND P0, PT, R15, -R14, PT ;  /* 0x8000000e0f00720b */ /* 0x000fe20003f1e000 */
[----:B------:R-:W-:-:S12]  /*4e40*/  FADD.FTZ R13, R13, -1 ;  /* 0xbf8000000d0d7421 */ /* 0x000fd80000010000 */
[----:B------:R-:W-:-:S07]  /*4e50*/  @!P0 FADD.FTZ R13, R13, -1 ;  /* 0xbf8000000d0d8421 */ /* 0x000fce0000010000 */
.L_x_20242:
[----:B------:R-:W-:Y:S05]  /*4e60*/  BSYNC B2 ;  /* 0x0000000000027941 */ /* 0x000fea0003800000 */
.L_x_20241:
[----:B------:R-:W-:Y:S01]  /*4e70*/  FFMA.FTZ R12, -R14, R13, R12 ;  /* 0x0000000d0e0c7223 */ /* 0x000fe2000001010c */
[----:B------:R-:W-:Y:S06]  /*4e80*/  BRA `(.L_x_20239) ;  /* 0x00000000007c7947 */ /* 0x000fec0003800000 */
.L_x_20240:
        /* <DEDUP_REMOVED lines=15> */
.L_x_20246:
        /* <DEDUP_REMOVED lines=13> */
.L_x_20245:
[----:B------:R-:W-:Y:S05]  /*5050*/  BSYNC B2 ;  /* 0x0000000000027941 */ /* 0x000fea0003800000 */
.L_x_20244:
[----:B0-----:R-:W-:-:S04]  /*5060*/  FMUL.FTZ R13, R14, 1.1920928955078125e-07 ;  /* 0x340000000e0d7820 */ /* 0x001fc80000410000 */
[----:B------:R-:W-:-:S07]  /*5070*/  FMUL.FTZ R12, R12, R13 ;  /* 0x0000000d0c0c7220 */ /* 0x000fce0000410000 */
.L_x_20239:
[----:B------:R-:W-:Y:S05]  /*5080*/  BSYNC B0 ;  /* 0x0000000000007941 */ /* 0x000fea0003800000 */
.L_x_20238:
        /* <DEDUP_REMOVED lines=28> */
.L_x_20237:
[----:B------:R-:W-:Y:S05]  /*5250*/  BSYNC B1 ;  /* 0x0000000000017941 */ /* 0x000fea0003800000 */
.L_x_20236:
        /* <DEDUP_REMOVED lines=33> */
.L_x_20254:
[----:B------:R-:W-:Y:S01]  /*5470*/  FSETP.GEU.FTZ.AND P0, PT, R14, -R15, PT ;  /* 0x8000000f0e00720b */ /* 0x000fe20003f1e000 */
[----:B------:R-:W-:-:S12]  /*5480*/  FADD.FTZ R0, R0, -1 ;  /* 0xbf80000000007421 */ /* 0x000fd80000010000 */
[----:B------:R-:W-:-:S07]  /*5490*/  @!P0 FADD.FTZ R0, R0, -1 ;  /* 0xbf80000000008421 */ /* 0x000fce0000010000 */
.L_x_20253:
[----:B------:R-:W-:Y:S05]  /*54a0*/  BSYNC B2 ;  /* 0x0000000000027941 */ /* 0x000fea0003800000 */
.L_x_20252:
[----:B------:R-:W-:Y:S01]  /*54b0*/  FFMA.FTZ R13, -R15, R0, R13 ;  /* 0x000000000f0d7223 */ /* 0x000fe2000001010d */
[----:B------:R-:W-:Y:S06]  /*54c0*/  BRA `(.L_x_20250) ;  /* 0x00000000007c7947 */ /* 0x000fec0003800000 */
.L_x_20251:
        /* <DEDUP_REMOVED lines=15> */
.L_x_20257:
        /* <DEDUP_REMOVED lines=13> */
.L_x_20256:
[----:B------:R-:W-:Y:S05]  /*5690*/  BSYNC B2 ;  /* 0x0000000000027941 */ /* 0x000fea0003800000 */
.L_x_20255:
[----:B------:R-:W-:-:S04]  /*56a0*/  FMUL.FTZ R0, R15, 1.1920928955078125e-07 ;  /* 0x340000000f007820 */ /* 0x000fc80000410000 */
[----:B------:R-:W-:-:S07]  /*56b0*/  FMUL.FTZ R13, R13, R0 ;  /* 0x000000000d0d7220 */ /* 0x000fce0000410000 */
.L_x_20250:
[----:B------:R-:W-:Y:S05]  /*56c0*/  BSYNC B0 ;  /* 0x0000000000007941 */ /* 0x000fea0003800000 */
.L_x_20249:
        /* <DEDUP_REMOVED lines=28> */
.L_x_20248:
[----:B------:R-:W-:Y:S05]  /*5890*/  BSYNC B1 ;  /* 0x0000000000017941 */ /* 0x000fea0003800000 */
.L_x_20247:
        /* <DEDUP_REMOVED lines=33> */
.L_x_20265:
[----:B------:R-:W-:Y:S01]  /*5ab0*/  FSETP.GEU.FTZ.AND P0, PT, R19, -R18, PT ;  /* 0x800000121300720b */ /* 0x000fe20003f1e000 */
[----:B------:R-:W-:-:S12]  /*5ac0*/  FADD.FTZ R15, R15, -1 ;  /* 0xbf8000000f0f7421 */ /* 0x000fd80000010000 */
[----:B------:R-:W-:-:S07]  /*5ad0*/  @!P0 FADD.FTZ R15, R15, -1 ;  /* 0xbf8000000f0f8421 */ /* 0x000fce0000010000 */
.L_x_20264:
[----:B------:R-:W-:Y:S05]  /*5ae0*/  BSYNC B2 ;  /* 0x0000000000027941 */ /* 0x000fea0003800000 */
.L_x_20263:
[----:B------:R-:W-:Y:S01]  /*5af0*/  FFMA.FTZ R14, -R18, R15, R14 ;  /* 0x0000000f120e7223 */ /* 0x000fe2000001010e */
[----:B------:R-:W-:Y:S06]  /*5b00*/  BRA `(.L_x_20261) ;  /* 0x00000000007c7947 */ /* 0x000fec0003800000 */
.L_x_20262:
        /* <DEDUP_REMOVED lines=15> */
.L_x_20268:
        /* <DEDUP_REMOVED lines=13> */
.L_x_20267:
[----:B------:R-:W-:Y:S05]  /*5cd0*/  BSYNC B2 ;  /* 0x0000000000027941 */ /* 0x000fea0003800000 */
.L_x_20266:
[----:B0-----:R-:W-:-:S04]  /*5ce0*/  FMUL.FTZ R15, R18, 1.1920928955078125e-07 ;  /* 0x34000000120f7820 */ /* 0x001fc80000410000 */
[----:B------:R-:W-:-:S07]  /*5cf0*/  FMUL.FTZ R14, R14, R15 ;  /* 0x0000000f0e0e7220 */ /* 0x000fce0000410000 */
.L_x_20261:
[----:B------:R-:W-:Y:S05]  /*5d00*/  BSYNC B0 ;  /* 0x0000000000007941 */ /* 0x000fea0003800000 */
.L_x_20260:
        /* <DEDUP_REMOVED lines=28> */
.L_x_20259:
[----:B------:R-:W-:Y:S05]  /*5ed0*/  BSYNC B1 ;  /* 0x0000000000017941 */ /* 0x000fea0003800000 */
.L_x_20258:
        /* <DEDUP_REMOVED lines=33> */
.L_x_20276:
[----:B------:R-:W-:Y:S01]  /*60f0*/  FSETP.GEU.FTZ.AND P0, PT, R18, -R19, PT ;  /* 0x800000131200720b */ /* 0x000fe20003f1e000 */
[----:B------:R-:W-:-:S12]  /*6100*/  FADD.FTZ R0, R0, -1 ;  /* 0xbf80000000007421 */ /* 0x000fd80000010000 */
[----:B------:R-:W-:-:S07]  /*6110*/  @!P0 FADD.FTZ R0, R0, -1 ;  /* 0xbf80000000008421 */ /* 0x000fce0000010000 */
.L_x_20275:
[----:B------:R-:W-:Y:S05]  /*6120*/  BSYNC B2 ;  /* 0x0000000000027941 */ /* 0x000fea0003800000 */
.L_x_20274:
[----:B------:R-:W-:Y:S01]  /*6130*/  FFMA.FTZ R15, -R19, R0, R15 ;  /* 0x00000000130f7223 */ /* 0x000fe2000001010f */
[----:B------:R-:W-:Y:S06]  /*6140*/  BRA `(.L_x_20272) ;  /* 0x00000000007c7947 */ /* 0x000fec0003800000 */
.L_x_20273:
        /* <DEDUP_REMOVED lines=15> */
.L_x_20279:
        /* <DEDUP_REMOVED lines=13> */
.L_x_20278:
[----:B------:R-:W-:Y:S05]  /*6310*/  BSYNC B2 ;  /* 0x0000000000027941 */ /* 0x000fea0003800000 */
.L_x_20277:
[----:B------:R-:W-:-:S04]  /*6320*/  FMUL.FTZ R18, R18, 1.1920928955078125e-07 ;  /* 0x3400000012127820 */ /* 0x000fc80000410000 */
[----:B------:R-:W-:-:S07]  /*6330*/  FMUL.FTZ R15, R15, R18 ;  /* 0x000000120f0f7220 */ /* 0x000fce0000410000 */
.L_x_20272:
[----:B------:R-:W-:Y:S05]  /*6340*/  BSYNC B0 ;  /* 0x0000000000007941 */ /* 0x000fea0003800000 */
.L_x_20271:
        /* <DEDUP_REMOVED lines=27> */
.L_x_20270:
[----:B------:R-:W-:Y:S05]  /*6500*/  BSYNC B1 ;  /* 0x0000000000017941 */ /* 0x000fea0003800000 */
.L_x_20269:
        /* <DEDUP_REMOVED lines=16> */
.L_x_20282:
[----:B------:R-:W-:-:S13]  /*6610*/  ISETP.GE.AND P0, PT, R4, R3, PT ;  /* 0x000000030400720c */ /* 0x000fda0003f06270 */
[----:B------:R-:W-:Y:S05]  /*6620*/  @P0 BRA `(.L_x_20284) ;  /* 0x0000000000300947 */ /* 0x000fea0003800000 */
[----:B-1----:R-:W1:Y:S01]  /*6630*/  LDC.64 R6, c[0x0][0x228] ;  /* 0x00008a00ff067b82 */ /* 0x002e620000000a00 */
[----:B-----5:R-:W-:Y:S02]  /*6640*/  IMAD.IADD R5, R2, 0x1, R4 ;  /* 0x0000000102057824 */ /* 0x020fe400078e0204 */
[----:B------:R-:W-:Y:S02]  /*6650*/  VIADD R4, R4, 0x80 ;  /* 0x0000008004047836 */ /* 0x000fe40000000000 */
[----:B-1----:R-:W-:-:S05]  /*6660*/  IMAD.WIDE.U32 R6, R5, 0x2, R6 ;  /* 0x0000000205067825 */ /* 0x002fca00078e0006 */
[----:B------:R1:W-:Y:S02]  /*6670*/  STG.E.U16 desc[UR4][R6.64], R8 ;  /* 0x0000000806007986 */ /* 0x0003e4000c101504 */
.L_x_20283:
[----:B------:R-:W-:-:S13]  /*6680*/  ISETP.GE.AND P0, PT, R4, R3, PT ;  /* 0x000000030400720c */ /* 0x000fda0003f06270 */
[----:B------:R-:W-:Y:S05]  /*6690*/  @P0 BRA `(.L_x_20285) ;  /* 0x0000000000300947 */ /* 0x000fea0003800000 */
[----:B01----:R-:W0:Y:S01]  /*66a0*/  LDC.64 R6, c[0x0][0x228] ;  /* 0x00008a00ff067b82 */ /* 0x003e220000000a00 */
[----:B-----5:R-:W-:Y:S02]  /*66b0*/  IMAD.IADD R5, R2, 0x1, R4 ;  /* 0x0000000102057824 */ /* 0x020fe400078e0204 */
[----:B------:R-:W-:Y:S02]  /*66c0*/  VIADD R4, R4, 0x80 ;  /* 0x0000008004047836 */ /* 0x000fe40000000000 */
[----:B0-----:R-:W-:-:S05]  /*66d0*/  IMAD.WIDE.U32 R6, R5, 0x2, R6 ;  /* 0x0000000205067825 */ /* 0x001fca00078e0006 */
[----:B------:R2:W-:Y:S02]  /*66e0*/  STG.E.U16 desc[UR4][R6.64], R9 ;  /* 0x0000000906007986 */ /* 0x0005e4000c101504 */
.L_x_20284:
[----:B------:R-:W-:-:S13]  /*66f0*/  ISETP.GE.AND P0, PT, R4, R3, PT ;  /* 0x000000030400720c */ /* 0x000fda0003f06270 */
[----:B------:R-:W-:Y:S05]  /*6700*/  @P0 BRA `(.L_x_20286) ;  /* 0x0000000000340947 */ /* 0x000fea0003800000 */
[----:B-12---:R-:W1:Y:S01]  /*6710*/  LDC.64 R6, c[0x0][0x228] ;  /* 0x00008a00ff067b82 */ /* 0x006e620000000a00 */
[----:B-----5:R-:W-:Y:S01]  /*6720*/  IADD3 R5, R2, R4, RZ ;  /* 0x0000000402057210 */ /* 0x020fe20007ffe0ff */
[----:B------:R-:W-:-:S04]  /*6730*/  VIADD R4, R4, 0x80 ;  /* 0x0000008004047836 */ /* 0x000fc80000000000 */
[----:B-1----:R-:W-:-:S05]  /*6740*/  IMAD.WIDE.U32 R6, R5, 0x2, R6 ;  /* 0x0000000205067825 */ /* 0x002fca00078e0006 */
[----:B------:R2:W-:Y:S02]  /*6750*/  STG.E.U16 desc[UR4][R6.64], R10 ;  /* 0x0000000a06007986 */ /* 0x0005e4000c101504 */
.L_x_20285:
        /* <DEDUP_REMOVED lines=8> */
.L_x_20286:
[----:B------:R-:W-:Y:S05]  /*67e0*/  BSYNC B1 ;  /* 0x0000000000017941 */ /* 0x000fea0003800000 */
.L_x_20281:
[----:B------:R-:W-:-:S13]  /*67f0*/  ISETP.GE.AND P0, PT, R4, R3, PT ;  /* 0x000000030400720c */ /* 0x000fda0003f06270 */
[----:B-123--:R-:W1:Y:S01]  /*6800*/  @!P0 LDC.64 R6, c[0x0][0x228] ;  /* 0x00008a00ff068b82 */ /* 0x00ee620000000a00 */
[----:B-----5:R-:W-:Y:S02]  /*6810*/  @!P0 IMAD.IADD R5, R2, 0x1, R4 ;  /* 0x0000000102058824 */ /* 0x020fe400078e0204 */
[----:B------:R-:W-:Y:S02]  /*6820*/  @!P0 VIADD R4, R4, 0x80 ;  /* 0x0000008004048836 */ /* 0x000fe40000000000 */
[----:B-1----:R-:W-:-:S05]  /*6830*/  @!P0 IMAD.WIDE.U32 R6, R5, 0x2, R6 ;  /* 0x0000000205068825 */ /* 0x002fca00078e0006 */
[----:B------:R3:W-:Y:S02]  /*6840*/  @!P0 STG.E.U16 desc[UR4][R6.64], R12 ;  /* 0x0000000c06008986 */ /* 0x0007e4000c101504 */
.L_x_20287:
[----:B------:R-:W-:Y:S05]  /*6850*/  BSYNC B0 ;  /* 0x0000000000007941 */ /* 0x000fea0003800000 */
.L_x_20280:
        /* <DEDUP_REMOVED lines=8> */
.L_x_20288:
        /* <DEDUP_REMOVED lines=10> */
.L_x_37851:


//--------------------- .text._ZN2at6native29vectorized_elementwise_kernelILi8EZZZNS0_15binary_internal21div_floor_kernel_cudaERNS_18TensorIteratorBaseEENKUlvE0_clEvENKUlvE2_clEvEUlN3c108BFloat16EE_St5arrayIPcLm2EEEEviT0_T1_ --------------------------
	.section	.text._ZN2at6native29vectorized_elementwise_kernelILi8EZZZNS0_15binary_internal21div_floor_kernel_cudaERNS_18TensorIteratorBaseEENKUlvE0_clEvENKUlvE2_clEvEUlN3c108BFloat16EE_St5arrayIPcLm2EEEEviT0_T1_,"ax",@progbits
	.align	128
        .global         _ZN2at6native29vectorized_elementwise_kernelILi8EZZZNS0_15binary_internal21div_floor_kernel_cudaERNS_18TensorIteratorBaseEENKUlvE0_clEvENKUlvE2_clEvEUlN3c108BFloat16EE_St5arrayIPcLm2EEEEviT0_T1_
        .type           _ZN2at6native29vectorized_elementwise_kernelILi8EZZZNS0_15binary_internal21div_floor_kernel_cudaERNS_18TensorIteratorBaseEENKUlvE0_clEvENKUlvE2_clEvEUlN3c108BFloat16EE_St5arrayIPcLm2EEEEviT0_T1_,@function
        .size           _ZN2at6native29vectorized_elementwise_kernelILi8EZZZNS0_15binary_internal21div_floor_kernel_cudaERNS_18TensorIteratorBaseEENKUlvE0_clEvENKUlvE2_clEvEUlN3c108BFloat16EE_St5arrayIPcLm2EEEEviT0_T1_,(.L_x_37852 - _ZN2at6native29vectorized_elementwise_kernelILi8EZZZNS0_15binary_internal21div_floor_kernel_cudaERNS_18TensorIteratorBaseEENKUlvE0_clEvENKUlvE2_clEvEUlN3c108BFloat16EE_St5arrayIPcLm2EEEEviT0_T1_)
        .other          _ZN2at6native29vectorized_elementwise_kernelILi8EZZZNS0_15binary_internal21div_floor_kernel_cudaERNS_18TensorIteratorBaseEENKUlvE0_clEvENKUlvE2_clEvEUlN3c108BFloat16EE_St5arrayIPcLm2EEEEviT0_T1_,@"STO_CUDA_ENTRY STV_DEFAULT"
_ZN2at6native29vectorized_elementwise_kernelILi8EZZZNS0_15binary_internal21div_floor_kernel_cudaERNS_18TensorIteratorBaseEENKUlvE0_clEvENKUlvE2_clEvEUlN3c108BFloat16EE_St5arrayIPcLm2EEEEviT0_T1_:
.text._ZN2at6native29vectorized_elementwise_kernelILi8EZZZNS0_15binary_internal21div_floor_kernel_cudaERNS_18TensorIteratorBaseEENKUlvE0_clEvENKUlvE2_clEvEUlN3c108BFloat16EE_St5arrayIPcLm2EEEEviT0_T1_:
        /* <DEDUP_REMOVED lines=12> */
[----:B0-----:R-:W-:-:S06]  /*00c0*/  IMAD.WIDE.U32 R4, R3, 0x10, R4 ;  /* 0x0000001003047825 */ /* 0x001fcc00078e0004 */
[----:B------:R-:W3:Y:S01]  /*00d0*/  LDG.E.128 R4, desc[UR4][R4.64] ;  /* 0x0000000404047981 */ /* 0x000ee2000c1e1d00 */
[----:B------:R-:W-:Y:S01]  /*00e0*/  BSSY B0, `(.L_x_20290) ;  /* 0x0000041000007945 */ /* 0x000fe20003800000 */
[----:B--2---:R-:W-:Y:S01]  /*00f0*/  FADD.FTZ R8, |R9|, -RZ ;  /* 0x800000ff09087221 */ /* 0x004fe20000010200 */
[----:B---3--:R-:W-:-:S04]  /*0100*/  IMAD.U32 R10, R4, 0x10000, RZ ;  /* 0x00010000040a7824 */ /* 0x008fc800078e00ff */
[C---:B------:R-:W-:Y:S01]  /*0110*/  FADD.FTZ R11, |R10|.reuse, -RZ ;  /* 0x800000ff0a0b7221 */ /* 0x040fe20000010200 */
[----:B------:R-:W-:-:S13]  /*0120*/  FSETP.GEU.FTZ.AND P0, PT, |R10|, |R9|, PT ;  /* 0x400000090a00720b */ /* 0x000fda0003f1e200 */
        /* <DEDUP_REMOVED lines=23> */
.L_x_20295:
[----:B------:R-:W-:Y:S01]  /*02a0*/  FSETP.GEU.FTZ.AND P0, PT, R13, -R8, PT ;  /* 0x800000080d00720b */ /* 0x000fe20003f1e000 */
[----:B------:R-:W-:-:S12]  /*02b0*/  FADD.FTZ R0, R0, -1 ;  /* 0xbf80000000007421 */ /* 0x000fd80000010000 */
[----:B------:R-:W-:-:S07]  /*02c0*/  @!P0 FADD.FTZ R0, R0, -1 ;  /* 0xbf80000000008421 */ /* 0x000fce0000010000 */
.L_x_20294:
[----:B------:R-:W-:Y:S05]  /*02d0*/  BSYNC B1 ;  /* 0x0000000000017941 */ /* 0x000fea0003800000 */
.L_x_20293:
[----:B------:R-:W-:Y:S01]  /*02e0*/  FFMA.FTZ R11, -R8, R0, R11 ;  /* 0x00000000080b7223 */ /* 0x000fe2000001010b */
[----:B------:R-:W-:Y:S06]  /*02f0*/  BRA `(.L_x_20291) ;  /* 0x00000000007c7947 */ /* 0x000fec0003800000 */
.L_x_20292:
        /* <DEDUP_REMOVED lines=15> */
.L_x_20298:
        /* <DEDUP_REMOVED lines=13> */
.L_x_20297:
[----:B------:R-:W-:Y:S05]  /*04c0*/  BSYNC B1 ;  /* 0x0000000000017941 */ /* 0x000fea0003800000 */
.L_x_20296:
[----:B------:R-:W-:-:S04]  /*04d0*/  FMUL.FTZ R12, R12, 1.1920928955078125e-07 ;  /* 0x340000000c0c7820 */ /* 0x000fc80000410000 */
[----:B0-----:R-:W-:-:S07]  /*04e0*/  FMUL.FTZ R11, R17, R12 ;  /* 0x0000000c110b7220 */ /* 0x001fce0000410000 */
.L_x_20291:
[----:B------:R-:W-:Y:S05]  /*04f0*/  BSYNC B0 ;  /* 0x0000000000007941 */ /* 0x000fea0003800000 */
.L_x_20290:
[C---:B------:R-:W-:Y:S01]  /*0500*/  FSETP.GTU.FTZ.AND P0, PT, |R11|.reuse, +INF , PT ;  /* 0x7f8000000b00780b */ /* 0x040fe20003f1c200 */
[----:B------:R-:W-:Y:S01]  /*0510*/  ULDC UR6, c[0x0][0x21c] ;  /* 0x0000870000067ab9 */ /* 0x000fe20000000800 */
[C---:B------:R-:W-:Y:S01]  /*0520*/  LOP3.LUT R0, R11.reuse, 0x80000000, R10, 0xb8, !PT ;  /* 0x800000000b007812 */ /* 0x040fe200078eb80a */
        /* <DEDUP_REMOVED lines=28> */
.L_x_20300:
[----:B------:R-:W-:Y:S05]  /*06f0*/  BSYNC B0 ;  /* 0x0000000000007941 */ /* 0x000fea0003800000 */
.L_x_20299:
        /* <DEDUP_REMOVED lines=25> */
.L_x_20306:
[----:B------:R-:W-:Y:S01]  /*0890*/  FSETP.GEU.FTZ.AND P1, PT, R12, -R8, PT ;  /* 0x800000080c00720b */ /* 0x000fe20003f3e000 */
[----:B------:R-:W-:-:S12]  /*08a0*/  FADD.FTZ R0, R0, -1 ;  /* 0xbf80000000007421 */ /* 0x000fd80000010000 */
[----:B------:R-:W-:-:S07]  /*08b0*/  @!P1 FADD.FTZ R0, R0, -1 ;  /* 0xbf80000000009421 */ /* 0x000fce0000010000 */
.L_x_20305:
[----:B------:R-:W-:Y:S05]  /*08c0*/  BSYNC B1 ;  /* 0x0000000000017941 */ /* 0x000fea0003800000 */
.L_x_20304:
[----:B------:R-:W-:Y:S01]  /*08d0*/  FFMA.FTZ R11, -R8, R0, R11 ;  /* 0x00000000080b7223 */ /* 0x000fe2000001010b */
[----:B------:R-:W-:Y:S06]  /*08e0*/  BRA `(.L_x_20302) ;  /* 0x00000000007c7947 */ /* 0x000fec0003800000 */
.L_x_20303:
        /* <DEDUP_REMOVED lines=15> */
.L_x_20309:
        /* <DEDUP_REMOVED lines=13> */
.L_x_20308:
[----:B------:R-:W-:Y:S05]  /*0ab0*/  BSYNC B1 ;  /* 0x0000000000017941 */ /* 0x000fea0003800000 */
.L_x_20307:
[----:B------:R-:W-:-:S04]  /*0ac0*/  FMUL.FTZ R11, R11, 1.1920928955078125e-07 ;  /* 0x340000000b0b7820 */ /* 0x000fc80000410000 */
[----:B------:R-:W-:-:S07]  /*0ad0*/  FMUL.FTZ R11, R16, R11 ;  /* 0x0000000b100b7220 */ /* 0x000fce0000410000 */
.L_x_20302:
[----:B------:R-:W-:Y:S05]  /*0ae0*/  BSYNC B0 ;  /* 0x0000000000007941 */ /* 0x000fea0003800000 */
.L_x_20301:
        /* <DEDUP_REMOVED lines=27> */
.L_x_20311:
[----:B------:R-:W-:Y:S05]  /*0ca0*/  BSYNC B0 ;  /* 0x0000000000007941 */ /* 0x000fea0003800000 */
.L_x_20310:
[----:B------:R-:W-:Y:S01]  /*0cb0*/  BSSY B0, `(.L_x_20312) ;  /* 0x000003e000007945 */ /* 0x000fe20003800000 */
[----:B------:R-:W-:-:S03]  /*0cc0*/  FADD.FTZ R13, |R10|, -RZ ;  /* 0x800000ff0a0d7221 */ /* 0x000fc60000010200 */
[----:B------:R-:W-:Y:S05]  /*0cd0*/  @!P2 BRA `(.L_x_20313) ;  /* 0x0000000000eca947 */ /* 0x000fea0003800000 */
        /* <DEDUP_REMOVED lines=22> */
.L_x_20317:
[----:B------:R-:W-:Y:S01]  /*0e40*/  FSETP.GEU.FTZ.AND P1, PT, R12, -R8, PT ;  /* 0x800000080c00720b */ /* 0x000fe20003f3e000 */
[----:B------:R-:W-:-:S12]  /*0e50*/  FADD.FTZ R0, R0, -1 ;  /* 0xbf80000000007421 */ /* 0x000fd80000010000 */
[----:B------:R-:W-:-:S07]  /*0e60*/  @!P1 FADD.FTZ R0, R0, -1 ;  /* 0xbf80000000009421 */ /* 0x000fce0000010000 */
.L_x_20316:
[----:B------:R-:W-:Y:S05]  /*0e70*/  BSYNC B1 ;  /* 0x0000000000017941 */ /* 0x000fea0003800000 */
.L_x_20315:
[----:B------:R-:W-:Y:S01]  /*0e80*/  FFMA.FTZ R13, -R8, R0, R13 ;  /* 0x00000000080d7223 */ /* 0x000fe2000001010d */
[----:B------:R-:W-:Y:S06]  /*0e90*/  BRA `(.L_x_20313) ;  /* 0x00000000007c7947 */ /* 0x000fec0003800000 */
.L_x_20314:
        /* <DEDUP_REMOVED lines=15> */
.L_x_20320:
        /* <DEDUP_REMOVED lines=13> */
.L_x_20319:
[----:B------:R-:W-:Y:S05]  /*1060*/  BSYNC B1 ;  /* 0x0000000000017941 */ /* 0x000fea0003800000 */
.L_x_20318:
[----:B------:R-:W-:-:S04]  /*1070*/  FMUL.FTZ R13, R12, 1.1920928955078125e-07 ;  /* 0x340000000c0d7820 */ /* 0x000fc80000410000 */
[----:B------:R-:W-:-:S07]  /*1080*/  FMUL.FTZ R13, R16, R13 ;  /* 0x0000000d100d7220 */ /* 0x000fce0000410000 */
.L_x_20313:
[----:B------:R-:W-:Y:S05]  /*1090*/  BSYNC B0 ;  /* 0x0000000000007941 */ /* 0x000fea0003800000 */
.L_x_20312:
        /* <DEDUP_REMOVED lines=29> */
.L_x_20322:
[----:B------:R-:W-:Y:S05]  /*1270*/  BSYNC B0 ;  /* 0x0000000000007941 */ /* 0x000fea0003800000 */
.L_x_20321:
        /* <DEDUP_REMOVED lines=25> */
.L_x_20328:
[----:B------:R-:W-:Y:S01]  /*1410*/  FSETP.GEU.FTZ.AND P1, PT, R12, -R8, PT ;  /* 0x800000080c00720b */ /* 0x000fe20003f3e000 */
[----:B------:R-:W-:-:S12]  /*1420*/  FADD.FTZ R0, R0, -1 ;  /* 0xbf80000000007421 */ /* 0x000fd80000010000 */
[----:B------:R-:W-:-:S07]  /*1430*/  @!P1 FADD.FTZ R0, R0, -1 ;  /* 0xbf80000000009421 */ /* 0x000fce0000010000 */
.L_x_20327:
[----:B------:R-:W-:Y:S05]  /*1440*/  BSYNC B1 ;  /* 0x0000000000017941 */ /* 0x000fea0003800000 */
.L_x_20326:
[----:B------:R-:W-:Y:S01]  /*1450*/  FFMA.FTZ R13, -R8, R0, R13 ;  /* 0x00000000080d7223 */ /* 0x000fe2000001010d */
[----:B------:R-:W-:Y:S06]  /*1460*/  BRA `(.L_x_20324) ;  /* 0x00000000007c7947 */ /* 0x000fec0003800000 */
.L_x_20325:
        /* <DEDUP_REMOVED lines=15> */
.L_x_20331:
        /* <DEDUP_REMOVED lines=13> */
.L_x_20330:
[----:B------:R-:W-:Y:S05]  /*1630*/  BSYNC B1 ;  /* 0x0000000000017941 */ /* 0x000fea0003800000 */
.L_x_20329:
[----:B------:R-:W-:-:S04]  /*1640*/  FMUL.FTZ R13, R12, 1.1920928955078125e-07 ;  /* 0x340000000c0d7820 */ /* 0x000fc80000410000 */
[----:B------:R-:W-:-:S07]  /*1650*/  FMUL.FTZ R13, R16, R13 ;  /* 0x0000000d100d7220 */ /* 0x000fce0000410000 */
.L_x_20324:
[----:B------:R-:W-:Y:S05]  /*1660*/  BSYNC B0 ;  /* 0x0000000000007941 */ /* 0x000fea0003800000 */
.L_x_20323:
[C---:B------:R-:W-:Y:S01]  /*1670*/  FSETP.GTU.FTZ.AND P1, PT, |R13|.reuse, +INF , PT ;  /* 0x7f8000000d00780b */ /* 0x040fe20003f3c200 */
[----:B------:R-:W-:Y:S01]  /*1680*/  IMAD.U32 R12, R6, 0x10000, RZ ;  /* 0x00010000060c7824 */ /* 0x000fe200078e00ff */
[C---:B------:R-:W-:Y:S01]  /*1690*/  LOP3.LUT R0, R13.reuse, 0x80000000, R10, 0xb8, !PT ;  /* 0x800000000d007812 */ /* 0x040fe200078eb80a */
[----:B------:R-:W-:Y:S03]  /*16a0*/  BSSY B0, `(.L_x_20332) ;  /* 0x0000018000007945 */ /* 0x000fe60003800000 */
[----:B------:R-:W-:-:S04]  /*16b0*/  FSEL R13, R13, R0, P1 ;  /* 0x000000000d0d7208 */ /* 0x000fc80000800000 */
        /* <DEDUP_REMOVED lines=22> */
.L_x_20333:
[----:B------:R-:W-:Y:S05]  /*1820*/  BSYNC B0 ;  /* 0x0000000000007941 */ /* 0x000fea0003800000 */
.L_x_20332:
        /* <DEDUP_REMOVED lines=25> */
.L_x_20339:
[----:B------:R-:W-:Y:S01]  /*19c0*/  FSETP.GEU.FTZ.AND P1, PT, R14, -R8, PT ;  /* 0x800000080e00720b */ /* 0x000fe20003f3e000 */
[----:B------:R-:W-:-:S12]  /*19d0*/  FADD.FTZ R0, R0, -1 ;  /* 0xbf80000000007421 */ /* 0x000fd80000010000 */
[----:B------:R-:W-:-:S07]  /*19e0*/  @!P1 FADD.FTZ R0, R0, -1 ;  /* 0xbf80000000009421 */ /* 0x000fce0000010000 */
.L_x_20338:
[----:B------:R-:W-:Y:S05]  /*19f0*/  BSYNC B1 ;  /* 0x0000000000017941 */ /* 0x000fea0003800000 */
.L_x_20337:
[----:B------:R-:W-:Y:S01]  /*1a00*/  FFMA.FTZ R13, -R8, R0, R13 ;  /* 0x00000000080d7223 */ /* 0x000fe2000001010d */
[----:B------:R-:W-:Y:S06]  /*1a10*/  BRA `(.L_x_20335) ;  /* 0x00000000007c7947 */ /* 0x000fec0003800000 */
.L_x_20336:
        /* <DEDUP_REMOVED lines=15> */
.L_x_20342:
        /* <DEDUP_REMOVED lines=13> */
.L_x_20341:
[----:B------:R-:W-:Y:S05]  /*1be0*/  BSYNC B1 ;  /* 0x0000000000017941 */ /* 0x000fea0003800000 */
.L_x_20340:
[----:B------:R-:W-:-:S04]  /*1bf0*/  FMUL.FTZ R14, R14, 1.1920928955078125e-07 ;  /* 0x340000000e0e7820 */ /* 0x000fc80000410000 */
[----:B------:R-:W-:-:S07]  /*1c00*/  FMUL.FTZ R13, R13, R14 ;  /* 0x0000000e0d0d7220 */ /* 0x000fce0000410000 */
.L_x_20335:
[----:B------:R-:W-:Y:S05]  /*1c10*/  BSYNC B0 ;  /* 0x0000000000007941 */ /* 0x000fea0003800000 */
.L_x_20334:
[C---:B------:R-:W-:Y:S01]  /*1c20*/  FSETP.GTU.FTZ.AND P1, PT, |R13|.reuse, +INF , PT ;  /* 0x7f8000000d00780b */ /* 0x040fe20003f3c200 */
[----:B------:R-:W-:Y:S01]  /*1c30*/  BSSY B0, `(.L_x_20343) ;  /* 0x000001c000007945 */ /* 0x000fe20003800000 */
[C---:B------:R-:W-:Y:S02]  /*1c40*/  LOP3.LUT R0, R13.reuse, 0x80000000, R12, 0xb8, !PT ;  /* 0x800000000d007812 */ /* 0x040fe400078eb80c */
        /* <DEDUP_REMOVED lines=26> */
.L_x_20344:
[----:B------:R-:W-:Y:S05]  /*1df0*/  BSYNC B0 ;  /* 0x0000000000007941 */ /* 0x000fea0003800000 */
.L_x_20343:
        /* <DEDUP_REMOVED lines=25> */
.L_x_20350:
[----:B------:R-:W-:Y:S01]  /*1f90*/  FSETP.GEU.FTZ.AND P1, PT, R14, -R8, PT ;  /* 0x800000080e00720b */ /* 0x000fe20003f3e000 */
[----:B------:R-:W-:-:S12]  /*1fa0*/  FADD.FTZ R0, R0, -1 ;  /* 0xbf80000000007421 */ /* 0x000fd80000010000 */
[----:B------:R-:W-:-:S07]  /*1fb0*/  @!P1 FADD.FTZ R0, R0, -1 ;  /* 0xbf80000000009421 */ /* 0x000fce0000010000 */
.L_x_20349:
[----:B------:R-:W-:Y:S05]  /*1fc0*/  BSYNC B1 ;  /* 0x0000000000017941 */ /* 0x000fea0003800000 */
.L_x_20348:
[----:B------:R-:W-:Y:S01]  /*1fd0*/  FFMA.FTZ R13, -R8, R0, R13 ;  /* 0x00000000080d7223 */ /* 0x000fe2000001010d */
[----:B------:R-:W-:Y:S06]  /*1fe0*/  BRA `(.L_x_20346) ;  /* 0x00000000007c7947 */ /* 0x000fec0003800000 */
.L_x_20347:
        /* <DEDUP_REMOVED lines=15> */
.L_x_20353:
        /* <DEDUP_REMOVED lines=13> */
.L_x_20352:
[----:B------:R-:W-:Y:S05]  /*21b0*/  BSYNC B1 ;  /* 0x0000000000017941 */ /* 0x000fea0003800000 */
.L_x_20351:
[----:B------:R-:W-:-:S04]  /*21c0*/  FMUL.FTZ R14, R14, 1.1920928955078125e-07 ;  /* 0x340000000e0e7820 */ /* 0x000fc80000410000 */
[----:B------:R-:W-:-:S07]  /*21d0*/  FMUL.FTZ R13, R13, R14 ;  /* 0x0000000e0d0d7220 */ /* 0x000fce0000410000 */
.L_x_20346:
[----:B------:R-:W-:Y:S05]  /*21e0*/  BSYNC B0 ;  /* 0x0000000000007941 */ /* 0x000fea0003800000 */
.L_x_20345:
        /* <DEDUP_REMOVED lines=27> */
.L_x_20355:
[----:B------:R-:W-:Y:S05]  /*23a0*/  BSYNC B0 ;  /* 0x0000000000007941 */ /* 0x000fea0003800000 */
.L_x_20354:
        /* <DEDUP_REMOVED lines=25> */
.L_x_20361:
[----:B------:R-:W-:Y:S01]  /*2540*/  FSETP.GEU.FTZ.AND P1, PT, R14, -R8, PT ;  /* 0x800000080e00720b */ /* 0x000fe20003f3e000 */
[----:B------:R-:W-:-:S12]  /*2550*/  FADD.FTZ R0, R0, -1 ;  /* 0xbf80000000007421 */ /* 0x000fd80000010000 */
[----:B------:R-:W-:-:S07]  /*2560*/  @!P1 FADD.FTZ R0, R0, -1 ;  /* 0xbf80000000009421 */ /* 0x000fce0000010000 */
.L_x_20360:
[----:B------:R-:W-:Y:S05]  /*2570*/  BSYNC B1 ;  /* 0x0000000000017941 */ /* 0x000fea0003800000 */
.L_x_20359:
[----:B------:R-:W-:Y:S01]  /*2580*/  FFMA.FTZ R15, -R8, R0, R15 ;  /* 0x00000000080f7223 */ /* 0x000fe2000001010f */
[----:B------:R-:W-:Y:S06]  /*2590*/  BRA `(.L_x_20357) ;  /* 0x00000000007c7947 */ /* 0x000fec0003800000 */
.L_x_20358:
        /* <DEDUP_REMOVED lines=15> */
.L_x_20364:
        /* <DEDUP_REMOVED lines=13> */
.L_x_20363:
[----:B------:R-:W-:Y:S05]  /*2760*/  BSYNC B1 ;  /* 0x0000000000017941 */ /* 0x000fea0003800000 */
.L_x_20362:
[----:B------:R-:W-:-:S04]  /*2770*/  FMUL.FTZ R15, R15, 1.1920928955078125e-07 ;  /* 0x340000000f0f7820 */ /* 0x000fc80000410000 */
[----:B------:R-:W-:-:S07]  /*2780*/  FMUL.FTZ R15, R14, R15 ;  /* 0x0000000f0e0f7220 */ /* 0x000fce0000410000 */
.L_x_20357:
[----:B------:R-:W-:Y:S05]  /*2790*/  BSYNC B0 ;  /* 0x0000000000007941 */ /* 0x000fea0003800000 */
.L_x_20356:
        /* <DEDUP_REMOVED lines=29> */
.L_x_20366:
[----:B------:R-:W-:Y:S05]  /*2970*/  BSYNC B0 ;  /* 0x0000000000007941 */ /* 0x000fea0003800000 */
.L_x_20365:
        /* <DEDUP_REMOVED lines=25> */
.L_x_20372:
[----:B------:R-:W-:Y:S01]  /*2b10*/  FSETP.GEU.FTZ.AND P1, PT, R14, -R8, PT ;  /* 0x800000080e00720b */ /* 0x000fe20003f3e000 */
[----:B------:R-:W-:-:S12]  /*2b20*/  FADD.FTZ R0, R0, -1 ;  /* 0xbf80000000007421 */ /* 0x000fd80000010000 */
[----:B------:R-:W-:-:S07]  /*2b30*/  @!P1 FADD.FTZ R0, R0, -1 ;  /* 0xbf80000000009421 */ /* 0x000fce0000010000 */
.L_x_20371:
[----:B------:R-:W-:Y:S05]  /*2b40*/  BSYNC B1 ;  /* 0x0000000000017941 */ /* 0x000fea0003800000 */
.L_x_20370:
[----:B------:R-:W-:Y:S01]  /*2b50*/  FFMA.FTZ R15, -R8, R0, R15 ;  /* 0x00000000080f7223 */ /* 0x000fe2000001010f */
[----:B------:R-:W-:Y:S06]  /*2b60*/  BRA `(.L_x_20368) ;  /* 0x00000000007c7947 */ /* 0x000fec0003800000 */
.L_x_20369:
        /* <DEDUP_REMOVED lines=14> */
[----:B------:R0:W1:Y:S03]  /*2c50*/  MUFU.RCP R0, R18 ;  /* 0x0000001200007308 */ /* 0x0000660000001000 */
.L_x_20375:
        /* <DEDUP_REMOVED lines=13> */
.L_x_20374:
[----:B------:R-:W-:Y:S05]  /*2d30*/  BSYNC B1 ;  /* 0x0000000000017941 */ /* 0x000fea0003800000 */
.L_x_20373:
[----:B------:R-:W-:-:S04]  /*2d40*/  FMUL.FTZ R15, R8, 1.1920928955078125e-07 ;  /* 0x34000000080f7820 */ /* 0x000fc80000410000 */
[----:B------:R-:W-:-:S07]  /*2d50*/  FMUL.FTZ R15, R16, R15 ;  /* 0x0000000f100f7220 */ /* 0x000fce0000410000 */
.L_x_20368:
[----:B------:R-:W-:Y:S05]  /*2d60*/  BSYNC B0 ;  /* 0x0000000000007941 */ /* 0x000fea0003800000 */
.L_x_20367:
[C---:B------:R-:W-:Y:S01]  /*2d70*/  FSETP.GTU.FTZ.AND P1, PT, |R15|.reuse, +INF , PT ;  /* 0x7f8000000f00780b */ /* 0x040fe20003f3c200 */
[----:B------:R-:W1:Y:S01]  /*2d80*/  LDC.64 R8, c[0x0][0x228] ;  /* 0x00008a00ff087b82 */ /* 0x000e620000000a00 */
[C---:B------:R-:W-:Y:S01]  /*2d90*/  LOP3.LUT R0, R15.reuse, 0x80000000, R12, 0xb8, !PT ;  /* 0x800000000f007812 */ /* 0x040fe200078eb80c */
[----:B------:R-:W-:Y:S01]  /*2da0*/  BSSY B0, `(.L_x_20376) ;  /* 0x000001b000007945 */ /* 0x000fe20003800000 */
[----:B------:R-:W-:Y:S02]  /*2db0*/  PRMT R6, R6, 0x5410, R13 ;  /* 0x0000541006067816 */ /* 0x000fe4000000000d */
[----:B------:R-:W-:-:S04]  /*2dc0*/  FSEL R15, R15, R0, P1 ;  /* 0x000000000f0f7208 */ /* 0x000fc80000800000 */
[C---:B------:R-:W-:Y:S02]  /*2dd0*/  FSETP.NEU.FTZ.AND P1, PT, R15.reuse, RZ, PT ;  /* 0x000000ff0f00720b */ /* 0x040fe40003f3d000 */
[----:B------:R-:W-:Y:S01]  /*2de0*/  FSETP.GEU.FTZ.AND P2, PT, R15, RZ, PT ;  /* 0x000000ff0f00720b */ /* 0x000fe20003f5e000 */
[----:B------:R-:W-:-:S03]  /*2df0*/  FADD.FTZ R15, R12, -R15 ;  /* 0x8000000f0c0f7221 */ /* 0x000fc60000010000 */
[----:B------:R-:W-:Y:S01]  /*2e00*/  PLOP3.LUT P0, PT, P1, P0, P2, 0x9f, 0x0 ;  /* 0x000000000000781c */ /* 0x000fe20000f01327 */
[----:B------:R-:W-:Y:S01]  /*2e10*/  FMUL.FTZ R15, R15, UR6 ;  /* 0x000000060f0f7c20 */ /* 0x000fe20008410000 */
[----:B-1----:R-:W-:-:S11]  /*2e20*/  IMAD.WIDE.U32 R8, R2, 0x2, R8 ;  /* 0x0000000202087825 */ /* 0x002fd600078e0008 */
[----:B------:R-:W-:Y:S01]  /*2e30*/  @!P0 FADD.FTZ R15, R15, -1 ;  /* 0xbf8000000f0f8421 */ /* 0x000fe20000010000 */
[----:B------:R-:W-:-:S04]  /*2e40*/  IMAD.WIDE R2, R3, 0x10, R8 ;  /* 0x0000001003027825 */ /* 0x000fc800078e0208 */
        /* <DEDUP_REMOVED lines=16> */
.L_x_20377:
[----:B------:R-:W-:Y:S05]  /*2f50*/  BSYNC B0 ;  /* 0x0000000000007941 */ /* 0x000fea0003800000 */
.L_x_20376:
[----:B------:R-:W-:Y:S02]  /*2f60*/  PRMT R5, R5, 0x5410, R10 ;  /* 0x0000541005057816 */ /* 0x000fe4000000000a */
[----:B------:R-:W-:Y:S02]  /*2f70*/  PRMT R4, R4, 0x5410, R11 ;  /* 0x0000541004047816 */ /* 0x000fe4000000000b */
[----:B------:R-:W-:-:S05]  /*2f80*/  PRMT R7, R7, 0x5410, R8 ;  /* 0x0000541007077816 */ /* 0x000fca0000000008 */
[----:B------:R-:W-:Y:S01]  /*2f90*/  STG.E.128 desc[UR4][R2.64], R4 ;  /* 0x0000000402007986 */ /* 0x000fe2000c101d04 */
[----:B------:R-:W-:Y:S05]  /*2fa0*/  EXIT ;  /* 0x000000000000794d */ /* 0x000fea0003800000 */
.L_x_20289:
        /* <DEDUP_REMOVED lines=13> */
[----:B------:R-:W2:Y:S01]  /*3080*/  @!P5 LDC.64 R18, c[0x0][0x230] ;  /* 0x00008c00ff12db82 */ /* 0x000ea20000000a00 */
[----:B------:R-:W-:Y:S02]  /*3090*/  @!P5 VIADD R27, R27, 0x80 ;  /* 0x000000801b1bd836 */ /* 0x000fe40000000000 */
[----:B-1----:R-:W-:-:S03]  /*30a0*/  @!P6 IMAD.WIDE.U32 R6, R9, 0x2, R6 ;  /* 0x000000020906e825 */ /* 0x002fc600078e0006 */
[C---:B------:R-:W-:Y:S02]  /*30b0*/  ISETP.GE.AND P4, PT, R27.reuse, R3, PT ;  /* 0x000000031b00720c */ /* 0x040fe40003f86270 */
[----:B------:R1:W5:Y:S11]  /*30c0*/  @!P6 LDG.E.U16 R5, desc[UR4][R6.64] ;  /* 0x000000040605e981 */ /* 0x000376000c1e1500 */
        /* <DEDUP_REMOVED lines=9> */
[----:B------:R-:W-:Y:S01]  /*3160*/  @!P2 IADD3 R27, R27, 0x80, RZ ;  /* 0x000000801b1ba810 */ /* 0x000fe20007ffe0ff */
[----:B------:R-:W4:Y:S03]  /*3170*/  @!P2 LDC.64 R8, c[0x0][0x230] ;  /* 0x00008c00ff08ab82 */ /* 0x000f260000000a00 */
        /* <DEDUP_REMOVED lines=59> */
.L_x_20385:
[----:B------:R-:W-:Y:S01]  /*3530*/  FSETP.GEU.FTZ.AND P0, PT, R11, -R10, PT ;  /* 0x8000000a0b00720b */ /* 0x000fe20003f1e000 */
[----:B------:R-:W-:-:S12]  /*3540*/  FADD.FTZ R9, R9, -1 ;  /* 0xbf80000009097421 */ /* 0x000fd80000010000 */
[----:B------:R-:W-:-:S07]  /*3550*/  @!P0 FADD.FTZ R9, R9, -1 ;  /* 0xbf80000009098421 */ /* 0x000fce0000010000 */
.L_x_20384:
[----:B------:R-:W-:Y:S05]  /*3560*/  BSYNC B2 ;  /* 0x0000000000027941 */ /* 0x000fea0003800000 */
.L_x_20383:
[----:B------:R-:W-:Y:S01]  /*3570*/  FFMA.FTZ R8, -R10, R9, R8 ;  /* 0x000000090a087223 */ /* 0x000fe20000010108 */
[----:B------:R-:W-:Y:S06]  /*3580*/  BRA `(.L_x_20381) ;  /* 0x00000000007c7947 */ /* 0x000fec0003800000 */
.L_x_20382:
        /* <DEDUP_REMOVED lines=15> */
.L_x_20388:
        /* <DEDUP_REMOVED lines=13> */
.L_x_20387:
[----:B------:R-:W-:Y:S05]  /*3750*/  BSYNC B2 ;  /* 0x0000000000027941 */ /* 0x000fea0003800000 */
.L_x_20386:
[----:B------:R-:W-:-:S04]  /*3760*/  FMUL.FTZ R9, R0, 1.1920928955078125e-07 ;  /* 0x3400000000097820 */ /* 0x000fc80000410000 */
[----:B------:R-:W-:-:S07]  /*3770*/  FMUL.FTZ R8, R8, R9 ;  /* 0x0000000908087220 */ /* 0x000fce0000410000 */
.L_x_20381:
[----:B------:R-:W-:Y:S05]  /*3780*/  BSYNC B0 ;  /* 0x0000000000007941 */ /* 0x000fea0003800000 */
.L_x_20380:
        /* <DEDUP_REMOVED lines=28> */
.L_x_20379:
[----:B------:R-:W-:Y:S05]  /*3950*/  BSYNC B1 ;  /* 0x0000000000017941 */ /* 0x000fea0003800000 */
.L_x_20378:
[----:B0-----:R-:W-:Y:S01]  /*3960*/  VIADD R6, R4, 0x80 ;  /* 0x0000008004067836 */ /* 0x001fe20000000000 */
[----:B------:R-:W-:Y:S04]  /*3970*/  BSSY B1, `(.L_x_20389) ;  /* 0x0000062000017945 */ /* 0x000fe80003800000 */
        /* <DEDUP_REMOVED lines=31> */
.L_x_20396:
[----:B------:R-:W-:Y:S01]  /*3b70*/  FSETP.GEU.FTZ.AND P0, PT, R13, -R12, PT ;  /* 0x8000000c0d00720b */ /* 0x000fe20003f1e000 */
[----:B------:R-:W-:-:S12]  /*3b80*/  FADD.FTZ R11, R11, -1 ;  /* 0xbf8000000b0b7421 */ /* 0x000fd80000010000 */
[----:B------:R-:W-:-:S07]  /*3b90*/  @!P0 FADD.FTZ R11, R11, -1 ;  /* 0xbf8000000b0b8421 */ /* 0x000fce0000010000 */
.L_x_20395:
[----:B------:R-:W-:Y:S05]  /*3ba0*/  BSYNC B2 ;  /* 0x0000000000027941 */ /* 0x000fea0003800000 */
.L_x_20394:
[----:B------:R-:W-:Y:S01]  /*3bb0*/  FFMA.FTZ R10, -R12, R11, R10 ;  /* 0x0000000b0c0a7223 */ /* 0x000fe2000001010a */
[----:B------:R-:W-:Y:S06]  /*3bc0*/  BRA `(.L_x_20392) ;  /* 0x00000000007c7947 */ /* 0x000fec0003800000 */
.L_x_20393:
        /* <DEDUP_REMOVED lines=15> */
.L_x_20399:
        /* <DEDUP_REMOVED lines=13> */
.L_x_20398:
[----:B------:R-:W-:Y:S05]  /*3d90*/  BSYNC B2 ;  /* 0x0000000000027941 */ /* 0x000fea0003800000 */
.L_x_20397:
[----:B0-----:R-:W-:-:S04]  /*3da0*/  FMUL.FTZ R11, R12, 1.1920928955078125e-07 ;  /* 0x340000000c0b7820 */ /* 0x001fc80000410000 */
[----:B------:R-:W-:-:S07]  /*3db0*/  FMUL.FTZ R10, R10, R11 ;  /* 0x0000000b0a0a7220 */ /* 0x000fce0000410000 */
.L_x_20392:
[----:B------:R-:W-:Y:S05]  /*3dc0*/  BSYNC B0 ;  /* 0x0000000000007941 */ /* 0x000fea0003800000 */
.L_x_20391:
        /* <DEDUP_REMOVED lines=28> */
.L_x_20390:
[----:B------:R-:W-:Y:S05]  /*3f90*/  BSYNC B1 ;  /* 0x0000000000017941 */ /* 0x000fea0003800000 */
.L_x_20389:
[----:B------:R-:W-:Y:S01]  /*3fa0*/  VIADD R0, R4, 0x100 ;  /* 0x0000010004007836 */ /* 0x000fe20000000000 */
        /* <DEDUP_REMOVED lines=32> */
.L_x_20407:
[----:B------:R-:W-:Y:S01]  /*41b0*/  FSETP.GEU.FTZ.AND P0, PT, R13, -R12, PT ;  /* 0x8000000c0d00720b */ /* 0x000fe20003f1e000 */
[----:B------:R-:W-:-:S12]  /*41c0*/  FADD.FTZ R11, R11, -1 ;  /* 0xbf8000000b0b7421 */ /* 0x000fd80000010000 */
[----:B------:R-:W-:-:S07]  /*41d0*/  @!P0 FADD.FTZ R11, R11, -1 ;  /* 0xbf8000000b0b8421 */ /* 0x000fce0000010000 */
.L_x_20406:
[----:B------:R-:W-:Y:S05]  /*41e0*/  BSYNC B2 ;  /* 0x0000000000027941 */ /* 0x000fea0003800000 */
.L_x_20405:
[----:B------:R-:W-:Y:S01]  /*41f0*/  FFMA.FTZ R10, -R12, R11, R10 ;  /* 0x0000000b0c0a7223 */ /* 0x000fe2000001010a */
[----:B------:R-:W-:Y:S06]  /*4200*/  BRA `(.L_x_20403) ;  /* 0x00000000007c7947 */ /* 0x000fec0003800000 */
.L_x_20404:
        /* <DEDUP_REMOVED lines=15> */
.L_x_20410:
        /* <DEDUP_REMOVED lines=13> */
.L_x_20409:
[----:B------:R-:W-:Y:S05]  /*43d0*/  BSYNC B2 ;  /* 0x0000000000027941 */ /* 0x000fea0003800000 */
.L_x_20408:
[----:B0-----:R-:W-:-:S04]  /*43e0*/  FMUL.FTZ R11, R12, 1.1920928955078125e-07 ;  /* 0x340000000c0b7820 */ /* 0x001fc80000410000 */
[----:B------:R-:W-:-:S07]  /*43f0*/  FMUL.FTZ R10, R10, R11 ;  /* 0x0000000b0a0a7220 */ /* 0x000fce0000410000 */
.L_x_20403:
[----:B------:R-:W-:Y:S05]  /*4400*/  BSYNC B0 ;  /* 0x0000000000007941 */ /* 0x000fea0003800000 */
.L_x_20402:
        /* <DEDUP_REMOVED lines=20> */
[----:B0-----:R-:W-:-:S05]  /*4550*/  SHF.L.U32 R8, R0, 0x10, RZ ;  /* 0x0000001000087819 */ /* 0x001fca00000006ff */
[----:B------:R-:W-:-:S05]  /*4560*/  FADD.FTZ R8, -R8, R9 ;  /* 0x0000000908087221 */ /* 0x000fca0000010100 */
[----:B------:R-:W-:Y:S02]  /*4570*/  FSETP.GT.FTZ.AND P0, PT, R8, 0.5, PT ;  /* 0x3f0000000800780b */ /* 0x000fe40003f14000 */
[----:B------:R-:W-:-:S11]  /*4580*/  PRMT R8, R0, 0x7610, R8 ;  /* 0x0000761000087816 */ /* 0x000fd60000000008 */
[----:B------:R-:W-:-:S04]  /*4590*/  @P0 IMAD.U32 R10, R8, 0x10000, RZ ;  /* 0x00010000080a0824 */ /* 0x000fc800078e00ff */
[----:B------:R-:W-:-:S05]  /*45a0*/  @P0 FADD.FTZ R10, R10, 1 ;  /* 0x3f8000000a0a0421 */ /* 0x000fca0000010000 */
[----:B------:R-:W-:-:S04]  /*45b0*/  @P0 F2FP.BF16.F32.PACK_AB R10, RZ, R10 ;  /* 0x0000000aff0a023e */ /* 0x000fc800000010ff */
[----:B------:R-:W-:-:S07]  /*45c0*/  @P0 PRMT R8, R10, 0x7610, R8 ;  /* 0x000076100a080816 */ /* 0x000fce0000000008 */
.L_x_20401:
[----:B------:R-:W-:Y:S05]  /*45d0*/  BSYNC B1 ;  /* 0x0000000000017941 */ /* 0x000fea0003800000 */
.L_x_20400:
        /* <DEDUP_REMOVED lines=33> */
.L_x_20418:
[----:B------:R-:W-:Y:S01]  /*47f0*/  FSETP.GEU.FTZ.AND P0, PT, R12, -R13, PT ;  /* 0x8000000d0c00720b */ /* 0x000fe20003f1e000 */
[----:B------:R-:W-:-:S12]  /*4800*/  FADD.FTZ R0, R0, -1 ;  /* 0xbf80000000007421 */ /* 0x000fd80000010000 */
[----:B------:R-:W-:-:S07]  /*4810*/  @!P0 FADD.FTZ R0, R0, -1 ;  /* 0xbf80000000008421 */ /* 0x000fce0000010000 */
.L_x_20417:
[----:B------:R-:W-:Y:S05]  /*4820*/  BSYNC B2 ;  /* 0x0000000000027941 */ /* 0x000fea0003800000 */
.L_x_20416:
[----:B------:R-:W-:Y:S01]  /*4830*/  FFMA.FTZ R11, -R13, R0, R11 ;  /* 0x000000000d0b7223 */ /* 0x000fe2000001010b */
[----:B------:R-:W-:Y:S06]  /*4840*/  BRA `(.L_x_20414) ;  /* 0x00000000007c7947 */ /* 0x000fec0003800000 */
.L_x_20415:
        /* <DEDUP_REMOVED lines=15> */
.L_x_20421:
        /* <DEDUP_REMOVED lines=13> */
.L_x_20420:
[----:B------:R-:W-:Y:S05]  /*4a10*/  BSYNC B2 ;  /* 0x0000000000027941 */ /* 0x000fea0003800000 */
.L_x_20419:
[----:B------:R-:W-:-:S04]  /*4a20*/  FMUL.FTZ R0, R13, 1.1920928955078125e-07 ;  /* 0x340000000d007820 */ /* 0x000fc80000410000 */
[----:B------:R-:W-:-:S07]  /*4a30*/  FMUL.FTZ R11, R11, R0 ;  /* 0x000000000b0b7220 */ /* 0x000fce0000410000 */
.L_x_20414:
[----:B------:R-:W-:Y:S05]  /*4a40*/  BSYNC B0 ;  /* 0x0000000000007941 */ /* 0x000fea0003800000 */
.L_x_20413:
        /* <DEDUP_REMOVED lines=28> */
.L_x_20412:
[----:B------:R-:W-:Y:S05]  /*4c10*/  BSYNC B1 ;  /* 0x0000000000017941 */ /* 0x000fea0003800000 */
.L_x_20411:
[----:B------:R-:W-:Y:S01]  /*4c20*/  VIADD R0, R4, 0x200 ;  /* 0x0000020004007836 */ /* 0x000fe20000000000 */
[----:B------:R-:W-:Y:S04]  /*4c30*/  BSSY B1, `(.L_x_20422) ;  /* 0x0000062000017945 */ /* 0x000fe80003800000 */
        /* <DEDUP_REMOVED lines=31> */
.L_x_20429:
[----:B------:R-:W-:Y:S01]  /*4e30*/  FSETP.GEU.FTZ.AND P0, PT, R15, -R14, PT ;  /* 0x8000000e0f00720b */ /* 0x000fe20003f1e000 */
[----:B------:R-:W-:-:S12]  /*4e40*/  FADD.FTZ R13, R13, -1 ;  /* 0xbf8000000d0d7421 */ /* 0x000fd80000010000 */
[----:B------:R-:W-:-:S07]  /*4e50*/  @!P0 FADD.FTZ R13, R13, -1 ;  /* 0xbf8000000d0d8421 */ /* 0x000fce0000010000 */
.L_x_20428:
[----:B------:R-:W-:Y:S05]  /*4e60*/  BSYNC B2 ;  /* 0x0000000000027941 */ /* 0x000fea0003800000 */
.L_x_20427:
[----:B------:R-:W-:Y:S01]  /*4e70*/  FFMA.FTZ R12, -R14, R13, R12 ;  /* 0x0000000d0e0c7223 */ /* 0x000fe2000001010c */
[----:B------:R-:W-:Y:S06]  /*4e80*/  BRA `(.L_x_20425) ;  /* 0x00000000007c7947 */ /* 0x000fec0003800000 */
.L_x_20426:
        /* <DEDUP_REMOVED lines=15> */
.L_x_20432:
        /* <DEDUP_REMOVED lines=13> */
.L_x_20431:
[----:B------:R-:W-:Y:S05]  /*5050*/  BSYNC B2 ;  /* 0x0000000000027941 */ /* 0x000fea0003800000 */
.L_x_20430:
[----:B0-----:R-:W-:-:S04]  /*5060*/  FMUL.FTZ R13, R14, 1.1920928955078125e-07 ;  /* 0x340000000e0d7820 */ /* 0x001fc80000410000 */
[----:B------:R-:W-:-:S07]  /*5070*/  FMUL.FTZ R12, R12, R13 ;  /* 0x0000000d0c0c7220 */ /* 0x000fce0000410000 */
.L_x_20425:
[----:B------:R-:W-:Y:S05]  /*5080*/  BSYNC B0 ;  /* 0x0000000000007941 */ /* 0x000fea0003800000 */
.L_x_20424:
        /* <DEDUP_REMOVED lines=28> */
.L_x_20423:
[----:B------:R-:W-:Y:S05]  /*5250*/  BSYNC B1 ;  /* 0x0000000000017941 */ /* 0x000fea0003800000 */
.L_x_20422:
[----:B------:R-:W-:Y:S01]  /*5260*/  VIADD R0, R4, 0x280 ;  /* 0x0000028004007836 */ /* 0x000fe20000000000 */
[----:B------:R-:W-:Y:S04]  /*5270*/  BSSY B1, `(.L_x_20433) ;  /* 0x0000062000017945 */ /* 0x000fe80003800000 */
        /* <DEDUP_REMOVED lines=31> */
.L_x_20440:
[----:B------:R-:W-:Y:S01]  /*5470*/  FSETP.GEU.FTZ.AND P0, PT, R14, -R15, PT ;  /* 0x8000000f0e00720b */ /* 0x000fe20003f1e000 */
[----:B------:R-:W-:-:S12]  /*5480*/  FADD.FTZ R0, R0, -1 ;  /* 0xbf80000000007421 */ /* 0x000fd80000010000 */
[----:B------:R-:W-:-:S07]  /*5490*/  @!P0 FADD.FTZ R0, R0, -1 ;  /* 0xbf80000000008421 */ /* 0x000fce0000010000 */
.L_x_20439:
[----:B------:R-:W-:Y:S05]  /*54a0*/  BSYNC B2 ;  /* 0x0000000000027941 */ /* 0x000fea0003800000 */
.L_x_20438:
[----:B------:R-:W-:Y:S01]  /*54b0*/  FFMA.FTZ R13, -R15, R0, R13 ;  /* 0x000000000f0d7223 */ /* 0x000fe2000001010d */
[----:B------:R-:W-:Y:S06]  /*54c0*/  BRA `(.L_x_20436) ;  /* 0x00000000007c7947 */ /* 0x000fec0003800000 */
.L_x_20437:
        /* <DEDUP_REMOVED lines=15> */
.L_x_20443:
        /* <DEDUP_REMOVED lines=13> */
.L_x_20442:
[----:B------:R-:W-:Y:S05]  /*5690*/  BSYNC B2 ;  /* 0x0000000000027941 */ /* 0x000fea0003800000 */
.L_x_20441:
[----:B------:R-:W-:-:S04]  /*56a0*/  FMUL.FTZ R0, R15, 1.1920928955078125e-07 ;  /* 0x340000000f007820 */ /* 0x000fc80000410000 */
[----:B------:R-:W-:-:S07]  /*56b0*/  FMUL.FTZ R13, R13, R0 ;  /* 0x000000000d0d7220 */ /* 0x000fce0000410000 */
.L_x_20436:
[----:B------:R-:W-:Y:S05]  /*56c0*/  BSYNC B0 ;  /* 0x0000000000007941 */ /* 0x000fea0003800000 */
.L_x_20435:
        /* <DEDUP_REMOVED lines=28> */
.L_x_20434:
[----:B------:R-:W-:Y:S05]  /*5890*/  BSYNC B1 ;  /* 0x0000000000017941 */ /* 0x000fea0003800000 */
.L_x_20433:
[----:B------:R-:W-:Y:S01]  /*58a0*/  VIADD R0, R4, 0x300 ;  /* 0x0000030004007836 */ /* 0x000fe20000000000 */
[----:B------:R-:W-:Y:S04]  /*58b0*/  BSSY B1, `(.L_x_20444) ;  /* 0x0000062000017945 */ /* 0x000fe80003800000 */
        /* <DEDUP_REMOVED lines=31> */
.L_x_20451:
[----:B------:R-:W-:Y:S01]  /*5ab0*/  FSETP.GEU.FTZ.AND P0, PT, R19, -R18, PT ;  /* 0x800000121300720b */ /* 0x000fe20003f1e000 */
[----:B------:R-:W-:-:S12]  /*5ac0*/  FADD.FTZ R15, R15, -1 ;  /* 0xbf8000000f0f7421 */ /* 0x000fd80000010000 */
[----:B------:R-:W-:-:S07]  /*5ad0*/  @!P0 FADD.FTZ R15, R15, -1 ;  /* 0xbf8000000f0f8421 */ /* 0x000fce0000010000 */
.L_x_20450:
[----:B------:R-:W-:Y:S05]  /*5ae0*/  BSYNC B2 ;  /* 0x0000000000027941 */ /* 0x000fea0003800000 */
.L_x_20449:
[----:B------:R-:W-:Y:S01]  /*5af0*/  FFMA.FTZ R14, -R18, R15, R14 ;  /* 0x0000000f120e7223 */ /* 0x000fe2000001010e */
[----:B------:R-:W-:Y:S06]  /*5b00*/  BRA `(.L_x_20447) ;  /* 0x00000000007c7947 */ /* 0x000fec0003800000 */
.L_x_20448:
        /* <DEDUP_REMOVED lines=15> */
.L_x_20454:
        /* <DEDUP_REMOVED lines=13> */
.L_x_20453:
[----:B------:R-:W-:Y:S05]  /*5cd0*/  BSYNC B2 ;  /* 0x0000000000027941 */ /* 0x000fea0003800000 */
.L_x_20452:
[----:B0-----:R-:W-:-:S04]  /*5ce0*/  FMUL.FTZ R15, R18, 1.1920928955078125e-07 ;  /* 0x34000000120f7820 */ /* 0x001fc80000410000 */
[----:B------:R-:W-:-:S07]  /*5cf0*/  FMUL.FTZ R14, R14, R15 ;  /* 0x0000000f0e0e7220 */ /* 0x000fce0000410000 */
.L_x_20447:
[----:B------:R-:W-:Y:S05]  /*5d00*/  BSYNC B0 ;  /* 0x0000000000007941 */ /* 0x000fea0003800000 */
.L_x_20446:
        /* <DEDUP_REMOVED lines=28> */
.L_x_20445:
[----:B------:R-:W-:Y:S05]  /*5ed0*/  BSYNC B1 ;  /* 0x0000000000017941 */ /* 0x000fea0003800000 */
.L_x_20444:
        /* <DEDUP_REMOVED lines=33> */
.L_x_20462:
[----:B------:R-:W-:Y:S01]  /*60f0*/  FSETP.GEU.FTZ.AND P0, PT, R18, -R19, PT ;  /* 0x800000131200720b */ /* 0x000fe20003f1e000 */
[----:B------:R-:W-:-:S12]  /*6100*/  FADD.FTZ R0, R0, -1 ;  /* 0xbf80000000007421 */ /* 0x000fd80000010000 */
[----:B------:R-:W-:-:S07]  /*6110*/  @!P0 FADD.FTZ R0, R0, -1 ;  /* 0xbf80000000008421 */ /* 0x000fce0000010000 */
.L_x_20461:
[----:B------:R-:W-:Y:S05]  /*6120*/  BSYNC B2 ;  /* 0x0000000000027941 */ /* 0x000fea0003800000 */
.L_x_20460:
[----:B------:R-:W-:Y:S01]  /*6130*/  FFMA.FTZ R15, -R19, R0, R15 ;  /* 0x00000000130f7223 */ /* 0x000fe2000001010f */
[----:B------:R-:W-:Y:S06]  /*6140*/  BRA `(.L_x_20458) ;  /* 0x00000000007c7947 */ /* 0x000fec0003800000 */
.L_x_20459:
        /* <DEDUP_REMOVED lines=15> */
.L_x_20465:
        /* <DEDUP_REMOVED lines=13> */
.L_x_20464:
[----:B------:R-:W-:Y:S05]  /*6310*/  BSYNC B2 ;  /* 0x0000000000027941 */ /* 0x000fea0003800000 */
.L_x_20463:
[----:B------:R-:W-:-:S04]  /*6320*/  FMUL.FTZ R18, R18, 1.1920928955078125e-07 ;  /* 0x3400000012127820 */ /* 0x000fc80000410000 */
[----:B------:R-:W-:-:S07]  /*6330*/  FMUL.FTZ R15, R15, R18 ;  /* 0x000000120f0f7220 */ /* 0x000fce0000410000 */
.L_x_20458:
[----:B------:R-:W-:Y:S05]  /*6340*/  BSYNC B0 ;  /* 0x0000000000007941 */ /* 0x000fea0003800000 */
.L_x_20457:
        /* <DEDUP_REMOVED lines=27> */
.L_x_20456:
[----:B------:R-:W-:Y:S05]  /*6500*/  BSYNC B1 ;  /* 0x0000000000017941 */ /* 0x000fea0003800000 */
.L_x_20455:
        /* <DEDUP_REMOVED lines=16> */
.L_x_20468:
[----:B------:R-:W-:-:S13]  /*6610*/  ISETP.GE.AND P0, PT, R4, R3, PT ;  /* 0x000000030400720c */ /* 0x000fda0003f06270 */
[----:B------:R-:W-:Y:S05]  /*6620*/  @P0 BRA `(.L_x_20470) ;  /* 0x0000000000300947 */ /* 0x000fea0003800000 */
[----:B-1----:R-:W1:Y:S01]  /*6630*/  LDC.64 R6, c[0x0][0x228] ;  /* 0x00008a00ff067b82 */ /* 0x002e620000000a00 */
[----:B-----5:R-:W-:Y:S02]  /*6640*/  IMAD.IADD R5, R2, 0x1, R4 ;  /* 0x0000000102057824 */ /* 0x020fe400078e0204 */
[----:B------:R-:W-:Y:S02]  /*6650*/  VIADD R4, R4, 0x80 ;  /* 0x0000008004047836 */ /* 0x000fe40000000000 */
[----:B-1----:R-:W-:-:S05]  /*6660*/  IMAD.WIDE.U32 R6, R5, 0x2, R6 ;  /* 0x0000000205067825 */ /* 0x002fca00078e0006 */
[----:B------:R1:W-:Y:S02]  /*6670*/  STG.E.U16 desc[UR4][R6.64], R8 ;  /* 0x0000000806007986 */ /* 0x0003e4000c101504 */
.L_x_20469:
[----:B------:R-:W-:-:S13]  /*6680*/  ISETP.GE.AND P0, PT, R4, R3, PT ;  /* 0x000000030400720c */ /* 0x000fda0003f06270 */
[----:B------:R-:W-:Y:S05]  /*6690*/  @P0 BRA `(.L_x_20471) ;  /* 0x0000000000300947 */ /* 0x000fea0003800000 */
[----:B01----:R-:W0:Y:S01]  /*66a0*/  LDC.64 R6, c[0x0][0x228] ;  /* 0x00008a00ff067b82 */ /* 0x003e220000000a00 */
[----:B-----5:R-:W-:Y:S01]  /*66b0*/  IMAD.IADD R5, R2, 0x1, R4 ;  /* 0x0000000102057824 */ /* 0x020fe200078e0204 */
[----:B------:R-:W-:-:S03]  /*66c0*/  IADD3 R4, R4, 0x80, RZ ;  /* 0x0000008004047810 */ /* 0x000fc60007ffe0ff */
[----:B0-----:R-:W-:-:S05]  /*66d0*/  IMAD.WIDE.U32 R6, R5, 0x2, R6 ;  /* 0x0000000205067825 */ /* 0x001fca00078e0006 */
[----:B------:R2:W-:Y:S02]  /*66e0*/  STG.E.U16 desc[UR4][R6.64], R9 ;  /* 0x0000000906007986 */ /* 0x0005e4000c101504 */
.L_x_20470:
[----:B------:R-:W-:-:S13]  /*66f0*/  ISETP.GE.AND P0, PT, R4, R3, PT ;  /* 0x000000030400720c */ /* 0x000fda0003f06270 */
[----:B------:R-:W-:Y:S05]  /*6700*/  @P0 BRA `(.L_x_20472) ;  /* 0x0000000000340947 */ /* 0x000fea0003800000 */
[----:B-12---:R-:W1:Y:S01]  /*6710*/  LDC.64 R6, c[0x0][0x228] ;  /* 0x00008a00ff067b82 */ /* 0x006e620000000a00 */
[----:B-----5:R-:W-:Y:S02]  /*6720*/  IMAD.IADD R5, R2, 0x1, R4 ;  /* 0x0000000102057824 */ /* 0x020fe400078e0204 */
[----:B------:R-:W-:Y:S02]  /*6730*/  VIADD R4, R4, 0x80 ;  /* 0x0000008004047836 */ /* 0x000fe40000000000 */
[----:B-1----:R-:W-:-:S05]  /*6740*/  IMAD.WIDE.U32 R6, R5, 0x2, R6 ;  /* 0x0000000205067825 */ /* 0x002fca00078e0006 */
[----:B------:R2:W-:Y:S02]  /*6750*/  STG.E.U16 desc[UR4][R6.64], R10 ;  /* 0x0000000a06007986 */ /* 0x0005e4000c101504 */
.L_x_20471:
        /* <DEDUP_REMOVED lines=8> */
.L_x_20472:
[----:B------:R-:W-:Y:S05]  /*67e0*/  BSYNC B1 ;  /* 0x0000000000017941 */ /* 0x000fea0003800000 */
.L_x_20467:
[----:B------:R-:W-:-:S13]  /*67f0*/  ISETP.GE.AND P0, PT, R4, R3, PT ;  /* 0x000000030400720c */ /* 0x000fda0003f06270 */
[----:B-123--:R-:W1:Y:S01]  /*6800*/  @!P0 LDC.64 R6, c[0x0][0x228] ;  /* 0x00008a00ff068b82 */ /* 0x00ee620000000a00 */
[----:B-----5:R-:W-:Y:S02]  /*6810*/  @!P0 IMAD.IADD R5, R2, 0x1, R4 ;  /* 0x0000000102058824 */ /* 0x020fe400078e0204 */
[----:B------:R-:W-:Y:S02]  /*6820*/  @!P0 VIADD R4, R4, 0x80 ;  /* 0x0000008004048836 */ /* 0x000fe40000000000 */
[----:B-1----:R-:W-:-:S05]  /*6830*/  @!P0 IMAD.WIDE.U32 R6, R5, 0x2, R6 ;  /* 0x0000000205068825 */ /* 0x002fca00078e0006 */
[----:B------:R3:W-:Y:S02]  /*6840*/  @!P0 STG.E.U16 desc[UR4][R6.64], R12 ;  /* 0x0000000c06008986 */ /* 0x0007e4000c101504 */
.L_x_20473:
[----:B------:R-:W-:Y:S05]  /*6850*/  BSYNC B0 ;  /* 0x0000000000007941 */ /* 0x000fea0003800000 */
.L_x_20466:
        /* <DEDUP_REMOVED lines=8> */
.L_x_20474:
        /* <DEDUP_REMOVED lines=10> */
.L_x_37852:


//--------------------- .text._ZN2at6native18elementwise_kernelILi128ELi4EZNS0_15gpu_kernel_implIZZZNS0_15binary_internal21div_floor_kernel_cudaERNS_18TensorIteratorBaseEENKUlvE0_clEvENKUlvE1_clEvEUlN3c104HalfEE_EEvS5_RKT_EUliE_EEviT1_ --------------------------
	.section	.text._ZN2at6native18elementwise_kernelILi128ELi4EZNS0_15gpu_kernel_implIZZZNS0_15binary_internal21div_floor_kernel_cudaERNS_18TensorIteratorBaseEENKUlvE0_clEvENKUlvE1_clEvEUlN3c104HalfEE_EEvS5_RKT_EUliE_EEviT1_,"ax",@progbits
	.align	128
        .global         _ZN2at6native18elementwise_kernelILi128ELi4EZNS0_15gpu_kernel_implIZZZNS0_15binary_internal21div_floor_kernel_cudaERNS_18TensorIteratorBaseEENKUlvE0_clEvENKUlvE1_clEvEUlN3c104HalfEE_EEvS5_RKT_EUliE_EEviT1_
        .type           _ZN2at6native18elementwise_kernelILi128ELi4EZNS0_15gpu_kernel_implIZZZNS0_15binary_internal21div_floor_kernel_cudaERNS_18TensorIteratorBaseEENKUlvE0_clEvENKUlvE1_clEvEUlN3c104HalfEE_EEvS5_RKT_EUliE_EEviT1_,@function
        .size           _ZN2at6native18elementwise_kernelILi128ELi4EZNS0_15gpu_kernel_implIZZZNS0_15binary_internal21div_floor_kernel_cudaERNS_18TensorIteratorBaseEENKUlvE0_clEvENKUlvE1_clEvEUlN3c104HalfEE_EEvS5_RKT_EUliE_EEviT1_,(.L_x_37853 - _ZN2at6native18elementwise_kernelILi128ELi4EZNS0_15gpu_kernel_implIZZZNS0_15binary_internal21div_floor_kernel_cudaERNS_18TensorIteratorBaseEENKUlvE0_clEvENKUlvE1_clEvEUlN3c104HalfEE_EEvS5_RKT_EUliE_EEviT1_)
        .other          _ZN2at6native18elementwise_kernelILi128ELi4EZNS0_15gpu_kernel_implIZZZNS0_15binary_internal21div_floor_kernel_cudaERNS_18TensorIteratorBaseEENKUlvE0_clEvENKUlvE1_clEvEUlN3c104HalfEE_EEvS5_RKT_EUliE_EEviT1_,@"STO_CUDA_ENTRY STV_DEFAULT"
_ZN2at6native18elementwise_kernelILi128ELi4EZNS0_15gpu_kernel_implIZZZNS0_15binary_internal21div_floor_kernel_cudaERNS_18TensorIteratorBaseEENKUlvE0_clEvENKUlvE1_clEvEUlN3c104HalfEE_EEvS5_RKT_EUliE_EEviT1_:
.text._ZN2at6native18elementwise_kernelILi128ELi4EZNS0_15gpu_kernel_implIZZZNS0_15binary_internal21div_floor_kernel_cudaERNS_18TensorIteratorBaseEENKUlvE0_clEvENKUlvE1_clEvEUlN3c104HalfEE_EEvS5_RKT_EUliE_EEviT1_:
        /* <DEDUP_REMOVED lines=312> */
.L_x_20477:
        /* <DEDUP_REMOVED lines=23> */
.L_x_20481:
[----:B------:R-:W2:Y:S02]  /*14f0*/  LDG.E.U8 R4, desc[UR36][R4.64] ;  /* 0x0000002404047981 */ /* 0x000ea4000c1e1100 */
[----:B--2---:R-:W-:-:S04]  /*1500*/  I2FP.F32.U32 R0, R4 ;  /* 0x0000000400007245 */ /* 0x004fc80000201000 */
[----:B------:R-:W-:-:S04]  /*1510*/  F2FP.F16.F32.PACK_AB R0, RZ, R0 ;  /* 0x00000000ff00723e */ /* 0x000fc800000000ff */
[----:B------:R-:W-:Y:S01]  /*1520*/  PRMT R2, R0, 0x7610, R2 ;  /* 0x0000761000027816 */ /* 0x000fe20000000002 */
[----:B------:R-:W-:Y:S06]  /*1530*/  BRA `(.L_x_20483) ;  /* 0x0000000c00b87947 */ /* 0x000fec0003800000 */
.L_x_20480:
        /* <DEDUP_REMOVED lines=11> */
.L_x_20485:
[----:B------:R-:W2:Y:S02]  /*15f0*/  LDG.E R4, desc[UR36][R4.64] ;  /* 0x0000002404047981 */ /* 0x000ea4000c1e1900 */
[----:B--2---:R-:W-:-:S04]  /*1600*/  I2FP.F32.S32 R0, R4 ;  /* 0x0000000400007245 */ /* 0x004fc80000201400 */
[----:B------:R-:W-:-:S04]  /*1610*/  F2FP.F16.F32.PACK_AB R0, RZ, R0 ;  /* 0x00000000ff00723e */ /* 0x000fc800000000ff */
[----:B------:R-:W-:Y:S01]  /*1620*/  PRMT R2, R0, 0x7610, R2 ;  /* 0x0000761000027816 */ /* 0x000fe20000000002 */
[----:B------:R-:W-:Y:S06]  /*1630*/  BRA `(.L_x_20483) ;  /* 0x0000000c00787947 */ /* 0x000fec0003800000 */
.L_x_20484:
[----:B------:R-:W2:Y:S02]  /*1640*/  LDG.E.U16 R4, desc[UR36][R4.64] ;  /* 0x0000002404047981 */ /* 0x000ea4000c1e1500 */
[----:B--2---:R-:W0:Y:S02]  /*1650*/  I2F.S16 R0, R4 ;  /* 0x0000000400007306 */ /* 0x004e240000101400 */
[----:B0-----:R-:W-:-:S04]  /*1660*/  F2FP.F16.F32.PACK_AB R0, RZ, R0 ;  /* 0x00000000ff00723e */ /* 0x001fc800000000ff */
[----:B------:R-:W-:Y:S01]  /*1670*/  PRMT R2, R0, 0x7610, R2 ;  /* 0x0000761000027816 */ /* 0x000fe20000000002 */
[----:B------:R-:W-:Y:S06]  /*1680*/  BRA `(.L_x_20483) ;  /* 0x0000000c00647947 */ /* 0x000fec0003800000 */
.L_x_20479:
        /* <DEDUP_REMOVED lines=9> */
.L_x_20487:
[----:B------:R0:W5:Y:S01]  /*1720*/  LDG.E.U16 R2, desc[UR36][R4.64] ;  /* 0x0000002404027981 */ /* 0x000162000c1e1500 */
[----:B------:R-:W-:Y:S05]  /*1730*/  BRA `(.L_x_20483) ;  /* 0x0000000c00387947 */ /* 0x000fea0003800000 */
.L_x_20486:
        /* <DEDUP_REMOVED lines=9> */
.L_x_20489:
[----:B------:R1:W5:Y:S01]  /*17d0*/  LDG.E.U16 R2, desc[UR36][R4.64] ;  /* 0x0000002404027981 */ /* 0x000362000c1e1500 */
[----:B------:R-:W-:Y:S05]  /*17e0*/  BRA `(.L_x_20483) ;  /* 0x0000000c000c7947 */ /* 0x000fea0003800000 */
.L_x_20488:
        /* <DEDUP_REMOVED lines=9> */
.L_x_20478:
        /* <DEDUP_REMOVED lines=14> */
.L_x_20492:
        /* <DEDUP_REMOVED lines=9> */
.L_x_20491:
        /* <DEDUP_REMOVED lines=28> */
.L_x_20494:
        /* <DEDUP_REMOVED lines=14> */
.L_x_20493:
[----:B------:R-:W2:Y:S02]  /*1c90*/  LDG.E.U16 R0, desc[UR36][R4.64] ;  /* 0x0000002404007981 */ /* 0x000ea4000c1e1500 */
[----:B--2---:R-:W-:-:S05]  /*1ca0*/  IMAD.U32 R0, R0, 0x10000, RZ ;  /* 0x0001000000007824 */ /* 0x004fca00078e00ff */
[----:B------:R-:W-:-:S04]  /*1cb0*/  F2FP.F16.F32.PACK_AB R0, RZ, R0 ;  /* 0x00000000ff00723e */ /* 0x000fc800000000ff */
[----:B------:R-:W-:Y:S01]  /*1cc0*/  PRMT R2, R0, 0x7610, R2 ;  /* 0x0000761000027816 */ /* 0x000fe20000000002 */
[----:B------:R-:W-:Y:S06]  /*1cd0*/  BRA `(.L_x_20483) ;  /* 0x0000000400d07947 */ /* 0x000fec0003800000 */
.L_x_20490:
        /* <DEDUP_REMOVED lines=13> */
.L_x_20497:
        /* <DEDUP_REMOVED lines=21> */
.L_x_20501:
[----:B------:R-:W-:Y:S05]  /*1f00*/  BSYNC B1 ;  /* 0x0000000000017941 */ /* 0x000fea0003800000 */
.L_x_20500:
[----:B------:R-:W-:Y:S01]  /*1f10*/  LEA R3, R0, 0x3b800000, 0x17 ;  /* 0x3b80000000037811 */ /* 0x000fe200078eb8ff */
[----:B------:R-:W-:-:S05]  /*1f20*/  IMAD.SHL.U32 R0, R2, 0x100000, RZ ;  /* 0x0010000002007824 */ /* 0x000fca00078e00ff */
[----:B------:R-:W-:-:S07]  /*1f30*/  LOP3.LUT R0, R3, R0, R4, 0xfe, !PT ;  /* 0x0000000003007212 */ /* 0x000fce00078efe04 */
.L_x_20499:
[----:B------:R-:W-:Y:S05]  /*1f40*/  BSYNC B0 ;  /* 0x0000000000007941 */ /* 0x000fea0003800000 */
.L_x_20498:
[----:B------:R-:W-:-:S04]  /*1f50*/  F2FP.F16.F32.PACK_AB R0, RZ, R0 ;  /* 0x00000000ff00723e */ /* 0x000fc800000000ff */
[----:B------:R-:W-:Y:S01]  /*1f60*/  PRMT R2, R0, 0x7610, R2 ;  /* 0x0000761000027816 */ /* 0x000fe20000000002 */
[----:B------:R-:W-:Y:S06]  /*1f70*/  BRA `(.L_x_20483) ;  /* 0x0000000400287947 */ /* 0x000fec0003800000 */
.L_x_20496:
        /* <DEDUP_REMOVED lines=21> */
.L_x_20505:
[----:B------:R-:W-:Y:S05]  /*20d0*/  BSYNC B1 ;  /* 0x0000000000017941 */ /* 0x000fea0003800000 */
.L_x_20504:
[----:B------:R-:W-:Y:S01]  /*20e0*/  LEA R3, R0, 0x37800000, 0x17 ;  /* 0x3780000000037811 */ /* 0x000fe200078eb8ff */
[----:B------:R-:W-:-:S05]  /*20f0*/  IMAD.SHL.U32 R0, R2, 0x200000, RZ ;  /* 0x0020000002007824 */ /* 0x000fca00078e00ff */
[----:B------:R-:W-:-:S07]  /*2100*/  LOP3.LUT R0, R3, R0, R4, 0xfe, !PT ;  /* 0x0000000003007212 */ /* 0x000fce00078efe04 */
.L_x_20503:
[----:B------:R-:W-:Y:S05]  /*2110*/  BSYNC B0 ;  /* 0x0000000000007941 */ /* 0x000fea0003800000 */
.L_x_20502:
[----:B------:R-:W-:-:S04]  /*2120*/  F2FP.F16.F32.PACK_AB R0, RZ, R0 ;  /* 0x00000000ff00723e */ /* 0x000fc800000000ff */
[----:B------:R-:W-:Y:S01]  /*2130*/  PRMT R2, R0, 0x7610, R2 ;  /* 0x0000761000027816 */ /* 0x000fe20000000002 */
[----:B------:R-:W-:Y:S06]  /*2140*/  BRA `(.L_x_20483) ;  /* 0x0000000000b47947 */ /* 0x000fec0003800000 */
.L_x_20495:
        /* <DEDUP_REMOVED lines=14> */
.L_x_20509:
[----:B------:R-:W-:Y:S05]  /*2230*/  BSYNC B0 ;  /* 0x0000000000007941 */ /* 0x000fea0003800000 */
.L_x_20508:
[----:B------:R-:W-:-:S04]  /*2240*/  F2FP.F16.F32.PACK_AB R0, RZ, R0 ;  /* 0x00000000ff00723e */ /* 0x000fc800000000ff */
[----:B------:R-:W-:Y:S01]  /*2250*/  PRMT R2, R0, 0x7610, R2 ;  /* 0x0000761000027816 */ /* 0x000fe20000000002 */
[----:B------:R-:W-:Y:S06]  /*2260*/  BRA `(.L_x_20483) ;  /* 0x00000000006c7947 */ /* 0x000fec0003800000 */
.L_x_20482:
        /* <DEDUP_REMOVED lines=16> */
.L_x_20510:
[----:B------:R-:W-:Y:S01]  /*2370*/  PRMT R2, RZ, 0x7610, R2 ;  /* 0x00007610ff027816 */ /* 0x000fe20000000002 */
[----:B------:R-:W-:Y:S06]  /*2380*/  BRA `(.L_x_20483) ;  /* 0x0000000000247947 */ /* 0x000fec0003800000 */
.L_x_20507:
[----:B------:R-:W2:Y:S02]  /*2390*/  LDG.E.64 R4, desc[UR36][R4.64] ;  /* 0x0000002404047981 */ /* 0x000ea4000c1e1b00 */
[----:B--2---:R-:W0:Y:S02]  /*23a0*/  I2F.U64 R0, R4 ;  /* 0x0000000400007312 */ /* 0x004e240000301000 */
[----:B0-----:R-:W-:-:S04]  /*23b0*/  F2FP.F16.F32.PACK_AB R0, RZ, R0 ;  /* 0x00000000ff00723e */ /* 0x001fc800000000ff */
[----:B------:R-:W-:Y:S01]  /*23c0*/  PRMT R2, R0, 0x7610, R2 ;  /* 0x0000761000027816 */ /* 0x000fe20000000002 */
[----:B------:R-:W-:Y:S06]  /*23d0*/  BRA `(.L_x_20483) ;  /* 0x0000000000107947 */ /* 0x000fec0003800000 */
.L_x_20506:
[----:B------:R-:W2:Y:S02]  /*23e0*/  LDG.E R4, desc[UR36][R4.64] ;  /* 0x0000002404047981 */ /* 0x000ea4000c1e1900 */
[----:B--2---:R-:W-:-:S04]  /*23f0*/  I2FP.F32.U32 R0, R4 ;  /* 0x0000000400007245 */ /* 0x004fc80000201000 */
[----:B------:R-:W-:-:S04]  /*2400*/  F2FP.F16.F32.PACK_AB R0, RZ, R0 ;  /* 0x00000000ff00723e */ /* 0x000fc800000000ff */
[----:B------:R-:W-:-:S07]  /*2410*/  PRMT R2, R0, 0x7610, R2 ;  /* 0x0000761000027816 */ /* 0x000fce0000000002 */
.L_x_20483:
[----:B------:R-:W2:Y:S01]  /*2420*/  LDC R3, c[0x0][0x420] ;  /* 0x00010800ff037b82 */ /* 0x000ea20000000800 */
[----:B01---5:R-:W-:Y:S01]  /*2430*/  HADD2.F32 R4, -RZ, R2.H0_H0 ;  /* 0x20000002ff047230 */ /* 0x023fe20000004100 */
[----:B------:R-:W-:Y:S04]  /*2440*/  BSSY B0, `(.L_x_20511) ;  /* 0x0000040000007945 */ /* 0x000fe80003800000 */
        /* <DEDUP_REMOVED lines=26> */
.L_x_20516:
[----:B------:R-:W-:Y:S01]  /*25f0*/  FSETP.GEU.FTZ.AND P0, PT, R8, -R0, PT ;  /* 0x800000000800720b */ /* 0x000fe20003f1e000 */
[----:B------:R-:W-:-:S12]  /*2600*/  FADD.FTZ R6, R6, -1 ;  /* 0xbf80000006067421 */ /* 0x000fd80000010000 */
[----:B------:R-:W-:-:S07]  /*2610*/  @!P0 FADD.FTZ R6, R6, -1 ;  /* 0xbf80000006068421 */ /* 0x000fce0000010000 */
.L_x_20515:
[----:B------:R-:W-:Y:S05]  /*2620*/  BSYNC B1 ;  /* 0x0000000000017941 */ /* 0x000fea0003800000 */
.L_x_20514:
[----:B------:R-:W-:Y:S01]  /*2630*/  FFMA.FTZ R5, -R0, R6, R5 ;  /* 0x0000000600057223 */ /* 0x000fe20000010105 */
[----:B------:R-:W-:Y:S06]  /*2640*/  BRA `(.L_x_20512) ;  /* 0x00000000007c7947 */ /* 0x000fec0003800000 */
.L_x_20513:
        /* <DEDUP_REMOVED lines=15> */
.L_x_20519:
        /* <DEDUP_REMOVED lines=13> */
.L_x_20518:
[----:B------:R-:W-:Y:S05]  /*2810*/  BSYNC B1 ;  /* 0x0000000000017941 */ /* 0x000fea0003800000 */
.L_x_20517:
[----:B------:R-:W-:-:S04]  /*2820*/  FMUL.FTZ R6, R6, 1.1920928955078125e-07 ;  /* 0x3400000006067820 */ /* 0x000fc80000410000 */
[----:B0-----:R-:W-:-:S07]  /*2830*/  FMUL.FTZ R5, R11, R6 ;  /* 0x000000060b057220 */ /* 0x001fce0000410000 */
.L_x_20512:
[----:B------:R-:W-:Y:S05]  /*2840*/  BSYNC B0 ;  /* 0x0000000000007941 */ /* 0x000fea0003800000 */
.L_x_20511:
[C---:B------:R-:W-:Y:S01]  /*2850*/  FSETP.GTU.FTZ.AND P0, PT, |R5|.reuse, +INF , PT ;  /* 0x7f8000000500780b */ /* 0x040fe20003f1c200 */
[----:B------:R-:W-:Y:S01]  /*2860*/  ULDC UR4, c[0x0][0x424] ;  /* 0x0001090000047ab9 */ /* 0x000fe20000000800 */
[----:B------:R-:W-:Y:S01]  /*2870*/  LOP3.LUT R4, R5, 0x80000000, R4, 0xb8, !PT ;  /* 0x8000000005047812 */ /* 0x000fe200078eb804 */
[----:B------:R-:W0:Y:S01]  /*2880*/  LDC.U8 R6, c[0x0][0x430] ;  /* 0x00010c00ff067b82 */ /* 0x000e220000000000 */
[----:B------:R-:W-:Y:S01]  /*2890*/  FSETP.GEU.FTZ.AND P1, PT, R3, RZ, PT ;  /* 0x000000ff0300720b */ /* 0x000fe20003f3e000 */
[----:B------:R-:W-:Y:S01]  /*28a0*/  HADD2.F32 R3, -RZ, R2.H0_H0 ;  /* 0x20000002ff037230 */ /* 0x000fe20000004100 */
        /* <DEDUP_REMOVED lines=23> */
.L_x_20521:
[----:B------:R-:W-:Y:S05]  /*2a20*/  BSYNC B0 ;  /* 0x0000000000007941 */ /* 0x000fea0003800000 */
.L_x_20520:
        /* <DEDUP_REMOVED lines=13> */
.L_x_20525:
[----:B------:R-:W-:-:S06]  /*2b00*/  HADD2.F32 R3, -RZ, R0.H0_H0 ;  /* 0x20000000ff037230 */ /* 0x000fcc0000004100 */
[----:B------:R-:W0:Y:S02]  /*2b10*/  F2I.S64.TRUNC R2, R3 ;  /* 0x0000000300027311 */ /* 0x000e24000020d900 */
[----:B0-----:R0:W-:Y:S01]  /*2b20*/  STG.E.U8 desc[UR36][R16.64], R2 ;  /* 0x0000000210007986 */ /* 0x0011e2000c101124 */
[----:B------:R-:W-:Y:S05]  /*2b30*/  BRA `(.L_x_20527) ;  /* 0x0000000c00847947 */ /* 0x000fea0003800000 */
.L_x_20524:
        /* <DEDUP_REMOVED lines=10> */
.L_x_20529:
[----:B------:R-:W-:-:S04]  /*2be0*/  HADD2.F32 R0, -RZ, R0.H0_H0 ;  /* 0x20000000ff007230 */ /* 0x000fc80000004100 */
[----:B------:R-:W0:Y:S02]  /*2bf0*/  F2I.FTZ.TRUNC.NTZ R3, R0 ;  /* 0x0000000000037305 */ /* 0x000e24000021f100 */
[----:B0-----:R0:W-:Y:S01]  /*2c00*/  STG.E desc[UR36][R16.64], R3 ;  /* 0x0000000310007986 */ /* 0x0011e2000c101924 */
[----:B------:R-:W-:Y:S05]  /*2c10*/  BRA `(.L_x_20527) ;  /* 0x0000000c004c7947 */ /* 0x000fea0003800000 */
.L_x_20528:
[----:B------:R-:W-:-:S04]  /*2c20*/  HADD2.F32 R0, -RZ, R0.H0_H0 ;  /* 0x20000000ff007230 */ /* 0x000fc80000004100 */
[----:B------:R-:W0:Y:S02]  /*2c30*/  F2I.FTZ.TRUNC.NTZ R3, R0 ;  /* 0x0000000000037305 */ /* 0x000e24000021f100 */
[----:B0-----:R0:W-:Y:S01]  /*2c40*/  STG.E.U16 desc[UR36][R16.64], R3 ;  /* 0x0000000310007986 */ /* 0x0011e2000c101524 */
[----:B------:R-:W-:Y:S05]  /*2c50*/  BRA `(.L_x_20527) ;  /* 0x0000000c003c7947 */ /* 0x000fea0003800000 */
.L_x_20523:
        /* <DEDUP_REMOVED lines=9> */
.L_x_20531:
[----:B------:R0:W-:Y:S01]  /*2cf0*/  STG.E.U16 desc[UR36][R16.64], R0 ;  /* 0x0000000010007986 */ /* 0x0001e2000c101524 */
[----:B------:R-:W-:Y:S05]  /*2d00*/  BRA `(.L_x_20527) ;  /* 0x0000000c00107947 */ /* 0x000fea0003800000 */
.L_x_20530:
        /* <DEDUP_REMOVED lines=10> */
.L_x_20533:
[----:B------:R-:W-:-:S05]  /*2db0*/  HADD2.F32 R0, -RZ, R0.H0_H0 ;  /* 0x20000000ff007230 */ /* 0x000fca0000004100 */
[----:B------:R-:W-:-:S04]  /*2dc0*/  F2FP.F16.F32.PACK_AB R0, RZ, R0 ;  /* 0x00000000ff00723e */ /* 0x000fc800000000ff */
[----:B------:R-:W-:-:S05]  /*2dd0*/  PRMT R0, R0, 0x5410, RZ ;  /* 0x0000541000007816 */ /* 0x000fca00000000ff */
[----:B------:R0:W-:Y:S01]  /*2de0*/  STG.E desc[UR36][R16.64], R0 ;  /* 0x0000000010007986 */ /* 0x0001e2000c101924 */
[----:B------:R-:W-:Y:S05]  /*2df0*/  BRA `(.L_x_20527) ;  /* 0x0000000800d47947 */ /* 0x000fea0003800000 */
.L_x_20532:
[----:B------:R-:W-:-:S05]  /*2e00*/  HADD2.F32 R2, -RZ, R0.H0_H0 ;  /* 0x20000000ff027230 */ /* 0x000fca0000004100 */
[----:B------:R-:W-:-:S06]  /*2e10*/  FMUL.FTZ R2, R2, 1 ;  /* 0x3f80000002027820 */ /* 0x000fcc0000410000 */
[----:B------:R-:W0:Y:S02]  /*2e20*/  F2F.F64.F32 R2, R2 ;  /* 0x0000000200027310 */ /* 0x000e240000201800 */
[----:B0-----:R0:W-:Y:S01]  /*2e30*/  STG.E.64 desc[UR36][R16.64], R2 ;  /* 0x0000000210007986 */ /* 0x0011e2000c101b24 */
[----:B------:R-:W-:Y:S05]  /*2e40*/  BRA `(.L_x_20527) ;  /* 0x0000000800c07947 */ /* 0x000fea0003800000 */
.L_x_20522:
        /* <DEDUP_REMOVED lines=13> */
.L_x_20536:
[----:B------:R-:W-:Y:S01]  /*2f20*/  HADD2.F32 R0, -RZ, R0.H0_H0 ;  /* 0x20000000ff007230 */ /* 0x000fe20000004100 */
[----:B------:R-:W-:-:S04]  /*2f30*/  CS2R R6, SRZ ;  /* 0x0000000000067805 */ /* 0x000fc8000001ff00 */
[----:B------:R-:W-:-:S04]  /*2f40*/  FMUL.FTZ R0, R0, 1 ;  /* 0x3f80000000007820 */ /* 0x000fc80000410000 */
[----:B------:R-:W0:Y:S02]  /*2f50*/  F2F.F64.F32 R4, R0 ;  /* 0x0000000000047310 */ /* 0x000e240000201800 */
[----:B0-----:R0:W-:Y:S01]  /*2f60*/  STG.E.128 desc[UR36][R16.64], R4 ;  /* 0x0000000410007986 */ /* 0x0011e2000c101d24 */
[----:B------:R-:W-:Y:S05]  /*2f70*/  BRA `(.L_x_20527) ;  /* 0x0000000800747947 */ /* 0x000fea0003800000 */
.L_x_20535:
        /* <DEDUP_REMOVED lines=21> */
.L_x_20540:
[----:B------:R-:W-:Y:S05]  /*30d0*/  BSYNC B0 ;  /* 0x0000000000007941 */ /* 0x000fea0003800000 */
.L_x_20539:
[----:B------:R-:W-:-:S05]  /*30e0*/  LOP3.LUT R3, R0, R3, RZ, 0xfc, !PT ;  /* 0x0000000300037212 */ /* 0x000fca00078efcff */
[----:B------:R0:W-:Y:S01]  /*30f0*/  STG.E.U8 desc[UR36][R16.64], R3 ;  /* 0x0000000310007986 */ /* 0x0001e2000c101124 */
[----:B------:R-:W-:Y:S05]  /*3100*/  BRA `(.L_x_20527) ;  /* 0x0000000800107947 */ /* 0x000fea0003800000 */
.L_x_20538:
        /* <DEDUP_REMOVED lines=13> */
.L_x_20542:
[----:B------:R-:W-:Y:S01]  /*31e0*/  IMAD.MOV.U32 R0, RZ, RZ, 0x7f ;  /* 0x0000007fff007424 */ /* 0x000fe200078e00ff */
[----:B------:R-:W-:-:S04]  /*31f0*/  ISETP.GT.U32.AND P0, PT, R2, 0x7f800000, PT ;  /* 0x7f8000000200780c */ /* 0x000fc80003f04070 */
[----:B------:R-:W-:-:S09]  /*3200*/  SEL R0, R0, 0x7c, P0 ;  /* 0x0000007c00007807 */ /* 0x000fd20000000000 */
.L_x_20543:
[----:B------:R-:W-:Y:S05]  /*3210*/  BSYNC B0 ;  /* 0x0000000000007941 */ /* 0x000fea0003800000 */
.L_x_20541:
[----:B------:R-:W-:-:S04]  /*3220*/  LOP3.LUT R2, R3, 0x80000000, RZ, 0xc0, !PT ;  /* 0x8000000003027812 */ /* 0x000fc800078ec0ff */
[----:B------:R-:W-:-:S04]  /*3230*/  SHF.R.U32.HI R3, RZ, 0x18, R2 ;  /* 0x00000018ff037819 */ /* 0x000fc80000011602 */
[----:B------:R-:W-:-:S05]  /*3240*/  LOP3.LUT R3, R0, R3, RZ, 0xfc, !PT ;  /* 0x0000000300037212 */ /* 0x000fca00078efcff */
[----:B------:R0:W-:Y:S01]  /*3250*/  STG.E.U8 desc[UR36][R16.64], R3 ;  /* 0x0000000310007986 */ /* 0x0001e2000c101124 */
[----:B------:R-:W-:Y:S05]  /*3260*/  BRA `(.L_x_20527) ;  /* 0x0000000400b87947 */ /* 0x000fea0003800000 */
.L_x_20537:
[----:B------:R-:W-:-:S05]  /*3270*/  HADD2.F32 R0, -RZ, R0.H0_H0 ;  /* 0x20000000ff007230 */ /* 0x000fca0000004100 */
[----:B------:R-:W-:-:S05]  /*3280*/  F2FP.BF16.F32.PACK_AB R0, RZ, R0 ;  /* 0x00000000ff00723e */ /* 0x000fca00000010ff */
[----:B------:R0:W-:Y:S01]  /*3290*/  STG.E.U16 desc[UR36][R16.64], R0 ;  /* 0x0000000010007986 */ /* 0x0001e2000c101524 */
[----:B------:R-:W-:Y:S05]  /*32a0*/  BRA `(.L_x_20527) ;  /* 0x0000000400a87947 */ /* 0x000fea0003800000 */
.L_x_20534:
        /* <DEDUP_REMOVED lines=12> */
.L_x_20546:
        /* <DEDUP_REMOVED lines=17> */
.L_x_20549:
[----:B------:R-:W-:-:S04]  /*3480*/  LOP3.LUT R2, R3, 0x80000000, RZ, 0xc0, !PT ;  /* 0x8000000003027812 */ /* 0x000fc800078ec0ff */
[----:B------:R-:W-:-:S04]  /*3490*/  SHF.R.U32.HI R3, RZ, 0x18, R2 ;  /* 0x00000018ff037819 */ /* 0x000fc80000011602 */
[----:B------:R-:W-:-:S04]  /*34a0*/  LOP3.LUT R0, R0, R3, RZ, 0xfc, !PT ;  /* 0x0000000300007212 */ /* 0x000fc800078efcff */
[----:B------:R-:W-:-:S07]  /*34b0*/  PRMT R8, R0, 0x7610, R8 ;  /* 0x0000761000087816 */ /* 0x000fce0000000008 */
.L_x_20548:
[----:B------:R-:W-:Y:S05]  /*34c0*/  BSYNC B0 ;  /* 0x0000000000007941 */ /* 0x000fea0003800000 */
.L_x_20547:
[----:B------:R3:W-:Y:S01]  /*34d0*/  STG.E.U8 desc[UR36][R16.64], R8 ;  /* 0x0000000810007986 */ /* 0x0007e2000c101124 */
[----:B------:R-:W-:Y:S05]  /*34e0*/  BRA `(.L_x_20527) ;  /* 0x0000000400187947 */ /* 0x000fea0003800000 */
.L_x_20545:
        /* <DEDUP_REMOVED lines=17> */
.L_x_20552:
[----:B------:R-:W-:-:S04]  /*3600*/  LOP3.LUT R2, R3, 0x80000000, RZ, 0xc0, !PT ;  /* 0x8000000003027812 */ /* 0x000fc800078ec0ff */
[----:B------:R-:W-:-:S04]  /*3610*/  SHF.R.U32.HI R3, RZ, 0x18, R2 ;  /* 0x00000018ff037819 */ /* 0x000fc80000011602 */
[----:B------:R-:W-:-:S04]  /*3620*/  LOP3.LUT R0, R0, R3, RZ, 0xfc, !PT ;  /* 0x0000000300007212 */ /* 0x000fc800078efcff */
[----:B------:R-:W-:-:S07]  /*3630*/  PRMT R8, R0, 0x7610, R8 ;  /* 0x0000761000087816 */ /* 0x000fce0000000008 */
.L_x_20551:
[----:B------:R-:W-:Y:S05]  /*3640*/  BSYNC B0 ;  /* 0x0000000000007941 */ /* 0x000fea0003800000 */
.L_x_20550:
[----:B------:R0:W-:Y:S01]  /*3650*/  STG.E.U8 desc[UR36][R16.64], R8 ;  /* 0x0000000810007986 */ /* 0x0001e2000c101124 */
[----:B------:R-:W-:Y:S05]  /*3660*/  BRA `(.L_x_20527) ;  /* 0x0000000000b87947 */ /* 0x000fea0003800000 */
.L_x_20544:
        /* <DEDUP_REMOVED lines=22> */
.L_x_20526:
        /* <DEDUP_REMOVED lines=16> */
.L_x_20555:
[----:B------:R-:W-:Y:S05]  /*38d0*/  BRA `(.L_x_20527) ;  /* 0x00000000001c7947 */ /* 0x000fea0003800000 */
.L_x_20554:
[----:B------:R-:W-:-:S06]  /*38e0*/  HADD2.F32 R2, -RZ, R0.H0_H0 ;  /* 0x20000000ff027230 */ /* 0x000fcc0000004100 */
[----:B------:R-:W0:Y:S02]  /*38f0*/  F2I.U64.TRUNC R2, R2 ;  /* 0x0000000200027311 */ /* 0x000e24000020d800 */
[----:B0-----:R2:W-:Y:S01]  /*3900*/  STG.E.64 desc[UR36][R16.64], R2 ;  /* 0x0000000210007986 */ /* 0x0015e2000c101b24 */
[----:B------:R-:W-:Y:S05]  /*3910*/  BRA `(.L_x_20527) ;  /* 0x00000000000c7947 */ /* 0x000fea0003800000 */
.L_x_20553:
[----:B------:R-:W-:-:S04]  /*3920*/  HADD2.F32 R0, -RZ, R0.H0_H0 ;  /* 0x20000000ff007230 */ /* 0x000fc80000004100 */
[----:B------:R-:W0:Y:S02]  /*3930*/  F2I.FTZ.U32.TRUNC.NTZ R3, R0 ;  /* 0x0000000000037305 */ /* 0x000e24000021f000 */
[----:B0-----:R0:W-:Y:S02]  /*3940*/  STG.E desc[UR36][R16.64], R3 ;  /* 0x0000000310007986 */ /* 0x0011e4000c101924 */
.L_x_20527:
[----:B------:R-:W-:-:S07]  /*3950*/  VIADD R19, R19, 0x80 ;  /* 0x0000008013137836 */ /* 0x000fce0000000000 */
.L_x_20476:
[----:B------:R-:W-:Y:S05]  /*3960*/  BSYNC B6 ;  /* 0x0000000000067941 */ /* 0x000fea0003800000 */
.L_x_20475:
        /* <DEDUP_REMOVED lines=307> */
.L_x_20558:
        /* <DEDUP_REMOVED lines=23> */
.L_x_20562:
[----:B------:R-:W2:Y:S02]  /*4e10*/  LDG.E.U8 R4, desc[UR36][R4.64] ;  /* 0x0000002404047981 */ /* 0x000ea4000c1e1100 */
[----:B--2---:R-:W-:-:S04]  /*4e20*/  I2FP.F32.U32 R0, R4 ;  /* 0x0000000400007245 */ /* 0x004fc80000201000 */
[----:B------:R-:W-:-:S04]  /*4e30*/  F2FP.F16.F32.PACK_AB R0, RZ, R0 ;  /* 0x00000000ff00723e */ /* 0x000fc800000000ff */
[----:B------:R-:W-:Y:S01]  /*4e40*/  PRMT R2, R0, 0x7610, R2 ;  /* 0x0000761000027816 */ /* 0x000fe20000000002 */
[----:B------:R-:W-:Y:S06]  /*4e50*/  BRA `(.L_x_20564) ;  /* 0x0000000c00b87947 */ /* 0x000fec0003800000 */
.L_x_20561:
        /* <DEDUP_REMOVED lines=11> */
.L_x_20566:
[----:B------:R-:W2:Y:S02]  /*4f10*/  LDG.E R4, desc[UR36][R4.64] ;  /* 0x0000002404047981 */ /* 0x000ea4000c1e1900 */
[----:B--2---:R-:W-:-:S04]  /*4f20*/  I2FP.F32.S32 R0, R4 ;  /* 0x0000000400007245 */ /* 0x004fc80000201400 */
[----:B------:R-:W-:-:S04]  /*4f30*/  F2FP.F16.F32.PACK_AB R0, RZ, R0 ;  /* 0x00000000ff00723e */ /* 0x000fc800000000ff */
[----:B------:R-:W-:Y:S01]  /*4f40*/  PRMT R2, R0, 0x7610, R2 ;  /* 0x0000761000027816 */ /* 0x000fe20000000002 */
[----:B------:R-:W-:Y:S06]  /*4f50*/  BRA `(.L_x_20564) ;  /* 0x0000000c00787947 */ /* 0x000fec0003800000 */
.L_x_20565:
[----:B------:R-:W2:Y:S02]  /*4f60*/  LDG.E.U16 R4, desc[UR36][R4.64] ;  /* 0x0000002404047981 */ /* 0x000ea4000c1e1500 */
[----:B--2---:R-:W0:Y:S02]  /*4f70*/  I2F.S16 R0, R4 ;  /* 0x0000000400007306 */ /* 0x004e240000101400 */
[----:B0-----:R-:W-:-:S04]  /*4f80*/  F2FP.F16.F32.PACK_AB R0, RZ, R0 ;  /* 0x00000000ff00723e */ /* 0x001fc800000000ff */
[----:B------:R-:W-:Y:S01]  /*4f90*/  PRMT R2, R0, 0x7610, R2 ;  /* 0x0000761000027816 */ /* 0x000fe20000000002 */
[----:B------:R-:W-:Y:S06]  /*4fa0*/  BRA `(.L_x_20564) ;  /* 0x0000000c00647947 */ /* 0x000fec0003800000 */
.L_x_20560:
        /* <DEDUP_REMOVED lines=9> */
.L_x_20568:
[----:B------:R1:W5:Y:S01]  /*5040*/  LDG.E.U16 R2, desc[UR36][R4.64] ;  /* 0x0000002404027981 */ /* 0x000362000c1e1500 */
[----:B------:R-:W-:Y:S05]  /*5050*/  BRA `(.L_x_20564) ;  /* 0x0000000c00387947 */ /* 0x000fea0003800000 */
.L_x_20567:
        /* <DEDUP_REMOVED lines=9> */
.L_x_20570:
[----:B------:R0:W5:Y:S01]  /*50f0*/  LDG.E.U16 R2, desc[UR36][R4.64] ;  /* 0x0000002404027981 */ /* 0x000162000c1e1500 */
[----:B------:R-:W-:Y:S05]  /*5100*/  BRA `(.L_x_20564) ;  /* 0x0000000c000c7947 */ /* 0x000fea0003800000 */
.L_x_20569:
        /* <DEDUP_REMOVED lines=9> */
.L_x_20559:
        /* <DEDUP_REMOVED lines=14> */
.L_x_20573:
        /* <DEDUP_REMOVED lines=9> */
.L_x_20572:
        /* <DEDUP_REMOVED lines=28> */
.L_x_20575:
        /* <DEDUP_REMOVED lines=14> */
.L_x_20574:
[----:B------:R-:W2:Y:S02]  /*55b0*/  LDG.E.U16 R0, desc[UR36][R4.64] ;  /* 0x0000002404007981 */ /* 0x000ea4000c1e1500 */
[----:B--2---:R-:W-:-:S05]  /*55c0*/  IMAD.U32 R0, R0, 0x10000, RZ ;  /* 0x0001000000007824 */ /* 0x004fca00078e00ff */
[----:B------:R-:W-:-:S04]  /*55d0*/  F2FP.F16.F32.PACK_AB R0, RZ, R0 ;  /* 0x00000000ff00723e */ /* 0x000fc800000000ff */
[----:B------:R-:W-:Y:S01]  /*55e0*/  PRMT R2, R0, 0x7610, R2 ;  /* 0x0000761000027816 */ /* 0x000fe20000000002 */
[----:B------:R-:W-:Y:S06]  /*55f0*/  BRA `(.L_x_20564) ;  /* 0x0000000400d07947 */ /* 0x000fec0003800000 */
.L_x_20571:
        /* <DEDUP_REMOVED lines=13> */
.L_x_20578:
        /* <DEDUP_REMOVED lines=21> */
.L_x_20582:
[----:B------:R-:W-:Y:S05]  /*5820*/  BSYNC B1 ;  /* 0x0000000000017941 */ /* 0x000fea0003800000 */
.L_x_20581:
[----:B------:R-:W-:Y:S01]  /*5830*/  LEA R3, R0, 0x3b800000, 0x17 ;  /* 0x3b80000000037811 */ /* 0x000fe200078eb8ff */
[----:B------:R-:W-:-:S05]  /*5840*/  IMAD.SHL.U32 R0, R2, 0x100000, RZ ;  /* 0x0010000002007824 */ /* 0x000fca00078e00ff */
[----:B------:R-:W-:-:S07]  /*5850*/  LOP3.LUT R0, R3, R0, R4, 0xfe, !PT ;  /* 0x0000000003007212 */ /* 0x000fce00078efe04 */
.L_x_20580:
[----:B------:R-:W-:Y:S05]  /*5860*/  BSYNC B0 ;  /* 0x0000000000007941 */ /* 0x000fea0003800000 */
.L_x_20579:
[----:B------:R-:W-:-:S04]  /*5870*/  F2FP.F16.F32.PACK_AB R0, RZ, R0 ;  /* 0x00000000ff00723e */ /* 0x000fc800000000ff */
[----:B------:R-:W-:Y:S01]  /*5880*/  PRMT R2, R0, 0x7610, R2 ;  /* 0x0000761000027816 */ /* 0x000fe20000000002 */
[----:B------:R-:W-:Y:S06]  /*5890*/  BRA `(.L_x_20564) ;  /* 0x0000000400287947 */ /* 0x000fec0003800000 */
.L_x_20577:
        /* <DEDUP_REMOVED lines=21> */
.L_x_20586:
[----:B------:R-:W-:Y:S05]  /*59f0*/  BSYNC B1 ;  /* 0x0000000000017941 */ /* 0x000fea0003800000 */
.L_x_20585:
[----:B------:R-:W-:Y:S01]  /*5a00*/  LEA R3, R0, 0x37800000, 0x17 ;  /* 0x3780000000037811 */ /* 0x000fe200078eb8ff */
[----:B------:R-:W-:-:S05]  /*5a10*/  IMAD.SHL.U32 R0, R2, 0x200000, RZ ;  /* 0x0020000002007824 */ /* 0x000fca00078e00ff */
[----:B------:R-:W-:-:S07]  /*5a20*/  LOP3.LUT R0, R3, R0, R4, 0xfe, !PT ;  /* 0x0000000003007212 */ /* 0x000fce00078efe04 */
.L_x_20584:
[----:B------:R-:W-:Y:S05]  /*5a30*/  BSYNC B0 ;  /* 0x0000000000007941 */ /* 0x000fea0003800000 */
.L_x_20583:
[----:B------:R-:W-:-:S04]  /*5a40*/  F2FP.F16.F32.PACK_AB R0, RZ, R0 ;  /* 0x00000000ff00723e */ /* 0x000fc800000000ff */
[----:B------:R-:W-:Y:S01]  /*5a50*/  PRMT R2, R0, 0x7610, R2 ;  /* 0x0000761000027816 */ /* 0x000fe20000000002 */
[----:B------:R-:W-:Y:S06]  /*5a60*/  BRA `(.L_x_20564) ;  /* 0x0000000000b47947 */ /* 0x000fec0003800000 */
.L_x_20576:
        /* <DEDUP_REMOVED lines=14> */
.L_x_20590:
[----:B------:R-:W-:Y:S05]  /*5b50*/  BSYNC B0 ;  /* 0x0000000000007941 */ /* 0x000fea0003800000 */
.L_x_20589:
[----:B------:R-:W-:-:S04]  /*5b60*/  F2FP.F16.F32.PACK_AB R0, RZ, R0 ;  /* 0x00000000ff00723e */ /* 0x000fc800000000ff */
[----:B------:R-:W-:Y:S01]  /*5b70*/  PRMT R2, R0, 0x7610, R2 ;  /* 0x0000761000027816 */ /* 0x000fe20000000002 */
[----:B------:R-:W-:Y:S06]  /*5b80*/  BRA `(.L_x_20564) ;  /* 0x00000000006c7947 */ /* 0x000fec0003800000 */
.L_x_20563:
        /* <DEDUP_REMOVED lines=16> */
.L_x_20591:
[----:B------:R-:W-:Y:S01]  /*5c90*/  PRMT R2, RZ, 0x7610, R2 ;  /* 0x00007610ff027816 */ /* 0x000fe20000000002 */
[----:B------:R-:W-:Y:S06]  /*5ca0*/  BRA `(.L_x_20564) ;  /* 0x0000000000247947 */ /* 0x000fec0003800000 */
.L_x_20588:
[----:B------:R-:W2:Y:S02]  /*5cb0*/  LDG.E.64 R4, desc[UR36][R4.64] ;  /* 0x0000002404047981 */ /* 0x000ea4000c1e1b00 */
[----:B--2---:R-:W0:Y:S02]  /*5cc0*/  I2F.U64 R0, R4 ;  /* 0x0000000400007312 */ /* 0x004e240000301000 */
[----:B0-----:R-:W-:-:S04]  /*5cd0*/  F2FP.F16.F32.PACK_AB R0, RZ, R0 ;  /* 0x00000000ff00723e */ /* 0x001fc800000000ff */
[----:B------:R-:W-:Y:S01]  /*5ce0*/  PRMT R2, R0, 0x7610, R2 ;  /* 0x0000761000027816 */ /* 0x000fe20000000002 */
[----:B------:R-:W-:Y:S06]  /*5cf0*/  BRA `(.L_x_20564) ;  /* 0x0000000000107947 */ /* 0x000fec0003800000 */
.L_x_20587:
[----:B------:R-:W2:Y:S02]  /*5d00*/  LDG.E R4, desc[UR36][R4.64] ;  /* 0x0000002404047981 */ /* 0x000ea4000c1e1900 */
[----:B--2---:R-:W-:-:S04]  /*5d10*/  I2FP.F32.U32 R0, R4 ;  /* 0x0000000400007245 */ /* 0x004fc80000201000 */
[----:B------:R-:W-:-:S04]  /*5d20*/  F2FP.F16.F32.PACK_AB R0, RZ, R0 ;  /* 0x00000000ff00723e */ /* 0x000fc800000000ff */
[----:B------:R-:W-:-:S07]  /*5d30*/  PRMT R2, R0, 0x7610, R2 ;  /* 0x0000761000027816 */ /* 0x000fce0000000002 */
.L_x_20564:
        /* <DEDUP_REMOVED lines=29> */
.L_x_20597:
[----:B------:R-:W-:Y:S01]  /*5f10*/  FSETP.GEU.FTZ.AND P0, PT, R6, -R7, PT ;  /* 0x800000070600720b */ /* 0x000fe20003f1e000 */
[----:B------:R-:W-:-:S12]  /*5f20*/  FADD.FTZ R0, R0, -1 ;  /* 0xbf80000000007421 */ /* 0x000fd80000010000 */
[----:B------:R-:W-:-:S07]  /*5f30*/  @!P0 FADD.FTZ R0, R0, -1 ;  /* 0xbf80000000008421 */ /* 0x000fce0000010000 */
.L_x_20596:
[----:B------:R-:W-:Y:S05]  /*5f40*/  BSYNC B1 ;  /* 0x0000000000017941 */ /* 0x000fea0003800000 */
.L_x_20595:
[----:B------:R-:W-:Y:S01]  /*5f50*/  FFMA.FTZ R5, -R7, R0, R5 ;  /* 0x0000000007057223 */ /* 0x000fe20000010105 */
[----:B------:R-:W-:Y:S06]  /*5f60*/  BRA `(.L_x_20593) ;  /* 0x00000000007c7947 */ /* 0x000fec0003800000 */
.L_x_20594:
        /* <DEDUP_REMOVED lines=15> */
.L_x_20600:
        /* <DEDUP_REMOVED lines=13> */
.L_x_20599:
[----:B------:R-:W-:Y:S05]  /*6130*/  BSYNC B1 ;  /* 0x0000000000017941 */ /* 0x000fea0003800000 */
.L_x_20598:
[----:B------:R-:W-:-:S04]  /*6140*/  FMUL.FTZ R5, R5, 1.1920928955078125e-07 ;  /* 0x3400000005057820 */ /* 0x000fc80000410000 */
[----:B------:R-:W-:-:S07]  /*6150*/  FMUL.FTZ R5, R10, R5 ;  /* 0x000000050a057220 */ /* 0x000fce0000410000 */
.L_x_20593:
[----:B------:R-:W-:Y:S05]  /*6160*/  BSYNC B0 ;  /* 0x0000000000007941 */ /* 0x000fea0003800000 */
.L_x_20592:
[C---:B------:R-:W-:Y:S01]  /*6170*/  FSETP.GTU.FTZ.AND P0, PT, |R5|.reuse, +INF , PT ;  /* 0x7f8000000500780b */ /* 0x040fe20003f1c200 */
[----:B------:R-:W-:Y:S01]  /*6180*/  ULDC UR4, c[0x0][0x424] ;  /* 0x0001090000047ab9 */ /* 0x000fe20000000800 */
[----:B------:R-:W-:Y:S01]  /*6190*/  LOP3.LUT R4, R5, 0x80000000, R4, 0xb8, !PT ;  /* 0x8000000005047812 */ /* 0x000fe200078eb804 */
[----:B------:R-:W1:Y:S01]  /*61a0*/  LDC.U8 R6, c[0x0][0x430] ;  /* 0x00010c00ff067b82 */ /* 0x000e620000000000 */
        /* <DEDUP_REMOVED lines=25> */
.L_x_20602:
[----:B------:R-:W-:Y:S05]  /*6340*/  BSYNC B0 ;  /* 0x0000000000007941 */ /* 0x000fea0003800000 */
.L_x_20601:
        /* <DEDUP_REMOVED lines=13> */
.L_x_20606:
[----:B------:R-:W-:-:S06]  /*6420*/  HADD2.F32 R3, -RZ, R0.H0_H0 ;  /* 0x20000000ff037230 */ /* 0x000fcc0000004100 */
[----:B------:R-:W1:Y:S02]  /*6430*/  F2I.S64.TRUNC R2, R3 ;  /* 0x0000000300027311 */ /* 0x000e64000020d900 */
[----:B-1----:R1:W-:Y:S01]  /*6440*/  STG.E.U8 desc[UR36][R16.64], R2 ;  /* 0x0000000210007986 */ /* 0x0023e2000c101124 */
[----:B------:R-:W-:Y:S05]  /*6450*/  BRA `(.L_x_20608) ;  /* 0x0000000c00847947 */ /* 0x000fea0003800000 */
.L_x_20605:
        /* <DEDUP_REMOVED lines=10> */
.L_x_20610:
[----:B------:R-:W-:-:S04]  /*6500*/  HADD2.F32 R0, -RZ, R0.H0_H0 ;  /* 0x20000000ff007230 */ /* 0x000fc80000004100 */
[----:B------:R-:W1:Y:S02]  /*6510*/  F2I.FTZ.TRUNC.NTZ R3, R0 ;  /* 0x0000000000037305 */ /* 0x000e64000021f100 */
[----:B-1----:R4:W-:Y:S01]  /*6520*/  STG.E desc[UR36][R16.64], R3 ;  /* 0x0000000310007986 */ /* 0x0029e2000c101924 */
[----:B------:R-:W-:Y:S05]  /*6530*/  BRA `(.L_x_20608) ;  /* 0x0000000c004c7947 */ /* 0x000fea0003800000 */
.L_x_20609:
[----:B------:R-:W-:-:S04]  /*6540*/  HADD2.F32 R0, -RZ, R0.H0_H0 ;  /* 0x20000000ff007230 */ /* 0x000fc80000004100 */
[----:B------:R-:W1:Y:S02]  /*6550*/  F2I.FTZ.TRUNC.NTZ R3, R0 ;  /* 0x0000000000037305 */ /* 0x000e64000021f100 */
[----:B-1----:R3:W-:Y:S01]  /*6560*/  STG.E.U16 desc[UR36][R16.64], R3 ;  /* 0x0000000310007986 */ /* 0x0027e2000c101524 */
[----:B------:R-:W-:Y:S05]  /*6570*/  BRA `(.L_x_20608) ;  /* 0x0000000c003c7947 */ /* 0x000fea0003800000 */
.L_x_20604:
        /* <DEDUP_REMOVED lines=9> */
.L_x_20612:
[----:B------:R1:W-:Y:S01]  /*6610*/  STG.E.U16 desc[UR36][R16.64], R0 ;  /* 0x0000000010007986 */ /* 0x0003e2000c101524 */
[----:B------:R-:W-:Y:S05]  /*6620*/  BRA `(.L_x_20608) ;  /* 0x0000000c00107947 */ /* 0x000fea0003800000 */
.L_x_20611:
        /* <DEDUP_REMOVED lines=10> */
.L_x_20614:
[----:B------:R-:W-:-:S05]  /*66d0*/  HADD2.F32 R0, -RZ, R0.H0_H0 ;  /* 0x20000000ff007230 */ /* 0x000fca0000004100 */
[----:B------:R-:W-:-:S04]  /*66e0*/  F2FP.F16.F32.PACK_AB R0, RZ, R0 ;  /* 0x00000000ff00723e */ /* 0x000fc800000000ff */
[----:B------:R-:W-:-:S05]  /*66f0*/  PRMT R0, R0, 0x5410, RZ ;  /* 0x0000541000007816 */ /* 0x000fca00000000ff */
[----:B------:R1:W-:Y:S01]  /*6700*/  STG.E desc[UR36][R16.64], R0 ;  /* 0x0000000010007986 */ /* 0x0003e2000c101924 */
[----:B------:R-:W-:Y:S05]  /*6710*/  BRA `(.L_x_20608) ;  /* 0x0000000800d47947 */ /* 0x000fea0003800000 */
.L_x_20613:
[----:B------:R-:W-:-:S05]  /*6720*/  HADD2.F32 R2, -RZ, R0.H0_H0 ;  /* 0x20000000ff027230 */ /* 0x000fca0000004100 */
[----:B------:R-:W-:-:S06]  /*6730*/  FMUL.FTZ R2, R2, 1 ;  /* 0x3f80000002027820 */ /* 0x000fcc0000410000 */
[----:B------:R-:W1:Y:S02]  /*6740*/  F2F.F64.F32 R2, R2 ;  /* 0x0000000200027310 */ /* 0x000e640000201800 */
[----:B-1----:R1:W-:Y:S01]  /*6750*/  STG.E.64 desc[UR36][R16.64], R2 ;  /* 0x0000000210007986 */ /* 0x0023e2000c101b24 */
[----:B------:R-:W-:Y:S05]  /*6760*/  BRA `(.L_x_20608) ;  /* 0x0000000800c07947 */ /* 0x000fea0003800000 */
.L_x_20603:
        /* <DEDUP_REMOVED lines=13> */
.L_x_20617:
[----:B------:R-:W-:Y:S01]  /*6840*/  HADD2.F32 R0, -RZ, R0.H0_H0 ;  /* 0x20000000ff007230 */ /* 0x000fe20000004100 */
[----:B------:R-:W-:-:S04]  /*6850*/  CS2R R6, SRZ ;  /* 0x0000000000067805 */ /* 0x000fc8000001ff00 */
[----:B------:R-:W-:-:S04]  /*6860*/  FMUL.FTZ R0, R0, 1 ;  /* 0x3f80000000007820 */ /* 0x000fc80000410000 */
[----:B------:R-:W1:Y:S02]  /*6870*/  F2F.F64.F32 R4, R0 ;  /* 0x0000000000047310 */ /* 0x000e640000201800 */
[----:B-1----:R1:W-:Y:S01]  /*6880*/  STG.E.128 desc[UR36][R16.64], R4 ;  /* 0x0000000410007986 */ /* 0x0023e2000c101d24 */
[----:B------:R-:W-:Y:S05]  /*6890*/  BRA `(.L_x_20608) ;  /* 0x0000000800747947 */ /* 0x000fea0003800000 */
.L_x_20616:
        /* <DEDUP_REMOVED lines=21> */
.L_x_20621:
[----:B------:R-:W-:Y:S05]  /*69f0*/  BSYNC B0 ;  /* 0x0000000000007941 */ /* 0x000fea0003800000 */
.L_x_20620:
[----:B------:R-:W-:-:S05]  /*6a00*/  LOP3.LUT R3, R0, R3, RZ, 0xfc, !PT ;  /* 0x0000000300037212 */ /* 0x000fca00078efcff */
[----:B------:R1:W-:Y:S01]  /*6a10*/  STG.E.U8 desc[UR36][R16.64], R3 ;  /* 0x0000000310007986 */ /* 0x0003e2000c101124 */
[----:B------:R-:W-:Y:S05]  /*6a20*/  BRA `(.L_x_20608) ;  /* 0x0000000800107947 */ /* 0x000fea0003800000 */
.L_x_20619:
        /* <DEDUP_REMOVED lines=13> */
.L_x_20623:
[----:B------:R-:W-:Y:S01]  /*6b00*/  IMAD.MOV.U32 R0, RZ, RZ, 0x7f ;  /* 0x0000007fff007424 */ /* 0x000fe200078e00ff */
[----:B------:R-:W-:-:S04]  /*6b10*/  ISETP.GT.U32.AND P0, PT, R2, 0x7f800000, PT ;  /* 0x7f8000000200780c */ /* 0x000fc80003f04070 */
[----:B------:R-:W-:-:S09]  /*6b20*/  SEL R0, R0, 0x7c, P0 ;  /* 0x0000007c00007807 */ /* 0x000fd20000000000 */
.L_x_20624:
[----:B------:R-:W-:Y:S05]  /*6b30*/  BSYNC B0 ;  /* 0x0000000000007941 */ /* 0x000fea0003800000 */
.L_x_20622:
[----:B------:R-:W-:-:S04]  /*6b40*/  LOP3.LUT R2, R3, 0x80000000, RZ, 0xc0, !PT ;  /* 0x8000000003027812 */ /* 0x000fc800078ec0ff */
[----:B------:R-:W-:-:S04]  /*6b50*/  SHF.R.U32.HI R3, RZ, 0x18, R2 ;  /* 0x00000018ff037819 */ /* 0x000fc80000011602 */
[----:B------:R-:W-:-:S05]  /*6b60*/  LOP3.LUT R3, R0, R3, RZ, 0xfc, !PT ;  /* 0x0000000300037212 */ /* 0x000fca00078efcff */
[----:B------:R1:W-:Y:S01]  /*6b70*/  STG.E.U8 desc[UR36][R16.64], R3 ;  /* 0x0000000310007986 */ /* 0x0003e2000c101124 */
[----:B------:R-:W-:Y:S05]  /*6b80*/  BRA `(.L_x_20608) ;  /* 0x0000000400b87947 */ /* 0x000fea0003800000 */
.L_x_20618:
[----:B------:R-:W-:-:S05]  /*6b90*/  HADD2.F32 R0, -RZ, R0.H0_H0 ;  /* 0x20000000ff007230 */ /* 0x000fca0000004100 */
[----:B------:R-:W-:-:S05]  /*6ba0*/  F2FP.BF16.F32.PACK_AB R0, RZ, R0 ;  /* 0x00000000ff00723e */ /* 0x000fca00000010ff */
[----:B------:R1:W-:Y:S01]  /*6bb0*/  STG.E.U16 desc[UR36][R16.64], R0 ;  /* 0x0000000010007986 */ /* 0x0003e2000c101524 */
[----:B------:R-:W-:Y:S05]  /*6bc0*/  BRA `(.L_x_20608) ;  /* 0x0000000400a87947 */ /* 0x000fea0003800000 */
.L_x_20615:
        /* <DEDUP_REMOVED lines=12> */
.L_x_20627:
        /* <DEDUP_REMOVED lines=17> */
.L_x_20630:
[----:B------:R-:W-:-:S04]  /*6da0*/  LOP3.LUT R2, R3, 0x80000000, RZ, 0xc0, !PT ;  /* 0x8000000003027812 */ /* 0x000fc800078ec0ff */
[----:B------:R-:W-:-:S04]  /*6db0*/  SHF.R.U32.HI R3, RZ, 0x18, R2 ;  /* 0x00000018ff037819 */ /* 0x000fc80000011602 */
[----:B------:R-:W-:-:S04]  /*6dc0*/  LOP3.LUT R0, R0, R3, RZ, 0xfc, !PT ;  /* 0x0000000300007212 */ /* 0x000fc800078efcff */
[----:B------:R-:W-:-:S07]  /*6dd0*/  PRMT R8, R0, 0x7610, R8 ;  /* 0x0000761000087816 */ /* 0x000fce0000000008 */
.L_x_20629:
[----:B------:R-:W-:Y:S05]  /*6de0*/  BSYNC B0 ;  /* 0x0000000000007941 */ /* 0x000fea0003800000 */
.L_x_20628:
[----:B------:R1:W-:Y:S01]  /*6df0*/  STG.E.U8 desc[UR36][R16.64], R8 ;  /* 0x0000000810007986 */ /* 0x0003e2000c101124 */
[----:B------:R-:W-:Y:S05]  /*6e00*/  BRA `(.L_x_20608) ;  /* 0x0000000400187947 */ /* 0x000fea0003800000 */
.L_x_20626:
        /* <DEDUP_REMOVED lines=17> */
.L_x_20633:
[----:B------:R-:W-:-:S04]  /*6f20*/  LOP3.LUT R2, R3, 0x80000000, RZ, 0xc0, !PT ;  /* 0x8000000003027812 */ /* 0x000fc800078ec0ff */
[----:B------:R-:W-:-:S04]  /*6f30*/  SHF.R.U32.HI R3, RZ, 0x18, R2 ;  /* 0x00000018ff037819 */ /* 0x000fc80000011602 */
[----:B------:R-:W-:-:S04]  /*6f40*/  LOP3.LUT R0, R0, R3, RZ, 0xfc, !PT ;  /* 0x0000000300007212 */ /* 0x000fc800078efcff */
[----:B------:R-:W-:-:S07]  /*6f50*/  PRMT R8, R0, 0x7610, R8 ;  /* 0x0000761000087816 */ /* 0x000fce0000000008 */
.L_x_20632:
[----:B------:R-:W-:Y:S05]  /*6f60*/  BSYNC B0 ;  /* 0x0000000000007941 */ /* 0x000fea0003800000 */
.L_x_20631:
[----:B------:R1:W-:Y:S01]  /*6f70*/  STG.E.U8 desc[UR36][R16.64], R8 ;  /* 0x0000000810007986 */ /* 0x0003e2000c101124 */
[----:B------:R-:W-:Y:S05]  /*6f80*/  BRA `(.L_x_20608) ;  /* 0x0000000000b87947 */ /* 0x000fea0003800000 */
.L_x_20625:
        /* <DEDUP_REMOVED lines=22> */
.L_x_20607:
        /* <DEDUP_REMOVED lines=16> */
.L_x_20636:
[----:B------:R-:W-:Y:S05]  /*71f0*/  BRA `(.L_x_20608) ;  /* 0x00000000001c7947 */ /* 0x000fea0003800000 */
.L_x_20635:
[----:B------:R-:W-:-:S06]  /*7200*/  HADD2.F32 R2, -RZ, R0.H0_H0 ;  /* 0x20000000ff027230 */ /* 0x000fcc0000004100 */
[----:B------:R-:W1:Y:S02]  /*7210*/  F2I.U64.TRUNC R2, R2 ;  /* 0x0000000200027311 */ /* 0x000e64000020d800 */
[----:B-1----:R1:W-:Y:S01]  /*7220*/  STG.E.64 desc[UR36][R16.64], R2 ;  /* 0x0000000210007986 */ /* 0x0023e2000c101b24 */
[----:B------:R-:W-:Y:S05]  /*7230*/  BRA `(.L_x_20608) ;  /* 0x00000000000c7947 */ /* 0x000fea0003800000 */
.L_x_20634:
[----:B------:R-:W-:-:S04]  /*7240*/  HADD2.F32 R0, -RZ, R0.H0_H0 ;  /* 0x20000000ff007230 */ /* 0x000fc80000004100 */
[----:B------:R-:W1:Y:S02]  /*7250*/  F2I.FTZ.U32.TRUNC.NTZ R3, R0 ;  /* 0x0000000000037305 */ /* 0x000e64000021f000 */
[----:B-1----:R1:W-:Y:S02]  /*7260*/  STG.E desc[UR36][R16.64], R3 ;  /* 0x0000000310007986 */ /* 0x0023e4000c101924 */
.L_x_20608:
[----:B------:R-:W-:-:S07]  /*7270*/  VIADD R19, R19, 0x80 ;  /* 0x0000008013137836 */ /* 0x000fce0000000000 */
.L_x_20557:
[----:B------:R-:W-:Y:S05]  /*7280*/  BSYNC B6 ;  /* 0x0000000000067941 */ /* 0x000fea0003800000 */
.L_x_20556:
        /* <DEDUP_REMOVED lines=307> */
.L_x_20639:
        /* <DEDUP_REMOVED lines=23> */
.L_x_20643:
[----:B------:R-:W2:Y:S02]  /*8730*/  LDG.E.U8 R4, desc[UR36][R4.64] ;  /* 0x0000002404047981 */ /* 0x000ea4000c1e1100 */
[----:B--2---:R-:W-:-:S04]  /*8740*/  I2FP.F32.U32 R0, R4 ;  /* 0x0000000400007245 */ /* 0x004fc80000201000 */
[----:B------:R-:W-:-:S04]  /*8750*/  F2FP.F16.F32.PACK_AB R0, RZ, R0 ;  /* 0x00000000ff00723e */ /* 0x000fc800000000ff */
[----:B------:R-:W-:Y:S01]  /*8760*/  PRMT R2, R0, 0x7610, R2 ;  /* 0x0000761000027816 */ /* 0x000fe20000000002 */
[----:B------:R-:W-:Y:S06]  /*8770*/  BRA `(.L_x_20645) ;  /* 0x0000000c00b87947 */ /* 0x000fec0003800000 */
.L_x_20642:
        /* <DEDUP_REMOVED lines=11> */
.L_x_20647:
[----:B------:R-:W2:Y:S02]  /*8830*/  LDG.E R4, desc[UR36][R4.64] ;  /* 0x0000002404047981 */ /* 0x000ea4000c1e1900 */
[----:B--2---:R-:W-:-:S04]  /*8840*/  I2FP.F32.S32 R0, R4 ;  /* 0x0000000400007245 */ /* 0x004fc80000201400 */
[----:B------:R-:W-:-:S04]  /*8850*/  F2FP.F16.F32.PACK_AB R0, RZ, R0 ;  /* 0x00000000ff00723e */ /* 0x000fc800000000ff */
[----:B------:R-:W-:Y:S01]  /*8860*/  PRMT R2, R0, 0x7610, R2 ;  /* 0x0000761000027816 */ /* 0x000fe20000000002 */
[----:B------:R-:W-:Y:S06]  /*8870*/  BRA `(.L_x_20645) ;  /* 0x0000000c00787947 */ /* 0x000fec0003800000 */
.L_x_20646:
[----:B------:R-:W2:Y:S02]  /*8880*/  LDG.E.U16 R4, desc[UR36][R4.64] ;  /* 0x0000002404047981 */ /* 0x000ea4000c1e1500 */
[----:B--2---:R-:W0:Y:S02]  /*8890*/  I2F.S16 R0, R4 ;  /* 0x0000000400007306 */ /* 0x004e240000101400 */
[----:B0-----:R-:W-:-:S04]  /*88a0*/  F2FP.F16.F32.PACK_AB R0, RZ, R0 ;  /* 0x00000000ff00723e */ /* 0x001fc800000000ff */
[----:B------:R-:W-:Y:S01]  /*88b0*/  PRMT R2, R0, 0x7610, R2 ;  /* 0x0000761000027816 */ /* 0x000fe20000000002 */
[----:B------:R-:W-:Y:S06]  /*88c0*/  BRA `(.L_x_20645) ;  /* 0x0000000c00647947 */ /* 0x000fec0003800000 */
.L_x_20641:
        /* <DEDUP_REMOVED lines=9> */
.L_x_20649:
[----:B------:R0:W5:Y:S01]  /*8960*/  LDG.E.U16 R2, desc[UR36][R4.64] ;  /* 0x0000002404027981 */ /* 0x000162000c1e1500 */
[----:B------:R-:W-:Y:S05]  /*8970*/  BRA `(.L_x_20645) ;  /* 0x0000000c00387947 */ /* 0x000fea0003800000 */
.L_x_20648:
        /* <DEDUP_REMOVED lines=9> */
.L_x_20651:
[----:B------:R1:W5:Y:S01]  /*8a10*/  LDG.E.U16 R2, desc[UR36][R4.64] ;  /* 0x0000002404027981 */ /* 0x000362000c1e1500 */
[----:B------:R-:W-:Y:S05]  /*8a20*/  BRA `(.L_x_20645) ;  /* 0x0000000c000c7947 */ /* 0x000fea0003800000 */
.L_x_20650:
        /* <DEDUP_REMOVED lines=9> */
.L_x_20640:
        /* <DEDUP_REMOVED lines=14> */
.L_x_20654:
        /* <DEDUP_REMOVED lines=9> */
.L_x_20653:
        /* <DEDUP_REMOVED lines=28> */
.L_x_20656:
        /* <DEDUP_REMOVED lines=14> */
.L_x_20655:
[----:B------:R-:W2:Y:S02]  /*8ed0*/  LDG.E.U16 R0, desc[UR36][R4.64] ;  /* 0x0000002404007981 */ /* 0x000ea4000c1e1500 */
[----:B--2---:R-:W-:-:S05]  /*8ee0*/  IMAD.U32 R0, R0, 0x10000, RZ ;  /* 0x0001000000007824 */ /* 0x004fca00078e00ff */
[----:B------:R-:W-:-:S04]  /*8ef0*/  F2FP.F16.F32.PACK_AB R0, RZ, R0 ;  /* 0x00000000ff00723e */ /* 0x000fc800000000ff */
[----:B------:R-:W-:Y:S01]  /*8f00*/  PRMT R2, R0, 0x7610, R2 ;  /* 0x0000761000027816 */ /* 0x000fe20000000002 */
[----:B------:R-:W-:Y:S06]  /*8f10*/  BRA `(.L_x_20645) ;  /* 0x0000000400d07947 */ /* 0x000fec0003800000 */
.L_x_20652:
        /* <DEDUP_REMOVED lines=13> */
.L_x_20659:
        /* <DEDUP_REMOVED lines=21> */
.L_x_20663:
[----:B------:R-:W-:Y:S05]  /*9140*/  BSYNC B1 ;  /* 0x0000000000017941 */ /* 0x000fea0003800000 */
.L_x_20662:
[----:B------:R-:W-:Y:S01]  /*9150*/  LEA R3, R0, 0x3b800000, 0x17 ;  /* 0x3b80000000037811 */ /* 0x000fe200078eb8ff */
[----:B------:R-:W-:-:S05]  /*9160*/  IMAD.SHL.U32 R0, R2, 0x100000, RZ ;  /* 0x0010000002007824 */ /* 0x000fca00078e00ff */
[----:B------:R-:W-:-:S07]  /*9170*/  LOP3.LUT R0, R3, R0, R4, 0xfe, !PT ;  /* 0x0000000003007212 */ /* 0x000fce00078efe04 */
.L_x_20661:
[----:B------:R-:W-:Y:S05]  /*9180*/  BSYNC B0 ;  /* 0x0000000000007941 */ /* 0x000fea0003800000 */
.L_x_20660:
[----:B------:R-:W-:-:S04]  /*9190*/  F2FP.F16.F32.PACK_AB R0, RZ, R0 ;  /* 0x00000000ff00723e */ /* 0x000fc800000000ff */
[----:B------:R-:W-:Y:S01]  /*91a0*/  PRMT R2, R0, 0x7610, R2 ;  /* 0x0000761000027816 */ /* 0x000fe20000000002 */
[----:B------:R-:W-:Y:S06]  /*91b0*/  BRA `(.L_x_20645) ;  /* 0x0000000400287947 */ /* 0x000fec0003800000 */
.L_x_20658:
        /* <DEDUP_REMOVED lines=21> */
.L_x_20667:
[----:B------:R-:W-:Y:S05]  /*9310*/  BSYNC B1 ;  /* 0x0000000000017941 */ /* 0x000fea0003800000 */
.L_x_20666:
[----:B------:R-:W-:Y:S01]  /*9320*/  LEA R3, R0, 0x37800000, 0x17 ;  /* 0x3780000000037811 */ /* 0x000fe200078eb8ff */
[----:B------:R-:W-:-:S05]  /*9330*/  IMAD.SHL.U32 R0, R2, 0x200000, RZ ;  /* 0x0020000002007824 */ /* 0x000fca00078e00ff */
[----:B------:R-:W-:-:S07]  /*9340*/  LOP3.LUT R0, R3, R0, R4, 0xfe, !PT ;  /* 0x0000000003007212 */ /* 0x000fce00078efe04 */
.L_x_20665:
[----:B------:R-:W-:Y:S05]  /*9350*/  BSYNC B0 ;  /* 0x0000000000007941 */ /* 0x000fea0003800000 */
.L_x_20664:
[----:B------:R-:W-:-:S04]  /*9360*/  F2FP.F16.F32.PACK_AB R0, RZ, R0 ;  /* 0x00000000ff00723e */ /* 0x000fc800000000ff */
[----:B------:R-:W-:Y:S01]  /*9370*/  PRMT R2, R0, 0x7610, R2 ;  /* 0x0000761000027816 */ /* 0x000fe20000000002 */
[----:B------:R-:W-:Y:S06]  /*9380*/  BRA `(.L_x_20645) ;  /* 0x0000000000b47947 */ /* 0x000fec0003800000 */
.L_x_20657:
        /* <DEDUP_REMOVED lines=14> */
.L_x_20671:
[----:B------:R-:W-:Y:S05]  /*9470*/  BSYNC B0 ;  /* 0x0000000000007941 */ /* 0x000fea0003800000 */
.L_x_20670:
[----:B------:R-:W-:-:S04]  /*9480*/  F2FP.F16.F32.PACK_AB R0, RZ, R0 ;  /* 0x00000000ff00723e */ /* 0x000fc800000000ff */
[----:B------:R-:W-:Y:S01]  /*9490*/  PRMT R2, R0, 0x7610, R2 ;  /* 0x0000761000027816 */ /* 0x000fe20000000002 */
[----:B------:R-:W-:Y:S06]  /*94a0*/  BRA `(.L_x_20645) ;  /* 0x00000000006c7947 */ /* 0x000fec0003800000 */
.L_x_20644:
        /* <DEDUP_REMOVED lines=16> */
.L_x_20672:
[----:B------:R-:W-:Y:S01]  /*95b0*/  PRMT R2, RZ, 0x7610, R2 ;  /* 0x00007610ff027816 */ /* 0x000fe20000000002 */
[----:B------:R-:W-:Y:S06]  /*95c0*/  BRA `(.L_x_20645) ;  /* 0x0000000000247947 */ /* 0x000fec0003800000 */
.L_x_20669:
[----:B------:R-:W2:Y:S02]  /*95d0*/  LDG.E.64 R4, desc[UR36][R4.64] ;  /* 0x0000002404047981 */ /* 0x000ea4000c1e1b00 */
[----:B--2---:R-:W0:Y:S02]  /*95e0*/  I2F.U64 R0, R4 ;  /* 0x0000000400007312 */ /* 0x004e240000301000 */
[----:B0-----:R-:W-:-:S04]  /*95f0*/  F2FP.F16.F32.PACK_AB R0, RZ, R0 ;  /* 0x00000000ff00723e */ /* 0x001fc800000000ff */
[----:B------:R-:W-:Y:S01]  /*9600*/  PRMT R2, R0, 0x7610, R2 ;  /* 0x0000761000027816 */ /* 0x000fe20000000002 */
[----:B------:R-:W-:Y:S06]  /*9610*/  BRA `(.L_x_20645) ;  /* 0x0000000000107947 */ /* 0x000fec0003800000 */
.L_x_20668:
[----:B------:R-:W2:Y:S02]  /*9620*/  LDG.E R4, desc[UR36][R4.64] ;  /* 0x0000002404047981 */ /* 0x000ea4000c1e1900 */
[----:B--2---:R-:W-:-:S04]  /*9630*/  I2FP.F32.U32 R0, R4 ;  /* 0x0000000400007245 */ /* 0x004fc80000201000 */
[----:B------:R-:W-:-:S04]  /*9640*/  F2FP.F16.F32.PACK_AB R0, RZ, R0 ;  /* 0x00000000ff00723e */ /* 0x000fc800000000ff */
[----:B------:R-:W-:-:S07]  /*9650*/  PRMT R2, R0, 0x7610, R2 ;  /* 0x0000761000027816 */ /* 0x000fce0000000002 */
.L_x_20645:
        /* <DEDUP_REMOVED lines=29> */
.L_x_20678:
[----:B------:R-:W-:Y:S01]  /*9830*/  FSETP.GEU.FTZ.AND P0, PT, R6, -R7, PT ;  /* 0x800000070600720b */ /* 0x000fe20003f1e000 */
[----:B------:R-:W-:-:S12]  /*9840*/  FADD.FTZ R0, R0, -1 ;  /* 0xbf80000000007421 */ /* 0x000fd80000010000 */
[----:B------:R-:W-:-:S07]  /*9850*/  @!P0 FADD.FTZ R0, R0, -1 ;  /* 0xbf80000000008421 */ /* 0x000fce0000010000 */
.L_x_20677:
[----:B------:R-:W-:Y:S05]  /*9860*/  BSYNC B1 ;  /* 0x0000000000017941 */ /* 0x000fea0003800000 */
.L_x_20676:
[----:B------:R-:W-:Y:S01]  /*9870*/  FFMA.FTZ R5, -R7, R0, R5 ;  /* 0x0000000007057223 */ /* 0x000fe20000010105 */
[----:B------:R-:W-:Y:S06]  /*9880*/  BRA `(.L_x_20674) ;  /* 0x00000000007c7947 */ /* 0x000fec0003800000 */
.L_x_20675:
        /* <DEDUP_REMOVED lines=15> */
.L_x_20681:
        /* <DEDUP_REMOVED lines=13> */
.L_x_20680:
[----:B------:R-:W-:Y:S05]  /*9a50*/  BSYNC B1 ;  /* 0x0000000000017941 */ /* 0x000fea0003800000 */
.L_x_20679:
[----:B------:R-:W-:-:S04]  /*9a60*/  FMUL.FTZ R5, R5, 1.1920928955078125e-07 ;  /* 0x3400000005057820 */ /* 0x000fc80000410000 */
[----:B------:R-:W-:-:S07]  /*9a70*/  FMUL.FTZ R5, R10, R5 ;  /* 0x000000050a057220 */ /* 0x000fce0000410000 */
.L_x_20674:
[----:B------:R-:W-:Y:S05]  /*9a80*/  BSYNC B0 ;  /* 0x0000000000007941 */ /* 0x000fea0003800000 */
.L_x_20673:
        /* <DEDUP_REMOVED lines=29> */
.L_x_20683:
[----:B------:R-:W-:Y:S05]  /*9c60*/  BSYNC B0 ;  /* 0x0000000000007941 */ /* 0x000fea0003800000 */
.L_x_20682:
        /* <DEDUP_REMOVED lines=13> */
.L_x_20687:
[----:B------:R-:W-:-:S06]  /*9d40*/  HADD2.F32 R3, -RZ, R0.H0_H0 ;  /* 0x20000000ff037230 */ /* 0x000fcc0000004100 */
[----:B------:R-:W1:Y:S02]  /*9d50*/  F2I.S64.TRUNC R2, R3 ;  /* 0x0000000300027311 */ /* 0x000e64000020d900 */
[----:B-1----:R1:W-:Y:S01]  /*9d60*/  STG.E.U8 desc[UR36][R16.64], R2 ;  /* 0x0000000210007986 */ /* 0x0023e2000c101124 */
[----:B------:R-:W-:Y:S05]  /*9d70*/  BRA `(.L_x_20689) ;  /* 0x0000000c00847947 */ /* 0x000fea0003800000 */
.L_x_20686:
        /* <DEDUP_REMOVED lines=10> */
.L_x_20691:
[----:B------:R-:W-:-:S04]  /*9e20*/  HADD2.F32 R0, -RZ, R0.H0_H0 ;  /* 0x20000000ff007230 */ /* 0x000fc80000004100 */
[----:B------:R-:W1:Y:S02]  /*9e30*/  F2I.FTZ.TRUNC.NTZ R3, R0 ;  /* 0x0000000000037305 */ /* 0x000e64000021f100 */
[----:B-1----:R3:W-:Y:S01]  /*9e40*/  STG.E desc[UR36][R16.64], R3 ;  /* 0x0000000310007986 */ /* 0x0027e2000c101924 */
[----:B------:R-:W-:Y:S05]  /*9e50*/  BRA `(.L_x_20689) ;  /* 0x0000000c004c7947 */ /* 0x000fea0003800000 */
.L_x_20690:
[----:B------:R-:W-:-:S04]  /*9e60*/  HADD2.F32 R0, -RZ, R0.H0_H0 ;  /* 0x20000000ff007230 */ /* 0x000fc80000004100 */
[----:B------:R-:W1:Y:S02]  /*9e70*/  F2I.FTZ.TRUNC.NTZ R3, R0 ;  /* 0x0000000000037305 */ /* 0x000e64000021f100 */
[----:B-1----:R1:W-:Y:S01]  /*9e80*/  STG.E.U16 desc[UR36][R16.64], R3 ;  /* 0x0000000310007986 */ /* 0x0023e2000c101524 */
[----:B------:R-:W-:Y:S05]  /*9e90*/  BRA `(.L_x_20689) ;  /* 0x0000000c003c7947 */ /* 0x000fea0003800000 */
.L_x_20685:
        /* <DEDUP_REMOVED lines=9> */
.L_x_20693:
[----:B------:R1:W-:Y:S01]  /*9f30*/  STG.E.U16 desc[UR36][R16.64], R0 ;  /* 0x0000000010007986 */ /* 0x0003e2000c101524 */
[----:B------:R-:W-:Y:S05]  /*9f40*/  BRA `(.L_x_20689) ;  /* 0x0000000c00107947 */ /* 0x000fea0003800000 */
.L_x_20692:
        /* <DEDUP_REMOVED lines=10> */
.L_x_20695:
[----:B------:R-:W-:-:S05]  /*9ff0*/  HADD2.F32 R0, -RZ, R0.H0_H0 ;  /* 0x20000000ff007230 */ /* 0x000fca0000004100 */
[----:B------:R-:W-:-:S04]  /*a000*/  F2FP.F16.F32.PACK_AB R0, RZ, R0 ;  /* 0x00000000ff00723e */ /* 0x000fc800000000ff */
[----:B------:R-:W-:-:S05]  /*a010*/  PRMT R0, R0, 0x5410, RZ ;  /* 0x0000541000007816 */ /* 0x000fca00000000ff */
[----:B------:R1:W-:Y:S01]  /*a020*/  STG.E desc[UR36][R16.64], R0 ;  /* 0x0000000010007986 */ /* 0x0003e2000c101924 */
[----:B------:R-:W-:Y:S05]  /*a030*/  BRA `(.L_x_20689) ;  /* 0x0000000800d47947 */ /* 0x000fea0003800000 */
.L_x_20694:
[----:B------:R-:W-:-:S05]  /*a040*/  HADD2.F32 R2, -RZ, R0.H0_H0 ;  /* 0x20000000ff027230 */ /* 0x000fca0000004100 */
[----:B------:R-:W-:-:S06]  /*a050*/  FMUL.FTZ R2, R2, 1 ;  /* 0x3f80000002027820 */ /* 0x000fcc0000410000 */
[----:B------:R-:W1:Y:S02]  /*a060*/  F2F.F64.F32 R2, R2 ;  /* 0x0000000200027310 */ /* 0x000e640000201800 */
[----:B-1----:R1:W-:Y:S01]  /*a070*/  STG.E.64 desc[UR36][R16.64], R2 ;  /* 0x0000000210007986 */ /* 0x0023e2000c101b24 */
[----:B------:R-:W-:Y:S05]  /*a080*/  BRA `(.L_x_20689) ;  /* 0x0000000800c07947 */ /* 0x000fea0003800000 */
.L_x_20684:
        /* <DEDUP_REMOVED lines=13> */
.L_x_20698:
[----:B------:R-:W-:Y:S01]  /*a160*/  HADD2.F32 R0, -RZ, R0.H0_H0 ;  /* 0x20000000ff007230 */ /* 0x000fe20000004100 */
[----:B------:R-:W-:-:S04]  /*a170*/  CS2R R6, SRZ ;  /* 0x0000000000067805 */ /* 0x000fc8000001ff00 */
[----:B------:R-:W-:-:S04]  /*a180*/  FMUL.FTZ R0, R0, 1 ;  /* 0x3f80000000007820 */ /* 0x000fc80000410000 */
[----:B------:R-:W1:Y:S02]  /*a190*/  F2F.F64.F32 R4, R0 ;  /* 0x0000000000047310 */ /* 0x000e640000201800 */
[----:B-1----:R1:W-:Y:S01]  /*a1a0*/  STG.E.128 desc[UR36][R16.64], R4 ;  /* 0x0000000410007986 */ /* 0x0023e2000c101d24 */
[----:B------:R-:W-:Y:S05]  /*a1b0*/  BRA `(.L_x_20689) ;  /* 0x0000000800747947 */ /* 0x000fea0003800000 */
.L_x_20697:
        /* <DEDUP_REMOVED lines=21> */
.L_x_20702:
[----:B------:R-:W-:Y:S05]  /*a310*/  BSYNC B0 ;  /* 0x0000000000007941 */ /* 0x000fea0003800000 */
.L_x_20701:
[----:B------:R-:W-:-:S05]  /*a320*/  LOP3.LUT R3, R0, R3, RZ, 0xfc, !PT ;  /* 0x0000000300037212 */ /* 0x000fca00078efcff */
[----:B------:R1:W-:Y:S01]  /*a330*/  STG.E.U8 desc[UR36][R16.64], R3 ;  /* 0x0000000310007986 */ /* 0x0003e2000c101124 */
[----:B------:R-:W-:Y:S05]  /*a340*/  BRA `(.L_x_20689) ;  /* 0x0000000800107947 */ /* 0x000fea0003800000 */
.L_x_20700:
        /* <DEDUP_REMOVED lines=13> */
.L_x_20704:
[----:B------:R-:W-:Y:S01]  /*a420*/  IMAD.MOV.U32 R0, RZ, RZ, 0x7f ;  /* 0x0000007fff007424 */ /* 0x000fe200078e00ff */
[----:B------:R-:W-:-:S04]  /*a430*/  ISETP.GT.U32.AND P0, PT, R2, 0x7f800000, PT ;  /* 0x7f8000000200780c */ /* 0x000fc80003f04070 */
[----:B------:R-:W-:-:S09]  /*a440*/  SEL R0, R0, 0x7c, P0 ;  /* 0x0000007c00007807 */ /* 0x000fd20000000000 */
.L_x_20705:
[----:B------:R-:W-:Y:S05]  /*a450*/  BSYNC B0 ;  /* 0x0000000000007941 */ /* 0x000fea0003800000 */
.L_x_20703:
[----:B------:R-:W-:-:S04]  /*a460*/  LOP3.LUT R2, R3, 0x80000000, RZ, 0xc0, !PT ;  /* 0x8000000003027812 */ /* 0x000fc800078ec0ff */
[----:B------:R-:W-:-:S04]  /*a470*/  SHF.R.U32.HI R3, RZ, 0x18, R2 ;  /* 0x00000018ff037819 */ /* 0x000fc80000011602 */
[----:B------:R-:W-:-:S05]  /*a480*/  LOP3.LUT R3, R0, R3, RZ, 0xfc, !PT ;  /* 0x0000000300037212 */ /* 0x000fca00078efcff */
[----:B------:R1:W-:Y:S01]  /*a490*/  STG.E.U8 desc[UR36][R16.64], R3 ;  /* 0x0000000310007986 */ /* 0x0003e2000c101124 */
[----:B------:R-:W-:Y:S05]  /*a4a0*/  BRA `(.L_x_20689) ;  /* 0x0000000400b87947 */ /* 0x000fea0003800000 */
.L_x_20699:
[----:B------:R-:W-:-:S05]  /*a4b0*/  HADD2.F32 R0, -RZ, R0.H0_H0 ;  /* 0x20000000ff007230 */ /* 0x000fca0000004100 */
[----:B------:R-:W-:-:S05]  /*a4c0*/  F2FP.BF16.F32.PACK_AB R0, RZ, R0 ;  /* 0x00000000ff00723e */ /* 0x000fca00000010ff */
[----:B------:R1:W-:Y:S01]  /*a4d0*/  STG.E.U16 desc[UR36][R16.64], R0 ;  /* 0x0000000010007986 */ /* 0x0003e2000c101524 */
[----:B------:R-:W-:Y:S05]  /*a4e0*/  BRA `(.L_x_20689) ;  /* 0x0000000400a87947 */ /* 0x000fea0003800000 */
.L_x_20696:
        /* <DEDUP_REMOVED lines=12> */
.L_x_20708:
        /* <DEDUP_REMOVED lines=17> */
.L_x_20711:
[----:B------:R-:W-:-:S04]  /*a6c0*/  LOP3.LUT R2, R3, 0x80000000, RZ, 0xc0, !PT ;  /* 0x8000000003027812 */ /* 0x000fc800078ec0ff */
[----:B------:R-:W-:-:S04]  /*a6d0*/  SHF.R.U32.HI R3, RZ, 0x18, R2 ;  /* 0x00000018ff037819 */ /* 0x000fc80000011602 */
[----:B------:R-:W-:-:S04]  /*a6e0*/  LOP3.LUT R0, R0, R3, RZ, 0xfc, !PT ;  /* 0x0000000300007212 */ /* 0x000fc800078efcff */
[----:B------:R-:W-:-:S07]  /*a6f0*/  PRMT R8, R0, 0x7610, R8 ;  /* 0x0000761000087816 */ /* 0x000fce0000000008 */
.L_x_20710:
[----:B------:R-:W-:Y:S05]  /*a700*/  BSYNC B0 ;  /* 0x0000000000007941 */ /* 0x000fea0003800000 */
.L_x_20709:
[----:B------:R1:W-:Y:S01]  /*a710*/  STG.E.U8 desc[UR36][R16.64], R8 ;  /* 0x0000000810007986 */ /* 0x0003e2000c101124 */
[----:B------:R-:W-:Y:S05]  /*a720*/  BRA `(.L_x_20689) ;  /* 0x0000000400187947 */ /* 0x000fea0003800000 */
.L_x_20707:
        /* <DEDUP_REMOVED lines=17> */
.L_x_20714:
[----:B------:R-:W-:-:S04]  /*a840*/  LOP3.LUT R2, R3, 0x80000000, RZ, 0xc0, !PT ;  /* 0x8000000003027812 */ /* 0x000fc800078ec0ff */
[----:B------:R-:W-:-:S04]  /*a850*/  SHF.R.U32.HI R3, RZ, 0x18, R2 ;  /* 0x00000018ff037819 */ /* 0x000fc80000011602 */
[----:B------:R-:W-:-:S04]  /*a860*/  LOP3.LUT R0, R0, R3, RZ, 0xfc, !PT ;  /* 0x0000000300007212 */ /* 0x000fc800078efcff */
[----:B------:R-:W-:-:S07]  /*a870*/  PRMT R8, R0, 0x7610, R8 ;  /* 0x0000761000087816 */ /* 0x000fce0000000008 */
.L_x_20713:
[----:B------:R-:W-:Y:S05]  /*a880*/  BSYNC B0 ;  /* 0x0000000000007941 */ /* 0x000fea0003800000 */
.L_x_20712:
[----:B------:R1:W-:Y:S01]  /*a890*/  STG.E.U8 desc[UR36][R16.64], R8 ;  /* 0x0000000810007986 */ /* 0x0003e2000c101124 */
[----:B------:R-:W-:Y:S05]  /*a8a0*/  BRA `(.L_x_20689) ;  /* 0x0000000000b87947 */ /* 0x000fea0003800000 */
.L_x_20706:
        /* <DEDUP_REMOVED lines=22> */
.L_x_20688:
        /* <DEDUP_REMOVED lines=16> */
.L_x_20717:
[----:B------:R-:W-:Y:S05]  /*ab10*/  BRA `(.L_x_20689) ;  /* 0x00000000001c7947 */ /* 0x000fea0003800000 */
.L_x_20716:
[----:B------:R-:W-:-:S06]  /*ab20*/  HADD2.F32 R2, -RZ, R0.H0_H0 ;  /* 0x20000000ff027230 */ /* 0x000fcc0000004100 */
[----:B------:R-:W1:Y:S02]  /*ab30*/  F2I.U64.TRUNC R2, R2 ;  /* 0x0000000200027311 */ /* 0x000e64000020d800 */
[----:B-1----:R1:W-:Y:S01]  /*ab40*/  STG.E.64 desc[UR36][R16.64], R2 ;  /* 0x0000000210007986 */ /* 0x0023e2000c101b24 */
[----:B------:R-:W-:Y:S05]  /*ab50*/  BRA `(.L_x_20689) ;  /* 0x00000000000c7947 */ /* 0x000fea0003800000 */
.L_x_20715:
[----:B------:R-:W-:-:S04]  /*ab60*/  HADD2.F32 R0, -RZ, R0.H0_H0 ;  /* 0x20000000ff007230 */ /* 0x000fc80000004100 */
[----:B------:R-:W1:Y:S02]  /*ab70*/  F2I.FTZ.U32.TRUNC.NTZ R3, R0 ;  /* 0x0000000000037305 */ /* 0x000e64000021f000 */
[----:B-1----:R1:W-:Y:S02]  /*ab80*/  STG.E desc[UR36][R16.64], R3 ;  /* 0x0000000310007986 */ /* 0x0023e4000c101924 */
.L_x_20689:
[----:B------:R-:W-:-:S07]  /*ab90*/  VIADD R19, R19, 0x80 ;  /* 0x0000008013137836 */ /* 0x000fce0000000000 */
.L_x_20638:
[----:B------:R-:W-:Y:S05]  /*aba0*/  BSYNC B6 ;  /* 0x0000000000067941 */ /* 0x000fea0003800000 */
.L_x_20637:
        /* <DEDUP_REMOVED lines=306> */
.L_x_20718:
        /* <DEDUP_REMOVED lines=23> */
.L_x_20722:
[----:B------:R-:W2:Y:S02]  /*c040*/  LDG.E.U8 R4, desc[UR36][R4.64] ;  /* 0x0000002404047981 */ /* 0x000ea4000c1e1100 */
[----:B--2---:R-:W-:-:S04]  /*c050*/  I2FP.F32.U32 R0, R4 ;  /* 0x0000000400007245 */ /* 0x004fc80000201000 */
[----:B------:R-:W-:-:S04]  /*c060*/  F2FP.F16.F32.PACK_AB R0, RZ, R0 ;  /* 0x00000000ff00723e */ /* 0x000fc800000000ff */
[----:B------:R-:W-:Y:S01]  /*c070*/  PRMT R3, R0, 0x7610, R3 ;  /* 0x0000761000037816 */ /* 0x000fe20000000003 */
[----:B------:R-:W-:Y:S06]  /*c080*/  BRA `(.L_x_20724) ;  /* 0x0000000c00b87947 */ /* 0x000fec0003800000 */
.L_x_20721:
        /* <DEDUP_REMOVED lines=11> */
.L_x_20726:
[----:B------:R-:W2:Y:S02]  /*c140*/  LDG.E R4, desc[UR36][R4.64] ;  /* 0x0000002404047981 */ /* 0x000ea4000c1e1900 */
[----:B--2---:R-:W-:-:S04]  /*c150*/  I2FP.F32.S32 R0, R4 ;  /* 0x0000000400007245 */ /* 0x004fc80000201400 */
[----:B------:R-:W-:-:S04]  /*c160*/  F2FP.F16.F32.PACK_AB R0, RZ, R0 ;  /* 0x00000000ff00723e */ /* 0x000fc800000000ff */
[----:B------:R-:W-:Y:S01]  /*c170*/  PRMT R3, R0, 0x7610, R3 ;  /* 0x0000761000037816 */ /* 0x000fe20000000003 */
[----:B------:R-:W-:Y:S06]  /*c180*/  BRA `(.L_x_20724) ;  /* 0x0000000c00787947 */ /* 0x000fec0003800000 */
.L_x_20725:
[----:B------:R-:W2:Y:S02]  /*c190*/  LDG.E.U16 R4, desc[UR36][R4.64] ;  /* 0x0000002404047981 */ /* 0x000ea4000c1e1500 */
[----:B--2---:R-:W0:Y:S02]  /*c1a0*/  I2F.S16 R0, R4 ;  /* 0x0000000400007306 */ /* 0x004e240000101400 */
[----:B0-----:R-:W-:-:S04]  /*c1b0*/  F2FP.F16.F32.PACK_AB R0, RZ, R0 ;  /* 0x00000000ff00723e */ /* 0x001fc800000000ff */
[----:B------:R-:W-:Y:S01]  /*c1c0*/  PRMT R3, R0, 0x7610, R3 ;  /* 0x0000761000037816 */ /* 0x000fe20000000003 */
[----:B------:R-:W-:Y:S06]  /*c1d0*/  BRA `(.L_x_20724) ;  /* 0x0000000c00647947 */ /* 0x000fec0003800000 */
.L_x_20720:
        /* <DEDUP_REMOVED lines=9> */
.L_x_20728:
[----:B------:R0:W5:Y:S01]  /*c270*/  LDG.E.U16 R3, desc[UR36][R4.64] ;  /* 0x0000002404037981 */ /* 0x000162000c1e1500 */
[----:B------:R-:W-:Y:S05]  /*c280*/  BRA `(.L_x_20724) ;  /* 0x0000000c00387947 */ /* 0x000fea0003800000 */
.L_x_20727:
        /* <DEDUP_REMOVED lines=9> */
.L_x_20730:
[----:B------:R1:W5:Y:S01]  /*c320*/  LDG.E.U16 R3, desc[UR36][R4.64] ;  /* 0x0000002404037981 */ /* 0x000362000c1e1500 */
[----:B------:R-:W-:Y:S05]  /*c330*/  BRA `(.L_x_20724) ;  /* 0x0000000c000c7947 */ /* 0x000fea0003800000 */
.L_x_20729:
        /* <DEDUP_REMOVED lines=9> */
.L_x_20719:
        /* <DEDUP_REMOVED lines=14> */
.L_x_20733:
        /* <DEDUP_REMOVED lines=9> */
.L_x_20732:
        /* <DEDUP_REMOVED lines=27> */
.L_x_20735:
        /* <DEDUP_REMOVED lines=15> */
.L_x_20734:
[----:B------:R-:W2:Y:S02]  /*c7e0*/  LDG.E.U16 R0, desc[UR36][R4.64] ;  /* 0x0000002404007981 */ /* 0x000ea4000c1e1500 */
[----:B--2---:R-:W-:-:S05]  /*c7f0*/  IMAD.U32 R0, R0, 0x10000, RZ ;  /* 0x0001000000007824 */ /* 0x004fca00078e00ff */
[----:B------:R-:W-:-:S04]  /*c800*/  F2FP.F16.F32.PACK_AB R0, RZ, R0 ;  /* 0x00000000ff00723e */ /* 0x000fc800000000ff */
[----:B------:R-:W-:Y:S01]  /*c810*/  PRMT R3, R0, 0x7610, R3 ;  /* 0x0000761000037816 */ /* 0x000fe20000000003 */
[----:B------:R-:W-:Y:S06]  /*c820*/  BRA `(.L_x_20724) ;  /* 0x0000000400d07947 */ /* 0x000fec0003800000 */
.L_x_20731:
        /* <DEDUP_REMOVED lines=13> */
.L_x_20738:
        /* <DEDUP_REMOVED lines=21> */
.L_x_20742:
[----:B------:R-:W-:Y:S05]  /*ca50*/  BSYNC B1 ;  /* 0x0000000000017941 */ /* 0x000fea0003800000 */
.L_x_20741:
[----:B------:R-:W-:Y:S01]  /*ca60*/  LEA R3, R0, 0x3b800000, 0x17 ;  /* 0x3b80000000037811 */ /* 0x000fe200078eb8ff */
[----:B------:R-:W-:-:S05]  /*ca70*/  IMAD.SHL.U32 R0, R2, 0x100000, RZ ;  /* 0x0010000002007824 */ /* 0x000fca00078e00ff */
[----:B------:R-:W-:-:S07]  /*ca80*/  LOP3.LUT R0, R3, R0, R4, 0xfe, !PT ;  /* 0x0000000003007212 */ /* 0x000fce00078efe04 */
.L_x_20740:
[----:B------:R-:W-:Y:S05]  /*ca90*/  BSYNC B0 ;  /* 0x0000000000007941 */ /* 0x000fea0003800000 */
.L_x_20739:
[----:B------:R-:W-:-:S04]  /*caa0*/  F2FP.F16.F32.PACK_AB R0, RZ, R0 ;  /* 0x00000000ff00723e */ /* 0x000fc800000000ff */
[----:B------:R-:W-:Y:S01]  /*cab0*/  PRMT R3, R0, 0x7610, R3 ;  /* 0x0000761000037816 */ /* 0x000fe20000000003 */
[----:B------:R-:W-:Y:S06]  /*cac0*/  BRA `(.L_x_20724) ;  /* 0x0000000400287947 */ /* 0x000fec0003800000 */
.L_x_20737:
        /* <DEDUP_REMOVED lines=21> */
.L_x_20746:
[----:B------:R-:W-:Y:S05]  /*cc20*/  BSYNC B1 ;  /* 0x0000000000017941 */ /* 0x000fea0003800000 */
.L_x_20745:
[----:B------:R-:W-:Y:S01]  /*cc30*/  LEA R3, R0, 0x37800000, 0x17 ;  /* 0x3780000000037811 */ /* 0x000fe200078eb8ff */
[----:B------:R-:W-:-:S05]  /*cc40*/  IMAD.SHL.U32 R0, R2, 0x200000, RZ ;  /* 0x0020000002007824 */ /* 0x000fca00078e00ff */
[----:B------:R-:W-:-:S07]  /*cc50*/  LOP3.LUT R0, R3, R0, R4, 0xfe, !PT ;  /* 0x0000000003007212 */ /* 0x000fce00078efe04 */
.L_x_20744:
[----:B------:R-:W-:Y:S05]  /*cc60*/  BSYNC B0 ;  /* 0x0000000000007941 */ /* 0x000fea0003800000 */
.L_x_20743:
[----:B------:R-:W-:-:S04]  /*cc70*/  F2FP.F16.F32.PACK_AB R0, RZ, R0 ;  /* 0x00000000ff00723e */ /* 0x000fc800000000ff */
[----:B------:R-:W-:Y:S01]  /*cc80*/  PRMT R3, R0, 0x7610, R3 ;  /* 0x0000761000037816 */ /* 0x000fe20000000003 */
[----:B------:R-:W-:Y:S06]  /*cc90*/  BRA `(.L_x_20724) ;  /* 0x0000000000b47947 */ /* 0x000fec0003800000 */
.L_x_20736:
        /* <DEDUP_REMOVED lines=14> */
.L_x_20750:
[----:B------:R-:W-:Y:S05]  /*cd80*/  BSYNC B0 ;  /* 0x0000000000007941 */ /* 0x000fea0003800000 */
.L_x_20749:
[----:B------:R-:W-:-:S04]  /*cd90*/  F2FP.F16.F32.PACK_AB R0, RZ, R0 ;  /* 0x00000000ff00723e */ /* 0x000fc800000000ff */
[----:B------:R-:W-:Y:S01]  /*cda0*/  PRMT R3, R0, 0x7610, R3 ;  /* 0x0000761000037816 */ /* 0x000fe20000000003 */
[----:B------:R-:W-:Y:S06]  /*cdb0*/  BRA `(.L_x_20724) ;  /* 0x00000000006c7947 */ /* 0x000fec0003800000 */
.L_x_20723:
        /* <DEDUP_REMOVED lines=16> */
.L_x_20751:
[----:B------:R-:W-:Y:S01]  /*cec0*/  PRMT R3, RZ, 0x7610, R3 ;  /* 0x00007610ff037816 */ /* 0x000fe20000000003 */
[----:B------:R-:W-:Y:S06]  /*ced0*/  BRA `(.L_x_20724) ;  /* 0x0000000000247947 */ /* 0x000fec0003800000 */
.L_x_20748:
[----:B------:R-:W2:Y:S02]  /*cee0*/  LDG.E.64 R4, desc[UR36][R4.64] ;  /* 0x0000002404047981 */ /* 0x000ea4000c1e1b00 */
[----:B--2---:R-:W0:Y:S02]  /*cef0*/  I2F.U64 R0, R4 ;  /* 0x0000000400007312 */ /* 0x004e240000301000 */
[----:B0-----:R-:W-:-:S04]  /*cf00*/  F2FP.F16.F32.PACK_AB R0, RZ, R0 ;  /* 0x00000000ff00723e */ /* 0x001fc800000000ff */
[----:B------:R-:W-:Y:S01]  /*cf10*/  PRMT R3, R0, 0x7610, R3 ;  /* 0x0000761000037816 */ /* 0x000fe20000000003 */
[----:B------:R-:W-:Y:S06]  /*cf20*/  BRA `(.L_x_20724) ;  /* 0x0000000000107947 */ /* 0x000fec0003800000 */
.L_x_20747:
[----:B------:R-:W2:Y:S02]  /*cf30*/  LDG.E R4, desc[UR36][R4.64] ;  /* 0x0000002404047981 */ /* 0x000ea4000c1e1900 */
[----:B--2---:R-:W-:-:S04]  /*cf40*/  I2FP.F32.U32 R0, R4 ;  /* 0x0000000400007245 */ /* 0x004fc80000201000 */
[----:B------:R-:W-:-:S04]  /*cf50*/  F2FP.F16.F32.PACK_AB R0, RZ, R0 ;  /* 0x00000000ff00723e */ /* 0x000fc800000000ff */
[----:B------:R-:W-:-:S07]  /*cf60*/  PRMT R3, R0, 0x7610, R3 ;  /* 0x0000761000037816 */ /* 0x000fce0000000003 */
.L_x_20724:
        /* <DEDUP_REMOVED lines=29> */
.L_x_20757:
[----:B------:R-:W-:Y:S01]  /*d140*/  FSETP.GEU.FTZ.AND P0, PT, R9, -R6, PT ;  /* 0x800000060900720b */ /* 0x000fe20003f1e000 */
[----:B------:R-:W-:-:S12]  /*d150*/  FADD.FTZ R7, R7, -1 ;  /* 0xbf80000007077421 */ /* 0x000fd80000010000 */
[----:B------:R-:W-:-:S07]  /*d160*/  @!P0 FADD.FTZ R7, R7, -1 ;  /* 0xbf80000007078421 */ /* 0x000fce0000010000 */
.L_x_20756:
[----:B------:R-:W-:Y:S05]  /*d170*/  BSYNC B1 ;  /* 0x0000000000017941 */ /* 0x000fea0003800000 */
.L_x_20755:
[----:B------:R-:W-:Y:S01]  /*d180*/  FFMA.FTZ R0, -R6, R7, R0 ;  /* 0x0000000706007223 */ /* 0x000fe20000010100 */
[----:B------:R-:W-:Y:S06]  /*d190*/  BRA `(.L_x_20753) ;  /* 0x00000000007c7947 */ /* 0x000fec0003800000 */
.L_x_20754:
        /* <DEDUP_REMOVED lines=15> */
.L_x_20760:
        /* <DEDUP_REMOVED lines=13> */
.L_x_20759:
[----:B------:R-:W-:Y:S05]  /*d360*/  BSYNC B1 ;  /* 0x0000000000017941 */ /* 0x000fea0003800000 */
.L_x_20758:
[----:B------:R-:W-:-:S04]  /*d370*/  FMUL.FTZ R7, R4, 1.1920928955078125e-07 ;  /* 0x3400000004077820 */ /* 0x000fc80000410000 */
[----:B------:R-:W-:-:S07]  /*d380*/  FMUL.FTZ R0, R8, R7 ;  /* 0x0000000708007220 */ /* 0x000fce0000410000 */
.L_x_20753:
[----:B------:R-:W-:Y:S05]  /*d390*/  BSYNC B0 ;  /* 0x0000000000007941 */ /* 0x000fea0003800000 */
.L_x_20752:
[C---:B------:R-:W-:Y:S01]  /*d3a0*/  FSETP.GTU.FTZ.AND P0, PT, |R0|.reuse, +INF , PT ;  /* 0x7f8000000000780b */ /* 0x040fe20003f1c200 */
[----:B------:R-:W-:Y:S01]  /*d3b0*/  ULDC UR4, c[0x0][0x424] ;  /* 0x0001090000047ab9 */ /* 0x000fe20000000800 */
[----:B------:R-:W-:Y:S01]  /*d3c0*/  LOP3.LUT R5, R0, 0x80000000, R5, 0xb8, !PT ;  /* 0x8000000000057812 */ /* 0x000fe200078eb805 */
[----:B------:R-:W1:Y:S01]  /*d3d0*/  LDC.U8 R4, c[0x0][0x430] ;  /* 0x00010c00ff047b82 */ /* 0x000e620000000000 */
[----:B------:R-:W-:Y:S01]  /*d3e0*/  FSETP.GEU.FTZ.AND P2, PT, R2, RZ, PT ;  /* 0x000000ff0200720b */ /* 0x000fe20003f5e000 */
[----:B------:R-:W-:Y:S01]  /*d3f0*/  BSSY B0, `(.L_x_20761) ;  /* 0x0000018000007945 */ /* 0x000fe20003800000 */
[----:B------:R-:W-:Y:S01]  /*d400*/  FSEL R5, R0, R5, P0 ;  /* 0x0000000500057208 */ /* 0x000fe20000000000 */
[----:B------:R-:W-:-:S03]  /*d410*/  HADD2.F32 R0, -RZ, R3.H0_H0 ;  /* 0x20000003ff007230 */ /* 0x000fc60000004100 */
        /* <DEDUP_REMOVED lines=21> */
.L_x_20762:
[----:B------:R-:W-:Y:S05]  /*d570*/  BSYNC B0 ;  /* 0x0000000000007941 */ /* 0x000fea0003800000 */
.L_x_20761:
        /* <DEDUP_REMOVED lines=13> */
.L_x_20766:
[----:B------:R-:W-:-:S06]  /*d650*/  HADD2.F32 R3, -RZ, R2.H0_H0 ;  /* 0x20000002ff037230 */ /* 0x000fcc0000004100 */
[----:B------:R-:W1:Y:S02]  /*d660*/  F2I.S64.TRUNC R2, R3 ;  /* 0x0000000300027311 */ /* 0x000e64000020d900 */
[----:B-1----:R-:W-:Y:S01]  /*d670*/  STG.E.U8 desc[UR36][R16.64], R2 ;  /* 0x0000000210007986 */ /* 0x002fe2000c101124 */
[----:B------:R-:W-:Y:S05]  /*d680*/  EXIT ;  /* 0x000000000000794d */ /* 0x000fea0003800000 */
.L_x_20765:
        /* <DEDUP_REMOVED lines=10> */
.L_x_20769:
[----:B------:R-:W-:-:S04]  /*d730*/  HADD2.F32 R2, -RZ, R2.H0_H0 ;  /* 0x20000002ff027230 */ /* 0x000fc80000004100 */
[----:B------:R-:W1:Y:S02]  /*d740*/  F2I.FTZ.TRUNC.NTZ R3, R2 ;  /* 0x0000000200037305 */ /* 0x000e64000021f100 */
[----:B-1----:R-:W-:Y:S01]  /*d750*/  STG.E desc[UR36][R16.64], R3 ;  /* 0x0000000310007986 */ /* 0x002fe2000c101924 */
[----:B------:R-:W-:Y:S05]  /*d760*/  EXIT ;  /* 0x000000000000794d */ /* 0x000fea0003800000 */
.L_x_20768:
[----:B------:R-:W-:-:S04]  /*d770*/  HADD2.F32 R2, -RZ, R2.H0_H0 ;  /* 0x20000002ff027230 */ /* 0x000fc80000004100 */
[----:B------:R-:W1:Y:S02]  /*d780*/  F2I.FTZ.TRUNC.NTZ R3, R2 ;  /* 0x0000000200037305 */ /* 0x000e64000021f100 */
[----:B-1----:R-:W-:Y:S01]  /*d790*/  STG.E.U16 desc[UR36][R16.64], R3 ;  /* 0x0000000310007986 */ /* 0x002fe2000c101524 */
[----:B------:R-:W-:Y:S05]  /*d7a0*/  EXIT ;  /* 0x000000000000794d */ /* 0x000fea0003800000 */
.L_x_20764:
        /* <DEDUP_REMOVED lines=9> */
.L_x_20771:
[----:B------:R-:W-:Y:S01]  /*d840*/  STG.E.U16 desc[UR36][R16.64], R2 ;  /* 0x0000000210007986 */ /* 0x000fe2000c101524 */
[----:B------:R-:W-:Y:S05]  /*d850*/  EXIT ;  /* 0x000000000000794d */ /* 0x000fea0003800000 */
.L_x_20770:
        /* <DEDUP_REMOVED lines=10> */
.L_x_20773:
[----:B------:R-:W-:-:S05]  /*d900*/  HADD2.F32 R0, -RZ, R2.H0_H0 ;  /* 0x20000002ff007230 */ /* 0x000fca0000004100 */
[----:B------:R-:W-:-:S04]  /*d910*/  F2FP.F16.F32.PACK_AB R0, RZ, R0 ;  /* 0x00000000ff00723e */ /* 0x000fc800000000ff */
[----:B------:R-:W-:-:S05]  /*d920*/  PRMT R0, R0, 0x5410, RZ ;  /* 0x0000541000007816 */ /* 0x000fca00000000ff */
[----:B------:R-:W-:Y:S01]  /*d930*/  STG.E desc[UR36][R16.64], R0 ;  /* 0x0000000010007986 */ /* 0x000fe2000c101924 */
[----:B------:R-:W-:Y:S05]  /*d940*/  EXIT ;  /* 0x000000000000794d */ /* 0x000fea0003800000 */
.L_x_20772:
[----:B------:R-:W-:-:S05]  /*d950*/  HADD2.F32 R2, -RZ, R2.H0_H0 ;  /* 0x20000002ff027230 */ /* 0x000fca0000004100 */
[----:B------:R-:W-:-:S06]  /*d960*/  FMUL.FTZ R2, R2, 1 ;  /* 0x3f80000002027820 */ /* 0x000fcc0000410000 */
[----:B------:R-:W1:Y:S02]  /*d970*/  F2F.F64.F32 R2, R2 ;  /* 0x0000000200027310 */ /* 0x000e640000201800 */
[----:B-1----:R-:W-:Y:S01]  /*d980*/  STG.E.64 desc[UR36][R16.64], R2 ;  /* 0x0000000210007986 */ /* 0x002fe2000c101b24 */
[----:B------:R-:W-:Y:S05]  /*d990*/  EXIT ;  /* 0x000000000000794d */ /* 0x000fea0003800000 */
.L_x_20763:
        /* <DEDUP_REMOVED lines=13> */
.L_x_20776:
[----:B------:R-:W-:Y:S01]  /*da70*/  HADD2.F32 R2, -RZ, R2.H0_H0 ;  /* 0x20000002ff027230 */ /* 0x000fe20000004100 */
[----:B------:R-:W-:-:S04]  /*da80*/  CS2R R6, SRZ ;  /* 0x0000000000067805 */ /* 0x000fc8000001ff00 */
[----:B------:R-:W-:-:S04]  /*da90*/  FMUL.FTZ R2, R2, 1 ;  /* 0x3f80000002027820 */ /* 0x000fc80000410000 */
[----:B------:R-:W1:Y:S02]  /*daa0*/  F2F.F64.F32 R4, R2 ;  /* 0x0000000200047310 */ /* 0x000e640000201800 */
[----:B-1----:R-:W-:Y:S01]  /*dab0*/  STG.E.128 desc[UR36][R16.64], R4 ;  /* 0x0000000410007986 */ /* 0x002fe2000c101d24 */
[----:B------:R-:W-:Y:S05]  /*dac0*/  EXIT ;  /* 0x000000000000794d */ /* 0x000fea0003800000 */
.L_x_20775:
        /* <DEDUP_REMOVED lines=21> */
.L_x_20780:
[----:B------:R-:W-:Y:S05]  /*dc20*/  BSYNC B0 ;  /* 0x0000000000007941 */ /* 0x000fea0003800000 */
.L_x_20779:
[----:B------:R-:W-:-:S05]  /*dc30*/  LOP3.LUT R3, R0, R3, RZ, 0xfc, !PT ;  /* 0x0000000300037212 */ /* 0x000fca00078efcff */
[----:B------:R-:W-:Y:S01]  /*dc40*/  STG.E.U8 desc[UR36][R16.64], R3 ;  /* 0x0000000310007986 */ /* 0x000fe2000c101124 */
[----:B------:R-:W-:Y:S05]  /*dc50*/  EXIT ;  /* 0x000000000000794d */ /* 0x000fea0003800000 */
.L_x_20778:
        /* <DEDUP_REMOVED lines=13> */
.L_x_20782:
[----:B------:R-:W-:Y:S01]  /*dd30*/  IMAD.MOV.U32 R0, RZ, RZ, 0x7f ;  /* 0x0000007fff007424 */ /* 0x000fe200078e00ff */
[----:B------:R-:W-:-:S04]  /*dd40*/  ISETP.GT.U32.AND P0, PT, R2, 0x7f800000, PT ;  /* 0x7f8000000200780c */ /* 0x000fc80003f04070 */
[----:B------:R-:W-:-:S09]  /*dd50*/  SEL R0, R0, 0x7c, P0 ;  /* 0x0000007c00007807 */ /* 0x000fd20000000000 */
.L_x_20783:
[----:B------:R-:W-:Y:S05]  /*dd60*/  BSYNC B0 ;  /* 0x0000000000007941 */ /* 0x000fea0003800000 */
.L_x_20781:
[----:B------:R-:W-:-:S04]  /*dd70*/  LOP3.LUT R2, R3, 0x80000000, RZ, 0xc0, !PT ;  /* 0x8000000003027812 */ /* 0x000fc800078ec0ff */
[----:B------:R-:W-:-:S04]  /*dd80*/  SHF.R.U32.HI R3, RZ, 0x18, R2 ;  /* 0x00000018ff037819 */ /* 0x000fc80000011602 */
[----:B------:R-:W-:-:S05]  /*dd90*/  LOP3.LUT R3, R0, R3, RZ, 0xfc, !PT ;  /* 0x0000000300037212 */ /* 0x000fca00078efcff */
[----:B------:R-:W-:Y:S01]  /*dda0*/  STG.E.U8 desc[UR36][R16.64], R3 ;  /* 0x0000000310007986 */ /* 0x000fe2000c101124 */
[----:B------:R-:W-:Y:S05]  /*ddb0*/  EXIT ;  /* 0x000000000000794d */ /* 0x000fea0003800000 */
.L_x_20777:
[----:B------:R-:W-:-:S05]  /*ddc0*/  HADD2.F32 R0, -RZ, R2.H0_H0 ;  /* 0x20000002ff007230 */ /* 0x000fca0000004100 */
[----:B------:R-:W-:-:S05]  /*ddd0*/  F2FP.BF16.F32.PACK_AB R0, RZ, R0 ;  /* 0x00000000ff00723e */ /* 0x000fca00000010ff */
[----:B------:R-:W-:Y:S01]  /*dde0*/  STG.E.U16 desc[UR36][R16.64], R0 ;  /* 0x0000000010007986 */ /* 0x000fe2000c101524 */
[----:B------:R-:W-:Y:S05]  /*ddf0*/  EXIT ;  /* 0x000000000000794d */ /* 0x000fea0003800000 */
.L_x_20774:
        /* <DEDUP_REMOVED lines=12> */
.L_x_20786:
        /* <DEDUP_REMOVED lines=17> */
.L_x_20789:
[----:B------:R-:W-:-:S04]  /*dfd0*/  LOP3.LUT R2, R3, 0x80000000, RZ, 0xc0, !PT ;  /* 0x8000000003027812 */ /* 0x000fc800078ec0ff */
[----:B------:R-:W-:-:S04]  /*dfe0*/  SHF.R.U32.HI R3, RZ, 0x18, R2 ;  /* 0x00000018ff037819 */ /* 0x000fc80000011602 */
[----:B------:R-:W-:-:S04]  /*dff0*/  LOP3.LUT R0, R0, R3, RZ, 0xfc, !PT ;  /* 0x0000000300007212 */ /* 0x000fc800078efcff */
[----:B------:R-:W-:-:S07]  /*e000*/  PRMT R8, R0, 0x7610, R8 ;  /* 0x0000761000087816 */ /* 0x000fce0000000008 */
.L_x_20788:
[----:B------:R-:W-:Y:S05]  /*e010*/  BSYNC B0 ;  /* 0x0000000000007941 */ /* 0x000fea0003800000 */
.L_x_20787:
[----:B------:R-:W-:Y:S01]  /*e020*/  STG.E.U8 desc[UR36][R16.64], R8 ;  /* 0x0000000810007986 */ /* 0x000fe2000c101124 */
[----:B------:R-:W-:Y:S05]  /*e030*/  EXIT ;  /* 0x000000000000794d */ /* 0x000fea0003800000 */
.L_x_20785:
        /* <DEDUP_REMOVED lines=17> */
.L_x_20792:
[----:B------:R-:W-:-:S04]  /*e150*/  LOP3.LUT R2, R3, 0x80000000, RZ, 0xc0, !PT ;  /* 0x8000000003027812 */ /* 0x000fc800078ec0ff */
[----:B------:R-:W-:-:S04]  /*e160*/  SHF.R.U32.HI R3, RZ, 0x18, R2 ;  /* 0x00000018ff037819 */ /* 0x000fc80000011602 */
[----:B------:R-:W-:-:S04]  /*e170*/  LOP3.LUT R0, R0, R3, RZ, 0xfc, !PT ;  /* 0x0000000300007212 */ /* 0x000fc800078efcff */
[----:B------:R-:W-:-:S07]  /*e180*/  PRMT R8, R0, 0x7610, R8 ;  /* 0x0000761000087816 */ /* 0x000fce0000000008 */
.L_x_20791:
[----:B------:R-:W-:Y:S05]  /*e190*/  BSYNC B0 ;  /* 0x0000000000007941 */ /* 0x000fea0003800000 */
.L_x_20790:
[----:B------:R-:W-:Y:S01]  /*e1a0*/  STG.E.U8 desc[UR36][R16.64], R8 ;  /* 0x0000000810007986 */ /* 0x000fe2000c101124 */
[----:B------:R-:W-:Y:S05]  /*e1b0*/  EXIT ;  /* 0x000000000000794d */ /* 0x000fea0003800000 */
.L_x_20784:
        /* <DEDUP_REMOVED lines=22> */
.L_x_20767:
        /* <DEDUP_REMOVED lines=16> */
.L_x_20795:
[----:B------:R-:W-:Y:S05]  /*e420*/  EXIT ;  /* 0x000000000000794d */ /* 0x000fea0003800000 */
.L_x_20794:
[----:B------:R-:W-:-:S06]  /*e430*/  HADD2.F32 R2, -RZ, R2.H0_H0 ;  /* 0x20000002ff027230 */ /* 0x000fcc0000004100 */
[----:B------:R-:W1:Y:S02]  /*e440*/  F2I.U64.TRUNC R2, R2 ;  /* 0x0000000200027311 */ /* 0x000e64000020d800 */
[----:B-1----:R-:W-:Y:S01]  /*e450*/  STG.E.64 desc[UR36][R16.64], R2 ;  /* 0x0000000210007986 */ /* 0x002fe2000c101b24 */
[----:B------:R-:W-:Y:S05]  /*e460*/  EXIT ;  /* 0x000000000000794d */ /* 0x000fea0003800000 */
.L_x_20793:
[----:B------:R-:W-:-:S04]  /*e470*/  HADD2.F32 R2, -RZ, R2.H0_H0 ;  /* 0x20000002ff027230 */ /* 0x000fc80000004100 */
[----:B------:R-:W1:Y:S02]  /*e480*/  F2I.FTZ.U32.TRUNC.NTZ R3, R2 ;  /* 0x0000000200037305 */ /* 0x000e64000021f000 */
[----:B-1----:R-:W-:Y:S01]  /*e490*/  STG.E desc[UR36][R16.64], R3 ;  /* 0x0000000310007986 */ /* 0x002fe2000c101924 */
[----:B------:R-:W-:Y:S05]  /*e4a0*/  EXIT ;  /* 0x000000000000794d */ /* 0x000fea0003800000 */
.L_x_20796:
        /* <DEDUP_REMOVED lines=13> */
.L_x_37853:


//--------------------- .text._ZN2at6native27unrolled_elementwise_kernelIZZZNS0_15binary_internal21div_floor_kernel_cudaERNS_18TensorIteratorBaseEENKUlvE0_clEvENKUlvE1_clEvEUlN3c104HalfEE_St5arrayIPcLm2EELi4E23TrivialOffsetCalculatorILi1EjESE_NS0_6memory12LoadWithCastILi1EEENSF_13StoreWithCastILi1EEEEEviT_T0_T2_T3_T4_T5_ --------------------------
	.section	.text._ZN2at6native27unrolled_elementwise_kernelIZZZNS0_15binary_internal21div_floor_kernel_cudaERNS_18TensorIteratorBaseEENKUlvE0_clEvENKUlvE1_clEvEUlN3c104HalfEE_St5arrayIPcLm2EELi4E23TrivialOffsetCalculatorILi1EjESE_NS0_6memory12LoadWithCastILi1EEENSF_13StoreWithCastILi1EEEEEviT_T0_T2_T3_T4_T5_,"ax",@progbits
	.align	128
        .global         _ZN2at6native27unrolled_elementwise_kernelIZZZNS0_15binary_internal21div_floor_kernel_cudaERNS_18TensorIteratorBaseEENKUlvE0_clEvENKUlvE1_clEvEUlN3c104HalfEE_St5arrayIPcLm2EELi4E23TrivialOffsetCalculatorILi1EjESE_NS0_6memory12LoadWithCastILi1EEENSF_13StoreWithCastILi1EEEEEviT_T0_T2_T3_T4_T5_
        .type           _ZN2at6native27unrolled_elementwise_kernelIZZZNS0_15binary_internal21div_floor_kernel_cudaERNS_18TensorIteratorBaseEENKUlvE0_clEvENKUlvE1_clEvEUlN3c104HalfEE_St5arrayIPcLm2EELi4E23TrivialOffsetCalculatorILi1EjESE_NS0_6memory12LoadWithCastILi1EEENSF_13StoreWithCastILi1EEEEEviT_T0_T2_T3_T4_T5_,@function
        .size           _ZN2at6native27unrolled_elementwise_kernelIZZZNS0_15binary_internal21div_floor_kernel_cudaERNS_18TensorIteratorBaseEENKUlvE0_clEvENKUlvE1_clEvEUlN3c104HalfEE_St5arrayIPcLm2EELi4E23TrivialOffsetCalculatorILi1EjESE_NS0_6memory12LoadWithCastILi1EEENSF_13StoreWithCastILi1EEEEEviT_T0_T2_T3_T4_T5_,(.L_x_37854 - _ZN2at6native27unrolled_elementwise_kernelIZZZNS0_15binary_internal21div_floor_kernel_cudaERNS_18TensorIteratorBaseEENKUlvE0_clEvENKUlvE1_clEvEUlN3c104HalfEE_St5arrayIPcLm2EELi4E23TrivialOffsetCalculatorILi1EjESE_NS0_6memory12LoadWithCastILi1EEENSF_13StoreWithCastILi1EEEEEviT_T0_T2_T3_T4_T5_)
        .other          _ZN2at6native27unrolled_elementwise_kernelIZZZNS0_15binary_internal21div_floor_kernel_cudaERNS_18TensorIteratorBaseEENKUlvE0_clEvENKUlvE1_clEvEUlN3c104HalfEE_St5arrayIPcLm2EELi4E23TrivialOffsetCalculatorILi1EjESE_NS0_6memory12LoadWithCastILi1EEENSF_13StoreWithCastILi1EEEEEviT_T0_T2_T3_T4_T5_,@"STO_CUDA_ENTRY STV_DEFAULT"
_ZN2at6native27unrolled_elementwise_kernelIZZZNS0_15binary_internal21div_floor_kernel_cudaERNS_18TensorIteratorBaseEENKUlvE0_clEvENKUlvE1_clEvEUlN3c104HalfEE_St5arrayIPcLm2EELi4E23TrivialOffsetCalculatorILi1EjESE_NS0_6memory12LoadWithCastILi1EEENSF_13StoreWithCastILi1EEEEEviT_T0_T2_T3_T4_T5_:
.text._ZN2at6native27unrolled_elementwise_kernelIZZZNS0_15binary_internal21div_floor_kernel_cudaERNS_18TensorIteratorBaseEENKUlvE0_clEvENKUlvE1_clEvEUlN3c104HalfEE_St5arrayIPcLm2EELi4E23TrivialOffsetCalculatorILi1EjESE_NS0_6memory12LoadWithCastILi1EEENSF_13StoreWithCastILi1EEEEEviT_T0_T2_T3_T4_T5_:
        /* <DEDUP_REMOVED lines=36> */
.L_x_20802:
[----:B------:R-:W2:Y:S02]  /*0240*/  LDG.E.U8 R2, desc[UR36][R2.64] ;  /* 0x0000002402027981 */ /* 0x000ea4000c1e1100 */
[----:B--2---:R-:W-:-:S04]  /*0250*/  I2FP.F32.U32 R0, R2 ;  /* 0x0000000200007245 */ /* 0x004fc80000201000 */
[----:B------:R-:W-:-:S04]  /*0260*/  F2FP.F16.F32.PACK_AB R0, RZ, R0 ;  /* 0x00000000ff00723e */ /* 0x000fc800000000ff */
[----:B------:R-:W-:Y:S01]  /*0270*/  PRMT R23, R0, 0x7610, R23 ;  /* 0x0000761000177816 */ /* 0x000fe20000000017 */
[----:B------:R-:W-:Y:S06]  /*0280*/  BRA `(.L_x_20804) ;  /* 0x0000000c00bc7947 */ /* 0x000fec0003800000 */
.L_x_20801:
        /* <DEDUP_REMOVED lines=11> */
.L_x_20806:
[----:B------:R-:W2:Y:S02]  /*0340*/  LDG.E R2, desc[UR36][R2.64] ;  /* 0x0000002402027981 */ /* 0x000ea4000c1e1900 */
[----:B--2---:R-:W-:-:S04]  /*0350*/  I2FP.F32.S32 R0, R2 ;  /* 0x0000000200007245 */ /* 0x004fc80000201400 */
[----:B------:R-:W-:-:S04]  /*0360*/  F2FP.F16.F32.PACK_AB R0, RZ, R0 ;  /* 0x00000000ff00723e */ /* 0x000fc800000000ff */
[----:B------:R-:W-:Y:S01]  /*0370*/  PRMT R23, R0, 0x7610, R23 ;  /* 0x0000761000177816 */ /* 0x000fe20000000017 */
[----:B------:R-:W-:Y:S06]  /*0380*/  BRA `(.L_x_20804) ;  /* 0x0000000c007c7947 */ /* 0x000fec0003800000 */
.L_x_20805:
[----:B------:R-:W2:Y:S02]  /*0390*/  LDG.E.U16 R2, desc[UR36][R2.64] ;  /* 0x0000002402027981 */ /* 0x000ea4000c1e1500 */
[----:B--2---:R-:W0:Y:S02]  /*03a0*/  I2F.S16 R0, R2 ;  /* 0x0000000200007306 */ /* 0x004e240000101400 */
[----:B0-----:R-:W-:-:S04]  /*03b0*/  F2FP.F16.F32.PACK_AB R0, RZ, R0 ;  /* 0x00000000ff00723e */ /* 0x001fc800000000ff */
[----:B------:R-:W-:Y:S01]  /*03c0*/  PRMT R23, R0, 0x7610, R23 ;  /* 0x0000761000177816 */ /* 0x000fe20000000017 */
[----:B------:R-:W-:Y:S06]  /*03d0*/  BRA `(.L_x_20804) ;  /* 0x0000000c00687947 */ /* 0x000fec0003800000 */
.L_x_20800:
        /* <DEDUP_REMOVED lines=9> */
.L_x_20808:
[----:B------:R1:W5:Y:S01]  /*0470*/  LDG.E.U16 R23, desc[UR36][R2.64] ;  /* 0x0000002402177981 */ /* 0x000362000c1e1500 */
[----:B------:R-:W-:Y:S05]  /*0480*/  BRA `(.L_x_20804) ;  /* 0x0000000c003c7947 */ /* 0x000fea0003800000 */
.L_x_20807:
        /* <DEDUP_REMOVED lines=9> */
.L_x_20810:
[----:B------:R0:W5:Y:S01]  /*0520*/  LDG.E.U16 R23, desc[UR36][R2.64] ;  /* 0x0000002402177981 */ /* 0x000162000c1e1500 */
[----:B------:R-:W-:Y:S05]  /*0530*/  BRA `(.L_x_20804) ;  /* 0x0000000c00107947 */ /* 0x000fea0003800000 */
.L_x_20809:
        /* <DEDUP_REMOVED lines=9> */
.L_x_20799:
        /* <DEDUP_REMOVED lines=14> */
.L_x_20813:
        /* <DEDUP_REMOVED lines=9> */
.L_x_20812:
        /* <DEDUP_REMOVED lines=28> */
.L_x_20815:
        /* <DEDUP_REMOVED lines=15> */
.L_x_20814:
[----:B------:R-:W2:Y:S02]  /*09f0*/  LDG.E.U16 R0, desc[UR36][R2.64] ;  /* 0x0000002402007981 */ /* 0x000ea4000c1e1500 */
[----:B--2---:R-:W-:-:S05]  /*0a00*/  IMAD.U32 R0, R0, 0x10000, RZ ;  /* 0x0001000000007824 */ /* 0x004fca00078e00ff */
[----:B------:R-:W-:-:S04]  /*0a10*/  F2FP.F16.F32.PACK_AB R0, RZ, R0 ;  /* 0x00000000ff00723e */ /* 0x000fc800000000ff */
[----:B------:R-:W-:Y:S01]  /*0a20*/  PRMT R23, R0, 0x7610, R23 ;  /* 0x0000761000177816 */ /* 0x000fe20000000017 */
[----:B------:R-:W-:Y:S06]  /*0a30*/  BRA `(.L_x_20804) ;  /* 0x0000000400d07947 */ /* 0x000fec0003800000 */
.L_x_20811:
        /* <DEDUP_REMOVED lines=13> */
.L_x_20818:
        /* <DEDUP_REMOVED lines=21> */
.L_x_20822:
[----:B------:R-:W-:Y:S05]  /*0c60*/  BSYNC B1 ;  /* 0x0000000000017941 */ /* 0x000fea0003800000 */
.L_x_20821:
[----:B------:R-:W-:Y:S01]  /*0c70*/  LEA R3, R0, 0x3b800000, 0x17 ;  /* 0x3b80000000037811 */ /* 0x000fe200078eb8ff */
[----:B------:R-:W-:-:S05]  /*0c80*/  IMAD.SHL.U32 R0, R2, 0x100000, RZ ;  /* 0x0010000002007824 */ /* 0x000fca00078e00ff */
[----:B------:R-:W-:-:S07]  /*0c90*/  LOP3.LUT R0, R3, R0, R4, 0xfe, !PT ;  /* 0x0000000003007212 */ /* 0x000fce00078efe04 */
.L_x_20820:
[----:B------:R-:W-:Y:S05]  /*0ca0*/  BSYNC B0 ;  /* 0x0000000000007941 */ /* 0x000fea0003800000 */
.L_x_20819:
[----:B------:R-:W-:-:S04]  /*0cb0*/  F2FP.F16.F32.PACK_AB R0, RZ, R0 ;  /* 0x00000000ff00723e */ /* 0x000fc800000000ff */
[----:B------:R-:W-:Y:S01]  /*0cc0*/  PRMT R23, R0, 0x7610, R23 ;  /* 0x0000761000177816 */ /* 0x000fe20000000017 */
[----:B------:R-:W-:Y:S06]  /*0cd0*/  BRA `(.L_x_20804) ;  /* 0x0000000400287947 */ /* 0x000fec0003800000 */
.L_x_20817:
        /* <DEDUP_REMOVED lines=21> */
.L_x_20826:
[----:B------:R-:W-:Y:S05]  /*0e30*/  BSYNC B1 ;  /* 0x0000000000017941 */ /* 0x000fea0003800000 */
.L_x_20825:
[----:B------:R-:W-:Y:S01]  /*0e40*/  LEA R3, R0, 0x37800000, 0x17 ;  /* 0x3780000000037811 */ /* 0x000fe200078eb8ff */
[----:B------:R-:W-:-:S05]  /*0e50*/  IMAD.SHL.U32 R0, R2, 0x200000, RZ ;  /* 0x0020000002007824 */ /* 0x000fca00078e00ff */
[----:B------:R-:W-:-:S07]  /*0e60*/  LOP3.LUT R0, R3, R0, R4, 0xfe, !PT ;  /* 0x0000000003007212 */ /* 0x000fce00078efe04 */
.L_x_20824:
[----:B------:R-:W-:Y:S05]  /*0e70*/  BSYNC B0 ;  /* 0x0000000000007941 */ /* 0x000fea0003800000 */
.L_x_20823:
[----:B------:R-:W-:-:S04]  /*0e80*/  F2FP.F16.F32.PACK_AB R0, RZ, R0 ;  /* 0x00000000ff00723e */ /* 0x000fc800000000ff */
[----:B------:R-:W-:Y:S01]  /*0e90*/  PRMT R23, R0, 0x7610, R23 ;  /* 0x0000761000177816 */ /* 0x000fe20000000017 */
[----:B------:R-:W-:Y:S06]  /*0ea0*/  BRA `(.L_x_20804) ;  /* 0x0000000000b47947 */ /* 0x000fec0003800000 */
.L_x_20816:
        /* <DEDUP_REMOVED lines=14> */
.L_x_20830:
[----:B------:R-:W-:Y:S05]  /*0f90*/  BSYNC B0 ;  /* 0x0000000000007941 */ /* 0x000fea0003800000 */
.L_x_20829:
[----:B------:R-:W-:-:S04]  /*0fa0*/  F2FP.F16.F32.PACK_AB R0, RZ, R0 ;  /* 0x00000000ff00723e */ /* 0x000fc800000000ff */
[----:B------:R-:W-:Y:S01]  /*0fb0*/  PRMT R23, R0, 0x7610, R23 ;  /* 0x0000761000177816 */ /* 0x000fe20000000017 */
[----:B------:R-:W-:Y:S06]  /*0fc0*/  BRA `(.L_x_20804) ;  /* 0x00000000006c7947 */ /* 0x000fec0003800000 */
.L_x_20803:
        /* <DEDUP_REMOVED lines=16> */
.L_x_20831:
[----:B------:R-:W-:Y:S01]  /*10d0*/  PRMT R23, RZ, 0x7610, R23 ;  /* 0x00007610ff177816 */ /* 0x000fe20000000017 */
[----:B------:R-:W-:Y:S06]  /*10e0*/  BRA `(.L_x_20804) ;  /* 0x0000000000247947 */ /* 0x000fec0003800000 */
.L_x_20828:
[----:B------:R-:W2:Y:S02]  /*10f0*/  LDG.E.64 R2, desc[UR36][R2.64] ;  /* 0x0000002402027981 */ /* 0x000ea4000c1e1b00 */
[----:B--2---:R-:W0:Y:S02]  /*1100*/  I2F.U64 R0, R2 ;  /* 0x0000000200007312 */ /* 0x004e240000301000 */
[----:B0-----:R-:W-:-:S04]  /*1110*/  F2FP.F16.F32.PACK_AB R0, RZ, R0 ;  /* 0x00000000ff00723e */ /* 0x001fc800000000ff */
[----:B------:R-:W-:Y:S01]  /*1120*/  PRMT R23, R0, 0x7610, R23 ;  /* 0x0000761000177816 */ /* 0x000fe20000000017 */
[----:B------:R-:W-:Y:S06]  /*1130*/  BRA `(.L_x_20804) ;  /* 0x0000000000107947 */ /* 0x000fec0003800000 */
.L_x_20827:
[----:B------:R-:W2:Y:S02]  /*1140*/  LDG.E R2, desc[UR36][R2.64] ;  /* 0x0000002402027981 */ /* 0x000ea4000c1e1900 */
[----:B--2---:R-:W-:-:S04]  /*1150*/  I2FP.F32.U32 R0, R2 ;  /* 0x0000000200007245 */ /* 0x004fc80000201000 */
[----:B------:R-:W-:-:S04]  /*1160*/  F2FP.F16.F32.PACK_AB R0, RZ, R0 ;  /* 0x00000000ff00723e */ /* 0x000fc800000000ff */
[----:B------:R-:W-:-:S07]  /*1170*/  PRMT R23, R0, 0x7610, R23 ;  /* 0x0000761000177816 */ /* 0x000fce0000000017 */
.L_x_20804:
[----:B------:R-:W-:-:S07]  /*1180*/  VIADD R17, R17, 0x80 ;  /* 0x0000008011117836 */ /* 0x000fce0000000000 */
.L_x_20798:
[----:B------:R-:W-:Y:S05]  /*1190*/  BSYNC B6 ;  /* 0x0000000000067941 */ /* 0x000fea0003800000 */
.L_x_20797:
        /* <DEDUP_REMOVED lines=26> */
.L_x_20837:
[----:B------:R-:W2:Y:S02]  /*1340*/  LDG.E.U8 R2, desc[UR36][R2.64] ;  /* 0x0000002402027981 */ /* 0x000ea4000c1e1100 */
[----:B--2---:R-:W-:-:S04]  /*1350*/  I2FP.F32.U32 R0, R2 ;  /* 0x0000000200007245 */ /* 0x004fc80000201000 */
[----:B------:R-:W-:-:S04]  /*1360*/  F2FP.F16.F32.PACK_AB R0, RZ, R0 ;  /* 0x00000000ff00723e */ /* 0x000fc800000000ff */
[----:B------:R-:W-:Y:S01]  /*1370*/  PRMT R19, R0, 0x7610, R19 ;  /* 0x0000761000137816 */ /* 0x000fe20000000013 */
[----:B------:R-:W-:Y:S06]  /*1380*/  BRA `(.L_x_20839) ;  /* 0x0000000c00bc7947 */ /* 0x000fec0003800000 */
.L_x_20836:
        /* <DEDUP_REMOVED lines=11> */
.L_x_20841:
[----:B------:R-:W2:Y:S02]  /*1440*/  LDG.E R2, desc[UR36][R2.64] ;  /* 0x0000002402027981 */ /* 0x000ea4000c1e1900 */
[----:B--2---:R-:W-:-:S04]  /*1450*/  I2FP.F32.S32 R0, R2 ;  /* 0x0000000200007245 */ /* 0x004fc80000201400 */
[----:B------:R-:W-:-:S04]  /*1460*/  F2FP.F16.F32.PACK_AB R0, RZ, R0 ;  /* 0x00000000ff00723e */ /* 0x000fc800000000ff */
[----:B------:R-:W-:Y:S01]  /*1470*/  PRMT R19, R0, 0x7610, R19 ;  /* 0x0000761000137816 */ /* 0x000fe20000000013 */
[----:B------:R-:W-:Y:S06]  /*1480*/  BRA `(.L_x_20839) ;  /* 0x0000000c007c7947 */ /* 0x000fec0003800000 */
.L_x_20840:
[----:B------:R-:W2:Y:S02]  /*1490*/  LDG.E.U16 R2, desc[UR36][R2.64] ;  /* 0x0000002402027981 */ /* 0x000ea4000c1e1500 */
[----:B--2---:R-:W0:Y:S02]  /*14a0*/  I2F.S16 R0, R2 ;  /* 0x0000000200007306 */ /* 0x004e240000101400 */
[----:B0-----:R-:W-:-:S04]  /*14b0*/  F2FP.F16.F32.PACK_AB R0, RZ, R0 ;  /* 0x00000000ff00723e */ /* 0x001fc800000000ff */
[----:B------:R-:W-:Y:S01]  /*14c0*/  PRMT R19, R0, 0x7610, R19 ;  /* 0x0000761000137816 */ /* 0x000fe20000000013 */
[----:B------:R-:W-:Y:S06]  /*14d0*/  BRA `(.L_x_20839) ;  /* 0x0000000c00687947 */ /* 0x000fec0003800000 */
.L_x_20835:
        /* <DEDUP_REMOVED lines=9> */
.L_x_20843:
[----:B------:R0:W5:Y:S01]  /*1570*/  LDG.E.U16 R19, desc[UR36][R2.64] ;  /* 0x0000002402137981 */ /* 0x000162000c1e1500 */
[----:B------:R-:W-:Y:S05]  /*1580*/  BRA `(.L_x_20839) ;  /* 0x0000000c003c7947 */ /* 0x000fea0003800000 */
.L_x_20842:
        /* <DEDUP_REMOVED lines=9> */
.L_x_20845:
[----:B------:R1:W5:Y:S01]  /*1620*/  LDG.E.U16 R19, desc[UR36][R2.64] ;  /* 0x0000002402137981 */ /* 0x000362000c1e1500 */
[----:B------:R-:W-:Y:S05]  /*1630*/  BRA `(.L_x_20839) ;  /* 0x0000000c00107947 */ /* 0x000fea0003800000 */
.L_x_20844:
        /* <DEDUP_REMOVED lines=9> */
.L_x_20834:
        /* <DEDUP_REMOVED lines=14> */
.L_x_20848:
        /* <DEDUP_REMOVED lines=9> */
.L_x_20847:
        /* <DEDUP_REMOVED lines=28> */
.L_x_20850:
        /* <DEDUP_REMOVED lines=15> */
.L_x_20849:
[----:B------:R-:W2:Y:S02]  /*1af0*/  LDG.E.U16 R0, desc[UR36][R2.64] ;  /* 0x0000002402007981 */ /* 0x000ea4000c1e1500 */
[----:B--2---:R-:W-:-:S05]  /*1b00*/  IMAD.U32 R0, R0, 0x10000, RZ ;  /* 0x0001000000007824 */ /* 0x004fca00078e00ff */
[----:B------:R-:W-:-:S04]  /*1b10*/  F2FP.F16.F32.PACK_AB R0, RZ, R0 ;  /* 0x00000000ff00723e */ /* 0x000fc800000000ff */
[----:B------:R-:W-:Y:S01]  /*1b20*/  PRMT R19, R0, 0x7610, R19 ;  /* 0x0000761000137816 */ /* 0x000fe20000000013 */
[----:B------:R-:W-:Y:S06]  /*1b30*/  BRA `(.L_x_20839) ;  /* 0x0000000400d07947 */ /* 0x000fec0003800000 */
.L_x_20846:
        /* <DEDUP_REMOVED lines=13> */
.L_x_20853:
        /* <DEDUP_REMOVED lines=21> */
.L_x_20857:
[----:B------:R-:W-:Y:S05]  /*1d60*/  BSYNC B1 ;  /* 0x0000000000017941 */ /* 0x000fea0003800000 */
.L_x_20856:
[----:B------:R-:W-:Y:S01]  /*1d70*/  LEA R3, R0, 0x3b800000, 0x17 ;  /* 0x3b80000000037811 */ /* 0x000fe200078eb8ff */
[----:B------:R-:W-:-:S05]  /*1d80*/  IMAD.SHL.U32 R0, R2, 0x100000, RZ ;  /* 0x0010000002007824 */ /* 0x000fca00078e00ff */
[----:B------:R-:W-:-:S07]  /*1d90*/  LOP3.LUT R0, R3, R0, R4, 0xfe, !PT ;  /* 0x0000000003007212 */ /* 0x000fce00078efe04 */
.L_x_20855:
[----:B------:R-:W-:Y:S05]  /*1da0*/  BSYNC B0 ;  /* 0x0000000000007941 */ /* 0x000fea0003800000 */
.L_x_20854:
[----:B------:R-:W-:-:S04]  /*1db0*/  F2FP.F16.F32.PACK_AB R0, RZ, R0 ;  /* 0x00000000ff00723e */ /* 0x000fc800000000ff */
[----:B------:R-:W-:Y:S01]  /*1dc0*/  PRMT R19, R0, 0x7610, R19 ;  /* 0x0000761000137816 */ /* 0x000fe20000000013 */
[----:B------:R-:W-:Y:S06]  /*1dd0*/  BRA `(.L_x_20839) ;  /* 0x0000000400287947 */ /* 0x000fec0003800000 */
.L_x_20852:
        /* <DEDUP_REMOVED lines=21> */
.L_x_20861:
[----:B------:R-:W-:Y:S05]  /*1f30*/  BSYNC B1 ;  /* 0x0000000000017941 */ /* 0x000fea0003800000 */
.L_x_20860:
[----:B------:R-:W-:Y:S01]  /*1f40*/  LEA R3, R0, 0x37800000, 0x17 ;  /* 0x3780000000037811 */ /* 0x000fe200078eb8ff */
[----:B------:R-:W-:-:S05]  /*1f50*/  IMAD.SHL.U32 R0, R2, 0x200000, RZ ;  /* 0x0020000002007824 */ /* 0x000fca00078e00ff */
[----:B------:R-:W-:-:S07]  /*1f60*/  LOP3.LUT R0, R3, R0, R4, 0xfe, !PT ;  /* 0x0000000003007212 */ /* 0x000fce00078efe04 */
.L_x_20859:
[----:B------:R-:W-:Y:S05]  /*1f70*/  BSYNC B0 ;  /* 0x0000000000007941 */ /* 0x000fea0003800000 */
.L_x_20858:
[----:B------:R-:W-:-:S04]  /*1f80*/  F2FP.F16.F32.PACK_AB R0, RZ, R0 ;  /* 0x00000000ff00723e */ /* 0x000fc800000000ff */
[----:B------:R-:W-:Y:S01]  /*1f90*/  PRMT R19, R0, 0x7610, R19 ;  /* 0x0000761000137816 */ /* 0x000fe20000000013 */
[----:B------:R-:W-:Y:S06]  /*1fa0*/  BRA `(.L_x_20839) ;  /* 0x0000000000b47947 */ /* 0x000fec0003800000 */
.L_x_20851:
        /* <DEDUP_REMOVED lines=14> */
.L_x_20865:
[----:B------:R-:W-:Y:S05]  /*2090*/  BSYNC B0 ;  /* 0x0000000000007941 */ /* 0x000fea0003800000 */
.L_x_20864:
[----:B------:R-:W-:-:S04]  /*20a0*/  F2FP.F16.F32.PACK_AB R0, RZ, R0 ;  /* 0x00000000ff00723e */ /* 0x000fc800000000ff */
[----:B------:R-:W-:Y:S01]  /*20b0*/  PRMT R19, R0, 0x7610, R19 ;  /* 0x0000761000137816 */ /* 0x000fe20000000013 */
[----:B------:R-:W-:Y:S06]  /*20c0*/  BRA `(.L_x_20839) ;  /* 0x00000000006c7947 */ /* 0x000fec0003800000 */
.L_x_20838:
        /* <DEDUP_REMOVED lines=16> */
.L_x_20866:
[----:B------:R-:W-:Y:S01]  /*21d0*/  PRMT R19, RZ, 0x7610, R19 ;  /* 0x00007610ff137816 */ /* 0x000fe20000000013 */
[----:B------:R-:W-:Y:S06]  /*21e0*/  BRA `(.L_x_20839) ;  /* 0x0000000000247947 */ /* 0x000fec0003800000 */
.L_x_20863:
[----:B------:R-:W2:Y:S02]  /*21f0*/  LDG.E.64 R2, desc[UR36][R2.64] ;  /* 0x0000002402027981 */ /* 0x000ea4000c1e1b00 */
[----:B--2---:R-:W0:Y:S02]  /*2200*/  I2F.U64 R0, R2 ;  /* 0x0000000200007312 */ /* 0x004e240000301000 */
[----:B0-----:R-:W-:-:S04]  /*2210*/  F2FP.F16.F32.PACK_AB R0, RZ, R0 ;  /* 0x00000000ff00723e */ /* 0x001fc800000000ff */
[----:B------:R-:W-:Y:S01]  /*2220*/  PRMT R19, R0, 0x7610, R19 ;  /* 0x0000761000137816 */ /* 0x000fe20000000013 */
[----:B------:R-:W-:Y:S06]  /*2230*/  BRA `(.L_x_20839) ;  /* 0x0000000000107947 */ /* 0x000fec0003800000 */
.L_x_20862:
[----:B------:R-:W2:Y:S02]  /*2240*/  LDG.E R2, desc[UR36][R2.64] ;  /* 0x0000002402027981 */ /* 0x000ea4000c1e1900 */
[----:B--2---:R-:W-:-:S04]  /*2250*/  I2FP.F32.U32 R0, R2 ;  /* 0x0000000200007245 */ /* 0x004fc80000201000 */
[----:B------:R-:W-:-:S04]  /*2260*/  F2FP.F16.F32.PACK_AB R0, RZ, R0 ;  /* 0x00000000ff00723e */ /* 0x000fc800000000ff */
[----:B------:R-:W-:-:S07]  /*2270*/  PRMT R19, R0, 0x7610, R19 ;  /* 0x0000761000137816 */ /* 0x000fce0000000013 */
.L_x_20839:
[----:B------:R-:W-:-:S07]  /*2280*/  VIADD R17, R17, 0x80 ;  /* 0x0000008011117836 */ /* 0x000fce0000000000 */
.L_x_20833:
[----:B------:R-:W-:Y:S05]  /*2290*/  BSYNC B6 ;  /* 0x0000000000067941 */ /* 0x000fea0003800000 */
.L_x_20832:
        /* <DEDUP_REMOVED lines=28> */
.L_x_20872:
[----:B------:R-:W2:Y:S02]  /*2460*/  LDG.E.U8 R2, desc[UR36][R2.64] ;  /* 0x0000002402027981 */ /* 0x000ea4000c1e1100 */
[----:B--2---:R-:W-:-:S04]  /*2470*/  I2FP.F32.U32 R0, R2 ;  /* 0x0000000200007245 */ /* 0x004fc80000201000 */
[----:B------:R-:W-:-:S04]  /*2480*/  F2FP.F16.F32.PACK_AB R0, RZ, R0 ;  /* 0x00000000ff00723e */ /* 0x000fc800000000ff */
[----:B------:R-:W-:Y:S01]  /*2490*/  PRMT R26, R0, 0x7610, R26 ;  /* 0x00007610001a7816 */ /* 0x000fe2000000001a */
[----:B------:R-:W-:Y:S06]  /*24a0*/  BRA `(.L_x_20874) ;  /* 0x0000000c00bc7947 */ /* 0x000fec0003800000 */
.L_x_20871:
        /* <DEDUP_REMOVED lines=11> */
.L_x_20876:
[----:B------:R-:W2:Y:S02]  /*2560*/  LDG.E R2, desc[UR36][R2.64] ;  /* 0x0000002402027981 */ /* 0x000ea4000c1e1900 */
[----:B--2---:R-:W-:-:S04]  /*2570*/  I2FP.F32.S32 R0, R2 ;  /* 0x0000000200007245 */ /* 0x004fc80000201400 */
[----:B------:R-:W-:-:S04]  /*2580*/  F2FP.F16.F32.PACK_AB R0, RZ, R0 ;  /* 0x00000000ff00723e */ /* 0x000fc800000000ff */
[----:B------:R-:W-:Y:S01]  /*2590*/  PRMT R26, R0, 0x7610, R26 ;  /* 0x00007610001a7816 */ /* 0x000fe2000000001a */
[----:B------:R-:W-:Y:S06]  /*25a0*/  BRA `(.L_x_20874) ;  /* 0x0000000c007c7947 */ /* 0x000fec0003800000 */
.L_x_20875:
[----:B------:R-:W2:Y:S02]  /*25b0*/  LDG.E.U16 R2, desc[UR36][R2.64] ;  /* 0x0000002402027981 */ /* 0x000ea4000c1e1500 */
[----:B--2---:R-:W0:Y:S02]  /*25c0*/  I2F.S16 R0, R2 ;  /* 0x0000000200007306 */ /* 0x004e240000101400 */
[----:B0-----:R-:W-:-:S04]  /*25d0*/  F2FP.F16.F32.PACK_AB R0, RZ, R0 ;  /* 0x00000000ff00723e */ /* 0x001fc800000000ff */
[----:B------:R-:W-:Y:S01]  /*25e0*/  PRMT R26, R0, 0x7610, R26 ;  /* 0x00007610001a7816 */ /* 0x000fe2000000001a */
[----:B------:R-:W-:Y:S06]  /*25f0*/  BRA `(.L_x_20874) ;  /* 0x0000000c00687947 */ /* 0x000fec0003800000 */
.L_x_20870:
        /* <DEDUP_REMOVED lines=9> */
.L_x_20878:
[----:B------:R0:W5:Y:S01]  /*2690*/  LDG.E.U16 R26, desc[UR36][R2.64] ;  /* 0x00000024021a7981 */ /* 0x000162000c1e1500 */
[----:B------:R-:W-:Y:S05]  /*26a0*/  BRA `(.L_x_20874) ;  /* 0x0000000c003c7947 */ /* 0x000fea0003800000 */
.L_x_20877:
        /* <DEDUP_REMOVED lines=9> */
.L_x_20880:
[----:B------:R1:W5:Y:S01]  /*2740*/  LDG.E.U16 R26, desc[UR36][R2.64] ;  /* 0x00000024021a7981 */ /* 0x000362000c1e1500 */
[----:B------:R-:W-:Y:S05]  /*2750*/  BRA `(.L_x_20874) ;  /* 0x0000000c00107947 */ /* 0x000fea0003800000 */
.L_x_20879:
        /* <DEDUP_REMOVED lines=9> */
.L_x_20869:
        /* <DEDUP_REMOVED lines=14> */
.L_x_20883:
        /* <DEDUP_REMOVED lines=9> */
.L_x_20882:
        /* <DEDUP_REMOVED lines=28> */
.L_x_20885:
        /* <DEDUP_REMOVED lines=15> */
.L_x_20884:
[----:B------:R-:W2:Y:S02]  /*2c10*/  LDG.E.U16 R0, desc[UR36][R2.64] ;  /* 0x0000002402007981 */ /* 0x000ea4000c1e1500 */
[----:B--2---:R-:W-:-:S05]  /*2c20*/  IMAD.U32 R0, R0, 0x10000, RZ ;  /* 0x0001000000007824 */ /* 0x004fca00078e00ff */
[----:B------:R-:W-:-:S04]  /*2c30*/  F2FP.F16.F32.PACK_AB R0, RZ, R0 ;  /* 0x00000000ff00723e */ /* 0x000fc800000000ff */
[----:B------:R-:W-:Y:S01]  /*2c40*/  PRMT R26, R0, 0x7610, R26 ;  /* 0x00007610001a7816 */ /* 0x000fe2000000001a */
[----:B------:R-:W-:Y:S06]  /*2c50*/  BRA `(.L_x_20874) ;  /* 0x0000000400d07947 */ /* 0x000fec0003800000 */
.L_x_20881:
        /* <DEDUP_REMOVED lines=13> */
.L_x_20888:
        /* <DEDUP_REMOVED lines=21> */
.L_x_20892:
[----:B------:R-:W-:Y:S05]  /*2e80*/  BSYNC B1 ;  /* 0x0000000000017941 */ /* 0x000fea0003800000 */
.L_x_20891:
[----:B------:R-:W-:Y:S01]  /*2e90*/  LEA R3, R0, 0x3b800000, 0x17 ;  /* 0x3b80000000037811 */ /* 0x000fe200078eb8ff */
[----:B------:R-:W-:-:S05]  /*2ea0*/  IMAD.SHL.U32 R0, R2, 0x100000, RZ ;  /* 0x0010000002007824 */ /* 0x000fca00078e00ff */
[----:B------:R-:W-:-:S07]  /*2eb0*/  LOP3.LUT R0, R3, R0, R4, 0xfe, !PT ;  /* 0x0000000003007212 */ /* 0x000fce00078efe04 */
.L_x_20890:
[----:B------:R-:W-:Y:S05]  /*2ec0*/  BSYNC B0 ;  /* 0x0000000000007941 */ /* 0x000fea0003800000 */
.L_x_20889:
[----:B------:R-:W-:-:S04]  /*2ed0*/  F2FP.F16.F32.PACK_AB R0, RZ, R0 ;  /* 0x00000000ff00723e */ /* 0x000fc800000000ff */
[----:B------:R-:W-:Y:S01]  /*2ee0*/  PRMT R26, R0, 0x7610, R26 ;  /* 0x00007610001a7816 */ /* 0x000fe2000000001a */
[----:B------:R-:W-:Y:S06]  /*2ef0*/  BRA `(.L_x_20874) ;  /* 0x0000000400287947 */ /* 0x000fec0003800000 */
.L_x_20887:
        /* <DEDUP_REMOVED lines=21> */
.L_x_20896:
[----:B------:R-:W-:Y:S05]  /*3050*/  BSYNC B1 ;  /* 0x0000000000017941 */ /* 0x000fea0003800000 */
.L_x_20895:
[----:B------:R-:W-:Y:S01]  /*3060*/  LEA R3, R0, 0x37800000, 0x17 ;  /* 0x3780000000037811 */ /* 0x000fe200078eb8ff */
[----:B------:R-:W-:-:S05]  /*3070*/  IMAD.SHL.U32 R0, R2, 0x200000, RZ ;  /* 0x0020000002007824 */ /* 0x000fca00078e00ff */
[----:B------:R-:W-:-:S07]  /*3080*/  LOP3.LUT R0, R3, R0, R4, 0xfe, !PT ;  /* 0x0000000003007212 */ /* 0x000fce00078efe04 */
.L_x_20894:
[----:B------:R-:W-:Y:S05]  /*3090*/  BSYNC B0 ;  /* 0x0000000000007941 */ /* 0x000fea0003800000 */
.L_x_20893:
[----:B------:R-:W-:-:S04]  /*30a0*/  F2FP.F16.F32.PACK_AB R0, RZ, R0 ;  /* 0x00000000ff00723e */ /* 0x000fc800000000ff */
[----:B------:R-:W-:Y:S01]  /*30b0*/  PRMT R26, R0, 0x7610, R26 ;  /* 0x00007610001a7816 */ /* 0x000fe2000000001a */
[----:B------:R-:W-:Y:S06]  /*30c0*/  BRA `(.L_x_20874) ;  /* 0x0000000000b47947 */ /* 0x000fec0003800000 */
.L_x_20886:
        /* <DEDUP_REMOVED lines=14> */
.L_x_20900:
[----:B------:R-:W-:Y:S05]  /*31b0*/  BSYNC B0 ;  /* 0x0000000000007941 */ /* 0x000fea0003800000 */
.L_x_20899:
[----:B------:R-:W-:-:S04]  /*31c0*/  F2FP.F16.F32.PACK_AB R0, RZ, R0 ;  /* 0x00000000ff00723e */ /* 0x000fc800000000ff */
[----:B------:R-:W-:Y:S01]  /*31d0*/  PRMT R26, R0, 0x7610, R26 ;  /* 0x00007610001a7816 */ /* 0x000fe2000000001a */
[----:B------:R-:W-:Y:S06]  /*31e0*/  BRA `(.L_x_20874) ;  /* 0x00000000006c7947 */ /* 0x000fec0003800000 */
.L_x_20873:
        /* <DEDUP_REMOVED lines=16> */
.L_x_20901:
[----:B------:R-:W-:Y:S01]  /*32f0*/  PRMT R26, RZ, 0x7610, R26 ;  /* 0x00007610ff1a7816 */ /* 0x000fe2000000001a */
[----:B------:R-:W-:Y:S06]  /*3300*/  BRA `(.L_x_20874) ;  /* 0x0000000000247947 */ /* 0x000fec0003800000 */
.L_x_20898:
[----:B------:R-:W2:Y:S02]  /*3310*/  LDG.E.64 R2, desc[UR36][R2.64] ;  /* 0x0000002402027981 */ /* 0x000ea4000c1e1b00 */
[----:B--2---:R-:W0:Y:S02]  /*3320*/  I2F.U64 R0, R2 ;  /* 0x0000000200007312 */ /* 0x004e240000301000 */
[----:B0-----:R-:W-:-:S04]  /*3330*/  F2FP.F16.F32.PACK_AB R0, RZ, R0 ;  /* 0x00000000ff00723e */ /* 0x001fc800000000ff */
[----:B------:R-:W-:Y:S01]  /*3340*/  PRMT R26, R0, 0x7610, R26 ;  /* 0x00007610001a7816 */ /* 0x000fe2000000001a */
[----:B------:R-:W-:Y:S06]  /*3350*/  BRA `(.L_x_20874) ;  /* 0x0000000000107947 */ /* 0x000fec0003800000 */
.L_x_20897:
[----:B------:R-:W2:Y:S02]  /*3360*/  LDG.E R2, desc[UR36][R2.64] ;  /* 0x0000002402027981 */ /* 0x000ea4000c1e1900 */
[----:B--2---:R-:W-:-:S04]  /*3370*/  I2FP.F32.U32 R0, R2 ;  /* 0x0000000200007245 */ /* 0x004fc80000201000 */
[----:B------:R-:W-:-:S04]  /*3380*/  F2FP.F16.F32.PACK_AB R0, RZ, R0 ;  /* 0x00000000ff00723e */ /* 0x000fc800000000ff */
[----:B------:R-:W-:-:S07]  /*3390*/  PRMT R26, R0, 0x7610, R26 ;  /* 0x00007610001a7816 */ /* 0x000fce000000001a */
.L_x_20874:
[----:B------:R-:W-:-:S07]  /*33a0*/  VIADD R17, R17, 0x80 ;  /* 0x0000008011117836 */ /* 0x000fce0000000000 */
.L_x_20868:
[----:B------:R-:W-:Y:S05]  /*33b0*/  BSYNC B6 ;  /* 0x0000000000067941 */ /* 0x000fea0003800000 */
.L_x_20867:
        /* <DEDUP_REMOVED lines=25> */
.L_x_20907:
[----:B------:R-:W2:Y:S02]  /*3550*/  LDG.E.U8 R2, desc[UR36][R2.64] ;  /* 0x0000002402027981 */ /* 0x000ea4000c1e1100 */
[----:B--2---:R-:W-:-:S04]  /*3560*/  I2FP.F32.U32 R0, R2 ;  /* 0x0000000200007245 */ /* 0x004fc80000201000 */
[----:B------:R-:W-:-:S04]  /*3570*/  F2FP.F16.F32.PACK_AB R0, RZ, R0 ;  /* 0x00000000ff00723e */ /* 0x000fc800000000ff */
[----:B------:R-:W-:Y:S01]  /*3580*/  PRMT R24, R0, 0x7610, R24 ;  /* 0x0000761000187816 */ /* 0x000fe20000000018 */
[----:B------:R-:W-:Y:S06]  /*3590*/  BRA `(.L_x_20903) ;  /* 0x0000000c00bc7947 */ /* 0x000fec0003800000 */
.L_x_20906:
        /* <DEDUP_REMOVED lines=11> */
.L_x_20910:
[----:B------:R-:W2:Y:S02]  /*3650*/  LDG.E R2, desc[UR36][R2.64] ;  /* 0x0000002402027981 */ /* 0x000ea4000c1e1900 */
[----:B--2---:R-:W-:-:S04]  /*3660*/  I2FP.F32.S32 R0, R2 ;  /* 0x0000000200007245 */ /* 0x004fc80000201400 */
[----:B------:R-:W-:-:S04]  /*3670*/  F2FP.F16.F32.PACK_AB R0, RZ, R0 ;  /* 0x00000000ff00723e */ /* 0x000fc800000000ff */
[----:B------:R-:W-:Y:S01]  /*3680*/  PRMT R24, R0, 0x7610, R24 ;  /* 0x0000761000187816 */ /* 0x000fe20000000018 */
[----:B------:R-:W-:Y:S06]  /*3690*/  BRA `(.L_x_20903) ;  /* 0x0000000c007c7947 */ /* 0x000fec0003800000 */
.L_x_20909:
[----:B------:R-:W2:Y:S02]  /*36a0*/  LDG.E.U16 R2, desc[UR36][R2.64] ;  /* 0x0000002402027981 */ /* 0x000ea4000c1e1500 */
[----:B--2---:R-:W0:Y:S02]  /*36b0*/  I2F.S16 R0, R2 ;  /* 0x0000000200007306 */ /* 0x004e240000101400 */
[----:B0-----:R-:W-:-:S04]  /*36c0*/  F2FP.F16.F32.PACK_AB R0, RZ, R0 ;  /* 0x00000000ff00723e */ /* 0x001fc800000000ff */
[----:B------:R-:W-:Y:S01]  /*36d0*/  PRMT R24, R0, 0x7610, R24 ;  /* 0x0000761000187816 */ /* 0x000fe20000000018 */
[----:B------:R-:W-:Y:S06]  /*36e0*/  BRA `(.L_x_20903) ;  /* 0x0000000c00687947 */ /* 0x000fec0003800000 */
.L_x_20905:
        /* <DEDUP_REMOVED lines=9> */
.L_x_20912:
[----:B------:R2:W5:Y:S01]  /*3780*/  LDG.E.U16 R24, desc[UR36][R2.64] ;  /* 0x0000002402187981 */ /* 0x000562000c1e1500 */
[----:B------:R-:W-:Y:S05]  /*3790*/  BRA `(.L_x_20903) ;  /* 0x0000000c003c7947 */ /* 0x000fea0003800000 */
.L_x_20911:
        /* <DEDUP_REMOVED lines=9> */
.L_x_20914:
[----:B------:R3:W5:Y:S01]  /*3830*/  LDG.E.U16 R24, desc[UR36][R2.64] ;  /* 0x0000002402187981 */ /* 0x000762000c1e1500 */
[----:B------:R-:W-:Y:S05]  /*3840*/  BRA `(.L_x_20903) ;  /* 0x0000000c00107947 */ /* 0x000fea0003800000 */
.L_x_20913:
        /* <DEDUP_REMOVED lines=9> */
.L_x_20904:
        /* <DEDUP_REMOVED lines=14> */
.L_x_20917:
        /* <DEDUP_REMOVED lines=9> */
.L_x_20916:
        /* <DEDUP_REMOVED lines=28> */
.L_x_20919:
        /* <DEDUP_REMOVED lines=15> */
.L_x_20918:
[----:B------:R-:W2:Y:S02]  /*3d00*/  LDG.E.U16 R0, desc[UR36][R2.64] ;  /* 0x0000002402007981 */ /* 0x000ea4000c1e1500 */
[----:B--2---:R-:W-:-:S05]  /*3d10*/  IMAD.U32 R0, R0, 0x10000, RZ ;  /* 0x0001000000007824 */ /* 0x004fca00078e00ff */
[----:B------:R-:W-:-:S04]  /*3d20*/  F2FP.F16.F32.PACK_AB R0, RZ, R0 ;  /* 0x00000000ff00723e */ /* 0x000fc800000000ff */
[----:B------:R-:W-:Y:S01]  /*3d30*/  PRMT R24, R0, 0x7610, R24 ;  /* 0x0000761000187816 */ /* 0x000fe20000000018 */
[----:B------:R-:W-:Y:S06]  /*3d40*/  BRA `(.L_x_20903) ;  /* 0x0000000400d07947 */ /* 0x000fec0003800000 */
.L_x_20915:
        /* <DEDUP_REMOVED lines=13> */
.L_x_20922:
        /* <DEDUP_REMOVED lines=21> */
.L_x_20926:
[----:B------:R-:W-:Y:S05]  /*3f70*/  BSYNC B1 ;  /* 0x0000000000017941 */ /* 0x000fea0003800000 */
.L_x_20925:
[----:B------:R-:W-:Y:S01]  /*3f80*/  LEA R3, R0, 0x3b800000, 0x17 ;  /* 0x3b80000000037811 */ /* 0x000fe200078eb8ff */
[----:B------:R-:W-:-:S05]  /*3f90*/  IMAD.SHL.U32 R0, R2, 0x100000, RZ ;  /* 0x0010000002007824 */ /* 0x000fca00078e00ff */
[----:B------:R-:W-:-:S07]  /*3fa0*/  LOP3.LUT R0, R3, R0, R4, 0xfe, !PT ;  /* 0x0000000003007212 */ /* 0x000fce00078efe04 */
.L_x_20924:
[----:B------:R-:W-:Y:S05]  /*3fb0*/  BSYNC B0 ;  /* 0x0000000000007941 */ /* 0x000fea0003800000 */
.L_x_20923:
[----:B------:R-:W-:-:S04]  /*3fc0*/  F2FP.F16.F32.PACK_AB R0, RZ, R0 ;  /* 0x00000000ff00723e */ /* 0x000fc800000000ff */
[----:B------:R-:W-:Y:S01]  /*3fd0*/  PRMT R24, R0, 0x7610, R24 ;  /* 0x0000761000187816 */ /* 0x000fe20000000018 */
[----:B------:R-:W-:Y:S06]  /*3fe0*/  BRA `(.L_x_20903) ;  /* 0x0000000400287947 */ /* 0x000fec0003800000 */
.L_x_20921:
        /* <DEDUP_REMOVED lines=21> */
.L_x_20930:
[----:B------:R-:W-:Y:S05]  /*4140*/  BSYNC B1 ;  /* 0x0000000000017941 */ /* 0x000fea0003800000 */
.L_x_20929:
[----:B------:R-:W-:Y:S01]  /*4150*/  LEA R3, R0, 0x37800000, 0x17 ;  /* 0x3780000000037811 */ /* 0x000fe200078eb8ff */
[----:B------:R-:W-:-:S05]  /*4160*/  IMAD.SHL.U32 R0, R2, 0x200000, RZ ;  /* 0x0020000002007824 */ /* 0x000fca00078e00ff */
[----:B------:R-:W-:-:S07]  /*4170*/  LOP3.LUT R0, R3, R0, R4, 0xfe, !PT ;  /* 0x0000000003007212 */ /* 0x000fce00078efe04 */
.L_x_20928:
[----:B------:R-:W-:Y:S05]  /*4180*/  BSYNC B0 ;  /* 0x0000000000007941 */ /* 0x000fea0003800000 */
.L_x_20927:
[----:B------:R-:W-:-:S04]  /*4190*/  F2FP.F16.F32.PACK_AB R0, RZ, R0 ;  /* 0x00000000ff00723e */ /* 0x000fc800000000ff */
[----:B------:R-:W-:Y:S01]  /*41a0*/  PRMT R24, R0, 0x7610, R24 ;  /* 0x0000761000187816 */ /* 0x000fe20000000018 */
[----:B------:R-:W-:Y:S06]  /*41b0*/  BRA `(.L_x_20903) ;  /* 0x0000000000b47947 */ /* 0x000fec0003800000 */
.L_x_20920:
        /* <DEDUP_REMOVED lines=14> */
.L_x_20934:
[----:B------:R-:W-:Y:S05]  /*42a0*/  BSYNC B0 ;  /* 0x0000000000007941 */ /* 0x000fea0003800000 */
.L_x_20933:
[----:B------:R-:W-:-:S04]  /*42b0*/  F2FP.F16.F32.PACK_AB R0, RZ, R0 ;  /* 0x00000000ff00723e */ /* 0x000fc800000000ff */
[----:B------:R-:W-:Y:S01]  /*42c0*/  PRMT R24, R0, 0x7610, R24 ;  /* 0x0000761000187816 */ /* 0x000fe20000000018 */
[----:B------:R-:W-:Y:S06]  /*42d0*/  BRA `(.L_x_20903) ;  /* 0x00000000006c7947 */ /* 0x000fec0003800000 */
.L_x_20908:
        /* <DEDUP_REMOVED lines=16> */
.L_x_20935:
[----:B------:R-:W-:Y:S01]  /*43e0*/  PRMT R24, RZ, 0x7610, R24 ;  /* 0x00007610ff187816 */ /* 0x000fe20000000018 */
[----:B------:R-:W-:Y:S06]  /*43f0*/  BRA `(.L_x_20903) ;  /* 0x0000000000247947 */ /* 0x000fec0003800000 */
.L_x_20932:
[----:B------:R-:W2:Y:S02]  /*4400*/  LDG.E.64 R2, desc[UR36][R2.64] ;  /* 0x0000002402027981 */ /* 0x000ea4000c1e1b00 */
[----:B--2---:R-:W0:Y:S02]  /*4410*/  I2F.U64 R0, R2 ;  /* 0x0000000200007312 */ /* 0x004e240000301000 */
[----:B0-----:R-:W-:-:S04]  /*4420*/  F2FP.F16.F32.PACK_AB R0, RZ, R0 ;  /* 0x00000000ff00723e */ /* 0x001fc800000000ff */
[----:B------:R-:W-:Y:S01]  /*4430*/  PRMT R24, R0, 0x7610, R24 ;  /* 0x0000761000187816 */ /* 0x000fe20000000018 */
[----:B------:R-:W-:Y:S06]  /*4440*/  BRA `(.L_x_20903) ;  /* 0x0000000000107947 */ /* 0x000fec0003800000 */
.L_x_20931:
[----:B------:R-:W2:Y:S02]  /*4450*/  LDG.E R2, desc[UR36][R2.64] ;  /* 0x0000002402027981 */ /* 0x000ea4000c1e1900 */
[----:B--2---:R-:W-:-:S04]  /*4460*/  I2FP.F32.U32 R0, R2 ;  /* 0x0000000200007245 */ /* 0x004fc80000201000 */
[----:B------:R-:W-:-:S04]  /*4470*/  F2FP.F16.F32.PACK_AB R0, RZ, R0 ;  /* 0x00000000ff00723e */ /* 0x000fc800000000ff */
[----:B------:R-:W-:-:S07]  /*4480*/  PRMT R24, R0, 0x7610, R24 ;  /* 0x0000761000187816 */ /* 0x000fce0000000018 */
.L_x_20903:
[----:B------:R-:W-:Y:S05]  /*4490*/  BSYNC B6 ;  /* 0x0000000000067941 */ /* 0x000fea0003800000 */
.L_x_20902:
[----:B------:R-:W-:Y:S01]  /*44a0*/  ISETP.NE.AND P0, PT, R25, RZ, PT ;  /* 0x000000ff1900720c */ /* 0x000fe20003f05270 */
[----:B------:R-:W-:-:S12]  /*44b0*/  BSSY B1, `(.L_x_20936) ;  /* 0x000005e000017945 */ /* 0x000fd80003800000 */
[----:B------:R-:W-:Y:S05]  /*44c0*/  @P0 BRA `(.L_x_20937) ;  /* 0x0000000400700947 */ /* 0x000fea0003800000 */
[----:B0123--:R-:W0:Y:S01]  /*44d0*/  LDC R2, c[0x0][0x218] ;  /* 0x00008600ff027b82 */ /* 0x00fe220000000800 */
[----:B-----5:R-:W-:Y:S01]  /*44e0*/  HADD2.F32 R3, -RZ, R23.H0_H0 ;  /* 0x20000017ff037230 */ /* 0x020fe20000004100 */
[----:B------:R-:W-:Y:S04]  /*44f0*/  BSSY B0, `(.L_x_20938) ;  /* 0x0000040000007945 */ /* 0x000fe80003800000 */
        /* <DEDUP_REMOVED lines=26> */
.L_x_20943:
[----:B------:R-:W-:Y:S01]  /*46a0*/  FSETP.GEU.FTZ.AND P0, PT, R7, -R0, PT ;  /* 0x800000000700720b */ /* 0x000fe20003f1e000 */
[----:B------:R-:W-:-:S12]  /*46b0*/  FADD.FTZ R4, R4, -1 ;  /* 0xbf80000004047421 */ /* 0x000fd80000010000 */
[----:B------:R-:W-:-:S07]  /*46c0*/  @!P0 FADD.FTZ R4, R4, -1 ;  /* 0xbf80000004048421 */ /* 0x000fce0000010000 */
.L_x_20942:
[----:B------:R-:W-:Y:S05]  /*46d0*/  BSYNC B2 ;  /* 0x0000000000027941 */ /* 0x000fea0003800000 */
.L_x_20941:
[----:B------:R-:W-:Y:S01]  /*46e0*/  FFMA.FTZ R5, -R0, R4, R5 ;  /* 0x0000000400057223 */ /* 0x000fe20000010105 */
[----:B------:R-:W-:Y:S06]  /*46f0*/  BRA `(.L_x_20939) ;  /* 0x00000000007c7947 */ /* 0x000fec0003800000 */
.L_x_20940:
        /* <DEDUP_REMOVED lines=15> */
.L_x_20946:
        /* <DEDUP_REMOVED lines=13> */
.L_x_20945:
[----:B------:R-:W-:Y:S05]  /*48c0*/  BSYNC B2 ;  /* 0x0000000000027941 */ /* 0x000fea0003800000 */
.L_x_20944:
[----:B0-----:R-:W-:-:S04]  /*48d0*/  FMUL.FTZ R5, R4, 1.1920928955078125e-07 ;  /* 0x3400000004057820 */ /* 0x001fc80000410000 */
[----:B------:R-:W-:-:S07]  /*48e0*/  FMUL.FTZ R5, R10, R5 ;  /* 0x000000050a057220 */ /* 0x000fce0000410000 */
.L_x_20939:
[----:B------:R-:W-:Y:S05]  /*48f0*/  BSYNC B0 ;  /* 0x0000000000007941 */ /* 0x000fea0003800000 */
.L_x_20938:
[C---:B------:R-:W-:Y:S01]  /*4900*/  FSETP.GTU.FTZ.AND P0, PT, |R5|.reuse, +INF , PT ;  /* 0x7f8000000500780b */ /* 0x040fe20003f1c200 */
[----:B------:R-:W-:Y:S01]  /*4910*/  HADD2.F32 R23, -RZ, R23.H0_H0 ;  /* 0x20000017ff177230 */ /* 0x000fe20000004100 */
[C---:B------:R-:W-:Y:S01]  /*4920*/  LOP3.LUT R0, R5.reuse, 0x80000000, R3, 0xb8, !PT ;  /* 0x8000000005007812 */ /* 0x040fe200078eb803 */
        /* <DEDUP_REMOVED lines=22> */
.L_x_20937:
[----:B------:R-:W-:Y:S05]  /*4a90*/  BSYNC B1 ;  /* 0x0000000000017941 */ /* 0x000fea0003800000 */
.L_x_20936:
[----:B------:R-:W0:Y:S01]  /*4aa0*/  S2R R17, SR_TID.X ;  /* 0x0000000000117919 */ /* 0x000e220000002100 */
[----:B------:R-:W-:Y:S01]  /*4ab0*/  BSSY B1, `(.L_x_20947) ;  /* 0x0000060000017945 */ /* 0x000fe20003800000 */
[----:B0123--:R-:W-:-:S05]  /*4ac0*/  VIADD R3, R17, 0x80 ;  /* 0x0000008011037836 */ /* 0x00ffca0000000000 */
[----:B------:R-:W-:-:S13]  /*4ad0*/  ISETP.GE.AND P0, PT, R3, R22, PT ;  /* 0x000000160300720c */ /* 0x000fda0003f06270 */
[----:B------:R-:W-:Y:S05]  /*4ae0*/  @P0 BRA `(.L_x_20948) ;  /* 0x0000000400700947 */ /* 0x000fea0003800000 */
[----:B------:R-:W0:Y:S01]  /*4af0*/  LDC R4, c[0x0][0x218] ;  /* 0x00008600ff047b82 */ /* 0x000e220000000800 */
        /* <DEDUP_REMOVED lines=28> */
.L_x_20954:
[----:B------:R-:W-:Y:S01]  /*4cc0*/  FSETP.GEU.FTZ.AND P0, PT, R9, -R8, PT ;  /* 0x800000080900720b */ /* 0x000fe20003f1e000 */
[----:B------:R-:W-:-:S12]  /*4cd0*/  FADD.FTZ R7, R7, -1 ;  /* 0xbf80000007077421 */ /* 0x000fd80000010000 */
[----:B------:R-:W-:-:S07]  /*4ce0*/  @!P0 FADD.FTZ R7, R7, -1 ;  /* 0xbf80000007078421 */ /* 0x000fce0000010000 */
.L_x_20953:
[----:B------:R-:W-:Y:S05]  /*4cf0*/  BSYNC B2 ;  /* 0x0000000000027941 */ /* 0x000fea0003800000 */
.L_x_20952:
[----:B------:R-:W-:Y:S01]  /*4d00*/  FFMA.FTZ R6, -R8, R7, R6 ;  /* 0x0000000708067223 */ /* 0x000fe20000010106 */
[----:B------:R-:W-:Y:S06]  /*4d10*/  BRA `(.L_x_20950) ;  /* 0x00000000007c7947 */ /* 0x000fec0003800000 */
.L_x_20951:
        /* <DEDUP_REMOVED lines=15> */
.L_x_20957:
        /* <DEDUP_REMOVED lines=13> */
.L_x_20956:
[----:B------:R-:W-:Y:S05]  /*4ee0*/  BSYNC B2 ;  /* 0x0000000000027941 */ /* 0x000fea0003800000 */
.L_x_20955:
[----:B------:R-:W-:-:S04]  /*4ef0*/  FMUL.FTZ R7, R7, 1.1920928955078125e-07 ;  /* 0x3400000007077820 */ /* 0x000fc80000410000 */
[----:B------:R-:W-:-:S07]  /*4f00*/  FMUL.FTZ R6, R6, R7 ;  /* 0x0000000706067220 */ /* 0x000fce0000410000 */
.L_x_20950:
[----:B------:R-:W-:Y:S05]  /*4f10*/  BSYNC B0 ;  /* 0x0000000000007941 */ /* 0x000fea0003800000 */
.L_x_20949:
[C---:B------:R-:W-:Y:S01]  /*4f20*/  FSETP.GTU.FTZ.AND P0, PT, |R6|.reuse, +INF , PT ;  /* 0x7f8000000600780b */ /* 0x040fe20003f1c200 */
[----:B------:R-:W-:Y:S01]  /*4f30*/  HADD2.F32 R0, -RZ, R19.H0_H0 ;  /* 0x20000013ff007230 */ /* 0x000fe20000004100 */
        /* <DEDUP_REMOVED lines=23> */
.L_x_20948:
[----:B------:R-:W-:Y:S05]  /*50b0*/  BSYNC B1 ;  /* 0x0000000000017941 */ /* 0x000fea0003800000 */
.L_x_20947:
[----:B------:R-:W-:Y:S01]  /*50c0*/  VIADD R5, R17, 0x100 ;  /* 0x0000010011057836 */ /* 0x000fe20000000000 */
[----:B------:R-:W-:Y:S04]  /*50d0*/  BSSY B1, `(.L_x_20958) ;  /* 0x000005f000017945 */ /* 0x000fe80003800000 */
[----:B------:R-:W-:-:S13]  /*50e0*/  ISETP.GE.AND P0, PT, R5, R22, PT ;  /* 0x000000160500720c */ /* 0x000fda0003f06270 */
[----:B------:R-:W-:Y:S05]  /*50f0*/  @P0 BRA `(.L_x_20959) ;  /* 0x0000000400700947 */ /* 0x000fea0003800000 */
[----:B------:R-:W1:Y:S01]  /*5100*/  LDC R4, c[0x0][0x218] ;  /* 0x00008600ff047b82 */ /* 0x000e620000000800 */
[----:B-----5:R-:W-:Y:S01]  /*5110*/  HADD2.F32 R5, -RZ, R26.H0_H0 ;  /* 0x2000001aff057230 */ /* 0x020fe20000004100 */
        /* <DEDUP_REMOVED lines=27> */
.L_x_20965:
[----:B------:R-:W-:Y:S01]  /*52d0*/  FSETP.GEU.FTZ.AND P0, PT, R9, -R8, PT ;  /* 0x800000080900720b */ /* 0x000fe20003f1e000 */
[----:B------:R-:W-:-:S12]  /*52e0*/  FADD.FTZ R7, R7, -1 ;  /* 0xbf80000007077421 */ /* 0x000fd80000010000 */
[----:B------:R-:W-:-:S07]  /*52f0*/  @!P0 FADD.FTZ R7, R7, -1 ;  /* 0xbf80000007078421 */ /* 0x000fce0000010000 */
.L_x_20964:
[----:B------:R-:W-:Y:S05]  /*5300*/  BSYNC B2 ;  /* 0x0000000000027941 */ /* 0x000fea0003800000 */
.L_x_20963:
[----:B------:R-:W-:Y:S01]  /*5310*/  FFMA.FTZ R6, -R8, R7, R6 ;  /* 0x0000000708067223 */ /* 0x000fe20000010106 */
[----:B------:R-:W-:Y:S06]  /*5320*/  BRA `(.L_x_20961) ;  /* 0x00000000007c7947 */ /* 0x000fec0003800000 */
.L_x_20962:
        /* <DEDUP_REMOVED lines=15> */
.L_x_20968:
        /* <DEDUP_REMOVED lines=13> */
.L_x_20967:
[----:B------:R-:W-:Y:S05]  /*54f0*/  BSYNC B2 ;  /* 0x0000000000027941 */ /* 0x000fea0003800000 */
.L_x_20966:
[----:B------:R-:W-:-:S04]  /*5500*/  FMUL.FTZ R7, R7, 1.1920928955078125e-07 ;  /* 0x3400000007077820 */ /* 0x000fc80000410000 */
[----:B------:R-:W-:-:S07]  /*5510*/  FMUL.FTZ R6, R6, R7 ;  /* 0x0000000706067220 */ /* 0x000fce0000410000 */
.L_x_20961:
[----:B------:R-:W-:Y:S05]  /*5520*/  BSYNC B0 ;  /* 0x0000000000007941 */ /* 0x000fea0003800000 */
.L_x_20960:
        /* <DEDUP_REMOVED lines=25> */
.L_x_20959:
[----:B------:R-:W-:Y:S05]  /*56c0*/  BSYNC B1 ;  /* 0x0000000000017941 */ /* 0x000fea0003800000 */
.L_x_20958:
        /* <DEDUP_REMOVED lines=33> */
.L_x_20976:
[----:B------:R-:W-:Y:S01]  /*58e0*/  FSETP.GEU.FTZ.AND P0, PT, R9, -R8, PT ;  /* 0x800000080900720b */ /* 0x000fe20003f1e000 */
[----:B------:R-:W-:-:S12]  /*58f0*/  FADD.FTZ R7, R7, -1 ;  /* 0xbf80000007077421 */ /* 0x000fd80000010000 */
[----:B------:R-:W-:-:S07]  /*5900*/  @!P0 FADD.FTZ R7, R7, -1 ;  /* 0xbf80000007078421 */ /* 0x000fce0000010000 */
.L_x_20975:
[----:B------:R-:W-:Y:S05]  /*5910*/  BSYNC B2 ;  /* 0x0000000000027941 */ /* 0x000fea0003800000 */
.L_x_20974:
[----:B------:R-:W-:Y:S01]  /*5920*/  FFMA.FTZ R6, -R8, R7, R6 ;  /* 0x0000000708067223 */ /* 0x000fe20000010106 */
[----:B------:R-:W-:Y:S06]  /*5930*/  BRA `(.L_x_20972) ;  /* 0x00000000007c7947 */ /* 0x000fec0003800000 */
.L_x_20973:
        /* <DEDUP_REMOVED lines=15> */
.L_x_20979:
        /* <DEDUP_REMOVED lines=13> */
.L_x_20978:
[----:B------:R-:W-:Y:S05]  /*5b00*/  BSYNC B2 ;  /* 0x0000000000027941 */ /* 0x000fea0003800000 */
.L_x_20977:
[----:B------:R-:W-:-:S04]  /*5b10*/  FMUL.FTZ R7, R7, 1.1920928955078125e-07 ;  /* 0x3400000007077820 */ /* 0x000fc80000410000 */
[----:B------:R-:W-:-:S07]  /*5b20*/  FMUL.FTZ R6, R6, R7 ;  /* 0x0000000706067220 */ /* 0x000fce0000410000 */
.L_x_20972:
[----:B------:R-:W-:Y:S05]  /*5b30*/  BSYNC B0 ;  /* 0x0000000000007941 */ /* 0x000fea0003800000 */
.L_x_20971:
        /* <DEDUP_REMOVED lines=25> */
.L_x_20970:
[----:B------:R-:W-:Y:S05]  /*5cd0*/  BSYNC B1 ;  /* 0x0000000000017941 */ /* 0x000fea0003800000 */
.L_x_20969:
        /* <DEDUP_REMOVED lines=28> */
.L_x_20986:
[----:B------:R-:W-:Y:S02]  /*5ea0*/  HADD2.F32 R5, -RZ, R2.H0_H0 ;  /* 0x20000002ff057230 */ /* 0x000fe40000004100 */
[----:B------:R-:W-:-:S04]  /*5eb0*/  IMAD.MOV.U32 R17, RZ, RZ, R3 ;  /* 0x000000ffff117224 */ /* 0x000fc800078e0003 */
[----:B------:R-:W1:Y:S02]  /*5ec0*/  F2I.S64.TRUNC R4, R5 ;  /* 0x0000000500047311 */ /* 0x000e64000020d900 */
[----:B-1----:R1:W-:Y:S01]  /*5ed0*/  STG.E.U8 desc[UR36][R8.64], R4 ;  /* 0x0000000408007986 */ /* 0x0023e2000c101124 */
[----:B------:R-:W-:Y:S05]  /*5ee0*/  BRA `(.L_x_20988) ;  /* 0x0000000c00d47947 */ /* 0x000fea0003800000 */
.L_x_20985:
        /* <DEDUP_REMOVED lines=11> */
.L_x_20990:
[----:B------:R-:W-:Y:S02]  /*5fa0*/  HADD2.F32 R2, -RZ, R2.H0_H0 ;  /* 0x20000002ff027230 */ /* 0x000fe40000004100 */
[----:B------:R-:W-:Y:S02]  /*5fb0*/  IMAD.MOV.U32 R17, RZ, RZ, R3 ;  /* 0x000000ffff117224 */ /* 0x000fe400078e0003 */
[----:B------:R-:W1:Y:S02]  /*5fc0*/  F2I.FTZ.TRUNC.NTZ R5, R2 ;  /* 0x0000000200057305 */ /* 0x000e64000021f100 */
[----:B-1----:R3:W-:Y:S01]  /*5fd0*/  STG.E desc[UR36][R8.64], R5 ;  /* 0x0000000508007986 */ /* 0x0027e2000c101924 */
[----:B------:R-:W-:Y:S05]  /*5fe0*/  BRA `(.L_x_20988) ;  /* 0x0000000c00947947 */ /* 0x000fea0003800000 */
.L_x_20989:
[----:B------:R-:W-:Y:S02]  /*5ff0*/  HADD2.F32 R2, -RZ, R2.H0_H0 ;  /* 0x20000002ff027230 */ /* 0x000fe40000004100 */
[----:B------:R-:W-:Y:S02]  /*6000*/  IMAD.MOV.U32 R17, RZ, RZ, R3 ;  /* 0x000000ffff117224 */ /* 0x000fe400078e0003 */
[----:B------:R-:W1:Y:S02]  /*6010*/  F2I.FTZ.TRUNC.NTZ R5, R2 ;  /* 0x0000000200057305 */ /* 0x000e64000021f100 */
[----:B-1----:R1:W-:Y:S01]  /*6020*/  STG.E.U16 desc[UR36][R8.64], R5 ;  /* 0x0000000508007986 */ /* 0x0023e2000c101524 */
[----:B------:R-:W-:Y:S05]  /*6030*/  BRA `(.L_x_20988) ;  /* 0x0000000c00807947 */ /* 0x000fea0003800000 */
.L_x_20984:
        /* <DEDUP_REMOVED lines=10> */
.L_x_20992:
[----:B------:R1:W-:Y:S01]  /*60e0*/  STG.E.U16 desc[UR36][R8.64], R2 ;  /* 0x0000000208007986 */ /* 0x0003e2000c101524 */
[----:B------:R-:W-:Y:S01]  /*60f0*/  IMAD.MOV.U32 R17, RZ, RZ, R3 ;  /* 0x000000ffff117224 */ /* 0x000fe200078e0003 */
[----:B------:R-:W-:Y:S06]  /*6100*/  BRA `(.L_x_20988) ;  /* 0x0000000c004c7947 */ /* 0x000fec0003800000 */
.L_x_20991:
        /* <DEDUP_REMOVED lines=11> */
.L_x_20994:
[----:B------:R-:W-:Y:S02]  /*61c0*/  HADD2.F32 R0, -RZ, R2.H0_H0 ;  /* 0x20000002ff007230 */ /* 0x000fe40000004100 */
[----:B------:R-:W-:-:S03]  /*61d0*/  IMAD.MOV.U32 R17, RZ, RZ, R3 ;  /* 0x000000ffff117224 */ /* 0x000fc600078e0003 */
[----:B------:R-:W-:-:S04]  /*61e0*/  F2FP.F16.F32.PACK_AB R0, RZ, R0 ;  /* 0x00000000ff00723e */ /* 0x000fc800000000ff */
[----:B------:R-:W-:-:S05]  /*61f0*/  PRMT R0, R0, 0x5410, RZ ;  /* 0x0000541000007816 */ /* 0x000fca00000000ff */
[----:B------:R1:W-:Y:S01]  /*6200*/  STG.E desc[UR36][R8.64], R0 ;  /* 0x0000000008007986 */ /* 0x0003e2000c101924 */
[----:B------:R-:W-:Y:S05]  /*6210*/  BRA `(.L_x_20988) ;  /* 0x0000000c00087947 */ /* 0x000fea0003800000 */
.L_x_20993:
[----:B------:R-:W-:Y:S02]  /*6220*/  HADD2.F32 R4, -RZ, R2.H0_H0 ;  /* 0x20000002ff047230 */ /* 0x000fe40000004100 */
[----:B------:R-:W-:-:S03]  /*6230*/  IMAD.MOV.U32 R17, RZ, RZ, R3 ;  /* 0x000000ffff117224 */ /* 0x000fc600078e0003 */
[----:B------:R-:W-:-:S06]  /*6240*/  FMUL.FTZ R4, R4, 1 ;  /* 0x3f80000004047820 */ /* 0x000fcc0000410000 */
[----:B------:R-:W1:Y:S02]  /*6250*/  F2F.F64.F32 R4, R4 ;  /* 0x0000000400047310 */ /* 0x000e640000201800 */
[----:B-1----:R1:W-:Y:S01]  /*6260*/  STG.E.64 desc[UR36][R8.64], R4 ;  /* 0x0000000408007986 */ /* 0x0023e2000c101b24 */
[----:B------:R-:W-:Y:S05]  /*6270*/  BRA `(.L_x_20988) ;  /* 0x0000000800f07947 */ /* 0x000fea0003800000 */
.L_x_20983:
        /* <DEDUP_REMOVED lines=14> */
.L_x_20997:
[----:B------:R-:W-:Y:S01]  /*6360*/  HADD2.F32 R2, -RZ, R2.H0_H0 ;  /* 0x20000002ff027230 */ /* 0x000fe20000004100 */
[----:B------:R-:W-:Y:S01]  /*6370*/  CS2R R6, SRZ ;  /* 0x0000000000067805 */ /* 0x000fe2000001ff00 */
[----:B------:R-:W-:-:S03]  /*6380*/  IMAD.MOV.U32 R17, RZ, RZ, R3 ;  /* 0x000000ffff117224 */ /* 0x000fc600078e0003 */
[----:B------:R-:W-:-:S04]  /*6390*/  FMUL.FTZ R2, R2, 1 ;  /* 0x3f80000002027820 */ /* 0x000fc80000410000 */
[----:B------:R-:W1:Y:S02]  /*63a0*/  F2F.F64.F32 R4, R2 ;  /* 0x0000000200047310 */ /* 0x000e640000201800 */
[----:B-1----:R1:W-:Y:S01]  /*63b0*/  STG.E.128 desc[UR36][R8.64], R4 ;  /* 0x0000000408007986 */ /* 0x0023e2000c101d24 */
[----:B------:R-:W-:Y:S05]  /*63c0*/  BRA `(.L_x_20988) ;  /* 0x00000008009c7947 */ /* 0x000fea0003800000 */
.L_x_20996:
        /* <DEDUP_REMOVED lines=21> */
.L_x_21001:
[----:B------:R-:W-:Y:S05]  /*6520*/  BSYNC B0 ;  /* 0x0000000000007941 */ /* 0x000fea0003800000 */
.L_x_21000:
[----:B------:R-:W-:Y:S01]  /*6530*/  LOP3.LUT R5, R0, R5, RZ, 0xfc, !PT ;  /* 0x0000000500057212 */ /* 0x000fe200078efcff */
[----:B------:R-:W-:-:S04]  /*6540*/  IMAD.MOV.U32 R17, RZ, RZ, R3 ;  /* 0x000000ffff117224 */ /* 0x000fc800078e0003 */
[----:B------:R1:W-:Y:S01]  /*6550*/  STG.E.U8 desc[UR36][R8.64], R5 ;  /* 0x0000000508007986 */ /* 0x0003e2000c101124 */
[----:B------:R-:W-:Y:S05]  /*6560*/  BRA `(.L_x_20988) ;  /* 0x0000000800347947 */ /* 0x000fea0003800000 */
.L_x_20999:
        /* <DEDUP_REMOVED lines=13> */
.L_x_21003:
[----:B------:R-:W-:Y:S01]  /*6640*/  IMAD.MOV.U32 R0, RZ, RZ, 0x7f ;  /* 0x0000007fff007424 */ /* 0x000fe200078e00ff */
[----:B------:R-:W-:-:S04]  /*6650*/  ISETP.GT.U32.AND P0, PT, R2, 0x7f800000, PT ;  /* 0x7f8000000200780c */ /* 0x000fc80003f04070 */
[----:B------:R-:W-:-:S09]  /*6660*/  SEL R0, R0, 0x7c, P0 ;  /* 0x0000007c00007807 */ /* 0x000fd20000000000 */
.L_x_21004:
[----:B------:R-:W-:Y:S05]  /*6670*/  BSYNC B0 ;  /* 0x0000000000007941 */ /* 0x000fea0003800000 */
.L_x_21002:
[----:B------:R-:W-:Y:S01]  /*6680*/  LOP3.LUT R2, R5, 0x80000000, RZ, 0xc0, !PT ;  /* 0x8000000005027812 */ /* 0x000fe200078ec0ff */
[----:B------:R-:W-:-:S03]  /*6690*/  IMAD.MOV.U32 R17, RZ, RZ, R3 ;  /* 0x000000ffff117224 */ /* 0x000fc600078e0003 */
[----:B------:R-:W-:-:S04]  /*66a0*/  SHF.R.U32.HI R5, RZ, 0x18, R2 ;  /* 0x00000018ff057819 */ /* 0x000fc80000011602 */
[----:B------:R-:W-:-:S05]  /*66b0*/  LOP3.LUT R5, R0, R5, RZ, 0xfc, !PT ;  /* 0x0000000500057212 */ /* 0x000fca00078efcff */
[----:B------:R1:W-:Y:S01]  /*66c0*/  STG.E.U8 desc[UR36][R8.64], R5 ;  /* 0x0000000508007986 */ /* 0x0003e2000c101124 */
[----:B------:R-:W-:Y:S05]  /*66d0*/  BRA `(.L_x_20988) ;  /* 0x0000000400d87947 */ /* 0x000fea0003800000 */
.L_x_20998:
[----:B------:R-:W-:Y:S02]  /*66e0*/  HADD2.F32 R0, -RZ, R2.H0_H0 ;  /* 0x20000002ff007230 */ /* 0x000fe40000004100 */
[----:B------:R-:W-:-:S03]  /*66f0*/  IMAD.MOV.U32 R17, RZ, RZ, R3 ;  /* 0x000000ffff117224 */ /* 0x000fc600078e0003 */
[----:B------:R-:W-:-:S05]  /*6700*/  F2FP.BF16.F32.PACK_AB R0, RZ, R0 ;  /* 0x00000000ff00723e */ /* 0x000fca00000010ff */
[----:B------:R1:W-:Y:S01]  /*6710*/  STG.E.U16 desc[UR36][R8.64], R0 ;  /* 0x0000000008007986 */ /* 0x0003e2000c101524 */
[----:B------:R-:W-:Y:S05]  /*6720*/  BRA `(.L_x_20988) ;  /* 0x0000000400c47947 */ /* 0x000fea0003800000 */
.L_x_20995:
        /* <DEDUP_REMOVED lines=13> */
.L_x_21007:
        /* <DEDUP_REMOVED lines=17> */
.L_x_21010:
[----:B------:R-:W-:-:S04]  /*6910*/  LOP3.LUT R2, R5, 0x80000000, RZ, 0xc0, !PT ;  /* 0x8000000005027812 */ /* 0x000fc800078ec0ff */
[----:B------:R-:W-:-:S04]  /*6920*/  SHF.R.U32.HI R5, RZ, 0x18, R2 ;  /* 0x00000018ff057819 */ /* 0x000fc80000011602 */
[----:B------:R-:W-:-:S04]  /*6930*/  LOP3.LUT R0, R0, R5, RZ, 0xfc, !PT ;  /* 0x0000000500007212 */ /* 0x000fc800078efcff */
[----:B------:R-:W-:-:S07]  /*6940*/  PRMT R4, R0, 0x7610, R4 ;  /* 0x0000761000047816 */ /* 0x000fce0000000004 */
.L_x_21009:
[----:B------:R-:W-:Y:S05]  /*6950*/  BSYNC B0 ;  /* 0x0000000000007941 */ /* 0x000fea0003800000 */
.L_x_21008:
[----:B------:R1:W-:Y:S01]  /*6960*/  STG.E.U8 desc[UR36][R8.64], R4 ;  /* 0x0000000408007986 */ /* 0x0003e2000c101124 */
[----:B------:R-:W-:Y:S01]  /*6970*/  IMAD.MOV.U32 R17, RZ, RZ, R3 ;  /* 0x000000ffff117224 */ /* 0x000fe200078e0003 */
[----:B------:R-:W-:Y:S06]  /*6980*/  BRA `(.L_x_20988) ;  /* 0x00000004002c7947 */ /* 0x000fec0003800000 */
.L_x_21006:
        /* <DEDUP_REMOVED lines=17> */
.L_x_21013:
[----:B------:R-:W-:-:S04]  /*6aa0*/  LOP3.LUT R2, R5, 0x80000000, RZ, 0xc0, !PT ;  /* 0x8000000005027812 */ /* 0x000fc800078ec0ff */
[----:B------:R-:W-:-:S04]  /*6ab0*/  SHF.R.U32.HI R5, RZ, 0x18, R2 ;  /* 0x00000018ff057819 */ /* 0x000fc80000011602 */
[----:B------:R-:W-:-:S04]  /*6ac0*/  LOP3.LUT R0, R0, R5, RZ, 0xfc, !PT ;  /* 0x0000000500007212 */ /* 0x000fc800078efcff */
[----:B------:R-:W-:-:S07]  /*6ad0*/  PRMT R4, R0, 0x7610, R4 ;  /* 0x0000761000047816 */ /* 0x000fce0000000004 */
.L_x_21012:
[----:B------:R-:W-:Y:S05]  /*6ae0*/  BSYNC B0 ;  /* 0x0000000000007941 */ /* 0x000fea0003800000 */
.L_x_21011:
[----:B------:R1:W-:Y:S01]  /*6af0*/  STG.E.U8 desc[UR36][R8.64], R4 ;  /* 0x0000000408007986 */ /* 0x0003e2000c101124 */
[----:B------:R-:W-:Y:S01]  /*6b00*/  IMAD.MOV.U32 R17, RZ, RZ, R3 ;  /* 0x000000ffff117224 */ /* 0x000fe200078e0003 */
[----:B------:R-:W-:Y:S06]  /*6b10*/  BRA `(.L_x_20988) ;  /* 0x0000000000c87947 */ /* 0x000fec0003800000 */
.L_x_21005:
        /* <DEDUP_REMOVED lines=23> */
.L_x_20987:
        /* <DEDUP_REMOVED lines=16> */
.L_x_21016:
[----:B------:R-:W-:Y:S01]  /*6d90*/  VIADD R17, R17, 0x80 ;  /* 0x0000008011117836 */ /* 0x000fe20000000000 */
[----:B------:R-:W-:Y:S06]  /*6da0*/  BRA `(.L_x_20988) ;  /* 0x0000000000247947 */ /* 0x000fec0003800000 */
.L_x_21015:
[----:B------:R-:W-:Y:S02]  /*6db0*/  HADD2.F32 R4, -RZ, R2.H0_H0 ;  /* 0x20000002ff047230 */ /* 0x000fe40000004100 */
[----:B------:R-:W-:-:S04]  /*6dc0*/  IMAD.MOV.U32 R17, RZ, RZ, R3 ;  /* 0x000000ffff117224 */ /* 0x000fc800078e0003 */
[----:B------:R-:W1:Y:S02]  /*6dd0*/  F2I.U64.TRUNC R4, R4 ;  /* 0x0000000400047311 */ /* 0x000e64000020d800 */
[----:B-1----:R1:W-:Y:S01]  /*6de0*/  STG.E.64 desc[UR36][R8.64], R4 ;  /* 0x0000000408007986 */ /* 0x0023e2000c101b24 */
[----:B------:R-:W-:Y:S05]  /*6df0*/  BRA `(.L_x_20988) ;  /* 0x0000000000107947 */ /* 0x000fea0003800000 */
.L_x_21014:
[----:B------:R-:W-:Y:S02]  /*6e00*/  HADD2.F32 R2, -RZ, R2.H0_H0 ;  /* 0x20000002ff027230 */ /* 0x000fe40000004100 */
[----:B------:R-:W-:Y:S02]  /*6e10*/  IMAD.MOV.U32 R17, RZ, RZ, R3 ;  /* 0x000000ffff117224 */ /* 0x000fe400078e0003 */
[----:B------:R-:W1:Y:S02]  /*6e20*/  F2I.FTZ.U32.TRUNC.NTZ R5, R2 ;  /* 0x0000000200057305 */ /* 0x000e64000021f000 */
[----:B-1----:R1:W-:Y:S03]  /*6e30*/  STG.E desc[UR36][R8.64], R5 ;  /* 0x0000000508007986 */ /* 0x0023e6000c101924 */
.L_x_20988:
[----:B------:R-:W-:-:S13]  /*6e40*/  ISETP.GE.AND P0, PT, R17, R22, PT ;  /* 0x000000161100720c */ /* 0x000fda0003f06270 */
[----:B------:R-:W-:Y:S05]  /*6e50*/  @P0 BREAK B6 ;  /* 0x0000000000060942 */ /* 0x000fea0003800000 */
[----:B------:R-:W-:Y:S05]  /*6e60*/  @P0 BRA `(.L_x_21017) ;  /* 0x0000001c00f00947 */ /* 0x000fea0003800000 */
[----:B-1----:R-:W1:Y:S01]  /*6e70*/  LDC.64 R2, c[0x0][0x228] ;  /* 0x00008a00ff027b82 */ /* 0x002e620000000a00 */
[----:B------:R-:W-:Y:S01]  /*6e80*/  IMAD R0, R16, 0x200, R17 ;  /* 0x0000020010007824 */ /* 0x000fe200078e0211 */
[----:B--2---:R-:W-:Y:S01]  /*6e90*/  PRMT R4, R18, 0x9910, RZ ;  /* 0x0000991012047816 */ /* 0x004fe200000000ff */
[----:B------:R-:W-:Y:S02]  /*6ea0*/  ULDC UR4, c[0x0][0x248] ;  /* 0x0000920000047ab9 */ /* 0x000fe40000000800 */
[----:B---34-:R-:W-:Y:S02]  /*6eb0*/  IMAD R5, R0, UR4, RZ ;  /* 0x0000000400057c24 */ /* 0x018fe4000f8e02ff */
        /* <DEDUP_REMOVED lines=17> */
.L_x_21021:
[----:B------:R-:W-:-:S06]  /*6fd0*/  HADD2.F32 R5, -RZ, R25.H0_H0 ;  /* 0x20000019ff057230 */ /* 0x000fcc0000004100 */
[----:B------:R-:W1:Y:S02]  /*6fe0*/  F2I.S64.TRUNC R4, R5 ;  /* 0x0000000500047311 */ /* 0x000e64000020d900 */
[----:B-1----:R1:W-:Y:S01]  /*6ff0*/  STG.E.U8 desc[UR36][R2.64], R4 ;  /* 0x0000000402007986 */ /* 0x0023e2000c101124 */
[----:B------:R-:W-:Y:S05]  /*7000*/  BRA `(.L_x_21023) ;  /* 0x0000000c00847947 */ /* 0x000fea0003800000 */
.L_x_21020:
        /* <DEDUP_REMOVED lines=10> */
.L_x_21025:
[----:B------:R-:W-:-:S06]  /*70b0*/  HADD2.F32 R25, -RZ, R25.H0_H0 ;  /* 0x20000019ff197230 */ /* 0x000fcc0000004100 */
[----:B------:R-:W1:Y:S02]  /*70c0*/  F2I.FTZ.TRUNC.NTZ R25, R25 ;  /* 0x0000001900197305 */ /* 0x000e64000021f100 */
[----:B-1----:R1:W-:Y:S01]  /*70d0*/  STG.E desc[UR36][R2.64], R25 ;  /* 0x0000001902007986 */ /* 0x0023e2000c101924 */
[----:B------:R-:W-:Y:S05]  /*70e0*/  BRA `(.L_x_21023) ;  /* 0x0000000c004c7947 */ /* 0x000fea0003800000 */
.L_x_21024:
[----:B------:R-:W-:-:S06]  /*70f0*/  HADD2.F32 R25, -RZ, R25.H0_H0 ;  /* 0x20000019ff197230 */ /* 0x000fcc0000004100 */
[----:B------:R-:W1:Y:S02]  /*7100*/  F2I.FTZ.TRUNC.NTZ R25, R25 ;  /* 0x0000001900197305 */ /* 0x000e64000021f100 */
[----:B-1----:R1:W-:Y:S01]  /*7110*/  STG.E.U16 desc[UR36][R2.64], R25 ;  /* 0x0000001902007986 */ /* 0x0023e2000c101524 */
[----:B------:R-:W-:Y:S05]  /*7120*/  BRA `(.L_x_21023) ;  /* 0x0000000c003c7947 */ /* 0x000fea0003800000 */
.L_x_21019:
        /* <DEDUP_REMOVED lines=9> */
.L_x_21027:
[----:B------:R1:W-:Y:S01]  /*71c0*/  STG.E.U16 desc[UR36][R2.64], R25 ;  /* 0x0000001902007986 */ /* 0x0003e2000c101524 */
[----:B------:R-:W-:Y:S05]  /*71d0*/  BRA `(.L_x_21023) ;  /* 0x0000000c00107947 */ /* 0x000fea0003800000 */
.L_x_21026:
        /* <DEDUP_REMOVED lines=10> */
.L_x_21029:
[----:B------:R-:W-:-:S05]  /*7280*/  HADD2.F32 R0, -RZ, R25.H0_H0 ;  /* 0x20000019ff007230 */ /* 0x000fca0000004100 */
[----:B------:R-:W-:-:S04]  /*7290*/  F2FP.F16.F32.PACK_AB R0, RZ, R0 ;  /* 0x00000000ff00723e */ /* 0x000fc800000000ff */
[----:B------:R-:W-:-:S05]  /*72a0*/  PRMT R0, R0, 0x5410, RZ ;  /* 0x0000541000007816 */ /* 0x000fca00000000ff */
[----:B------:R1:W-:Y:S01]  /*72b0*/  STG.E desc[UR36][R2.64], R0 ;  /* 0x0000000002007986 */ /* 0x0003e2000c101924 */
[----:B------:R-:W-:Y:S05]  /*72c0*/  BRA `(.L_x_21023) ;  /* 0x0000000800d47947 */ /* 0x000fea0003800000 */
.L_x_21028:
[----:B------:R-:W-:-:S05]  /*72d0*/  HADD2.F32 R4, -RZ, R25.H0_H0 ;  /* 0x20000019ff047230 */ /* 0x000fca0000004100 */
[----:B------:R-:W-:-:S06]  /*72e0*/  FMUL.FTZ R4, R4, 1 ;  /* 0x3f80000004047820 */ /* 0x000fcc0000410000 */
[----:B------:R-:W1:Y:S02]  /*72f0*/  F2F.F64.F32 R4, R4 ;  /* 0x0000000400047310 */ /* 0x000e640000201800 */
[----:B-1----:R1:W-:Y:S01]  /*7300*/  STG.E.64 desc[UR36][R2.64], R4 ;  /* 0x0000000402007986 */ /* 0x0023e2000c101b24 */
[----:B------:R-:W-:Y:S05]  /*7310*/  BRA `(.L_x_21023) ;  /* 0x0000000800c07947 */ /* 0x000fea0003800000 */
.L_x_21018:
        /* <DEDUP_REMOVED lines=13> */
.L_x_21032:
[----:B------:R-:W-:Y:S01]  /*73f0*/  HADD2.F32 R25, -RZ, R25.H0_H0 ;  /* 0x20000019ff197230 */ /* 0x000fe20000004100 */
[----:B------:R-:W-:-:S04]  /*7400*/  CS2R R6, SRZ ;  /* 0x0000000000067805 */ /* 0x000fc8000001ff00 */
[----:B------:R-:W-:-:S06]  /*7410*/  FMUL.FTZ R4, R25, 1 ;  /* 0x3f80000019047820 */ /* 0x000fcc0000410000 */
[----:B------:R-:W1:Y:S02]  /*7420*/  F2F.F64.F32 R4, R4 ;  /* 0x0000000400047310 */ /* 0x000e640000201800 */
[----:B-1----:R1:W-:Y:S01]  /*7430*/  STG.E.128 desc[UR36][R2.64], R4 ;  /* 0x0000000402007986 */ /* 0x0023e2000c101d24 */
[----:B------:R-:W-:Y:S05]  /*7440*/  BRA `(.L_x_21023) ;  /* 0x0000000800747947 */ /* 0x000fea0003800000 */
.L_x_21031:
        /* <DEDUP_REMOVED lines=21> */
.L_x_21036:
[----:B------:R-:W-:Y:S05]  /*75a0*/  BSYNC B0 ;  /* 0x0000000000007941 */ /* 0x000fea0003800000 */
.L_x_21035:
[----:B------:R-:W-:-:S05]  /*75b0*/  LOP3.LUT R5, R0, R5, RZ, 0xfc, !PT ;  /* 0x0000000500057212 */ /* 0x000fca00078efcff */
[----:B------:R1:W-:Y:S01]  /*75c0*/  STG.E.U8 desc[UR36][R2.64], R5 ;  /* 0x0000000502007986 */ /* 0x0003e2000c101124 */
[----:B------:R-:W-:Y:S05]  /*75d0*/  BRA `(.L_x_21023) ;  /* 0x0000000800107947 */ /* 0x000fea0003800000 */
.L_x_21034:
        /* <DEDUP_REMOVED lines=13> */
.L_x_21038:
[----:B------:R-:W-:Y:S01]  /*76b0*/  IMAD.MOV.U32 R0, RZ, RZ, 0x7f ;  /* 0x0000007fff007424 */ /* 0x000fe200078e00ff */
[----:B------:R-:W-:-:S04]  /*76c0*/  ISETP.GT.U32.AND P0, PT, R4, 0x7f800000, PT ;  /* 0x7f8000000400780c */ /* 0x000fc80003f04070 */
[----:B------:R-:W-:-:S09]  /*76d0*/  SEL R0, R0, 0x7c, P0 ;  /* 0x0000007c00007807 */ /* 0x000fd20000000000 */
.L_x_21039:
[----:B------:R-:W-:Y:S05]  /*76e0*/  BSYNC B0 ;  /* 0x0000000000007941 */ /* 0x000fea0003800000 */
.L_x_21037:
[----:B------:R-:W-:-:S04]  /*76f0*/  LOP3.LUT R4, R25, 0x80000000, RZ, 0xc0, !PT ;  /* 0x8000000019047812 */ /* 0x000fc800078ec0ff */
[----:B------:R-:W-:-:S04]  /*7700*/  SHF.R.U32.HI R5, RZ, 0x18, R4 ;  /* 0x00000018ff057819 */ /* 0x000fc80000011604 */
[----:B------:R-:W-:-:S05]  /*7710*/  LOP3.LUT R5, R0, R5, RZ, 0xfc, !PT ;  /* 0x0000000500057212 */ /* 0x000fca00078efcff */
[----:B------:R1:W-:Y:S01]  /*7720*/  STG.E.U8 desc[UR36][R2.64], R5 ;  /* 0x0000000502007986 */ /* 0x0003e2000c101124 */
[----:B------:R-:W-:Y:S05]  /*7730*/  BRA `(.L_x_21023) ;  /* 0x0000000400b87947 */ /* 0x000fea0003800000 */
.L_x_21033:
[----:B------:R-:W-:-:S05]  /*7740*/  HADD2.F32 R0, -RZ, R25.H0_H0 ;  /* 0x20000019ff007230 */ /* 0x000fca0000004100 */
[----:B------:R-:W-:-:S05]  /*7750*/  F2FP.BF16.F32.PACK_AB R0, RZ, R0 ;  /* 0x00000000ff00723e */ /* 0x000fca00000010ff */
[----:B------:R1:W-:Y:S01]  /*7760*/  STG.E.U16 desc[UR36][R2.64], R0 ;  /* 0x0000000002007986 */ /* 0x0003e2000c101524 */
[----:B------:R-:W-:Y:S05]  /*7770*/  BRA `(.L_x_21023) ;  /* 0x0000000400a87947 */ /* 0x000fea0003800000 */
.L_x_21030:
        /* <DEDUP_REMOVED lines=12> */
.L_x_21042:
        /* <DEDUP_REMOVED lines=17> */
.L_x_21045:
[----:B------:R-:W-:-:S04]  /*7950*/  LOP3.LUT R0, R25, 0x80000000, RZ, 0xc0, !PT ;  /* 0x8000000019007812 */ /* 0x000fc800078ec0ff */
[----:B------:R-:W-:-:S04]  /*7960*/  SHF.R.U32.HI R5, RZ, 0x18, R0 ;  /* 0x00000018ff057819 */ /* 0x000fc80000011600 */
[----:B------:R-:W-:-:S04]  /*7970*/  LOP3.LUT R4, R4, R5, RZ, 0xfc, !PT ;  /* 0x0000000504047212 */ /* 0x000fc800078efcff */
[----:B------:R-:W-:-:S07]  /*7980*/  PRMT R0, R4, 0x7610, R0 ;  /* 0x0000761004007816 */ /* 0x000fce0000000000 */
.L_x_21044:
[----:B------:R-:W-:Y:S05]  /*7990*/  BSYNC B0 ;  /* 0x0000000000007941 */ /* 0x000fea0003800000 */
.L_x_21043:
[----:B------:R4:W-:Y:S01]  /*79a0*/  STG.E.U8 desc[UR36][R2.64], R0 ;  /* 0x0000000002007986 */ /* 0x0009e2000c101124 */
[----:B------:R-:W-:Y:S05]  /*79b0*/  BRA `(.L_x_21023) ;  /* 0x0000000400187947 */ /* 0x000fea0003800000 */
.L_x_21041:
        /* <DEDUP_REMOVED lines=17> */
.L_x_21048:
[----:B------:R-:W-:-:S04]  /*7ad0*/  LOP3.LUT R0, R25, 0x80000000, RZ, 0xc0, !PT ;  /* 0x8000000019007812 */ /* 0x000fc800078ec0ff */
[----:B------:R-:W-:-:S04]  /*7ae0*/  SHF.R.U32.HI R5, RZ, 0x18, R0 ;  /* 0x00000018ff057819 */ /* 0x000fc80000011600 */
[----:B------:R-:W-:-:S04]  /*7af0*/  LOP3.LUT R4, R4, R5, RZ, 0xfc, !PT ;  /* 0x0000000504047212 */ /* 0x000fc800078efcff */
[----:B------:R-:W-:-:S07]  /*7b00*/  PRMT R0, R4, 0x7610, R0 ;  /* 0x0000761004007816 */ /* 0x000fce0000000000 */
.L_x_21047:
[----:B------:R-:W-:Y:S05]  /*7b10*/  BSYNC B0 ;  /* 0x0000000000007941 */ /* 0x000fea0003800000 */
.L_x_21046:
[----:B------:R1:W-:Y:S01]  /*7b20*/  STG.E.U8 desc[UR36][R2.64], R0 ;  /* 0x0000000002007986 */ /* 0x0003e2000c101124 */
[----:B------:R-:W-:Y:S05]  /*7b30*/  BRA `(.L_x_21023) ;  /* 0x0000000000b87947 */ /* 0x000fea0003800000 */
.L_x_21040:
        /* <DEDUP_REMOVED lines=22> */
.L_x_21022:
        /* <DEDUP_REMOVED lines=16> */
.L_x_21051:
[----:B------:R-:W-:Y:S05]  /*7da0*/  BRA `(.L_x_21023) ;  /* 0x00000000001c7947 */ /* 0x000fea0003800000 */
.L_x_21050:
[----:B------:R-:W-:-:S06]  /*7db0*/  HADD2.F32 R4, -RZ, R25.H0_H0 ;  /* 0x20000019ff047230 */ /* 0x000fcc0000004100 */
[----:B------:R-:W1:Y:S02]  /*7dc0*/  F2I.U64.TRUNC R4, R4 ;  /* 0x0000000400047311 */ /* 0x000e64000020d800 */
[----:B-1----:R3:W-:Y:S01]  /*7dd0*/  STG.E.64 desc[UR36][R2.64], R4 ;  /* 0x0000000402007986 */ /* 0x0027e2000c101b24 */
[----:B------:R-:W-:Y:S05]  /*7de0*/  BRA `(.L_x_21023) ;  /* 0x00000000000c7947 */ /* 0x000fea0003800000 */
.L_x_21049:
[----:B------:R-:W-:-:S06]  /*7df0*/  HADD2.F32 R25, -RZ, R25.H0_H0 ;  /* 0x20000019ff197230 */ /* 0x000fcc0000004100 */
[----:B------:R-:W1:Y:S02]  /*7e00*/  F2I.FTZ.U32.TRUNC.NTZ R25, R25 ;  /* 0x0000001900197305 */ /* 0x000e64000021f000 */
[----:B-1----:R1:W-:Y:S02]  /*7e10*/  STG.E desc[UR36][R2.64], R25 ;  /* 0x0000001902007986 */ /* 0x0023e4000c101924 */
.L_x_21023:
[----:B------:R-:W-:-:S07]  /*7e20*/  VIADD R17, R17, 0x80 ;  /* 0x0000008011117836 */ /* 0x000fce0000000000 */
.L_x_20982:
[----:B------:R-:W-:-:S13]  /*7e30*/  ISETP.GE.AND P0, PT, R17, R22, PT ;  /* 0x000000161100720c */ /* 0x000fda0003f06270 */
[----:B------:R-:W-:Y:S05]  /*7e40*/  @P0 BREAK B6 ;  /* 0x0000000000060942 */ /* 0x000fea0003800000 */
[----:B------:R-:W-:Y:S05]  /*7e50*/  @P0 BRA `(.L_x_21017) ;  /* 0x0000000c00f40947 */ /* 0x000fea0003800000 */
[----:B------:R-:W-:Y:S05]  /*7e60*/  BSYNC B6 ;  /* 0x0000000000067941 */ /* 0x000fea0003800000 */
.L_x_20981:
        /* <DEDUP_REMOVED lines=22> */
.L_x_21055:
[----:B-----5:R-:W-:-:S06]  /*7fd0*/  HADD2.F32 R5, -RZ, R23.H0_H0 ;  /* 0x20000017ff057230 */ /* 0x020fcc0000004100 */
[----:B------:R-:W1:Y:S02]  /*7fe0*/  F2I.S64.TRUNC R4, R5 ;  /* 0x0000000500047311 */ /* 0x000e64000020d900 */
[----:B-1----:R1:W-:Y:S01]  /*7ff0*/  STG.E.U8 desc[UR36][R2.64], R4 ;  /* 0x0000000402007986 */ /* 0x0023e2000c101124 */
[----:B------:R-:W-:Y:S05]  /*8000*/  BRA `(.L_x_21057) ;  /* 0x0000000c00847947 */ /* 0x000fea0003800000 */
.L_x_21054:
        /* <DEDUP_REMOVED lines=10> */
.L_x_21059:
[----:B-----5:R-:W-:-:S06]  /*80b0*/  HADD2.F32 R23, -RZ, R23.H0_H0 ;  /* 0x20000017ff177230 */ /* 0x020fcc0000004100 */
[----:B------:R-:W1:Y:S02]  /*80c0*/  F2I.FTZ.TRUNC.NTZ R23, R23 ;  /* 0x0000001700177305 */ /* 0x000e64000021f100 */
[----:B-1----:R1:W-:Y:S01]  /*80d0*/  STG.E desc[UR36][R2.64], R23 ;  /* 0x0000001702007986 */ /* 0x0023e2000c101924 */
[----:B------:R-:W-:Y:S05]  /*80e0*/  BRA `(.L_x_21057) ;  /* 0x0000000c004c7947 */ /* 0x000fea0003800000 */
.L_x_21058:
[----:B-----5:R-:W-:-:S06]  /*80f0*/  HADD2.F32 R23, -RZ, R23.H0_H0 ;  /* 0x20000017ff177230 */ /* 0x020fcc0000004100 */
[----:B------:R-:W1:Y:S02]  /*8100*/  F2I.FTZ.TRUNC.NTZ R23, R23 ;  /* 0x0000001700177305 */ /* 0x000e64000021f100 */
[----:B-1----:R1:W-:Y:S01]  /*8110*/  STG.E.U16 desc[UR36][R2.64], R23 ;  /* 0x0000001702007986 */ /* 0x0023e2000c101524 */
[----:B------:R-:W-:Y:S05]  /*8120*/  BRA `(.L_x_21057) ;  /* 0x0000000c003c7947 */ /* 0x000fea0003800000 */
.L_x_21053:
        /* <DEDUP_REMOVED lines=9> */
.L_x_21061:
[----:B-----5:R1:W-:Y:S01]  /*81c0*/  STG.E.U16 desc[UR36][R2.64], R23 ;  /* 0x0000001702007986 */ /* 0x0203e2000c101524 */
[----:B------:R-:W-:Y:S05]  /*81d0*/  BRA `(.L_x_21057) ;  /* 0x0000000c00107947 */ /* 0x000fea0003800000 */
.L_x_21060:
        /* <DEDUP_REMOVED lines=10> */
.L_x_21063:
[----:B-----5:R-:W-:-:S05]  /*8280*/  HADD2.F32 R0, -RZ, R23.H0_H0 ;  /* 0x20000017ff007230 */ /* 0x020fca0000004100 */
[----:B------:R-:W-:-:S04]  /*8290*/  F2FP.F16.F32.PACK_AB R0, RZ, R0 ;  /* 0x00000000ff00723e */ /* 0x000fc800000000ff */
[----:B------:R-:W-:-:S05]  /*82a0*/  PRMT R0, R0, 0x5410, RZ ;  /* 0x0000541000007816 */ /* 0x000fca00000000ff */
[----:B------:R1:W-:Y:S01]  /*82b0*/  STG.E desc[UR36][R2.64], R0 ;  /* 0x0000000002007986 */ /* 0x0003e2000c101924 */
[----:B------:R-:W-:Y:S05]  /*82c0*/  BRA `(.L_x_21057) ;  /* 0x0000000800d47947 */ /* 0x000fea0003800000 */
.L_x_21062:
[----:B-----5:R-:W-:-:S05]  /*82d0*/  HADD2.F32 R4, -RZ, R23.H0_H0 ;  /* 0x20000017ff047230 */ /* 0x020fca0000004100 */
[----:B------:R-:W-:-:S06]  /*82e0*/  FMUL.FTZ R4, R4, 1 ;  /* 0x3f80000004047820 */ /* 0x000fcc0000410000 */
[----:B------:R-:W1:Y:S02]  /*82f0*/  F2F.F64.F32 R4, R4 ;  /* 0x0000000400047310 */ /* 0x000e640000201800 */
[----:B-1----:R1:W-:Y:S01]  /*8300*/  STG.E.64 desc[UR36][R2.64], R4 ;  /* 0x0000000402007986 */ /* 0x0023e2000c101b24 */
[----:B------:R-:W-:Y:S05]  /*8310*/  BRA `(.L_x_21057) ;  /* 0x0000000800c07947 */ /* 0x000fea0003800000 */
.L_x_21052:
        /* <DEDUP_REMOVED lines=13> */
.L_x_21066:
[----:B-----5:R-:W-:Y:S01]  /*83f0*/  HADD2.F32 R23, -RZ, R23.H0_H0 ;  /* 0x20000017ff177230 */ /* 0x020fe20000004100 */
[----:B------:R-:W-:-:S04]  /*8400*/  CS2R R6, SRZ ;  /* 0x0000000000067805 */ /* 0x000fc8000001ff00 */
[----:B------:R-:W-:-:S06]  /*8410*/  FMUL.FTZ R4, R23, 1 ;  /* 0x3f80000017047820 */ /* 0x000fcc0000410000 */
[----:B------:R-:W1:Y:S02]  /*8420*/  F2F.F64.F32 R4, R4 ;  /* 0x0000000400047310 */ /* 0x000e640000201800 */
[----:B-1----:R1:W-:Y:S01]  /*8430*/  STG.E.128 desc[UR36][R2.64], R4 ;  /* 0x0000000402007986 */ /* 0x0023e2000c101d24 */
[----:B------:R-:W-:Y:S05]  /*8440*/  BRA `(.L_x_21057) ;  /* 0x0000000800747947 */ /* 0x000fea0003800000 */
.L_x_21065:
        /* <DEDUP_REMOVED lines=21> */
.L_x_21070:
[----:B------:R-:W-:Y:S05]  /*85a0*/  BSYNC B0 ;  /* 0x0000000000007941 */ /* 0x000fea0003800000 */
.L_x_21069:
[----:B------:R-:W-:-:S05]  /*85b0*/  LOP3.LUT R5, R0, R5, RZ, 0xfc, !PT ;  /* 0x0000000500057212 */ /* 0x000fca00078efcff */
[----:B------:R4:W-:Y:S01]  /*85c0*/  STG.E.U8 desc[UR36][R2.64], R5 ;  /* 0x0000000502007986 */ /* 0x0009e2000c101124 */
[----:B------:R-:W-:Y:S05]  /*85d0*/  BRA `(.L_x_21057) ;  /* 0x0000000800107947 */ /* 0x000fea0003800000 */
.L_x_21068:
        /* <DEDUP_REMOVED lines=13> */
.L_x_21072:
[----:B------:R-:W-:Y:S01]  /*86b0*/  IMAD.MOV.U32 R0, RZ, RZ, 0x7f ;  /* 0x0000007fff007424 */ /* 0x000fe200078e00ff */
[----:B------:R-:W-:-:S04]  /*86c0*/  ISETP.GT.U32.AND P0, PT, R4, 0x7f800000, PT ;  /* 0x7f8000000400780c */ /* 0x000fc80003f04070 */
[----:B------:R-:W-:-:S09]  /*86d0*/  SEL R0, R0, 0x7c, P0 ;  /* 0x0000007c00007807 */ /* 0x000fd20000000000 */
.L_x_21073:
[----:B------:R-:W-:Y:S05]  /*86e0*/  BSYNC B0 ;  /* 0x0000000000007941 */ /* 0x000fea0003800000 */
.L_x_21071:
[----:B------:R-:W-:-:S04]  /*86f0*/  LOP3.LUT R4, R23, 0x80000000, RZ, 0xc0, !PT ;  /* 0x8000000017047812 */ /* 0x000fc800078ec0ff */
[----:B------:R-:W-:-:S04]  /*8700*/  SHF.R.U32.HI R5, RZ, 0x18, R4 ;  /* 0x00000018ff057819 */ /* 0x000fc80000011604 */
[----:B------:R-:W-:-:S05]  /*8710*/  LOP3.LUT R5, R0, R5, RZ, 0xfc, !PT ;  /* 0x0000000500057212 */ /* 0x000fca00078efcff */
[----:B------:R1:W-:Y:S01]  /*8720*/  STG.E.U8 desc[UR36][R2.64], R5 ;  /* 0x0000000502007986 */ /* 0x0003e2000c101124 */
[----:B------:R-:W-:Y:S05]  /*8730*/  BRA `(.L_x_21057) ;  /* 0x0000000400b87947 */ /* 0x000fea0003800000 */
.L_x_21067:
[----:B-----5:R-:W-:-:S05]  /*8740*/  HADD2.F32 R0, -RZ, R23.H0_H0 ;  /* 0x20000017ff007230 */ /* 0x020fca0000004100 */
[----:B------:R-:W-:-:S05]  /*8750*/  F2FP.BF16.F32.PACK_AB R0, RZ, R0 ;  /* 0x00000000ff00723e */ /* 0x000fca00000010ff */
[----:B------:R3:W-:Y:S01]  /*8760*/  STG.E.U16 desc[UR36][R2.64], R0 ;  /* 0x0000000002007986 */ /* 0x0007e2000c101524 */
[----:B------:R-:W-:Y:S05]  /*8770*/  BRA `(.L_x_21057) ;  /* 0x0000000400a87947 */ /* 0x000fea0003800000 */
.L_x_21064:
        /* <DEDUP_REMOVED lines=12> */
.L_x_21076:
        /* <DEDUP_REMOVED lines=17> */
.L_x_21079:
[----:B------:R-:W-:-:S04]  /*8950*/  LOP3.LUT R0, R23, 0x80000000, RZ, 0xc0, !PT ;  /* 0x8000000017007812 */ /* 0x000fc800078ec0ff */
[----:B------:R-:W-:-:S04]  /*8960*/  SHF.R.U32.HI R5, RZ, 0x18, R0 ;  /* 0x00000018ff057819 */ /* 0x000fc80000011600 */
[----:B------:R-:W-:-:S04]  /*8970*/  LOP3.LUT R4, R4, R5, RZ, 0xfc, !PT ;  /* 0x0000000504047212 */ /* 0x000fc800078efcff */
[----:B------:R-:W-:-:S07]  /*8980*/  PRMT R0, R4, 0x7610, R0 ;  /* 0x0000761004007816 */ /* 0x000fce0000000000 */
.L_x_21078:
[----:B------:R-:W-:Y:S05]  /*8990*/  BSYNC B0 ;  /* 0x0000000000007941 */ /* 0x000fea0003800000 */
.L_x_21077:
[----:B------:R1:W-:Y:S01]  /*89a0*/  STG.E.U8 desc[UR36][R2.64], R0 ;  /* 0x0000000002007986 */ /* 0x0003e2000c101124 */
[----:B------:R-:W-:Y:S05]  /*89b0*/  BRA `(.L_x_21057) ;  /* 0x0000000400187947 */ /* 0x000fea0003800000 */
.L_x_21075:
        /* <DEDUP_REMOVED lines=17> */
.L_x_21082:
[----:B------:R-:W-:-:S04]  /*8ad0*/  LOP3.LUT R0, R23, 0x80000000, RZ, 0xc0, !PT ;  /* 0x8000000017007812 */ /* 0x000fc800078ec0ff */
[----:B------:R-:W-:-:S04]  /*8ae0*/  SHF.R.U32.HI R5, RZ, 0x18, R0 ;  /* 0x00000018ff057819 */ /* 0x000fc80000011600 */
[----:B------:R-:W-:-:S04]  /*8af0*/  LOP3.LUT R4, R4, R5, RZ, 0xfc, !PT ;  /* 0x0000000504047212 */ /* 0x000fc800078efcff */
[----:B------:R-:W-:-:S07]  /*8b00*/  PRMT R0, R4, 0x7610, R0 ;  /* 0x0000761004007816 */ /* 0x000fce0000000000 */
.L_x_21081:
[----:B------:R-:W-:Y:S05]  /*8b10*/  BSYNC B0 ;  /* 0x0000000000007941 */ /* 0x000fea0003800000 */
.L_x_21080:
[----:B------:R1:W-:Y:S01]  /*8b20*/  STG.E.U8 desc[UR36][R2.64], R0 ;  /* 0x0000000002007986 */ /* 0x0003e2000c101124 */
[----:B------:R-:W-:Y:S05]  /*8b30*/  BRA `(.L_x_21057) ;  /* 0x0000000000b87947 */ /* 0x000fea0003800000 */
.L_x_21074:
        /* <DEDUP_REMOVED lines=22> */
.L_x_21056:
        /* <DEDUP_REMOVED lines=16> */
.L_x_21085:
[----:B------:R-:W-:Y:S05]  /*8da0*/  BRA `(.L_x_21057) ;  /* 0x00000000001c7947 */ /* 0x000fea0003800000 */
.L_x_21084:
[----:B-----5:R-:W-:-:S06]  /*8db0*/  HADD2.F32 R4, -RZ, R23.H0_H0 ;  /* 0x20000017ff047230 */ /* 0x020fcc0000004100 */
[----:B------:R-:W1:Y:S02]  /*8dc0*/  F2I.U64.TRUNC R4, R4 ;  /* 0x0000000400047311 */ /* 0x000e64000020d800 */
[----:B-1----:R1:W-:Y:S01]  /*8dd0*/  STG.E.64 desc[UR36][R2.64], R4 ;  /* 0x0000000402007986 */ /* 0x0023e2000c101b24 */
[----:B------:R-:W-:Y:S05]  /*8de0*/  BRA `(.L_x_21057) ;  /* 0x00000000000c7947 */ /* 0x000fea0003800000 */
.L_x_21083:
[----:B-----5:R-:W-:-:S06]  /*8df0*/  HADD2.F32 R23, -RZ, R23.H0_H0 ;  /* 0x20000017ff177230 */ /* 0x020fcc0000004100 */
[----:B------:R-:W1:Y:S02]  /*8e00*/  F2I.FTZ.U32.TRUNC.NTZ R23, R23 ;  /* 0x0000001700177305 */ /* 0x000e64000021f000 */
[----:B-1----:R1:W-:Y:S02]  /*8e10*/  STG.E desc[UR36][R2.64], R23 ;  /* 0x0000001702007986 */ /* 0x0023e4000c101924 */
.L_x_21057:
[----:B------:R-:W-:-:S07]  /*8e20*/  VIADD R17, R17, 0x80 ;  /* 0x0000008011117836 */ /* 0x000fce0000000000 */
.L_x_21017:
[----:B------:R-:W-:Y:S05]  /*8e30*/  BSYNC B7 ;  /* 0x0000000000077941 */ /* 0x000fea0003800000 */
.L_x_20980:
        /* <DEDUP_REMOVED lines=23> */
.L_x_21089:
[----:B-----5:R-:W-:-:S06]  /*8fb0*/  HADD2.F32 R5, -RZ, R19.H0_H0 ;  /* 0x20000013ff057230 */ /* 0x020fcc0000004100 */
[----:B------:R-:W1:Y:S02]  /*8fc0*/  F2I.S64.TRUNC R4, R5 ;  /* 0x0000000500047311 */ /* 0x000e64000020d900 */
[----:B-1----:R-:W-:Y:S01]  /*8fd0*/  STG.E.U8 desc[UR36][R2.64], R4 ;  /* 0x0000000402007986 */ /* 0x002fe2000c101124 */
[----:B------:R-:W-:Y:S05]  /*8fe0*/  EXIT ;  /* 0x000000000000794d */ /* 0x000fea0003800000 */
.L_x_21088:
        /* <DEDUP_REMOVED lines=10> */
.L_x_21092:
[----:B-----5:R-:W-:-:S06]  /*9090*/  HADD2.F32 R19, -RZ, R19.H0_H0 ;  /* 0x20000013ff137230 */ /* 0x020fcc0000004100 */
[----:B------:R-:W1:Y:S02]  /*90a0*/  F2I.FTZ.TRUNC.NTZ R19, R19 ;  /* 0x0000001300137305 */ /* 0x000e64000021f100 */
[----:B-1----:R-:W-:Y:S01]  /*90b0*/  STG.E desc[UR36][R2.64], R19 ;  /* 0x0000001302007986 */ /* 0x002fe2000c101924 */
[----:B------:R-:W-:Y:S05]  /*90c0*/  EXIT ;  /* 0x000000000000794d */ /* 0x000fea0003800000 */
.L_x_21091:
[----:B-----5:R-:W-:-:S06]  /*90d0*/  HADD2.F32 R19, -RZ, R19.H0_H0 ;  /* 0x20000013ff137230 */ /* 0x020fcc0000004100 */
[----:B------:R-:W1:Y:S02]  /*90e0*/  F2I.FTZ.TRUNC.NTZ R19, R19 ;  /* 0x0000001300137305 */ /* 0x000e64000021f100 */
[----:B-1----:R-:W-:Y:S01]  /*90f0*/  STG.E.U16 desc[UR36][R2.64], R19 ;  /* 0x0000001302007986 */ /* 0x002fe2000c101524 */
[----:B------:R-:W-:Y:S05]  /*9100*/  EXIT ;  /* 0x000000000000794d */ /* 0x000fea0003800000 */
.L_x_21087:
        /* <DEDUP_REMOVED lines=9> */
.L_x_21094:
[----:B-----5:R-:W-:Y:S01]  /*91a0*/  STG.E.U16 desc[UR36][R2.64], R19 ;  /* 0x0000001302007986 */ /* 0x020fe2000c101524 */
[----:B------:R-:W-:Y:S05]  /*91b0*/  EXIT ;  /* 0x000000000000794d */ /* 0x000fea0003800000 */
.L_x_21093:
        /* <DEDUP_REMOVED lines=10> */
.L_x_21096:
[----:B-----5:R-:W-:-:S05]  /*9260*/  HADD2.F32 R0, -RZ, R19.H0_H0 ;  /* 0x20000013ff007230 */ /* 0x020fca0000004100 */
[----:B------:R-:W-:-:S04]  /*9270*/  F2FP.F16.F32.PACK_AB R0, RZ, R0 ;  /* 0x00000000ff00723e */ /* 0x000fc800000000ff */
[----:B------:R-:W-:-:S05]  /*9280*/  PRMT R0, R0, 0x5410, RZ ;  /* 0x0000541000007816 */ /* 0x000fca00000000ff */
[----:B------:R-:W-:Y:S01]  /*9290*/  STG.E desc[UR36][R2.64], R0 ;  /* 0x0000000002007986 */ /* 0x000fe2000c101924 */
[----:B------:R-:W-:Y:S05]  /*92a0*/  EXIT ;  /* 0x000000000000794d */ /* 0x000fea0003800000 */
.L_x_21095:
[----:B-----5:R-:W-:-:S05]  /*92b0*/  HADD2.F32 R4, -RZ, R19.H0_H0 ;  /* 0x20000013ff047230 */ /* 0x020fca0000004100 */
[----:B------:R-:W-:-:S06]  /*92c0*/  FMUL.FTZ R4, R4, 1 ;  /* 0x3f80000004047820 */ /* 0x000fcc0000410000 */
[----:B------:R-:W1:Y:S02]  /*92d0*/  F2F.F64.F32 R4, R4 ;  /* 0x0000000400047310 */ /* 0x000e640000201800 */
[----:B-1----:R-:W-:Y:S01]  /*92e0*/  STG.E.64 desc[UR36][R2.64], R4 ;  /* 0x0000000402007986 */ /* 0x002fe2000c101b24 */
[----:B------:R-:W-:Y:S05]  /*92f0*/  EXIT ;  /* 0x000000000000794d */ /* 0x000fea0003800000 */
.L_x_21086:
        /* <DEDUP_REMOVED lines=13> */
.L_x_21099:
[----:B-----5:R-:W-:Y:S01]  /*93d0*/  HADD2.F32 R19, -RZ, R19.H0_H0 ;  /* 0x20000013ff137230 */ /* 0x020fe20000004100 */
[----:B------:R-:W-:-:S04]  /*93e0*/  CS2R R6, SRZ ;  /* 0x0000000000067805 */ /* 0x000fc8000001ff00 */
[----:B------:R-:W-:-:S06]  /*93f0*/  FMUL.FTZ R4, R19, 1 ;  /* 0x3f80000013047820 */ /* 0x000fcc0000410000 */
[----:B------:R-:W1:Y:S02]  /*9400*/  F2F.F64.F32 R4, R4 ;  /* 0x0000000400047310 */ /* 0x000e640000201800 */
[----:B-1----:R-:W-:Y:S01]  /*9410*/  STG.E.128 desc[UR36][R2.64], R4 ;  /* 0x0000000402007986 */ /* 0x002fe2000c101d24 */
[----:B------:R-:W-:Y:S05]  /*9420*/  EXIT ;  /* 0x000000000000794d */ /* 0x000fea0003800000 */
.L_x_21098:
        /* <DEDUP_REMOVED lines=21> */
.L_x_21103:
[----:B------:R-:W-:Y:S05]  /*9580*/  BSYNC B0 ;  /* 0x0000000000007941 */ /* 0x000fea0003800000 */
.L_x_21102:
[----:B------:R-:W-:-:S05]  /*9590*/  LOP3.LUT R5, R0, R5, RZ, 0xfc, !PT ;  /* 0x0000000500057212 */ /* 0x000fca00078efcff */
[----:B------:R-:W-:Y:S01]  /*95a0*/  STG.E.U8 desc[UR36][R2.64], R5 ;  /* 0x0000000502007986 */ /* 0x000fe2000c101124 */
[----:B------:R-:W-:Y:S05]  /*95b0*/  EXIT ;  /* 0x000000000000794d */ /* 0x000fea0003800000 */
.L_x_21101:
        /* <DEDUP_REMOVED lines=13> */
.L_x_21105:
[----:B------:R-:W-:Y:S01]  /*9690*/  IMAD.MOV.U32 R0, RZ, RZ, 0x7f ;  /* 0x0000007fff007424 */ /* 0x000fe200078e00ff */
[----:B------:R-:W-:-:S04]  /*96a0*/  ISETP.GT.U32.AND P0, PT, R4, 0x7f800000, PT ;  /* 0x7f8000000400780c */ /* 0x000fc80003f04070 */
[----:B------:R-:W-:-:S09]  /*96b0*/  SEL R0, R0, 0x7c, P0 ;  /* 0x0000007c00007807 */ /* 0x000fd20000000000 */
.L_x_21106:
[----:B------:R-:W-:Y:S05]  /*96c0*/  BSYNC B0 ;  /* 0x0000000000007941 */ /* 0x000fea0003800000 */
.L_x_21104:
[----:B------:R-:W-:-:S04]  /*96d0*/  LOP3.LUT R4, R19, 0x80000000, RZ, 0xc0, !PT ;  /* 0x8000000013047812 */ /* 0x000fc800078ec0ff */
[----:B------:R-:W-:-:S04]  /*96e0*/  SHF.R.U32.HI R5, RZ, 0x18, R4 ;  /* 0x00000018ff057819 */ /* 0x000fc80000011604 */
[----:B------:R-:W-:-:S05]  /*96f0*/  LOP3.LUT R5, R0, R5, RZ, 0xfc, !PT ;  /* 0x0000000500057212 */ /* 0x000fca00078efcff */
[----:B------:R-:W-:Y:S01]  /*9700*/  STG.E.U8 desc[UR36][R2.64], R5 ;  /* 0x0000000502007986 */ /* 0x000fe2000c101124 */
[----:B------:R-:W-:Y:S05]  /*9710*/  EXIT ;  /* 0x000000000000794d */ /* 0x000fea0003800000 */
.L_x_21100:
[----:B-----5:R-:W-:-:S05]  /*9720*/  HADD2.F32 R0, -RZ, R19.H0_H0 ;  /* 0x20000013ff007230 */ /* 0x020fca0000004100 */
[----:B------:R-:W-:-:S05]  /*9730*/  F2FP.BF16.F32.PACK_AB R0, RZ, R0 ;  /* 0x00000000ff00723e */ /* 0x000fca00000010ff */
[----:B------:R-:W-:Y:S01]  /*9740*/  STG.E.U16 desc[UR36][R2.64], R0 ;  /* 0x0000000002007986 */ /* 0x000fe2000c101524 */
[----:B------:R-:W-:Y:S05]  /*9750*/  EXIT ;  /* 0x000000000000794d */ /* 0x000fea0003800000 */
.L_x_21097:
        /* <DEDUP_REMOVED lines=12> */
.L_x_21109:
        /* <DEDUP_REMOVED lines=17> */
.L_x_21112:
[----:B------:R-:W-:-:S04]  /*9930*/  LOP3.LUT R0, R19, 0x80000000, RZ, 0xc0, !PT ;  /* 0x8000000013007812 */ /* 0x000fc800078ec0ff */
[----:B------:R-:W-:-:S04]  /*9940*/  SHF.R.U32.HI R5, RZ, 0x18, R0 ;  /* 0x00000018ff057819 */ /* 0x000fc80000011600 */
[----:B------:R-:W-:-:S04]  /*9950*/  LOP3.LUT R4, R4, R5, RZ, 0xfc, !PT ;  /* 0x0000000504047212 */ /* 0x000fc800078efcff */
[----:B------:R-:W-:-:S07]  /*9960*/  PRMT R0, R4, 0x7610, R0 ;  /* 0x0000761004007816 */ /* 0x000fce0000000000 */
.L_x_21111:
[----:B------:R-:W-:Y:S05]  /*9970*/  BSYNC B0 ;  /* 0x0000000000007941 */ /* 0x000fea0003800000 */
.L_x_21110:
[----:B------:R-:W-:Y:S01]  /*9980*/  STG.E.U8 desc[UR36][R2.64], R0 ;  /* 0x0000000002007986 */ /* 0x000fe2000c101124 */
[----:B------:R-:W-:Y:S05]  /*9990*/  EXIT ;  /* 0x000000000000794d */ /* 0x000fea0003800000 */
.L_x_21108:
        /* <DEDUP_REMOVED lines=17> */
.L_x_21115:
[----:B------:R-:W-:-:S04]  /*9ab0*/  LOP3.LUT R0, R19, 0x80000000, RZ, 0xc0, !PT ;  /* 0x8000000013007812 */ /* 0x000fc800078ec0ff */
[----:B------:R-:W-:-:S04]  /*9ac0*/  SHF.R.U32.HI R5, RZ, 0x18, R0 ;  /* 0x00000018ff057819 */ /* 0x000fc80000011600 */
[----:B------:R-:W-:-:S04]  /*9ad0*/  LOP3.LUT R4, R4, R5, RZ, 0xfc, !PT ;  /* 0x0000000504047212 */ /* 0x000fc800078efcff */
[----:B------:R-:W-:-:S07]  /*9ae0*/  PRMT R0, R4, 0x7610, R0 ;  /* 0x0000761004007816 */ /* 0x000fce0000000000 */
.L_x_21114:
[----:B------:R-:W-:Y:S05]  /*9af0*/  BSYNC B0 ;  /* 0x0000000000007941 */ /* 0x000fea0003800000 */
.L_x_21113:
[----:B------:R-:W-:Y:S01]  /*9b00*/  STG.E.U8 desc[UR36][R2.64], R0 ;  /* 0x0000000002007986 */ /* 0x000fe2000c101124 */
[----:B------:R-:W-:Y:S05]  /*9b10*/  EXIT ;  /* 0x000000000000794d */ /* 0x000fea0003800000 */
.L_x_21107:
        /* <DEDUP_REMOVED lines=22> */
.L_x_21090:
        /* <DEDUP_REMOVED lines=16> */
.L_x_21118:
[----:B------:R-:W-:Y:S05]  /*9d80*/  EXIT ;  /* 0x000000000000794d */ /* 0x000fea0003800000 */
.L_x_21117:
[----:B-----5:R-:W-:-:S06]  /*9d90*/  HADD2.F32 R4, -RZ, R19.H0_H0 ;  /* 0x20000013ff047230 */ /* 0x020fcc0000004100 */
[----:B------:R-:W1:Y:S02]  /*9da0*/  F2I.U64.TRUNC R4, R4 ;  /* 0x0000000400047311 */ /* 0x000e64000020d800 */
[----:B-1----:R-:W-:Y:S01]  /*9db0*/  STG.E.64 desc[UR36][R2.64], R4 ;  /* 0x0000000402007986 */ /* 0x002fe2000c101b24 */
[----:B------:R-:W-:Y:S05]  /*9dc0*/  EXIT ;  /* 0x000000000000794d */ /* 0x000fea0003800000 */
.L_x_21116:
[----:B-----5:R-:W-:-:S06]  /*9dd0*/  HADD2.F32 R19, -RZ, R19.H0_H0 ;  /* 0x20000013ff137230 */ /* 0x020fcc0000004100 */
[----:B------:R-:W1:Y:S02]  /*9de0*/  F2I.FTZ.U32.TRUNC.NTZ R19, R19 ;  /* 0x0000001300137305 */ /* 0x000e64000021f000 */
[----:B-1----:R-:W-:Y:S01]  /*9df0*/  STG.E desc[UR36][R2.64], R19 ;  /* 0x0000001302007986 */ /* 0x002fe2000c101924 */
[----:B------:R-:W-:Y:S05]  /*9e00*/  EXIT ;  /* 0x000000000000794d */ /* 0x000fea0003800000 */
.L_x_21119:
        /* <DEDUP_REMOVED lines=15> */
.L_x_37854:


//--------------------- .text._ZN2at6native18elementwise_kernelILi128ELi4EZNS0_22gpu_kernel_impl_nocastIZZZNS0_15binary_internal21div_floor_kernel_cudaERNS_18TensorIteratorBaseEENKUlvE0_clEvENKUlvE1_clEvEUlN3c104HalfEE_EEvS5_RKT_EUliE_EEviT1_ --------------------------
	.section	.text._ZN2at6native18elementwise_kernelILi128ELi4EZNS0_22gpu_kernel_impl_nocastIZZZNS0_15binary_internal21div_floor_kernel_cudaERNS_18TensorIteratorBaseEENKUlvE0_clEvENKUlvE1_clEvEUlN3c104HalfEE_EEvS5_RKT_EUliE_EEviT1_,"ax",@progbits
	.align	128
        .global         _ZN2at6native18elementwise_kernelILi128ELi4EZNS0_22gpu_kernel_impl_nocastIZZZNS0_15binary_internal21div_floor_kernel_cudaERNS_18TensorIteratorBaseEENKUlvE0_clEvENKUlvE1_clEvEUlN3c104HalfEE_EEvS5_RKT_EUliE_EEviT1_
        .type           _ZN2at6native18elementwise_kernelILi128ELi4EZNS0_22gpu_kernel_impl_nocastIZZZNS0_15binary_internal21div_floor_kernel_cudaERNS_18TensorIteratorBaseEENKUlvE0_clEvENKUlvE1_clEvEUlN3c104HalfEE_EEvS5_RKT_EUliE_EEviT1_,@function
        .size           _ZN2at6native18elementwise_kernelILi128ELi4EZNS0_22gpu_kernel_impl_nocastIZZZNS0_15binary_internal21div_floor_kernel_cudaERNS_18TensorIteratorBaseEENKUlvE0_clEvENKUlvE1_clEvEUlN3c104HalfEE_EEvS5_RKT_EUliE_EEviT1_,(.L_x_37855 - _ZN2at6native18elementwise_kernelILi128ELi4EZNS0_22gpu_kernel_impl_nocastIZZZNS0_15binary_internal21div_floor_kernel_cudaERNS_18TensorIteratorBaseEENKUlvE0_clEvENKUlvE1_clEvEUlN3c104HalfEE_EEvS5_RKT_EUliE_EEviT1_)
        .other          _ZN2at6native18elementwise_kernelILi128ELi4EZNS0_22gpu_kernel_impl_nocastIZZZNS0_15binary_internal21div_floor_kernel_cudaERNS_18TensorIteratorBaseEENKUlvE0_clEvENKUlvE1_clEvEUlN3c104HalfEE_EEvS5_RKT_EUliE_EEviT1_,@"STO_CUDA_ENTRY STV_DEFAULT"
_ZN2at6native18elementwise_kernelILi128ELi4EZNS0_22gpu_kernel_impl_nocastIZZZNS0_15binary_internal21div_floor_kernel_cudaERNS_18TensorIteratorBaseEENKUlvE0_clEvENKUlvE1_clEvEUlN3c104HalfEE_EEvS5_RKT_EUliE_EEviT1_:
.text._ZN2at6native18elementwise_kernelILi128ELi4EZNS0_22gpu_kernel_impl_nocastIZZZNS0_15binary_internal21div_floor_kernel_cudaERNS_18TensorIteratorBaseEENKUlvE0_clEvENKUlvE1_clEvEUlN3c104HalfEE_EEvS5_RKT_EUliE_EEviT1_:
        /* <DEDUP_REMOVED lines=311> */
.L_x_21122:
        /* <DEDUP_REMOVED lines=9> */
[----:B--2---:R-:W-:-:S05]  /*1400*/  HADD2.F32 R7, -RZ, R2.H0_H0 ;  /* 0x20000002ff077230 */ /* 0x004fca0000004100 */
        /* <DEDUP_REMOVED lines=26> */
.L_x_21128:
[----:B------:R-:W-:Y:S01]  /*15b0*/  FSETP.GEU.FTZ.AND P0, PT, R13, -R0, PT ;  /* 0x800000000d00720b */ /* 0x000fe20003f1e000 */
[----:B------:R-:W-:-:S12]  /*15c0*/  FADD.FTZ R8, R8, -1 ;  /* 0xbf80000008087421 */ /* 0x000fd80000010000 */
[----:B------:R-:W-:-:S07]  /*15d0*/  @!P0 FADD.FTZ R8, R8, -1 ;  /* 0xbf80000008088421 */ /* 0x000fce0000010000 */
.L_x_21127:
[----:B------:R-:W-:Y:S05]  /*15e0*/  BSYNC B2 ;  /* 0x0000000000027941 */ /* 0x000fea0003800000 */
.L_x_21126:
[----:B------:R-:W-:Y:S01]  /*15f0*/  FFMA.FTZ R11, -R0, R8, R11 ;  /* 0x00000008000b7223 */ /* 0x000fe2000001010b */
[----:B------:R-:W-:Y:S06]  /*1600*/  BRA `(.L_x_21124) ;  /* 0x00000000007c7947 */ /* 0x000fec0003800000 */
.L_x_21125:
        /* <DEDUP_REMOVED lines=15> */
.L_x_21131:
        /* <DEDUP_REMOVED lines=13> */
.L_x_21130:
[----:B------:R-:W-:Y:S05]  /*17d0*/  BSYNC B2 ;  /* 0x0000000000027941 */ /* 0x000fea0003800000 */
.L_x_21129:
[----:B------:R-:W-:-:S04]  /*17e0*/  FMUL.FTZ R11, R8, 1.1920928955078125e-07 ;  /* 0x34000000080b7820 */ /* 0x000fc80000410000 */
[----:B------:R-:W-:-:S07]  /*17f0*/  FMUL.FTZ R11, R12, R11 ;  /* 0x0000000b0c0b7220 */ /* 0x000fce0000410000 */
.L_x_21124:
[----:B------:R-:W-:Y:S05]  /*1800*/  BSYNC B0 ;  /* 0x0000000000007941 */ /* 0x000fea0003800000 */
.L_x_21123:
[C---:B------:R-:W-:Y:S01]  /*1810*/  FSETP.GTU.FTZ.AND P0, PT, |R11|.reuse, +INF , PT ;  /* 0x7f8000000b00780b */ /* 0x040fe20003f1c200 */
[----:B------:R-:W-:Y:S01]  /*1820*/  ULDC UR7, c[0x0][0x424] ;  /* 0x0001090000077ab9 */ /* 0x000fe20000000800 */
        /* <DEDUP_REMOVED lines=24> */
.L_x_21133:
[----:B------:R-:W-:Y:S05]  /*19b0*/  BSYNC B0 ;  /* 0x0000000000007941 */ /* 0x000fea0003800000 */
.L_x_21132:
[----:B------:R1:W-:Y:S01]  /*19c0*/  STG.E.U16 desc[UR4][R4.64], R2 ;  /* 0x0000000204007986 */ /* 0x0003e2000c101504 */
[----:B------:R-:W-:-:S07]  /*19d0*/  IADD3 R3, R3, 0x80, RZ ;  /* 0x0000008003037810 */ /* 0x000fce0007ffe0ff */
.L_x_21121:
[----:B------:R-:W-:Y:S05]  /*19e0*/  BSYNC B1 ;  /* 0x0000000000017941 */ /* 0x000fea0003800000 */
.L_x_21120:
        /* <DEDUP_REMOVED lines=305> */
.L_x_21136:
        /* <DEDUP_REMOVED lines=36> */
.L_x_21142:
[----:B------:R-:W-:Y:S01]  /*2f40*/  FSETP.GEU.FTZ.AND P0, PT, R11, -R10, PT ;  /* 0x8000000a0b00720b */ /* 0x000fe20003f1e000 */
[----:B------:R-:W-:-:S12]  /*2f50*/  FADD.FTZ R9, R9, -1 ;  /* 0xbf80000009097421 */ /* 0x000fd80000010000 */
[----:B------:R-:W-:-:S07]  /*2f60*/  @!P0 FADD.FTZ R9, R9, -1 ;  /* 0xbf80000009098421 */ /* 0x000fce0000010000 */
.L_x_21141:
[----:B------:R-:W-:Y:S05]  /*2f70*/  BSYNC B2 ;  /* 0x0000000000027941 */ /* 0x000fea0003800000 */
.L_x_21140:
[----:B------:R-:W-:Y:S01]  /*2f80*/  FFMA.FTZ R0, -R10, R9, R0 ;  /* 0x000000090a007223 */ /* 0x000fe20000010100 */
[----:B------:R-:W-:Y:S06]  /*2f90*/  BRA `(.L_x_21138) ;  /* 0x00000000007c7947 */ /* 0x000fec0003800000 */
.L_x_21139:
        /* <DEDUP_REMOVED lines=15> */
.L_x_21145:
        /* <DEDUP_REMOVED lines=13> */
.L_x_21144:
[----:B------:R-:W-:Y:S05]  /*3160*/  BSYNC B2 ;  /* 0x0000000000027941 */ /* 0x000fea0003800000 */
.L_x_21143:
[----:B------:R-:W-:-:S04]  /*3170*/  FMUL.FTZ R9, R8, 1.1920928955078125e-07 ;  /* 0x3400000008097820 */ /* 0x000fc80000410000 */
[----:B------:R-:W-:-:S07]  /*3180*/  FMUL.FTZ R0, R12, R9 ;  /* 0x000000090c007220 */ /* 0x000fce0000410000 */
.L_x_21138:
[----:B------:R-:W-:Y:S05]  /*3190*/  BSYNC B1 ;  /* 0x0000000000017941 */ /* 0x000fea0003800000 */
.L_x_21137:
[C---:B------:R-:W-:Y:S01]  /*31a0*/  FSETP.GTU.FTZ.AND P0, PT, |R0|.reuse, +INF , PT ;  /* 0x7f8000000000780b */ /* 0x040fe20003f1c200 */
[----:B------:R-:W-:Y:S01]  /*31b0*/  ULDC UR7, c[0x0][0x424] ;  /* 0x0001090000077ab9 */ /* 0x000fe20000000800 */
        /* <DEDUP_REMOVED lines=24> */
.L_x_21147:
[----:B------:R-:W-:Y:S05]  /*3340*/  BSYNC B1 ;  /* 0x0000000000017941 */ /* 0x000fea0003800000 */
.L_x_21146:
[----:B------:R2:W-:Y:S01]  /*3350*/  STG.E.U16 desc[UR4][R4.64], R2 ;  /* 0x0000000204007986 */ /* 0x0005e2000c101504 */
[----:B------:R-:W-:-:S04]  /*3360*/  IADD3 R3, R3, 0x80, RZ ;  /* 0x0000008003037810 */ /* 0x000fc80007ffe0ff */
[----:B------:R-:W-:-:S13]  /*3370*/  ISETP.GE.AND P0, PT, R3, UR6, PT ;  /* 0x0000000603007c0c */ /* 0x000fda000bf06270 */
[----:B--2---:R-:W-:Y:S05]  /*3380*/  @P0 BRA `(.L_x_21135) ;  /* 0x0000001800540947 */ /* 0x004fea0003800000 */
[----:B------:R-:W2:Y:S01]  /*3390*/  LDC R4, c[0x0][0x218] ;  /* 0x00008600ff047b82 */ /* 0x000ea20000000800 */
[----:B------:R-:W-:Y:S01]  /*33a0*/  HFMA2.MMA R5, -RZ, RZ, 0, 0 ;  /* 0x00000000ff057435 */ /* 0x000fe200000001ff */
[----:B------:R-:W-:Y:S01]  /*33b0*/  IMAD.MOV.U32 R0, RZ, RZ, RZ ;  /* 0x000000ffff007224 */ /* 0x000fe200078e00ff */
[----:B--2---:R-:W-:-:S13]  /*33c0*/  ISETP.NE.AND P0, PT, R4, RZ, PT ;  /* 0x000000ff0400720c */ /* 0x004fda0003f05270 */
        /* <DEDUP_REMOVED lines=298> */
.L_x_21148:
        /* <DEDUP_REMOVED lines=9> */
[----:B---3--:R-:W-:-:S05]  /*4700*/  HADD2.F32 R7, -RZ, R6.H0_H0 ;  /* 0x20000006ff077230 */ /* 0x008fca0000004100 */
        /* <DEDUP_REMOVED lines=26> */
.L_x_21154:
[----:B------:R-:W-:Y:S01]  /*48b0*/  FSETP.GEU.FTZ.AND P0, PT, R11, -R10, PT ;  /* 0x8000000a0b00720b */ /* 0x000fe20003f1e000 */
[----:B------:R-:W-:-:S12]  /*48c0*/  FADD.FTZ R9, R9, -1 ;  /* 0xbf80000009097421 */ /* 0x000fd80000010000 */
[----:B------:R-:W-:-:S07]  /*48d0*/  @!P0 FADD.FTZ R9, R9, -1 ;  /* 0xbf80000009098421 */ /* 0x000fce0000010000 */
.L_x_21153:
[----:B------:R-:W-:Y:S05]  /*48e0*/  BSYNC B2 ;  /* 0x0000000000027941 */ /* 0x000fea0003800000 */
.L_x_21152:
[----:B------:R-:W-:Y:S01]  /*48f0*/  FFMA.FTZ R0, -R10, R9, R0 ;  /* 0x000000090a007223 */ /* 0x000fe20000010100 */
[----:B------:R-:W-:Y:S06]  /*4900*/  BRA `(.L_x_21150) ;  /* 0x00000000007c7947 */ /* 0x000fec0003800000 */
.L_x_21151:
        /* <DEDUP_REMOVED lines=13> */
[----:B-1----:R-:W-:-:S04]  /*49e0*/  LOP3.LUT R14, R11, 0x3f800000, RZ, 0xfc, !PT ;  /* 0x3f8000000b0e7812 */ /* 0x002fc800078efcff */
[----:B------:R1:W2:Y:S03]  /*49f0*/  MUFU.RCP R0, R14 ;  /* 0x0000000e00007308 */ /* 0x0002a60000001000 */
.L_x_21157:
        /* <DEDUP_REMOVED lines=13> */
.L_x_21156:
[----:B------:R-:W-:Y:S05]  /*4ad0*/  BSYNC B2 ;  /* 0x0000000000027941 */ /* 0x000fea0003800000 */
.L_x_21155:
[----:B------:R-:W-:-:S04]  /*4ae0*/  FMUL.FTZ R9, R8, 1.1920928955078125e-07 ;  /* 0x3400000008097820 */ /* 0x000fc80000410000 */
[----:B------:R-:W-:-:S07]  /*4af0*/  FMUL.FTZ R0, R12, R9 ;  /* 0x000000090c007220 */ /* 0x000fce0000410000 */
.L_x_21150:
[----:B------:R-:W-:Y:S05]  /*4b00*/  BSYNC B1 ;  /* 0x0000000000017941 */ /* 0x000fea0003800000 */
.L_x_21149:
        /* <DEDUP_REMOVED lines=26> */
.L_x_21159:
[----:B------:R-:W-:Y:S05]  /*4cb0*/  BSYNC B1 ;  /* 0x0000000000017941 */ /* 0x000fea0003800000 */
.L_x_21158:
[----:B------:R2:W-:Y:S01]  /*4cc0*/  STG.E.U16 desc[UR4][R4.64], R2 ;  /* 0x0000000204007986 */ /* 0x0005e2000c101504 */
[----:B------:R-:W-:-:S07]  /*4cd0*/  IADD3 R3, R3, 0x80, RZ ;  /* 0x0000008003037810 */ /* 0x000fce0007ffe0ff */
.L_x_21135:
[----:B------:R-:W-:Y:S05]  /*4ce0*/  BSYNC B0 ;  /* 0x0000000000007941 */ /* 0x000fea0003800000 */
.L_x_21134:
        /* <DEDUP_REMOVED lines=289> */
[----:B0-----:R-:W0:Y:S01]  /*5f00*/  @P0 LDC.64 R10, c[0x0][0x340] ;  /* 0x0000d000ff0a0b82 */ /* 0x001e220000000a00 */
        /* <DEDUP_REMOVED lines=14> */
.L_x_21160:
        /* <DEDUP_REMOVED lines=36> */
.L_x_21166:
[----:B------:R-:W-:Y:S01]  /*6230*/  FSETP.GEU.FTZ.AND P0, PT, R9, -R10, PT ;  /* 0x8000000a0900720b */ /* 0x000fe20003f1e000 */
[----:B------:R-:W-:-:S12]  /*6240*/  FADD.FTZ R5, R5, -1 ;  /* 0xbf80000005057421 */ /* 0x000fd80000010000 */
[----:B------:R-:W-:-:S07]  /*6250*/  @!P0 FADD.FTZ R5, R5, -1 ;  /* 0xbf80000005058421 */ /* 0x000fce0000010000 */
.L_x_21165:
[----:B------:R-:W-:Y:S05]  /*6260*/  BSYNC B1 ;  /* 0x0000000000017941 */ /* 0x000fea0003800000 */
.L_x_21164:
[----:B------:R-:W-:Y:S01]  /*6270*/  FFMA.FTZ R0, -R10, R5, R0 ;  /* 0x000000050a007223 */ /* 0x000fe20000010100 */
[----:B------:R-:W-:Y:S06]  /*6280*/  BRA `(.L_x_21162) ;  /* 0x00000000007c7947 */ /* 0x000fec0003800000 */
.L_x_21163:
        /* <DEDUP_REMOVED lines=15> */
.L_x_21169:
        /* <DEDUP_REMOVED lines=13> */
.L_x_21168:
[----:B------:R-:W-:Y:S05]  /*6450*/  BSYNC B1 ;  /* 0x0000000000017941 */ /* 0x000fea0003800000 */
.L_x_21167:
[----:B------:R-:W-:-:S04]  /*6460*/  FMUL.FTZ R5, R5, 1.1920928955078125e-07 ;  /* 0x3400000005057820 */ /* 0x000fc80000410000 */
[----:B------:R-:W-:-:S07]  /*6470*/  FMUL.FTZ R0, R12, R5 ;  /* 0x000000050c007220 */ /* 0x000fce0000410000 */
.L_x_21162:
[----:B------:R-:W-:Y:S05]  /*6480*/  BSYNC B0 ;  /* 0x0000000000007941 */ /* 0x000fea0003800000 */
.L_x_21161:
        /* <DEDUP_REMOVED lines=26> */
.L_x_21171:
[----:B------:R-:W-:Y:S05]  /*6630*/  BSYNC B0 ;  /* 0x0000000000007941 */ /* 0x000fea0003800000 */
.L_x_21170:
[----:B------:R-:W-:Y:S01]  /*6640*/  STG.E.U16 desc[UR4][R2.64], R4 ;  /* 0x0000000402007986 */ /* 0x000fe2000c101504 */
[----:B------:R-:W-:Y:S05]  /*6650*/  EXIT ;  /* 0x000000000000794d */ /* 0x000fea0003800000 */
.L_x_21172:
        /* <DEDUP_REMOVED lines=10> */
.L_x_37855:


//--------------------- .text._ZN2at6native27unrolled_elementwise_kernelIZZZNS0_15binary_internal21div_floor_kernel_cudaERNS_18TensorIteratorBaseEENKUlvE0_clEvENKUlvE1_clEvEUlN3c104HalfEE_St5arrayIPcLm2EELi4E23TrivialOffsetCalculatorILi1EjESE_NS0_6memory15LoadWithoutCastENSF_16StoreWithoutCastEEEviT_T0_T2_T3_T4_T5_ --------------------------
	.section	.text._ZN2at6native27unrolled_elementwise_kernelIZZZNS0_15binary_internal21div_floor_kernel_cudaERNS_18TensorIteratorBaseEENKUlvE0_clEvENKUlvE1_clEvEUlN3c104HalfEE_St5arrayIPcLm2EELi4E23TrivialOffsetCalculatorILi1EjESE_NS0_6memory15LoadWithoutCastENSF_16StoreWithoutCastEEEviT_T0_T2_T3_T4_T5_,"ax",@progbits
	.align	128
        .global         _ZN2at6native27unrolled_elementwise_kernelIZZZNS0_15binary_internal21div_floor_kernel_cudaERNS_18TensorIteratorBaseEENKUlvE0_clEvENKUlvE1_clEvEUlN3c104HalfEE_St5arrayIPcLm2EELi4E23TrivialOffsetCalculatorILi1EjESE_NS0_6memory15LoadWithoutCastENSF_16StoreWithoutCastEEEviT_T0_T2_T3_T4_T5_
        .type           _ZN2at6native27unrolled_elementwise_kernelIZZZNS0_15binary_internal21div_floor_kernel_cudaERNS_18TensorIteratorBaseEENKUlvE0_clEvENKUlvE1_clEvEUlN3c104HalfEE_St5arrayIPcLm2EELi4E23TrivialOffsetCalculatorILi1EjESE_NS0_6memory15LoadWithoutCastENSF_16StoreWithoutCastEEEviT_T0_T2_T3_T4_T5_,@function
        .size           _ZN2at6native27unrolled_elementwise_kernelIZZZNS0_15binary_internal21div_floor_kernel_cudaERNS_18TensorIteratorBaseEENKUlvE0_clEvENKUlvE1_clEvEUlN3c104HalfEE_St5arrayIPcLm2EELi4E23TrivialOffsetCalculatorILi1EjESE_NS0_6memory15LoadWithoutCastENSF_16StoreWithoutCastEEEviT_T0_T2_T3_T4_T5_,(.L_x_37856 - _ZN2at6native27unrolled_elementwise_kernelIZZZNS0_15binary_internal21div_floor_kernel_cudaERNS_18TensorIteratorBaseEENKUlvE0_clEvENKUlvE1_clEvEUlN3c104HalfEE_St5arrayIPcLm2EELi4E23TrivialOffsetCalculatorILi1EjESE_NS0_6memory15LoadWithoutCastENSF_16StoreWithoutCastEEEviT_T0_T2_T3_T4_T5_)
        .other          _ZN2at6native27unrolled_elementwise_kernelIZZZNS0_15binary_internal21div_floor_kernel_cudaERNS_18TensorIteratorBaseEENKUlvE0_clEvENKUlvE1_clEvEUlN3c104HalfEE_St5arrayIPcLm2EELi4E23TrivialOffsetCalculatorILi1EjESE_NS0_6memory15LoadWithoutCastENSF_16StoreWithoutCastEEEviT_T0_T2_T3_T4_T5_,@"STO_CUDA_ENTRY STV_DEFAULT"
_ZN2at6native27unrolled_elementwise_kernelIZZZNS0_15binary_internal21div_floor_kernel_cudaERNS_18TensorIteratorBaseEENKUlvE0_clEvENKUlvE1_clEvEUlN3c104HalfEE_St5arrayIPcLm2EELi4E23TrivialOffsetCalculatorILi1EjESE_NS0_6memory15LoadWithoutCastENSF_16StoreWithoutCastEEEviT_T0_T2_T3_T4_T5_:
.text._ZN2at6native27unrolled_elementwise_kernelIZZZNS0_15binary_internal21div_floor_kernel_cudaERNS_18TensorIteratorBaseEENKUlvE0_clEvENKUlvE1_clEvEUlN3c104HalfEE_St5arrayIPcLm2EELi4E23TrivialOffsetCalculatorILi1EjESE_NS0_6memory15LoadWithoutCastENSF_16StoreWithoutCastEEEviT_T0_T2_T3_T4_T5_:
        /* <DEDUP_REMOVED lines=65> */
.L_x_21180:
[----:B------:R-:W-:Y:S01]  /*0410*/  FSETP.GEU.FTZ.AND P0, PT, R15, -R0, PT ;  /* 0x800000000f00720b */ /* 0x000fe20003f1e000 */
[----:B------:R-:W-:-:S12]  /*0420*/  FADD.FTZ R12, R12, -1 ;  /* 0xbf8000000c0c7421 */ /* 0x000fd80000010000 */
[----:B------:R-:W-:-:S07]  /*0430*/  @!P0 FADD.FTZ R12, R12, -1 ;  /* 0xbf8000000c0c8421 */ /* 0x000fce0000010000 */
.L_x_21179:
[----:B------:R-:W-:Y:S05]  /*0440*/  BSYNC B2 ;  /* 0x0000000000027941 */ /* 0x000fea0003800000 */
.L_x_21178:
[----:B------:R-:W-:Y:S01]  /*0450*/  FFMA.FTZ R11, -R0, R12, R11 ;  /* 0x0000000c000b7223 */ /* 0x000fe2000001010b */
[----:B------:R-:W-:Y:S06]  /*0460*/  BRA `(.L_x_21176) ;  /* 0x00000000007c7947 */ /* 0x000fec0003800000 */
.L_x_21177:
        /* <DEDUP_REMOVED lines=15> */
.L_x_21183:
        /* <DEDUP_REMOVED lines=13> */
.L_x_21182:
[----:B------:R-:W-:Y:S05]  /*0630*/  BSYNC B2 ;  /* 0x0000000000027941 */ /* 0x000fea0003800000 */
.L_x_21181:
[----:B------:R-:W-:-:S04]  /*0640*/  FMUL.FTZ R12, R12, 1.1920928955078125e-07 ;  /* 0x340000000c0c7820 */ /* 0x000fc80000410000 */
[----:B0-----:R-:W-:-:S07]  /*0650*/  FMUL.FTZ R11, R17, R12 ;  /* 0x0000000c110b7220 */ /* 0x001fce0000410000 */
.L_x_21176:
[----:B------:R-:W-:Y:S05]  /*0660*/  BSYNC B0 ;  /* 0x0000000000007941 */ /* 0x000fea0003800000 */
.L_x_21175:
[C---:B------:R-:W-:Y:S01]  /*0670*/  FSETP.GTU.FTZ.AND P0, PT, |R11|.reuse, +INF , PT ;  /* 0x7f8000000b00780b */ /* 0x040fe20003f1c200 */
[----:B------:R-:W-:Y:S01]  /*0680*/  ULDC UR6, c[0x0][0x21c] ;  /* 0x0000870000067ab9 */ /* 0x000fe20000000800 */
[C---:B------:R-:W-:Y:S01]  /*0690*/  LOP3.LUT R0, R11.reuse, 0x80000000, R9, 0xb8, !PT ;  /* 0x800000000b007812 */ /* 0x040fe200078eb809 */
[----:B------:R-:W-:Y:S01]  /*06a0*/  HADD2.F32 R9, -RZ, R10.H0_H0 ;  /* 0x2000000aff097230 */ /* 0x000fe20000004100 */
        /* <DEDUP_REMOVED lines=21> */
.L_x_21174:
[----:B------:R-:W-:Y:S05]  /*0800*/  BSYNC B1 ;  /* 0x0000000000017941 */ /* 0x000fea0003800000 */
.L_x_21173:
[----:B0-----:R-:W-:Y:S01]  /*0810*/  VIADD R9, R3, 0x80 ;  /* 0x0000008003097836 */ /* 0x001fe20000000000 */
[----:B------:R-:W-:Y:S04]  /*0820*/  BSSY B1, `(.L_x_21184) ;  /* 0x000005f000017945 */ /* 0x000fe80003800000 */
[----:B------:R-:W-:-:S13]  /*0830*/  ISETP.GE.AND P0, PT, R9, R4, PT ;  /* 0x000000040900720c */ /* 0x000fda0003f06270 */
[----:B------:R-:W-:Y:S05]  /*0840*/  @P0 BRA `(.L_x_21185) ;  /* 0x0000000400700947 */ /* 0x000fea0003800000 */
[----:B-----5:R-:W0:Y:S01]  /*0850*/  LDC R10, c[0x0][0x218] ;  /* 0x00008600ff0a7b82 */ /* 0x020e220000000800 */
[----:B------:R-:W-:Y:S01]  /*0860*/  HADD2.F32 R11, -RZ, R7.H0_H0 ;  /* 0x20000007ff0b7230 */ /* 0x000fe20000004100 */
        /* <DEDUP_REMOVED lines=27> */
.L_x_21191:
[----:B------:R-:W-:Y:S01]  /*0a20*/  FSETP.GEU.FTZ.AND P0, PT, R15, -R14, PT ;  /* 0x8000000e0f00720b */ /* 0x000fe20003f1e000 */
[----:B------:R-:W-:-:S12]  /*0a30*/  FADD.FTZ R13, R13, -1 ;  /* 0xbf8000000d0d7421 */ /* 0x000fd80000010000 */
[----:B------:R-:W-:-:S07]  /*0a40*/  @!P0 FADD.FTZ R13, R13, -1 ;  /* 0xbf8000000d0d8421 */ /* 0x000fce0000010000 */
.L_x_21190:
[----:B------:R-:W-:Y:S05]  /*0a50*/  BSYNC B2 ;  /* 0x0000000000027941 */ /* 0x000fea0003800000 */
.L_x_21189:
[----:B------:R-:W-:Y:S01]  /*0a60*/  FFMA.FTZ R12, -R14, R13, R12 ;  /* 0x0000000d0e0c7223 */ /* 0x000fe2000001010c */
[----:B------:R-:W-:Y:S06]  /*0a70*/  BRA `(.L_x_21187) ;  /* 0x00000000007c7947 */ /* 0x000fec0003800000 */
.L_x_21188:
        /* <DEDUP_REMOVED lines=15> */
.L_x_21194:
        /* <DEDUP_REMOVED lines=13> */
.L_x_21193:
[----:B------:R-:W-:Y:S05]  /*0c40*/  BSYNC B2 ;  /* 0x0000000000027941 */ /* 0x000fea0003800000 */
.L_x_21192:
[----:B------:R-:W-:-:S04]  /*0c50*/  FMUL.FTZ R13, R13, 1.1920928955078125e-07 ;  /* 0x340000000d0d7820 */ /* 0x000fc80000410000 */
[----:B------:R-:W-:-:S07]  /*0c60*/  FMUL.FTZ R12, R12, R13 ;  /* 0x0000000d0c0c7220 */ /* 0x000fce0000410000 */
.L_x_21187:
[----:B------:R-:W-:Y:S05]  /*0c70*/  BSYNC B0 ;  /* 0x0000000000007941 */ /* 0x000fea0003800000 */
.L_x_21186:
        /* <DEDUP_REMOVED lines=25> */
.L_x_21185:
[----:B------:R-:W-:Y:S05]  /*0e10*/  BSYNC B1 ;  /* 0x0000000000017941 */ /* 0x000fea0003800000 */
.L_x_21184:
[----:B------:R-:W-:Y:S01]  /*0e20*/  IADD3 R11, R3, 0x100, RZ ;  /* 0x00000100030b7810 */ /* 0x000fe20007ffe0ff */
[----:B------:R-:W-:Y:S03]  /*0e30*/  BSSY B1, `(.L_x_21195) ;  /* 0x000005f000017945 */ /* 0x000fe60003800000 */
[----:B------:R-:W-:-:S13]  /*0e40*/  ISETP.GE.AND P0, PT, R11, R4, PT ;  /* 0x000000040b00720c */ /* 0x000fda0003f06270 */
[----:B------:R-:W-:Y:S05]  /*0e50*/  @P0 BRA `(.L_x_21196) ;  /* 0x0000000400700947 */ /* 0x000fea0003800000 */
[----:B-----5:R-:W1:Y:S01]  /*0e60*/  LDC R10, c[0x0][0x218] ;  /* 0x00008600ff0a7b82 */ /* 0x020e620000000800 */
[----:B------:R-:W-:Y:S01]  /*0e70*/  HADD2.F32 R11, -RZ, R6.H0_H0 ;  /* 0x20000006ff0b7230 */ /* 0x000fe20000004100 */
        /* <DEDUP_REMOVED lines=27> */
.L_x_21202:
[----:B------:R-:W-:Y:S01]  /*1030*/  FSETP.GEU.FTZ.AND P0, PT, R15, -R14, PT ;  /* 0x8000000e0f00720b */ /* 0x000fe20003f1e000 */
[----:B------:R-:W-:-:S12]  /*1040*/  FADD.FTZ R13, R13, -1 ;  /* 0xbf8000000d0d7421 */ /* 0x000fd80000010000 */
[----:B------:R-:W-:-:S07]  /*1050*/  @!P0 FADD.FTZ R13, R13, -1 ;  /* 0xbf8000000d0d8421 */ /* 0x000fce0000010000 */
.L_x_21201:
[----:B------:R-:W-:Y:S05]  /*1060*/  BSYNC B2 ;  /* 0x0000000000027941 */ /* 0x000fea0003800000 */
.L_x_21200:
[----:B------:R-:W-:Y:S01]  /*1070*/  FFMA.FTZ R12, -R14, R13, R12 ;  /* 0x0000000d0e0c7223 */ /* 0x000fe2000001010c */
[----:B------:R-:W-:Y:S06]  /*1080*/  BRA `(.L_x_21198) ;  /* 0x00000000007c7947 */ /* 0x000fec0003800000 */
.L_x_21199:
        /* <DEDUP_REMOVED lines=15> */
.L_x_21205:
        /* <DEDUP_REMOVED lines=13> */
.L_x_21204:
[----:B------:R-:W-:Y:S05]  /*1250*/  BSYNC B2 ;  /* 0x0000000000027941 */ /* 0x000fea0003800000 */
.L_x_21203:
[----:B------:R-:W-:-:S04]  /*1260*/  FMUL.FTZ R13, R13, 1.1920928955078125e-07 ;  /* 0x340000000d0d7820 */ /* 0x000fc80000410000 */
[----:B------:R-:W-:-:S07]  /*1270*/  FMUL.FTZ R12, R12, R13 ;  /* 0x0000000d0c0c7220 */ /* 0x000fce0000410000 */
.L_x_21198:
[----:B------:R-:W-:Y:S05]  /*1280*/  BSYNC B0 ;  /* 0x0000000000007941 */ /* 0x000fea0003800000 */
.L_x_21197:
        /* <DEDUP_REMOVED lines=25> */
.L_x_21196:
[----:B------:R-:W-:Y:S05]  /*1420*/  BSYNC B1 ;  /* 0x0000000000017941 */ /* 0x000fea0003800000 */
.L_x_21195:
[----:B------:R-:W-:Y:S01]  /*1430*/  VIADD R11, R3, 0x180 ;  /* 0x00000180030b7836 */ /* 0x000fe20000000000 */
[----:B------:R-:W-:Y:S04]  /*1440*/  BSSY B1, `(.L_x_21206) ;  /* 0x000005f000017945 */ /* 0x000fe80003800000 */
        /* <DEDUP_REMOVED lines=31> */
.L_x_21213:
[----:B------:R-:W-:Y:S01]  /*1640*/  FSETP.GEU.FTZ.AND P0, PT, R15, -R14, PT ;  /* 0x8000000e0f00720b */ /* 0x000fe20003f1e000 */
[----:B------:R-:W-:-:S12]  /*1650*/  FADD.FTZ R13, R13, -1 ;  /* 0xbf8000000d0d7421 */ /* 0x000fd80000010000 */
[----:B------:R-:W-:-:S07]  /*1660*/  @!P0 FADD.FTZ R13, R13, -1 ;  /* 0xbf8000000d0d8421 */ /* 0x000fce0000010000 */
.L_x_21212:
[----:B------:R-:W-:Y:S05]  /*1670*/  BSYNC B2 ;  /* 0x0000000000027941 */ /* 0x000fea0003800000 */
.L_x_21211:
[----:B------:R-:W-:Y:S01]  /*1680*/  FFMA.FTZ R12, -R14, R13, R12 ;  /* 0x0000000d0e0c7223 */ /* 0x000fe2000001010c */
[----:B------:R-:W-:Y:S06]  /*1690*/  BRA `(.L_x_21209) ;  /* 0x00000000007c7947 */ /* 0x000fec0003800000 */
.L_x_21210:
        /* <DEDUP_REMOVED lines=15> */
.L_x_21216:
        /* <DEDUP_REMOVED lines=13> */
.L_x_21215:
[----:B------:R-:W-:Y:S05]  /*1860*/  BSYNC B2 ;  /* 0x0000000000027941 */ /* 0x000fea0003800000 */
.L_x_21214:
[----:B------:R-:W-:-:S04]  /*1870*/  FMUL.FTZ R13, R13, 1.1920928955078125e-07 ;  /* 0x340000000d0d7820 */ /* 0x000fc80000410000 */
[----:B------:R-:W-:-:S07]  /*1880*/  FMUL.FTZ R12, R12, R13 ;  /* 0x0000000d0c0c7220 */ /* 0x000fce0000410000 */
.L_x_21209:
[----:B------:R-:W-:Y:S05]  /*1890*/  BSYNC B0 ;  /* 0x0000000000007941 */ /* 0x000fea0003800000 */
.L_x_21208:
        /* <DEDUP_REMOVED lines=25> */
.L_x_21207:
[----:B------:R-:W-:Y:S05]  /*1a30*/  BSYNC B1 ;  /* 0x0000000000017941 */ /* 0x000fea0003800000 */
.L_x_21206:
        /* <DEDUP_REMOVED lines=17> */
.L_x_21219:
[----:B------:R-:W-:Y:S05]  /*1b50*/  BSYNC B1 ;  /* 0x0000000000017941 */ /* 0x000fea0003800000 */
.L_x_21218:
[----:B------:R-:W-:-:S13]  /*1b60*/  ISETP.GE.AND P0, PT, R3, R4, PT ;  /* 0x000000040300720c */ /* 0x000fda0003f06270 */
[----:B-1----:R-:W1:Y:S01]  /*1b70*/  @!P0 LDC.64 R8, c[0x0][0x228] ;  /* 0x00008a00ff088b82 */ /* 0x002e620000000a00 */
[----:B-----5:R-:W-:Y:S01]  /*1b80*/  @!P0 LEA R5, R2, R3, 0x9 ;  /* 0x0000000302058211 */ /* 0x020fe200078e48ff */
[----:B------:R-:W-:-:S04]  /*1b90*/  @!P0 VIADD R3, R3, 0x80 ;  /* 0x0000008003038836 */ /* 0x000fc80000000000 */
[----:B-1----:R-:W-:-:S05]  /*1ba0*/  @!P0 IMAD.WIDE.U32 R8, R5, 0x2, R8 ;  /* 0x0000000205088825 */ /* 0x002fca00078e0008 */
[----:B------:R1:W-:Y:S02]  /*1bb0*/  @!P0 STG.E.U16 desc[UR4][R8.64], R6 ;  /* 0x0000000608008986 */ /* 0x0003e4000c101504 */
.L_x_21220:
[----:B------:R-:W-:Y:S05]  /*1bc0*/  BSYNC B0 ;  /* 0x0000000000007941 */ /* 0x000fea0003800000 */
.L_x_21217:
        /* <DEDUP_REMOVED lines=8> */
.L_x_21221:
        /* <DEDUP_REMOVED lines=11> */
.L_x_37856:


//--------------------- .text._ZN2at6native29vectorized_elementwise_kernelILi2EZZZNS0_15binary_internal21div_floor_kernel_cudaERNS_18TensorIteratorBaseEENKUlvE0_clEvENKUlvE1_clEvEUlN3c104HalfEE_St5arrayIPcLm2EEEEviT0_T1_ --------------------------
	.section	.text._ZN2at6native29vectorized_elementwise_kernelILi2EZZZNS0_15binary_internal21div_floor_kernel_cudaERNS_18TensorIteratorBaseEENKUlvE0_clEvENKUlvE1_clEvEUlN3c104HalfEE_St5arrayIPcLm2EEEEviT0_T1_,"ax",@progbits
	.align	128
        .global         _ZN2at6native29vectorized_elementwise_kernelILi2EZZZNS0_15binary_internal21div_floor_kernel_cudaERNS_18TensorIteratorBaseEENKUlvE0_clEvENKUlvE1_clEvEUlN3c104HalfEE_St5arrayIPcLm2EEEEviT0_T1_
        .type           _ZN2at6native29vectorized_elementwise_kernelILi2EZZZNS0_15binary_internal21div_floor_kernel_cudaERNS_18TensorIteratorBaseEENKUlvE0_clEvENKUlvE1_clEvEUlN3c104HalfEE_St5arrayIPcLm2EEEEviT0_T1_,@function
        .size           _ZN2at6native29vectorized_elementwise_kernelILi2EZZZNS0_15binary_internal21div_floor_kernel_cudaERNS_18TensorIteratorBaseEENKUlvE0_clEvENKUlvE1_clEvEUlN3c104HalfEE_St5arrayIPcLm2EEEEviT0_T1_,(.L_x_37857 - _ZN2at6native29vectorized_elementwise_kernelILi2EZZZNS0_15binary_internal21div_floor_kernel_cudaERNS_18TensorIteratorBaseEENKUlvE0_clEvENKUlvE1_clEvEUlN3c104HalfEE_St5arrayIPcLm2EEEEviT0_T1_)
        .other          _ZN2at6native29vectorized_elementwise_kernelILi2EZZZNS0_15binary_internal21div_floor_kernel_cudaERNS_18TensorIteratorBaseEENKUlvE0_clEvENKUlvE1_clEvEUlN3c104HalfEE_St5arrayIPcLm2EEEEviT0_T1_,@"STO_CUDA_ENTRY STV_DEFAULT"
_ZN2at6native29vectorized_elementwise_kernelILi2EZZZNS0_15binary_internal21div_floor_kernel_cudaERNS_18TensorIteratorBaseEENKUlvE0_clEvENKUlvE1_clEvEUlN3c104HalfEE_St5arrayIPcLm2EEEEviT0_T1_:
.text._ZN2at6native29vectorized_elementwise_kernelILi2EZZZNS0_15binary_internal21div_floor_kernel_cudaERNS_18TensorIteratorBaseEENKUlvE0_clEvENKUlvE1_clEvEUlN3c104HalfEE_St5arrayIPcLm2EEEEviT0_T1_:
        /* <DEDUP_REMOVED lines=19> */
[----:B--2---:R-:W-:-:S05]  /*0130*/  HADD2.F32 R10, -RZ, R6.H0_H0 ;  /* 0x20000006ff0a7230 */ /* 0x004fca0000004100 */
[C---:B------:R-:W-:Y:S01]  /*0140*/  FSETP.GEU.FTZ.AND P0, PT, |R10|.reuse, |R5|, PT ;  /* 0x400000050a00720b */ /* 0x040fe20003f1e200 */
[----:B------:R-:W-:-:S12]  /*0150*/  FADD.FTZ R7, |R10|, -RZ ;  /* 0x800000ff0a077221 */ /* 0x000fd80000010200 */
        /* <DEDUP_REMOVED lines=23> */
.L_x_21228:
[----:B------:R-:W-:Y:S01]  /*02d0*/  FSETP.GEU.FTZ.AND P0, PT, R13, -R4, PT ;  /* 0x800000040d00720b */ /* 0x000fe20003f1e000 */
[----:B------:R-:W-:-:S12]  /*02e0*/  FADD.FTZ R0, R0, -1 ;  /* 0xbf80000000007421 */ /* 0x000fd80000010000 */
[----:B------:R-:W-:-:S07]  /*02f0*/  @!P0 FADD.FTZ R0, R0, -1 ;  /* 0xbf80000000008421 */ /* 0x000fce0000010000 */
.L_x_21227:
[----:B------:R-:W-:Y:S05]  /*0300*/  BSYNC B1 ;  /* 0x0000000000017941 */ /* 0x000fea0003800000 */
.L_x_21226:
[----:B------:R-:W-:Y:S01]  /*0310*/  FFMA.FTZ R7, -R4, R0, R7 ;  /* 0x0000000004077223 */ /* 0x000fe20000010107 */
[----:B------:R-:W-:Y:S06]  /*0320*/  BRA `(.L_x_21224) ;  /* 0x00000000007c7947 */ /* 0x000fec0003800000 */
.L_x_21225:
        /* <DEDUP_REMOVED lines=15> */
.L_x_21231:
        /* <DEDUP_REMOVED lines=13> */
.L_x_21230:
[----:B------:R-:W-:Y:S05]  /*04f0*/  BSYNC B1 ;  /* 0x0000000000017941 */ /* 0x000fea0003800000 */
.L_x_21229:
[----:B------:R-:W-:-:S04]  /*0500*/  FMUL.FTZ R12, R12, 1.1920928955078125e-07 ;  /* 0x340000000c0c7820 */ /* 0x000fc80000410000 */
[----:B0-----:R-:W-:-:S07]  /*0510*/  FMUL.FTZ R7, R17, R12 ;  /* 0x0000000c11077220 */ /* 0x001fce0000410000 */
.L_x_21224:
[----:B------:R-:W-:Y:S05]  /*0520*/  BSYNC B0 ;  /* 0x0000000000007941 */ /* 0x000fea0003800000 */
.L_x_21223:
[C---:B------:R-:W-:Y:S01]  /*0530*/  FSETP.GTU.FTZ.AND P0, PT, |R7|.reuse, +INF , PT ;  /* 0x7f8000000700780b */ /* 0x040fe20003f1c200 */
[----:B------:R-:W-:Y:S01]  /*0540*/  ULDC UR6, c[0x0][0x21c] ;  /* 0x0000870000067ab9 */ /* 0x000fe20000000800 */
[C---:B------:R-:W-:Y:S01]  /*0550*/  LOP3.LUT R0, R7.reuse, 0x80000000, R10, 0xb8, !PT ;  /* 0x8000000007007812 */ /* 0x040fe200078eb80a */
[----:B------:R-:W-:Y:S01]  /*0560*/  HADD2.F32 R12, -RZ, R6.H1_H1 ;  /* 0x30000006ff0c7230 */ /* 0x000fe20000004100 */
[----:B------:R-:W-:Y:S02]  /*0570*/  BSSY B0, `(.L_x_21232) ;  /* 0x0000017000007945 */ /* 0x000fe40003800000 */
[----:B------:R-:W-:Y:S02]  /*0580*/  FSEL R7, R7, R0, P0 ;  /* 0x0000000007077208 */ /* 0x000fe40000000000 */
[----:B------:R-:W-:Y:S02]  /*0590*/  FSETP.GEU.FTZ.AND P0, PT, R5, RZ, PT ;  /* 0x000000ff0500720b */ /* 0x000fe40003f1e000 */
[----:B------:R-:W-:-:S02]  /*05a0*/  FSETP.NEU.FTZ.AND P1, PT, R7, RZ, PT ;  /* 0x000000ff0700720b */ /* 0x000fc40003f3d000 */
        /* <DEDUP_REMOVED lines=19> */
.L_x_21233:
[----:B------:R-:W-:Y:S05]  /*06e0*/  BSYNC B0 ;  /* 0x0000000000007941 */ /* 0x000fea0003800000 */
.L_x_21232:
        /* <DEDUP_REMOVED lines=25> */
.L_x_21239:
[----:B------:R-:W-:Y:S01]  /*0880*/  FSETP.GEU.FTZ.AND P1, PT, R10, -R4, PT ;  /* 0x800000040a00720b */ /* 0x000fe20003f3e000 */
[----:B------:R-:W-:-:S12]  /*0890*/  FADD.FTZ R0, R0, -1 ;  /* 0xbf80000000007421 */ /* 0x000fd80000010000 */
[----:B------:R-:W-:-:S07]  /*08a0*/  @!P1 FADD.FTZ R0, R0, -1 ;  /* 0xbf80000000009421 */ /* 0x000fce0000010000 */
.L_x_21238:
[----:B------:R-:W-:Y:S05]  /*08b0*/  BSYNC B1 ;  /* 0x0000000000017941 */ /* 0x000fea0003800000 */
.L_x_21237:
[----:B------:R-:W-:Y:S01]  /*08c0*/  FFMA.FTZ R7, -R4, R0, R7 ;  /* 0x0000000004077223 */ /* 0x000fe20000010107 */
[----:B------:R-:W-:Y:S06]  /*08d0*/  BRA `(.L_x_21235) ;  /* 0x00000000007c7947 */ /* 0x000fec0003800000 */
.L_x_21236:
        /* <DEDUP_REMOVED lines=15> */
.L_x_21242:
        /* <DEDUP_REMOVED lines=13> */
.L_x_21241:
[----:B------:R-:W-:Y:S05]  /*0aa0*/  BSYNC B1 ;  /* 0x0000000000017941 */ /* 0x000fea0003800000 */
.L_x_21240:
[----:B------:R-:W-:-:S04]  /*0ab0*/  FMUL.FTZ R7, R7, 1.1920928955078125e-07 ;  /* 0x3400000007077820 */ /* 0x000fc80000410000 */
[----:B------:R-:W-:-:S07]  /*0ac0*/  FMUL.FTZ R7, R16, R7 ;  /* 0x0000000710077220 */ /* 0x000fce0000410000 */
.L_x_21235:
[----:B------:R-:W-:Y:S05]  /*0ad0*/  BSYNC B0 ;  /* 0x0000000000007941 */ /* 0x000fea0003800000 */
.L_x_21234:
[C---:B------:R-:W-:Y:S01]  /*0ae0*/  FSETP.GTU.FTZ.AND P1, PT, |R7|.reuse, +INF , PT ;  /* 0x7f8000000700780b */ /* 0x040fe20003f3c200 */
[----:B-----5:R-:W-:Y:S01]  /*0af0*/  HADD2.F32 R10, -RZ, R9.H0_H0 ;  /* 0x20000009ff0a7230 */ /* 0x020fe20000004100 */
        /* <DEDUP_REMOVED lines=23> */
.L_x_21244:
[----:B------:R-:W-:Y:S05]  /*0c70*/  BSYNC B0 ;  /* 0x0000000000007941 */ /* 0x000fea0003800000 */
.L_x_21243:
        /* <DEDUP_REMOVED lines=25> */
.L_x_21250:
[----:B------:R-:W-:Y:S01]  /*0e10*/  FSETP.GEU.FTZ.AND P1, PT, R12, -R4, PT ;  /* 0x800000040c00720b */ /* 0x000fe20003f3e000 */
[----:B------:R-:W-:-:S12]  /*0e20*/  FADD.FTZ R0, R0, -1 ;  /* 0xbf80000000007421 */ /* 0x000fd80000010000 */
[----:B------:R-:W-:-:S07]  /*0e30*/  @!P1 FADD.FTZ R0, R0, -1 ;  /* 0xbf80000000009421 */ /* 0x000fce0000010000 */
.L_x_21249:
[----:B------:R-:W-:Y:S05]  /*0e40*/  BSYNC B1 ;  /* 0x0000000000017941 */ /* 0x000fea0003800000 */
.L_x_21248:
[----:B------:R-:W-:Y:S01]  /*0e50*/  FFMA.FTZ R13, -R4, R0, R13 ;  /* 0x00000000040d7223 */ /* 0x000fe2000001010d */
[----:B------:R-:W-:Y:S06]  /*0e60*/  BRA `(.L_x_21246) ;  /* 0x00000000007c7947 */ /* 0x000fec0003800000 */
.L_x_21247:
        /* <DEDUP_REMOVED lines=15> */
.L_x_21253:
        /* <DEDUP_REMOVED lines=13> */
.L_x_21252:
[----:B------:R-:W-:Y:S05]  /*1030*/  BSYNC B1 ;  /* 0x0000000000017941 */ /* 0x000fea0003800000 */
.L_x_21251:
[----:B------:R-:W-:-:S04]  /*1040*/  FMUL.FTZ R13, R12, 1.1920928955078125e-07 ;  /* 0x340000000c0d7820 */ /* 0x000fc80000410000 */
[----:B------:R-:W-:-:S07]  /*1050*/  FMUL.FTZ R13, R16, R13 ;  /* 0x0000000d100d7220 */ /* 0x000fce0000410000 */
.L_x_21246:
[----:B------:R-:W-:Y:S05]  /*1060*/  BSYNC B0 ;  /* 0x0000000000007941 */ /* 0x000fea0003800000 */
.L_x_21245:
[C---:B------:R-:W-:Y:S01]  /*1070*/  FSETP.GTU.FTZ.AND P1, PT, |R13|.reuse, +INF , PT ;  /* 0x7f8000000d00780b */ /* 0x040fe20003f3c200 */
[----:B------:R-:W-:Y:S01]  /*1080*/  HADD2.F32 R12, -RZ, R9.H1_H1 ;  /* 0x30000009ff0c7230 */ /* 0x000fe20000004100 */
        /* <DEDUP_REMOVED lines=23> */
.L_x_21255:
[----:B------:R-:W-:Y:S05]  /*1200*/  BSYNC B0 ;  /* 0x0000000000007941 */ /* 0x000fea0003800000 */
.L_x_21254:
        /* <DEDUP_REMOVED lines=25> */
.L_x_21261:
[----:B------:R-:W-:Y:S01]  /*13a0*/  FSETP.GEU.FTZ.AND P1, PT, R10, -R4, PT ;  /* 0x800000040a00720b */ /* 0x000fe20003f3e000 */
[----:B------:R-:W-:-:S12]  /*13b0*/  FADD.FTZ R0, R0, -1 ;  /* 0xbf80000000007421 */ /* 0x000fd80000010000 */
[----:B------:R-:W-:-:S07]  /*13c0*/  @!P1 FADD.FTZ R0, R0, -1 ;  /* 0xbf80000000009421 */ /* 0x000fce0000010000 */
.L_x_21260:
[----:B------:R-:W-:Y:S05]  /*13d0*/  BSYNC B1 ;  /* 0x0000000000017941 */ /* 0x000fea0003800000 */
.L_x_21259:
[----:B------:R-:W-:Y:S01]  /*13e0*/  FFMA.FTZ R13, -R4, R0, R13 ;  /* 0x00000000040d7223 */ /* 0x000fe2000001010d */
[----:B------:R-:W-:Y:S06]  /*13f0*/  BRA `(.L_x_21257) ;  /* 0x00000000007c7947 */ /* 0x000fec0003800000 */
.L_x_21258:
        /* <DEDUP_REMOVED lines=15> */
.L_x_21264:
        /* <DEDUP_REMOVED lines=13> */
.L_x_21263:
[----:B------:R-:W-:Y:S05]  /*15c0*/  BSYNC B1 ;  /* 0x0000000000017941 */ /* 0x000fea0003800000 */
.L_x_21262:
[----:B------:R-:W-:-:S04]  /*15d0*/  FMUL.FTZ R13, R10, 1.1920928955078125e-07 ;  /* 0x340000000a0d7820 */ /* 0x000fc80000410000 */
[----:B------:R-:W-:-:S07]  /*15e0*/  FMUL.FTZ R13, R16, R13 ;  /* 0x0000000d100d7220 */ /* 0x000fce0000410000 */
.L_x_21257:
[----:B------:R-:W-:Y:S05]  /*15f0*/  BSYNC B0 ;  /* 0x0000000000007941 */ /* 0x000fea0003800000 */
.L_x_21256:
[C---:B------:R-:W-:Y:S01]  /*1600*/  FSETP.GTU.FTZ.AND P1, PT, |R13|.reuse, +INF , PT ;  /* 0x7f8000000d00780b */ /* 0x040fe20003f3c200 */
[----:B------:R-:W-:Y:S01]  /*1610*/  HADD2.F32 R14, -RZ, R11.H0_H0 ;  /* 0x2000000bff0e7230 */ /* 0x000fe20000004100 */
        /* <DEDUP_REMOVED lines=23> */
.L_x_21266:
[----:B------:R-:W-:Y:S05]  /*1790*/  BSYNC B0 ;  /* 0x0000000000007941 */ /* 0x000fea0003800000 */
.L_x_21265:
        /* <DEDUP_REMOVED lines=25> */
.L_x_21272:
[----:B------:R-:W-:Y:S01]  /*1930*/  FSETP.GEU.FTZ.AND P1, PT, R12, -R4, PT ;  /* 0x800000040c00720b */ /* 0x000fe20003f3e000 */
[----:B------:R-:W-:-:S12]  /*1940*/  FADD.FTZ R0, R0, -1 ;  /* 0xbf80000000007421 */ /* 0x000fd80000010000 */
[----:B------:R-:W-:-:S07]  /*1950*/  @!P1 FADD.FTZ R0, R0, -1 ;  /* 0xbf80000000009421 */ /* 0x000fce0000010000 */
.L_x_21271:
[----:B------:R-:W-:Y:S05]  /*1960*/  BSYNC B1 ;  /* 0x0000000000017941 */ /* 0x000fea0003800000 */
.L_x_21270:
[----:B------:R-:W-:Y:S01]  /*1970*/  FFMA.FTZ R13, -R4, R0, R13 ;  /* 0x00000000040d7223 */ /* 0x000fe2000001010d */
[----:B------:R-:W-:Y:S06]  /*1980*/  BRA `(.L_x_21268) ;  /* 0x00000000007c7947 */ /* 0x000fec0003800000 */
.L_x_21269:
        /* <DEDUP_REMOVED lines=15> */
.L_x_21275:
        /* <DEDUP_REMOVED lines=13> */
.L_x_21274:
[----:B------:R-:W-:Y:S05]  /*1b50*/  BSYNC B1 ;  /* 0x0000000000017941 */ /* 0x000fea0003800000 */
.L_x_21273:
[----:B------:R-:W-:-:S04]  /*1b60*/  FMUL.FTZ R13, R13, 1.1920928955078125e-07 ;  /* 0x340000000d0d7820 */ /* 0x000fc80000410000 */
[----:B------:R-:W-:-:S07]  /*1b70*/  FMUL.FTZ R13, R12, R13 ;  /* 0x0000000d0c0d7220 */ /* 0x000fce0000410000 */
.L_x_21268:
[----:B------:R-:W-:Y:S05]  /*1b80*/  BSYNC B0 ;  /* 0x0000000000007941 */ /* 0x000fea0003800000 */
.L_x_21267:
        /* <DEDUP_REMOVED lines=25> */
.L_x_21277:
[----:B------:R-:W-:Y:S05]  /*1d20*/  BSYNC B0 ;  /* 0x0000000000007941 */ /* 0x000fea0003800000 */
.L_x_21276:
[----:B------:R-:W-:Y:S01]  /*1d30*/  BSSY B0, `(.L_x_21278) ;  /* 0x000003e000007945 */ /* 0x000fe20003800000 */
[----:B------:R-:W-:-:S03]  /*1d40*/  FADD.FTZ R13, |R12|, -RZ ;  /* 0x800000ff0c0d7221 */ /* 0x000fc60000010200 */
[----:B------:R-:W-:Y:S05]  /*1d50*/  @!P2 BRA `(.L_x_21279) ;  /* 0x0000000000eca947 */ /* 0x000fea0003800000 */
[----:B------:R-:W-:-:S05]  /*1d60*/  FMUL.FTZ R16, |R5|, 8388608 ;  /* 0x4b00000005107820 */ /* 0x000fca0000410200 */
[----:B------:R-:W-:-:S13]  /*1d70*/  FSETP.GTU.FTZ.AND P1, PT, R13, R16, PT ;  /* 0x000000100d00720b */ /* 0x000fda0003f3c000 */
[----:B------:R-:W-:Y:S05]  /*1d80*/  @P1 BRA `(.L_x_21280) ;  /* 0x0000000000641947 */ /* 0x000fea0003800000 */
[----:B------:R-:W2:Y:S01]  /*1d90*/  MUFU.RCP R0, R4 ;  /* 0x0000000400007308 */ /* 0x000ea20000001000 */
[----:B------:R-:W-:Y:S01]  /*1da0*/  FADD.FTZ R14, -R4, -RZ ;  /* 0x800000ff040e7221 */ /* 0x000fe20000010100 */
[----:B------:R-:W-:Y:S01]  /*1db0*/  BSSY B1, `(.L_x_21281) ;  /* 0x0000014000017945 */ /* 0x000fe20003800000 */
        /* <DEDUP_REMOVED lines=16> */
.L_x_21283:
[----:B------:R-:W-:Y:S01]  /*1ec0*/  FSETP.GEU.FTZ.AND P1, PT, R14, -R4, PT ;  /* 0x800000040e00720b */ /* 0x000fe20003f3e000 */
[----:B------:R-:W-:-:S12]  /*1ed0*/  FADD.FTZ R0, R0, -1 ;  /* 0xbf80000000007421 */ /* 0x000fd80000010000 */
[----:B------:R-:W-:-:S07]  /*1ee0*/  @!P1 FADD.FTZ R0, R0, -1 ;  /* 0xbf80000000009421 */ /* 0x000fce0000010000 */
.L_x_21282:
[----:B------:R-:W-:Y:S05]  /*1ef0*/  BSYNC B1 ;  /* 0x0000000000017941 */ /* 0x000fea0003800000 */
.L_x_21281:
[----:B------:R-:W-:Y:S01]  /*1f00*/  FFMA.FTZ R13, -R4, R0, R13 ;  /* 0x00000000040d7223 */ /* 0x000fe2000001010d */
[----:B------:R-:W-:Y:S06]  /*1f10*/  BRA `(.L_x_21279) ;  /* 0x00000000007c7947 */ /* 0x000fec0003800000 */
.L_x_21280:
        /* <DEDUP_REMOVED lines=15> */
.L_x_21286:
        /* <DEDUP_REMOVED lines=13> */
.L_x_21285:
[----:B------:R-:W-:Y:S05]  /*20e0*/  BSYNC B1 ;  /* 0x0000000000017941 */ /* 0x000fea0003800000 */
.L_x_21284:
[----:B------:R-:W-:-:S04]  /*20f0*/  FMUL.FTZ R14, R14, 1.1920928955078125e-07 ;  /* 0x340000000e0e7820 */ /* 0x000fc80000410000 */
[----:B------:R-:W-:-:S07]  /*2100*/  FMUL.FTZ R13, R13, R14 ;  /* 0x0000000e0d0d7220 */ /* 0x000fce0000410000 */
.L_x_21279:
[----:B------:R-:W-:Y:S05]  /*2110*/  BSYNC B0 ;  /* 0x0000000000007941 */ /* 0x000fea0003800000 */
.L_x_21278:
        /* <DEDUP_REMOVED lines=25> */
.L_x_21288:
[----:B------:R-:W-:Y:S05]  /*22b0*/  BSYNC B0 ;  /* 0x0000000000007941 */ /* 0x000fea0003800000 */
.L_x_21287:
        /* <DEDUP_REMOVED lines=25> */
.L_x_21294:
[----:B------:R-:W-:Y:S01]  /*2450*/  FSETP.GEU.FTZ.AND P1, PT, R16, -R4, PT ;  /* 0x800000041000720b */ /* 0x000fe20003f3e000 */
[----:B------:R-:W-:-:S12]  /*2460*/  FADD.FTZ R0, R0, -1 ;  /* 0xbf80000000007421 */ /* 0x000fd80000010000 */
[----:B------:R-:W-:-:S07]  /*2470*/  @!P1 FADD.FTZ R0, R0, -1 ;  /* 0xbf80000000009421 */ /* 0x000fce0000010000 */
.L_x_21293:
[----:B------:R-:W-:Y:S05]  /*2480*/  BSYNC B1 ;  /* 0x0000000000017941 */ /* 0x000fea0003800000 */
.L_x_21292:
[----:B------:R-:W-:Y:S01]  /*2490*/  FFMA.FTZ R13, -R4, R0, R13 ;  /* 0x00000000040d7223 */ /* 0x000fe2000001010d */
[----:B------:R-:W-:Y:S06]  /*24a0*/  BRA `(.L_x_21290) ;  /* 0x00000000007c7947 */ /* 0x000fec0003800000 */
.L_x_21291:
        /* <DEDUP_REMOVED lines=15> */
.L_x_21297:
        /* <DEDUP_REMOVED lines=13> */
.L_x_21296:
[----:B------:R-:W-:Y:S05]  /*2670*/  BSYNC B1 ;  /* 0x0000000000017941 */ /* 0x000fea0003800000 */
.L_x_21295:
[----:B------:R-:W-:-:S04]  /*2680*/  FMUL.FTZ R0, R15, 1.1920928955078125e-07 ;  /* 0x340000000f007820 */ /* 0x000fc80000410000 */
[----:B------:R-:W-:-:S07]  /*2690*/  FMUL.FTZ R13, R13, R0 ;  /* 0x000000000d0d7220 */ /* 0x000fce0000410000 */
.L_x_21290:
[----:B------:R-:W-:Y:S05]  /*26a0*/  BSYNC B0 ;  /* 0x0000000000007941 */ /* 0x000fea0003800000 */
.L_x_21289:
        /* <DEDUP_REMOVED lines=25> */
.L_x_21299:
[----:B------:R-:W-:Y:S05]  /*2840*/  BSYNC B0 ;  /* 0x0000000000007941 */ /* 0x000fea0003800000 */
.L_x_21298:
        /* <DEDUP_REMOVED lines=25> */
.L_x_21305:
[----:B------:R-:W-:Y:S01]  /*29e0*/  FSETP.GEU.FTZ.AND P1, PT, R14, -R4, PT ;  /* 0x800000040e00720b */ /* 0x000fe20003f3e000 */
[----:B------:R-:W-:-:S12]  /*29f0*/  FADD.FTZ R0, R0, -1 ;  /* 0xbf80000000007421 */ /* 0x000fd80000010000 */
[----:B------:R-:W-:-:S07]  /*2a00*/  @!P1 FADD.FTZ R0, R0, -1 ;  /* 0xbf80000000009421 */ /* 0x000fce0000010000 */
.L_x_21304:
[----:B------:R-:W-:Y:S05]  /*2a10*/  BSYNC B1 ;  /* 0x0000000000017941 */ /* 0x000fea0003800000 */
.L_x_21303:
[----:B------:R-:W-:Y:S01]  /*2a20*/  FFMA.FTZ R15, -R4, R0, R15 ;  /* 0x00000000040f7223 */ /* 0x000fe2000001010f */
[----:B------:R-:W-:Y:S06]  /*2a30*/  BRA `(.L_x_21301) ;  /* 0x00000000007c7947 */ /* 0x000fec0003800000 */
.L_x_21302:
        /* <DEDUP_REMOVED lines=14> */
[----:B------:R0:W2:Y:S03]  /*2b20*/  MUFU.RCP R0, R18 ;  /* 0x0000001200007308 */ /* 0x0000a60000001000 */
.L_x_21308:
        /* <DEDUP_REMOVED lines=13> */
.L_x_21307:
[----:B------:R-:W-:Y:S05]  /*2c00*/  BSYNC B1 ;  /* 0x0000000000017941 */ /* 0x000fea0003800000 */
.L_x_21306:
[----:B------:R-:W-:-:S04]  /*2c10*/  FMUL.FTZ R15, R4, 1.1920928955078125e-07 ;  /* 0x34000000040f7820 */ /* 0x000fc80000410000 */
[----:B------:R-:W-:-:S07]  /*2c20*/  FMUL.FTZ R15, R16, R15 ;  /* 0x0000000f100f7220 */ /* 0x000fce0000410000 */
.L_x_21301:
[----:B------:R-:W-:Y:S05]  /*2c30*/  BSYNC B0 ;  /* 0x0000000000007941 */ /* 0x000fea0003800000 */
.L_x_21300:
[----:B------:R-:W2:Y:S01]  /*2c40*/  LDC.64 R4, c[0x0][0x228] ;  /* 0x00008a00ff047b82 */ /* 0x000ea20000000a00 */
[C---:B------:R-:W-:Y:S01]  /*2c50*/  FSETP.GTU.FTZ.AND P1, PT, |R15|.reuse, +INF , PT ;  /* 0x7f8000000f00780b */ /* 0x040fe20003f3c200 */
[----:B------:R-:W-:Y:S01]  /*2c60*/  BSSY B0, `(.L_x_21309) ;  /* 0x000001c000007945 */ /* 0x000fe20003800000 */
[C---:B------:R-:W-:Y:S02]  /*2c70*/  LOP3.LUT R0, R15.reuse, 0x80000000, R8, 0xb8, !PT ;  /* 0x800000000f007812 */ /* 0x040fe400078eb808 */
        /* <DEDUP_REMOVED lines=8> */
[----:B--2---:R-:W-:-:S11]  /*2d00*/  IMAD.WIDE.U32 R4, R2, 0x2, R4 ;  /* 0x0000000202047825 */ /* 0x004fd600078e0004 */
[----:B------:R-:W-:Y:S01]  /*2d10*/  @!P0 FADD.FTZ R15, R15, -1 ;  /* 0xbf8000000f0f8421 */ /* 0x000fe20000010000 */
[----:B------:R-:W-:-:S04]  /*2d20*/  IMAD.WIDE R2, R3, 0x4, R4 ;  /* 0x0000000403027825 */ /* 0x000fc800078e0204 */
[----:B------:R-:W-:Y:S01]  /*2d30*/  FSETP.NEU.FTZ.AND P0, PT, R15, RZ, PT ;  /* 0x000000ff0f00720b */ /* 0x000fe20003f1d000 */
[----:B------:R2:W-:Y:S04]  /*2d40*/  STG.E desc[UR4][R2.64], R6 ;  /* 0x0000000602007986 */ /* 0x0005e8000c101904 */
[----:B------:R2:W-:Y:S08]  /*2d50*/  STG.E desc[UR4][R2.64+0x200], R9 ;  /* 0x0002000902007986 */ /* 0x0005f0000c101904 */
[----:B------:R-:W-:-:S05]  /*2d60*/  @!P0 FMUL.FTZ R8, R8, UR6 ;  /* 0x0000000608088c20 */ /* 0x000fca0008410000 */
[----:B------:R-:W-:-:S04]  /*2d70*/  @!P0 LOP3.LUT R4, RZ, 0x80000000, R8, 0xb8, !PT ;  /* 0x80000000ff048812 */ /* 0x000fc800078eb808 */
[----:B------:R-:W-:Y:S01]  /*2d80*/  @!P0 F2FP.F16.F32.PACK_AB R4, RZ, R4 ;  /* 0x00000004ff04823e */ /* 0x000fe200000000ff */
[----:B--2---:R-:W-:Y:S06]  /*2d90*/  @!P0 BRA `(.L_x_21310) ;  /* 0x0000000000208947 */ /* 0x004fec0003800000 */
        /* <DEDUP_REMOVED lines=8> */
.L_x_21310:
[----:B------:R-:W-:Y:S05]  /*2e20*/  BSYNC B0 ;  /* 0x0000000000007941 */ /* 0x000fea0003800000 */
.L_x_21309:
[----:B------:R-:W-:Y:S02]  /*2e30*/  PRMT R11, R11, 0x5410, R12 ;  /* 0x000054100b0b7816 */ /* 0x000fe4000000000c */
[----:B------:R-:W-:-:S03]  /*2e40*/  PRMT R13, R13, 0x5410, R4 ;  /* 0x000054100d0d7816 */ /* 0x000fc60000000004 */
[----:B------:R-:W-:Y:S04]  /*2e50*/  STG.E desc[UR4][R2.64+0x400], R11 ;  /* 0x0004000b02007986 */ /* 0x000fe8000c101904 */
[----:B------:R-:W-:Y:S01]  /*2e60*/  STG.E desc[UR4][R2.64+0x600], R13 ;  /* 0x0006000d02007986 */ /* 0x000fe2000c101904 */
[----:B------:R-:W-:Y:S05]  /*2e70*/  EXIT ;  /* 0x000000000000794d */ /* 0x000fea0003800000 */
.L_x_21222:
        /* <DEDUP_REMOVED lines=88> */
.L_x_21318:
[----:B------:R-:W-:Y:S01]  /*3400*/  FSETP.GEU.FTZ.AND P0, PT, R11, -R10, PT ;  /* 0x8000000a0b00720b */ /* 0x000fe20003f1e000 */
[----:B------:R-:W-:-:S12]  /*3410*/  FADD.FTZ R9, R9, -1 ;  /* 0xbf80000009097421 */ /* 0x000fd80000010000 */
[----:B------:R-:W-:-:S07]  /*3420*/  @!P0 FADD.FTZ R9, R9, -1 ;  /* 0xbf80000009098421 */ /* 0x000fce0000010000 */
.L_x_21317:
[----:B------:R-:W-:Y:S05]  /*3430*/  BSYNC B2 ;  /* 0x0000000000027941 */ /* 0x000fea0003800000 */
.L_x_21316:
[----:B------:R-:W-:Y:S01]  /*3440*/  FFMA.FTZ R8, -R10, R9, R8 ;  /* 0x000000090a087223 */ /* 0x000fe20000010108 */
[----:B------:R-:W-:Y:S06]  /*3450*/  BRA `(.L_x_21314) ;  /* 0x00000000007c7947 */ /* 0x000fec0003800000 */
.L_x_21315:
        /* <DEDUP_REMOVED lines=15> */
.L_x_21321:
        /* <DEDUP_REMOVED lines=13> */
.L_x_21320:
[----:B------:R-:W-:Y:S05]  /*3620*/  BSYNC B2 ;  /* 0x0000000000027941 */ /* 0x000fea0003800000 */
.L_x_21319:
[----:B------:R-:W-:-:S04]  /*3630*/  FMUL.FTZ R9, R0, 1.1920928955078125e-07 ;  /* 0x3400000000097820 */ /* 0x000fc80000410000 */
[----:B------:R-:W-:-:S07]  /*3640*/  FMUL.FTZ R8, R8, R9 ;  /* 0x0000000908087220 */ /* 0x000fce0000410000 */
.L_x_21314:
[----:B------:R-:W-:Y:S05]  /*3650*/  BSYNC B0 ;  /* 0x0000000000007941 */ /* 0x000fea0003800000 */
.L_x_21313:
[C---:B------:R-:W-:Y:S01]  /*3660*/  FSETP.GTU.FTZ.AND P0, PT, |R8|.reuse, +INF , PT ;  /* 0x7f8000000800780b */ /* 0x040fe20003f1c200 */
[----:B------:R-:W-:Y:S01]  /*3670*/  ULDC UR6, c[0x0][0x21c] ;  /* 0x0000870000067ab9 */ /* 0x000fe20000000800 */
[----:B------:R-:W-:Y:S02]  /*3680*/  LOP3.LUT R7, R8, 0x80000000, R7, 0xb8, !PT ;  /* 0x8000000008077812 */ /* 0x000fe400078eb807 */
[----:B------:R-:W-:Y:S01]  /*3690*/  FSETP.GEU.FTZ.AND P2, PT, R6, RZ, PT ;  /* 0x000000ff0600720b */ /* 0x000fe20003f5e000 */
[----:B------:R-:W-:Y:S01]  /*36a0*/  HADD2.F32 R6, -RZ, R22.H0_H0 ;  /* 0x20000016ff067230 */ /* 0x000fe20000004100 */
        /* <DEDUP_REMOVED lines=20> */
.L_x_21312:
[----:B------:R-:W-:Y:S05]  /*37f0*/  BSYNC B1 ;  /* 0x0000000000017941 */ /* 0x000fea0003800000 */
.L_x_21311:
[----:B0-----:R-:W-:Y:S01]  /*3800*/  IADD3 R6, R4, 0x80, RZ ;  /* 0x0000008004067810 */ /* 0x001fe20007ffe0ff */
[----:B------:R-:W-:Y:S03]  /*3810*/  BSSY B1, `(.L_x_21322) ;  /* 0x000005f000017945 */ /* 0x000fe60003800000 */
        /* <DEDUP_REMOVED lines=31> */
.L_x_21329:
[----:B------:R-:W-:Y:S01]  /*3a10*/  FSETP.GEU.FTZ.AND P0, PT, R13, -R12, PT ;  /* 0x8000000c0d00720b */ /* 0x000fe20003f1e000 */
[----:B------:R-:W-:-:S12]  /*3a20*/  FADD.FTZ R11, R11, -1 ;  /* 0xbf8000000b0b7421 */ /* 0x000fd80000010000 */
[----:B------:R-:W-:-:S07]  /*3a30*/  @!P0 FADD.FTZ R11, R11, -1 ;  /* 0xbf8000000b0b8421 */ /* 0x000fce0000010000 */
.L_x_21328:
[----:B------:R-:W-:Y:S05]  /*3a40*/  BSYNC B2 ;  /* 0x0000000000027941 */ /* 0x000fea0003800000 */
.L_x_21327:
[----:B------:R-:W-:Y:S01]  /*3a50*/  FFMA.FTZ R10, -R12, R11, R10 ;  /* 0x0000000b0c0a7223 */ /* 0x000fe2000001010a */
[----:B------:R-:W-:Y:S06]  /*3a60*/  BRA `(.L_x_21325) ;  /* 0x00000000007c7947 */ /* 0x000fec0003800000 */
.L_x_21326:
        /* <DEDUP_REMOVED lines=15> */
.L_x_21332:
        /* <DEDUP_REMOVED lines=13> */
.L_x_21331:
[----:B------:R-:W-:Y:S05]  /*3c30*/  BSYNC B2 ;  /* 0x0000000000027941 */ /* 0x000fea0003800000 */
.L_x_21330:
[----:B0-----:R-:W-:-:S04]  /*3c40*/  FMUL.FTZ R11, R12, 1.1920928955078125e-07 ;  /* 0x340000000c0b7820 */ /* 0x001fc80000410000 */
[----:B------:R-:W-:-:S07]  /*3c50*/  FMUL.FTZ R10, R10, R11 ;  /* 0x0000000b0a0a7220 */ /* 0x000fce0000410000 */
.L_x_21325:
[----:B------:R-:W-:Y:S05]  /*3c60*/  BSYNC B0 ;  /* 0x0000000000007941 */ /* 0x000fea0003800000 */
.L_x_21324:
        /* <DEDUP_REMOVED lines=25> */
.L_x_21323:
[----:B------:R-:W-:Y:S05]  /*3e00*/  BSYNC B1 ;  /* 0x0000000000017941 */ /* 0x000fea0003800000 */
.L_x_21322:
[----:B------:R-:W-:Y:S01]  /*3e10*/  VIADD R0, R4, 0x100 ;  /* 0x0000010004007836 */ /* 0x000fe20000000000 */
[----:B------:R-:W-:Y:S04]  /*3e20*/  BSSY B1, `(.L_x_21333) ;  /* 0x000005f000017945 */ /* 0x000fe80003800000 */
        /* <DEDUP_REMOVED lines=31> */
.L_x_21340:
[----:B------:R-:W-:Y:S01]  /*4020*/  FSETP.GEU.FTZ.AND P0, PT, R13, -R12, PT ;  /* 0x8000000c0d00720b */ /* 0x000fe20003f1e000 */
[----:B------:R-:W-:-:S12]  /*4030*/  FADD.FTZ R11, R11, -1 ;  /* 0xbf8000000b0b7421 */ /* 0x000fd80000010000 */
[----:B------:R-:W-:-:S07]  /*4040*/  @!P0 FADD.FTZ R11, R11, -1 ;  /* 0xbf8000000b0b8421 */ /* 0x000fce0000010000 */
.L_x_21339:
[----:B------:R-:W-:Y:S05]  /*4050*/  BSYNC B2 ;  /* 0x0000000000027941 */ /* 0x000fea0003800000 */
.L_x_21338:
[----:B------:R-:W-:Y:S01]  /*4060*/  FFMA.FTZ R10, -R12, R11, R10 ;  /* 0x0000000b0c0a7223 */ /* 0x000fe2000001010a */
[----:B------:R-:W-:Y:S06]  /*4070*/  BRA `(.L_x_21336) ;  /* 0x00000000007c7947 */ /* 0x000fec0003800000 */
.L_x_21337:
        /* <DEDUP_REMOVED lines=15> */
.L_x_21343:
        /* <DEDUP_REMOVED lines=13> */
.L_x_21342:
[----:B------:R-:W-:Y:S05]  /*4240*/  BSYNC B2 ;  /* 0x0000000000027941 */ /* 0x000fea0003800000 */
.L_x_21341:
[----:B0-----:R-:W-:-:S04]  /*4250*/  FMUL.FTZ R11, R12, 1.1920928955078125e-07 ;  /* 0x340000000c0b7820 */ /* 0x001fc80000410000 */
[----:B------:R-:W-:-:S07]  /*4260*/  FMUL.FTZ R10, R10, R11 ;  /* 0x0000000b0a0a7220 */ /* 0x000fce0000410000 */
.L_x_21336:
[----:B------:R-:W-:Y:S05]  /*4270*/  BSYNC B0 ;  /* 0x0000000000007941 */ /* 0x000fea0003800000 */
.L_x_21335:
        /* <DEDUP_REMOVED lines=25> */
.L_x_21334:
[----:B------:R-:W-:Y:S05]  /*4410*/  BSYNC B1 ;  /* 0x0000000000017941 */ /* 0x000fea0003800000 */
.L_x_21333:
        /* <DEDUP_REMOVED lines=33> */
.L_x_21351:
[----:B------:R-:W-:Y:S01]  /*4630*/  FSETP.GEU.FTZ.AND P0, PT, R12, -R13, PT ;  /* 0x8000000d0c00720b */ /* 0x000fe20003f1e000 */
[----:B------:R-:W-:-:S12]  /*4640*/  FADD.FTZ R0, R0, -1 ;  /* 0xbf80000000007421 */ /* 0x000fd80000010000 */
[----:B------:R-:W-:-:S07]  /*4650*/  @!P0 FADD.FTZ R0, R0, -1 ;  /* 0xbf80000000008421 */ /* 0x000fce0000010000 */
.L_x_21350:
[----:B------:R-:W-:Y:S05]  /*4660*/  BSYNC B2 ;  /* 0x0000000000027941 */ /* 0x000fea0003800000 */
.L_x_21349:
[----:B------:R-:W-:Y:S01]  /*4670*/  FFMA.FTZ R11, -R13, R0, R11 ;  /* 0x000000000d0b7223 */ /* 0x000fe2000001010b */
[----:B------:R-:W-:Y:S06]  /*4680*/  BRA `(.L_x_21347) ;  /* 0x00000000007c7947 */ /* 0x000fec0003800000 */
.L_x_21348:
        /* <DEDUP_REMOVED lines=15> */
.L_x_21354:
        /* <DEDUP_REMOVED lines=13> */
.L_x_21353:
[----:B------:R-:W-:Y:S05]  /*4850*/  BSYNC B2 ;  /* 0x0000000000027941 */ /* 0x000fea0003800000 */
.L_x_21352:
[----:B------:R-:W-:-:S04]  /*4860*/  FMUL.FTZ R0, R13, 1.1920928955078125e-07 ;  /* 0x340000000d007820 */ /* 0x000fc80000410000 */
[----:B------:R-:W-:-:S07]  /*4870*/  FMUL.FTZ R11, R11, R0 ;  /* 0x000000000b0b7220 */ /* 0x000fce0000410000 */
.L_x_21347:
[----:B------:R-:W-:Y:S05]  /*4880*/  BSYNC B0 ;  /* 0x0000000000007941 */ /* 0x000fea0003800000 */
.L_x_21346:
        /* <DEDUP_REMOVED lines=25> */
.L_x_21345:
[----:B------:R-:W-:Y:S05]  /*4a20*/  BSYNC B1 ;  /* 0x0000000000017941 */ /* 0x000fea0003800000 */
.L_x_21344:
[----:B------:R-:W-:Y:S01]  /*4a30*/  IADD3 R0, R4, 0x200, RZ ;  /* 0x0000020004007810 */ /* 0x000fe20007ffe0ff */
[----:B------:R-:W-:Y:S03]  /*4a40*/  BSSY B1, `(.L_x_21355) ;  /* 0x000005f000017945 */ /* 0x000fe60003800000 */
[----:B------:R-:W-:-:S13]  /*4a50*/  ISETP.GE.AND P0, PT, R0, R3, PT ;  /* 0x000000030000720c */ /* 0x000fda0003f06270 */
[----:B------:R-:W-:Y:S05]  /*4a60*/  @P0 BRA `(.L_x_21356) ;  /* 0x0000000400700947 */ /* 0x000fea0003800000 */
[----:B------:R-:W1:Y:S01]  /*4a70*/  LDC R10, c[0x0][0x218] ;  /* 0x00008600ff0a7b82 */ /* 0x000e620000000800 */
[----:B-----5:R-:W-:Y:S01]  /*4a80*/  HADD2.F32 R11, -RZ, R23.H0_H0 ;  /* 0x20000017ff0b7230 */ /* 0x020fe20000004100 */
[----:B------:R-:W-:Y:S04]  /*4a90*/  BSSY B0, `(.L_x_21357) ;  /* 0x0000040000007945 */ /* 0x000fe80003800000 */
        /* <DEDUP_REMOVED lines=26> */
.L_x_21362:
[----:B------:R-:W-:Y:S01]  /*4c40*/  FSETP.GEU.FTZ.AND P0, PT, R15, -R14, PT ;  /* 0x8000000e0f00720b */ /* 0x000fe20003f1e000 */
[----:B------:R-:W-:-:S12]  /*4c50*/  FADD.FTZ R13, R13, -1 ;  /* 0xbf8000000d0d7421 */ /* 0x000fd80000010000 */
[----:B------:R-:W-:-:S07]  /*4c60*/  @!P0 FADD.FTZ R13, R13, -1 ;  /* 0xbf8000000d0d8421 */ /* 0x000fce0000010000 */
.L_x_21361:
[----:B------:R-:W-:Y:S05]  /*4c70*/  BSYNC B2 ;  /* 0x0000000000027941 */ /* 0x000fea0003800000 */
.L_x_21360:
[----:B------:R-:W-:Y:S01]  /*4c80*/  FFMA.FTZ R12, -R14, R13, R12 ;  /* 0x0000000d0e0c7223 */ /* 0x000fe2000001010c */
[----:B------:R-:W-:Y:S06]  /*4c90*/  BRA `(.L_x_21358) ;  /* 0x00000000007c7947 */ /* 0x000fec0003800000 */
.L_x_21359:
        /* <DEDUP_REMOVED lines=15> */
.L_x_21365:
        /* <DEDUP_REMOVED lines=13> */
.L_x_21364:
[----:B------:R-:W-:Y:S05]  /*4e60*/  BSYNC B2 ;  /* 0x0000000000027941 */ /* 0x000fea0003800000 */
.L_x_21363:
[----:B0-----:R-:W-:-:S04]  /*4e70*/  FMUL.FTZ R13, R14, 1.1920928955078125e-07 ;  /* 0x340000000e0d7820 */ /* 0x001fc80000410000 */
[----:B------:R-:W-:-:S07]  /*4e80*/  FMUL.FTZ R12, R12, R13 ;  /* 0x0000000d0c0c7220 */ /* 0x000fce0000410000 */
.L_x_21358:
[----:B------:R-:W-:Y:S05]  /*4e90*/  BSYNC B0 ;  /* 0x0000000000007941 */ /* 0x000fea0003800000 */
.L_x_21357:
        /* <DEDUP_REMOVED lines=25> */
.L_x_21356:
[----:B------:R-:W-:Y:S05]  /*5030*/  BSYNC B1 ;  /* 0x0000000000017941 */ /* 0x000fea0003800000 */
.L_x_21355:
[----:B------:R-:W-:Y:S01]  /*5040*/  VIADD R0, R4, 0x280 ;  /* 0x0000028004007836 */ /* 0x000fe20000000000 */
[----:B------:R-:W-:Y:S04]  /*5050*/  BSSY B1, `(.L_x_21366) ;  /* 0x000005f000017945 */ /* 0x000fe80003800000 */
[----:B------:R-:W-:-:S13]  /*5060*/  ISETP.GE.AND P0, PT, R0, R3, PT ;  /* 0x000000030000720c */ /* 0x000fda0003f06270 */
[----:B------:R-:W-:Y:S05]  /*5070*/  @P0 BRA `(.L_x_21367) ;  /* 0x0000000400700947 */ /* 0x000fea0003800000 */
[----:B------:R-:W1:Y:S01]  /*5080*/  LDC R11, c[0x0][0x218] ;  /* 0x00008600ff0b7b82 */ /* 0x000e620000000800 */
[----:B0----5:R-:W-:Y:S01]  /*5090*/  HADD2.F32 R12, -RZ, R21.H0_H0 ;  /* 0x20000015ff0c7230 */ /* 0x021fe20000004100 */
        /* <DEDUP_REMOVED lines=27> */
.L_x_21373:
[----:B------:R-:W-:Y:S01]  /*5250*/  FSETP.GEU.FTZ.AND P0, PT, R14, -R15, PT ;  /* 0x8000000f0e00720b */ /* 0x000fe20003f1e000 */
[----:B------:R-:W-:-:S12]  /*5260*/  FADD.FTZ R0, R0, -1 ;  /* 0xbf80000000007421 */ /* 0x000fd80000010000 */
[----:B------:R-:W-:-:S07]  /*5270*/  @!P0 FADD.FTZ R0, R0, -1 ;  /* 0xbf80000000008421 */ /* 0x000fce0000010000 */
.L_x_21372:
[----:B------:R-:W-:Y:S05]  /*5280*/  BSYNC B2 ;  /* 0x0000000000027941 */ /* 0x000fea0003800000 */
.L_x_21371:
[----:B------:R-:W-:Y:S01]  /*5290*/  FFMA.FTZ R13, -R15, R0, R13 ;  /* 0x000000000f0d7223 */ /* 0x000fe2000001010d */
[----:B------:R-:W-:Y:S06]  /*52a0*/  BRA `(.L_x_21369) ;  /* 0x00000000007c7947 */ /* 0x000fec0003800000 */
.L_x_21370:
        /* <DEDUP_REMOVED lines=15> */
.L_x_21376:
        /* <DEDUP_REMOVED lines=13> */
.L_x_21375:
[----:B------:R-:W-:Y:S05]  /*5470*/  BSYNC B2 ;  /* 0x0000000000027941 */ /* 0x000fea0003800000 */
.L_x_21374:
[----:B------:R-:W-:-:S04]  /*5480*/  FMUL.FTZ R0, R15, 1.1920928955078125e-07 ;  /* 0x340000000f007820 */ /* 0x000fc80000410000 */
[----:B------:R-:W-:-:S07]  /*5490*/  FMUL.FTZ R13, R13, R0 ;  /* 0x000000000d0d7220 */ /* 0x000fce0000410000 */
.L_x_21369:
[----:B------:R-:W-:Y:S05]  /*54a0*/  BSYNC B0 ;  /* 0x0000000000007941 */ /* 0x000fea0003800000 */
.L_x_21368:
        /* <DEDUP_REMOVED lines=25> */
.L_x_21367:
[----:B------:R-:W-:Y:S05]  /*5640*/  BSYNC B1 ;  /* 0x0000000000017941 */ /* 0x000fea0003800000 */
.L_x_21366:
[----:B------:R-:W-:Y:S01]  /*5650*/  VIADD R0, R4, 0x300 ;  /* 0x0000030004007836 */ /* 0x000fe20000000000 */
[----:B------:R-:W-:Y:S04]  /*5660*/  BSSY B1, `(.L_x_21377) ;  /* 0x000005f000017945 */ /* 0x000fe80003800000 */
[----:B------:R-:W-:-:S13]  /*5670*/  ISETP.GE.AND P0, PT, R0, R3, PT ;  /* 0x000000030000720c */ /* 0x000fda0003f06270 */
        /* <DEDUP_REMOVED lines=30> */
.L_x_21384:
[----:B------:R-:W-:Y:S01]  /*5860*/  FSETP.GEU.FTZ.AND P0, PT, R19, -R18, PT ;  /* 0x800000121300720b */ /* 0x000fe20003f1e000 */
[----:B------:R-:W-:-:S12]  /*5870*/  FADD.FTZ R15, R15, -1 ;  /* 0xbf8000000f0f7421 */ /* 0x000fd80000010000 */
[----:B------:R-:W-:-:S07]  /*5880*/  @!P0 FADD.FTZ R15, R15, -1 ;  /* 0xbf8000000f0f8421 */ /* 0x000fce0000010000 */
.L_x_21383:
[----:B------:R-:W-:Y:S05]  /*5890*/  BSYNC B2 ;  /* 0x0000000000027941 */ /* 0x000fea0003800000 */
.L_x_21382:
[----:B------:R-:W-:Y:S01]  /*58a0*/  FFMA.FTZ R14, -R18, R15, R14 ;  /* 0x0000000f120e7223 */ /* 0x000fe2000001010e */
[----:B------:R-:W-:Y:S06]  /*58b0*/  BRA `(.L_x_21380) ;  /* 0x00000000007c7947 */ /* 0x000fec0003800000 */
.L_x_21381:
        /* <DEDUP_REMOVED lines=15> */
.L_x_21387:
        /* <DEDUP_REMOVED lines=13> */
.L_x_21386:
[----:B------:R-:W-:Y:S05]  /*5a80*/  BSYNC B2 ;  /* 0x0000000000027941 */ /* 0x000fea0003800000 */
.L_x_21385:
[----:B0-----:R-:W-:-:S04]  /*5a90*/  FMUL.FTZ R15, R18, 1.1920928955078125e-07 ;  /* 0x34000000120f7820 */ /* 0x001fc80000410000 */
[----:B------:R-:W-:-:S07]  /*5aa0*/  FMUL.FTZ R14, R14, R15 ;  /* 0x0000000f0e0e7220 */ /* 0x000fce0000410000 */
.L_x_21380:
[----:B------:R-:W-:Y:S05]  /*5ab0*/  BSYNC B0 ;  /* 0x0000000000007941 */ /* 0x000fea0003800000 */
.L_x_21379:
        /* <DEDUP_REMOVED lines=25> */
.L_x_21378:
[----:B------:R-:W-:Y:S05]  /*5c50*/  BSYNC B1 ;  /* 0x0000000000017941 */ /* 0x000fea0003800000 */
.L_x_21377:
[----:B------:R-:W-:Y:S01]  /*5c60*/  IADD3 R0, R4, 0x380, RZ ;  /* 0x0000038004007810 */ /* 0x000fe20007ffe0ff */
[----:B------:R-:W-:Y:S03]  /*5c70*/  BSSY B1, `(.L_x_21388) ;  /* 0x000005f000017945 */ /* 0x000fe60003800000 */
        /* <DEDUP_REMOVED lines=31> */
.L_x_21395:
[----:B------:R-:W-:Y:S01]  /*5e70*/  FSETP.GEU.FTZ.AND P0, PT, R18, -R19, PT ;  /* 0x800000131200720b */ /* 0x000fe20003f1e000 */
[----:B------:R-:W-:-:S12]  /*5e80*/  FADD.FTZ R0, R0, -1 ;  /* 0xbf80000000007421 */ /* 0x000fd80000010000 */
[----:B------:R-:W-:-:S07]  /*5e90*/  @!P0 FADD.FTZ R0, R0, -1 ;  /* 0xbf80000000008421 */ /* 0x000fce0000010000 */
.L_x_21394:
[----:B------:R-:W-:Y:S05]  /*5ea0*/  BSYNC B2 ;  /* 0x0000000000027941 */ /* 0x000fea0003800000 */
.L_x_21393:
[----:B------:R-:W-:Y:S01]  /*5eb0*/  FFMA.FTZ R15, -R19, R0, R15 ;  /* 0x00000000130f7223 */ /* 0x000fe2000001010f */
[----:B------:R-:W-:Y:S06]  /*5ec0*/  BRA `(.L_x_21391) ;  /* 0x00000000007c7947 */ /* 0x000fec0003800000 */
.L_x_21392:
        /* <DEDUP_REMOVED lines=15> */
.L_x_21398:
        /* <DEDUP_REMOVED lines=13> */
.L_x_21397:
[----:B------:R-:W-:Y:S05]  /*6090*/  BSYNC B2 ;  /* 0x0000000000027941 */ /* 0x000fea0003800000 */
.L_x_21396:
[----:B------:R-:W-:-:S04]  /*60a0*/  FMUL.FTZ R18, R18, 1.1920928955078125e-07 ;  /* 0x3400000012127820 */ /* 0x000fc80000410000 */
[----:B------:R-:W-:-:S07]  /*60b0*/  FMUL.FTZ R15, R15, R18 ;  /* 0x000000120f0f7220 */ /* 0x000fce0000410000 */
.L_x_21391:
[----:B------:R-:W-:Y:S05]  /*60c0*/  BSYNC B0 ;  /* 0x0000000000007941 */ /* 0x000fea0003800000 */
.L_x_21390:
        /* <DEDUP_REMOVED lines=25> */
.L_x_21389:
[----:B------:R-:W-:Y:S05]  /*6260*/  BSYNC B1 ;  /* 0x0000000000017941 */ /* 0x000fea0003800000 */
.L_x_21388:
        /* <DEDUP_REMOVED lines=16> */
.L_x_21401:
[----:B------:R-:W-:-:S13]  /*6370*/  ISETP.GE.AND P0, PT, R4, R3, PT ;  /* 0x000000030400720c */ /* 0x000fda0003f06270 */
[----:B------:R-:W-:Y:S05]  /*6380*/  @P0 BRA `(.L_x_21403) ;  /* 0x0000000000300947 */ /* 0x000fea0003800000 */
[----:B-1----:R-:W1:Y:S01]  /*6390*/  LDC.64 R6, c[0x0][0x228] ;  /* 0x00008a00ff067b82 */ /* 0x002e620000000a00 */
[----:B-----5:R-:W-:Y:S01]  /*63a0*/  IADD3 R5, R2, R4, RZ ;  /* 0x0000000402057210 */ /* 0x020fe20007ffe0ff */
[----:B------:R-:W-:-:S04]  /*63b0*/  VIADD R4, R4, 0x80 ;  /* 0x0000008004047836 */ /* 0x000fc80000000000 */
[----:B-1----:R-:W-:-:S05]  /*63c0*/  IMAD.WIDE.U32 R6, R5, 0x2, R6 ;  /* 0x0000000205067825 */ /* 0x002fca00078e0006 */
[----:B------:R1:W-:Y:S02]  /*63d0*/  STG.E.U16 desc[UR4][R6.64], R8 ;  /* 0x0000000806007986 */ /* 0x0003e4000c101504 */
.L_x_21402:
[----:B------:R-:W-:-:S13]  /*63e0*/  ISETP.GE.AND P0, PT, R4, R3, PT ;  /* 0x000000030400720c */ /* 0x000fda0003f06270 */
[----:B------:R-:W-:Y:S05]  /*63f0*/  @P0 BRA `(.L_x_21404) ;  /* 0x0000000000300947 */ /* 0x000fea0003800000 */
[----:B01----:R-:W0:Y:S01]  /*6400*/  LDC.64 R6, c[0x0][0x228] ;  /* 0x00008a00ff067b82 */ /* 0x003e220000000a00 */
[----:B-----5:R-:W-:Y:S01]  /*6410*/  IMAD.IADD R5, R2, 0x1, R4 ;  /* 0x0000000102057824 */ /* 0x020fe200078e0204 */
[----:B------:R-:W-:-:S03]  /*6420*/  IADD3 R4, R4, 0x80, RZ ;  /* 0x0000008004047810 */ /* 0x000fc60007ffe0ff */
[----:B0-----:R-:W-:-:S05]  /*6430*/  IMAD.WIDE.U32 R6, R5, 0x2, R6 ;  /* 0x0000000205067825 */ /* 0x001fca00078e0006 */
[----:B------:R2:W-:Y:S02]  /*6440*/  STG.E.U16 desc[UR4][R6.64], R9 ;  /* 0x0000000906007986 */ /* 0x0005e4000c101504 */
.L_x_21403:
[----:B------:R-:W-:-:S13]  /*6450*/  ISETP.GE.AND P0, PT, R4, R3, PT ;  /* 0x000000030400720c */ /* 0x000fda0003f06270 */
[----:B------:R-:W-:Y:S05]  /*6460*/  @P0 BRA `(.L_x_21405) ;  /* 0x0000000000340947 */ /* 0x000fea0003800000 */
[----:B-12---:R-:W1:Y:S01]  /*6470*/  LDC.64 R6, c[0x0][0x228] ;  /* 0x00008a00ff067b82 */ /* 0x006e620000000a00 */
[----:B-----5:R-:W-:Y:S02]  /*6480*/  IMAD.IADD R5, R2, 0x1, R4 ;  /* 0x0000000102057824 */ /* 0x020fe400078e0204 */
[----:B------:R-:W-:Y:S02]  /*6490*/  VIADD R4, R4, 0x80 ;  /* 0x0000008004047836 */ /* 0x000fe40000000000 */
[----:B-1----:R-:W-:-:S05]  /*64a0*/  IMAD.WIDE.U32 R6, R5, 0x2, R6 ;  /* 0x0000000205067825 */ /* 0x002fca00078e0006 */
[----:B------:R2:W-:Y:S02]  /*64b0*/  STG.E.U16 desc[UR4][R6.64], R10 ;  /* 0x0000000a06007986 */ /* 0x0005e4000c101504 */
.L_x_21404:
        /* <DEDUP_REMOVED lines=8> */
.L_x_21405:
[----:B------:R-:W-:Y:S05]  /*6540*/  BSYNC B1 ;  /* 0x0000000000017941 */ /* 0x000fea0003800000 */
.L_x_21400:
[----:B------:R-:W-:-:S13]  /*6550*/  ISETP.GE.AND P0, PT, R4, R3, PT ;  /* 0x000000030400720c */ /* 0x000fda0003f06270 */
[----:B-123--:R-:W1:Y:S01]  /*6560*/  @!P0 LDC.64 R6, c[0x0][0x228] ;  /* 0x00008a00ff068b82 */ /* 0x00ee620000000a00 */
[----:B-----5:R-:W-:Y:S01]  /*6570*/  @!P0 IMAD.IADD R5, R2, 0x1, R4 ;  /* 0x0000000102058824 */ /* 0x020fe200078e0204 */
[----:B------:R-:W-:-:S03]  /*6580*/  @!P0 IADD3 R4, R4, 0x80, RZ ;  /* 0x0000008004048810 */ /* 0x000fc60007ffe0ff */
[----:B-1----:R-:W-:-:S05]  /*6590*/  @!P0 IMAD.WIDE.U32 R6, R5, 0x2, R6 ;  /* 0x0000000205068825 */ /* 0x002fca00078e0006 */
[----:B------:R3:W-:Y:S02]  /*65a0*/  @!P0 STG.E.U16 desc[UR4][R6.64], R12 ;  /* 0x0000000c06008986 */ /* 0x0007e4000c101504 */
.L_x_21406:
[----:B------:R-:W-:Y:S05]  /*65b0*/  BSYNC B0 ;  /* 0x0000000000007941 */ /* 0x000fea0003800000 */
.L_x_21399:
        /* <DEDUP_REMOVED lines=8> */
.L_x_21407:
        /* <DEDUP_REMOVED lines=12> */
.L_x_37857:


//--------------------- .text._ZN2at6native29vectorized_elementwise_kernelILi4EZZZNS0_15binary_internal21div_floor_kernel_cudaERNS_18TensorIteratorBaseEENKUlvE0_clEvENKUlvE1_clEvEUlN3c104HalfEE_St5arrayIPcLm2EEEEviT0_T1_ --------------------------
	.section	.text._ZN2at6native29vectorized_elementwise_kernelILi4EZZZNS0_15binary_internal21div_floor_kernel_cudaERNS_18TensorIteratorBaseEENKUlvE0_clEvENKUlvE1_clEvEUlN3c104HalfEE_St5arrayIPcLm2EEEEviT0_T1_,"ax",@progbits
	.align	128
        .global         _ZN2at6native29vectorized_elementwise_kernelILi4EZZZNS0_15binary_internal21div_floor_kernel_cudaERNS_18TensorIteratorBaseEENKUlvE0_clEvENKUlvE1_clEvEUlN3c104HalfEE_St5arrayIPcLm2EEEEviT0_T1_
        .type           _ZN2at6native29vectorized_elementwise_kernelILi4EZZZNS0_15binary_internal21div_floor_kernel_cudaERNS_18TensorIteratorBaseEENKUlvE0_clEvENKUlvE1_clEvEUlN3c104HalfEE_St5arrayIPcLm2EEEEviT0_T1_,@function
        .size           _ZN2at6native29vectorized_elementwise_kernelILi4EZZZNS0_15binary_internal21div_floor_kernel_cudaERNS_18TensorIteratorBaseEENKUlvE0_clEvENKUlvE1_clEvEUlN3c104HalfEE_St5arrayIPcLm2EEEEviT0_T1_,(.L_x_37858 - _ZN2at6native29vectorized_elementwise_kernelILi4EZZZNS0_15binary_internal21div_floor_kernel_cudaERNS_18TensorIteratorBaseEENKUlvE0_clEvENKUlvE1_clEvEUlN3c104HalfEE_St5arrayIPcLm2EEEEviT0_T1_)
        .other          _ZN2at6native29vectorized_elementwise_kernelILi4EZZZNS0_15binary_internal21div_floor_kernel_cudaERNS_18TensorIteratorBaseEENKUlvE0_clEvENKUlvE1_clEvEUlN3c104HalfEE_St5arrayIPcLm2EEEEviT0_T1_,@"STO_CUDA_ENTRY STV_DEFAULT"
_ZN2at6native29vectorized_elementwise_kernelILi4EZZZNS0_15binary_internal21div_floor_kernel_cudaERNS_18TensorIteratorBaseEENKUlvE0_clEvENKUlvE1_clEvEUlN3c104HalfEE_St5arrayIPcLm2EEEEviT0_T1_:
.text._ZN2at6native29vectorized_elementwise_kernelILi4EZZZNS0_15binary_internal21div_floor_kernel_cudaERNS_18TensorIteratorBaseEENKUlvE0_clEvENKUlvE1_clEvEUlN3c104HalfEE_St5arrayIPcLm2EEEEviT0_T1_:
        /* <DEDUP_REMOVED lines=17> */
[----:B---3--:R-:W-:-:S05]  /*0110*/  HADD2.F32 R8, -RZ, R10.H0_H0 ;  /* 0x2000000aff087230 */ /* 0x008fca0000004100 */
[C---:B------:R-:W-:Y:S01]  /*0120*/  FSETP.GEU.FTZ.AND P0, PT, |R8|.reuse, |R7|, PT ;  /* 0x400000070800720b */ /* 0x040fe20003f1e200 */
[----:B------:R-:W-:-:S12]  /*0130*/  FADD.FTZ R9, |R8|, -RZ ;  /* 0x800000ff08097221 */ /* 0x000fd80000010200 */
[----:B0-----:R-:W-:Y:S05]  /*0140*/  @!P0 BRA `(.L_x_21410) ;  /* 0x0000000000ec8947 */ /* 0x001fea0003800000 */
        /* <DEDUP_REMOVED lines=22> */
.L_x_21414:
[----:B------:R-:W-:Y:S01]  /*02b0*/  FSETP.GEU.FTZ.AND P0, PT, R13, -R6, PT ;  /* 0x800000060d00720b */ /* 0x000fe20003f1e000 */
[----:B------:R-:W-:-:S12]  /*02c0*/  FADD.FTZ R0, R0, -1 ;  /* 0xbf80000000007421 */ /* 0x000fd80000010000 */
[----:B------:R-:W-:-:S07]  /*02d0*/  @!P0 FADD.FTZ R0, R0, -1 ;  /* 0xbf80000000008421 */ /* 0x000fce0000010000 */
.L_x_21413:
[----:B------:R-:W-:Y:S05]  /*02e0*/  BSYNC B1 ;  /* 0x0000000000017941 */ /* 0x000fea0003800000 */
.L_x_21412:
[----:B------:R-:W-:Y:S01]  /*02f0*/  FFMA.FTZ R9, -R6, R0, R9 ;  /* 0x0000000006097223 */ /* 0x000fe20000010109 */
[----:B------:R-:W-:Y:S06]  /*0300*/  BRA `(.L_x_21410) ;  /* 0x00000000007c7947 */ /* 0x000fec0003800000 */
.L_x_21411:
        /* <DEDUP_REMOVED lines=15> */
.L_x_21417:
        /* <DEDUP_REMOVED lines=13> */
.L_x_21416:
[----:B------:R-:W-:Y:S05]  /*04d0*/  BSYNC B1 ;  /* 0x0000000000017941 */ /* 0x000fea0003800000 */
.L_x_21415:
[----:B------:R-:W-:-:S04]  /*04e0*/  FMUL.FTZ R12, R12, 1.1920928955078125e-07 ;  /* 0x340000000c0c7820 */ /* 0x000fc80000410000 */
[----:B0-----:R-:W-:-:S07]  /*04f0*/  FMUL.FTZ R9, R17, R12 ;  /* 0x0000000c11097220 */ /* 0x001fce0000410000 */
.L_x_21410:
[----:B------:R-:W-:Y:S05]  /*0500*/  BSYNC B0 ;  /* 0x0000000000007941 */ /* 0x000fea0003800000 */
.L_x_21409:
        /* <DEDUP_REMOVED lines=27> */
.L_x_21419:
[----:B------:R-:W-:Y:S05]  /*06c0*/  BSYNC B0 ;  /* 0x0000000000007941 */ /* 0x000fea0003800000 */
.L_x_21418:
        /* <DEDUP_REMOVED lines=25> */
.L_x_21425:
[----:B------:R-:W-:Y:S01]  /*0860*/  FSETP.GEU.FTZ.AND P1, PT, R12, -R6, PT ;  /* 0x800000060c00720b */ /* 0x000fe20003f3e000 */
[----:B------:R-:W-:-:S12]  /*0870*/  FADD.FTZ R0, R0, -1 ;  /* 0xbf80000000007421 */ /* 0x000fd80000010000 */
[----:B------:R-:W-:-:S07]  /*0880*/  @!P1 FADD.FTZ R0, R0, -1 ;  /* 0xbf80000000009421 */ /* 0x000fce0000010000 */
.L_x_21424:
[----:B------:R-:W-:Y:S05]  /*0890*/  BSYNC B1 ;  /* 0x0000000000017941 */ /* 0x000fea0003800000 */
.L_x_21423:
[----:B------:R-:W-:Y:S01]  /*08a0*/  FFMA.FTZ R9, -R6, R0, R9 ;  /* 0x0000000006097223 */ /* 0x000fe20000010109 */
[----:B------:R-:W-:Y:S06]  /*08b0*/  BRA `(.L_x_21421) ;  /* 0x00000000007c7947 */ /* 0x000fec0003800000 */
.L_x_21422:
        /* <DEDUP_REMOVED lines=15> */
.L_x_21428:
        /* <DEDUP_REMOVED lines=13> */
.L_x_21427:
[----:B------:R-:W-:Y:S05]  /*0a80*/  BSYNC B1 ;  /* 0x0000000000017941 */ /* 0x000fea0003800000 */
.L_x_21426:
[----:B------:R-:W-:-:S04]  /*0a90*/  FMUL.FTZ R9, R9, 1.1920928955078125e-07 ;  /* 0x3400000009097820 */ /* 0x000fc80000410000 */
[----:B------:R-:W-:-:S07]  /*0aa0*/  FMUL.FTZ R9, R16, R9 ;  /* 0x0000000910097220 */ /* 0x000fce0000410000 */
.L_x_21421:
[----:B------:R-:W-:Y:S05]  /*0ab0*/  BSYNC B0 ;  /* 0x0000000000007941 */ /* 0x000fea0003800000 */
.L_x_21420:
        /* <DEDUP_REMOVED lines=25> */
.L_x_21430:
[----:B------:R-:W-:Y:S05]  /*0c50*/  BSYNC B0 ;  /* 0x0000000000007941 */ /* 0x000fea0003800000 */
.L_x_21429:
        /* <DEDUP_REMOVED lines=25> */
.L_x_21436:
[----:B------:R-:W-:Y:S01]  /*0df0*/  FSETP.GEU.FTZ.AND P1, PT, R10, -R6, PT ;  /* 0x800000060a00720b */ /* 0x000fe20003f3e000 */
[----:B------:R-:W-:-:S12]  /*0e00*/  FADD.FTZ R0, R0, -1 ;  /* 0xbf80000000007421 */ /* 0x000fd80000010000 */
[----:B------:R-:W-:-:S07]  /*0e10*/  @!P1 FADD.FTZ R0, R0, -1 ;  /* 0xbf80000000009421 */ /* 0x000fce0000010000 */
.L_x_21435:
[----:B------:R-:W-:Y:S05]  /*0e20*/  BSYNC B1 ;  /* 0x0000000000017941 */ /* 0x000fea0003800000 */
.L_x_21434:
[----:B------:R-:W-:Y:S01]  /*0e30*/  FFMA.FTZ R13, -R6, R0, R13 ;  /* 0x00000000060d7223 */ /* 0x000fe2000001010d */
[----:B------:R-:W-:Y:S06]  /*0e40*/  BRA `(.L_x_21432) ;  /* 0x00000000007c7947 */ /* 0x000fec0003800000 */
.L_x_21433:
        /* <DEDUP_REMOVED lines=15> */
.L_x_21439:
        /* <DEDUP_REMOVED lines=13> */
.L_x_21438:
[----:B------:R-:W-:Y:S05]  /*1010*/  BSYNC B1 ;  /* 0x0000000000017941 */ /* 0x000fea0003800000 */
.L_x_21437:
[----:B------:R-:W-:-:S04]  /*1020*/  FMUL.FTZ R13, R10, 1.1920928955078125e-07 ;  /* 0x340000000a0d7820 */ /* 0x000fc80000410000 */
[----:B------:R-:W-:-:S07]  /*1030*/  FMUL.FTZ R13, R16, R13 ;  /* 0x0000000d100d7220 */ /* 0x000fce0000410000 */
.L_x_21432:
[----:B------:R-:W-:Y:S05]  /*1040*/  BSYNC B0 ;  /* 0x0000000000007941 */ /* 0x000fea0003800000 */
.L_x_21431:
        /* <DEDUP_REMOVED lines=25> */
.L_x_21441:
[----:B------:R-:W-:Y:S05]  /*11e0*/  BSYNC B0 ;  /* 0x0000000000007941 */ /* 0x000fea0003800000 */
.L_x_21440:
        /* <DEDUP_REMOVED lines=25> */
.L_x_21447:
[----:B------:R-:W-:Y:S01]  /*1380*/  FSETP.GEU.FTZ.AND P1, PT, R12, -R6, PT ;  /* 0x800000060c00720b */ /* 0x000fe20003f3e000 */
[----:B------:R-:W-:-:S12]  /*1390*/  FADD.FTZ R0, R0, -1 ;  /* 0xbf80000000007421 */ /* 0x000fd80000010000 */
[----:B------:R-:W-:-:S07]  /*13a0*/  @!P1 FADD.FTZ R0, R0, -1 ;  /* 0xbf80000000009421 */ /* 0x000fce0000010000 */
.L_x_21446:
[----:B------:R-:W-:Y:S05]  /*13b0*/  BSYNC B1 ;  /* 0x0000000000017941 */ /* 0x000fea0003800000 */
.L_x_21445:
[----:B------:R-:W-:Y:S01]  /*13c0*/  FFMA.FTZ R11, -R6, R0, R11 ;  /* 0x00000000060b7223 */ /* 0x000fe2000001010b */
[----:B------:R-:W-:Y:S06]  /*13d0*/  BRA `(.L_x_21443) ;  /* 0x00000000007c7947 */ /* 0x000fec0003800000 */
.L_x_21444:
        /* <DEDUP_REMOVED lines=15> */
.L_x_21450:
        /* <DEDUP_REMOVED lines=13> */
.L_x_21449:
[----:B------:R-:W-:Y:S05]  /*15a0*/  BSYNC B1 ;  /* 0x0000000000017941 */ /* 0x000fea0003800000 */
.L_x_21448:
[----:B------:R-:W-:-:S04]  /*15b0*/  FMUL.FTZ R0, R11, 1.1920928955078125e-07 ;  /* 0x340000000b007820 */ /* 0x000fc80000410000 */
[----:B------:R-:W-:-:S07]  /*15c0*/  FMUL.FTZ R11, R17, R0 ;  /* 0x00000000110b7220 */ /* 0x000fce0000410000 */
.L_x_21443:
[----:B------:R-:W-:Y:S05]  /*15d0*/  BSYNC B0 ;  /* 0x0000000000007941 */ /* 0x000fea0003800000 */
.L_x_21442:
        /* <DEDUP_REMOVED lines=25> */
.L_x_21452:
[----:B------:R-:W-:Y:S05]  /*1770*/  BSYNC B0 ;  /* 0x0000000000007941 */ /* 0x000fea0003800000 */
.L_x_21451:
        /* <DEDUP_REMOVED lines=25> */
.L_x_21458:
[----:B------:R-:W-:Y:S01]  /*1910*/  FSETP.GEU.FTZ.AND P1, PT, R14, -R6, PT ;  /* 0x800000060e00720b */ /* 0x000fe20003f3e000 */
[----:B------:R-:W-:-:S12]  /*1920*/  FADD.FTZ R0, R0, -1 ;  /* 0xbf80000000007421 */ /* 0x000fd80000010000 */
[----:B------:R-:W-:-:S07]  /*1930*/  @!P1 FADD.FTZ R0, R0, -1 ;  /* 0xbf80000000009421 */ /* 0x000fce0000010000 */
.L_x_21457:
[----:B------:R-:W-:Y:S05]  /*1940*/  BSYNC B1 ;  /* 0x0000000000017941 */ /* 0x000fea0003800000 */
.L_x_21456:
[----:B------:R-:W-:Y:S01]  /*1950*/  FFMA.FTZ R13, -R6, R0, R13 ;  /* 0x00000000060d7223 */ /* 0x000fe2000001010d */
[----:B------:R-:W-:Y:S06]  /*1960*/  BRA `(.L_x_21454) ;  /* 0x00000000007c7947 */ /* 0x000fec0003800000 */
.L_x_21455:
        /* <DEDUP_REMOVED lines=15> */
.L_x_21461:
        /* <DEDUP_REMOVED lines=13> */
.L_x_21460:
[----:B------:R-:W-:Y:S05]  /*1b30*/  BSYNC B1 ;  /* 0x0000000000017941 */ /* 0x000fea0003800000 */
.L_x_21459:
[----:B------:R-:W-:-:S04]  /*1b40*/  FMUL.FTZ R14, R14, 1.1920928955078125e-07 ;  /* 0x340000000e0e7820 */ /* 0x000fc80000410000 */
[----:B------:R-:W-:-:S07]  /*1b50*/  FMUL.FTZ R13, R13, R14 ;  /* 0x0000000e0d0d7220 */ /* 0x000fce0000410000 */
.L_x_21454:
[----:B------:R-:W-:Y:S05]  /*1b60*/  BSYNC B0 ;  /* 0x0000000000007941 */ /* 0x000fea0003800000 */
.L_x_21453:
        /* <DEDUP_REMOVED lines=25> */
.L_x_21463:
[----:B------:R-:W-:Y:S05]  /*1d00*/  BSYNC B0 ;  /* 0x0000000000007941 */ /* 0x000fea0003800000 */
.L_x_21462:
        /* <DEDUP_REMOVED lines=25> */
.L_x_21469:
[----:B------:R-:W-:Y:S01]  /*1ea0*/  FSETP.GEU.FTZ.AND P1, PT, R12, -R6, PT ;  /* 0x800000060c00720b */ /* 0x000fe20003f3e000 */
[----:B------:R-:W-:-:S12]  /*1eb0*/  FADD.FTZ R0, R0, -1 ;  /* 0xbf80000000007421 */ /* 0x000fd80000010000 */
[----:B------:R-:W-:-:S07]  /*1ec0*/  @!P1 FADD.FTZ R0, R0, -1 ;  /* 0xbf80000000009421 */ /* 0x000fce0000010000 */
.L_x_21468:
[----:B------:R-:W-:Y:S05]  /*1ed0*/  BSYNC B1 ;  /* 0x0000000000017941 */ /* 0x000fea0003800000 */
.L_x_21467:
[----:B------:R-:W-:Y:S01]  /*1ee0*/  FFMA.FTZ R13, -R6, R0, R13 ;  /* 0x00000000060d7223 */ /* 0x000fe2000001010d */
[----:B------:R-:W-:Y:S06]  /*1ef0*/  BRA `(.L_x_21465) ;  /* 0x00000000007c7947 */ /* 0x000fec0003800000 */
.L_x_21466:
        /* <DEDUP_REMOVED lines=15> */
.L_x_21472:
        /* <DEDUP_REMOVED lines=13> */
.L_x_21471:
[----:B------:R-:W-:Y:S05]  /*20c0*/  BSYNC B1 ;  /* 0x0000000000017941 */ /* 0x000fea0003800000 */
.L_x_21470:
[----:B------:R-:W-:-:S04]  /*20d0*/  FMUL.FTZ R13, R13, 1.1920928955078125e-07 ;  /* 0x340000000d0d7820 */ /* 0x000fc80000410000 */
[----:B------:R-:W-:-:S07]  /*20e0*/  FMUL.FTZ R13, R12, R13 ;  /* 0x0000000d0c0d7220 */ /* 0x000fce0000410000 */
.L_x_21465:
[----:B------:R-:W-:Y:S05]  /*20f0*/  BSYNC B0 ;  /* 0x0000000000007941 */ /* 0x000fea0003800000 */
.L_x_21464:
        /* <DEDUP_REMOVED lines=25> */
.L_x_21474:
[----:B------:R-:W-:Y:S05]  /*2290*/  BSYNC B0 ;  /* 0x0000000000007941 */ /* 0x000fea0003800000 */
.L_x_21473:
        /* <DEDUP_REMOVED lines=25> */
.L_x_21480:
[----:B------:R-:W-:Y:S01]  /*2430*/  FSETP.GEU.FTZ.AND P1, PT, R14, -R6, PT ;  /* 0x800000060e00720b */ /* 0x000fe20003f3e000 */
[----:B------:R-:W-:-:S12]  /*2440*/  FADD.FTZ R0, R0, -1 ;  /* 0xbf80000000007421 */ /* 0x000fd80000010000 */
[----:B------:R-:W-:-:S07]  /*2450*/  @!P1 FADD.FTZ R0, R0, -1 ;  /* 0xbf80000000009421 */ /* 0x000fce0000010000 */
.L_x_21479:
[----:B------:R-:W-:Y:S05]  /*2460*/  BSYNC B1 ;  /* 0x0000000000017941 */ /* 0x000fea0003800000 */
.L_x_21478:
[----:B------:R-:W-:Y:S01]  /*2470*/  FFMA.FTZ R13, -R6, R0, R13 ;  /* 0x00000000060d7223 */ /* 0x000fe2000001010d */
[----:B------:R-:W-:Y:S06]  /*2480*/  BRA `(.L_x_21476) ;  /* 0x00000000007c7947 */ /* 0x000fec0003800000 */
.L_x_21477:
        /* <DEDUP_REMOVED lines=15> */
.L_x_21483:
        /* <DEDUP_REMOVED lines=13> */
.L_x_21482:
[----:B------:R-:W-:Y:S05]  /*2650*/  BSYNC B1 ;  /* 0x0000000000017941 */ /* 0x000fea0003800000 */
.L_x_21481:
[----:B------:R-:W-:-:S04]  /*2660*/  FMUL.FTZ R14, R14, 1.1920928955078125e-07 ;  /* 0x340000000e0e7820 */ /* 0x000fc80000410000 */
[----:B------:R-:W-:-:S07]  /*2670*/  FMUL.FTZ R13, R13, R14 ;  /* 0x0000000e0d0d7220 */ /* 0x000fce0000410000 */
.L_x_21476:
[----:B------:R-:W-:Y:S05]  /*2680*/  BSYNC B0 ;  /* 0x0000000000007941 */ /* 0x000fea0003800000 */
.L_x_21475:
        /* <DEDUP_REMOVED lines=25> */
.L_x_21485:
[----:B------:R-:W-:Y:S05]  /*2820*/  BSYNC B0 ;  /* 0x0000000000007941 */ /* 0x000fea0003800000 */
.L_x_21484:
        /* <DEDUP_REMOVED lines=25> */
.L_x_21491:
[----:B------:R-:W-:Y:S01]  /*29c0*/  FSETP.GEU.FTZ.AND P1, PT, R16, -R6, PT ;  /* 0x800000061000720b */ /* 0x000fe20003f3e000 */
[----:B------:R-:W-:-:S12]  /*29d0*/  FADD.FTZ R0, R0, -1 ;  /* 0xbf80000000007421 */ /* 0x000fd80000010000 */
[----:B------:R-:W-:-:S07]  /*29e0*/  @!P1 FADD.FTZ R0, R0, -1 ;  /* 0xbf80000000009421 */ /* 0x000fce0000010000 */
.L_x_21490:
[----:B------:R-:W-:Y:S05]  /*29f0*/  BSYNC B1 ;  /* 0x0000000000017941 */ /* 0x000fea0003800000 */
.L_x_21489:
[----:B------:R-:W-:Y:S01]  /*2a00*/  FFMA.FTZ R13, -R6, R0, R13 ;  /* 0x00000000060d7223 */ /* 0x000fe2000001010d */
[----:B------:R-:W-:Y:S06]  /*2a10*/  BRA `(.L_x_21487) ;  /* 0x00000000007c7947 */ /* 0x000fec0003800000 */
.L_x_21488:
        /* <DEDUP_REMOVED lines=15> */
.L_x_21494:
        /* <DEDUP_REMOVED lines=13> */
.L_x_21493:
[----:B------:R-:W-:Y:S05]  /*2be0*/  BSYNC B1 ;  /* 0x0000000000017941 */ /* 0x000fea0003800000 */
.L_x_21492:
[----:B------:R-:W-:-:S04]  /*2bf0*/  FMUL.FTZ R13, R6, 1.1920928955078125e-07 ;  /* 0x34000000060d7820 */ /* 0x000fc80000410000 */
[----:B------:R-:W-:-:S07]  /*2c00*/  FMUL.FTZ R13, R16, R13 ;  /* 0x0000000d100d7220 */ /* 0x000fce0000410000 */
.L_x_21487:
[----:B------:R-:W-:Y:S05]  /*2c10*/  BSYNC B0 ;  /* 0x0000000000007941 */ /* 0x000fea0003800000 */
.L_x_21486:
        /* <DEDUP_REMOVED lines=9> */
[----:B------:R-:W-:Y:S01]  /*2cb0*/  FADD.FTZ R13, R14, -R13 ;  /* 0x8000000d0e0d7221 */ /* 0x000fe20000010000 */
[----:B------:R-:W-:Y:S02]  /*2cc0*/  PRMT R12, R4, 0x5410, R12 ;  /* 0x00005410040c7816 */ /* 0x000fe4000000000c */
[----:B------:R-:W-:Y:S01]  /*2cd0*/  PLOP3.LUT P0, PT, P1, P0, P2, 0x9f, 0x0 ;  /* 0x000000000000781c */ /* 0x000fe20000f01327 */
[----:B------:R-:W-:Y:S01]  /*2ce0*/  FMUL.FTZ R13, R13, UR6 ;  /* 0x000000060d0d7c20 */ /* 0x000fe20008410000 */
[----:B--2---:R-:W-:-:S11]  /*2cf0*/  IMAD.WIDE.U32 R6, R2, 0x2, R6 ;  /* 0x0000000202067825 */ /* 0x004fd600078e0006 */
[----:B------:R-:W-:Y:S01]  /*2d00*/  @!P0 FADD.FTZ R13, R13, -1 ;  /* 0xbf8000000d0d8421 */ /* 0x000fe20000010000 */
[----:B------:R-:W-:-:S04]  /*2d10*/  IMAD.WIDE R2, R3, 0x8, R6 ;  /* 0x0000000803027825 */ /* 0x000fc800078e0206 */
[----:B------:R-:W-:Y:S01]  /*2d20*/  FSETP.NEU.FTZ.AND P0, PT, R13, RZ, PT ;  /* 0x000000ff0d00720b */ /* 0x000fe20003f1d000 */
[----:B------:R2:W-:-:S12]  /*2d30*/  STG.E.64 desc[UR4][R2.64], R8 ;  /* 0x0000000802007986 */ /* 0x0005d8000c101b04 */
        /* <DEDUP_REMOVED lines=12> */
.L_x_21496:
[----:B------:R-:W-:Y:S05]  /*2e00*/  BSYNC B0 ;  /* 0x0000000000007941 */ /* 0x000fea0003800000 */
.L_x_21495:
[----:B------:R-:W-:-:S05]  /*2e10*/  PRMT R13, R5, 0x5410, R4 ;  /* 0x00005410050d7816 */ /* 0x000fca0000000004 */
[----:B------:R-:W-:Y:S01]  /*2e20*/  STG.E.64 desc[UR4][R2.64+0x400], R12 ;  /* 0x0004000c02007986 */ /* 0x000fe2000c101b04 */
[----:B------:R-:W-:Y:S05]  /*2e30*/  EXIT ;  /* 0x000000000000794d */ /* 0x000fea0003800000 */
.L_x_21408:
        /* <DEDUP_REMOVED lines=88> */
.L_x_21504:
[----:B------:R-:W-:Y:S01]  /*33c0*/  FSETP.GEU.FTZ.AND P0, PT, R11, -R10, PT ;  /* 0x8000000a0b00720b */ /* 0x000fe20003f1e000 */
[----:B------:R-:W-:-:S12]  /*33d0*/  FADD.FTZ R9, R9, -1 ;  /* 0xbf80000009097421 */ /* 0x000fd80000010000 */
[----:B------:R-:W-:-:S07]  /*33e0*/  @!P0 FADD.FTZ R9, R9, -1 ;  /* 0xbf80000009098421 */ /* 0x000fce0000010000 */
.L_x_21503:
[----:B------:R-:W-:Y:S05]  /*33f0*/  BSYNC B2 ;  /* 0x0000000000027941 */ /* 0x000fea0003800000 */
.L_x_21502:
[----:B------:R-:W-:Y:S01]  /*3400*/  FFMA.FTZ R8, -R10, R9, R8 ;  /* 0x000000090a087223 */ /* 0x000fe20000010108 */
[----:B------:R-:W-:Y:S06]  /*3410*/  BRA `(.L_x_21500) ;  /* 0x00000000007c7947 */ /* 0x000fec0003800000 */
.L_x_21501:
        /* <DEDUP_REMOVED lines=15> */
.L_x_21507:
        /* <DEDUP_REMOVED lines=13> */
.L_x_21506:
[----:B------:R-:W-:Y:S05]  /*35e0*/  BSYNC B2 ;  /* 0x0000000000027941 */ /* 0x000fea0003800000 */
.L_x_21505:
[----:B------:R-:W-:-:S04]  /*35f0*/  FMUL.FTZ R9, R0, 1.1920928955078125e-07 ;  /* 0x3400000000097820 */ /* 0x000fc80000410000 */
[----:B------:R-:W-:-:S07]  /*3600*/  FMUL.FTZ R8, R8, R9 ;  /* 0x0000000908087220 */ /* 0x000fce0000410000 */
.L_x_21500:
[----:B------:R-:W-:Y:S05]  /*3610*/  BSYNC B0 ;  /* 0x0000000000007941 */ /* 0x000fea0003800000 */
.L_x_21499:
        /* <DEDUP_REMOVED lines=25> */
.L_x_21498:
[----:B------:R-:W-:Y:S05]  /*37b0*/  BSYNC B1 ;  /* 0x0000000000017941 */ /* 0x000fea0003800000 */
.L_x_21497:
        /* <DEDUP_REMOVED lines=33> */
.L_x_21515:
[----:B------:R-:W-:Y:S01]  /*39d0*/  FSETP.GEU.FTZ.AND P0, PT, R13, -R12, PT ;  /* 0x8000000c0d00720b */ /* 0x000fe20003f1e000 */
[----:B------:R-:W-:-:S12]  /*39e0*/  FADD.FTZ R11, R11, -1 ;  /* 0xbf8000000b0b7421 */ /* 0x000fd80000010000 */
[----:B------:R-:W-:-:S07]  /*39f0*/  @!P0 FADD.FTZ R11, R11, -1 ;  /* 0xbf8000000b0b8421 */ /* 0x000fce0000010000 */
.L_x_21514:
[----:B------:R-:W-:Y:S05]  /*3a00*/  BSYNC B2 ;  /* 0x0000000000027941 */ /* 0x000fea0003800000 */
.L_x_21513:
[----:B------:R-:W-:Y:S01]  /*3a10*/  FFMA.FTZ R10, -R12, R11, R10 ;  /* 0x0000000b0c0a7223 */ /* 0x000fe2000001010a */
[----:B------:R-:W-:Y:S06]  /*3a20*/  BRA `(.L_x_21511) ;  /* 0x00000000007c7947 */ /* 0x000fec0003800000 */
.L_x_21512:
        /* <DEDUP_REMOVED lines=15> */
.L_x_21518:
        /* <DEDUP_REMOVED lines=13> */
.L_x_21517:
[----:B------:R-:W-:Y:S05]  /*3bf0*/  BSYNC B2 ;  /* 0x0000000000027941 */ /* 0x000fea0003800000 */
.L_x_21516:
[----:B0-----:R-:W-:-:S04]  /*3c00*/  FMUL.FTZ R11, R12, 1.1920928955078125e-07 ;  /* 0x340000000c0b7820 */ /* 0x001fc80000410000 */
[----:B------:R-:W-:-:S07]  /*3c10*/  FMUL.FTZ R10, R10, R11 ;  /* 0x0000000b0a0a7220 */ /* 0x000fce0000410000 */
.L_x_21511:
[----:B------:R-:W-:Y:S05]  /*3c20*/  BSYNC B0 ;  /* 0x0000000000007941 */ /* 0x000fea0003800000 */
.L_x_21510:
        /* <DEDUP_REMOVED lines=25> */
.L_x_21509:
[----:B------:R-:W-:Y:S05]  /*3dc0*/  BSYNC B1 ;  /* 0x0000000000017941 */ /* 0x000fea0003800000 */
.L_x_21508:
        /* <DEDUP_REMOVED lines=33> */
.L_x_21526:
[----:B------:R-:W-:Y:S01]  /*3fe0*/  FSETP.GEU.FTZ.AND P0, PT, R13, -R12, PT ;  /* 0x8000000c0d00720b */ /* 0x000fe20003f1e000 */
[----:B------:R-:W-:-:S12]  /*3ff0*/  FADD.FTZ R11, R11, -1 ;  /* 0xbf8000000b0b7421 */ /* 0x000fd80000010000 */
[----:B------:R-:W-:-:S07]  /*4000*/  @!P0 FADD.FTZ R11, R11, -1 ;  /* 0xbf8000000b0b8421 */ /* 0x000fce0000010000 */
.L_x_21525:
[----:B------:R-:W-:Y:S05]  /*4010*/  BSYNC B2 ;  /* 0x0000000000027941 */ /* 0x000fea0003800000 */
.L_x_21524:
[----:B------:R-:W-:Y:S01]  /*4020*/  FFMA.FTZ R10, -R12, R11, R10 ;  /* 0x0000000b0c0a7223 */ /* 0x000fe2000001010a */
[----:B------:R-:W-:Y:S06]  /*4030*/  BRA `(.L_x_21522) ;  /* 0x00000000007c7947 */ /* 0x000fec0003800000 */
.L_x_21523:
        /* <DEDUP_REMOVED lines=15> */
.L_x_21529:
        /* <DEDUP_REMOVED lines=13> */
.L_x_21528:
[----:B------:R-:W-:Y:S05]  /*4200*/  BSYNC B2 ;  /* 0x0000000000027941 */ /* 0x000fea0003800000 */
.L_x_21527:
[----:B0-----:R-:W-:-:S04]  /*4210*/  FMUL.FTZ R11, R12, 1.1920928955078125e-07 ;  /* 0x340000000c0b7820 */ /* 0x001fc80000410000 */
[----:B------:R-:W-:-:S07]  /*4220*/  FMUL.FTZ R10, R10, R11 ;  /* 0x0000000b0a0a7220 */ /* 0x000fce0000410000 */
.L_x_21522:
[----:B------:R-:W-:Y:S05]  /*4230*/  BSYNC B0 ;  /* 0x0000000000007941 */ /* 0x000fea0003800000 */
.L_x_21521:
        /* <DEDUP_REMOVED lines=25> */
.L_x_21520:
[----:B------:R-:W-:Y:S05]  /*43d0*/  BSYNC B1 ;  /* 0x0000000000017941 */ /* 0x000fea0003800000 */
.L_x_21519:
        /* <DEDUP_REMOVED lines=33> */
.L_x_21537:
[----:B------:R-:W-:Y:S01]  /*45f0*/  FSETP.GEU.FTZ.AND P0, PT, R12, -R13, PT ;  /* 0x8000000d0c00720b */ /* 0x000fe20003f1e000 */
[----:B------:R-:W-:-:S12]  /*4600*/  FADD.FTZ R0, R0, -1 ;  /* 0xbf80000000007421 */ /* 0x000fd80000010000 */
[----:B------:R-:W-:-:S07]  /*4610*/  @!P0 FADD.FTZ R0, R0, -1 ;  /* 0xbf80000000008421 */ /* 0x000fce0000010000 */
.L_x_21536:
[----:B------:R-:W-:Y:S05]  /*4620*/  BSYNC B2 ;  /* 0x0000000000027941 */ /* 0x000fea0003800000 */
.L_x_21535:
[----:B------:R-:W-:Y:S01]  /*4630*/  FFMA.FTZ R11, -R13, R0, R11 ;  /* 0x000000000d0b7223 */ /* 0x000fe2000001010b */
[----:B------:R-:W-:Y:S06]  /*4640*/  BRA `(.L_x_21533) ;  /* 0x00000000007c7947 */ /* 0x000fec0003800000 */
.L_x_21534:
        /* <DEDUP_REMOVED lines=15> */
.L_x_21540:
        /* <DEDUP_REMOVED lines=13> */
.L_x_21539:
[----:B------:R-:W-:Y:S05]  /*4810*/  BSYNC B2 ;  /* 0x0000000000027941 */ /* 0x000fea0003800000 */
.L_x_21538:
[----:B------:R-:W-:-:S04]  /*4820*/  FMUL.FTZ R0, R13, 1.1920928955078125e-07 ;  /* 0x340000000d007820 */ /* 0x000fc80000410000 */
[----:B------:R-:W-:-:S07]  /*4830*/  FMUL.FTZ R11, R11, R0 ;  /* 0x000000000b0b7220 */ /* 0x000fce0000410000 */
.L_x_21533:
[----:B------:R-:W-:Y:S05]  /*4840*/  BSYNC B0 ;  /* 0x0000000000007941 */ /* 0x000fea0003800000 */
.L_x_21532:
        /* <DEDUP_REMOVED lines=25> */
.L_x_21531:
[----:B------:R-:W-:Y:S05]  /*49e0*/  BSYNC B1 ;  /* 0x0000000000017941 */ /* 0x000fea0003800000 */
.L_x_21530:
        /* <DEDUP_REMOVED lines=33> */
.L_x_21548:
[----:B------:R-:W-:Y:S01]  /*4c00*/  FSETP.GEU.FTZ.AND P0, PT, R15, -R14, PT ;  /* 0x8000000e0f00720b */ /* 0x000fe20003f1e000 */
[----:B------:R-:W-:-:S12]  /*4c10*/  FADD.FTZ R13, R13, -1 ;  /* 0xbf8000000d0d7421 */ /* 0x000fd80000010000 */
[----:B------:R-:W-:-:S07]  /*4c20*/  @!P0 FADD.FTZ R13, R13, -1 ;  /* 0xbf8000000d0d8421 */ /* 0x000fce0000010000 */
.L_x_21547:
[----:B------:R-:W-:Y:S05]  /*4c30*/  BSYNC B2 ;  /* 0x0000000000027941 */ /* 0x000fea0003800000 */
.L_x_21546:
[----:B------:R-:W-:Y:S01]  /*4c40*/  FFMA.FTZ R12, -R14, R13, R12 ;  /* 0x0000000d0e0c7223 */ /* 0x000fe2000001010c */
[----:B------:R-:W-:Y:S06]  /*4c50*/  BRA `(.L_x_21544) ;  /* 0x00000000007c7947 */ /* 0x000fec0003800000 */
.L_x_21545:
        /* <DEDUP_REMOVED lines=15> */
.L_x_21551:
        /* <DEDUP_REMOVED lines=13> */
.L_x_21550:
[----:B------:R-:W-:Y:S05]  /*4e20*/  BSYNC B2 ;  /* 0x0000000000027941 */ /* 0x000fea0003800000 */
.L_x_21549:
[----:B0-----:R-:W-:-:S04]  /*4e30*/  FMUL.FTZ R13, R14, 1.1920928955078125e-07 ;  /* 0x340000000e0d7820 */ /* 0x001fc80000410000 */
[----:B------:R-:W-:-:S07]  /*4e40*/  FMUL.FTZ R12, R12, R13 ;  /* 0x0000000d0c0c7220 */ /* 0x000fce0000410000 */
.L_x_21544:
[----:B------:R-:W-:Y:S05]  /*4e50*/  BSYNC B0 ;  /* 0x0000000000007941 */ /* 0x000fea0003800000 */
.L_x_21543:
        /* <DEDUP_REMOVED lines=25> */
.L_x_21542:
[----:B------:R-:W-:Y:S05]  /*4ff0*/  BSYNC B1 ;  /* 0x0000000000017941 */ /* 0x000fea0003800000 */
.L_x_21541:
        /* <DEDUP_REMOVED lines=33> */
.L_x_21559:
[----:B------:R-:W-:Y:S01]  /*5210*/  FSETP.GEU.FTZ.AND P0, PT, R14, -R15, PT ;  /* 0x8000000f0e00720b */ /* 0x000fe20003f1e000 */
[----:B------:R-:W-:-:S12]  /*5220*/  FADD.FTZ R0, R0, -1 ;  /* 0xbf80000000007421 */ /* 0x000fd80000010000 */
[----:B------:R-:W-:-:S07]  /*5230*/  @!P0 FADD.FTZ R0, R0, -1 ;  /* 0xbf80000000008421 */ /* 0x000fce0000010000 */
.L_x_21558:
[----:B------:R-:W-:Y:S05]  /*5240*/  BSYNC B2 ;  /* 0x0000000000027941 */ /* 0x000fea0003800000 */
.L_x_21557:
[----:B------:R-:W-:Y:S01]  /*5250*/  FFMA.FTZ R13, -R15, R0, R13 ;  /* 0x000000000f0d7223 */ /* 0x000fe2000001010d */
[----:B------:R-:W-:Y:S06]  /*5260*/  BRA `(.L_x_21555) ;  /* 0x00000000007c7947 */ /* 0x000fec0003800000 */
.L_x_21556:
        /* <DEDUP_REMOVED lines=15> */
.L_x_21562:
        /* <DEDUP_REMOVED lines=13> */
.L_x_21561:
[----:B------:R-:W-:Y:S05]  /*5430*/  BSYNC B2 ;  /* 0x0000000000027941 */ /* 0x000fea0003800000 */
.L_x_21560:
[----:B------:R-:W-:-:S04]  /*5440*/  FMUL.FTZ R0, R15, 1.1920928955078125e-07 ;  /* 0x340000000f007820 */ /* 0x000fc80000410000 */
[----:B------:R-:W-:-:S07]  /*5450*/  FMUL.FTZ R13, R13, R0 ;  /* 0x000000000d0d7220 */ /* 0x000fce0000410000 */
.L_x_21555:
[----:B------:R-:W-:Y:S05]  /*5460*/  BSYNC B0 ;  /* 0x0000000000007941 */ /* 0x000fea0003800000 */
.L_x_21554:
        /* <DEDUP_REMOVED lines=25> */
.L_x_21553:
[----:B------:R-:W-:Y:S05]  /*5600*/  BSYNC B1 ;  /* 0x0000000000017941 */ /* 0x000fea0003800000 */
.L_x_21552:
        /* <DEDUP_REMOVED lines=33> */
.L_x_21570:
[----:B------:R-:W-:Y:S01]  /*5820*/  FSETP.GEU.FTZ.AND P0, PT, R19, -R18, PT ;  /* 0x800000121300720b */ /* 0x000fe20003f1e000 */
[----:B------:R-:W-:-:S12]  /*5830*/  FADD.FTZ R15, R15, -1 ;  /* 0xbf8000000f0f7421 */ /* 0x000fd80000010000 */
[----:B------:R-:W-:-:S07]  /*5840*/  @!P0 FADD.FTZ R15, R15, -1 ;  /* 0xbf8000000f0f8421 */ /* 0x000fce0000010000 */
.L_x_21569:
[----:B------:R-:W-:Y:S05]  /*5850*/  BSYNC B2 ;  /* 0x0000000000027941 */ /* 0x000fea0003800000 */
.L_x_21568:
[----:B------:R-:W-:Y:S01]  /*5860*/  FFMA.FTZ R14, -R18, R15, R14 ;  /* 0x0000000f120e7223 */ /* 0x000fe2000001010e */
[----:B------:R-:W-:Y:S06]  /*5870*/  BRA `(.L_x_21566) ;  /* 0x00000000007c7947 */ /* 0x000fec0003800000 */
.L_x_21567:
        /* <DEDUP_REMOVED lines=15> */
.L_x_21573:
        /* <DEDUP_REMOVED lines=13> */
.L_x_21572:
[----:B------:R-:W-:Y:S05]  /*5a40*/  BSYNC B2 ;  /* 0x0000000000027941 */ /* 0x000fea0003800000 */
.L_x_21571:
[----:B0-----:R-:W-:-:S04]  /*5a50*/  FMUL.FTZ R15, R18, 1.1920928955078125e-07 ;  /* 0x34000000120f7820 */ /* 0x001fc80000410000 */
[----:B------:R-:W-:-:S07]  /*5a60*/  FMUL.FTZ R14, R14, R15 ;  /* 0x0000000f0e0e7220 */ /* 0x000fce0000410000 */
.L_x_21566:
[----:B------:R-:W-:Y:S05]  /*5a70*/  BSYNC B0 ;  /* 0x0000000000007941 */ /* 0x000fea0003800000 */
.L_x_21565:
        /* <DEDUP_REMOVED lines=25> */
.L_x_21564:
[----:B------:R-:W-:Y:S05]  /*5c10*/  BSYNC B1 ;  /* 0x0000000000017941 */ /* 0x000fea0003800000 */
.L_x_21563:
        /* <DEDUP_REMOVED lines=33> */
.L_x_21581:
[----:B------:R-:W-:Y:S01]  /*5e30*/  FSETP.GEU.FTZ.AND P0, PT, R18, -R19, PT ;  /* 0x800000131200720b */ /* 0x000fe20003f1e000 */
[----:B------:R-:W-:-:S12]  /*5e40*/  FADD.FTZ R0, R0, -1 ;  /* 0xbf80000000007421 */ /* 0x000fd80000010000 */
[----:B------:R-:W-:-:S07]  /*5e50*/  @!P0 FADD.FTZ R0, R0, -1 ;  /* 0xbf80000000008421 */ /* 0x000fce0000010000 */
.L_x_21580:
[----:B------:R-:W-:Y:S05]  /*5e60*/  BSYNC B2 ;  /* 0x0000000000027941 */ /* 0x000fea0003800000 */
.L_x_21579:
[----:B------:R-:W-:Y:S01]  /*5e70*/  FFMA.FTZ R15, -R19, R0, R15 ;  /* 0x00000000130f7223 */ /* 0x000fe2000001010f */
[----:B------:R-:W-:Y:S06]  /*5e80*/  BRA `(.L_x_21577) ;  /* 0x00000000007c7947 */ /* 0x000fec0003800000 */
.L_x_21578:
        /* <DEDUP_REMOVED lines=15> */
.L_x_21584:
        /* <DEDUP_REMOVED lines=13> */
.L_x_21583:
[----:B------:R-:W-:Y:S05]  /*6050*/  BSYNC B2 ;  /* 0x0000000000027941 */ /* 0x000fea0003800000 */
.L_x_21582:
[----:B------:R-:W-:-:S04]  /*6060*/  FMUL.FTZ R18, R18, 1.1920928955078125e-07 ;  /* 0x3400000012127820 */ /* 0x000fc80000410000 */
[----:B------:R-:W-:-:S07]  /*6070*/  FMUL.FTZ R15, R15, R18 ;  /* 0x000000120f0f7220 */ /* 0x000fce0000410000 */
.L_x_21577:
[----:B------:R-:W-:Y:S05]  /*6080*/  BSYNC B0 ;  /* 0x0000000000007941 */ /* 0x000fea0003800000 */
.L_x_21576:
        /* <DEDUP_REMOVED lines=25> */
.L_x_21575:
[----:B------:R-:W-:Y:S05]  /*6220*/  BSYNC B1 ;  /* 0x0000000000017941 */ /* 0x000fea0003800000 */
.L_x_21574:
        /* <DEDUP_REMOVED lines=16> */
.L_x_21587:
[----:B------:R-:W-:-:S13]  /*6330*/  ISETP.GE.AND P0, PT, R4, R3, PT ;  /* 0x000000030400720c */ /* 0x000fda0003f06270 */
[----:B------:R-:W-:Y:S05]  /*6340*/  @P0 BRA `(.L_x_21589) ;  /* 0x0000000000300947 */ /* 0x000fea0003800000 */
[----:B-1----:R-:W1:Y:S01]  /*6350*/  LDC.64 R6, c[0x0][0x228] ;  /* 0x00008a00ff067b82 */ /* 0x002e620000000a00 */
[----:B-----5:R-:W-:Y:S01]  /*6360*/  IADD3 R5, R2, R4, RZ ;  /* 0x0000000402057210 */ /* 0x020fe20007ffe0ff */
[----:B------:R-:W-:-:S04]  /*6370*/  VIADD R4, R4, 0x80 ;  /* 0x0000008004047836 */ /* 0x000fc80000000000 */
[----:B-1----:R-:W-:-:S05]  /*6380*/  IMAD.WIDE.U32 R6, R5, 0x2, R6 ;  /* 0x0000000205067825 */ /* 0x002fca00078e0006 */
[----:B------:R1:W-:Y:S02]  /*6390*/  STG.E.U16 desc[UR4][R6.64], R8 ;  /* 0x0000000806007986 */ /* 0x0003e4000c101504 */
.L_x_21588:
[----:B------:R-:W-:-:S13]  /*63a0*/  ISETP.GE.AND P0, PT, R4, R3, PT ;  /* 0x000000030400720c */ /* 0x000fda0003f06270 */
[----:B------:R-:W-:Y:S05]  /*63b0*/  @P0 BRA `(.L_x_21590) ;  /* 0x0000000000300947 */ /* 0x000fea0003800000 */
[----:B01----:R-:W0:Y:S01]  /*63c0*/  LDC.64 R6, c[0x0][0x228] ;  /* 0x00008a00ff067b82 */ /* 0x003e220000000a00 */
[----:B-----5:R-:W-:Y:S01]  /*63d0*/  IMAD.IADD R5, R2, 0x1, R4 ;  /* 0x0000000102057824 */ /* 0x020fe200078e0204 */
[----:B------:R-:W-:-:S03]  /*63e0*/  IADD3 R4, R4, 0x80, RZ ;  /* 0x0000008004047810 */ /* 0x000fc60007ffe0ff */
[----:B0-----:R-:W-:-:S05]  /*63f0*/  IMAD.WIDE.U32 R6, R5, 0x2, R6 ;  /* 0x0000000205067825 */ /* 0x001fca00078e0006 */
[----:B------:R2:W-:Y:S02]  /*6400*/  STG.E.U16 desc[UR4][R6.64], R9 ;  /* 0x0000000906007986 */ /* 0x0005e4000c101504 */
.L_x_21589:
[----:B------:R-:W-:-:S13]  /*6410*/  ISETP.GE.AND P0, PT, R4, R3, PT ;  /* 0x000000030400720c */ /* 0x000fda0003f06270 */
[----:B------:R-:W-:Y:S05]  /*6420*/  @P0 BRA `(.L_x_21591) ;  /* 0x0000000000340947 */ /* 0x000fea0003800000 */
[----:B-12---:R-:W1:Y:S01]  /*6430*/  LDC.64 R6, c[0x0][0x228] ;  /* 0x00008a00ff067b82 */ /* 0x006e620000000a00 */
[----:B-----5:R-:W-:Y:S02]  /*6440*/  IMAD.IADD R5, R2, 0x1, R4 ;  /* 0x0000000102057824 */ /* 0x020fe400078e0204 */
[----:B------:R-:W-:Y:S02]  /*6450*/  VIADD R4, R4, 0x80 ;  /* 0x0000008004047836 */ /* 0x000fe40000000000 */
[----:B-1----:R-:W-:-:S05]  /*6460*/  IMAD.WIDE.U32 R6, R5, 0x2, R6 ;  /* 0x0000000205067825 */ /* 0x002fca00078e0006 */
[----:B------:R2:W-:Y:S02]  /*6470*/  STG.E.U16 desc[UR4][R6.64], R10 ;  /* 0x0000000a06007986 */ /* 0x0005e4000c101504 */
.L_x_21590:
        /* <DEDUP_REMOVED lines=8> */
.L_x_21591:
[----:B------:R-:W-:Y:S05]  /*6500*/  BSYNC B1 ;  /* 0x0000000000017941 */ /* 0x000fea0003800000 */
.L_x_21586:
[----:B------:R-:W-:-:S13]  /*6510*/  ISETP.GE.AND P0, PT, R4, R3, PT ;  /* 0x000000030400720c */ /* 0x000fda0003f06270 */
[----:B-123--:R-:W1:Y:S01]  /*6520*/  @!P0 LDC.64 R6, c[0x0][0x228] ;  /* 0x00008a00ff068b82 */ /* 0x00ee620000000a00 */
[----:B-----5:R-:W-:Y:S01]  /*6530*/  @!P0 IMAD.IADD R5, R2, 0x1, R4 ;  /* 0x0000000102058824 */ /* 0x020fe200078e0204 */
[----:B------:R-:W-:-:S03]  /*6540*/  @!P0 IADD3 R4, R4, 0x80, RZ ;  /* 0x0000008004048810 */ /* 0x000fc60007ffe0ff */
[----:B-1----:R-:W-:-:S05]  /*6550*/  @!P0 IMAD.WIDE.U32 R6, R5, 0x2, R6 ;  /* 0x0000000205068825 */ /* 0x002fca00078e0006 */
[----:B------:R3:W-:Y:S02]  /*6560*/  @!P0 STG.E.U16 desc[UR4][R6.64], R12 ;  /* 0x0000000c06008986 */ /* 0x0007e4000c101504 */
.L_x_21592:
[----:B------:R-:W-:Y:S05]  /*6570*/  BSYNC B0 ;  /* 0x0000000000007941 */ /* 0x000fea0003800000 */
.L_x_21585:
        /* <DEDUP_REMOVED lines=8> */
.L_x_21593:
        /* <DEDUP_REMOVED lines=16> */
.L_x_37858:


//--------------------- .text._ZN2at6native29vectorized_elementwise_kernelILi8EZZZNS0_15binary_internal21div_floor_kernel_cudaERNS_18TensorIteratorBaseEENKUlvE0_clEvENKUlvE1_clEvEUlN3c104HalfEE_St5arrayIPcLm2EEEEviT0_T1_ --------------------------
	.section	.text._ZN2at6native29vectorized_elementwise_kernelILi8EZZZNS0_15binary_internal21div_floor_kernel_cudaERNS_18TensorIteratorBaseEENKUlvE0_clEvENKUlvE1_clEvEUlN3c104HalfEE_St5arrayIPcLm2EEEEviT0_T1_,"ax",@progbits
	.align	128
        .global         _ZN2at6native29vectorized_elementwise_kernelILi8EZZZNS0_15binary_internal21div_floor_kernel_cudaERNS_18TensorIteratorBaseEENKUlvE0_clEvENKUlvE1_clEvEUlN3c104HalfEE_St5arrayIPcLm2EEEEviT0_T1_
        .type           _ZN2at6native29vectorized_elementwise_kernelILi8EZZZNS0_15binary_internal21div_floor_kernel_cudaERNS_18TensorIteratorBaseEENKUlvE0_clEvENKUlvE1_clEvEUlN3c104HalfEE_St5arrayIPcLm2EEEEviT0_T1_,@function
        .size           _ZN2at6native29vectorized_elementwise_kernelILi8EZZZNS0_15binary_internal21div_floor_kernel_cudaERNS_18TensorIteratorBaseEENKUlvE0_clEvENKUlvE1_clEvEUlN3c104HalfEE_St5arrayIPcLm2EEEEviT0_T1_,(.L_x_37859 - _ZN2at6native29vectorized_elementwise_kernelILi8EZZZNS0_15binary_internal21div_floor_kernel_cudaERNS_18TensorIteratorBaseEENKUlvE0_clEvENKUlvE1_clEvEUlN3c104HalfEE_St5arrayIPcLm2EEEEviT0_T1_)
        .other          _ZN2at6native29vectorized_elementwise_kernelILi8EZZZNS0_15binary_internal21div_floor_kernel_cudaERNS_18TensorIteratorBaseEENKUlvE0_clEvENKUlvE1_clEvEUlN3c104HalfEE_St5arrayIPcLm2EEEEviT0_T1_,@"STO_CUDA_ENTRY STV_DEFAULT"
_ZN2at6native29vectorized_elementwise_kernelILi8EZZZNS0_15binary_internal21div_floor_kernel_cudaERNS_18TensorIteratorBaseEENKUlvE0_clEvENKUlvE1_clEvEUlN3c104HalfEE_St5arrayIPcLm2EEEEviT0_T1_:
.text._ZN2at6native29vectorized_elementwise_kernelILi8EZZZNS0_15binary_internal21div_floor_kernel_cudaERNS_18TensorIteratorBaseEENKUlvE0_clEvENKUlvE1_clEvEUlN3c104HalfEE_St5arrayIPcLm2EEEEviT0_T1_:
        /* <DEDUP_REMOVED lines=16> */
[----:B---3--:R-:W-:-:S05]  /*0100*/  HADD2.F32 R10, -RZ, R4.H0_H0 ;  /* 0x20000004ff0a7230 */ /* 0x008fca0000004100 */
[C---:B------:R-:W-:Y:S01]  /*0110*/  FSETP.GEU.FTZ.AND P0, PT, |R10|.reuse, |R9|, PT ;  /* 0x400000090a00720b */ /* 0x040fe20003f1e200 */
[----:B------:R-:W-:-:S12]  /*0120*/  FADD.FTZ R11, |R10|, -RZ ;  /* 0x800000ff0a0b7221 */ /* 0x000fd80000010200 */
        /* <DEDUP_REMOVED lines=23> */
.L_x_21600:
[----:B------:R-:W-:Y:S01]  /*02a0*/  FSETP.GEU.FTZ.AND P0, PT, R13, -R8, PT ;  /* 0x800000080d00720b */ /* 0x000fe20003f1e000 */
[----:B------:R-:W-:-:S12]  /*02b0*/  FADD.FTZ R0, R0, -1 ;  /* 0xbf80000000007421 */ /* 0x000fd80000010000 */
[----:B------:R-:W-:-:S07]  /*02c0*/  @!P0 FADD.FTZ R0, R0, -1 ;  /* 0xbf80000000008421 */ /* 0x000fce0000010000 */
.L_x_21599:
[----:B------:R-:W-:Y:S05]  /*02d0*/  BSYNC B1 ;  /* 0x0000000000017941 */ /* 0x000fea0003800000 */
.L_x_21598:
[----:B------:R-:W-:Y:S01]  /*02e0*/  FFMA.FTZ R11, -R8, R0, R11 ;  /* 0x00000000080b7223 */ /* 0x000fe2000001010b */
[----:B------:R-:W-:Y:S06]  /*02f0*/  BRA `(.L_x_21596) ;  /* 0x00000000007c7947 */ /* 0x000fec0003800000 */
.L_x_21597:
        /* <DEDUP_REMOVED lines=15> */
.L_x_21603:
        /* <DEDUP_REMOVED lines=13> */
.L_x_21602:
[----:B------:R-:W-:Y:S05]  /*04c0*/  BSYNC B1 ;  /* 0x0000000000017941 */ /* 0x000fea0003800000 */
.L_x_21601:
[----:B------:R-:W-:-:S04]  /*04d0*/  FMUL.FTZ R12, R12, 1.1920928955078125e-07 ;  /* 0x340000000c0c7820 */ /* 0x000fc80000410000 */
[----:B0-----:R-:W-:-:S07]  /*04e0*/  FMUL.FTZ R11, R17, R12 ;  /* 0x0000000c110b7220 */ /* 0x001fce0000410000 */
.L_x_21596:
[----:B------:R-:W-:Y:S05]  /*04f0*/  BSYNC B0 ;  /* 0x0000000000007941 */ /* 0x000fea0003800000 */
.L_x_21595:
        /* <DEDUP_REMOVED lines=27> */
.L_x_21605:
[----:B------:R-:W-:Y:S05]  /*06b0*/  BSYNC B0 ;  /* 0x0000000000007941 */ /* 0x000fea0003800000 */
.L_x_21604:
        /* <DEDUP_REMOVED lines=25> */
.L_x_21611:
[----:B------:R-:W-:Y:S01]  /*0850*/  FSETP.GEU.FTZ.AND P1, PT, R10, -R8, PT ;  /* 0x800000080a00720b */ /* 0x000fe20003f3e000 */
[----:B------:R-:W-:-:S12]  /*0860*/  FADD.FTZ R0, R0, -1 ;  /* 0xbf80000000007421 */ /* 0x000fd80000010000 */
[----:B------:R-:W-:-:S07]  /*0870*/  @!P1 FADD.FTZ R0, R0, -1 ;  /* 0xbf80000000009421 */ /* 0x000fce0000010000 */
.L_x_21610:
[----:B------:R-:W-:Y:S05]  /*0880*/  BSYNC B1 ;  /* 0x0000000000017941 */ /* 0x000fea0003800000 */
.L_x_21609:
[----:B------:R-:W-:Y:S01]  /*0890*/  FFMA.FTZ R11, -R8, R0, R11 ;  /* 0x00000000080b7223 */ /* 0x000fe2000001010b */
[----:B------:R-:W-:Y:S06]  /*08a0*/  BRA `(.L_x_21607) ;  /* 0x00000000007c7947 */ /* 0x000fec0003800000 */
.L_x_21608:
        /* <DEDUP_REMOVED lines=15> */
.L_x_21614:
        /* <DEDUP_REMOVED lines=13> */
.L_x_21613:
[----:B------:R-:W-:Y:S05]  /*0a70*/  BSYNC B1 ;  /* 0x0000000000017941 */ /* 0x000fea0003800000 */
.L_x_21612:
[----:B------:R-:W-:-:S04]  /*0a80*/  FMUL.FTZ R11, R10, 1.1920928955078125e-07 ;  /* 0x340000000a0b7820 */ /* 0x000fc80000410000 */
[----:B------:R-:W-:-:S07]  /*0a90*/  FMUL.FTZ R11, R14, R11 ;  /* 0x0000000b0e0b7220 */ /* 0x000fce0000410000 */
.L_x_21607:
[----:B------:R-:W-:Y:S05]  /*0aa0*/  BSYNC B0 ;  /* 0x0000000000007941 */ /* 0x000fea0003800000 */
.L_x_21606:
        /* <DEDUP_REMOVED lines=25> */
.L_x_21616:
[----:B------:R-:W-:Y:S05]  /*0c40*/  BSYNC B0 ;  /* 0x0000000000007941 */ /* 0x000fea0003800000 */
.L_x_21615:
        /* <DEDUP_REMOVED lines=25> */
.L_x_21622:
[----:B------:R-:W-:Y:S01]  /*0de0*/  FSETP.GEU.FTZ.AND P1, PT, R12, -R8, PT ;  /* 0x800000080c00720b */ /* 0x000fe20003f3e000 */
[----:B------:R-:W-:-:S12]  /*0df0*/  FADD.FTZ R0, R0, -1 ;  /* 0xbf80000000007421 */ /* 0x000fd80000010000 */
[----:B------:R-:W-:-:S07]  /*0e00*/  @!P1 FADD.FTZ R0, R0, -1 ;  /* 0xbf80000000009421 */ /* 0x000fce0000010000 */
.L_x_21621:
[----:B------:R-:W-:Y:S05]  /*0e10*/  BSYNC B1 ;  /* 0x0000000000017941 */ /* 0x000fea0003800000 */
.L_x_21620:
[----:B------:R-:W-:Y:S01]  /*0e20*/  FFMA.FTZ R11, -R8, R0, R11 ;  /* 0x00000000080b7223 */ /* 0x000fe2000001010b */
[----:B------:R-:W-:Y:S06]  /*0e30*/  BRA `(.L_x_21618) ;  /* 0x00000000007c7947 */ /* 0x000fec0003800000 */
.L_x_21619:
        /* <DEDUP_REMOVED lines=15> */
.L_x_21625:
        /* <DEDUP_REMOVED lines=13> */
.L_x_21624:
[----:B------:R-:W-:Y:S05]  /*1000*/  BSYNC B1 ;  /* 0x0000000000017941 */ /* 0x000fea0003800000 */
.L_x_21623:
[----:B------:R-:W-:-:S04]  /*1010*/  FMUL.FTZ R0, R11, 1.1920928955078125e-07 ;  /* 0x340000000b007820 */ /* 0x000fc80000410000 */
[----:B------:R-:W-:-:S07]  /*1020*/  FMUL.FTZ R11, R17, R0 ;  /* 0x00000000110b7220 */ /* 0x000fce0000410000 */
.L_x_21618:
[----:B------:R-:W-:Y:S05]  /*1030*/  BSYNC B0 ;  /* 0x0000000000007941 */ /* 0x000fea0003800000 */
.L_x_21617:
        /* <DEDUP_REMOVED lines=25> */
.L_x_21627:
[----:B------:R-:W-:Y:S05]  /*11d0*/  BSYNC B0 ;  /* 0x0000000000007941 */ /* 0x000fea0003800000 */
.L_x_21626:
        /* <DEDUP_REMOVED lines=25> */
.L_x_21633:
[----:B------:R-:W-:Y:S01]  /*1370*/  FSETP.GEU.FTZ.AND P1, PT, R14, -R8, PT ;  /* 0x800000080e00720b */ /* 0x000fe20003f3e000 */
[----:B------:R-:W-:-:S12]  /*1380*/  FADD.FTZ R0, R0, -1 ;  /* 0xbf80000000007421 */ /* 0x000fd80000010000 */
[----:B------:R-:W-:-:S07]  /*1390*/  @!P1 FADD.FTZ R0, R0, -1 ;  /* 0xbf80000000009421 */ /* 0x000fce0000010000 */
.L_x_21632:
[----:B------:R-:W-:Y:S05]  /*13a0*/  BSYNC B1 ;  /* 0x0000000000017941 */ /* 0x000fea0003800000 */
.L_x_21631:
[----:B------:R-:W-:Y:S01]  /*13b0*/  FFMA.FTZ R11, -R8, R0, R11 ;  /* 0x00000000080b7223 */ /* 0x000fe2000001010b */
[----:B------:R-:W-:Y:S06]  /*13c0*/  BRA `(.L_x_21629) ;  /* 0x00000000007c7947 */ /* 0x000fec0003800000 */
.L_x_21630:
        /* <DEDUP_REMOVED lines=15> */
.L_x_21636:
        /* <DEDUP_REMOVED lines=13> */
.L_x_21635:
[----:B------:R-:W-:Y:S05]  /*1590*/  BSYNC B1 ;  /* 0x0000000000017941 */ /* 0x000fea0003800000 */
.L_x_21634:
[----:B------:R-:W-:-:S04]  /*15a0*/  FMUL.FTZ R0, R11, 1.1920928955078125e-07 ;  /* 0x340000000b007820 */ /* 0x000fc80000410000 */
[----:B------:R-:W-:-:S07]  /*15b0*/  FMUL.FTZ R11, R17, R0 ;  /* 0x00000000110b7220 */ /* 0x000fce0000410000 */
.L_x_21629:
[----:B------:R-:W-:Y:S05]  /*15c0*/  BSYNC B0 ;  /* 0x0000000000007941 */ /* 0x000fea0003800000 */
.L_x_21628:
        /* <DEDUP_REMOVED lines=25> */
.L_x_21638:
[----:B------:R-:W-:Y:S05]  /*1760*/  BSYNC B0 ;  /* 0x0000000000007941 */ /* 0x000fea0003800000 */
.L_x_21637:
        /* <DEDUP_REMOVED lines=25> */
.L_x_21644:
[----:B------:R-:W-:Y:S01]  /*1900*/  FSETP.GEU.FTZ.AND P1, PT, R12, -R8, PT ;  /* 0x800000080c00720b */ /* 0x000fe20003f3e000 */
[----:B------:R-:W-:-:S12]  /*1910*/  FADD.FTZ R0, R0, -1 ;  /* 0xbf80000000007421 */ /* 0x000fd80000010000 */
[----:B------:R-:W-:-:S07]  /*1920*/  @!P1 FADD.FTZ R0, R0, -1 ;  /* 0xbf80000000009421 */ /* 0x000fce0000010000 */
.L_x_21643:
[----:B------:R-:W-:Y:S05]  /*1930*/  BSYNC B1 ;  /* 0x0000000000017941 */ /* 0x000fea0003800000 */
.L_x_21642:
[----:B------:R-:W-:Y:S01]  /*1940*/  FFMA.FTZ R13, -R8, R0, R13 ;  /* 0x00000000080d7223 */ /* 0x000fe2000001010d */
[----:B------:R-:W-:Y:S06]  /*1950*/  BRA `(.L_x_21640) ;  /* 0x00000000007c7947 */ /* 0x000fec0003800000 */
.L_x_21641:
        /* <DEDUP_REMOVED lines=15> */
.L_x_21647:
        /* <DEDUP_REMOVED lines=13> */
.L_x_21646:
[----:B------:R-:W-:Y:S05]  /*1b20*/  BSYNC B1 ;  /* 0x0000000000017941 */ /* 0x000fea0003800000 */
.L_x_21645:
[----:B------:R-:W-:-:S04]  /*1b30*/  FMUL.FTZ R13, R13, 1.1920928955078125e-07 ;  /* 0x340000000d0d7820 */ /* 0x000fc80000410000 */
[----:B------:R-:W-:-:S07]  /*1b40*/  FMUL.FTZ R13, R12, R13 ;  /* 0x0000000d0c0d7220 */ /* 0x000fce0000410000 */
.L_x_21640:
[----:B------:R-:W-:Y:S05]  /*1b50*/  BSYNC B0 ;  /* 0x0000000000007941 */ /* 0x000fea0003800000 */
.L_x_21639:
        /* <DEDUP_REMOVED lines=25> */
.L_x_21649:
[----:B------:R-:W-:Y:S05]  /*1cf0*/  BSYNC B0 ;  /* 0x0000000000007941 */ /* 0x000fea0003800000 */
.L_x_21648:
        /* <DEDUP_REMOVED lines=25> */
.L_x_21655:
[----:B------:R-:W-:Y:S01]  /*1e90*/  FSETP.GEU.FTZ.AND P1, PT, R14, -R8, PT ;  /* 0x800000080e00720b */ /* 0x000fe20003f3e000 */
[----:B------:R-:W-:-:S12]  /*1ea0*/  FADD.FTZ R0, R0, -1 ;  /* 0xbf80000000007421 */ /* 0x000fd80000010000 */
[----:B------:R-:W-:-:S07]  /*1eb0*/  @!P1 FADD.FTZ R0, R0, -1 ;  /* 0xbf80000000009421 */ /* 0x000fce0000010000 */
.L_x_21654:
[----:B------:R-:W-:Y:S05]  /*1ec0*/  BSYNC B1 ;  /* 0x0000000000017941 */ /* 0x000fea0003800000 */
.L_x_21653:
[----:B------:R-:W-:Y:S01]  /*1ed0*/  FFMA.FTZ R13, -R8, R0, R13 ;  /* 0x00000000080d7223 */ /* 0x000fe2000001010d */
[----:B------:R-:W-:Y:S06]  /*1ee0*/  BRA `(.L_x_21651) ;  /* 0x00000000007c7947 */ /* 0x000fec0003800000 */
.L_x_21652:
        /* <DEDUP_REMOVED lines=15> */
.L_x_21658:
        /* <DEDUP_REMOVED lines=13> */
.L_x_21657:
[----:B------:R-:W-:Y:S05]  /*20b0*/  BSYNC B1 ;  /* 0x0000000000017941 */ /* 0x000fea0003800000 */
.L_x_21656:
[----:B------:R-:W-:-:S04]  /*20c0*/  FMUL.FTZ R14, R14, 1.1920928955078125e-07 ;  /* 0x340000000e0e7820 */ /* 0x000fc80000410000 */
[----:B------:R-:W-:-:S07]  /*20d0*/  FMUL.FTZ R13, R13, R14 ;  /* 0x0000000e0d0d7220 */ /* 0x000fce0000410000 */
.L_x_21651:
[----:B------:R-:W-:Y:S05]  /*20e0*/  BSYNC B0 ;  /* 0x0000000000007941 */ /* 0x000fea0003800000 */
.L_x_21650:
        /* <DEDUP_REMOVED lines=25> */
.L_x_21660:
[----:B------:R-:W-:Y:S05]  /*2280*/  BSYNC B0 ;  /* 0x0000000000007941 */ /* 0x000fea0003800000 */
.L_x_21659:
        /* <DEDUP_REMOVED lines=25> */
.L_x_21666:
[----:B------:R-:W-:Y:S01]  /*2420*/  FSETP.GEU.FTZ.AND P1, PT, R16, -R8, PT ;  /* 0x800000081000720b */ /* 0x000fe20003f3e000 */
[----:B------:R-:W-:-:S12]  /*2430*/  FADD.FTZ R0, R0, -1 ;  /* 0xbf80000000007421 */ /* 0x000fd80000010000 */
[----:B------:R-:W-:-:S07]  /*2440*/  @!P1 FADD.FTZ R0, R0, -1 ;  /* 0xbf80000000009421 */ /* 0x000fce0000010000 */
.L_x_21665:
[----:B------:R-:W-:Y:S05]  /*2450*/  BSYNC B1 ;  /* 0x0000000000017941 */ /* 0x000fea0003800000 */
.L_x_21664:
[----:B------:R-:W-:Y:S01]  /*2460*/  FFMA.FTZ R13, -R8, R0, R13 ;  /* 0x00000000080d7223 */ /* 0x000fe2000001010d */
[----:B------:R-:W-:Y:S06]  /*2470*/  BRA `(.L_x_21662) ;  /* 0x00000000007c7947 */ /* 0x000fec0003800000 */
.L_x_21663:
        /* <DEDUP_REMOVED lines=15> */
.L_x_21669:
        /* <DEDUP_REMOVED lines=13> */
.L_x_21668:
[----:B------:R-:W-:Y:S05]  /*2640*/  BSYNC B1 ;  /* 0x0000000000017941 */ /* 0x000fea0003800000 */
.L_x_21667:
[----:B------:R-:W-:-:S04]  /*2650*/  FMUL.FTZ R0, R15, 1.1920928955078125e-07 ;  /* 0x340000000f007820 */ /* 0x000fc80000410000 */
[----:B------:R-:W-:-:S07]  /*2660*/  FMUL.FTZ R13, R13, R0 ;  /* 0x000000000d0d7220 */ /* 0x000fce0000410000 */
.L_x_21662:
[----:B------:R-:W-:Y:S05]  /*2670*/  BSYNC B0 ;  /* 0x0000000000007941 */ /* 0x000fea0003800000 */
.L_x_21661:
[C---:B------:R-:W-:Y:S01]  /*2680*/  FSETP.GTU.FTZ.AND P1, PT, |R13|.reuse, +INF , PT ;  /* 0x7f8000000d00780b */ /* 0x040fe20003f3c200 */
[----:B0-----:R-:W-:Y:S01]  /*2690*/  HADD2.F32 R16, -RZ, R7.H1_H1 ;  /* 0x30000007ff107230 */ /* 0x001fe20000004100 */
        /* <DEDUP_REMOVED lines=23> */
.L_x_21671:
[----:B------:R-:W-:Y:S05]  /*2810*/  BSYNC B0 ;  /* 0x0000000000007941 */ /* 0x000fea0003800000 */
.L_x_21670:
        /* <DEDUP_REMOVED lines=25> */
.L_x_21677:
[----:B------:R-:W-:Y:S01]  /*29b0*/  FSETP.GEU.FTZ.AND P1, PT, R14, -R8, PT ;  /* 0x800000080e00720b */ /* 0x000fe20003f3e000 */
[----:B------:R-:W-:-:S12]  /*29c0*/  FADD.FTZ R0, R0, -1 ;  /* 0xbf80000000007421 */ /* 0x000fd80000010000 */
[----:B------:R-:W-:-:S07]  /*29d0*/  @!P1 FADD.FTZ R0, R0, -1 ;  /* 0xbf80000000009421 */ /* 0x000fce0000010000 */
.L_x_21676:
[----:B------:R-:W-:Y:S05]  /*29e0*/  BSYNC B1 ;  /* 0x0000000000017941 */ /* 0x000fea0003800000 */
.L_x_21675:
[----:B------:R-:W-:Y:S01]  /*29f0*/  FFMA.FTZ R13, -R8, R0, R13 ;  /* 0x00000000080d7223 */ /* 0x000fe2000001010d */
[----:B------:R-:W-:Y:S06]  /*2a00*/  BRA `(.L_x_21673) ;  /* 0x00000000007c7947 */ /* 0x000fec0003800000 */
.L_x_21674:
        /* <DEDUP_REMOVED lines=15> */
.L_x_21680:
        /* <DEDUP_REMOVED lines=13> */
.L_x_21679:
[----:B------:R-:W-:Y:S05]  /*2bd0*/  BSYNC B1 ;  /* 0x0000000000017941 */ /* 0x000fea0003800000 */
.L_x_21678:
[----:B------:R-:W-:-:S04]  /*2be0*/  FMUL.FTZ R13, R8, 1.1920928955078125e-07 ;  /* 0x34000000080d7820 */ /* 0x000fc80000410000 */
[----:B------:R-:W-:-:S07]  /*2bf0*/  FMUL.FTZ R13, R14, R13 ;  /* 0x0000000d0e0d7220 */ /* 0x000fce0000410000 */
.L_x_21673:
[----:B------:R-:W-:Y:S05]  /*2c00*/  BSYNC B0 ;  /* 0x0000000000007941 */ /* 0x000fea0003800000 */
.L_x_21672:
        /* <DEDUP_REMOVED lines=27> */
.L_x_21682:
[----:B------:R-:W-:Y:S05]  /*2dc0*/  BSYNC B0 ;  /* 0x0000000000007941 */ /* 0x000fea0003800000 */
.L_x_21681:
[----:B------:R-:W-:Y:S02]  /*2dd0*/  PRMT R5, R5, 0x5410, R11 ;  /* 0x0000541005057816 */ /* 0x000fe4000000000b */
[----:B------:R-:W-:Y:S02]  /*2de0*/  PRMT R4, R4, 0x5410, R10 ;  /* 0x0000541004047816 */ /* 0x000fe4000000000a */
[----:B------:R-:W-:-:S05]  /*2df0*/  PRMT R7, R7, 0x5410, R8 ;  /* 0x0000541007077816 */ /* 0x000fca0000000008 */
[----:B------:R-:W-:Y:S01]  /*2e00*/  STG.E.128 desc[UR4][R2.64], R4 ;  /* 0x0000000402007986 */ /* 0x000fe2000c101d04 */
[----:B------:R-:W-:Y:S05]  /*2e10*/  EXIT ;  /* 0x000000000000794d */ /* 0x000fea0003800000 */
.L_x_21594:
        /* <DEDUP_REMOVED lines=88> */
.L_x_21690:
[----:B------:R-:W-:Y:S01]  /*33a0*/  FSETP.GEU.FTZ.AND P0, PT, R11, -R10, PT ;  /* 0x8000000a0b00720b */ /* 0x000fe20003f1e000 */
[----:B------:R-:W-:-:S12]  /*33b0*/  FADD.FTZ R9, R9, -1 ;  /* 0xbf80000009097421 */ /* 0x000fd80000010000 */
[----:B------:R-:W-:-:S07]  /*33c0*/  @!P0 FADD.FTZ R9, R9, -1 ;  /* 0xbf80000009098421 */ /* 0x000fce0000010000 */
.L_x_21689:
[----:B------:R-:W-:Y:S05]  /*33d0*/  BSYNC B2 ;  /* 0x0000000000027941 */ /* 0x000fea0003800000 */
.L_x_21688:
[----:B------:R-:W-:Y:S01]  /*33e0*/  FFMA.FTZ R8, -R10, R9, R8 ;  /* 0x000000090a087223 */ /* 0x000fe20000010108 */
[----:B------:R-:W-:Y:S06]  /*33f0*/  BRA `(.L_x_21686) ;  /* 0x00000000007c7947 */ /* 0x000fec0003800000 */
.L_x_21687:
        /* <DEDUP_REMOVED lines=15> */
.L_x_21693:
        /* <DEDUP_REMOVED lines=13> */
.L_x_21692:
[----:B------:R-:W-:Y:S05]  /*35c0*/  BSYNC B2 ;  /* 0x0000000000027941 */ /* 0x000fea0003800000 */
.L_x_21691:
[----:B------:R-:W-:-:S04]  /*35d0*/  FMUL.FTZ R9, R0, 1.1920928955078125e-07 ;  /* 0x3400000000097820 */ /* 0x000fc80000410000 */
[----:B------:R-:W-:-:S07]  /*35e0*/  FMUL.FTZ R8, R8, R9 ;  /* 0x0000000908087220 */ /* 0x000fce0000410000 */
.L_x_21686:
[----:B------:R-:W-:Y:S05]  /*35f0*/  BSYNC B0 ;  /* 0x0000000000007941 */ /* 0x000fea0003800000 */
.L_x_21685:
        /* <DEDUP_REMOVED lines=25> */
.L_x_21684:
[----:B------:R-:W-:Y:S05]  /*3790*/  BSYNC B1 ;  /* 0x0000000000017941 */ /* 0x000fea0003800000 */
.L_x_21683:
        /* <DEDUP_REMOVED lines=33> */
.L_x_21701:
[----:B------:R-:W-:Y:S01]  /*39b0*/  FSETP.GEU.FTZ.AND P0, PT, R13, -R12, PT ;  /* 0x8000000c0d00720b */ /* 0x000fe20003f1e000 */
[----:B------:R-:W-:-:S12]  /*39c0*/  FADD.FTZ R11, R11, -1 ;  /* 0xbf8000000b0b7421 */ /* 0x000fd80000010000 */
[----:B------:R-:W-:-:S07]  /*39d0*/  @!P0 FADD.FTZ R11, R11, -1 ;  /* 0xbf8000000b0b8421 */ /* 0x000fce0000010000 */
.L_x_21700:
[----:B------:R-:W-:Y:S05]  /*39e0*/  BSYNC B2 ;  /* 0x0000000000027941 */ /* 0x000fea0003800000 */
.L_x_21699:
[----:B------:R-:W-:Y:S01]  /*39f0*/  FFMA.FTZ R10, -R12, R11, R10 ;  /* 0x0000000b0c0a7223 */ /* 0x000fe2000001010a */
[----:B------:R-:W-:Y:S06]  /*3a00*/  BRA `(.L_x_21697) ;  /* 0x00000000007c7947 */ /* 0x000fec0003800000 */
.L_x_21698:
        /* <DEDUP_REMOVED lines=15> */
.L_x_21704:
        /* <DEDUP_REMOVED lines=13> */
.L_x_21703:
[----:B------:R-:W-:Y:S05]  /*3bd0*/  BSYNC B2 ;  /* 0x0000000000027941 */ /* 0x000fea0003800000 */
.L_x_21702:
[----:B0-----:R-:W-:-:S04]  /*3be0*/  FMUL.FTZ R11, R12, 1.1920928955078125e-07 ;  /* 0x340000000c0b7820 */ /* 0x001fc80000410000 */
[----:B------:R-:W-:-:S07]  /*3bf0*/  FMUL.FTZ R10, R10, R11 ;  /* 0x0000000b0a0a7220 */ /* 0x000fce0000410000 */
.L_x_21697:
[----:B------:R-:W-:Y:S05]  /*3c00*/  BSYNC B0 ;  /* 0x0000000000007941 */ /* 0x000fea0003800000 */
.L_x_21696:
        /* <DEDUP_REMOVED lines=25> */
.L_x_21695:
[----:B------:R-:W-:Y:S05]  /*3da0*/  BSYNC B1 ;  /* 0x0000000000017941 */ /* 0x000fea0003800000 */
.L_x_21694:
        /* <DEDUP_REMOVED lines=33> */
.L_x_21712:
[----:B------:R-:W-:Y:S01]  /*3fc0*/  FSETP.GEU.FTZ.AND P0, PT, R13, -R12, PT ;  /* 0x8000000c0d00720b */ /* 0x000fe20003f1e000 */
[----:B------:R-:W-:-:S12]  /*3fd0*/  FADD.FTZ R11, R11, -1 ;  /* 0xbf8000000b0b7421 */ /* 0x000fd80000010000 */
[----:B------:R-:W-:-:S07]  /*3fe0*/  @!P0 FADD.FTZ R11, R11, -1 ;  /* 0xbf8000000b0b8421 */ /* 0x000fce0000010000 */
.L_x_21711:
[----:B------:R-:W-:Y:S05]  /*3ff0*/  BSYNC B2 ;  /* 0x0000000000027941 */ /* 0x000fea0003800000 */
.L_x_21710:
[----:B------:R-:W-:Y:S01]  /*4000*/  FFMA.FTZ R10, -R12, R11, R10 ;  /* 0x0000000b0c0a7223 */ /* 0x000fe2000001010a */
[----:B------:R-:W-:Y:S06]  /*4010*/  BRA `(.L_x_21708) ;  /* 0x00000000007c7947 */ /* 0x000fec0003800000 */
.L_x_21709:
        /* <DEDUP_REMOVED lines=15> */
.L_x_21715:
        /* <DEDUP_REMOVED lines=13> */
.L_x_21714:
[----:B------:R-:W-:Y:S05]  /*41e0*/  BSYNC B2 ;  /* 0x0000000000027941 */ /* 0x000fea0003800000 */
.L_x_21713:
[----:B0-----:R-:W-:-:S04]  /*41f0*/  FMUL.FTZ R11, R12, 1.1920928955078125e-07 ;  /* 0x340000000c0b7820 */ /* 0x001fc80000410000 */
[----:B------:R-:W-:-:S07]  /*4200*/  FMUL.FTZ R10, R10, R11 ;  /* 0x0000000b0a0a7220 */ /* 0x000fce0000410000 */
.L_x_21708:
[----:B------:R-:W-:Y:S05]  /*4210*/  BSYNC B0 ;  /* 0x0000000000007941 */ /* 0x000fea0003800000 */
.L_x_21707:
        /* <DEDUP_REMOVED lines=25> */
.L_x_21706:
[----:B------:R-:W-:Y:S05]  /*43b0*/  BSYNC B1 ;  /* 0x0000000000017941 */ /* 0x000fea0003800000 */
.L_x_21705:
        /* <DEDUP_REMOVED lines=33> */
.L_x_21723:
[----:B------:R-:W-:Y:S01]  /*45d0*/  FSETP.GEU.FTZ.AND P0, PT, R12, -R13, PT ;  /* 0x8000000d0c00720b */ /* 0x000fe20003f1e000 */
[----:B------:R-:W-:-:S12]  /*45e0*/  FADD.FTZ R0, R0, -1 ;  /* 0xbf80000000007421 */ /* 0x000fd80000010000 */
[----:B------:R-:W-:-:S07]  /*45f0*/  @!P0 FADD.FTZ R0, R0, -1 ;  /* 0xbf80000000008421 */ /* 0x000fce0000010000 */
.L_x_21722:
[----:B------:R-:W-:Y:S05]  /*4600*/  BSYNC B2 ;  /* 0x0000000000027941 */ /* 0x000fea0003800000 */
.L_x_21721:
[----:B------:R-:W-:Y:S01]  /*4610*/  FFMA.FTZ R11, -R13, R0, R11 ;  /* 0x000000000d0b7223 */ /* 0x000fe2000001010b */
[----:B------:R-:W-:Y:S06]  /*4620*/  BRA `(.L_x_21719) ;  /* 0x00000000007c7947 */ /* 0x000fec0003800000 */
.L_x_21720:
        /* <DEDUP_REMOVED lines=15> */
.L_x_21726:
        /* <DEDUP_REMOVED lines=13> */
.L_x_21725:
[----:B------:R-:W-:Y:S05]  /*47f0*/  BSYNC B2 ;  /* 0x0000000000027941 */ /* 0x000fea0003800000 */
.L_x_21724:
[----:B------:R-:W-:-:S04]  /*4800*/  FMUL.FTZ R0, R13, 1.1920928955078125e-07 ;  /* 0x340000000d007820 */ /* 0x000fc80000410000 */
[----:B------:R-:W-:-:S07]  /*4810*/  FMUL.FTZ R11, R11, R0 ;  /* 0x000000000b0b7220 */ /* 0x000fce0000410000 */
.L_x_21719:
[----:B------:R-:W-:Y:S05]  /*4820*/  BSYNC B0 ;  /* 0x0000000000007941 */ /* 0x000fea0003800000 */
.L_x_21718:
        /* <DEDUP_REMOVED lines=25> */
.L_x_21717:
[----:B------:R-:W-:Y:S05]  /*49c0*/  BSYNC B1 ;  /* 0x0000000000017941 */ /* 0x000fea0003800000 */
.L_x_21716:
        /* <DEDUP_REMOVED lines=33> */
.L_x_21734:
[----:B------:R-:W-:Y:S01]  /*4be0*/  FSETP.GEU.FTZ.AND P0, PT, R15, -R14, PT ;  /* 0x8000000e0f00720b */ /* 0x000fe20003f1e000 */
[----:B------:R-:W-:-:S12]  /*4bf0*/  FADD.FTZ R13, R13, -1 ;  /* 0xbf8000000d0d7421 */ /* 0x000fd80000010000 */
[----:B------:R-:W-:-:S07]  /*4c00*/  @!P0 FADD.FTZ R13, R13, -1 ;  /* 0xbf8000000d0d8421 */ /* 0x000fce0000010000 */
.L_x_21733:
[----:B------:R-:W-:Y:S05]  /*4c10*/  BSYNC B2 ;  /* 0x0000000000027941 */ /* 0x000fea0003800000 */
.L_x_21732:
[----:B------:R-:W-:Y:S01]  /*4c20*/  FFMA.FTZ R12, -R14, R13, R12 ;  /* 0x0000000d0e0c7223 */ /* 0x000fe2000001010c */
[----:B------:R-:W-:Y:S06]  /*4c30*/  BRA `(.L_x_21730) ;  /* 0x00000000007c7947 */ /* 0x000fec0003800000 */
.L_x_21731:
        /* <DEDUP_REMOVED lines=15> */
.L_x_21737:
        /* <DEDUP_REMOVED lines=13> */
.L_x_21736:
[----:B------:R-:W-:Y:S05]  /*4e00*/  BSYNC B2 ;  /* 0x0000000000027941 */ /* 0x000fea0003800000 */
.L_x_21735:
[----:B0-----:R-:W-:-:S04]  /*4e10*/  FMUL.FTZ R13, R14, 1.1920928955078125e-07 ;  /* 0x340000000e0d7820 */ /* 0x001fc80000410000 */
[----:B------:R-:W-:-:S07]  /*4e20*/  FMUL.FTZ R12, R12, R13 ;  /* 0x0000000d0c0c7220 */ /* 0x000fce0000410000 */
.L_x_21730:
[----:B------:R-:W-:Y:S05]  /*4e30*/  BSYNC B0 ;  /* 0x0000000000007941 */ /* 0x000fea0003800000 */
.L_x_21729:
        /* <DEDUP_REMOVED lines=25> */
.L_x_21728:
[----:B------:R-:W-:Y:S05]  /*4fd0*/  BSYNC B1 ;  /* 0x0000000000017941 */ /* 0x000fea0003800000 */
.L_x_21727:
        /* <DEDUP_REMOVED lines=33> */
.L_x_21745:
[----:B------:R-:W-:Y:S01]  /*51f0*/  FSETP.GEU.FTZ.AND P0, PT, R14, -R15, PT ;  /* 0x8000000f0e00720b */ /* 0x000fe20003f1e000 */
[----:B------:R-:W-:-:S12]  /*5200*/  FADD.FTZ R0, R0, -1 ;  /* 0xbf80000000007421 */ /* 0x000fd80000010000 */
[----:B------:R-:W-:-:S07]  /*5210*/  @!P0 FADD.FTZ R0, R0, -1 ;  /* 0xbf80000000008421 */ /* 0x000fce0000010000 */
.L_x_21744:
[----:B------:R-:W-:Y:S05]  /*5220*/  BSYNC B2 ;  /* 0x0000000000027941 */ /* 0x000fea0003800000 */
.L_x_21743:
[----:B------:R-:W-:Y:S01]  /*5230*/  FFMA.FTZ R13, -R15, R0, R13 ;  /* 0x000000000f0d7223 */ /* 0x000fe2000001010d */
[----:B------:R-:W-:Y:S06]  /*5240*/  BRA `(.L_x_21741) ;  /* 0x00000000007c7947 */ /* 0x000fec0003800000 */
.L_x_21742:
        /* <DEDUP_REMOVED lines=15> */
.L_x_21748:
        /* <DEDUP_REMOVED lines=13> */
.L_x_21747:
[----:B------:R-:W-:Y:S05]  /*5410*/  BSYNC B2 ;  /* 0x0000000000027941 */ /* 0x000fea0003800000 */
.L_x_21746:
[----:B------:R-:W-:-:S04]  /*5420*/  FMUL.FTZ R0, R15, 1.1920928955078125e-07 ;  /* 0x340000000f007820 */ /* 0x000fc80000410000 */
[----:B------:R-:W-:-:S07]  /*5430*/  FMUL.FTZ R13, R13, R0 ;  /* 0x000000000d0d7220 */ /* 0x000fce0000410000 */
.L_x_21741:
[----:B------:R-:W-:Y:S05]  /*5440*/  BSYNC B0 ;  /* 0x0000000000007941 */ /* 0x000fea0003800000 */
.L_x_21740:
        /* <DEDUP_REMOVED lines=25> */
.L_x_21739:
[----:B------:R-:W-:Y:S05]  /*55e0*/  BSYNC B1 ;  /* 0x0000000000017941 */ /* 0x000fea0003800000 */
.L_x_21738:
        /* <DEDUP_REMOVED lines=33> */
.L_x_21756:
[----:B------:R-:W-:Y:S01]  /*5800*/  FSETP.GEU.FTZ.AND P0, PT, R19, -R18, PT ;  /* 0x800000121300720b */ /* 0x000fe20003f1e000 */
[----:B------:R-:W-:-:S12]  /*5810*/  FADD.FTZ R15, R15, -1 ;  /* 0xbf8000000f0f7421 */ /* 0x000fd80000010000 */
[----:B------:R-:W-:-:S07]  /*5820*/  @!P0 FADD.FTZ R15, R15, -1 ;  /* 0xbf8000000f0f8421 */ /* 0x000fce0000010000 */
.L_x_21755:
[----:B------:R-:W-:Y:S05]  /*5830*/  BSYNC B2 ;  /* 0x0000000000027941 */ /* 0x000fea0003800000 */
.L_x_21754:
[----:B------:R-:W-:Y:S01]  /*5840*/  FFMA.FTZ R14, -R18, R15, R14 ;  /* 0x0000000f120e7223 */ /* 0x000fe2000001010e */
[----:B------:R-:W-:Y:S06]  /*5850*/  BRA `(.L_x_21752) ;  /* 0x00000000007c7947 */ /* 0x000fec0003800000 */
.L_x_21753:
        /* <DEDUP_REMOVED lines=15> */
.L_x_21759:
        /* <DEDUP_REMOVED lines=13> */
.L_x_21758:
[----:B------:R-:W-:Y:S05]  /*5a20*/  BSYNC B2 ;  /* 0x0000000000027941 */ /* 0x000fea0003800000 */
.L_x_21757:
[----:B0-----:R-:W-:-:S04]  /*5a30*/  FMUL.FTZ R15, R18, 1.1920928955078125e-07 ;  /* 0x34000000120f7820 */ /* 0x001fc80000410000 */
[----:B------:R-:W-:-:S07]  /*5a40*/  FMUL.FTZ R14, R14, R15 ;  /* 0x0000000f0e0e7220 */ /* 0x000fce0000410000 */
.L_x_21752:
[----:B------:R-:W-:Y:S05]  /*5a50*/  BSYNC B0 ;  /* 0x0000000000007941 */ /* 0x000fea0003800000 */
.L_x_21751:
        /* <DEDUP_REMOVED lines=25> */
.L_x_21750:
[----:B------:R-:W-:Y:S05]  /*5bf0*/  BSYNC B1 ;  /* 0x0000000000017941 */ /* 0x000fea0003800000 */
.L_x_21749:
        /* <DEDUP_REMOVED lines=33> */
.L_x_21767:
[----:B------:R-:W-:Y:S01]  /*5e10*/  FSETP.GEU.FTZ.AND P0, PT, R18, -R19, PT ;  /* 0x800000131200720b */ /* 0x000fe20003f1e000 */
[----:B------:R-:W-:-:S12]  /*5e20*/  FADD.FTZ R0, R0, -1 ;  /* 0xbf80000000007421 */ /* 0x000fd80000010000 */
[----:B------:R-:W-:-:S07]  /*5e30*/  @!P0 FADD.FTZ R0, R0, -1 ;  /* 0xbf80000000008421 */ /* 0x000fce0000010000 */
.L_x_21766:
[----:B------:R-:W-:Y:S05]  /*5e40*/  BSYNC B2 ;  /* 0x0000000000027941 */ /* 0x000fea0003800000 */
.L_x_21765:
[----:B------:R-:W-:Y:S01]  /*5e50*/  FFMA.FTZ R15, -R19, R0, R15 ;  /* 0x00000000130f7223 */ /* 0x000fe2000001010f */
[----:B------:R-:W-:Y:S06]  /*5e60*/  BRA `(.L_x_21763) ;  /* 0x00000000007c7947 */ /* 0x000fec0003800000 */
.L_x_21764:
        /* <DEDUP_REMOVED lines=15> */
.L_x_21770:
        /* <DEDUP_REMOVED lines=13> */
.L_x_21769:
[----:B------:R-:W-:Y:S05]  /*6030*/  BSYNC B2 ;  /* 0x0000000000027941 */ /* 0x000fea0003800000 */
.L_x_21768:
[----:B------:R-:W-:-:S04]  /*6040*/  FMUL.FTZ R18, R18, 1.1920928955078125e-07 ;  /* 0x3400000012127820 */ /* 0x000fc80000410000 */
[----:B------:R-:W-:-:S07]  /*6050*/  FMUL.FTZ R15, R15, R18 ;  /* 0x000000120f0f7220 */ /* 0x000fce0000410000 */
.L_x_21763:
[----:B------:R-:W-:Y:S05]  /*6060*/  BSYNC B0 ;  /* 0x0000000000007941 */ /* 0x000fea0003800000 */
.L_x_21762:
        /* <DEDUP_REMOVED lines=25> */
.L_x_21761:
[----:B------:R-:W-:Y:S05]  /*6200*/  BSYNC B1 ;  /* 0x0000000000017941 */ /* 0x000fea0003800000 */
.L_x_21760:
        /* <DEDUP_REMOVED lines=16> */
.L_x_21773:
[----:B------:R-:W-:-:S13]  /*6310*/  ISETP.GE.AND P0, PT, R4, R3, PT ;  /* 0x000000030400720c */ /* 0x000fda0003f06270 */
[----:B------:R-:W-:Y:S05]  /*6320*/  @P0 BRA `(.L_x_21775) ;  /* 0x0000000000300947 */ /* 0x000fea0003800000 */
[----:B-1----:R-:W1:Y:S01]  /*6330*/  LDC.64 R6, c[0x0][0x228] ;  /* 0x00008a00ff067b82 */ /* 0x002e620000000a00 */
[----:B-----5:R-:W-:Y:S01]  /*6340*/  IADD3 R5, R2, R4, RZ ;  /* 0x0000000402057210 */ /* 0x020fe20007ffe0ff */
[----:B------:R-:W-:-:S04]  /*6350*/  VIADD R4, R4, 0x80 ;  /* 0x0000008004047836 */ /* 0x000fc80000000000 */
[----:B-1----:R-:W-:-:S05]  /*6360*/  IMAD.WIDE.U32 R6, R5, 0x2, R6 ;  /* 0x0000000205067825 */ /* 0x002fca00078e0006 */
[----:B------:R1:W-:Y:S02]  /*6370*/  STG.E.U16 desc[UR4][R6.64], R8 ;  /* 0x0000000806007986 */ /* 0x0003e4000c101504 */
.L_x_21774:
[----:B------:R-:W-:-:S13]  /*6380*/  ISETP.GE.AND P0, PT, R4, R3, PT ;  /* 0x000000030400720c */ /* 0x000fda0003f06270 */
[----:B------:R-:W-:Y:S05]  /*6390*/  @P0 BRA `(.L_x_21776) ;  /* 0x0000000000300947 */ /* 0x000fea0003800000 */
[----:B01----:R-:W0:Y:S01]  /*63a0*/  LDC.64 R6, c[0x0][0x228] ;  /* 0x00008a00ff067b82 */ /* 0x003e220000000a00 */
[----:B-----5:R-:W-:Y:S01]  /*63b0*/  IMAD.IADD R5, R2, 0x1, R4 ;  /* 0x0000000102057824 */ /* 0x020fe200078e0204 */
[----:B------:R-:W-:-:S03]  /*63c0*/  IADD3 R4, R4, 0x80, RZ ;  /* 0x0000008004047810 */ /* 0x000fc60007ffe0ff */
[----:B0-----:R-:W-:-:S05]  /*63d0*/  IMAD.WIDE.U32 R6, R5, 0x2, R6 ;  /* 0x0000000205067825 */ /* 0x001fca00078e0006 */
[----:B------:R2:W-:Y:S02]  /*63e0*/  STG.E.U16 desc[UR4][R6.64], R9 ;  /* 0x0000000906007986 */ /* 0x0005e4000c101504 */
.L_x_21775:
[----:B------:R-:W-:-:S13]  /*63f0*/  ISETP.GE.AND P0, PT, R4, R3, PT ;  /* 0x000000030400720c */ /* 0x000fda0003f06270 */
[----:B------:R-:W-:Y:S05]  /*6400*/  @P0 BRA `(.L_x_21777) ;  /* 0x0000000000340947 */ /* 0x000fea0003800000 */
[----:B-12---:R-:W1:Y:S01]  /*6410*/  LDC.64 R6, c[0x0][0x228] ;  /* 0x00008a00ff067b82 */ /* 0x006e620000000a00 */
[----:B-----5:R-:W-:Y:S02]  /*6420*/  IMAD.IADD R5, R2, 0x1, R4 ;  /* 0x0000000102057824 */ /* 0x020fe400078e0204 */
[----:B------:R-:W-:Y:S02]  /*6430*/  VIADD R4, R4, 0x80 ;  /* 0x0000008004047836 */ /* 0x000fe40000000000 */
[----:B-1----:R-:W-:-:S05]  /*6440*/  IMAD.WIDE.U32 R6, R5, 0x2, R6 ;  /* 0x0000000205067825 */ /* 0x002fca00078e0006 */
[----:B------:R2:W-:Y:S02]  /*6450*/  STG.E.U16 desc[UR4][R6.64], R10 ;  /* 0x0000000a06007986 */ /* 0x0005e4000c101504 */
.L_x_21776:
        /* <DEDUP_REMOVED lines=8> */
.L_x_21777:
[----:B------:R-:W-:Y:S05]  /*64e0*/  BSYNC B1 ;  /* 0x0000000000017941 */ /* 0x000fea0003800000 */
.L_x_21772:
[----:B------:R-:W-:-:S13]  /*64f0*/  ISETP.GE.AND P0, PT, R4, R3, PT ;  /* 0x000000030400720c */ /* 0x000fda0003f06270 */
[----:B-123--:R-:W1:Y:S01]  /*6500*/  @!P0 LDC.64 R6, c[0x0][0x228] ;  /* 0x00008a00ff068b82 */ /* 0x00ee620000000a00 */
[----:B-----5:R-:W-:Y:S01]  /*6510*/  @!P0 IMAD.IADD R5, R2, 0x1, R4 ;  /* 0x0000000102058824 */ /* 0x020fe200078e0204 */
[----:B------:R-:W-:-:S03]  /*6520*/  @!P0 IADD3 R4, R4, 0x80, RZ ;  /* 0x0000008004048810 */ /* 0x000fc60007ffe0ff */
[----:B-1----:R-:W-:-:S05]  /*6530*/  @!P0 IMAD.WIDE.U32 R6, R5, 0x2, R6 ;  /* 0x0000000205068825 */ /* 0x002fca00078e0006 */
[----:B------:R3:W-:Y:S02]  /*6540*/  @!P0 STG.E.U16 desc[UR4][R6.64], R12 ;  /* 0x0000000c06008986 */ /* 0x0007e4000c101504 */
.L_x_21778:
[----:B------:R-:W-:Y:S05]  /*6550*/  BSYNC B0 ;  /* 0x0000000000007941 */ /* 0x000fea0003800000 */
.L_x_21771:
        /* <DEDUP_REMOVED lines=8> */
.L_x_21779:
        /* <DEDUP_REMOVED lines=10> */
.L_x_37859:


//--------------------- .text._ZN2at6native18elementwise_kernelILi128ELi4EZNS0_15gpu_kernel_implIZZZNS0_15binary_internal21div_floor_kernel_cudaERNS_18TensorIteratorBaseEENKUlvE0_clEvENKUlvE0_clEvEUlfE_EEvS5_RKT_EUliE_EEviT1_ --------------------------
	.section	.text._ZN2at6native18elementwise_kernelILi128ELi4EZNS0_15gpu_kernel_implIZZZNS0_15binary_internal21div_floor_kernel_cudaERNS_18TensorIteratorBaseEENKUlvE0_clEvENKUlvE0_clEvEUlfE_EEvS5_RKT_EUliE_EEviT1_,"ax",@progbits
	.align	128
        .global         _ZN2at6native18elementwise_kernelILi128ELi4EZNS0_15gpu_kernel_implIZZZNS0_15binary_internal21div_floor_kernel_cudaERNS_18TensorIteratorBaseEENKUlvE0_clEvENKUlvE0_clEvEUlfE_EEvS5_RKT_EUliE_EEviT1_
        .type           _ZN2at6native18elementwise_kernelILi128ELi4EZNS0_15gpu_kernel_implIZZZNS0_15binary_internal21div_floor_kernel_cudaERNS_18TensorIteratorBaseEENKUlvE0_clEvENKUlvE0_clEvEUlfE_EEvS5_RKT_EUliE_EEviT1_,@function
        .size           _ZN2at6native18elementwise_kernelILi128ELi4EZNS0_15gpu_kernel_implIZZZNS0_15binary_internal21div_floor_kernel_cudaERNS_18TensorIteratorBaseEENKUlvE0_clEvENKUlvE0_clEvEUlfE_EEvS5_RKT_EUliE_EEviT1_,(.L_x_37860 - _ZN2at6native18elementwise_kernelILi128ELi4EZNS0_15gpu_kernel_implIZZZNS0_15binary_internal21div_floor_kernel_cudaERNS_18TensorIteratorBaseEENKUlvE0_clEvENKUlvE0_clEvEUlfE_EEvS5_RKT_EUliE_EEviT1_)
        .other          _ZN2at6native18elementwise_kernelILi128ELi4EZNS0_15gpu_kernel_implIZZZNS0_15binary_internal21div_floor_kernel_cudaERNS_18TensorIteratorBaseEENKUlvE0_clEvENKUlvE0_clEvEUlfE_EEvS5_RKT_EUliE_EEviT1_,@"STO_CUDA_ENTRY STV_DEFAULT"
_ZN2at6native18elementwise_kernelILi128ELi4EZNS0_15gpu_kernel_implIZZZNS0_15binary_internal21div_floor_kernel_cudaERNS_18TensorIteratorBaseEENKUlvE0_clEvENKUlvE0_clEvEUlfE_EEvS5_RKT_EUliE_EEviT1_:
.text._ZN2at6native18elementwise_kernelILi128ELi4EZNS0_15gpu_kernel_implIZZZNS0_15binary_internal21div_floor_kernel_cudaERNS_18TensorIteratorBaseEENKUlvE0_clEvENKUlvE0_clEvEUlfE_EEvS5_RKT_EUliE_EEviT1_:
        /* <DEDUP_REMOVED lines=312> */
.L_x_21782:
        /* <DEDUP_REMOVED lines=22> */
.L_x_21787:
[----:B------:R-:W2:Y:S02]  /*14e0*/  LDG.E.U8 R2, desc[UR36][R4.64] ;  /* 0x0000002404027981 */ /* 0x000ea4000c1e1100 */
[----:B--2---:R-:W-:Y:S01]  /*14f0*/  I2FP.F32.U32 R2, R2 ;  /* 0x0000000200027245 */ /* 0x004fe20000201000 */
[----:B------:R-:W-:Y:S06]  /*1500*/  BRA `(.L_x_21789) ;  /* 0x0000000c002c7947 */ /* 0x000fec0003800000 */
.L_x_21786:
        /* <DEDUP_REMOVED lines=9> */
.L_x_21791:
[----:B------:R-:W2:Y:S02]  /*15a0*/  LDG.E R2, desc[UR36][R4.64] ;  /* 0x0000002404027981 */ /* 0x000ea4000c1e1900 */
[----:B--2---:R-:W-:Y:S01]  /*15b0*/  I2FP.F32.S32 R2, R2 ;  /* 0x0000000200027245 */ /* 0x004fe20000201400 */
[----:B------:R-:W-:Y:S06]  /*15c0*/  BRA `(.L_x_21789) ;  /* 0x0000000800fc7947 */ /* 0x000fec0003800000 */
.L_x_21790:
[----:B------:R-:W2:Y:S02]  /*15d0*/  LDG.E.U16 R2, desc[UR36][R4.64] ;  /* 0x0000002404027981 */ /* 0x000ea4000c1e1500 */
[----:B--2---:R-:W0:Y:S01]  /*15e0*/  I2F.S16 R2, R2 ;  /* 0x0000000200027306 */ /* 0x004e220000101400 */
[----:B------:R-:W-:Y:S05]  /*15f0*/  BRA `(.L_x_21789) ;  /* 0x0000000800f07947 */ /* 0x000fea0003800000 */
.L_x_21785:
        /* <DEDUP_REMOVED lines=8> */
.L_x_21793:
[----:B------:R-:W2:Y:S02]  /*1680*/  LDG.E.U16 R2, desc[UR36][R4.64] ;  /* 0x0000002404027981 */ /* 0x000ea4000c1e1500 */
[----:B--2---:R-:W-:Y:S01]  /*1690*/  HADD2.F32 R2, -RZ, R2.H0_H0 ;  /* 0x20000002ff027230 */ /* 0x004fe20000004100 */
[----:B------:R-:W-:Y:S06]  /*16a0*/  BRA `(.L_x_21789) ;  /* 0x0000000800c47947 */ /* 0x000fec0003800000 */
.L_x_21792:
        /* <DEDUP_REMOVED lines=8> */
.L_x_21795:
[----:B------:R-:W2:Y:S02]  /*1730*/  LDG.E.U16 R2, desc[UR36][R4.64] ;  /* 0x0000002404027981 */ /* 0x000ea4000c1e1500 */
[----:B--2---:R-:W-:Y:S01]  /*1740*/  HADD2.F32 R2, -RZ, R2.H0_H0 ;  /* 0x20000002ff027230 */ /* 0x004fe20000004100 */
[----:B------:R-:W-:Y:S06]  /*1750*/  BRA `(.L_x_21789) ;  /* 0x0000000800987947 */ /* 0x000fec0003800000 */
.L_x_21794:
[----:B------:R-:W2:Y:S01]  /*1760*/  LDG.E.64 R4, desc[UR36][R4.64] ;  /* 0x0000002404047981 */ /* 0x000ea2000c1e1b00 */
[----:B------:R-:W-:Y:S01]  /*1770*/  UMOV UR4, 0xf0000000 ;  /* 0xf000000000047882 */ /* 0x000fe20000000000 */
[----:B------:R-:W-:Y:S01]  /*1780*/  UMOV UR5, 0x380fffff ;  /* 0x380fffff00057882 */ /* 0x000fe20000000000 */
[----:B--2---:R-:W0:Y:S01]  /*1790*/  F2F.F32.F64 R2, R4 ;  /* 0x0000000400027310 */ /* 0x004e220000301000 */
[----:B------:R-:W-:-:S14]  /*17a0*/  DSETP.GEU.AND P0, PT, |R4|, UR4, PT ;  /* 0x0000000404007e2a */ /* 0x000fdc000bf0e200 */
[----:B0-----:R-:W-:Y:S01]  /*17b0*/  @!P0 FMUL R2, R2, 1.175494350822287508e-38 ;  /* 0x0080000002028820 */ /* 0x001fe20000400000 */
[----:B------:R-:W-:Y:S06]  /*17c0*/  BRA `(.L_x_21789) ;  /* 0x00000008007c7947 */ /* 0x000fec0003800000 */
.L_x_21784:
        /* <DEDUP_REMOVED lines=12> */
.L_x_21798:
[----:B------:R-:W2:Y:S01]  /*1890*/  LDG.E.64 R4, desc[UR36][R4.64] ;  /* 0x0000002404047981 */ /* 0x000ea2000c1e1b00 */
[----:B------:R-:W-:Y:S01]  /*18a0*/  UMOV UR4, 0xf0000000 ;  /* 0xf000000000047882 */ /* 0x000fe20000000000 */
[----:B------:R-:W-:Y:S01]  /*18b0*/  UMOV UR5, 0x380fffff ;  /* 0x380fffff00057882 */ /* 0x000fe20000000000 */
[----:B--2---:R-:W0:Y:S01]  /*18c0*/  F2F.F32.F64 R2, R4 ;  /* 0x0000000400027310 */ /* 0x004e220000301000 */
[----:B------:R-:W-:-:S14]  /*18d0*/  DSETP.GEU.AND P0, PT, |R4|, UR4, PT ;  /* 0x0000000404007e2a */ /* 0x000fdc000bf0e200 */
[----:B0-----:R-:W-:Y:S01]  /*18e0*/  @!P0 FMUL R2, R2, 1.175494350822287508e-38 ;  /* 0x0080000002028820 */ /* 0x001fe20000400000 */
[----:B------:R-:W-:Y:S06]  /*18f0*/  BRA `(.L_x_21789) ;  /* 0x0000000800307947 */ /* 0x000fec0003800000 */
.L_x_21797:
        /* <DEDUP_REMOVED lines=26> */
.L_x_21800:
        /* <DEDUP_REMOVED lines=13> */
.L_x_21799:
[----:B------:R-:W2:Y:S02]  /*1b70*/  LDG.E.U16 R2, desc[UR36][R4.64] ;  /* 0x0000002404027981 */ /* 0x000ea4000c1e1500 */
[----:B--2---:R-:W-:Y:S01]  /*1b80*/  IMAD.U32 R2, R2, 0x10000, RZ ;  /* 0x0001000002027824 */ /* 0x004fe200078e00ff */
[----:B------:R-:W-:Y:S06]  /*1b90*/  BRA `(.L_x_21789) ;  /* 0x0000000400887947 */ /* 0x000fec0003800000 */
.L_x_21796:
        /* <DEDUP_REMOVED lines=11> */
.L_x_21803:
        /* <DEDUP_REMOVED lines=20> */
.L_x_21805:
[----:B------:R-:W-:Y:S05]  /*1d90*/  BSYNC B0 ;  /* 0x0000000000007941 */ /* 0x000fea0003800000 */
.L_x_21804:
[----:B------:R-:W-:Y:S01]  /*1da0*/  IMAD.SHL.U32 R2, R2, 0x100000, RZ ;  /* 0x0010000002027824 */ /* 0x000fe200078e00ff */
[----:B------:R-:W-:-:S04]  /*1db0*/  LEA R3, R0, 0x3b800000, 0x17 ;  /* 0x3b80000000037811 */ /* 0x000fc800078eb8ff */
[----:B------:R-:W-:Y:S01]  /*1dc0*/  LOP3.LUT R2, R3, R2, R4, 0xfe, !PT ;  /* 0x0000000203027212 */ /* 0x000fe200078efe04 */
[----:B------:R-:W-:Y:S06]  /*1dd0*/  BRA `(.L_x_21789) ;  /* 0x0000000000f87947 */ /* 0x000fec0003800000 */
.L_x_21802:
        /* <DEDUP_REMOVED lines=20> */
.L_x_21807:
[----:B------:R-:W-:Y:S05]  /*1f20*/  BSYNC B0 ;  /* 0x0000000000007941 */ /* 0x000fea0003800000 */
.L_x_21806:
[----:B------:R-:W-:Y:S01]  /*1f30*/  IMAD.SHL.U32 R2, R2, 0x200000, RZ ;  /* 0x0020000002027824 */ /* 0x000fe200078e00ff */
[----:B------:R-:W-:-:S04]  /*1f40*/  LEA R3, R0, 0x37800000, 0x17 ;  /* 0x3780000000037811 */ /* 0x000fc800078eb8ff */
[----:B------:R-:W-:Y:S01]  /*1f50*/  LOP3.LUT R2, R3, R2, R4, 0xfe, !PT ;  /* 0x0000000203027212 */ /* 0x000fe200078efe04 */
[----:B------:R-:W-:Y:S06]  /*1f60*/  BRA `(.L_x_21789) ;  /* 0x0000000000947947 */ /* 0x000fec0003800000 */
.L_x_21801:
        /* <DEDUP_REMOVED lines=14> */
.L_x_21788:
        /* <DEDUP_REMOVED lines=16> */
.L_x_21810:
[----:B------:R-:W-:Y:S01]  /*2150*/  IMAD.MOV.U32 R2, RZ, RZ, RZ ;  /* 0x000000ffff027224 */ /* 0x000fe200078e00ff */
[----:B------:R-:W-:Y:S06]  /*2160*/  BRA `(.L_x_21789) ;  /* 0x0000000000147947 */ /* 0x000fec0003800000 */
.L_x_21809:
[----:B------:R-:W2:Y:S02]  /*2170*/  LDG.E.64 R2, desc[UR36][R4.64] ;  /* 0x0000002404027981 */ /* 0x000ea4000c1e1b00 */
[----:B--2---:R0:W1:Y:S01]  /*2180*/  I2F.U64 R2, R2 ;  /* 0x0000000200027312 */ /* 0x0040620000301000 */
[----:B------:R-:W-:Y:S05]  /*2190*/  BRA `(.L_x_21789) ;  /* 0x0000000000087947 */ /* 0x000fea0003800000 */
.L_x_21808:
[----:B------:R-:W2:Y:S02]  /*21a0*/  LDG.E R2, desc[UR36][R4.64] ;  /* 0x0000002404027981 */ /* 0x000ea4000c1e1900 */
[----:B--2---:R-:W-:-:S07]  /*21b0*/  I2FP.F32.U32 R2, R2 ;  /* 0x0000000200027245 */ /* 0x004fce0000201000 */
.L_x_21789:
[----:B------:R-:W-:Y:S05]  /*21c0*/  BSYNC B6 ;  /* 0x0000000000067941 */ /* 0x000fea0003800000 */
.L_x_21783:
[----:B0---4-:R-:W0:Y:S01]  /*21d0*/  LDC R3, c[0x0][0x420] ;  /* 0x00010800ff037b82 */ /* 0x011e220000000800 */
[----:B------:R-:W-:Y:S01]  /*21e0*/  BSSY B0, `(.L_x_21811) ;  /* 0x0000040000007945 */ /* 0x000fe20003800000 */
[C---:B-123-5:R-:W-:Y:S01]  /*21f0*/  FADD.FTZ R5, |R2|.reuse, -RZ ;  /* 0x800000ff02057221 */ /* 0x06efe20000010200 */
        /* <DEDUP_REMOVED lines=25> */
.L_x_21816:
[----:B------:R-:W-:Y:S01]  /*2390*/  FSETP.GEU.FTZ.AND P0, PT, R7, -R0, PT ;  /* 0x800000000700720b */ /* 0x000fe20003f1e000 */
[----:B------:R-:W-:-:S12]  /*23a0*/  FADD.FTZ R4, R4, -1 ;  /* 0xbf80000004047421 */ /* 0x000fd80000010000 */
[----:B------:R-:W-:-:S07]  /*23b0*/  @!P0 FADD.FTZ R4, R4, -1 ;  /* 0xbf80000004048421 */ /* 0x000fce0000010000 */
.L_x_21815:
[----:B------:R-:W-:Y:S05]  /*23c0*/  BSYNC B1 ;  /* 0x0000000000017941 */ /* 0x000fea0003800000 */
.L_x_21814:
[----:B------:R-:W-:Y:S01]  /*23d0*/  FFMA.FTZ R5, -R0, R4, R5 ;  /* 0x0000000400057223 */ /* 0x000fe20000010105 */
[----:B------:R-:W-:Y:S06]  /*23e0*/  BRA `(.L_x_21812) ;  /* 0x00000000007c7947 */ /* 0x000fec0003800000 */
.L_x_21813:
        /* <DEDUP_REMOVED lines=15> */
.L_x_21819:
        /* <DEDUP_REMOVED lines=13> */
.L_x_21818:
[----:B------:R-:W-:Y:S05]  /*25b0*/  BSYNC B1 ;  /* 0x0000000000017941 */ /* 0x000fea0003800000 */
.L_x_21817:
[----:B0-----:R-:W-:-:S04]  /*25c0*/  FMUL.FTZ R5, R4, 1.1920928955078125e-07 ;  /* 0x3400000004057820 */ /* 0x001fc80000410000 */
[----:B------:R-:W-:-:S07]  /*25d0*/  FMUL.FTZ R5, R10, R5 ;  /* 0x000000050a057220 */ /* 0x000fce0000410000 */
.L_x_21812:
[----:B------:R-:W-:Y:S05]  /*25e0*/  BSYNC B0 ;  /* 0x0000000000007941 */ /* 0x000fea0003800000 */
.L_x_21811:
[C---:B------:R-:W-:Y:S01]  /*25f0*/  FSETP.GTU.FTZ.AND P0, PT, |R5|.reuse, +INF , PT ;  /* 0x7f8000000500780b */ /* 0x040fe20003f1c200 */
[----:B------:R-:W-:Y:S01]  /*2600*/  ULDC UR4, c[0x0][0x424] ;  /* 0x0001090000047ab9 */ /* 0x000fe20000000800 */
[----:B------:R-:W-:-:S04]  /*2610*/  LOP3.LUT R0, R5, 0x80000000, R2, 0xb8, !PT ;  /* 0x8000000005007812 */ /* 0x000fc800078eb802 */
[----:B------:R-:W-:Y:S02]  /*2620*/  FSEL R5, R5, R0, P0 ;  /* 0x0000000005057208 */ /* 0x000fe40000000000 */
[----:B------:R-:W-:Y:S02]  /*2630*/  PLOP3.LUT P0, PT, PT, PT, PT, 0x8, 0x0 ;  /* 0x000000000000781c */ /* 0x000fe40003f0e170 */
[C---:B------:R-:W-:Y:S01]  /*2640*/  FSETP.NEU.FTZ.AND P1, PT, R5.reuse, RZ, PT ;  /* 0x000000ff0500720b */ /* 0x040fe20003f3d000 */
[----:B------:R-:W-:-:S04]  /*2650*/  FADD.FTZ R0, -R5, R2 ;  /* 0x0000000205007221 */ /* 0x000fc80000010100 */
[----:B------:R-:W-:-:S08]  /*2660*/  FMUL.FTZ R0, R0, UR4 ;  /* 0x0000000400007c20 */ /* 0x000fd00008410000 */
[----:B------:R-:W-:Y:S02]  /*2670*/  @P1 FSETP.GEU.FTZ.AND P2, PT, R3, RZ, PT ;  /* 0x000000ff0300120b */ /* 0x000fe40003f5e000 */
[----:B------:R-:W-:Y:S02]  /*2680*/  @P1 FSETP.GEU.FTZ.AND P3, PT, R5, RZ, PT ;  /* 0x000000ff0500120b */ /* 0x000fe40003f7e000 */
[----:B------:R-:W0:Y:S02]  /*2690*/  LDC.U8 R5, c[0x0][0x430] ;  /* 0x00010c00ff057b82 */ /* 0x000e240000000000 */
[----:B------:R-:W-:-:S13]  /*26a0*/  @P1 PLOP3.LUT P0, PT, P3, P2, PT, 0x28, 0x0 ;  /* 0x000000000000181c */ /* 0x000fda0001f04570 */
[----:B------:R-:W-:-:S05]  /*26b0*/  @P0 FADD.FTZ R0, R0, -1 ;  /* 0xbf80000000000421 */ /* 0x000fca0000010000 */
[----:B------:R-:W-:-:S13]  /*26c0*/  FSETP.NEU.FTZ.AND P0, PT, R0, RZ, PT ;  /* 0x000000ff0000720b */ /* 0x000fda0003f1d000 */
[----:B------:R-:W1:Y:S01]  /*26d0*/  @P0 FRND.FTZ.FLOOR R3, R0 ;  /* 0x0000000000030307 */ /* 0x000e620000215000 */
[----:B------:R-:W-:-:S05]  /*26e0*/  @!P0 FMUL.FTZ R2, R2, UR4 ;  /* 0x0000000402028c20 */ /* 0x000fca0008410000 */
[----:B------:R-:W-:Y:S01]  /*26f0*/  @!P0 LOP3.LUT R2, RZ, 0x80000000, R2, 0xb8, !PT ;  /* 0x80000000ff028812 */ /* 0x000fe200078eb802 */
[----:B-1----:R-:W-:-:S05]  /*2700*/  @P0 FADD.FTZ R4, R0, -R3 ;  /* 0x8000000300040221 */ /* 0x002fca0000010000 */
[----:B------:R-:W-:Y:S02]  /*2710*/  FSETP.GT.AND P2, PT, R4, 0.5, P0 ;  /* 0x3f0000000400780b */ /* 0x000fe40000744000 */
[----:B0-----:R-:W-:-:S04]  /*2720*/  PRMT R4, R5, 0x9910, RZ ;  /* 0x0000991005047816 */ /* 0x001fc800000000ff */
[----:B------:R-:W-:-:S07]  /*2730*/  ISETP.GT.AND P1, PT, R4, 0x9, PT ;  /* 0x000000090400780c */ /* 0x000fce0003f24270 */
[----:B------:R-:W-:-:S04]  /*2740*/  @P2 FADD.FTZ R3, R3, 1 ;  /* 0x3f80000003032421 */ /* 0x000fc80000010000 */
[----:B------:R-:W-:Y:S02]  /*2750*/  @P0 IMAD.MOV.U32 R2, RZ, RZ, R3 ;  /* 0x000000ffff020224 */ /* 0x000fe400078e0003 */
        /* <DEDUP_REMOVED lines=12> */
.L_x_21823:
[----:B------:R-:W0:Y:S02]  /*2820*/  F2I.S64.TRUNC R2, R2 ;  /* 0x0000000200027311 */ /* 0x000e24000020d900 */
[----:B0-----:R-:W-:-:S05]  /*2830*/  IMAD.MOV.U32 R5, RZ, RZ, R2 ;  /* 0x000000ffff057224 */ /* 0x001fca00078e0002 */
[----:B------:R0:W-:Y:S01]  /*2840*/  STG.E.U8 desc[UR36][R16.64], R5 ;  /* 0x0000000510007986 */ /* 0x0001e2000c101124 */
[----:B------:R-:W-:Y:S05]  /*2850*/  BRA `(.L_x_21825) ;  /* 0x0000000c00407947 */ /* 0x000fea0003800000 */
.L_x_21822:
        /* <DEDUP_REMOVED lines=9> */
.L_x_21827:
[----:B------:R-:W0:Y:S02]  /*28f0*/  F2I.FTZ.TRUNC.NTZ R3, R2 ;  /* 0x0000000200037305 */ /* 0x000e24000021f100 */
[----:B0-----:R0:W-:Y:S01]  /*2900*/  STG.E desc[UR36][R16.64], R3 ;  /* 0x0000000310007986 */ /* 0x0011e2000c101924 */
[----:B------:R-:W-:Y:S05]  /*2910*/  BRA `(.L_x_21825) ;  /* 0x0000000c00107947 */ /* 0x000fea0003800000 */
.L_x_21826:
[----:B------:R-:W0:Y:S02]  /*2920*/  F2I.FTZ.TRUNC.NTZ R3, R2 ;  /* 0x0000000200037305 */ /* 0x000e24000021f100 */
[----:B0-----:R0:W-:Y:S01]  /*2930*/  STG.E.U16 desc[UR36][R16.64], R3 ;  /* 0x0000000310007986 */ /* 0x0011e2000c101524 */
[----:B------:R-:W-:Y:S05]  /*2940*/  BRA `(.L_x_21825) ;  /* 0x0000000c00047947 */ /* 0x000fea0003800000 */
.L_x_21821:
        /* <DEDUP_REMOVED lines=8> */
.L_x_21829:
[----:B------:R-:W-:-:S05]  /*29d0*/  F2FP.F16.F32.PACK_AB R2, RZ, R2 ;  /* 0x00000002ff02723e */ /* 0x000fca00000000ff */
[----:B------:R0:W-:Y:S01]  /*29e0*/  STG.E.U16 desc[UR36][R16.64], R2 ;  /* 0x0000000210007986 */ /* 0x0001e2000c101524 */
[----:B------:R-:W-:Y:S05]  /*29f0*/  BRA `(.L_x_21825) ;  /* 0x0000000800d87947 */ /* 0x000fea0003800000 */
.L_x_21828:
        /* <DEDUP_REMOVED lines=9> */
.L_x_21831:
[----:B------:R-:W-:-:S04]  /*2a90*/  F2FP.F16.F32.PACK_AB R3, RZ, R2 ;  /* 0x00000002ff03723e */ /* 0x000fc800000000ff */
[----:B------:R-:W-:-:S05]  /*2aa0*/  PRMT R3, R3, 0x5410, RZ ;  /* 0x0000541003037816 */ /* 0x000fca00000000ff */
[----:B------:R0:W-:Y:S01]  /*2ab0*/  STG.E desc[UR36][R16.64], R3 ;  /* 0x0000000310007986 */ /* 0x0001e2000c101924 */
[----:B------:R-:W-:Y:S05]  /*2ac0*/  BRA `(.L_x_21825) ;  /* 0x0000000800a47947 */ /* 0x000fea0003800000 */
.L_x_21830:
[----:B------:R-:W-:-:S06]  /*2ad0*/  FMUL.FTZ R2, R2, 1 ;  /* 0x3f80000002027820 */ /* 0x000fcc0000410000 */
[----:B------:R-:W0:Y:S02]  /*2ae0*/  F2F.F64.F32 R2, R2 ;  /* 0x0000000200027310 */ /* 0x000e240000201800 */
[----:B0-----:R0:W-:Y:S01]  /*2af0*/  STG.E.64 desc[UR36][R16.64], R2 ;  /* 0x0000000210007986 */ /* 0x0011e2000c101b24 */
[----:B------:R-:W-:Y:S05]  /*2b00*/  BRA `(.L_x_21825) ;  /* 0x0000000800947947 */ /* 0x000fea0003800000 */
.L_x_21820:
        /* <DEDUP_REMOVED lines=12> */
.L_x_21834:
[----:B------:R-:W-:Y:S01]  /*2bd0*/  FMUL.FTZ R4, R2, 1 ;  /* 0x3f80000002047820 */ /* 0x000fe20000410000 */
[----:B------:R-:W-:-:S05]  /*2be0*/  CS2R R6, SRZ ;  /* 0x0000000000067805 */ /* 0x000fca000001ff00 */
[----:B------:R-:W0:Y:S02]  /*2bf0*/  F2F.F64.F32 R4, R4 ;  /* 0x0000000400047310 */ /* 0x000e240000201800 */
[----:B0-----:R0:W-:Y:S01]  /*2c00*/  STG.E.128 desc[UR36][R16.64], R4 ;  /* 0x0000000410007986 */ /* 0x0011e2000c101d24 */
[----:B------:R-:W-:Y:S05]  /*2c10*/  BRA `(.L_x_21825) ;  /* 0x0000000800507947 */ /* 0x000fea0003800000 */
.L_x_21833:
        /* <DEDUP_REMOVED lines=20> */
.L_x_21838:
[----:B------:R-:W-:Y:S05]  /*2d60*/  BSYNC B0 ;  /* 0x0000000000007941 */ /* 0x000fea0003800000 */
.L_x_21837:
[----:B------:R-:W-:-:S05]  /*2d70*/  LOP3.LUT R5, R0, R5, RZ, 0xfc, !PT ;  /* 0x0000000500057212 */ /* 0x000fca00078efcff */
[----:B------:R0:W-:Y:S01]  /*2d80*/  STG.E.U8 desc[UR36][R16.64], R5 ;  /* 0x0000000510007986 */ /* 0x0001e2000c101124 */
[----:B------:R-:W-:Y:S05]  /*2d90*/  BRA `(.L_x_21825) ;  /* 0x0000000400f07947 */ /* 0x000fea0003800000 */
.L_x_21836:
        /* <DEDUP_REMOVED lines=12> */
.L_x_21840:
[----:B------:R-:W-:Y:S01]  /*2e60*/  IMAD.MOV.U32 R0, RZ, RZ, 0x7f ;  /* 0x0000007fff007424 */ /* 0x000fe200078e00ff */
[----:B------:R-:W-:-:S04]  /*2e70*/  ISETP.GT.U32.AND P0, PT, R4, 0x7f800000, PT ;  /* 0x7f8000000400780c */ /* 0x000fc80003f04070 */
[----:B------:R-:W-:-:S09]  /*2e80*/  SEL R0, R0, 0x7c, P0 ;  /* 0x0000007c00007807 */ /* 0x000fd20000000000 */
.L_x_21841:
[----:B------:R-:W-:Y:S05]  /*2e90*/  BSYNC B0 ;  /* 0x0000000000007941 */ /* 0x000fea0003800000 */
.L_x_21839:
[----:B------:R-:W-:-:S04]  /*2ea0*/  LOP3.LUT R2, R2, 0x80000000, RZ, 0xc0, !PT ;  /* 0x8000000002027812 */ /* 0x000fc800078ec0ff */
[----:B------:R-:W-:-:S04]  /*2eb0*/  SHF.R.U32.HI R3, RZ, 0x18, R2 ;  /* 0x00000018ff037819 */ /* 0x000fc80000011602 */
[----:B------:R-:W-:-:S05]  /*2ec0*/  LOP3.LUT R3, R0, R3, RZ, 0xfc, !PT ;  /* 0x0000000300037212 */ /* 0x000fca00078efcff */
[----:B------:R0:W-:Y:S01]  /*2ed0*/  STG.E.U8 desc[UR36][R16.64], R3 ;  /* 0x0000000310007986 */ /* 0x0001e2000c101124 */
[----:B------:R-:W-:Y:S05]  /*2ee0*/  BRA `(.L_x_21825) ;  /* 0x00000004009c7947 */ /* 0x000fea0003800000 */
.L_x_21835:
[----:B------:R-:W-:-:S05]  /*2ef0*/  F2FP.BF16.F32.PACK_AB R2, RZ, R2 ;  /* 0x00000002ff02723e */ /* 0x000fca00000010ff */
[----:B------:R0:W-:Y:S01]  /*2f00*/  STG.E.U16 desc[UR36][R16.64], R2 ;  /* 0x0000000210007986 */ /* 0x0001e2000c101524 */
[----:B------:R-:W-:Y:S05]  /*2f10*/  BRA `(.L_x_21825) ;  /* 0x0000000400907947 */ /* 0x000fea0003800000 */
.L_x_21832:
        /* <DEDUP_REMOVED lines=11> */
.L_x_21844:
        /* <DEDUP_REMOVED lines=16> */
.L_x_21847:
[----:B------:R-:W-:-:S04]  /*30d0*/  LOP3.LUT R2, R2, 0x80000000, RZ, 0xc0, !PT ;  /* 0x8000000002027812 */ /* 0x000fc800078ec0ff */
[----:B------:R-:W-:-:S04]  /*30e0*/  SHF.R.U32.HI R3, RZ, 0x18, R2 ;  /* 0x00000018ff037819 */ /* 0x000fc80000011602 */
[----:B------:R-:W-:-:S04]  /*30f0*/  LOP3.LUT R0, R0, R3, RZ, 0xfc, !PT ;  /* 0x0000000300007212 */ /* 0x000fc800078efcff */
[----:B------:R-:W-:-:S07]  /*3100*/  PRMT R8, R0, 0x7610, R8 ;  /* 0x0000761000087816 */ /* 0x000fce0000000008 */
.L_x_21846:
[----:B------:R-:W-:Y:S05]  /*3110*/  BSYNC B0 ;  /* 0x0000000000007941 */ /* 0x000fea0003800000 */
.L_x_21845:
[----:B------:R3:W-:Y:S01]  /*3120*/  STG.E.U8 desc[UR36][R16.64], R8 ;  /* 0x0000000810007986 */ /* 0x0007e2000c101124 */
[----:B------:R-:W-:Y:S05]  /*3130*/  BRA `(.L_x_21825) ;  /* 0x0000000400087947 */ /* 0x000fea0003800000 */
.L_x_21843:
        /* <DEDUP_REMOVED lines=16> */
.L_x_21850:
[----:B------:R-:W-:-:S04]  /*3240*/  LOP3.LUT R2, R2, 0x80000000, RZ, 0xc0, !PT ;  /* 0x8000000002027812 */ /* 0x000fc800078ec0ff */
[----:B------:R-:W-:-:S04]  /*3250*/  SHF.R.U32.HI R3, RZ, 0x18, R2 ;  /* 0x00000018ff037819 */ /* 0x000fc80000011602 */
[----:B------:R-:W-:-:S04]  /*3260*/  LOP3.LUT R0, R0, R3, RZ, 0xfc, !PT ;  /* 0x0000000300007212 */ /* 0x000fc800078efcff */
[----:B------:R-:W-:-:S07]  /*3270*/  PRMT R8, R0, 0x7610, R8 ;  /* 0x0000761000087816 */ /* 0x000fce0000000008 */
.L_x_21849:
[----:B------:R-:W-:Y:S05]  /*3280*/  BSYNC B0 ;  /* 0x0000000000007941 */ /* 0x000fea0003800000 */
.L_x_21848:
[----:B------:R0:W-:Y:S01]  /*3290*/  STG.E.U8 desc[UR36][R16.64], R8 ;  /* 0x0000000810007986 */ /* 0x0001e2000c101124 */
[----:B------:R-:W-:Y:S05]  /*32a0*/  BRA `(.L_x_21825) ;  /* 0x0000000000ac7947 */ /* 0x000fea0003800000 */
.L_x_21842:
        /* <DEDUP_REMOVED lines=21> */
.L_x_21824:
        /* <DEDUP_REMOVED lines=16> */
.L_x_21853:
[----:B------:R-:W-:Y:S05]  /*3500*/  BRA `(.L_x_21825) ;  /* 0x0000000000147947 */ /* 0x000fea0003800000 */
.L_x_21852:
[----:B------:R-:W0:Y:S02]  /*3510*/  F2I.U64.TRUNC R2, R2 ;  /* 0x0000000200027311 */ /* 0x000e24000020d800 */
[----:B0-----:R2:W-:Y:S01]  /*3520*/  STG.E.64 desc[UR36][R16.64], R2 ;  /* 0x0000000210007986 */ /* 0x0015e2000c101b24 */
[----:B------:R-:W-:Y:S05]  /*3530*/  BRA `(.L_x_21825) ;  /* 0x0000000000087947 */ /* 0x000fea0003800000 */
.L_x_21851:
[----:B------:R-:W0:Y:S02]  /*3540*/  F2I.FTZ.U32.TRUNC.NTZ R3, R2 ;  /* 0x0000000200037305 */ /* 0x000e24000021f000 */
[----:B0-----:R0:W-:Y:S02]  /*3550*/  STG.E desc[UR36][R16.64], R3 ;  /* 0x0000000310007986 */ /* 0x0011e4000c101924 */
.L_x_21825:
[----:B------:R-:W-:-:S04]  /*3560*/  IMAD R18, R19, 0x200, R18 ;  /* 0x0000020013127824 */ /* 0x000fc800078e0212 */
[----:B------:R-:W-:-:S07]  /*3570*/  VIADD R23, R18, 0x80 ;  /* 0x0000008012177836 */ /* 0x000fce0000000000 */
.L_x_21781:
[----:B------:R-:W-:Y:S05]  /*3580*/  BSYNC B7 ;  /* 0x0000000000077941 */ /* 0x000fea0003800000 */
.L_x_21780:
        /* <DEDUP_REMOVED lines=307> */
.L_x_21856:
        /* <DEDUP_REMOVED lines=22> */
.L_x_21861:
[----:B------:R-:W2:Y:S02]  /*4a20*/  LDG.E.U8 R2, desc[UR36][R4.64] ;  /* 0x0000002404027981 */ /* 0x000ea4000c1e1100 */
[----:B--2---:R-:W-:Y:S01]  /*4a30*/  I2FP.F32.U32 R2, R2 ;  /* 0x0000000200027245 */ /* 0x004fe20000201000 */
[----:B------:R-:W-:Y:S06]  /*4a40*/  BRA `(.L_x_21863) ;  /* 0x0000000c002c7947 */ /* 0x000fec0003800000 */
.L_x_21860:
        /* <DEDUP_REMOVED lines=9> */
.L_x_21865:
[----:B------:R-:W2:Y:S02]  /*4ae0*/  LDG.E R2, desc[UR36][R4.64] ;  /* 0x0000002404027981 */ /* 0x000ea4000c1e1900 */
[----:B--2---:R-:W-:Y:S01]  /*4af0*/  I2FP.F32.S32 R2, R2 ;  /* 0x0000000200027245 */ /* 0x004fe20000201400 */
[----:B------:R-:W-:Y:S06]  /*4b00*/  BRA `(.L_x_21863) ;  /* 0x0000000800fc7947 */ /* 0x000fec0003800000 */
.L_x_21864:
[----:B------:R-:W2:Y:S02]  /*4b10*/  LDG.E.U16 R2, desc[UR36][R4.64] ;  /* 0x0000002404027981 */ /* 0x000ea4000c1e1500 */
[----:B--2---:R-:W0:Y:S01]  /*4b20*/  I2F.S16 R2, R2 ;  /* 0x0000000200027306 */ /* 0x004e220000101400 */
[----:B------:R-:W-:Y:S05]  /*4b30*/  BRA `(.L_x_21863) ;  /* 0x0000000800f07947 */ /* 0x000fea0003800000 */
.L_x_21859:
        /* <DEDUP_REMOVED lines=8> */
.L_x_21867:
[----:B------:R-:W2:Y:S02]  /*4bc0*/  LDG.E.U16 R2, desc[UR36][R4.64] ;  /* 0x0000002404027981 */ /* 0x000ea4000c1e1500 */
[----:B--2---:R-:W-:Y:S01]  /*4bd0*/  HADD2.F32 R2, -RZ, R2.H0_H0 ;  /* 0x20000002ff027230 */ /* 0x004fe20000004100 */
[----:B------:R-:W-:Y:S06]  /*4be0*/  BRA `(.L_x_21863) ;  /* 0x0000000800c47947 */ /* 0x000fec0003800000 */
.L_x_21866:
        /* <DEDUP_REMOVED lines=8> */
.L_x_21869:
[----:B------:R-:W2:Y:S02]  /*4c70*/  LDG.E.U16 R2, desc[UR36][R4.64] ;  /* 0x0000002404027981 */ /* 0x000ea4000c1e1500 */
[----:B--2---:R-:W-:Y:S01]  /*4c80*/  HADD2.F32 R2, -RZ, R2.H0_H0 ;  /* 0x20000002ff027230 */ /* 0x004fe20000004100 */
[----:B------:R-:W-:Y:S06]  /*4c90*/  BRA `(.L_x_21863) ;  /* 0x0000000800987947 */ /* 0x000fec0003800000 */
.L_x_21868:
[----:B------:R-:W2:Y:S01]  /*4ca0*/  LDG.E.64 R4, desc[UR36][R4.64] ;  /* 0x0000002404047981 */ /* 0x000ea2000c1e1b00 */
[----:B------:R-:W-:Y:S01]  /*4cb0*/  UMOV UR4, 0xf0000000 ;  /* 0xf000000000047882 */ /* 0x000fe20000000000 */
[----:B------:R-:W-:Y:S01]  /*4cc0*/  UMOV UR5, 0x380fffff ;  /* 0x380fffff00057882 */ /* 0x000fe20000000000 */
[----:B--2---:R-:W0:Y:S01]  /*4cd0*/  F2F.F32.F64 R2, R4 ;  /* 0x0000000400027310 */ /* 0x004e220000301000 */
[----:B------:R-:W-:-:S14]  /*4ce0*/  DSETP.GEU.AND P0, PT, |R4|, UR4, PT ;  /* 0x0000000404007e2a */ /* 0x000fdc000bf0e200 */
[----:B0-----:R-:W-:Y:S01]  /*4cf0*/  @!P0 FMUL R2, R2, 1.175494350822287508e-38 ;  /* 0x0080000002028820 */ /* 0x001fe20000400000 */
[----:B------:R-:W-:Y:S06]  /*4d00*/  BRA `(.L_x_21863) ;  /* 0x00000008007c7947 */ /* 0x000fec0003800000 */
.L_x_21858:
        /* <DEDUP_REMOVED lines=12> */
.L_x_21872:
[----:B------:R-:W2:Y:S01]  /*4dd0*/  LDG.E.64 R4, desc[UR36][R4.64] ;  /* 0x0000002404047981 */ /* 0x000ea2000c1e1b00 */
[----:B------:R-:W-:Y:S01]  /*4de0*/  UMOV UR4, 0xf0000000 ;  /* 0xf000000000047882 */ /* 0x000fe20000000000 */
[----:B------:R-:W-:Y:S01]  /*4df0*/  UMOV UR5, 0x380fffff ;  /* 0x380fffff00057882 */ /* 0x000fe20000000000 */
[----:B--2---:R-:W0:Y:S01]  /*4e00*/  F2F.F32.F64 R2, R4 ;  /* 0x0000000400027310 */ /* 0x004e220000301000 */
[----:B------:R-:W-:-:S14]  /*4e10*/  DSETP.GEU.AND P0, PT, |R4|, UR4, PT ;  /* 0x0000000404007e2a */ /* 0x000fdc000bf0e200 */
[----:B0-----:R-:W-:Y:S01]  /*4e20*/  @!P0 FMUL R2, R2, 1.175494350822287508e-38 ;  /* 0x0080000002028820 */ /* 0x001fe20000400000 */
[----:B------:R-:W-:Y:S06]  /*4e30*/  BRA `(.L_x_21863) ;  /* 0x0000000800307947 */ /* 0x000fec0003800000 */
.L_x_21871:
        /* <DEDUP_REMOVED lines=26> */
.L_x_21874:
        /* <DEDUP_REMOVED lines=13> */
.L_x_21873:
[----:B------:R-:W2:Y:S02]  /*50b0*/  LDG.E.U16 R2, desc[UR36][R4.64] ;  /* 0x0000002404027981 */ /* 0x000ea4000c1e1500 */
[----:B--2---:R-:W-:Y:S01]  /*50c0*/  IMAD.U32 R2, R2, 0x10000, RZ ;  /* 0x0001000002027824 */ /* 0x004fe200078e00ff */
[----:B------:R-:W-:Y:S06]  /*50d0*/  BRA `(.L_x_21863) ;  /* 0x0000000400887947 */ /* 0x000fec0003800000 */
.L_x_21870:
        /* <DEDUP_REMOVED lines=11> */
.L_x_21877:
        /* <DEDUP_REMOVED lines=20> */
.L_x_21879:
[----:B------:R-:W-:Y:S05]  /*52d0*/  BSYNC B0 ;  /* 0x0000000000007941 */ /* 0x000fea0003800000 */
.L_x_21878:
[----:B------:R-:W-:Y:S01]  /*52e0*/  IMAD.SHL.U32 R2, R2, 0x100000, RZ ;  /* 0x0010000002027824 */ /* 0x000fe200078e00ff */
[----:B------:R-:W-:-:S04]  /*52f0*/  LEA R3, R0, 0x3b800000, 0x17 ;  /* 0x3b80000000037811 */ /* 0x000fc800078eb8ff */
[----:B------:R-:W-:Y:S01]  /*5300*/  LOP3.LUT R2, R3, R2, R4, 0xfe, !PT ;  /* 0x0000000203027212 */ /* 0x000fe200078efe04 */
[----:B------:R-:W-:Y:S06]  /*5310*/  BRA `(.L_x_21863) ;  /* 0x0000000000f87947 */ /* 0x000fec0003800000 */
.L_x_21876:
        /* <DEDUP_REMOVED lines=20> */
.L_x_21881:
[----:B------:R-:W-:Y:S05]  /*5460*/  BSYNC B0 ;  /* 0x0000000000007941 */ /* 0x000fea0003800000 */
.L_x_21880:
[----:B------:R-:W-:Y:S01]  /*5470*/  IMAD.SHL.U32 R2, R2, 0x200000, RZ ;  /* 0x0020000002027824 */ /* 0x000fe200078e00ff */
[----:B------:R-:W-:-:S04]  /*5480*/  LEA R3, R0, 0x37800000, 0x17 ;  /* 0x3780000000037811 */ /* 0x000fc800078eb8ff */
[----:B------:R-:W-:Y:S01]  /*5490*/  LOP3.LUT R2, R3, R2, R4, 0xfe, !PT ;  /* 0x0000000203027212 */ /* 0x000fe200078efe04 */
[----:B------:R-:W-:Y:S06]  /*54a0*/  BRA `(.L_x_21863) ;  /* 0x0000000000947947 */ /* 0x000fec0003800000 */
.L_x_21875:
        /* <DEDUP_REMOVED lines=14> */
.L_x_21862:
        /* <DEDUP_REMOVED lines=16> */
.L_x_21884:
[----:B------:R-:W-:Y:S01]  /*5690*/  IMAD.MOV.U32 R2, RZ, RZ, RZ ;  /* 0x000000ffff027224 */ /* 0x000fe200078e00ff */
[----:B------:R-:W-:Y:S06]  /*56a0*/  BRA `(.L_x_21863) ;  /* 0x0000000000147947 */ /* 0x000fec0003800000 */
.L_x_21883:
[----:B------:R-:W2:Y:S02]  /*56b0*/  LDG.E.64 R2, desc[UR36][R4.64] ;  /* 0x0000002404027981 */ /* 0x000ea4000c1e1b00 */
[----:B--2---:R0:W1:Y:S01]  /*56c0*/  I2F.U64 R2, R2 ;  /* 0x0000000200027312 */ /* 0x0040620000301000 */
[----:B------:R-:W-:Y:S05]  /*56d0*/  BRA `(.L_x_21863) ;  /* 0x0000000000087947 */ /* 0x000fea0003800000 */
.L_x_21882:
[----:B------:R-:W2:Y:S02]  /*56e0*/  LDG.E R2, desc[UR36][R4.64] ;  /* 0x0000002404027981 */ /* 0x000ea4000c1e1900 */
[----:B--2---:R-:W-:-:S07]  /*56f0*/  I2FP.F32.U32 R2, R2 ;  /* 0x0000000200027245 */ /* 0x004fce0000201000 */
.L_x_21863:
[----:B------:R-:W-:Y:S05]  /*5700*/  BSYNC B6 ;  /* 0x0000000000067941 */ /* 0x000fea0003800000 */
.L_x_21857:
[----:B0-----:R-:W0:Y:S01]  /*5710*/  LDC R3, c[0x0][0x420] ;  /* 0x00010800ff037b82 */ /* 0x001e220000000800 */
[----:B------:R-:W-:Y:S01]  /*5720*/  BSSY B0, `(.L_x_21885) ;  /* 0x0000040000007945 */ /* 0x000fe20003800000 */
[C---:B-12345:R-:W-:Y:S01]  /*5730*/  FADD.FTZ R5, |R2|.reuse, -RZ ;  /* 0x800000ff02057221 */ /* 0x07efe20000010200 */
        /* <DEDUP_REMOVED lines=25> */
.L_x_21890:
[----:B------:R-:W-:Y:S01]  /*58d0*/  FSETP.GEU.FTZ.AND P0, PT, R4, -R6, PT ;  /* 0x800000060400720b */ /* 0x000fe20003f1e000 */
[----:B------:R-:W-:-:S12]  /*58e0*/  FADD.FTZ R0, R0, -1 ;  /* 0xbf80000000007421 */ /* 0x000fd80000010000 */
[----:B------:R-:W-:-:S07]  /*58f0*/  @!P0 FADD.FTZ R0, R0, -1 ;  /* 0xbf80000000008421 */ /* 0x000fce0000010000 */
.L_x_21889:
[----:B------:R-:W-:Y:S05]  /*5900*/  BSYNC B1 ;  /* 0x0000000000017941 */ /* 0x000fea0003800000 */
.L_x_21888:
[----:B------:R-:W-:Y:S01]  /*5910*/  FFMA.FTZ R5, -R6, R0, R5 ;  /* 0x0000000006057223 */ /* 0x000fe20000010105 */
[----:B------:R-:W-:Y:S06]  /*5920*/  BRA `(.L_x_21886) ;  /* 0x00000000007c7947 */ /* 0x000fec0003800000 */
.L_x_21887:
        /* <DEDUP_REMOVED lines=15> */
.L_x_21893:
        /* <DEDUP_REMOVED lines=13> */
.L_x_21892:
[----:B------:R-:W-:Y:S05]  /*5af0*/  BSYNC B1 ;  /* 0x0000000000017941 */ /* 0x000fea0003800000 */
.L_x_21891:
[----:B------:R-:W-:-:S04]  /*5b00*/  FMUL.FTZ R5, R4, 1.1920928955078125e-07 ;  /* 0x3400000004057820 */ /* 0x000fc80000410000 */
[----:B------:R-:W-:-:S07]  /*5b10*/  FMUL.FTZ R5, R8, R5 ;  /* 0x0000000508057220 */ /* 0x000fce0000410000 */
.L_x_21886:
[----:B------:R-:W-:Y:S05]  /*5b20*/  BSYNC B0 ;  /* 0x0000000000007941 */ /* 0x000fea0003800000 */
.L_x_21885:
        /* <DEDUP_REMOVED lines=10> */
[----:B------:R-:W1:Y:S02]  /*5bd0*/  LDC.U8 R5, c[0x0][0x430] ;  /* 0x00010c00ff057b82 */ /* 0x000e640000000000 */
[----:B------:R-:W-:-:S13]  /*5be0*/  @P1 PLOP3.LUT P0, PT, P2, P3, PT, 0x28, 0x0 ;  /* 0x000000000000181c */ /* 0x000fda0001706570 */
[----:B------:R-:W-:-:S05]  /*5bf0*/  @P0 FADD.FTZ R0, R0, -1 ;  /* 0xbf80000000000421 */ /* 0x000fca0000010000 */
[----:B------:R-:W-:-:S13]  /*5c00*/  FSETP.NEU.FTZ.AND P0, PT, R0, RZ, PT ;  /* 0x000000ff0000720b */ /* 0x000fda0003f1d000 */
[----:B------:R-:W2:Y:S01]  /*5c10*/  @P0 FRND.FTZ.FLOOR R3, R0 ;  /* 0x0000000000030307 */ /* 0x000ea20000215000 */
[----:B------:R-:W-:-:S05]  /*5c20*/  @!P0 FMUL.FTZ R2, R2, UR4 ;  /* 0x0000000402028c20 */ /* 0x000fca0008410000 */
[----:B------:R-:W-:Y:S01]  /*5c30*/  @!P0 LOP3.LUT R2, RZ, 0x80000000, R2, 0xb8, !PT ;  /* 0x80000000ff028812 */ /* 0x000fe200078eb802 */
[----:B--2---:R-:W-:-:S05]  /*5c40*/  @P0 FADD.FTZ R4, R0, -R3 ;  /* 0x8000000300040221 */ /* 0x004fca0000010000 */
[----:B------:R-:W-:Y:S02]  /*5c50*/  FSETP.GT.AND P2, PT, R4, 0.5, P0 ;  /* 0x3f0000000400780b */ /* 0x000fe40000744000 */
[----:B-1----:R-:W-:-:S04]  /*5c60*/  PRMT R4, R5, 0x9910, RZ ;  /* 0x0000991005047816 */ /* 0x002fc800000000ff */
        /* <DEDUP_REMOVED lines=15> */
.L_x_21897:
[----:B------:R-:W1:Y:S02]  /*5d60*/  F2I.S64.TRUNC R2, R2 ;  /* 0x0000000200027311 */ /* 0x000e64000020d900 */
[----:B-1----:R-:W-:-:S05]  /*5d70*/  IMAD.MOV.U32 R5, RZ, RZ, R2 ;  /* 0x000000ffff057224 */ /* 0x002fca00078e0002 */
[----:B------:R1:W-:Y:S01]  /*5d80*/  STG.E.U8 desc[UR36][R16.64], R5 ;  /* 0x0000000510007986 */ /* 0x0003e2000c101124 */
[----:B------:R-:W-:Y:S05]  /*5d90*/  BRA `(.L_x_21899) ;  /* 0x0000000c00407947 */ /* 0x000fea0003800000 */
.L_x_21896:
        /* <DEDUP_REMOVED lines=9> */
.L_x_21901:
[----:B------:R-:W1:Y:S02]  /*5e30*/  F2I.FTZ.TRUNC.NTZ R3, R2 ;  /* 0x0000000200037305 */ /* 0x000e64000021f100 */
[----:B-1----:R4:W-:Y:S01]  /*5e40*/  STG.E desc[UR36][R16.64], R3 ;  /* 0x0000000310007986 */ /* 0x0029e2000c101924 */
[----:B------:R-:W-:Y:S05]  /*5e50*/  BRA `(.L_x_21899) ;  /* 0x0000000c00107947 */ /* 0x000fea0003800000 */
.L_x_21900:
[----:B------:R-:W1:Y:S02]  /*5e60*/  F2I.FTZ.TRUNC.NTZ R3, R2 ;  /* 0x0000000200037305 */ /* 0x000e64000021f100 */
[----:B-1----:R3:W-:Y:S01]  /*5e70*/  STG.E.U16 desc[UR36][R16.64], R3 ;  /* 0x0000000310007986 */ /* 0x0027e2000c101524 */
[----:B------:R-:W-:Y:S05]  /*5e80*/  BRA `(.L_x_21899) ;  /* 0x0000000c00047947 */ /* 0x000fea0003800000 */
.L_x_21895:
        /* <DEDUP_REMOVED lines=8> */
.L_x_21903:
[----:B------:R-:W-:-:S05]  /*5f10*/  F2FP.F16.F32.PACK_AB R2, RZ, R2 ;  /* 0x00000002ff02723e */ /* 0x000fca00000000ff */
[----:B------:R1:W-:Y:S01]  /*5f20*/  STG.E.U16 desc[UR36][R16.64], R2 ;  /* 0x0000000210007986 */ /* 0x0003e2000c101524 */
[----:B------:R-:W-:Y:S05]  /*5f30*/  BRA `(.L_x_21899) ;  /* 0x0000000800d87947 */ /* 0x000fea0003800000 */
.L_x_21902:
        /* <DEDUP_REMOVED lines=9> */
.L_x_21905:
[----:B------:R-:W-:-:S04]  /*5fd0*/  F2FP.F16.F32.PACK_AB R3, RZ, R2 ;  /* 0x00000002ff03723e */ /* 0x000fc800000000ff */
[----:B------:R-:W-:-:S05]  /*5fe0*/  PRMT R3, R3, 0x5410, RZ ;  /* 0x0000541003037816 */ /* 0x000fca00000000ff */
[----:B------:R1:W-:Y:S01]  /*5ff0*/  STG.E desc[UR36][R16.64], R3 ;  /* 0x0000000310007986 */ /* 0x0003e2000c101924 */
[----:B------:R-:W-:Y:S05]  /*6000*/  BRA `(.L_x_21899) ;  /* 0x0000000800a47947 */ /* 0x000fea0003800000 */
.L_x_21904:
[----:B------:R-:W-:-:S06]  /*6010*/  FMUL.FTZ R2, R2, 1 ;  /* 0x3f80000002027820 */ /* 0x000fcc0000410000 */
[----:B------:R-:W1:Y:S02]  /*6020*/  F2F.F64.F32 R2, R2 ;  /* 0x0000000200027310 */ /* 0x000e640000201800 */
[----:B-1----:R1:W-:Y:S01]  /*6030*/  STG.E.64 desc[UR36][R16.64], R2 ;  /* 0x0000000210007986 */ /* 0x0023e2000c101b24 */
[----:B------:R-:W-:Y:S05]  /*6040*/  BRA `(.L_x_21899) ;  /* 0x0000000800947947 */ /* 0x000fea0003800000 */
.L_x_21894:
        /* <DEDUP_REMOVED lines=12> */
.L_x_21908:
[----:B------:R-:W-:Y:S01]  /*6110*/  FMUL.FTZ R4, R2, 1 ;  /* 0x3f80000002047820 */ /* 0x000fe20000410000 */
[----:B------:R-:W-:-:S05]  /*6120*/  CS2R R6, SRZ ;  /* 0x0000000000067805 */ /* 0x000fca000001ff00 */
[----:B------:R-:W1:Y:S02]  /*6130*/  F2F.F64.F32 R4, R4 ;  /* 0x0000000400047310 */ /* 0x000e640000201800 */
[----:B-1----:R1:W-:Y:S01]  /*6140*/  STG.E.128 desc[UR36][R16.64], R4 ;  /* 0x0000000410007986 */ /* 0x0023e2000c101d24 */
[----:B------:R-:W-:Y:S05]  /*6150*/  BRA `(.L_x_21899) ;  /* 0x0000000800507947 */ /* 0x000fea0003800000 */
.L_x_21907:
        /* <DEDUP_REMOVED lines=20> */
.L_x_21912:
[----:B------:R-:W-:Y:S05]  /*62a0*/  BSYNC B0 ;  /* 0x0000000000007941 */ /* 0x000fea0003800000 */
.L_x_21911:
[----:B------:R-:W-:-:S05]  /*62b0*/  LOP3.LUT R5, R0, R5, RZ, 0xfc, !PT ;  /* 0x0000000500057212 */ /* 0x000fca00078efcff */
[----:B------:R1:W-:Y:S01]  /*62c0*/  STG.E.U8 desc[UR36][R16.64], R5 ;  /* 0x0000000510007986 */ /* 0x0003e2000c101124 */
[----:B------:R-:W-:Y:S05]  /*62d0*/  BRA `(.L_x_21899) ;  /* 0x0000000400f07947 */ /* 0x000fea0003800000 */
.L_x_21910:
        /* <DEDUP_REMOVED lines=12> */
.L_x_21914:
[----:B------:R-:W-:Y:S01]  /*63a0*/  IMAD.MOV.U32 R0, RZ, RZ, 0x7f ;  /* 0x0000007fff007424 */ /* 0x000fe200078e00ff */
[----:B------:R-:W-:-:S04]  /*63b0*/  ISETP.GT.U32.AND P0, PT, R4, 0x7f800000, PT ;  /* 0x7f8000000400780c */ /* 0x000fc80003f04070 */
[----:B------:R-:W-:-:S09]  /*63c0*/  SEL R0, R0, 0x7c, P0 ;  /* 0x0000007c00007807 */ /* 0x000fd20000000000 */
.L_x_21915:
[----:B------:R-:W-:Y:S05]  /*63d0*/  BSYNC B0 ;  /* 0x0000000000007941 */ /* 0x000fea0003800000 */
.L_x_21913:
[----:B------:R-:W-:-:S04]  /*63e0*/  LOP3.LUT R2, R2, 0x80000000, RZ, 0xc0, !PT ;  /* 0x8000000002027812 */ /* 0x000fc800078ec0ff */
[----:B------:R-:W-:-:S04]  /*63f0*/  SHF.R.U32.HI R3, RZ, 0x18, R2 ;  /* 0x00000018ff037819 */ /* 0x000fc80000011602 */
[----:B------:R-:W-:-:S05]  /*6400*/  LOP3.LUT R3, R0, R3, RZ, 0xfc, !PT ;  /* 0x0000000300037212 */ /* 0x000fca00078efcff */
[----:B------:R1:W-:Y:S01]  /*6410*/  STG.E.U8 desc[UR36][R16.64], R3 ;  /* 0x0000000310007986 */ /* 0x0003e2000c101124 */
[----:B------:R-:W-:Y:S05]  /*6420*/  BRA `(.L_x_21899) ;  /* 0x00000004009c7947 */ /* 0x000fea0003800000 */
.L_x_21909:
[----:B------:R-:W-:-:S05]  /*6430*/  F2FP.BF16.F32.PACK_AB R2, RZ, R2 ;  /* 0x00000002ff02723e */ /* 0x000fca00000010ff */
[----:B------:R1:W-:Y:S01]  /*6440*/  STG.E.U16 desc[UR36][R16.64], R2 ;  /* 0x0000000210007986 */ /* 0x0003e2000c101524 */
[----:B------:R-:W-:Y:S05]  /*6450*/  BRA `(.L_x_21899) ;  /* 0x0000000400907947 */ /* 0x000fea0003800000 */
.L_x_21906:
        /* <DEDUP_REMOVED lines=11> */
.L_x_21918:
        /* <DEDUP_REMOVED lines=16> */
.L_x_21921:
[----:B------:R-:W-:-:S04]  /*6610*/  LOP3.LUT R2, R2, 0x80000000, RZ, 0xc0, !PT ;  /* 0x8000000002027812 */ /* 0x000fc800078ec0ff */
[----:B------:R-:W-:-:S04]  /*6620*/  SHF.R.U32.HI R3, RZ, 0x18, R2 ;  /* 0x00000018ff037819 */ /* 0x000fc80000011602 */
[----:B------:R-:W-:-:S04]  /*6630*/  LOP3.LUT R0, R0, R3, RZ, 0xfc, !PT ;  /* 0x0000000300007212 */ /* 0x000fc800078efcff */
[----:B------:R-:W-:-:S07]  /*6640*/  PRMT R8, R0, 0x7610, R8 ;  /* 0x0000761000087816 */ /* 0x000fce0000000008 */
.L_x_21920:
[----:B------:R-:W-:Y:S05]  /*6650*/  BSYNC B0 ;  /* 0x0000000000007941 */ /* 0x000fea0003800000 */
.L_x_21919:
[----:B------:R1:W-:Y:S01]  /*6660*/  STG.E.U8 desc[UR36][R16.64], R8 ;  /* 0x0000000810007986 */ /* 0x0003e2000c101124 */
[----:B------:R-:W-:Y:S05]  /*6670*/  BRA `(.L_x_21899) ;  /* 0x0000000400087947 */ /* 0x000fea0003800000 */
.L_x_21917:
        /* <DEDUP_REMOVED lines=16> */
.L_x_21924:
[----:B------:R-:W-:-:S04]  /*6780*/  LOP3.LUT R2, R2, 0x80000000, RZ, 0xc0, !PT ;  /* 0x8000000002027812 */ /* 0x000fc800078ec0ff */
[----:B------:R-:W-:-:S04]  /*6790*/  SHF.R.U32.HI R3, RZ, 0x18, R2 ;  /* 0x00000018ff037819 */ /* 0x000fc80000011602 */
[----:B------:R-:W-:-:S04]  /*67a0*/  LOP3.LUT R0, R0, R3, RZ, 0xfc, !PT ;  /* 0x0000000300007212 */ /* 0x000fc800078efcff */
[----:B------:R-:W-:-:S07]  /*67b0*/  PRMT R8, R0, 0x7610, R8 ;  /* 0x0000761000087816 */ /* 0x000fce0000000008 */
.L_x_21923:
[----:B------:R-:W-:Y:S05]  /*67c0*/  BSYNC B0 ;  /* 0x0000000000007941 */ /* 0x000fea0003800000 */
.L_x_21922:
[----:B------:R1:W-:Y:S01]  /*67d0*/  STG.E.U8 desc[UR36][R16.64], R8 ;  /* 0x0000000810007986 */ /* 0x0003e2000c101124 */
[----:B------:R-:W-:Y:S05]  /*67e0*/  BRA `(.L_x_21899) ;  /* 0x0000000000ac7947 */ /* 0x000fea0003800000 */
.L_x_21916:
        /* <DEDUP_REMOVED lines=21> */
.L_x_21898:
        /* <DEDUP_REMOVED lines=16> */
.L_x_21927:
[----:B------:R-:W-:Y:S05]  /*6a40*/  BRA `(.L_x_21899) ;  /* 0x0000000000147947 */ /* 0x000fea0003800000 */
.L_x_21926:
[----:B------:R-:W1:Y:S02]  /*6a50*/  F2I.U64.TRUNC R2, R2 ;  /* 0x0000000200027311 */ /* 0x000e64000020d800 */
[----:B-1----:R1:W-:Y:S01]  /*6a60*/  STG.E.64 desc[UR36][R16.64], R2 ;  /* 0x0000000210007986 */ /* 0x0023e2000c101b24 */
[----:B------:R-:W-:Y:S05]  /*6a70*/  BRA `(.L_x_21899) ;  /* 0x0000000000087947 */ /* 0x000fea0003800000 */
.L_x_21925:
[----:B------:R-:W1:Y:S02]  /*6a80*/  F2I.FTZ.U32.TRUNC.NTZ R3, R2 ;  /* 0x0000000200037305 */ /* 0x000e64000021f000 */
[----:B-1----:R1:W-:Y:S02]  /*6a90*/  STG.E desc[UR36][R16.64], R3 ;  /* 0x0000000310007986 */ /* 0x0023e4000c101924 */
.L_x_21899:
[----:B------:R-:W-:-:S07]  /*6aa0*/  VIADD R23, R23, 0x80 ;  /* 0x0000008017177836 */ /* 0x000fce0000000000 */
.L_x_21855:
[----:B------:R-:W-:Y:S05]  /*6ab0*/  BSYNC B7 ;  /* 0x0000000000077941 */ /* 0x000fea0003800000 */
.L_x_21854:
        /* <DEDUP_REMOVED lines=307> */
.L_x_21930:
        /* <DEDUP_REMOVED lines=22> */
.L_x_21935:
[----:B------:R-:W2:Y:S02]  /*7f50*/  LDG.E.U8 R2, desc[UR36][R4.64] ;  /* 0x0000002404027981 */ /* 0x000ea4000c1e1100 */
[----:B--2---:R-:W-:Y:S01]  /*7f60*/  I2FP.F32.U32 R2, R2 ;  /* 0x0000000200027245 */ /* 0x004fe20000201000 */
[----:B------:R-:W-:Y:S06]  /*7f70*/  BRA `(.L_x_21937) ;  /* 0x0000000c002c7947 */ /* 0x000fec0003800000 */
.L_x_21934:
        /* <DEDUP_REMOVED lines=9> */
.L_x_21939:
[----:B------:R-:W2:Y:S02]  /*8010*/  LDG.E R2, desc[UR36][R4.64] ;  /* 0x0000002404027981 */ /* 0x000ea4000c1e1900 */
[----:B--2---:R-:W-:Y:S01]  /*8020*/  I2FP.F32.S32 R2, R2 ;  /* 0x0000000200027245 */ /* 0x004fe20000201400 */
[----:B------:R-:W-:Y:S06]  /*8030*/  BRA `(.L_x_21937) ;  /* 0x0000000800fc7947 */ /* 0x000fec0003800000 */
.L_x_21938:
[----:B------:R-:W2:Y:S02]  /*8040*/  LDG.E.U16 R2, desc[UR36][R4.64] ;  /* 0x0000002404027981 */ /* 0x000ea4000c1e1500 */
[----:B--2---:R-:W0:Y:S01]  /*8050*/  I2F.S16 R2, R2 ;  /* 0x0000000200027306 */ /* 0x004e220000101400 */
[----:B------:R-:W-:Y:S05]  /*8060*/  BRA `(.L_x_21937) ;  /* 0x0000000800f07947 */ /* 0x000fea0003800000 */
.L_x_21933:
        /* <DEDUP_REMOVED lines=8> */
.L_x_21941:
[----:B------:R-:W2:Y:S02]  /*80f0*/  LDG.E.U16 R2, desc[UR36][R4.64] ;  /* 0x0000002404027981 */ /* 0x000ea4000c1e1500 */
[----:B--2---:R-:W-:Y:S01]  /*8100*/  HADD2.F32 R2, -RZ, R2.H0_H0 ;  /* 0x20000002ff027230 */ /* 0x004fe20000004100 */
[----:B------:R-:W-:Y:S06]  /*8110*/  BRA `(.L_x_21937) ;  /* 0x0000000800c47947 */ /* 0x000fec0003800000 */
.L_x_21940:
        /* <DEDUP_REMOVED lines=8> */
.L_x_21943:
[----:B------:R-:W2:Y:S02]  /*81a0*/  LDG.E.U16 R2, desc[UR36][R4.64] ;  /* 0x0000002404027981 */ /* 0x000ea4000c1e1500 */
[----:B--2---:R-:W-:Y:S01]  /*81b0*/  HADD2.F32 R2, -RZ, R2.H0_H0 ;  /* 0x20000002ff027230 */ /* 0x004fe20000004100 */
[----:B------:R-:W-:Y:S06]  /*81c0*/  BRA `(.L_x_21937) ;  /* 0x0000000800987947 */ /* 0x000fec0003800000 */
.L_x_21942:
[----:B------:R-:W2:Y:S01]  /*81d0*/  LDG.E.64 R4, desc[UR36][R4.64] ;  /* 0x0000002404047981 */ /* 0x000ea2000c1e1b00 */
[----:B------:R-:W-:Y:S01]  /*81e0*/  UMOV UR4, 0xf0000000 ;  /* 0xf000000000047882 */ /* 0x000fe20000000000 */
[----:B------:R-:W-:Y:S01]  /*81f0*/  UMOV UR5, 0x380fffff ;  /* 0x380fffff00057882 */ /* 0x000fe20000000000 */
[----:B--2---:R-:W0:Y:S01]  /*8200*/  F2F.F32.F64 R2, R4 ;  /* 0x0000000400027310 */ /* 0x004e220000301000 */
[----:B------:R-:W-:-:S14]  /*8210*/  DSETP.GEU.AND P0, PT, |R4|, UR4, PT ;  /* 0x0000000404007e2a */ /* 0x000fdc000bf0e200 */
[----:B0-----:R-:W-:Y:S01]  /*8220*/  @!P0 FMUL R2, R2, 1.175494350822287508e-38 ;  /* 0x0080000002028820 */ /* 0x001fe20000400000 */
[----:B------:R-:W-:Y:S06]  /*8230*/  BRA `(.L_x_21937) ;  /* 0x00000008007c7947 */ /* 0x000fec0003800000 */
.L_x_21932:
        /* <DEDUP_REMOVED lines=12> */
.L_x_21946:
[----:B------:R-:W2:Y:S01]  /*8300*/  LDG.E.64 R4, desc[UR36][R4.64] ;  /* 0x0000002404047981 */ /* 0x000ea2000c1e1b00 */
[----:B------:R-:W-:Y:S01]  /*8310*/  UMOV UR4, 0xf0000000 ;  /* 0xf000000000047882 */ /* 0x000fe20000000000 */
[----:B------:R-:W-:Y:S01]  /*8320*/  UMOV UR5, 0x380fffff ;  /* 0x380fffff00057882 */ /* 0x000fe20000000000 */
[----:B--2---:R-:W0:Y:S01]  /*8330*/  F2F.F32.F64 R2, R4 ;  /* 0x0000000400027310 */ /* 0x004e220000301000 */
[----:B------:R-:W-:-:S14]  /*8340*/  DSETP.GEU.AND P0, PT, |R4|, UR4, PT ;  /* 0x0000000404007e2a */ /* 0x000fdc000bf0e200 */
[----:B0-----:R-:W-:Y:S01]  /*8350*/  @!P0 FMUL R2, R2, 1.175494350822287508e-38 ;  /* 0x0080000002028820 */ /* 0x001fe20000400000 */
[----:B------:R-:W-:Y:S06]  /*8360*/  BRA `(.L_x_21937) ;  /* 0x0000000800307947 */ /* 0x000fec0003800000 */
.L_x_21945:
        /* <DEDUP_REMOVED lines=26> */
.L_x_21948:
        /* <DEDUP_REMOVED lines=13> */
.L_x_21947:
[----:B------:R-:W2:Y:S02]  /*85e0*/  LDG.E.U16 R2, desc[UR36][R4.64] ;  /* 0x0000002404027981 */ /* 0x000ea4000c1e1500 */
[----:B--2---:R-:W-:Y:S01]  /*85f0*/  IMAD.U32 R2, R2, 0x10000, RZ ;  /* 0x0001000002027824 */ /* 0x004fe200078e00ff */
[----:B------:R-:W-:Y:S06]  /*8600*/  BRA `(.L_x_21937) ;  /* 0x0000000400887947 */ /* 0x000fec0003800000 */
.L_x_21944:
        /* <DEDUP_REMOVED lines=11> */
.L_x_21951:
        /* <DEDUP_REMOVED lines=20> */
.L_x_21953:
[----:B------:R-:W-:Y:S05]  /*8800*/  BSYNC B0 ;  /* 0x0000000000007941 */ /* 0x000fea0003800000 */
.L_x_21952:
[----:B------:R-:W-:Y:S01]  /*8810*/  IMAD.SHL.U32 R2, R2, 0x100000, RZ ;  /* 0x0010000002027824 */ /* 0x000fe200078e00ff */
[----:B------:R-:W-:-:S04]  /*8820*/  LEA R3, R0, 0x3b800000, 0x17 ;  /* 0x3b80000000037811 */ /* 0x000fc800078eb8ff */
[----:B------:R-:W-:Y:S01]  /*8830*/  LOP3.LUT R2, R3, R2, R4, 0xfe, !PT ;  /* 0x0000000203027212 */ /* 0x000fe200078efe04 */
[----:B------:R-:W-:Y:S06]  /*8840*/  BRA `(.L_x_21937) ;  /* 0x0000000000f87947 */ /* 0x000fec0003800000 */
.L_x_21950:
        /* <DEDUP_REMOVED lines=20> */
.L_x_21955:
[----:B------:R-:W-:Y:S05]  /*8990*/  BSYNC B0 ;  /* 0x0000000000007941 */ /* 0x000fea0003800000 */
.L_x_21954:
[----:B------:R-:W-:Y:S01]  /*89a0*/  IMAD.SHL.U32 R2, R2, 0x200000, RZ ;  /* 0x0020000002027824 */ /* 0x000fe200078e00ff */
[----:B------:R-:W-:-:S04]  /*89b0*/  LEA R3, R0, 0x37800000, 0x17 ;  /* 0x3780000000037811 */ /* 0x000fc800078eb8ff */
[----:B------:R-:W-:Y:S01]  /*89c0*/  LOP3.LUT R2, R3, R2, R4, 0xfe, !PT ;  /* 0x0000000203027212 */ /* 0x000fe200078efe04 */
[----:B------:R-:W-:Y:S06]  /*89d0*/  BRA `(.L_x_21937) ;  /* 0x0000000000947947 */ /* 0x000fec0003800000 */
.L_x_21949:
        /* <DEDUP_REMOVED lines=14> */
.L_x_21936:
        /* <DEDUP_REMOVED lines=16> */
.L_x_21958:
[----:B------:R-:W-:Y:S01]  /*8bc0*/  IMAD.MOV.U32 R2, RZ, RZ, RZ ;  /* 0x000000ffff027224 */ /* 0x000fe200078e00ff */
[----:B------:R-:W-:Y:S06]  /*8bd0*/  BRA `(.L_x_21937) ;  /* 0x0000000000147947 */ /* 0x000fec0003800000 */
.L_x_21957:
[----:B------:R-:W2:Y:S02]  /*8be0*/  LDG.E.64 R2, desc[UR36][R4.64] ;  /* 0x0000002404027981 */ /* 0x000ea4000c1e1b00 */
[----:B--2---:R0:W1:Y:S01]  /*8bf0*/  I2F.U64 R2, R2 ;  /* 0x0000000200027312 */ /* 0x0040620000301000 */
[----:B------:R-:W-:Y:S05]  /*8c00*/  BRA `(.L_x_21937) ;  /* 0x0000000000087947 */ /* 0x000fea0003800000 */
.L_x_21956:
[----:B------:R-:W2:Y:S02]  /*8c10*/  LDG.E R2, desc[UR36][R4.64] ;  /* 0x0000002404027981 */ /* 0x000ea4000c1e1900 */
[----:B--2---:R-:W-:-:S07]  /*8c20*/  I2FP.F32.U32 R2, R2 ;  /* 0x0000000200027245 */ /* 0x004fce0000201000 */
.L_x_21937:
[----:B------:R-:W-:Y:S05]  /*8c30*/  BSYNC B6 ;  /* 0x0000000000067941 */ /* 0x000fea0003800000 */
.L_x_21931:
[----:B0--3--:R-:W0:Y:S01]  /*8c40*/  LDC R3, c[0x0][0x420] ;  /* 0x00010800ff037b82 */ /* 0x009e220000000800 */
        /* <DEDUP_REMOVED lines=27> */
.L_x_21964:
[----:B------:R-:W-:Y:S01]  /*8e00*/  FSETP.GEU.FTZ.AND P0, PT, R4, -R6, PT ;  /* 0x800000060400720b */ /* 0x000fe20003f1e000 */
[----:B------:R-:W-:-:S12]  /*8e10*/  FADD.FTZ R0, R0, -1 ;  /* 0xbf80000000007421 */ /* 0x000fd80000010000 */
[----:B------:R-:W-:-:S07]  /*8e20*/  @!P0 FADD.FTZ R0, R0, -1 ;  /* 0xbf80000000008421 */ /* 0x000fce0000010000 */
.L_x_21963:
[----:B------:R-:W-:Y:S05]  /*8e30*/  BSYNC B1 ;  /* 0x0000000000017941 */ /* 0x000fea0003800000 */
.L_x_21962:
[----:B------:R-:W-:Y:S01]  /*8e40*/  FFMA.FTZ R5, -R6, R0, R5 ;  /* 0x0000000006057223 */ /* 0x000fe20000010105 */
[----:B------:R-:W-:Y:S06]  /*8e50*/  BRA `(.L_x_21960) ;  /* 0x00000000007c7947 */ /* 0x000fec0003800000 */
.L_x_21961:
        /* <DEDUP_REMOVED lines=15> */
.L_x_21967:
        /* <DEDUP_REMOVED lines=13> */
.L_x_21966:
[----:B------:R-:W-:Y:S05]  /*9020*/  BSYNC B1 ;  /* 0x0000000000017941 */ /* 0x000fea0003800000 */
.L_x_21965:
[----:B------:R-:W-:-:S04]  /*9030*/  FMUL.FTZ R5, R4, 1.1920928955078125e-07 ;  /* 0x3400000004057820 */ /* 0x000fc80000410000 */
[----:B------:R-:W-:-:S07]  /*9040*/  FMUL.FTZ R5, R8, R5 ;  /* 0x0000000508057220 */ /* 0x000fce0000410000 */
.L_x_21960:
[----:B------:R-:W-:Y:S05]  /*9050*/  BSYNC B0 ;  /* 0x0000000000007941 */ /* 0x000fea0003800000 */
.L_x_21959:
        /* <DEDUP_REMOVED lines=35> */
.L_x_21971:
[----:B------:R-:W1:Y:S02]  /*9290*/  F2I.S64.TRUNC R2, R2 ;  /* 0x0000000200027311 */ /* 0x000e64000020d900 */
[----:B-1----:R-:W-:-:S05]  /*92a0*/  IMAD.MOV.U32 R5, RZ, RZ, R2 ;  /* 0x000000ffff057224 */ /* 0x002fca00078e0002 */
[----:B------:R1:W-:Y:S01]  /*92b0*/  STG.E.U8 desc[UR36][R16.64], R5 ;  /* 0x0000000510007986 */ /* 0x0003e2000c101124 */
[----:B------:R-:W-:Y:S05]  /*92c0*/  BRA `(.L_x_21973) ;  /* 0x0000000c00407947 */ /* 0x000fea0003800000 */
.L_x_21970:
        /* <DEDUP_REMOVED lines=9> */
.L_x_21975:
[----:B------:R-:W1:Y:S02]  /*9360*/  F2I.FTZ.TRUNC.NTZ R3, R2 ;  /* 0x0000000200037305 */ /* 0x000e64000021f100 */
[----:B-1----:R1:W-:Y:S01]  /*9370*/  STG.E desc[UR36][R16.64], R3 ;  /* 0x0000000310007986 */ /* 0x0023e2000c101924 */
[----:B------:R-:W-:Y:S05]  /*9380*/  BRA `(.L_x_21973) ;  /* 0x0000000c00107947 */ /* 0x000fea0003800000 */
.L_x_21974:
[----:B------:R-:W1:Y:S02]  /*9390*/  F2I.FTZ.TRUNC.NTZ R3, R2 ;  /* 0x0000000200037305 */ /* 0x000e64000021f100 */
[----:B-1----:R1:W-:Y:S01]  /*93a0*/  STG.E.U16 desc[UR36][R16.64], R3 ;  /* 0x0000000310007986 */ /* 0x0023e2000c101524 */
[----:B------:R-:W-:Y:S05]  /*93b0*/  BRA `(.L_x_21973) ;  /* 0x0000000c00047947 */ /* 0x000fea0003800000 */
.L_x_21969:
        /* <DEDUP_REMOVED lines=8> */
.L_x_21977:
[----:B------:R-:W-:-:S05]  /*9440*/  F2FP.F16.F32.PACK_AB R2, RZ, R2 ;  /* 0x00000002ff02723e */ /* 0x000fca00000000ff */
[----:B------:R1:W-:Y:S01]  /*9450*/  STG.E.U16 desc[UR36][R16.64], R2 ;  /* 0x0000000210007986 */ /* 0x0003e2000c101524 */
[----:B------:R-:W-:Y:S05]  /*9460*/  BRA `(.L_x_21973) ;  /* 0x0000000800d87947 */ /* 0x000fea0003800000 */
.L_x_21976:
        /* <DEDUP_REMOVED lines=9> */
.L_x_21979:
[----:B------:R-:W-:-:S04]  /*9500*/  F2FP.F16.F32.PACK_AB R3, RZ, R2 ;  /* 0x00000002ff03723e */ /* 0x000fc800000000ff */
[----:B------:R-:W-:-:S05]  /*9510*/  PRMT R3, R3, 0x5410, RZ ;  /* 0x0000541003037816 */ /* 0x000fca00000000ff */
[----:B------:R1:W-:Y:S01]  /*9520*/  STG.E desc[UR36][R16.64], R3 ;  /* 0x0000000310007986 */ /* 0x0003e2000c101924 */
[----:B------:R-:W-:Y:S05]  /*9530*/  BRA `(.L_x_21973) ;  /* 0x0000000800a47947 */ /* 0x000fea0003800000 */
.L_x_21978:
[----:B------:R-:W-:-:S06]  /*9540*/  FMUL.FTZ R2, R2, 1 ;  /* 0x3f80000002027820 */ /* 0x000fcc0000410000 */
[----:B------:R-:W1:Y:S02]  /*9550*/  F2F.F64.F32 R2, R2 ;  /* 0x0000000200027310 */ /* 0x000e640000201800 */
[----:B-1----:R1:W-:Y:S01]  /*9560*/  STG.E.64 desc[UR36][R16.64], R2 ;  /* 0x0000000210007986 */ /* 0x0023e2000c101b24 */
[----:B------:R-:W-:Y:S05]  /*9570*/  BRA `(.L_x_21973) ;  /* 0x0000000800947947 */ /* 0x000fea0003800000 */
.L_x_21968:
        /* <DEDUP_REMOVED lines=12> */
.L_x_21982:
[----:B------:R-:W-:Y:S01]  /*9640*/  FMUL.FTZ R4, R2, 1 ;  /* 0x3f80000002047820 */ /* 0x000fe20000410000 */
[----:B------:R-:W-:-:S05]  /*9650*/  CS2R R6, SRZ ;  /* 0x0000000000067805 */ /* 0x000fca000001ff00 */
[----:B------:R-:W1:Y:S02]  /*9660*/  F2F.F64.F32 R4, R4 ;  /* 0x0000000400047310 */ /* 0x000e640000201800 */
[----:B-1----:R1:W-:Y:S01]  /*9670*/  STG.E.128 desc[UR36][R16.64], R4 ;  /* 0x0000000410007986 */ /* 0x0023e2000c101d24 */
[----:B------:R-:W-:Y:S05]  /*9680*/  BRA `(.L_x_21973) ;  /* 0x0000000800507947 */ /* 0x000fea0003800000 */
.L_x_21981:
        /* <DEDUP_REMOVED lines=20> */
.L_x_21986:
[----:B------:R-:W-:Y:S05]  /*97d0*/  BSYNC B0 ;  /* 0x0000000000007941 */ /* 0x000fea0003800000 */
.L_x_21985:
[----:B------:R-:W-:-:S05]  /*97e0*/  LOP3.LUT R5, R0, R5, RZ, 0xfc, !PT ;  /* 0x0000000500057212 */ /* 0x000fca00078efcff */
[----:B------:R1:W-:Y:S01]  /*97f0*/  STG.E.U8 desc[UR36][R16.64], R5 ;  /* 0x0000000510007986 */ /* 0x0003e2000c101124 */
[----:B------:R-:W-:Y:S05]  /*9800*/  BRA `(.L_x_21973) ;  /* 0x0000000400f07947 */ /* 0x000fea0003800000 */
.L_x_21984:
        /* <DEDUP_REMOVED lines=12> */
.L_x_21988:
[----:B------:R-:W-:Y:S01]  /*98d0*/  IMAD.MOV.U32 R0, RZ, RZ, 0x7f ;  /* 0x0000007fff007424 */ /* 0x000fe200078e00ff */
[----:B------:R-:W-:-:S04]  /*98e0*/  ISETP.GT.U32.AND P0, PT, R4, 0x7f800000, PT ;  /* 0x7f8000000400780c */ /* 0x000fc80003f04070 */
[----:B------:R-:W-:-:S09]  /*98f0*/  SEL R0, R0, 0x7c, P0 ;  /* 0x0000007c00007807 */ /* 0x000fd20000000000 */
.L_x_21989:
[----:B------:R-:W-:Y:S05]  /*9900*/  BSYNC B0 ;  /* 0x0000000000007941 */ /* 0x000fea0003800000 */
.L_x_21987:
[----:B------:R-:W-:-:S04]  /*9910*/  LOP3.LUT R2, R2, 0x80000000, RZ, 0xc0, !PT ;  /* 0x8000000002027812 */ /* 0x000fc800078ec0ff */
[----:B------:R-:W-:-:S04]  /*9920*/  SHF.R.U32.HI R3, RZ, 0x18, R2 ;  /* 0x00000018ff037819 */ /* 0x000fc80000011602 */
[----:B------:R-:W-:-:S05]  /*9930*/  LOP3.LUT R3, R0, R3, RZ, 0xfc, !PT ;  /* 0x0000000300037212 */ /* 0x000fca00078efcff */
[----:B------:R1:W-:Y:S01]  /*9940*/  STG.E.U8 desc[UR36][R16.64], R3 ;  /* 0x0000000310007986 */ /* 0x0003e2000c101124 */
[----:B------:R-:W-:Y:S05]  /*9950*/  BRA `(.L_x_21973) ;  /* 0x00000004009c7947 */ /* 0x000fea0003800000 */
.L_x_21983:
[----:B------:R-:W-:-:S05]  /*9960*/  F2FP.BF16.F32.PACK_AB R2, RZ, R2 ;  /* 0x00000002ff02723e */ /* 0x000fca00000010ff */
[----:B------:R1:W-:Y:S01]  /*9970*/  STG.E.U16 desc[UR36][R16.64], R2 ;  /* 0x0000000210007986 */ /* 0x0003e2000c101524 */
[----:B------:R-:W-:Y:S05]  /*9980*/  BRA `(.L_x_21973) ;  /* 0x0000000400907947 */ /* 0x000fea0003800000 */
.L_x_21980:
        /* <DEDUP_REMOVED lines=11> */
.L_x_21992:
        /* <DEDUP_REMOVED lines=16> */
.L_x_21995:
[----:B------:R-:W-:-:S04]  /*9b40*/  LOP3.LUT R2, R2, 0x80000000, RZ, 0xc0, !PT ;  /* 0x8000000002027812 */ /* 0x000fc800078ec0ff */
[----:B------:R-:W-:-:S04]  /*9b50*/  SHF.R.U32.HI R3, RZ, 0x18, R2 ;  /* 0x00000018ff037819 */ /* 0x000fc80000011602 */
[----:B------:R-:W-:-:S04]  /*9b60*/  LOP3.LUT R0, R0, R3, RZ, 0xfc, !PT ;  /* 0x0000000300007212 */ /* 0x000fc800078efcff */
[----:B------:R-:W-:-:S07]  /*9b70*/  PRMT R8, R0, 0x7610, R8 ;  /* 0x0000761000087816 */ /* 0x000fce0000000008 */
.L_x_21994:
[----:B------:R-:W-:Y:S05]  /*9b80*/  BSYNC B0 ;  /* 0x0000000000007941 */ /* 0x000fea0003800000 */
.L_x_21993:
[----:B------:R1:W-:Y:S01]  /*9b90*/  STG.E.U8 desc[UR36][R16.64], R8 ;  /* 0x0000000810007986 */ /* 0x0003e2000c101124 */
[----:B------:R-:W-:Y:S05]  /*9ba0*/  BRA `(.L_x_21973) ;  /* 0x0000000400087947 */ /* 0x000fea0003800000 */
.L_x_21991:
        /* <DEDUP_REMOVED lines=16> */
.L_x_21998:
[----:B------:R-:W-:-:S04]  /*9cb0*/  LOP3.LUT R2, R2, 0x80000000, RZ, 0xc0, !PT ;  /* 0x8000000002027812 */ /* 0x000fc800078ec0ff */
[----:B------:R-:W-:-:S04]  /*9cc0*/  SHF.R.U32.HI R3, RZ, 0x18, R2 ;  /* 0x00000018ff037819 */ /* 0x000fc80000011602 */
[----:B------:R-:W-:-:S04]  /*9cd0*/  LOP3.LUT R0, R0, R3, RZ, 0xfc, !PT ;  /* 0x0000000300007212 */ /* 0x000fc800078efcff */
[----:B------:R-:W-:-:S07]  /*9ce0*/  PRMT R8, R0, 0x7610, R8 ;  /* 0x0000761000087816 */ /* 0x000fce0000000008 */
.L_x_21997:
[----:B------:R-:W-:Y:S05]  /*9cf0*/  BSYNC B0 ;  /* 0x0000000000007941 */ /* 0x000fea0003800000 */
.L_x_21996:
[----:B------:R4:W-:Y:S01]  /*9d00*/  STG.E.U8 desc[UR36][R16.64], R8 ;  /* 0x0000000810007986 */ /* 0x0009e2000c101124 */
[----:B------:R-:W-:Y:S05]  /*9d10*/  BRA `(.L_x_21973) ;  /* 0x0000000000ac7947 */ /* 0x000fea0003800000 */
.L_x_21990:
        /* <DEDUP_REMOVED lines=21> */
.L_x_21972:
        /* <DEDUP_REMOVED lines=16> */
.L_x_22001:
[----:B------:R-:W-:Y:S05]  /*9f70*/  BRA `(.L_x_21973) ;  /* 0x0000000000147947 */ /* 0x000fea0003800000 */
.L_x_22000:
[----:B------:R-:W1:Y:S02]  /*9f80*/  F2I.U64.TRUNC R2, R2 ;  /* 0x0000000200027311 */ /* 0x000e64000020d800 */
[----:B-1----:R2:W-:Y:S01]  /*9f90*/  STG.E.64 desc[UR36][R16.64], R2 ;  /* 0x0000000210007986 */ /* 0x0025e2000c101b24 */
[----:B------:R-:W-:Y:S05]  /*9fa0*/  BRA `(.L_x_21973) ;  /* 0x0000000000087947 */ /* 0x000fea0003800000 */
.L_x_21999:
[----:B------:R-:W1:Y:S02]  /*9fb0*/  F2I.FTZ.U32.TRUNC.NTZ R3, R2 ;  /* 0x0000000200037305 */ /* 0x000e64000021f000 */
[----:B-1----:R1:W-:Y:S02]  /*9fc0*/  STG.E desc[UR36][R16.64], R3 ;  /* 0x0000000310007986 */ /* 0x0023e4000c101924 */
.L_x_21973:
[----:B------:R-:W-:-:S07]  /*9fd0*/  VIADD R23, R23, 0x80 ;  /* 0x0000008017177836 */ /* 0x000fce0000000000 */
.L_x_21929:
[----:B------:R-:W-:Y:S05]  /*9fe0*/  BSYNC B7 ;  /* 0x0000000000077941 */ /* 0x000fea0003800000 */
.L_x_21928:
        /* <DEDUP_REMOVED lines=306> */
.L_x_22002:
        /* <DEDUP_REMOVED lines=22> */
.L_x_22007:
[----:B------:R-:W2:Y:S02]  /*b470*/  LDG.E.U8 R2, desc[UR36][R4.64] ;  /* 0x0000002404027981 */ /* 0x000ea4000c1e1100 */
[----:B--2---:R-:W-:Y:S01]  /*b480*/  I2FP.F32.U32 R2, R2 ;  /* 0x0000000200027245 */ /* 0x004fe20000201000 */
[----:B------:R-:W-:Y:S06]  /*b490*/  BRA `(.L_x_22009) ;  /* 0x0000000c002c7947 */ /* 0x000fec0003800000 */
.L_x_22006:
        /* <DEDUP_REMOVED lines=9> */
.L_x_22011:
[----:B------:R-:W2:Y:S02]  /*b530*/  LDG.E R2, desc[UR36][R4.64] ;  /* 0x0000002404027981 */ /* 0x000ea4000c1e1900 */
[----:B--2---:R-:W-:Y:S01]  /*b540*/  I2FP.F32.S32 R2, R2 ;  /* 0x0000000200027245 */ /* 0x004fe20000201400 */
[----:B------:R-:W-:Y:S06]  /*b550*/  BRA `(.L_x_22009) ;  /* 0x0000000800fc7947 */ /* 0x000fec0003800000 */
.L_x_22010:
[----:B------:R-:W2:Y:S02]  /*b560*/  LDG.E.U16 R2, desc[UR36][R4.64] ;  /* 0x0000002404027981 */ /* 0x000ea4000c1e1500 */
[----:B--2---:R-:W3:Y:S01]  /*b570*/  I2F.S16 R2, R2 ;  /* 0x0000000200027306 */ /* 0x004ee20000101400 */
[----:B------:R-:W-:Y:S05]  /*b580*/  BRA `(.L_x_22009) ;  /* 0x0000000800f07947 */ /* 0x000fea0003800000 */
.L_x_22005:
        /* <DEDUP_REMOVED lines=8> */
.L_x_22013:
[----:B------:R-:W2:Y:S02]  /*b610*/  LDG.E.U16 R2, desc[UR36][R4.64] ;  /* 0x0000002404027981 */ /* 0x000ea4000c1e1500 */
[----:B--2---:R-:W-:Y:S01]  /*b620*/  HADD2.F32 R2, -RZ, R2.H0_H0 ;  /* 0x20000002ff027230 */ /* 0x004fe20000004100 */
[----:B------:R-:W-:Y:S06]  /*b630*/  BRA `(.L_x_22009) ;  /* 0x0000000800c47947 */ /* 0x000fec0003800000 */
.L_x_22012:
        /* <DEDUP_REMOVED lines=8> */
.L_x_22015:
[----:B------:R-:W2:Y:S02]  /*b6c0*/  LDG.E.U16 R2, desc[UR36][R4.64] ;  /* 0x0000002404027981 */ /* 0x000ea4000c1e1500 */
[----:B--2---:R-:W-:Y:S01]  /*b6d0*/  HADD2.F32 R2, -RZ, R2.H0_H0 ;  /* 0x20000002ff027230 */ /* 0x004fe20000004100 */
[----:B------:R-:W-:Y:S06]  /*b6e0*/  BRA `(.L_x_22009) ;  /* 0x0000000800987947 */ /* 0x000fec0003800000 */
.L_x_22014:
[----:B------:R-:W2:Y:S01]  /*b6f0*/  LDG.E.64 R4, desc[UR36][R4.64] ;  /* 0x0000002404047981 */ /* 0x000ea2000c1e1b00 */
[----:B------:R-:W-:Y:S01]  /*b700*/  UMOV UR4, 0xf0000000 ;  /* 0xf000000000047882 */ /* 0x000fe20000000000 */
[----:B------:R-:W-:Y:S01]  /*b710*/  UMOV UR5, 0x380fffff ;  /* 0x380fffff00057882 */ /* 0x000fe20000000000 */
[----:B--2---:R-:W0:Y:S01]  /*b720*/  F2F.F32.F64 R2, R4 ;  /* 0x0000000400027310 */ /* 0x004e220000301000 */
[----:B------:R-:W-:-:S14]  /*b730*/  DSETP.GEU.AND P0, PT, |R4|, UR4, PT ;  /* 0x0000000404007e2a */ /* 0x000fdc000bf0e200 */
[----:B0-----:R-:W-:Y:S01]  /*b740*/  @!P0 FMUL R2, R2, 1.175494350822287508e-38 ;  /* 0x0080000002028820 */ /* 0x001fe20000400000 */
[----:B------:R-:W-:Y:S06]  /*b750*/  BRA `(.L_x_22009) ;  /* 0x00000008007c7947 */ /* 0x000fec0003800000 */
.L_x_22004:
        /* <DEDUP_REMOVED lines=12> */
.L_x_22018:
[----:B------:R-:W2:Y:S01]  /*b820*/  LDG.E.64 R4, desc[UR36][R4.64] ;  /* 0x0000002404047981 */ /* 0x000ea2000c1e1b00 */
[----:B------:R-:W-:Y:S01]  /*b830*/  UMOV UR4, 0xf0000000 ;  /* 0xf000000000047882 */ /* 0x000fe20000000000 */
[----:B------:R-:W-:Y:S01]  /*b840*/  UMOV UR5, 0x380fffff ;  /* 0x380fffff00057882 */ /* 0x000fe20000000000 */
[----:B--2---:R-:W0:Y:S01]  /*b850*/  F2F.F32.F64 R2, R4 ;  /* 0x0000000400027310 */ /* 0x004e220000301000 */
[----:B------:R-:W-:-:S14]  /*b860*/  DSETP.GEU.AND P0, PT, |R4|, UR4, PT ;  /* 0x0000000404007e2a */ /* 0x000fdc000bf0e200 */
[----:B0-----:R-:W-:Y:S01]  /*b870*/  @!P0 FMUL R2, R2, 1.175494350822287508e-38 ;  /* 0x0080000002028820 */ /* 0x001fe20000400000 */
[----:B------:R-:W-:Y:S06]  /*b880*/  BRA `(.L_x_22009) ;  /* 0x0000000800307947 */ /* 0x000fec0003800000 */
.L_x_22017:
        /* <DEDUP_REMOVED lines=26> */
.L_x_22020:
        /* <DEDUP_REMOVED lines=13> */
.L_x_22019:
[----:B------:R-:W2:Y:S02]  /*bb00*/  LDG.E.U16 R2, desc[UR36][R4.64] ;  /* 0x0000002404027981 */ /* 0x000ea4000c1e1500 */
[----:B--2---:R-:W-:Y:S01]  /*bb10*/  IMAD.U32 R2, R2, 0x10000, RZ ;  /* 0x0001000002027824 */ /* 0x004fe200078e00ff */
[----:B------:R-:W-:Y:S06]  /*bb20*/  BRA `(.L_x_22009) ;  /* 0x0000000400887947 */ /* 0x000fec0003800000 */
.L_x_22016:
        /* <DEDUP_REMOVED lines=11> */
.L_x_22023:
        /* <DEDUP_REMOVED lines=20> */
.L_x_22025:
[----:B------:R-:W-:Y:S05]  /*bd20*/  BSYNC B0 ;  /* 0x0000000000007941 */ /* 0x000fea0003800000 */
.L_x_22024:
[----:B------:R-:W-:Y:S01]  /*bd30*/  IMAD.SHL.U32 R2, R2, 0x100000, RZ ;  /* 0x0010000002027824 */ /* 0x000fe200078e00ff */
[----:B------:R-:W-:-:S04]  /*bd40*/  LEA R3, R0, 0x3b800000, 0x17 ;  /* 0x3b80000000037811 */ /* 0x000fc800078eb8ff */
[----:B------:R-:W-:Y:S01]  /*bd50*/  LOP3.LUT R2, R3, R2, R4, 0xfe, !PT ;  /* 0x0000000203027212 */ /* 0x000fe200078efe04 */
[----:B------:R-:W-:Y:S06]  /*bd60*/  BRA `(.L_x_22009) ;  /* 0x0000000000f87947 */ /* 0x000fec0003800000 */
.L_x_22022:
        /* <DEDUP_REMOVED lines=20> */
.L_x_22027:
[----:B------:R-:W-:Y:S05]  /*beb0*/  BSYNC B0 ;  /* 0x0000000000007941 */ /* 0x000fea0003800000 */
.L_x_22026:
[----:B------:R-:W-:Y:S01]  /*bec0*/  IMAD.SHL.U32 R2, R2, 0x200000, RZ ;  /* 0x0020000002027824 */ /* 0x000fe200078e00ff */
[----:B------:R-:W-:-:S04]  /*bed0*/  LEA R3, R0, 0x37800000, 0x17 ;  /* 0x3780000000037811 */ /* 0x000fc800078eb8ff */
[----:B------:R-:W-:Y:S01]  /*bee0*/  LOP3.LUT R2, R3, R2, R4, 0xfe, !PT ;  /* 0x0000000203027212 */ /* 0x000fe200078efe04 */
[----:B------:R-:W-:Y:S06]  /*bef0*/  BRA `(.L_x_22009) ;  /* 0x0000000000947947 */ /* 0x000fec0003800000 */
.L_x_22021:
        /* <DEDUP_REMOVED lines=14> */
.L_x_22008:
        /* <DEDUP_REMOVED lines=16> */
.L_x_22030:
[----:B------:R-:W-:Y:S01]  /*c0e0*/  IMAD.MOV.U32 R2, RZ, RZ, RZ ;  /* 0x000000ffff027224 */ /* 0x000fe200078e00ff */
[----:B------:R-:W-:Y:S06]  /*c0f0*/  BRA `(.L_x_22009) ;  /* 0x0000000000147947 */ /* 0x000fec0003800000 */
.L_x_22029:
[----:B------:R-:W2:Y:S02]  /*c100*/  LDG.E.64 R2, desc[UR36][R4.64] ;  /* 0x0000002404027981 */ /* 0x000ea4000c1e1b00 */
[----:B--2---:R0:W1:Y:S01]  /*c110*/  I2F.U64 R2, R2 ;  /* 0x0000000200027312 */ /* 0x0040620000301000 */
[----:B------:R-:W-:Y:S05]  /*c120*/  BRA `(.L_x_22009) ;  /* 0x0000000000087947 */ /* 0x000fea0003800000 */
.L_x_22028:
[----:B------:R-:W2:Y:S02]  /*c130*/  LDG.E R2, desc[UR36][R4.64] ;  /* 0x0000002404027981 */ /* 0x000ea4000c1e1900 */
[----:B--2---:R-:W-:-:S07]  /*c140*/  I2FP.F32.U32 R2, R2 ;  /* 0x0000000200027245 */ /* 0x004fce0000201000 */
.L_x_22009:
[----:B------:R-:W-:Y:S05]  /*c150*/  BSYNC B6 ;  /* 0x0000000000067941 */ /* 0x000fea0003800000 */
.L_x_22003:
        /* <DEDUP_REMOVED lines=28> */
.L_x_22036:
[----:B------:R-:W-:Y:S01]  /*c320*/  FSETP.GEU.FTZ.AND P0, PT, R4, -R6, PT ;  /* 0x800000060400720b */ /* 0x000fe20003f1e000 */
[----:B------:R-:W-:-:S12]  /*c330*/  FADD.FTZ R0, R0, -1 ;  /* 0xbf80000000007421 */ /* 0x000fd80000010000 */
[----:B------:R-:W-:-:S07]  /*c340*/  @!P0 FADD.FTZ R0, R0, -1 ;  /* 0xbf80000000008421 */ /* 0x000fce0000010000 */
.L_x_22035:
[----:B------:R-:W-:Y:S05]  /*c350*/  BSYNC B1 ;  /* 0x0000000000017941 */ /* 0x000fea0003800000 */
.L_x_22034:
[----:B------:R-:W-:Y:S01]  /*c360*/  FFMA.FTZ R5, -R6, R0, R5 ;  /* 0x0000000006057223 */ /* 0x000fe20000010105 */
[----:B------:R-:W-:Y:S06]  /*c370*/  BRA `(.L_x_22032) ;  /* 0x00000000007c7947 */ /* 0x000fec0003800000 */
.L_x_22033:
        /* <DEDUP_REMOVED lines=15> */
.L_x_22039:
        /* <DEDUP_REMOVED lines=13> */
.L_x_22038:
[----:B------:R-:W-:Y:S05]  /*c540*/  BSYNC B1 ;  /* 0x0000000000017941 */ /* 0x000fea0003800000 */
.L_x_22037:
[----:B------:R-:W-:-:S04]  /*c550*/  FMUL.FTZ R5, R4, 1.1920928955078125e-07 ;  /* 0x3400000004057820 */ /* 0x000fc80000410000 */
[----:B------:R-:W-:-:S07]  /*c560*/  FMUL.FTZ R5, R8, R5 ;  /* 0x0000000508057220 */ /* 0x000fce0000410000 */
.L_x_22032:
[----:B------:R-:W-:Y:S05]  /*c570*/  BSYNC B0 ;  /* 0x0000000000007941 */ /* 0x000fea0003800000 */
.L_x_22031:
        /* <DEDUP_REMOVED lines=35> */
.L_x_22043:
[----:B------:R-:W1:Y:S02]  /*c7b0*/  F2I.S64.TRUNC R2, R2 ;  /* 0x0000000200027311 */ /* 0x000e64000020d900 */
[----:B-1----:R-:W-:-:S05]  /*c7c0*/  IMAD.MOV.U32 R5, RZ, RZ, R2 ;  /* 0x000000ffff057224 */ /* 0x002fca00078e0002 */
[----:B------:R-:W-:Y:S01]  /*c7d0*/  STG.E.U8 desc[UR36][R16.64], R5 ;  /* 0x0000000510007986 */ /* 0x000fe2000c101124 */
[----:B------:R-:W-:Y:S05]  /*c7e0*/  EXIT ;  /* 0x000000000000794d */ /* 0x000fea0003800000 */
.L_x_22042:
        /* <DEDUP_REMOVED lines=9> */
.L_x_22046:
[----:B------:R-:W1:Y:S02]  /*c880*/  F2I.FTZ.TRUNC.NTZ R3, R2 ;  /* 0x0000000200037305 */ /* 0x000e64000021f100 */
[----:B-1----:R-:W-:Y:S01]  /*c890*/  STG.E desc[UR36][R16.64], R3 ;  /* 0x0000000310007986 */ /* 0x002fe2000c101924 */
[----:B------:R-:W-:Y:S05]  /*c8a0*/  EXIT ;  /* 0x000000000000794d */ /* 0x000fea0003800000 */
.L_x_22045:
[----:B------:R-:W1:Y:S02]  /*c8b0*/  F2I.FTZ.TRUNC.NTZ R3, R2 ;  /* 0x0000000200037305 */ /* 0x000e64000021f100 */
[----:B-1----:R-:W-:Y:S01]  /*c8c0*/  STG.E.U16 desc[UR36][R16.64], R3 ;  /* 0x0000000310007986 */ /* 0x002fe2000c101524 */
[----:B------:R-:W-:Y:S05]  /*c8d0*/  EXIT ;  /* 0x000000000000794d */ /* 0x000fea0003800000 */
.L_x_22041:
        /* <DEDUP_REMOVED lines=8> */
.L_x_22048:
[----:B------:R-:W-:-:S05]  /*c960*/  F2FP.F16.F32.PACK_AB R2, RZ, R2 ;  /* 0x00000002ff02723e */ /* 0x000fca00000000ff */
[----:B------:R-:W-:Y:S01]  /*c970*/  STG.E.U16 desc[UR36][R16.64], R2 ;  /* 0x0000000210007986 */ /* 0x000fe2000c101524 */
[----:B------:R-:W-:Y:S05]  /*c980*/  EXIT ;  /* 0x000000000000794d */ /* 0x000fea0003800000 */
.L_x_22047:
        /* <DEDUP_REMOVED lines=9> */
.L_x_22050:
[----:B------:R-:W-:-:S04]  /*ca20*/  F2FP.F16.F32.PACK_AB R3, RZ, R2 ;  /* 0x00000002ff03723e */ /* 0x000fc800000000ff */
[----:B------:R-:W-:-:S05]  /*ca30*/  PRMT R3, R3, 0x5410, RZ ;  /* 0x0000541003037816 */ /* 0x000fca00000000ff */
[----:B------:R-:W-:Y:S01]  /*ca40*/  STG.E desc[UR36][R16.64], R3 ;  /* 0x0000000310007986 */ /* 0x000fe2000c101924 */
[----:B------:R-:W-:Y:S05]  /*ca50*/  EXIT ;  /* 0x000000000000794d */ /* 0x000fea0003800000 */
.L_x_22049:
[----:B------:R-:W-:-:S06]  /*ca60*/  FMUL.FTZ R2, R2, 1 ;  /* 0x3f80000002027820 */ /* 0x000fcc0000410000 */
[----:B------:R-:W1:Y:S02]  /*ca70*/  F2F.F64.F32 R2, R2 ;  /* 0x0000000200027310 */ /* 0x000e640000201800 */
[----:B-1----:R-:W-:Y:S01]  /*ca80*/  STG.E.64 desc[UR36][R16.64], R2 ;  /* 0x0000000210007986 */ /* 0x002fe2000c101b24 */
[----:B------:R-:W-:Y:S05]  /*ca90*/  EXIT ;  /* 0x000000000000794d */ /* 0x000fea0003800000 */
.L_x_22040:
        /* <DEDUP_REMOVED lines=12> */
.L_x_22053:
[----:B------:R-:W-:Y:S01]  /*cb60*/  FMUL.FTZ R4, R2, 1 ;  /* 0x3f80000002047820 */ /* 0x000fe20000410000 */
[----:B------:R-:W-:-:S05]  /*cb70*/  CS2R R6, SRZ ;  /* 0x0000000000067805 */ /* 0x000fca000001ff00 */
[----:B------:R-:W1:Y:S02]  /*cb80*/  F2F.F64.F32 R4, R4 ;  /* 0x0000000400047310 */ /* 0x000e640000201800 */
[----:B-1----:R-:W-:Y:S01]  /*cb90*/  STG.E.128 desc[UR36][R16.64], R4 ;  /* 0x0000000410007986 */ /* 0x002fe2000c101d24 */
[----:B------:R-:W-:Y:S05]  /*cba0*/  EXIT ;  /* 0x000000000000794d */ /* 0x000fea0003800000 */
.L_x_22052:
        /* <DEDUP_REMOVED lines=20> */
.L_x_22057:
[----:B------:R-:W-:Y:S05]  /*ccf0*/  BSYNC B0 ;  /* 0x0000000000007941 */ /* 0x000fea0003800000 */
.L_x_22056:
[----:B------:R-:W-:-:S05]  /*cd00*/  LOP3.LUT R5, R0, R5, RZ, 0xfc, !PT ;  /* 0x0000000500057212 */ /* 0x000fca00078efcff */
[----:B------:R-:W-:Y:S01]  /*cd10*/  STG.E.U8 desc[UR36][R16.64], R5 ;  /* 0x0000000510007986 */ /* 0x000fe2000c101124 */
[----:B------:R-:W-:Y:S05]  /*cd20*/  EXIT ;  /* 0x000000000000794d */ /* 0x000fea0003800000 */
.L_x_22055:
        /* <DEDUP_REMOVED lines=12> */
.L_x_22059:
[----:B------:R-:W-:Y:S01]  /*cdf0*/  IMAD.MOV.U32 R0, RZ, RZ, 0x7f ;  /* 0x0000007fff007424 */ /* 0x000fe200078e00ff */
[----:B------:R-:W-:-:S04]  /*ce00*/  ISETP.GT.U32.AND P0, PT, R4, 0x7f800000, PT ;  /* 0x7f8000000400780c */ /* 0x000fc80003f04070 */
[----:B------:R-:W-:-:S09]  /*ce10*/  SEL R0, R0, 0x7c, P0 ;  /* 0x0000007c00007807 */ /* 0x000fd20000000000 */
.L_x_22060:
[----:B------:R-:W-:Y:S05]  /*ce20*/  BSYNC B0 ;  /* 0x0000000000007941 */ /* 0x000fea0003800000 */
.L_x_22058:
[----:B------:R-:W-:-:S04]  /*ce30*/  LOP3.LUT R2, R2, 0x80000000, RZ, 0xc0, !PT ;  /* 0x8000000002027812 */ /* 0x000fc800078ec0ff */
[----:B------:R-:W-:-:S04]  /*ce40*/  SHF.R.U32.HI R3, RZ, 0x18, R2 ;  /* 0x00000018ff037819 */ /* 0x000fc80000011602 */
[----:B------:R-:W-:-:S05]  /*ce50*/  LOP3.LUT R3, R0, R3, RZ, 0xfc, !PT ;  /* 0x0000000300037212 */ /* 0x000fca00078efcff */
[----:B------:R-:W-:Y:S01]  /*ce60*/  STG.E.U8 desc[UR36][R16.64], R3 ;  /* 0x0000000310007986 */ /* 0x000fe2000c101124 */
[----:B------:R-:W-:Y:S05]  /*ce70*/  EXIT ;  /* 0x000000000000794d */ /* 0x000fea0003800000 */
.L_x_22054:
[----:B------:R-:W-:-:S05]  /*ce80*/  F2FP.BF16.F32.PACK_AB R2, RZ, R2 ;  /* 0x00000002ff02723e */ /* 0x000fca00000010ff */
[----:B------:R-:W-:Y:S01]  /*ce90*/  STG.E.U16 desc[UR36][R16.64], R2 ;  /* 0x0000000210007986 */ /* 0x000fe2000c101524 */
[----:B------:R-:W-:Y:S05]  /*cea0*/  EXIT ;  /* 0x000000000000794d */ /* 0x000fea0003800000 */
.L_x_22051:
        /* <DEDUP_REMOVED lines=11> */
.L_x_22063:
        /* <DEDUP_REMOVED lines=16> */
.L_x_22066:
[----:B------:R-:W-:-:S04]  /*d060*/  LOP3.LUT R2, R2, 0x80000000, RZ, 0xc0, !PT ;  /* 0x8000000002027812 */ /* 0x000fc800078ec0ff */
[----:B------:R-:W-:-:S04]  /*d070*/  SHF.R.U32.HI R3, RZ, 0x18, R2 ;  /* 0x00000018ff037819 */ /* 0x000fc80000011602 */
[----:B------:R-:W-:-:S04]  /*d080*/  LOP3.LUT R0, R0, R3, RZ, 0xfc, !PT ;  /* 0x0000000300007212 */ /* 0x000fc800078efcff */
[----:B------:R-:W-:-:S07]  /*d090*/  PRMT R8, R0, 0x7610, R8 ;  /* 0x0000761000087816 */ /* 0x000fce0000000008 */
.L_x_22065:
[----:B------:R-:W-:Y:S05]  /*d0a0*/  BSYNC B0 ;  /* 0x0000000000007941 */ /* 0x000fea0003800000 */
.L_x_22064:
[----:B------:R-:W-:Y:S01]  /*d0b0*/  STG.E.U8 desc[UR36][R16.64], R8 ;  /* 0x0000000810007986 */ /* 0x000fe2000c101124 */
[----:B------:R-:W-:Y:S05]  /*d0c0*/  EXIT ;  /* 0x000000000000794d */ /* 0x000fea0003800000 */
.L_x_22062:
        /* <DEDUP_REMOVED lines=16> */
.L_x_22069:
[----:B------:R-:W-:-:S04]  /*d1d0*/  LOP3.LUT R2, R2, 0x80000000, RZ, 0xc0, !PT ;  /* 0x8000000002027812 */ /* 0x000fc800078ec0ff */
[----:B------:R-:W-:-:S04]  /*d1e0*/  SHF.R.U32.HI R3, RZ, 0x18, R2 ;  /* 0x00000018ff037819 */ /* 0x000fc80000011602 */
[----:B------:R-:W-:-:S04]  /*d1f0*/  LOP3.LUT R0, R0, R3, RZ, 0xfc, !PT ;  /* 0x0000000300007212 */ /* 0x000fc800078efcff */
[----:B------:R-:W-:-:S07]  /*d200*/  PRMT R8, R0, 0x7610, R8 ;  /* 0x0000761000087816 */ /* 0x000fce0000000008 */
.L_x_22068:
[----:B------:R-:W-:Y:S05]  /*d210*/  BSYNC B0 ;  /* 0x0000000000007941 */ /* 0x000fea0003800000 */
.L_x_22067:
[----:B------:R-:W-:Y:S01]  /*d220*/  STG.E.U8 desc[UR36][R16.64], R8 ;  /* 0x0000000810007986 */ /* 0x000fe2000c101124 */
[----:B------:R-:W-:Y:S05]  /*d230*/  EXIT ;  /* 0x000000000000794d */ /* 0x000fea0003800000 */
.L_x_22061:
        /* <DEDUP_REMOVED lines=21> */
.L_x_22044:
        /* <DEDUP_REMOVED lines=16> */
.L_x_22072:
[----:B------:R-:W-:Y:S05]  /*d490*/  EXIT ;  /* 0x000000000000794d */ /* 0x000fea0003800000 */
.L_x_22071:
[----:B------:R-:W1:Y:S02]  /*d4a0*/  F2I.U64.TRUNC R2, R2 ;  /* 0x0000000200027311 */ /* 0x000e64000020d800 */
[----:B-1----:R-:W-:Y:S01]  /*d4b0*/  STG.E.64 desc[UR36][R16.64], R2 ;  /* 0x0000000210007986 */ /* 0x002fe2000c101b24 */
[----:B------:R-:W-:Y:S05]  /*d4c0*/  EXIT ;  /* 0x000000000000794d */ /* 0x000fea0003800000 */
.L_x_22070:
[----:B------:R-:W1:Y:S02]  /*d4d0*/  F2I.FTZ.U32.TRUNC.NTZ R3, R2 ;  /* 0x0000000200037305 */ /* 0x000e64000021f000 */
[----:B-1----:R-:W-:Y:S01]  /*d4e0*/  STG.E desc[UR36][R16.64], R3 ;  /* 0x0000000310007986 */ /* 0x002fe2000c101924 */
[----:B------:R-:W-:Y:S05]  /*d4f0*/  EXIT ;  /* 0x000000000000794d */ /* 0x000fea0003800000 */
.L_x_22073:
        /* <DEDUP_REMOVED lines=16> */
.L_x_37860:


//--------------------- .text._ZN2at6native27unrolled_elementwise_kernelIZZZNS0_15binary_internal21div_floor_kernel_cudaERNS_18TensorIteratorBaseEENKUlvE0_clEvENKUlvE0_clEvEUlfE_St5arrayIPcLm2EELi4E23TrivialOffsetCalculatorILi1EjESC_NS0_6memory12LoadWithCastILi1EEENSD_13StoreWithCastILi1EEEEEviT_T0_T2_T3_T4_T5_ --------------------------
	.section	.text._ZN2at6native27unrolled_elementwise_kernelIZZZNS0_15binary_internal21div_floor_kernel_cudaERNS_18TensorIteratorBaseEENKUlvE0_clEvENKUlvE0_clEvEUlfE_St5arrayIPcLm2EELi4E23TrivialOffsetCalculatorILi1EjESC_NS0_6memory12LoadWithCastILi1EEENSD_13StoreWithCastILi1EEEEEviT_T0_T2_T3_T4_T5_,"ax",@progbits
	.align	128
        .global         _ZN2at6native27unrolled_elementwise_kernelIZZZNS0_15binary_internal21div_floor_kernel_cudaERNS_18TensorIteratorBaseEENKUlvE0_clEvENKUlvE0_clEvEUlfE_St5arrayIPcLm2EELi4E23TrivialOffsetCalculatorILi1EjESC_NS0_6memory12LoadWithCastILi1EEENSD_13StoreWithCastILi1EEEEEviT_T0_T2_T3_T4_T5_
        .type           _ZN2at6native27unrolled_elementwise_kernelIZZZNS0_15binary_internal21div_floor_kernel_cudaERNS_18TensorIteratorBaseEENKUlvE0_clEvENKUlvE0_clEvEUlfE_St5arrayIPcLm2EELi4E23TrivialOffsetCalculatorILi1EjESC_NS0_6memory12LoadWithCastILi1EEENSD_13StoreWithCastILi1EEEEEviT_T0_T2_T3_T4_T5_,@function
        .size           _ZN2at6native27unrolled_elementwise_kernelIZZZNS0_15binary_internal21div_floor_kernel_cudaERNS_18TensorIteratorBaseEENKUlvE0_clEvENKUlvE0_clEvEUlfE_St5arrayIPcLm2EELi4E23TrivialOffsetCalculatorILi1EjESC_NS0_6memory12LoadWithCastILi1EEENSD_13StoreWithCastILi1EEEEEviT_T0_T2_T3_T4_T5_,(.L_x_37861 - _ZN2at6native27unrolled_elementwise_kernelIZZZNS0_15binary_internal21div_floor_kernel_cudaERNS_18TensorIteratorBaseEENKUlvE0_clEvENKUlvE0_clEvEUlfE_St5arrayIPcLm2EELi4E23TrivialOffsetCalculatorILi1EjESC_NS0_6memory12LoadWithCastILi1EEENSD_13StoreWithCastILi1EEEEEviT_T0_T2_T3_T4_T5_)
        .other          _ZN2at6native27unrolled_elementwise_kernelIZZZNS0_15binary_internal21div_floor_kernel_cudaERNS_18TensorIteratorBaseEENKUlvE0_clEvENKUlvE0_clEvEUlfE_St5arrayIPcLm2EELi4E23TrivialOffsetCalculatorILi1EjESC_NS0_6memory12LoadWithCastILi1EEENSD_13StoreWithCastILi1EEEEEviT_T0_T2_T3_T4_T5_,@"STO_CUDA_ENTRY STV_DEFAULT"
_ZN2at6native27unrolled_elementwise_kernelIZZZNS0_15binary_internal21div_floor_kernel_cudaERNS_18TensorIteratorBaseEENKUlvE0_clEvENKUlvE0_clEvEUlfE_St5arrayIPcLm2EELi4E23TrivialOffsetCalculatorILi1EjESC_NS0_6memory12LoadWithCastILi1EEENSD_13StoreWithCastILi1EEEEEviT_T0_T2_T3_T4_T5_:
.text._ZN2at6native27unrolled_elementwise_kernelIZZZNS0_15binary_internal21div_floor_kernel_cudaERNS_18TensorIteratorBaseEENKUlvE0_clEvENKUlvE0_clEvEUlfE_St5arrayIPcLm2EELi4E23TrivialOffsetCalculatorILi1EjESC_NS0_6memory12LoadWithCastILi1EEENSD_13StoreWithCastILi1EEEEEviT_T0_T2_T3_T4_T5_:
[----:B------:R-:W0:Y:S01]  /*0000*/  LDC R1, c[0x0][0x28] ;  /* 0x00000a00ff017b82 */ /* 0x000e220000000800 */
[----:B------:R-:W1:Y:S07]  /*0010*/  S2R R2, SR_CTAID.X ;  /* 0x0000000000027919 */ /* 0x000e6e0000002500 */
[----:B------:R-:W1:Y:S01]  /*0020*/  LDC R17, c[0x0][0x210] ;  /* 0x00008400ff117b82 */ /* 0x000e620000000800 */
[----:B------:R-:W-:Y:S01]  /*0030*/  ULDC.64 UR36, c[0x0][0x208] ;  /* 0x0000820000247ab9 */ /* 0x000fe20000000a00 */
[----:B------:R-:W-:Y:S01]  /*0040*/  BSSY B7, `(.L_x_22074) ;  /* 0x00000ee000077945 */ /* 0x000fe20003800000 */
[----:B------:R-:W2:Y:S01]  /*0050*/  S2R R23, SR_TID.X ;  /* 0x0000000000177919 */ /* 0x000ea20000002100 */
[----:B------:R-:W-:-:S04]  /*0060*/  CS2R R18, SRZ ;  /* 0x0000000000127805 */ /* 0x000fc8000001ff00 */
        /* <DEDUP_REMOVED lines=25> */
.L_x_22080:
[----:B------:R-:W2:Y:S02]  /*0200*/  LDG.E.U8 R4, desc[UR36][R4.64] ;  /* 0x0000002404047981 */ /* 0x000ea4000c1e1100 */
[----:B--2---:R-:W-:Y:S01]  /*0210*/  I2FP.F32.U32 R18, R4 ;  /* 0x0000000400127245 */ /* 0x004fe20000201000 */
[----:B------:R-:W-:Y:S06]  /*0220*/  BRA `(.L_x_22082) ;  /* 0x0000000c00307947 */ /* 0x000fec0003800000 */
.L_x_22079:
        /* <DEDUP_REMOVED lines=9> */
.L_x_22084:
[----:B------:R-:W2:Y:S02]  /*02c0*/  LDG.E R4, desc[UR36][R4.64] ;  /* 0x0000002404047981 */ /* 0x000ea4000c1e1900 */
[----:B--2---:R-:W-:Y:S01]  /*02d0*/  I2FP.F32.S32 R18, R4 ;  /* 0x0000000400127245 */ /* 0x004fe20000201400 */
[----:B------:R-:W-:Y:S06]  /*02e0*/  BRA `(.L_x_22082) ;  /* 0x0000000c00007947 */ /* 0x000fec0003800000 */
.L_x_22083:
[----:B------:R-:W2:Y:S02]  /*02f0*/  LDG.E.U16 R4, desc[UR36][R4.64] ;  /* 0x0000002404047981 */ /* 0x000ea4000c1e1500 */
[----:B--2---:R2:W3:Y:S01]  /*0300*/  I2F.S16 R18, R4 ;  /* 0x0000000400127306 */ /* 0x0044e20000101400 */
[----:B------:R-:W-:Y:S05]  /*0310*/  BRA `(.L_x_22082) ;  /* 0x0000000800f47947 */ /* 0x000fea0003800000 */
.L_x_22078:
        /* <DEDUP_REMOVED lines=8> */
.L_x_22086:
[----:B------:R-:W2:Y:S02]  /*03a0*/  LDG.E.U16 R4, desc[UR36][R4.64] ;  /* 0x0000002404047981 */ /* 0x000ea4000c1e1500 */
[----:B--2---:R-:W-:Y:S01]  /*03b0*/  HADD2.F32 R18, -RZ, R4.H0_H0 ;  /* 0x20000004ff127230 */ /* 0x004fe20000004100 */
[----:B------:R-:W-:Y:S06]  /*03c0*/  BRA `(.L_x_22082) ;  /* 0x0000000800c87947 */ /* 0x000fec0003800000 */
.L_x_22085:
        /* <DEDUP_REMOVED lines=8> */
.L_x_22088:
[----:B------:R-:W2:Y:S02]  /*0450*/  LDG.E.U16 R4, desc[UR36][R4.64] ;  /* 0x0000002404047981 */ /* 0x000ea4000c1e1500 */
[----:B--2---:R-:W-:Y:S01]  /*0460*/  HADD2.F32 R18, -RZ, R4.H0_H0 ;  /* 0x20000004ff127230 */ /* 0x004fe20000004100 */
[----:B------:R-:W-:Y:S06]  /*0470*/  BRA `(.L_x_22082) ;  /* 0x00000008009c7947 */ /* 0x000fec0003800000 */
.L_x_22087:
[----:B------:R-:W2:Y:S01]  /*0480*/  LDG.E.64 R4, desc[UR36][R4.64] ;  /* 0x0000002404047981 */ /* 0x000ea2000c1e1b00 */
[----:B------:R-:W-:Y:S01]  /*0490*/  UMOV UR4, 0xf0000000 ;  /* 0xf000000000047882 */ /* 0x000fe20000000000 */
[----:B------:R-:W-:Y:S01]  /*04a0*/  UMOV UR5, 0x380fffff ;  /* 0x380fffff00057882 */ /* 0x000fe20000000000 */
[----:B--2---:R-:W0:Y:S01]  /*04b0*/  F2F.F32.F64 R18, R4 ;  /* 0x0000000400127310 */ /* 0x004e220000301000 */
[----:B------:R-:W-:-:S14]  /*04c0*/  DSETP.GEU.AND P0, PT, |R4|, UR4, PT ;  /* 0x0000000404007e2a */ /* 0x000fdc000bf0e200 */
[----:B0-----:R-:W-:Y:S01]  /*04d0*/  @!P0 FMUL R18, R18, 1.175494350822287508e-38 ;  /* 0x0080000012128820 */ /* 0x001fe20000400000 */
[----:B------:R-:W-:Y:S06]  /*04e0*/  BRA `(.L_x_22082) ;  /* 0x0000000800807947 */ /* 0x000fec0003800000 */
.L_x_22077:
        /* <DEDUP_REMOVED lines=12> */
.L_x_22091:
[----:B------:R-:W2:Y:S01]  /*05b0*/  LDG.E.64 R4, desc[UR36][R4.64] ;  /* 0x0000002404047981 */ /* 0x000ea2000c1e1b00 */
[----:B------:R-:W-:Y:S01]  /*05c0*/  UMOV UR4, 0xf0000000 ;  /* 0xf000000000047882 */ /* 0x000fe20000000000 */
[----:B------:R-:W-:Y:S01]  /*05d0*/  UMOV UR5, 0x380fffff ;  /* 0x380fffff00057882 */ /* 0x000fe20000000000 */
[----:B--2---:R-:W0:Y:S01]  /*05e0*/  F2F.F32.F64 R18, R4 ;  /* 0x0000000400127310 */ /* 0x004e220000301000 */
[----:B------:R-:W-:-:S14]  /*05f0*/  DSETP.GEU.AND P0, PT, |R4|, UR4, PT ;  /* 0x0000000404007e2a */ /* 0x000fdc000bf0e200 */
[----:B0-----:R-:W-:Y:S01]  /*0600*/  @!P0 FMUL R18, R18, 1.175494350822287508e-38 ;  /* 0x0080000012128820 */ /* 0x001fe20000400000 */
[----:B------:R-:W-:Y:S06]  /*0610*/  BRA `(.L_x_22082) ;  /* 0x0000000800347947 */ /* 0x000fec0003800000 */
.L_x_22090:
        /* <DEDUP_REMOVED lines=26> */
.L_x_22093:
        /* <DEDUP_REMOVED lines=14> */
.L_x_22092:
[----:B------:R-:W2:Y:S02]  /*08a0*/  LDG.E.U16 R4, desc[UR36][R4.64] ;  /* 0x0000002404047981 */ /* 0x000ea4000c1e1500 */
[----:B--2---:R-:W-:Y:S01]  /*08b0*/  IMAD.U32 R18, R4, 0x10000, RZ ;  /* 0x0001000004127824 */ /* 0x004fe200078e00ff */
[----:B------:R-:W-:Y:S06]  /*08c0*/  BRA `(.L_x_22082) ;  /* 0x0000000400887947 */ /* 0x000fec0003800000 */
.L_x_22089:
        /* <DEDUP_REMOVED lines=11> */
.L_x_22096:
        /* <DEDUP_REMOVED lines=20> */
.L_x_22098:
[----:B------:R-:W-:Y:S05]  /*0ac0*/  BSYNC B0 ;  /* 0x0000000000007941 */ /* 0x000fea0003800000 */
.L_x_22097:
[----:B------:R-:W-:Y:S01]  /*0ad0*/  IMAD.SHL.U32 R3, R3, 0x100000, RZ ;  /* 0x0010000003037824 */ /* 0x000fe200078e00ff */
[----:B------:R-:W-:-:S04]  /*0ae0*/  LEA R5, R0, 0x3b800000, 0x17 ;  /* 0x3b80000000057811 */ /* 0x000fc800078eb8ff */
[----:B------:R-:W-:Y:S01]  /*0af0*/  LOP3.LUT R18, R5, R3, R18, 0xfe, !PT ;  /* 0x0000000305127212 */ /* 0x000fe200078efe12 */
[----:B------:R-:W-:Y:S06]  /*0b00*/  BRA `(.L_x_22082) ;  /* 0x0000000000f87947 */ /* 0x000fec0003800000 */
.L_x_22095:
        /* <DEDUP_REMOVED lines=20> */
.L_x_22100:
[----:B------:R-:W-:Y:S05]  /*0c50*/  BSYNC B0 ;  /* 0x0000000000007941 */ /* 0x000fea0003800000 */
.L_x_22099:
[----:B------:R-:W-:Y:S01]  /*0c60*/  IMAD.SHL.U32 R3, R3, 0x200000, RZ ;  /* 0x0020000003037824 */ /* 0x000fe200078e00ff */
[----:B------:R-:W-:-:S04]  /*0c70*/  LEA R5, R0, 0x37800000, 0x17 ;  /* 0x3780000000057811 */ /* 0x000fc800078eb8ff */
[----:B------:R-:W-:Y:S01]  /*0c80*/  LOP3.LUT R18, R5, R3, R18, 0xfe, !PT ;  /* 0x0000000305127212 */ /* 0x000fe200078efe12 */
[----:B------:R-:W-:Y:S06]  /*0c90*/  BRA `(.L_x_22082) ;  /* 0x0000000000947947 */ /* 0x000fec0003800000 */
.L_x_22094:
        /* <DEDUP_REMOVED lines=14> */
.L_x_22081:
        /* <DEDUP_REMOVED lines=16> */
.L_x_22103:
[----:B------:R-:W-:Y:S01]  /*0e80*/  IMAD.MOV.U32 R18, RZ, RZ, RZ ;  /* 0x000000ffff127224 */ /* 0x000fe200078e00ff */
[----:B------:R-:W-:Y:S06]  /*0e90*/  BRA `(.L_x_22082) ;  /* 0x0000000000147947 */ /* 0x000fec0003800000 */
.L_x_22102:
[----:B------:R-:W2:Y:S02]  /*0ea0*/  LDG.E.64 R4, desc[UR36][R4.64] ;  /* 0x0000002404047981 */ /* 0x000ea4000c1e1b00 */
[----:B--2---:R0:W1:Y:S01]  /*0eb0*/  I2F.U64 R18, R4 ;  /* 0x0000000400127312 */ /* 0x0040620000301000 */
[----:B------:R-:W-:Y:S05]  /*0ec0*/  BRA `(.L_x_22082) ;  /* 0x0000000000087947 */ /* 0x000fea0003800000 */
.L_x_22101:
[----:B------:R-:W2:Y:S02]  /*0ed0*/  LDG.E R4, desc[UR36][R4.64] ;  /* 0x0000002404047981 */ /* 0x000ea4000c1e1900 */
[----:B--2---:R-:W-:-:S07]  /*0ee0*/  I2FP.F32.U32 R18, R4 ;  /* 0x0000000400127245 */ /* 0x004fce0000201000 */
.L_x_22082:
[----:B------:R-:W-:Y:S05]  /*0ef0*/  BSYNC B6 ;  /* 0x0000000000067941 */ /* 0x000fea0003800000 */
.L_x_22076:
[----:B------:R-:W2:Y:S02]  /*0f00*/  S2R R23, SR_TID.X ;  /* 0x0000000000177919 */ /* 0x000ea40000002100 */
[----:B--2---:R-:W-:-:S07]  /*0f10*/  VIADD R23, R23, 0x80 ;  /* 0x0000008017177836 */ /* 0x004fce0000000000 */
.L_x_22075:
[----:B------:R-:W-:Y:S05]  /*0f20*/  BSYNC B7 ;  /* 0x0000000000077941 */ /* 0x000fea0003800000 */
.L_x_22074:
        /* <DEDUP_REMOVED lines=25> */
.L_x_22110:
[----:B------:R-:W2:Y:S02]  /*10c0*/  LDG.E.U8 R4, desc[UR36][R4.64] ;  /* 0x0000002404047981 */ /* 0x000ea4000c1e1100 */
[----:B--2---:R-:W-:Y:S01]  /*10d0*/  I2FP.F32.U32 R19, R4 ;  /* 0x0000000400137245 */ /* 0x004fe20000201000 */
[----:B------:R-:W-:Y:S06]  /*10e0*/  BRA `(.L_x_22112) ;  /* 0x0000000c002c7947 */ /* 0x000fec0003800000 */
.L_x_22109:
        /* <DEDUP_REMOVED lines=9> */
.L_x_22114:
[----:B------:R-:W2:Y:S02]  /*1180*/  LDG.E R4, desc[UR36][R4.64] ;  /* 0x0000002404047981 */ /* 0x000ea4000c1e1900 */
[----:B--2---:R-:W-:Y:S01]  /*1190*/  I2FP.F32.S32 R19, R4 ;  /* 0x0000000400137245 */ /* 0x004fe20000201400 */
[----:B------:R-:W-:Y:S06]  /*11a0*/  BRA `(.L_x_22112) ;  /* 0x0000000800fc7947 */ /* 0x000fec0003800000 */
.L_x_22113:
[----:B------:R-:W2:Y:S02]  /*11b0*/  LDG.E.U16 R4, desc[UR36][R4.64] ;  /* 0x0000002404047981 */ /* 0x000ea4000c1e1500 */
[----:B--2---:R0:W2:Y:S01]  /*11c0*/  I2F.S16 R19, R4 ;  /* 0x0000000400137306 */ /* 0x0040a20000101400 */
[----:B------:R-:W-:Y:S05]  /*11d0*/  BRA `(.L_x_22112) ;  /* 0x0000000800f07947 */ /* 0x000fea0003800000 */
.L_x_22108:
        /* <DEDUP_REMOVED lines=8> */
.L_x_22116:
[----:B------:R-:W2:Y:S02]  /*1260*/  LDG.E.U16 R4, desc[UR36][R4.64] ;  /* 0x0000002404047981 */ /* 0x000ea4000c1e1500 */
[----:B--2---:R-:W-:Y:S01]  /*1270*/  HADD2.F32 R19, -RZ, R4.H0_H0 ;  /* 0x20000004ff137230 */ /* 0x004fe20000004100 */
[----:B------:R-:W-:Y:S06]  /*1280*/  BRA `(.L_x_22112) ;  /* 0x0000000800c47947 */ /* 0x000fec0003800000 */
.L_x_22115:
        /* <DEDUP_REMOVED lines=8> */
.L_x_22118:
[----:B------:R-:W2:Y:S02]  /*1310*/  LDG.E.U16 R4, desc[UR36][R4.64] ;  /* 0x0000002404047981 */ /* 0x000ea4000c1e1500 */
[----:B--2---:R-:W-:Y:S01]  /*1320*/  HADD2.F32 R19, -RZ, R4.H0_H0 ;  /* 0x20000004ff137230 */ /* 0x004fe20000004100 */
[----:B------:R-:W-:Y:S06]  /*1330*/  BRA `(.L_x_22112) ;  /* 0x0000000800987947 */ /* 0x000fec0003800000 */
.L_x_22117:
[----:B------:R-:W2:Y:S01]  /*1340*/  LDG.E.64 R4, desc[UR36][R4.64] ;  /* 0x0000002404047981 */ /* 0x000ea2000c1e1b00 */
[----:B------:R-:W-:Y:S01]  /*1350*/  UMOV UR4, 0xf0000000 ;  /* 0xf000000000047882 */ /* 0x000fe20000000000 */
[----:B------:R-:W-:Y:S01]  /*1360*/  UMOV UR5, 0x380fffff ;  /* 0x380fffff00057882 */ /* 0x000fe20000000000 */
[----:B--2---:R-:W0:Y:S01]  /*1370*/  F2F.F32.F64 R19, R4 ;  /* 0x0000000400137310 */ /* 0x004e220000301000 */
[----:B------:R-:W-:-:S14]  /*1380*/  DSETP.GEU.AND P0, PT, |R4|, UR4, PT ;  /* 0x0000000404007e2a */ /* 0x000fdc000bf0e200 */
[----:B0-----:R-:W-:Y:S01]  /*1390*/  @!P0 FMUL R19, R19, 1.175494350822287508e-38 ;  /* 0x0080000013138820 */ /* 0x001fe20000400000 */
[----:B------:R-:W-:Y:S06]  /*13a0*/  BRA `(.L_x_22112) ;  /* 0x00000008007c7947 */ /* 0x000fec0003800000 */
.L_x_22107:
        /* <DEDUP_REMOVED lines=12> */
.L_x_22121:
[----:B------:R-:W2:Y:S01]  /*1470*/  LDG.E.64 R4, desc[UR36][R4.64] ;  /* 0x0000002404047981 */ /* 0x000ea2000c1e1b00 */
[----:B------:R-:W-:Y:S01]  /*1480*/  UMOV UR4, 0xf0000000 ;  /* 0xf000000000047882 */ /* 0x000fe20000000000 */
[----:B------:R-:W-:Y:S01]  /*1490*/  UMOV UR5, 0x380fffff ;  /* 0x380fffff00057882 */ /* 0x000fe20000000000 */
[----:B--2---:R-:W0:Y:S01]  /*14a0*/  F2F.F32.F64 R19, R4 ;  /* 0x0000000400137310 */ /* 0x004e220000301000 */
[----:B------:R-:W-:-:S14]  /*14b0*/  DSETP.GEU.AND P0, PT, |R4|, UR4, PT ;  /* 0x0000000404007e2a */ /* 0x000fdc000bf0e200 */
[----:B0-----:R-:W-:Y:S01]  /*14c0*/  @!P0 FMUL R19, R19, 1.175494350822287508e-38 ;  /* 0x0080000013138820 */ /* 0x001fe20000400000 */
[----:B------:R-:W-:Y:S06]  /*14d0*/  BRA `(.L_x_22112) ;  /* 0x0000000800307947 */ /* 0x000fec0003800000 */
.L_x_22120:
        /* <DEDUP_REMOVED lines=26> */
.L_x_22123:
        /* <DEDUP_REMOVED lines=13> */
.L_x_22122:
[----:B------:R-:W2:Y:S02]  /*1750*/  LDG.E.U16 R4, desc[UR36][R4.64] ;  /* 0x0000002404047981 */ /* 0x000ea4000c1e1500 */
[----:B--2---:R-:W-:Y:S01]  /*1760*/  IMAD.U32 R19, R4, 0x10000, RZ ;  /* 0x0001000004137824 */ /* 0x004fe200078e00ff */
[----:B------:R-:W-:Y:S06]  /*1770*/  BRA `(.L_x_22112) ;  /* 0x0000000400887947 */ /* 0x000fec0003800000 */
.L_x_22119:
        /* <DEDUP_REMOVED lines=11> */
.L_x_22126:
        /* <DEDUP_REMOVED lines=20> */
.L_x_22128:
[----:B------:R-:W-:Y:S05]  /*1970*/  BSYNC B0 ;  /* 0x0000000000007941 */ /* 0x000fea0003800000 */
.L_x_22127:
[----:B------:R-:W-:Y:S01]  /*1980*/  IMAD.SHL.U32 R3, R3, 0x100000, RZ ;  /* 0x0010000003037824 */ /* 0x000fe200078e00ff */
[----:B------:R-:W-:-:S04]  /*1990*/  LEA R0, R0, 0x3b800000, 0x17 ;  /* 0x3b80000000007811 */ /* 0x000fc800078eb8ff */
[----:B------:R-:W-:Y:S01]  /*19a0*/  LOP3.LUT R19, R0, R3, R19, 0xfe, !PT ;  /* 0x0000000300137212 */ /* 0x000fe200078efe13 */
[----:B------:R-:W-:Y:S06]  /*19b0*/  BRA `(.L_x_22112) ;  /* 0x0000000000f87947 */ /* 0x000fec0003800000 */
.L_x_22125:
        /* <DEDUP_REMOVED lines=20> */
.L_x_22130:
[----:B------:R-:W-:Y:S05]  /*1b00*/  BSYNC B0 ;  /* 0x0000000000007941 */ /* 0x000fea0003800000 */
.L_x_22129:
[----:B------:R-:W-:Y:S01]  /*1b10*/  IMAD.SHL.U32 R3, R3, 0x200000, RZ ;  /* 0x0020000003037824 */ /* 0x000fe200078e00ff */
[----:B------:R-:W-:-:S04]  /*1b20*/  LEA R0, R0, 0x37800000, 0x17 ;  /* 0x3780000000007811 */ /* 0x000fc800078eb8ff */
[----:B------:R-:W-:Y:S01]  /*1b30*/  LOP3.LUT R19, R0, R3, R19, 0xfe, !PT ;  /* 0x0000000300137212 */ /* 0x000fe200078efe13 */
[----:B------:R-:W-:Y:S06]  /*1b40*/  BRA `(.L_x_22112) ;  /* 0x0000000000947947 */ /* 0x000fec0003800000 */
.L_x_22124:
        /* <DEDUP_REMOVED lines=14> */
.L_x_22111:
        /* <DEDUP_REMOVED lines=16> */
.L_x_22133:
[----:B------:R-:W-:Y:S01]  /*1d30*/  IMAD.MOV.U32 R19, RZ, RZ, RZ ;  /* 0x000000ffff137224 */ /* 0x000fe200078e00ff */
[----:B------:R-:W-:Y:S06]  /*1d40*/  BRA `(.L_x_22112) ;  /* 0x0000000000147947 */ /* 0x000fec0003800000 */
.L_x_22132:
[----:B------:R-:W2:Y:S02]  /*1d50*/  LDG.E.64 R4, desc[UR36][R4.64] ;  /* 0x0000002404047981 */ /* 0x000ea4000c1e1b00 */
[----:B--2---:R0:W2:Y:S01]  /*1d60*/  I2F.U64 R19, R4 ;  /* 0x0000000400137312 */ /* 0x0040a20000301000 */
[----:B------:R-:W-:Y:S05]  /*1d70*/  BRA `(.L_x_22112) ;  /* 0x0000000000087947 */ /* 0x000fea0003800000 */
.L_x_22131:
[----:B------:R-:W2:Y:S02]  /*1d80*/  LDG.E R4, desc[UR36][R4.64] ;  /* 0x0000002404047981 */ /* 0x000ea4000c1e1900 */
[----:B--2---:R-:W-:-:S07]  /*1d90*/  I2FP.F32.U32 R19, R4 ;  /* 0x0000000400137245 */ /* 0x004fce0000201000 */
.L_x_22112:
[----:B------:R-:W-:Y:S05]  /*1da0*/  BSYNC B6 ;  /* 0x0000000000067941 */ /* 0x000fea0003800000 */
.L_x_22106:
[----:B------:R-:W-:-:S07]  /*1db0*/  VIADD R23, R23, 0x80 ;  /* 0x0000008017177836 */ /* 0x000fce0000000000 */
.L_x_22105:
[----:B------:R-:W-:Y:S05]  /*1dc0*/  BSYNC B7 ;  /* 0x0000000000077941 */ /* 0x000fea0003800000 */
.L_x_22104:
[----:B------:R-:W-:Y:S01]  /*1dd0*/  ISETP.GE.AND P0, PT, R23, R17, PT ;  /* 0x000000111700720c */ /* 0x000fe20003f06270 */
[----:B------:R-:W-:Y:S01]  /*1de0*/  BSSY B7, `(.L_x_22134) ;  /* 0x00000ea000077945 */ /* 0x000fe20003800000 */
[----:B------:R-:W-:Y:S02]  /*1df0*/  IMAD.MOV.U32 R16, RZ, RZ, RZ ;  /* 0x000000ffff107224 */ /* 0x000fe400078e00ff */
[----:B------:R-:W-:-:S09]  /*1e00*/  IMAD.MOV.U32 R22, RZ, RZ, RZ ;  /* 0x000000ffff167224 */ /* 0x000fd200078e00ff */
[----:B------:R-:W-:Y:S05]  /*1e10*/  @P0 BRA `(.L_x_22135) ;  /* 0x0000000c00980947 */ /* 0x000fea0003800000 */
[----:B0-2-4-:R-:W0:Y:S01]  /*1e20*/  LDC.64 R4, c[0x0][0x230] ;  /* 0x00008c00ff047b82 */ /* 0x015e220000000a00 */
        /* <DEDUP_REMOVED lines=21> */
.L_x_22140:
[----:B------:R-:W2:Y:S02]  /*1f80*/  LDG.E.U8 R4, desc[UR36][R4.64] ;  /* 0x0000002404047981 */ /* 0x000ea4000c1e1100 */
[----:B--2---:R-:W-:Y:S01]  /*1f90*/  I2FP.F32.U32 R22, R4 ;  /* 0x0000000400167245 */ /* 0x004fe20000201000 */
[----:B------:R-:W-:Y:S06]  /*1fa0*/  BRA `(.L_x_22142) ;  /* 0x0000000c002c7947 */ /* 0x000fec0003800000 */
.L_x_22139:
        /* <DEDUP_REMOVED lines=9> */
.L_x_22144:
[----:B------:R-:W2:Y:S02]  /*2040*/  LDG.E R4, desc[UR36][R4.64] ;  /* 0x0000002404047981 */ /* 0x000ea4000c1e1900 */
[----:B--2---:R-:W-:Y:S01]  /*2050*/  I2FP.F32.S32 R22, R4 ;  /* 0x0000000400167245 */ /* 0x004fe20000201400 */
[----:B------:R-:W-:Y:S06]  /*2060*/  BRA `(.L_x_22142) ;  /* 0x0000000800fc7947 */ /* 0x000fec0003800000 */
.L_x_22143:
[----:B------:R-:W2:Y:S02]  /*2070*/  LDG.E.U16 R4, desc[UR36][R4.64] ;  /* 0x0000002404047981 */ /* 0x000ea4000c1e1500 */
[----:B--2---:R4:W0:Y:S01]  /*2080*/  I2F.S16 R22, R4 ;  /* 0x0000000400167306 */ /* 0x0048220000101400 */
[----:B------:R-:W-:Y:S05]  /*2090*/  BRA `(.L_x_22142) ;  /* 0x0000000800f07947 */ /* 0x000fea0003800000 */
.L_x_22138:
        /* <DEDUP_REMOVED lines=8> */
.L_x_22146:
[----:B------:R-:W2:Y:S02]  /*2120*/  LDG.E.U16 R4, desc[UR36][R4.64] ;  /* 0x0000002404047981 */ /* 0x000ea4000c1e1500 */
[----:B--2---:R-:W-:Y:S01]  /*2130*/  HADD2.F32 R22, -RZ, R4.H0_H0 ;  /* 0x20000004ff167230 */ /* 0x004fe20000004100 */
[----:B------:R-:W-:Y:S06]  /*2140*/  BRA `(.L_x_22142) ;  /* 0x0000000800c47947 */ /* 0x000fec0003800000 */
.L_x_22145:
        /* <DEDUP_REMOVED lines=8> */
.L_x_22148:
[----:B------:R-:W2:Y:S02]  /*21d0*/  LDG.E.U16 R4, desc[UR36][R4.64] ;  /* 0x0000002404047981 */ /* 0x000ea4000c1e1500 */
[----:B--2---:R-:W-:Y:S01]  /*21e0*/  HADD2.F32 R22, -RZ, R4.H0_H0 ;  /* 0x20000004ff167230 */ /* 0x004fe20000004100 */
[----:B------:R-:W-:Y:S06]  /*21f0*/  BRA `(.L_x_22142) ;  /* 0x0000000800987947 */ /* 0x000fec0003800000 */
.L_x_22147:
[----:B------:R-:W2:Y:S01]  /*2200*/  LDG.E.64 R4, desc[UR36][R4.64] ;  /* 0x0000002404047981 */ /* 0x000ea2000c1e1b00 */
[----:B------:R-:W-:Y:S01]  /*2210*/  UMOV UR4, 0xf0000000 ;  /* 0xf000000000047882 */ /* 0x000fe20000000000 */
[----:B------:R-:W-:Y:S01]  /*2220*/  UMOV UR5, 0x380fffff ;  /* 0x380fffff00057882 */ /* 0x000fe20000000000 */
[----:B--2---:R-:W0:Y:S01]  /*2230*/  F2F.F32.F64 R22, R4 ;  /* 0x0000000400167310 */ /* 0x004e220000301000 */
[----:B------:R-:W-:-:S14]  /*2240*/  DSETP.GEU.AND P0, PT, |R4|, UR4, PT ;  /* 0x0000000404007e2a */ /* 0x000fdc000bf0e200 */
[----:B0-----:R-:W-:Y:S01]  /*2250*/  @!P0 FMUL R22, R22, 1.175494350822287508e-38 ;  /* 0x0080000016168820 */ /* 0x001fe20000400000 */
[----:B------:R-:W-:Y:S06]  /*2260*/  BRA `(.L_x_22142) ;  /* 0x00000008007c7947 */ /* 0x000fec0003800000 */
.L_x_22137:
        /* <DEDUP_REMOVED lines=12> */
.L_x_22151:
[----:B------:R-:W2:Y:S01]  /*2330*/  LDG.E.64 R4, desc[UR36][R4.64] ;  /* 0x0000002404047981 */ /* 0x000ea2000c1e1b00 */
[----:B------:R-:W-:Y:S01]  /*2340*/  UMOV UR4, 0xf0000000 ;  /* 0xf000000000047882 */ /* 0x000fe20000000000 */
[----:B------:R-:W-:Y:S01]  /*2350*/  UMOV UR5, 0x380fffff ;  /* 0x380fffff00057882 */ /* 0x000fe20000000000 */
[----:B--2---:R-:W0:Y:S01]  /*2360*/  F2F.F32.F64 R22, R4 ;  /* 0x0000000400167310 */ /* 0x004e220000301000 */
[----:B------:R-:W-:-:S14]  /*2370*/  DSETP.GEU.AND P0, PT, |R4|, UR4, PT ;  /* 0x0000000404007e2a */ /* 0x000fdc000bf0e200 */
[----:B0-----:R-:W-:Y:S01]  /*2380*/  @!P0 FMUL R22, R22, 1.175494350822287508e-38 ;  /* 0x0080000016168820 */ /* 0x001fe20000400000 */
[----:B------:R-:W-:Y:S06]  /*2390*/  BRA `(.L_x_22142) ;  /* 0x0000000800307947 */ /* 0x000fec0003800000 */
.L_x_22150:
        /* <DEDUP_REMOVED lines=26> */
.L_x_22153:
        /* <DEDUP_REMOVED lines=13> */
.L_x_22152:
[----:B------:R-:W2:Y:S02]  /*2610*/  LDG.E.U16 R4, desc[UR36][R4.64] ;  /* 0x0000002404047981 */ /* 0x000ea4000c1e1500 */
[----:B--2---:R-:W-:Y:S01]  /*2620*/  IMAD.U32 R22, R4, 0x10000, RZ ;  /* 0x0001000004167824 */ /* 0x004fe200078e00ff */
[----:B------:R-:W-:Y:S06]  /*2630*/  BRA `(.L_x_22142) ;  /* 0x0000000400887947 */ /* 0x000fec0003800000 */
.L_x_22149:
        /* <DEDUP_REMOVED lines=11> */
.L_x_22156:
        /* <DEDUP_REMOVED lines=20> */
.L_x_22158:
[----:B------:R-:W-:Y:S05]  /*2830*/  BSYNC B0 ;  /* 0x0000000000007941 */ /* 0x000fea0003800000 */
.L_x_22157:
[----:B------:R-:W-:Y:S01]  /*2840*/  IMAD.SHL.U32 R3, R3, 0x100000, RZ ;  /* 0x0010000003037824 */ /* 0x000fe200078e00ff */
[----:B------:R-:W-:-:S04]  /*2850*/  LEA R5, R0, 0x3b800000, 0x17 ;  /* 0x3b80000000057811 */ /* 0x000fc800078eb8ff */
[----:B------:R-:W-:Y:S01]  /*2860*/  LOP3.LUT R22, R5, R3, R22, 0xfe, !PT ;  /* 0x0000000305167212 */ /* 0x000fe200078efe16 */
[----:B------:R-:W-:Y:S06]  /*2870*/  BRA `(.L_x_22142) ;  /* 0x0000000000f87947 */ /* 0x000fec0003800000 */
.L_x_22155:
        /* <DEDUP_REMOVED lines=20> */
.L_x_22160:
[----:B------:R-:W-:Y:S05]  /*29c0*/  BSYNC B0 ;  /* 0x0000000000007941 */ /* 0x000fea0003800000 */
.L_x_22159:
[----:B------:R-:W-:Y:S01]  /*29d0*/  IMAD.SHL.U32 R3, R3, 0x200000, RZ ;  /* 0x0020000003037824 */ /* 0x000fe200078e00ff */
[----:B------:R-:W-:-:S04]  /*29e0*/  LEA R5, R0, 0x37800000, 0x17 ;  /* 0x3780000000057811 */ /* 0x000fc800078eb8ff */
[----:B------:R-:W-:Y:S01]  /*29f0*/  LOP3.LUT R22, R5, R3, R22, 0xfe, !PT ;  /* 0x0000000305167212 */ /* 0x000fe200078efe16 */
[----:B------:R-:W-:Y:S06]  /*2a00*/  BRA `(.L_x_22142) ;  /* 0x0000000000947947 */ /* 0x000fec0003800000 */
.L_x_22154:
        /* <DEDUP_REMOVED lines=14> */
.L_x_22141:
        /* <DEDUP_REMOVED lines=16> */
.L_x_22163:
[----:B------:R-:W-:Y:S01]  /*2bf0*/  IMAD.MOV.U32 R22, RZ, RZ, RZ ;  /* 0x000000ffff167224 */ /* 0x000fe200078e00ff */
[----:B------:R-:W-:Y:S06]  /*2c00*/  BRA `(.L_x_22142) ;  /* 0x0000000000147947 */ /* 0x000fec0003800000 */
.L_x_22162:
[----:B------:R-:W2:Y:S02]  /*2c10*/  LDG.E.64 R4, desc[UR36][R4.64] ;  /* 0x0000002404047981 */ /* 0x000ea4000c1e1b00 */
[----:B--2---:R0:W2:Y:S01]  /*2c20*/  I2F.U64 R22, R4 ;  /* 0x0000000400167312 */ /* 0x0040a20000301000 */
[----:B------:R-:W-:Y:S05]  /*2c30*/  BRA `(.L_x_22142) ;  /* 0x0000000000087947 */ /* 0x000fea0003800000 */
.L_x_22161:
[----:B------:R-:W2:Y:S02]  /*2c40*/  LDG.E R4, desc[UR36][R4.64] ;  /* 0x0000002404047981 */ /* 0x000ea4000c1e1900 */
[----:B--2---:R-:W-:-:S07]  /*2c50*/  I2FP.F32.U32 R22, R4 ;  /* 0x0000000400167245 */ /* 0x004fce0000201000 */
.L_x_22142:
[----:B------:R-:W-:Y:S05]  /*2c60*/  BSYNC B6 ;  /* 0x0000000000067941 */ /* 0x000fea0003800000 */
.L_x_22136:
[----:B------:R-:W-:-:S07]  /*2c70*/  VIADD R23, R23, 0x80 ;  /* 0x0000008017177836 */ /* 0x000fce0000000000 */
.L_x_22135:
[----:B------:R-:W-:Y:S05]  /*2c80*/  BSYNC B7 ;  /* 0x0000000000077941 */ /* 0x000fea0003800000 */
.L_x_22134:
        /* <DEDUP_REMOVED lines=23> */
.L_x_22169:
[----:B------:R-:W2:Y:S02]  /*2e00*/  LDG.E.U8 R4, desc[UR36][R4.64] ;  /* 0x0000002404047981 */ /* 0x000ea4000c1e1100 */
[----:B--2---:R-:W-:Y:S01]  /*2e10*/  I2FP.F32.U32 R16, R4 ;  /* 0x0000000400107245 */ /* 0x004fe20000201000 */
[----:B------:R-:W-:Y:S06]  /*2e20*/  BRA `(.L_x_22165) ;  /* 0x0000000c00207947 */ /* 0x000fec0003800000 */
.L_x_22168:
        /* <DEDUP_REMOVED lines=9> */
.L_x_22172:
[----:B------:R-:W2:Y:S02]  /*2ec0*/  LDG.E R4, desc[UR36][R4.64] ;  /* 0x0000002404047981 */ /* 0x000ea4000c1e1900 */
[----:B--2---:R-:W-:Y:S01]  /*2ed0*/  I2FP.F32.S32 R16, R4 ;  /* 0x0000000400107245 */ /* 0x004fe20000201400 */
[----:B------:R-:W-:Y:S06]  /*2ee0*/  BRA `(.L_x_22165) ;  /* 0x0000000800f07947 */ /* 0x000fec0003800000 */
.L_x_22171:
[----:B------:R-:W2:Y:S02]  /*2ef0*/  LDG.E.U16 R4, desc[UR36][R4.64] ;  /* 0x0000002404047981 */ /* 0x000ea4000c1e1500 */
[----:B--2---:R0:W2:Y:S01]  /*2f00*/  I2F.S16 R16, R4 ;  /* 0x0000000400107306 */ /* 0x0040a20000101400 */
[----:B------:R-:W-:Y:S05]  /*2f10*/  BRA `(.L_x_22165) ;  /* 0x0000000800e47947 */ /* 0x000fea0003800000 */
.L_x_22167:
        /* <DEDUP_REMOVED lines=8> */
.L_x_22174:
[----:B------:R-:W2:Y:S02]  /*2fa0*/  LDG.E.U16 R4, desc[UR36][R4.64] ;  /* 0x0000002404047981 */ /* 0x000ea4000c1e1500 */
[----:B--2---:R-:W-:Y:S01]  /*2fb0*/  HADD2.F32 R16, -RZ, R4.H0_H0 ;  /* 0x20000004ff107230 */ /* 0x004fe20000004100 */
[----:B------:R-:W-:Y:S06]  /*2fc0*/  BRA `(.L_x_22165) ;  /* 0x0000000800b87947 */ /* 0x000fec0003800000 */
.L_x_22173:
        /* <DEDUP_REMOVED lines=8> */
.L_x_22176:
[----:B------:R-:W2:Y:S02]  /*3050*/  LDG.E.U16 R4, desc[UR36][R4.64] ;  /* 0x0000002404047981 */ /* 0x000ea4000c1e1500 */
[----:B--2---:R-:W-:Y:S01]  /*3060*/  HADD2.F32 R16, -RZ, R4.H0_H0 ;  /* 0x20000004ff107230 */ /* 0x004fe20000004100 */
[----:B------:R-:W-:Y:S06]  /*3070*/  BRA `(.L_x_22165) ;  /* 0x00000008008c7947 */ /* 0x000fec0003800000 */
.L_x_22175:
[----:B------:R-:W2:Y:S01]  /*3080*/  LDG.E.64 R4, desc[UR36][R4.64] ;  /* 0x0000002404047981 */ /* 0x000ea2000c1e1b00 */
[----:B------:R-:W-:Y:S01]  /*3090*/  UMOV UR4, 0xf0000000 ;  /* 0xf000000000047882 */ /* 0x000fe20000000000 */
[----:B------:R-:W-:Y:S01]  /*30a0*/  UMOV UR5, 0x380fffff ;  /* 0x380fffff00057882 */ /* 0x000fe20000000000 */
[----:B--2---:R-:W0:Y:S01]  /*30b0*/  F2F.F32.F64 R16, R4 ;  /* 0x0000000400107310 */ /* 0x004e220000301000 */
[----:B------:R-:W-:-:S14]  /*30c0*/  DSETP.GEU.AND P0, PT, |R4|, UR4, PT ;  /* 0x0000000404007e2a */ /* 0x000fdc000bf0e200 */
[----:B0-----:R-:W-:Y:S01]  /*30d0*/  @!P0 FMUL R16, R16, 1.175494350822287508e-38 ;  /* 0x0080000010108820 */ /* 0x001fe20000400000 */
[----:B------:R-:W-:Y:S06]  /*30e0*/  BRA `(.L_x_22165) ;  /* 0x0000000800707947 */ /* 0x000fec0003800000 */
.L_x_22166:
        /* <DEDUP_REMOVED lines=12> */
.L_x_22179:
[----:B------:R-:W2:Y:S01]  /*31b0*/  LDG.E.64 R4, desc[UR36][R4.64] ;  /* 0x0000002404047981 */ /* 0x000ea2000c1e1b00 */
[----:B------:R-:W-:Y:S01]  /*31c0*/  UMOV UR4, 0xf0000000 ;  /* 0xf000000000047882 */ /* 0x000fe20000000000 */
[----:B------:R-:W-:Y:S01]  /*31d0*/  UMOV UR5, 0x380fffff ;  /* 0x380fffff00057882 */ /* 0x000fe20000000000 */
[----:B--2---:R-:W0:Y:S01]  /*31e0*/  F2F.F32.F64 R16, R4 ;  /* 0x0000000400107310 */ /* 0x004e220000301000 */
[----:B------:R-:W-:-:S14]  /*31f0*/  DSETP.GEU.AND P0, PT, |R4|, UR4, PT ;  /* 0x0000000404007e2a */ /* 0x000fdc000bf0e200 */
[----:B0-----:R-:W-:Y:S01]  /*3200*/  @!P0 FMUL R16, R16, 1.175494350822287508e-38 ;  /* 0x0080000010108820 */ /* 0x001fe20000400000 */
[----:B------:R-:W-:Y:S06]  /*3210*/  BRA `(.L_x_22165) ;  /* 0x0000000800247947 */ /* 0x000fec0003800000 */
.L_x_22178:
        /* <DEDUP_REMOVED lines=26> */
.L_x_22181:
        /* <DEDUP_REMOVED lines=13> */
.L_x_22180:
[----:B------:R-:W2:Y:S02]  /*3490*/  LDG.E.U16 R4, desc[UR36][R4.64] ;  /* 0x0000002404047981 */ /* 0x000ea4000c1e1500 */
[----:B--2---:R-:W-:Y:S01]  /*34a0*/  IMAD.U32 R16, R4, 0x10000, RZ ;  /* 0x0001000004107824 */ /* 0x004fe200078e00ff */
[----:B------:R-:W-:Y:S06]  /*34b0*/  BRA `(.L_x_22165) ;  /* 0x00000004007c7947 */ /* 0x000fec0003800000 */
.L_x_22177:
        /* <DEDUP_REMOVED lines=11> */
.L_x_22184:
        /* <DEDUP_REMOVED lines=19> */
.L_x_22186:
[----:B------:R-:W-:Y:S05]  /*36a0*/  BSYNC B0 ;  /* 0x0000000000007941 */ /* 0x000fea0003800000 */
.L_x_22185:
[----:B------:R-:W-:Y:S01]  /*36b0*/  IMAD.SHL.U32 R3, R3, 0x100000, RZ ;  /* 0x0010000003037824 */ /* 0x000fe200078e00ff */
[----:B------:R-:W-:-:S04]  /*36c0*/  LEA R5, R0, 0x3b800000, 0x17 ;  /* 0x3b80000000057811 */ /* 0x000fc800078eb8ff */
[----:B------:R-:W-:Y:S01]  /*36d0*/  LOP3.LUT R16, R5, R3, R16, 0xfe, !PT ;  /* 0x0000000305107212 */ /* 0x000fe200078efe10 */
[----:B------:R-:W-:Y:S06]  /*36e0*/  BRA `(.L_x_22165) ;  /* 0x0000000000f07947 */ /* 0x000fec0003800000 */
.L_x_22183:
        /* <DEDUP_REMOVED lines=19> */
.L_x_22188:
[----:B------:R-:W-:Y:S05]  /*3820*/  BSYNC B0 ;  /* 0x0000000000007941 */ /* 0x000fea0003800000 */
.L_x_22187:
[----:B------:R-:W-:Y:S01]  /*3830*/  IMAD.SHL.U32 R3, R3, 0x200000, RZ ;  /* 0x0020000003037824 */ /* 0x000fe200078e00ff */
[----:B------:R-:W-:-:S04]  /*3840*/  LEA R5, R0, 0x37800000, 0x17 ;  /* 0x3780000000057811 */ /* 0x000fc800078eb8ff */
[----:B------:R-:W-:Y:S01]  /*3850*/  LOP3.LUT R16, R5, R3, R16, 0xfe, !PT ;  /* 0x0000000305107212 */ /* 0x000fe200078efe10 */
[----:B------:R-:W-:Y:S06]  /*3860*/  BRA `(.L_x_22165) ;  /* 0x0000000000907947 */ /* 0x000fec0003800000 */
.L_x_22182:
        /* <DEDUP_REMOVED lines=14> */
.L_x_22170:
        /* <DEDUP_REMOVED lines=16> */
.L_x_22191:
[----:B------:R-:W-:Y:S05]  /*3a50*/  BRA `(.L_x_22165) ;  /* 0x0000000000147947 */ /* 0x000fea0003800000 */
.L_x_22190:
[----:B------:R-:W2:Y:S02]  /*3a60*/  LDG.E.64 R4, desc[UR36][R4.64] ;  /* 0x0000002404047981 */ /* 0x000ea4000c1e1b00 */
[----:B--2---:R0:W2:Y:S01]  /*3a70*/  I2F.U64 R16, R4 ;  /* 0x0000000400107312 */ /* 0x0040a20000301000 */
[----:B------:R-:W-:Y:S05]  /*3a80*/  BRA `(.L_x_22165) ;  /* 0x0000000000087947 */ /* 0x000fea0003800000 */
.L_x_22189:
[----:B------:R-:W2:Y:S02]  /*3a90*/  LDG.E R4, desc[UR36][R4.64] ;  /* 0x0000002404047981 */ /* 0x000ea4000c1e1900 */
[----:B--2---:R-:W-:-:S07]  /*3aa0*/  I2FP.F32.U32 R16, R4 ;  /* 0x0000000400107245 */ /* 0x004fce0000201000 */
.L_x_22165:
[----:B------:R-:W-:Y:S05]  /*3ab0*/  BSYNC B6 ;  /* 0x0000000000067941 */ /* 0x000fea0003800000 */
.L_x_22164:
[----:B------:R-:W0:Y:S01]  /*3ac0*/  S2R R25, SR_TID.X ;  /* 0x0000000000197919 */ /* 0x000e220000002100 */
[----:B------:R-:W-:Y:S01]  /*3ad0*/  BSSY B1, `(.L_x_22192) ;  /* 0x0000059000017945 */ /* 0x000fe20003800000 */
[----:B0-----:R-:W-:-:S13]  /*3ae0*/  ISETP.GE.AND P1, PT, R25, R17, PT ;  /* 0x000000111900720c */ /* 0x001fda0003f26270 */
[----:B------:R-:W-:Y:S05]  /*3af0*/  @P1 BRA `(.L_x_22193) ;  /* 0x0000000400581947 */ /* 0x000fea0003800000 */
[----:B------:R-:W0:Y:S01]  /*3b00*/  LDC R3, c[0x0][0x218] ;  /* 0x00008600ff037b82 */ /* 0x000e220000000800 */
        /* <DEDUP_REMOVED lines=27> */
.L_x_22199:
[----:B------:R-:W-:Y:S01]  /*3cc0*/  FSETP.GEU.FTZ.AND P0, PT, R7, -R0, PT ;  /* 0x800000000700720b */ /* 0x000fe20003f1e000 */
[----:B------:R-:W-:-:S12]  /*3cd0*/  FADD.FTZ R4, R4, -1 ;  /* 0xbf80000004047421 */ /* 0x000fd80000010000 */
[----:B------:R-:W-:-:S07]  /*3ce0*/  @!P0 FADD.FTZ R4, R4, -1 ;  /* 0xbf80000004048421 */ /* 0x000fce0000010000 */
.L_x_22198:
[----:B------:R-:W-:Y:S05]  /*3cf0*/  BSYNC B2 ;  /* 0x0000000000027941 */ /* 0x000fea0003800000 */
.L_x_22197:
[----:B------:R-:W-:Y:S01]  /*3d00*/  FFMA.FTZ R5, -R0, R4, R5 ;  /* 0x0000000400057223 */ /* 0x000fe20000010105 */
[----:B------:R-:W-:Y:S06]  /*3d10*/  BRA `(.L_x_22195) ;  /* 0x00000000007c7947 */ /* 0x000fec0003800000 */
.L_x_22196:
        /* <DEDUP_REMOVED lines=15> */
.L_x_22202:
        /* <DEDUP_REMOVED lines=13> */
.L_x_22201:
[----:B------:R-:W-:Y:S05]  /*3ee0*/  BSYNC B2 ;  /* 0x0000000000027941 */ /* 0x000fea0003800000 */
.L_x_22200:
[----:B0-----:R-:W-:-:S04]  /*3ef0*/  FMUL.FTZ R5, R4, 1.1920928955078125e-07 ;  /* 0x3400000004057820 */ /* 0x001fc80000410000 */
[----:B------:R-:W-:-:S07]  /*3f00*/  FMUL.FTZ R5, R10, R5 ;  /* 0x000000050a057220 */ /* 0x000fce0000410000 */
.L_x_22195:
[----:B------:R-:W-:Y:S05]  /*3f10*/  BSYNC B0 ;  /* 0x0000000000007941 */ /* 0x000fea0003800000 */
.L_x_22194:
        /* <DEDUP_REMOVED lines=9> */
[----:B------:R-:W-:-:S04]  /*3fb0*/  @P2 FSETP.GEU.FTZ.AND P4, PT, R5, RZ, PT ;  /* 0x000000ff0500220b */ /* 0x000fc80003f9e000 */
[----:B------:R-:W-:-:S13]  /*3fc0*/  @P2 PLOP3.LUT P0, PT, P3, P4, PT, 0x28, 0x0 ;  /* 0x000000000000281c */ /* 0x000fda0001f08570 */
[----:B------:R-:W-:-:S05]  /*3fd0*/  @P0 FADD.FTZ R0, R0, -1 ;  /* 0xbf80000000000421 */ /* 0x000fca0000010000 */
[----:B------:R-:W-:-:S13]  /*3fe0*/  FSETP.NEU.FTZ.AND P0, PT, R0, RZ, PT ;  /* 0x000000ff0000720b */ /* 0x000fda0003f1d000 */
[----:B------:R-:W4:Y:S02]  /*3ff0*/  @P0 FRND.FTZ.FLOOR R3, R0 ;  /* 0x0000000000030307 */ /* 0x000f240000215000 */
[----:B----4-:R-:W-:-:S05]  /*4000*/  @P0 FADD.FTZ R4, R0, -R3 ;  /* 0x8000000300040221 */ /* 0x010fca0000010000 */
[----:B------:R-:W-:Y:S01]  /*4010*/  FSETP.GT.AND P2, PT, R4, 0.5, P0 ;  /* 0x3f0000000400780b */ /* 0x000fe20000744000 */
[----:B------:R-:W-:-:S05]  /*4020*/  @!P0 FMUL.FTZ R4, R18, UR4 ;  /* 0x0000000412048c20 */ /* 0x000fca0008410000 */
[----:B------:R-:W-:-:S07]  /*4030*/  @!P0 LOP3.LUT R4, RZ, 0x80000000, R4, 0xb8, !PT ;  /* 0x80000000ff048812 */ /* 0x000fce00078eb804 */
[----:B------:R-:W-:-:S04]  /*4040*/  @P2 FADD.FTZ R3, R3, 1 ;  /* 0x3f80000003032421 */ /* 0x000fc80000010000 */
[----:B------:R-:W-:-:S07]  /*4050*/  @P0 IMAD.MOV.U32 R4, RZ, RZ, R3 ;  /* 0x000000ffff040224 */ /* 0x000fce00078e0003 */
.L_x_22193:
[----:B------:R-:W-:Y:S05]  /*4060*/  BSYNC B1 ;  /* 0x0000000000017941 */ /* 0x000fea0003800000 */
.L_x_22192:
[----:B------:R-:W-:Y:S01]  /*4070*/  VIADD R0, R25, 0x80 ;  /* 0x0000008019007836 */ /* 0x000fe20000000000 */
[----:B------:R-:W-:Y:S04]  /*4080*/  BSSY B1, `(.L_x_22203) ;  /* 0x0000059000017945 */ /* 0x000fe80003800000 */
[----:B------:R-:W-:-:S13]  /*4090*/  ISETP.GE.AND P0, PT, R0, R17, PT ;  /* 0x000000110000720c */ /* 0x000fda0003f06270 */
[----:B------:R-:W-:Y:S05]  /*40a0*/  @P0 BRA `(.L_x_22204) ;  /* 0x0000000400580947 */ /* 0x000fea0003800000 */
[----:B------:R-:W0:Y:S01]  /*40b0*/  LDC R6, c[0x0][0x218] ;  /* 0x00008600ff067b82 */ /* 0x000e220000000800 */
[----:B------:R-:W-:Y:S01]  /*40c0*/  BSSY B0, `(.L_x_22205) ;  /* 0x0000040000007945 */ /* 0x000fe20003800000 */
[C---:B--2--5:R-:W-:Y:S01]  /*40d0*/  FADD.FTZ R0, |R19|.reuse, -RZ ;  /* 0x800000ff13007221 */ /* 0x064fe20000010200 */
        /* <DEDUP_REMOVED lines=25> */
.L_x_22210:
[----:B------:R-:W-:Y:S01]  /*4270*/  FSETP.GEU.FTZ.AND P0, PT, R5, -R7, PT ;  /* 0x800000070500720b */ /* 0x000fe20003f1e000 */
[----:B------:R-:W-:-:S12]  /*4280*/  FADD.FTZ R3, R3, -1 ;  /* 0xbf80000003037421 */ /* 0x000fd80000010000 */
[----:B------:R-:W-:-:S07]  /*4290*/  @!P0 FADD.FTZ R3, R3, -1 ;  /* 0xbf80000003038421 */ /* 0x000fce0000010000 */
.L_x_22209:
[----:B------:R-:W-:Y:S05]  /*42a0*/  BSYNC B2 ;  /* 0x0000000000027941 */ /* 0x000fea0003800000 */
.L_x_22208:
[----:B------:R-:W-:Y:S01]  /*42b0*/  FFMA.FTZ R0, -R7, R3, R0 ;  /* 0x0000000307007223 */ /* 0x000fe20000010100 */
[----:B------:R-:W-:Y:S06]  /*42c0*/  BRA `(.L_x_22206) ;  /* 0x00000000007c7947 */ /* 0x000fec0003800000 */
.L_x_22207:
        /* <DEDUP_REMOVED lines=15> */
.L_x_22213:
        /* <DEDUP_REMOVED lines=13> */
.L_x_22212:
[----:B------:R-:W-:Y:S05]  /*4490*/  BSYNC B2 ;  /* 0x0000000000027941 */ /* 0x000fea0003800000 */
.L_x_22211:
[----:B------:R-:W-:-:S04]  /*44a0*/  FMUL.FTZ R0, R3, 1.1920928955078125e-07 ;  /* 0x3400000003007820 */ /* 0x000fc80000410000 */
[----:B------:R-:W-:-:S07]  /*44b0*/  FMUL.FTZ R0, R9, R0 ;  /* 0x0000000009007220 */ /* 0x000fce0000410000 */
.L_x_22206:
[----:B------:R-:W-:Y:S05]  /*44c0*/  BSYNC B0 ;  /* 0x0000000000007941 */ /* 0x000fea0003800000 */
.L_x_22205:
[C---:B------:R-:W-:Y:S01]  /*44d0*/  FSETP.GTU.FTZ.AND P0, PT, |R0|.reuse, +INF , PT ;  /* 0x7f8000000000780b */ /* 0x040fe20003f1c200 */
[----:B------:R-:W-:Y:S01]  /*44e0*/  ULDC UR4, c[0x0][0x21c] ;  /* 0x0000870000047ab9 */ /* 0x000fe20000000800 */
[----:B------:R-:W-:-:S04]  /*44f0*/  LOP3.LUT R3, R0, 0x80000000, R19, 0xb8, !PT ;  /* 0x8000000000037812 */ /* 0x000fc800078eb813 */
[----:B------:R-:W-:Y:S02]  /*4500*/  FSEL R0, R0, R3, P0 ;  /* 0x0000000300007208 */ /* 0x000fe40000000000 */
[----:B------:R-:W-:Y:S02]  /*4510*/  PLOP3.LUT P0, PT, PT, PT, PT, 0x8, 0x0 ;  /* 0x000000000000781c */ /* 0x000fe40003f0e170 */
[----:B------:R-:W-:-:S13]  /*4520*/  FSETP.NEU.FTZ.AND P2, PT, R0, RZ, PT ;  /* 0x000000ff0000720b */ /* 0x000fda0003f5d000 */
[----:B------:R-:W-:Y:S02]  /*4530*/  @P2 FSETP.GEU.FTZ.AND P4, PT, R6, RZ, PT ;  /* 0x000000ff0600220b */ /* 0x000fe40003f9e000 */
[C---:B------:R-:W-:Y:S01]  /*4540*/  @P2 FSETP.GEU.FTZ.AND P3, PT, R0.reuse, RZ, PT ;  /* 0x000000ff0000220b */ /* 0x040fe20003f7e000 */
[----:B------:R-:W-:-:S03]  /*4550*/  FADD.FTZ R0, -R0, R19 ;  /* 0x0000001300007221 */ /* 0x000fc60000010100 */
[----:B------:R-:W-:Y:S01]  /*4560*/  @P2 PLOP3.LUT P0, PT, P4, P3, PT, 0x28, 0x0 ;  /* 0x000000000000281c */ /* 0x000fe20002706570 */
[----:B------:R-:W-:-:S12]  /*4570*/  FMUL.FTZ R0, R0, UR4 ;  /* 0x0000000400007c20 */ /* 0x000fd80008410000 */
[----:B------:R-:W-:-:S05]  /*4580*/  @P0 FADD.FTZ R0, R0, -1 ;  /* 0xbf80000000000421 */ /* 0x000fca0000010000 */
[----:B------:R-:W-:-:S13]  /*4590*/  FSETP.NEU.FTZ.AND P0, PT, R0, RZ, PT ;  /* 0x000000ff0000720b */ /* 0x000fda0003f1d000 */
[----:B------:R-:W2:Y:S01]  /*45a0*/  @P0 FRND.FTZ.FLOOR R3, R0 ;  /* 0x0000000000030307 */ /* 0x000ea20000215000 */
[----:B-1-3--:R-:W-:-:S05]  /*45b0*/  @!P0 FMUL.FTZ R18, R19, UR4 ;  /* 0x0000000413128c20 */ /* 0x00afca0008410000 */
[----:B------:R-:W-:Y:S01]  /*45c0*/  @!P0 LOP3.LUT R18, RZ, 0x80000000, R18, 0xb8, !PT ;  /* 0x80000000ff128812 */ /* 0x000fe200078eb812 */
[----:B--2---:R-:W-:-:S05]  /*45d0*/  @P0 FADD.FTZ R5, R0, -R3 ;  /* 0x8000000300050221 */ /* 0x004fca0000010000 */
[----:B------:R-:W-:-:S13]  /*45e0*/  FSETP.GT.AND P2, PT, R5, 0.5, P0 ;  /* 0x3f0000000500780b */ /* 0x000fda0000744000 */
[----:B------:R-:W-:-:S04]  /*45f0*/  @P2 FADD.FTZ R3, R3, 1 ;  /* 0x3f80000003032421 */ /* 0x000fc80000010000 */
[----:B------:R-:W-:-:S07]  /*4600*/  @P0 IMAD.MOV.U32 R18, RZ, RZ, R3 ;  /* 0x000000ffff120224 */ /* 0x000fce00078e0003 */
.L_x_22204:
[----:B------:R-:W-:Y:S05]  /*4610*/  BSYNC B1 ;  /* 0x0000000000017941 */ /* 0x000fea0003800000 */
.L_x_22203:
        /* <DEDUP_REMOVED lines=32> */
.L_x_22221:
[----:B------:R-:W-:Y:S01]  /*4820*/  FSETP.GEU.FTZ.AND P0, PT, R6, -R7, PT ;  /* 0x800000070600720b */ /* 0x000fe20003f1e000 */
[----:B------:R-:W-:-:S12]  /*4830*/  FADD.FTZ R0, R0, -1 ;  /* 0xbf80000000007421 */ /* 0x000fd80000010000 */
[----:B------:R-:W-:-:S07]  /*4840*/  @!P0 FADD.FTZ R0, R0, -1 ;  /* 0xbf80000000008421 */ /* 0x000fce0000010000 */
.L_x_22220:
[----:B------:R-:W-:Y:S05]  /*4850*/  BSYNC B2 ;  /* 0x0000000000027941 */ /* 0x000fea0003800000 */
.L_x_22219:
[----:B------:R-:W-:Y:S01]  /*4860*/  FFMA.FTZ R5, -R7, R0, R5 ;  /* 0x0000000007057223 */ /* 0x000fe20000010105 */
[----:B------:R-:W-:Y:S06]  /*4870*/  BRA `(.L_x_22217) ;  /* 0x00000000007c7947 */ /* 0x000fec0003800000 */
.L_x_22218:
        /* <DEDUP_REMOVED lines=15> */
.L_x_22224:
        /* <DEDUP_REMOVED lines=13> */
.L_x_22223:
[----:B------:R-:W-:Y:S05]  /*4a40*/  BSYNC B2 ;  /* 0x0000000000027941 */ /* 0x000fea0003800000 */
.L_x_22222:
[----:B------:R-:W-:-:S04]  /*4a50*/  FMUL.FTZ R5, R5, 1.1920928955078125e-07 ;  /* 0x3400000005057820 */ /* 0x000fc80000410000 */
[----:B------:R-:W-:-:S07]  /*4a60*/  FMUL.FTZ R5, R10, R5 ;  /* 0x000000050a057220 */ /* 0x000fce0000410000 */
.L_x_22217:
[----:B------:R-:W-:Y:S05]  /*4a70*/  BSYNC B0 ;  /* 0x0000000000007941 */ /* 0x000fea0003800000 */
.L_x_22216:
        /* <DEDUP_REMOVED lines=13> */
[----:B------:R-:W2:Y:S01]  /*4b50*/  @P0 FRND.FTZ.FLOOR R3, R0 ;  /* 0x0000000000030307 */ /* 0x000ea20000215000 */
[----:B------:R-:W-:-:S05]  /*4b60*/  @!P0 FMUL.FTZ R22, R22, UR4 ;  /* 0x0000000416168c20 */ /* 0x000fca0008410000 */
[----:B------:R-:W-:Y:S01]  /*4b70*/  @!P0 LOP3.LUT R22, RZ, 0x80000000, R22, 0xb8, !PT ;  /* 0x80000000ff168812 */ /* 0x000fe200078eb816 */
[----:B--2---:R-:W-:-:S05]  /*4b80*/  @P0 FADD.FTZ R5, R0, -R3 ;  /* 0x8000000300050221 */ /* 0x004fca0000010000 */
[----:B------:R-:W-:-:S13]  /*4b90*/  FSETP.GT.AND P2, PT, R5, 0.5, P0 ;  /* 0x3f0000000500780b */ /* 0x000fda0000744000 */
[----:B------:R-:W-:-:S04]  /*4ba0*/  @P2 FADD.FTZ R3, R3, 1 ;  /* 0x3f80000003032421 */ /* 0x000fc80000010000 */
[----:B------:R-:W-:-:S07]  /*4bb0*/  @P0 IMAD.MOV.U32 R22, RZ, RZ, R3 ;  /* 0x000000ffff160224 */ /* 0x000fce00078e0003 */
.L_x_22215:
[----:B------:R-:W-:Y:S05]  /*4bc0*/  BSYNC B1 ;  /* 0x0000000000017941 */ /* 0x000fea0003800000 */
.L_x_22214:
        /* <DEDUP_REMOVED lines=32> */
.L_x_22232:
[----:B------:R-:W-:Y:S01]  /*4dd0*/  FSETP.GEU.FTZ.AND P0, PT, R6, -R7, PT ;  /* 0x800000070600720b */ /* 0x000fe20003f1e000 */
[----:B------:R-:W-:-:S12]  /*4de0*/  FADD.FTZ R0, R0, -1 ;  /* 0xbf80000000007421 */ /* 0x000fd80000010000 */
[----:B------:R-:W-:-:S07]  /*4df0*/  @!P0 FADD.FTZ R0, R0, -1 ;  /* 0xbf80000000008421 */ /* 0x000fce0000010000 */
.L_x_22231:
[----:B------:R-:W-:Y:S05]  /*4e00*/  BSYNC B2 ;  /* 0x0000000000027941 */ /* 0x000fea0003800000 */
.L_x_22230:
[----:B------:R-:W-:Y:S01]  /*4e10*/  FFMA.FTZ R5, -R7, R0, R5 ;  /* 0x0000000007057223 */ /* 0x000fe20000010105 */
[----:B------:R-:W-:Y:S06]  /*4e20*/  BRA `(.L_x_22228) ;  /* 0x00000000007c7947 */ /* 0x000fec0003800000 */
.L_x_22229:
        /* <DEDUP_REMOVED lines=15> */
.L_x_22235:
        /* <DEDUP_REMOVED lines=13> */
.L_x_22234:
[----:B------:R-:W-:Y:S05]  /*4ff0*/  BSYNC B2 ;  /* 0x0000000000027941 */ /* 0x000fea0003800000 */
.L_x_22233:
[----:B------:R-:W-:-:S04]  /*5000*/  FMUL.FTZ R5, R5, 1.1920928955078125e-07 ;  /* 0x3400000005057820 */ /* 0x000fc80000410000 */
[----:B------:R-:W-:-:S07]  /*5010*/  FMUL.FTZ R5, R10, R5 ;  /* 0x000000050a057220 */ /* 0x000fce0000410000 */
.L_x_22228:
[----:B------:R-:W-:Y:S05]  /*5020*/  BSYNC B0 ;  /* 0x0000000000007941 */ /* 0x000fea0003800000 */
.L_x_22227:
        /* <DEDUP_REMOVED lines=20> */
.L_x_22226:
[----:B------:R-:W-:Y:S05]  /*5170*/  BSYNC B1 ;  /* 0x0000000000017941 */ /* 0x000fea0003800000 */
.L_x_22225:
        /* <DEDUP_REMOVED lines=25> */
.L_x_22241:
[----:B----4-:R-:W2:Y:S01]  /*5310*/  F2I.S64.TRUNC R4, R4 ;  /* 0x0000000400047311 */ /* 0x010ea2000020d900 */
[----:B------:R-:W-:Y:S02]  /*5320*/  VIADD R25, R25, 0x80 ;  /* 0x0000008019197836 */ /* 0x000fe40000000000 */
[----:B--2---:R-:W-:-:S05]  /*5330*/  IMAD.MOV.U32 R3, RZ, RZ, R4 ;  /* 0x000000ffff037224 */ /* 0x004fca00078e0004 */
[----:B------:R2:W-:Y:S01]  /*5340*/  STG.E.U8 desc[UR36][R8.64], R3 ;  /* 0x0000000308007986 */ /* 0x0005e2000c101124 */
[----:B------:R-:W-:Y:S05]  /*5350*/  BRA `(.L_x_22237) ;  /* 0x0000000c00907947 */ /* 0x000fea0003800000 */
.L_x_22240:
        /* <DEDUP_REMOVED lines=10> */
.L_x_22244:
[----:B------:R-:W2:Y:S01]  /*5400*/  F2I.FTZ.TRUNC.NTZ R3, R4 ;  /* 0x0000000400037305 */ /* 0x000ea2000021f100 */
[----:B------:R-:W-:Y:S01]  /*5410*/  VIADD R25, R25, 0x80 ;  /* 0x0000008019197836 */ /* 0x000fe20000000000 */
[----:B--2---:R2:W-:Y:S01]  /*5420*/  STG.E desc[UR36][R8.64], R3 ;  /* 0x0000000308007986 */ /* 0x0045e2000c101924 */
[----:B------:R-:W-:Y:S05]  /*5430*/  BRA `(.L_x_22237) ;  /* 0x0000000c00587947 */ /* 0x000fea0003800000 */
.L_x_22243:
[----:B------:R-:W2:Y:S01]  /*5440*/  F2I.FTZ.TRUNC.NTZ R3, R4 ;  /* 0x0000000400037305 */ /* 0x000ea2000021f100 */
[----:B------:R-:W-:Y:S01]  /*5450*/  VIADD R25, R25, 0x80 ;  /* 0x0000008019197836 */ /* 0x000fe20000000000 */
[----:B--2---:R2:W-:Y:S01]  /*5460*/  STG.E.U16 desc[UR36][R8.64], R3 ;  /* 0x0000000308007986 */ /* 0x0045e2000c101524 */
[----:B------:R-:W-:Y:S05]  /*5470*/  BRA `(.L_x_22237) ;  /* 0x0000000c00487947 */ /* 0x000fea0003800000 */
.L_x_22239:
        /* <DEDUP_REMOVED lines=9> */
.L_x_22246:
[----:B----4-:R-:W-:Y:S01]  /*5510*/  F2FP.F16.F32.PACK_AB R4, RZ, R4 ;  /* 0x00000004ff04723e */ /* 0x010fe200000000ff */
[----:B------:R-:W-:-:S04]  /*5520*/  VIADD R25, R25, 0x80 ;  /* 0x0000008019197836 */ /* 0x000fc80000000000 */
[----:B------:R2:W-:Y:S01]  /*5530*/  STG.E.U16 desc[UR36][R8.64], R4 ;  /* 0x0000000408007986 */ /* 0x0005e2000c101524 */
[----:B------:R-:W-:Y:S05]  /*5540*/  BRA `(.L_x_22237) ;  /* 0x0000000c00147947 */ /* 0x000fea0003800000 */
.L_x_22245:
        /* <DEDUP_REMOVED lines=10> */
.L_x_22248:
[----:B------:R-:W-:Y:S01]  /*55f0*/  F2FP.F16.F32.PACK_AB R3, RZ, R4 ;  /* 0x00000004ff03723e */ /* 0x000fe200000000ff */
[----:B------:R-:W-:-:S03]  /*5600*/  VIADD R25, R25, 0x80 ;  /* 0x0000008019197836 */ /* 0x000fc60000000000 */
[----:B------:R-:W-:-:S05]  /*5610*/  PRMT R3, R3, 0x5410, RZ ;  /* 0x0000541003037816 */ /* 0x000fca00000000ff */
[----:B------:R2:W-:Y:S01]  /*5620*/  STG.E desc[UR36][R8.64], R3 ;  /* 0x0000000308007986 */ /* 0x0005e2000c101924 */
[----:B------:R-:W-:Y:S05]  /*5630*/  BRA `(.L_x_22237) ;  /* 0x0000000800d87947 */ /* 0x000fea0003800000 */
.L_x_22247:
[----:B----4-:R-:W-:Y:S01]  /*5640*/  FMUL.FTZ R4, R4, 1 ;  /* 0x3f80000004047820 */ /* 0x010fe20000410000 */
[----:B------:R-:W-:-:S05]  /*5650*/  VIADD R25, R25, 0x80 ;  /* 0x0000008019197836 */ /* 0x000fca0000000000 */
[----:B------:R-:W2:Y:S02]  /*5660*/  F2F.F64.F32 R4, R4 ;  /* 0x0000000400047310 */ /* 0x000ea40000201800 */
[----:B--2---:R2:W-:Y:S01]  /*5670*/  STG.E.64 desc[UR36][R8.64], R4 ;  /* 0x0000000408007986 */ /* 0x0045e2000c101b24 */
[----:B------:R-:W-:Y:S05]  /*5680*/  BRA `(.L_x_22237) ;  /* 0x0000000800c47947 */ /* 0x000fea0003800000 */
.L_x_22238:
        /* <DEDUP_REMOVED lines=13> */
.L_x_22251:
[----:B----4-:R-:W-:Y:S01]  /*5760*/  FMUL.FTZ R4, R4, 1 ;  /* 0x3f80000004047820 */ /* 0x010fe20000410000 */
[----:B------:R-:W-:Y:S01]  /*5770*/  CS2R R6, SRZ ;  /* 0x0000000000067805 */ /* 0x000fe2000001ff00 */
[----:B------:R-:W-:-:S04]  /*5780*/  VIADD R25, R25, 0x80 ;  /* 0x0000008019197836 */ /* 0x000fc80000000000 */
[----:B------:R-:W2:Y:S02]  /*5790*/  F2F.F64.F32 R4, R4 ;  /* 0x0000000400047310 */ /* 0x000ea40000201800 */
[----:B--2---:R2:W-:Y:S01]  /*57a0*/  STG.E.128 desc[UR36][R8.64], R4 ;  /* 0x0000000408007986 */ /* 0x0045e2000c101d24 */
[----:B------:R-:W-:Y:S05]  /*57b0*/  BRA `(.L_x_22237) ;  /* 0x0000000800787947 */ /* 0x000fea0003800000 */
.L_x_22250:
        /* <DEDUP_REMOVED lines=20> */
.L_x_22255:
[----:B------:R-:W-:Y:S05]  /*5900*/  BSYNC B0 ;  /* 0x0000000000007941 */ /* 0x000fea0003800000 */
.L_x_22254:
[----:B------:R-:W-:Y:S01]  /*5910*/  LOP3.LUT R5, R0, R5, RZ, 0xfc, !PT ;  /* 0x0000000500057212 */ /* 0x000fe200078efcff */
[----:B------:R-:W-:-:S04]  /*5920*/  VIADD R25, R25, 0x80 ;  /* 0x0000008019197836 */ /* 0x000fc80000000000 */
[----:B------:R2:W-:Y:S01]  /*5930*/  STG.E.U8 desc[UR36][R8.64], R5 ;  /* 0x0000000508007986 */ /* 0x0005e2000c101124 */
[----:B------:R-:W-:Y:S05]  /*5940*/  BRA `(.L_x_22237) ;  /* 0x0000000800147947 */ /* 0x000fea0003800000 */
.L_x_22253:
        /* <DEDUP_REMOVED lines=12> */
.L_x_22257:
[----:B------:R-:W-:Y:S01]  /*5a10*/  IMAD.MOV.U32 R0, RZ, RZ, 0x7f ;  /* 0x0000007fff007424 */ /* 0x000fe200078e00ff */
[----:B------:R-:W-:-:S04]  /*5a20*/  ISETP.GT.U32.AND P0, PT, R5, 0x7f800000, PT ;  /* 0x7f8000000500780c */ /* 0x000fc80003f04070 */
[----:B------:R-:W-:-:S09]  /*5a30*/  SEL R0, R0, 0x7c, P0 ;  /* 0x0000007c00007807 */ /* 0x000fd20000000000 */
.L_x_22258:
[----:B------:R-:W-:Y:S05]  /*5a40*/  BSYNC B0 ;  /* 0x0000000000007941 */ /* 0x000fea0003800000 */
.L_x_22256:
[----:B----4-:R-:W-:Y:S01]  /*5a50*/  LOP3.LUT R4, R4, 0x80000000, RZ, 0xc0, !PT ;  /* 0x8000000004047812 */ /* 0x010fe200078ec0ff */
[----:B------:R-:W-:-:S03]  /*5a60*/  VIADD R25, R25, 0x80 ;  /* 0x0000008019197836 */ /* 0x000fc60000000000 */
[----:B------:R-:W-:-:S04]  /*5a70*/  SHF.R.U32.HI R3, RZ, 0x18, R4 ;  /* 0x00000018ff037819 */ /* 0x000fc80000011604 */
[----:B------:R-:W-:-:S05]  /*5a80*/  LOP3.LUT R3, R0, R3, RZ, 0xfc, !PT ;  /* 0x0000000300037212 */ /* 0x000fca00078efcff */
[----:B------:R2:W-:Y:S01]  /*5a90*/  STG.E.U8 desc[UR36][R8.64], R3 ;  /* 0x0000000308007986 */ /* 0x0005e2000c101124 */
[----:B------:R-:W-:Y:S05]  /*5aa0*/  BRA `(.L_x_22237) ;  /* 0x0000000400bc7947 */ /* 0x000fea0003800000 */
.L_x_22252:
[----:B----4-:R-:W-:Y:S01]  /*5ab0*/  F2FP.BF16.F32.PACK_AB R4, RZ, R4 ;  /* 0x00000004ff04723e */ /* 0x010fe200000010ff */
[----:B------:R-:W-:-:S04]  /*5ac0*/  VIADD R25, R25, 0x80 ;  /* 0x0000008019197836 */ /* 0x000fc80000000000 */
[----:B------:R2:W-:Y:S01]  /*5ad0*/  STG.E.U16 desc[UR36][R8.64], R4 ;  /* 0x0000000408007986 */ /* 0x0005e2000c101524 */
[----:B------:R-:W-:Y:S05]  /*5ae0*/  BRA `(.L_x_22237) ;  /* 0x0000000400ac7947 */ /* 0x000fea0003800000 */
.L_x_22249:
        /* <DEDUP_REMOVED lines=12> */
.L_x_22261:
        /* <DEDUP_REMOVED lines=16> */
.L_x_22264:
[----:B----4-:R-:W-:-:S04]  /*5cb0*/  LOP3.LUT R4, R4, 0x80000000, RZ, 0xc0, !PT ;  /* 0x8000000004047812 */ /* 0x010fc800078ec0ff */
[----:B------:R-:W-:-:S04]  /*5cc0*/  SHF.R.U32.HI R4, RZ, 0x18, R4 ;  /* 0x00000018ff047819 */ /* 0x000fc80000011604 */
[----:B------:R-:W-:-:S04]  /*5cd0*/  LOP3.LUT R3, R3, R4, RZ, 0xfc, !PT ;  /* 0x0000000403037212 */ /* 0x000fc800078efcff */
[----:B------:R-:W-:-:S07]  /*5ce0*/  PRMT R0, R3, 0x7610, R0 ;  /* 0x0000761003007816 */ /* 0x000fce0000000000 */
.L_x_22263:
[----:B------:R-:W-:Y:S05]  /*5cf0*/  BSYNC B0 ;  /* 0x0000000000007941 */ /* 0x000fea0003800000 */
.L_x_22262:
[----:B------:R2:W-:Y:S01]  /*5d00*/  STG.E.U8 desc[UR36][R8.64], R0 ;  /* 0x0000000008007986 */ /* 0x0005e2000c101124 */
[----:B------:R-:W-:Y:S01]  /*5d10*/  VIADD R25, R25, 0x80 ;  /* 0x0000008019197836 */ /* 0x000fe20000000000 */
[----:B------:R-:W-:Y:S06]  /*5d20*/  BRA `(.L_x_22237) ;  /* 0x00000004001c7947 */ /* 0x000fec0003800000 */
.L_x_22260:
        /* <DEDUP_REMOVED lines=16> */
.L_x_22267:
[----:B----4-:R-:W-:-:S04]  /*5e30*/  LOP3.LUT R4, R4, 0x80000000, RZ, 0xc0, !PT ;  /* 0x8000000004047812 */ /* 0x010fc800078ec0ff */
[----:B------:R-:W-:-:S04]  /*5e40*/  SHF.R.U32.HI R4, RZ, 0x18, R4 ;  /* 0x00000018ff047819 */ /* 0x000fc80000011604 */
[----:B------:R-:W-:-:S04]  /*5e50*/  LOP3.LUT R3, R3, R4, RZ, 0xfc, !PT ;  /* 0x0000000403037212 */ /* 0x000fc800078efcff */
[----:B------:R-:W-:-:S07]  /*5e60*/  PRMT R0, R3, 0x7610, R0 ;  /* 0x0000761003007816 */ /* 0x000fce0000000000 */
.L_x_22266:
[----:B------:R-:W-:Y:S05]  /*5e70*/  BSYNC B0 ;  /* 0x0000000000007941 */ /* 0x000fea0003800000 */
.L_x_22265:
[----:B------:R2:W-:Y:S01]  /*5e80*/  STG.E.U8 desc[UR36][R8.64], R0 ;  /* 0x0000000008007986 */ /* 0x0005e2000c101124 */
[----:B------:R-:W-:Y:S01]  /*5e90*/  VIADD R25, R25, 0x80 ;  /* 0x0000008019197836 */ /* 0x000fe20000000000 */
[----:B------:R-:W-:Y:S06]  /*5ea0*/  BRA `(.L_x_22237) ;  /* 0x0000000000bc7947 */ /* 0x000fec0003800000 */
.L_x_22259:
        /* <DEDUP_REMOVED lines=22> */
.L_x_22242:
        /* <DEDUP_REMOVED lines=16> */
.L_x_22270:
[----:B------:R-:W-:Y:S01]  /*6110*/  VIADD R25, R25, 0x80 ;  /* 0x0000008019197836 */ /* 0x000fe20000000000 */
[----:B------:R-:W-:Y:S06]  /*6120*/  BRA `(.L_x_22237) ;  /* 0x00000000001c7947 */ /* 0x000fec0003800000 */
.L_x_22269:
[----:B----4-:R-:W2:Y:S01]  /*6130*/  F2I.U64.TRUNC R4, R4 ;  /* 0x0000000400047311 */ /* 0x010ea2000020d800 */
[----:B------:R-:W-:Y:S01]  /*6140*/  VIADD R25, R25, 0x80 ;  /* 0x0000008019197836 */ /* 0x000fe20000000000 */
[----:B--2---:R2:W-:Y:S01]  /*6150*/  STG.E.64 desc[UR36][R8.64], R4 ;  /* 0x0000000408007986 */ /* 0x0045e2000c101b24 */
[----:B------:R-:W-:Y:S05]  /*6160*/  BRA `(.L_x_22237) ;  /* 0x00000000000c7947 */ /* 0x000fea0003800000 */
.L_x_22268:
[----:B------:R-:W2:Y:S01]  /*6170*/  F2I.FTZ.U32.TRUNC.NTZ R3, R4 ;  /* 0x0000000400037305 */ /* 0x000ea2000021f000 */
[----:B------:R-:W-:Y:S01]  /*6180*/  VIADD R25, R25, 0x80 ;  /* 0x0000008019197836 */ /* 0x000fe20000000000 */
[----:B--2---:R2:W-:Y:S06]  /*6190*/  STG.E desc[UR36][R8.64], R3 ;  /* 0x0000000308007986 */ /* 0x0045ec000c101924 */
.L_x_22237:
[----:B------:R-:W-:Y:S05]  /*61a0*/  BSYNC B6 ;  /* 0x0000000000067941 */ /* 0x000fea0003800000 */
.L_x_22236:
        /* <DEDUP_REMOVED lines=24> */
.L_x_22276:
[----:B-1-3--:R-:W1:Y:S02]  /*6330*/  F2I.S64.TRUNC R18, R18 ;  /* 0x0000001200127311 */ /* 0x00ae64000020d900 */
[----:B-1----:R-:W-:-:S05]  /*6340*/  IMAD.MOV.U32 R3, RZ, RZ, R18 ;  /* 0x000000ffff037224 */ /* 0x002fca00078e0012 */
[----:B------:R1:W-:Y:S01]  /*6350*/  STG.E.U8 desc[UR36][R8.64], R3 ;  /* 0x0000000308007986 */ /* 0x0003e2000c101124 */
[----:B------:R-:W-:Y:S05]  /*6360*/  BRA `(.L_x_22278) ;  /* 0x0000000c00407947 */ /* 0x000fea0003800000 */
.L_x_22275:
        /* <DEDUP_REMOVED lines=9> */
.L_x_22280:
[----:B-1-3--:R-:W1:Y:S02]  /*6400*/  F2I.FTZ.TRUNC.NTZ R3, R18 ;  /* 0x0000001200037305 */ /* 0x00ae64000021f100 */
[----:B-1----:R1:W-:Y:S01]  /*6410*/  STG.E desc[UR36][R8.64], R3 ;  /* 0x0000000308007986 */ /* 0x0023e2000c101924 */
[----:B------:R-:W-:Y:S05]  /*6420*/  BRA `(.L_x_22278) ;  /* 0x0000000c00107947 */ /* 0x000fea0003800000 */
.L_x_22279:
[----:B-1-3--:R-:W1:Y:S02]  /*6430*/  F2I.FTZ.TRUNC.NTZ R3, R18 ;  /* 0x0000001200037305 */ /* 0x00ae64000021f100 */
[----:B-1----:R1:W-:Y:S01]  /*6440*/  STG.E.U16 desc[UR36][R8.64], R3 ;  /* 0x0000000308007986 */ /* 0x0023e2000c101524 */
[----:B------:R-:W-:Y:S05]  /*6450*/  BRA `(.L_x_22278) ;  /* 0x0000000c00047947 */ /* 0x000fea0003800000 */
.L_x_22274:
        /* <DEDUP_REMOVED lines=8> */
.L_x_22282:
[----:B-1-3--:R-:W-:-:S05]  /*64e0*/  F2FP.F16.F32.PACK_AB R18, RZ, R18 ;  /* 0x00000012ff12723e */ /* 0x00afca00000000ff */
[----:B------:R1:W-:Y:S01]  /*64f0*/  STG.E.U16 desc[UR36][R8.64], R18 ;  /* 0x0000001208007986 */ /* 0x0003e2000c101524 */
[----:B------:R-:W-:Y:S05]  /*6500*/  BRA `(.L_x_22278) ;  /* 0x0000000800d87947 */ /* 0x000fea0003800000 */
.L_x_22281:
        /* <DEDUP_REMOVED lines=9> */
.L_x_22284:
[----:B-1-3--:R-:W-:-:S04]  /*65a0*/  F2FP.F16.F32.PACK_AB R3, RZ, R18 ;  /* 0x00000012ff03723e */ /* 0x00afc800000000ff */
[----:B------:R-:W-:-:S05]  /*65b0*/  PRMT R3, R3, 0x5410, RZ ;  /* 0x0000541003037816 */ /* 0x000fca00000000ff */
[----:B------:R1:W-:Y:S01]  /*65c0*/  STG.E desc[UR36][R8.64], R3 ;  /* 0x0000000308007986 */ /* 0x0003e2000c101924 */
[----:B------:R-:W-:Y:S05]  /*65d0*/  BRA `(.L_x_22278) ;  /* 0x0000000800a47947 */ /* 0x000fea0003800000 */
.L_x_22283:
[----:B-1-3--:R-:W-:-:S06]  /*65e0*/  FMUL.FTZ R4, R18, 1 ;  /* 0x3f80000012047820 */ /* 0x00afcc0000410000 */
[----:B------:R-:W1:Y:S02]  /*65f0*/  F2F.F64.F32 R4, R4 ;  /* 0x0000000400047310 */ /* 0x000e640000201800 */
[----:B-1----:R1:W-:Y:S01]  /*6600*/  STG.E.64 desc[UR36][R8.64], R4 ;  /* 0x0000000408007986 */ /* 0x0023e2000c101b24 */
[----:B------:R-:W-:Y:S05]  /*6610*/  BRA `(.L_x_22278) ;  /* 0x0000000800947947 */ /* 0x000fea0003800000 */
.L_x_22273:
        /* <DEDUP_REMOVED lines=12> */
.L_x_22287:
[----:B-1-3--:R-:W-:Y:S01]  /*66e0*/  FMUL.FTZ R4, R18, 1 ;  /* 0x3f80000012047820 */ /* 0x00afe20000410000 */
[----:B------:R-:W-:-:S05]  /*66f0*/  CS2R R6, SRZ ;  /* 0x0000000000067805 */ /* 0x000fca000001ff00 */
[----:B------:R-:W1:Y:S02]  /*6700*/  F2F.F64.F32 R4, R4 ;  /* 0x0000000400047310 */ /* 0x000e640000201800 */
[----:B-1----:R1:W-:Y:S01]  /*6710*/  STG.E.128 desc[UR36][R8.64], R4 ;  /* 0x0000000408007986 */ /* 0x0023e2000c101d24 */
[----:B------:R-:W-:Y:S05]  /*6720*/  BRA `(.L_x_22278) ;  /* 0x0000000800507947 */ /* 0x000fea0003800000 */
.L_x_22286:
        /* <DEDUP_REMOVED lines=20> */
.L_x_22291:
[----:B------:R-:W-:Y:S05]  /*6870*/  BSYNC B0 ;  /* 0x0000000000007941 */ /* 0x000fea0003800000 */
.L_x_22290:
[----:B------:R-:W-:-:S05]  /*6880*/  LOP3.LUT R5, R0, R5, RZ, 0xfc, !PT ;  /* 0x0000000500057212 */ /* 0x000fca00078efcff */
[----:B------:R1:W-:Y:S01]  /*6890*/  STG.E.U8 desc[UR36][R8.64], R5 ;  /* 0x0000000508007986 */ /* 0x0003e2000c101124 */
[----:B------:R-:W-:Y:S05]  /*68a0*/  BRA `(.L_x_22278) ;  /* 0x0000000400f07947 */ /* 0x000fea0003800000 */
.L_x_22289:
        /* <DEDUP_REMOVED lines=12> */
.L_x_22293:
[----:B------:R-:W-:Y:S01]  /*6970*/  IMAD.MOV.U32 R0, RZ, RZ, 0x7f ;  /* 0x0000007fff007424 */ /* 0x000fe200078e00ff */
[----:B------:R-:W-:-:S04]  /*6980*/  ISETP.GT.U32.AND P0, PT, R4, 0x7f800000, PT ;  /* 0x7f8000000400780c */ /* 0x000fc80003f04070 */
[----:B------:R-:W-:-:S09]  /*6990*/  SEL R0, R0, 0x7c, P0 ;  /* 0x0000007c00007807 */ /* 0x000fd20000000000 */
.L_x_22294:
[----:B------:R-:W-:Y:S05]  /*69a0*/  BSYNC B0 ;  /* 0x0000000000007941 */ /* 0x000fea0003800000 */
.L_x_22292:
[----:B------:R-:W-:-:S04]  /*69b0*/  LOP3.LUT R18, R18, 0x80000000, RZ, 0xc0, !PT ;  /* 0x8000000012127812 */ /* 0x000fc800078ec0ff */
[----:B------:R-:W-:-:S04]  /*69c0*/  SHF.R.U32.HI R3, RZ, 0x18, R18 ;  /* 0x00000018ff037819 */ /* 0x000fc80000011612 */
[----:B------:R-:W-:-:S05]  /*69d0*/  LOP3.LUT R3, R0, R3, RZ, 0xfc, !PT ;  /* 0x0000000300037212 */ /* 0x000fca00078efcff */
[----:B------:R1:W-:Y:S01]  /*69e0*/  STG.E.U8 desc[UR36][R8.64], R3 ;  /* 0x0000000308007986 */ /* 0x0003e2000c101124 */
[----:B------:R-:W-:Y:S05]  /*69f0*/  BRA `(.L_x_22278) ;  /* 0x00000004009c7947 */ /* 0x000fea0003800000 */
.L_x_22288:
[----:B-1-3--:R-:W-:-:S05]  /*6a00*/  F2FP.BF16.F32.PACK_AB R18, RZ, R18 ;  /* 0x00000012ff12723e */ /* 0x00afca00000010ff */
[----:B------:R1:W-:Y:S01]  /*6a10*/  STG.E.U16 desc[UR36][R8.64], R18 ;  /* 0x0000001208007986 */ /* 0x0003e2000c101524 */
[----:B------:R-:W-:Y:S05]  /*6a20*/  BRA `(.L_x_22278) ;  /* 0x0000000400907947 */ /* 0x000fea0003800000 */
.L_x_22285:
        /* <DEDUP_REMOVED lines=11> */
.L_x_22297:
        /* <DEDUP_REMOVED lines=16> */
.L_x_22300:
[----:B------:R-:W-:-:S04]  /*6be0*/  LOP3.LUT R18, R18, 0x80000000, RZ, 0xc0, !PT ;  /* 0x8000000012127812 */ /* 0x000fc800078ec0ff */
[----:B------:R-:W-:-:S04]  /*6bf0*/  SHF.R.U32.HI R3, RZ, 0x18, R18 ;  /* 0x00000018ff037819 */ /* 0x000fc80000011612 */
[----:B------:R-:W-:-:S04]  /*6c00*/  LOP3.LUT R0, R0, R3, RZ, 0xfc, !PT ;  /* 0x0000000300007212 */ /* 0x000fc800078efcff */
[----:B------:R-:W-:-:S07]  /*6c10*/  PRMT R4, R0, 0x7610, R4 ;  /* 0x0000761000047816 */ /* 0x000fce0000000004 */
.L_x_22299:
[----:B------:R-:W-:Y:S05]  /*6c20*/  BSYNC B0 ;  /* 0x0000000000007941 */ /* 0x000fea0003800000 */
.L_x_22298:
[----:B------:R4:W-:Y:S01]  /*6c30*/  STG.E.U8 desc[UR36][R8.64], R4 ;  /* 0x0000000408007986 */ /* 0x0009e2000c101124 */
[----:B------:R-:W-:Y:S05]  /*6c40*/  BRA `(.L_x_22278) ;  /* 0x0000000400087947 */ /* 0x000fea0003800000 */
.L_x_22296:
        /* <DEDUP_REMOVED lines=16> */
.L_x_22303:
[----:B------:R-:W-:-:S04]  /*6d50*/  LOP3.LUT R18, R18, 0x80000000, RZ, 0xc0, !PT ;  /* 0x8000000012127812 */ /* 0x000fc800078ec0ff */
[----:B------:R-:W-:-:S04]  /*6d60*/  SHF.R.U32.HI R3, RZ, 0x18, R18 ;  /* 0x00000018ff037819 */ /* 0x000fc80000011612 */
[----:B------:R-:W-:-:S04]  /*6d70*/  LOP3.LUT R0, R0, R3, RZ, 0xfc, !PT ;  /* 0x0000000300007212 */ /* 0x000fc800078efcff */
[----:B------:R-:W-:-:S07]  /*6d80*/  PRMT R4, R0, 0x7610, R4 ;  /* 0x0000761000047816 */ /* 0x000fce0000000004 */
.L_x_22302:
[----:B------:R-:W-:Y:S05]  /*6d90*/  BSYNC B0 ;  /* 0x0000000000007941 */ /* 0x000fea0003800000 */
.L_x_22301:
[----:B------:R1:W-:Y:S01]  /*6da0*/  STG.E.U8 desc[UR36][R8.64], R4 ;  /* 0x0000000408007986 */ /* 0x0003e2000c101124 */
[----:B------:R-:W-:Y:S05]  /*6db0*/  BRA `(.L_x_22278) ;  /* 0x0000000000ac7947 */ /* 0x000fea0003800000 */
.L_x_22295:
        /* <DEDUP_REMOVED lines=21> */
.L_x_22277:
        /* <DEDUP_REMOVED lines=16> */
.L_x_22306:
[----:B------:R-:W-:Y:S05]  /*7010*/  BRA `(.L_x_22278) ;  /* 0x0000000000147947 */ /* 0x000fea0003800000 */
.L_x_22305:
[----:B-1-3--:R-:W1:Y:S02]  /*7020*/  F2I.U64.TRUNC R18, R18 ;  /* 0x0000001200127311 */ /* 0x00ae64000020d800 */
[----:B-1----:R3:W-:Y:S01]  /*7030*/  STG.E.64 desc[UR36][R8.64], R18 ;  /* 0x0000001208007986 */ /* 0x0027e2000c101b24 */
[----:B------:R-:W-:Y:S05]  /*7040*/  BRA `(.L_x_22278) ;  /* 0x0000000000087947 */ /* 0x000fea0003800000 */
.L_x_22304:
[----:B-1-3--:R-:W1:Y:S02]  /*7050*/  F2I.FTZ.U32.TRUNC.NTZ R3, R18 ;  /* 0x0000001200037305 */ /* 0x00ae64000021f000 */
[----:B-1----:R1:W-:Y:S02]  /*7060*/  STG.E desc[UR36][R8.64], R3 ;  /* 0x0000000308007986 */ /* 0x0023e4000c101924 */
.L_x_22278:
        /* <DEDUP_REMOVED lines=24> */
.L_x_22310:
[----:B------:R-:W1:Y:S02]  /*71f0*/  F2I.S64.TRUNC R22, R22 ;  /* 0x0000001600167311 */ /* 0x000e64000020d900 */
[----:B-1----:R-:W-:-:S05]  /*7200*/  IMAD.MOV.U32 R3, RZ, RZ, R22 ;  /* 0x000000ffff037224 */ /* 0x002fca00078e0016 */
[----:B------:R1:W-:Y:S01]  /*7210*/  STG.E.U8 desc[UR36][R8.64], R3 ;  /* 0x0000000308007986 */ /* 0x0003e2000c101124 */
[----:B------:R-:W-:Y:S05]  /*7220*/  BRA `(.L_x_22312) ;  /* 0x0000000c00407947 */ /* 0x000fea0003800000 */
.L_x_22309:
        /* <DEDUP_REMOVED lines=9> */
.L_x_22314:
[----:B------:R-:W1:Y:S02]  /*72c0*/  F2I.FTZ.TRUNC.NTZ R3, R22 ;  /* 0x0000001600037305 */ /* 0x000e64000021f100 */
[----:B-1----:R4:W-:Y:S01]  /*72d0*/  STG.E desc[UR36][R8.64], R3 ;  /* 0x0000000308007986 */ /* 0x0029e2000c101924 */
[----:B------:R-:W-:Y:S05]  /*72e0*/  BRA `(.L_x_22312) ;  /* 0x0000000c00107947 */ /* 0x000fea0003800000 */
.L_x_22313:
[----:B------:R-:W1:Y:S02]  /*72f0*/  F2I.FTZ.TRUNC.NTZ R3, R22 ;  /* 0x0000001600037305 */ /* 0x000e64000021f100 */
[----:B-1----:R3:W-:Y:S01]  /*7300*/  STG.E.U16 desc[UR36][R8.64], R3 ;  /* 0x0000000308007986 */ /* 0x0027e2000c101524 */
[----:B------:R-:W-:Y:S05]  /*7310*/  BRA `(.L_x_22312) ;  /* 0x0000000c00047947 */ /* 0x000fea0003800000 */
.L_x_22308:
        /* <DEDUP_REMOVED lines=8> */
.L_x_22316:
[----:B------:R-:W-:-:S05]  /*73a0*/  F2FP.F16.F32.PACK_AB R22, RZ, R22 ;  /* 0x00000016ff16723e */ /* 0x000fca00000000ff */
[----:B------:R1:W-:Y:S01]  /*73b0*/  STG.E.U16 desc[UR36][R8.64], R22 ;  /* 0x0000001608007986 */ /* 0x0003e2000c101524 */
[----:B------:R-:W-:Y:S05]  /*73c0*/  BRA `(.L_x_22312) ;  /* 0x0000000800d87947 */ /* 0x000fea0003800000 */
.L_x_22315:
        /* <DEDUP_REMOVED lines=9> */
.L_x_22318:
[----:B------:R-:W-:-:S04]  /*7460*/  F2FP.F16.F32.PACK_AB R3, RZ, R22 ;  /* 0x00000016ff03723e */ /* 0x000fc800000000ff */
[----:B------:R-:W-:-:S05]  /*7470*/  PRMT R3, R3, 0x5410, RZ ;  /* 0x0000541003037816 */ /* 0x000fca00000000ff */
[----:B------:R1:W-:Y:S01]  /*7480*/  STG.E desc[UR36][R8.64], R3 ;  /* 0x0000000308007986 */ /* 0x0003e2000c101924 */
[----:B------:R-:W-:Y:S05]  /*7490*/  BRA `(.L_x_22312) ;  /* 0x0000000800a47947 */ /* 0x000fea0003800000 */
.L_x_22317:
[----:B------:R-:W-:-:S06]  /*74a0*/  FMUL.FTZ R4, R22, 1 ;  /* 0x3f80000016047820 */ /* 0x000fcc0000410000 */
[----:B------:R-:W1:Y:S02]  /*74b0*/  F2F.F64.F32 R4, R4 ;  /* 0x0000000400047310 */ /* 0x000e640000201800 */
[----:B-1----:R1:W-:Y:S01]  /*74c0*/  STG.E.64 desc[UR36][R8.64], R4 ;  /* 0x0000000408007986 */ /* 0x0023e2000c101b24 */
[----:B------:R-:W-:Y:S05]  /*74d0*/  BRA `(.L_x_22312) ;  /* 0x0000000800947947 */ /* 0x000fea0003800000 */
.L_x_22307:
        /* <DEDUP_REMOVED lines=12> */
.L_x_22321:
[----:B------:R-:W-:Y:S01]  /*75a0*/  FMUL.FTZ R4, R22, 1 ;  /* 0x3f80000016047820 */ /* 0x000fe20000410000 */
[----:B------:R-:W-:-:S05]  /*75b0*/  CS2R R6, SRZ ;  /* 0x0000000000067805 */ /* 0x000fca000001ff00 */
[----:B------:R-:W1:Y:S02]  /*75c0*/  F2F.F64.F32 R4, R4 ;  /* 0x0000000400047310 */ /* 0x000e640000201800 */
[----:B-1----:R1:W-:Y:S01]  /*75d0*/  STG.E.128 desc[UR36][R8.64], R4 ;  /* 0x0000000408007986 */ /* 0x0023e2000c101d24 */
[----:B------:R-:W-:Y:S05]  /*75e0*/  BRA `(.L_x_22312) ;  /* 0x0000000800507947 */ /* 0x000fea0003800000 */
.L_x_22320:
        /* <DEDUP_REMOVED lines=20> */
.L_x_22325:
[----:B------:R-:W-:Y:S05]  /*7730*/  BSYNC B0 ;  /* 0x0000000000007941 */ /* 0x000fea0003800000 */
.L_x_22324:
[----:B------:R-:W-:-:S05]  /*7740*/  LOP3.LUT R5, R0, R5, RZ, 0xfc, !PT ;  /* 0x0000000500057212 */ /* 0x000fca00078efcff */
[----:B------:R1:W-:Y:S01]  /*7750*/  STG.E.U8 desc[UR36][R8.64], R5 ;  /* 0x0000000508007986 */ /* 0x0003e2000c101124 */
[----:B------:R-:W-:Y:S05]  /*7760*/  BRA `(.L_x_22312) ;  /* 0x0000000400f07947 */ /* 0x000fea0003800000 */
.L_x_22323:
        /* <DEDUP_REMOVED lines=12> */
.L_x_22327:
[----:B------:R-:W-:Y:S01]  /*7830*/  IMAD.MOV.U32 R0, RZ, RZ, 0x7f ;  /* 0x0000007fff007424 */ /* 0x000fe200078e00ff */
[----:B------:R-:W-:-:S04]  /*7840*/  ISETP.GT.U32.AND P0, PT, R4, 0x7f800000, PT ;  /* 0x7f8000000400780c */ /* 0x000fc80003f04070 */
[----:B------:R-:W-:-:S09]  /*7850*/  SEL R0, R0, 0x7c, P0 ;  /* 0x0000007c00007807 */ /* 0x000fd20000000000 */
.L_x_22328:
[----:B------:R-:W-:Y:S05]  /*7860*/  BSYNC B0 ;  /* 0x0000000000007941 */ /* 0x000fea0003800000 */
.L_x_22326:
[----:B------:R-:W-:-:S04]  /*7870*/  LOP3.LUT R22, R22, 0x80000000, RZ, 0xc0, !PT ;  /* 0x8000000016167812 */ /* 0x000fc800078ec0ff */
[----:B------:R-:W-:-:S04]  /*7880*/  SHF.R.U32.HI R3, RZ, 0x18, R22 ;  /* 0x00000018ff037819 */ /* 0x000fc80000011616 */
[----:B------:R-:W-:-:S05]  /*7890*/  LOP3.LUT R3, R0, R3, RZ, 0xfc, !PT ;  /* 0x0000000300037212 */ /* 0x000fca00078efcff */
[----:B------:R1:W-:Y:S01]  /*78a0*/  STG.E.U8 desc[UR36][R8.64], R3 ;  /* 0x0000000308007986 */ /* 0x0003e2000c101124 */
[----:B------:R-:W-:Y:S05]  /*78b0*/  BRA `(.L_x_22312) ;  /* 0x00000004009c7947 */ /* 0x000fea0003800000 */
.L_x_22322:
[----:B------:R-:W-:-:S05]  /*78c0*/  F2FP.BF16.F32.PACK_AB R22, RZ, R22 ;  /* 0x00000016ff16723e */ /* 0x000fca00000010ff */
[----:B------:R1:W-:Y:S01]  /*78d0*/  STG.E.U16 desc[UR36][R8.64], R22 ;  /* 0x0000001608007986 */ /* 0x0003e2000c101524 */
[----:B------:R-:W-:Y:S05]  /*78e0*/  BRA `(.L_x_22312) ;  /* 0x0000000400907947 */ /* 0x000fea0003800000 */
.L_x_22319:
        /* <DEDUP_REMOVED lines=11> */
.L_x_22331:
        /* <DEDUP_REMOVED lines=16> */
.L_x_22334:
[----:B------:R-:W-:-:S04]  /*7aa0*/  LOP3.LUT R22, R22, 0x80000000, RZ, 0xc0, !PT ;  /* 0x8000000016167812 */ /* 0x000fc800078ec0ff */
[----:B------:R-:W-:-:S04]  /*7ab0*/  SHF.R.U32.HI R3, RZ, 0x18, R22 ;  /* 0x00000018ff037819 */ /* 0x000fc80000011616 */
[----:B------:R-:W-:-:S04]  /*7ac0*/  LOP3.LUT R0, R0, R3, RZ, 0xfc, !PT ;  /* 0x0000000300007212 */ /* 0x000fc800078efcff */
[----:B------:R-:W-:-:S07]  /*7ad0*/  PRMT R4, R0, 0x7610, R4 ;  /* 0x0000761000047816 */ /* 0x000fce0000000004 */
.L_x_22333:
[----:B------:R-:W-:Y:S05]  /*7ae0*/  BSYNC B0 ;  /* 0x0000000000007941 */ /* 0x000fea0003800000 */
.L_x_22332:
[----:B------:R1:W-:Y:S01]  /*7af0*/  STG.E.U8 desc[UR36][R8.64], R4 ;  /* 0x0000000408007986 */ /* 0x0003e2000c101124 */
[----:B------:R-:W-:Y:S05]  /*7b00*/  BRA `(.L_x_22312) ;  /* 0x0000000400087947 */ /* 0x000fea0003800000 */
.L_x_22330:
        /* <DEDUP_REMOVED lines=16> */
.L_x_22337:
[----:B------:R-:W-:-:S04]  /*7c10*/  LOP3.LUT R22, R22, 0x80000000, RZ, 0xc0, !PT ;  /* 0x8000000016167812 */ /* 0x000fc800078ec0ff */
[----:B------:R-:W-:-:S04]  /*7c20*/  SHF.R.U32.HI R3, RZ, 0x18, R22 ;  /* 0x00000018ff037819 */ /* 0x000fc80000011616 */
[----:B------:R-:W-:-:S04]  /*7c30*/  LOP3.LUT R0, R0, R3, RZ, 0xfc, !PT ;  /* 0x0000000300007212 */ /* 0x000fc800078efcff */
[----:B------:R-:W-:-:S07]  /*7c40*/  PRMT R4, R0, 0x7610, R4 ;  /* 0x0000761000047816 */ /* 0x000fce0000000004 */
.L_x_22336:
[----:B------:R-:W-:Y:S05]  /*7c50*/  BSYNC B0 ;  /* 0x0000000000007941 */ /* 0x000fea0003800000 */
.L_x_22335:
[----:B------:R1:W-:Y:S01]  /*7c60*/  STG.E.U8 desc[UR36][R8.64], R4 ;  /* 0x0000000408007986 */ /* 0x0003e2000c101124 */
[----:B------:R-:W-:Y:S05]  /*7c70*/  BRA `(.L_x_22312) ;  /* 0x0000000000ac7947 */ /* 0x000fea0003800000 */
.L_x_22329:
        /* <DEDUP_REMOVED lines=21> */
.L_x_22311:
        /* <DEDUP_REMOVED lines=16> */
.L_x_22340:
[----:B------:R-:W-:Y:S05]  /*7ed0*/  BRA `(.L_x_22312) ;  /* 0x0000000000147947 */ /* 0x000fea0003800000 */
.L_x_22339:
[----:B------:R-:W1:Y:S02]  /*7ee0*/  F2I.U64.TRUNC R22, R22 ;  /* 0x0000001600167311 */ /* 0x000e64000020d800 */
[----:B-1----:R1:W-:Y:S01]  /*7ef0*/  STG.E.64 desc[UR36][R8.64], R22 ;  /* 0x0000001608007986 */ /* 0x0023e2000c101b24 */
[----:B------:R-:W-:Y:S05]  /*7f00*/  BRA `(.L_x_22312) ;  /* 0x0000000000087947 */ /* 0x000fea0003800000 */
.L_x_22338:
[----:B------:R-:W1:Y:S02]  /*7f10*/  F2I.FTZ.U32.TRUNC.NTZ R3, R22 ;  /* 0x0000001600037305 */ /* 0x000e64000021f000 */
[----:B-1----:R1:W-:Y:S02]  /*7f20*/  STG.E desc[UR36][R8.64], R3 ;  /* 0x0000000308007986 */ /* 0x0023e4000c101924 */
.L_x_22312:
[----:B------:R-:W-:-:S07]  /*7f30*/  VIADD R25, R25, 0x80 ;  /* 0x0000008019197836 */ /* 0x000fce0000000000 */
.L_x_22272:
[----:B------:R-:W-:Y:S05]  /*7f40*/  BSYNC B6 ;  /* 0x0000000000067941 */ /* 0x000fea0003800000 */
.L_x_22271:
        /* <DEDUP_REMOVED lines=22> */
.L_x_22344:
[----:B------:R-:W1:Y:S02]  /*80b0*/  F2I.S64.TRUNC R24, R24 ;  /* 0x0000001800187311 */ /* 0x000e64000020d900 */
[----:B-1----:R-:W-:-:S05]  /*80c0*/  IMAD.MOV.U32 R5, RZ, RZ, R24 ;  /* 0x000000ffff057224 */ /* 0x002fca00078e0018 */
[----:B------:R-:W-:Y:S01]  /*80d0*/  STG.E.U8 desc[UR36][R2.64], R5 ;  /* 0x0000000502007986 */ /* 0x000fe2000c101124 */
[----:B------:R-:W-:Y:S05]  /*80e0*/  EXIT ;  /* 0x000000000000794d */ /* 0x000fea0003800000 */
.L_x_22343:
        /* <DEDUP_REMOVED lines=9> */
.L_x_22347:
[----:B------:R-:W1:Y:S02]  /*8180*/  F2I.FTZ.TRUNC.NTZ R5, R24 ;  /* 0x0000001800057305 */ /* 0x000e64000021f100 */
[----:B-1----:R-:W-:Y:S01]  /*8190*/  STG.E desc[UR36][R2.64], R5 ;  /* 0x0000000502007986 */ /* 0x002fe2000c101924 */
[----:B------:R-:W-:Y:S05]  /*81a0*/  EXIT ;  /* 0x000000000000794d */ /* 0x000fea0003800000 */
.L_x_22346:
[----:B------:R-:W1:Y:S02]  /*81b0*/  F2I.FTZ.TRUNC.NTZ R5, R24 ;  /* 0x0000001800057305 */ /* 0x000e64000021f100 */
[----:B-1----:R-:W-:Y:S01]  /*81c0*/  STG.E.U16 desc[UR36][R2.64], R5 ;  /* 0x0000000502007986 */ /* 0x002fe2000c101524 */
[----:B------:R-:W-:Y:S05]  /*81d0*/  EXIT ;  /* 0x000000000000794d */ /* 0x000fea0003800000 */
.L_x_22342:
        /* <DEDUP_REMOVED lines=8> */
.L_x_22349:
[----:B------:R-:W-:-:S05]  /*8260*/  F2FP.F16.F32.PACK_AB R24, RZ, R24 ;  /* 0x00000018ff18723e */ /* 0x000fca00000000ff */
[----:B------:R-:W-:Y:S01]  /*8270*/  STG.E.U16 desc[UR36][R2.64], R24 ;  /* 0x0000001802007986 */ /* 0x000fe2000c101524 */
[----:B------:R-:W-:Y:S05]  /*8280*/  EXIT ;  /* 0x000000000000794d */ /* 0x000fea0003800000 */
.L_x_22348:
        /* <DEDUP_REMOVED lines=9> */
.L_x_22351:
[----:B------:R-:W-:-:S04]  /*8320*/  F2FP.F16.F32.PACK_AB R5, RZ, R24 ;  /* 0x00000018ff05723e */ /* 0x000fc800000000ff */
[----:B------:R-:W-:-:S05]  /*8330*/  PRMT R5, R5, 0x5410, RZ ;  /* 0x0000541005057816 */ /* 0x000fca00000000ff */
[----:B------:R-:W-:Y:S01]  /*8340*/  STG.E desc[UR36][R2.64], R5 ;  /* 0x0000000502007986 */ /* 0x000fe2000c101924 */
[----:B------:R-:W-:Y:S05]  /*8350*/  EXIT ;  /* 0x000000000000794d */ /* 0x000fea0003800000 */
.L_x_22350:
[----:B------:R-:W-:-:S06]  /*8360*/  FMUL.FTZ R4, R24, 1 ;  /* 0x3f80000018047820 */ /* 0x000fcc0000410000 */
[----:B------:R-:W1:Y:S02]  /*8370*/  F2F.F64.F32 R4, R4 ;  /* 0x0000000400047310 */ /* 0x000e640000201800 */
[----:B-1----:R-:W-:Y:S01]  /*8380*/  STG.E.64 desc[UR36][R2.64], R4 ;  /* 0x0000000402007986 */ /* 0x002fe2000c101b24 */
[----:B------:R-:W-:Y:S05]  /*8390*/  EXIT ;  /* 0x000000000000794d */ /* 0x000fea0003800000 */
.L_x_22341:
        /* <DEDUP_REMOVED lines=12> */
.L_x_22354:
[----:B------:R-:W-:Y:S01]  /*8460*/  FMUL.FTZ R4, R24, 1 ;  /* 0x3f80000018047820 */ /* 0x000fe20000410000 */
[----:B------:R-:W-:-:S05]  /*8470*/  CS2R R6, SRZ ;  /* 0x0000000000067805 */ /* 0x000fca000001ff00 */
[----:B------:R-:W1:Y:S02]  /*8480*/  F2F.F64.F32 R4, R4 ;  /* 0x0000000400047310 */ /* 0x000e640000201800 */
[----:B-1----:R-:W-:Y:S01]  /*8490*/  STG.E.128 desc[UR36][R2.64], R4 ;  /* 0x0000000402007986 */ /* 0x002fe2000c101d24 */
[----:B------:R-:W-:Y:S05]  /*84a0*/  EXIT ;  /* 0x000000000000794d */ /* 0x000fea0003800000 */
.L_x_22353:
        /* <DEDUP_REMOVED lines=20> */
.L_x_22358:
[----:B------:R-:W-:Y:S05]  /*85f0*/  BSYNC B0 ;  /* 0x0000000000007941 */ /* 0x000fea0003800000 */
.L_x_22357:
[----:B------:R-:W-:-:S05]  /*8600*/  LOP3.LUT R7, R0, R7, RZ, 0xfc, !PT ;  /* 0x0000000700077212 */ /* 0x000fca00078efcff */
[----:B------:R-:W-:Y:S01]  /*8610*/  STG.E.U8 desc[UR36][R2.64], R7 ;  /* 0x0000000702007986 */ /* 0x000fe2000c101124 */
[----:B------:R-:W-:Y:S05]  /*8620*/  EXIT ;  /* 0x000000000000794d */ /* 0x000fea0003800000 */
.L_x_22356:
        /* <DEDUP_REMOVED lines=12> */
.L_x_22360:
[----:B------:R-:W-:Y:S01]  /*86f0*/  IMAD.MOV.U32 R0, RZ, RZ, 0x7f ;  /* 0x0000007fff007424 */ /* 0x000fe200078e00ff */
[----:B------:R-:W-:-:S04]  /*8700*/  ISETP.GT.U32.AND P0, PT, R4, 0x7f800000, PT ;  /* 0x7f8000000400780c */ /* 0x000fc80003f04070 */
[----:B------:R-:W-:-:S09]  /*8710*/  SEL R0, R0, 0x7c, P0 ;  /* 0x0000007c00007807 */ /* 0x000fd20000000000 */
.L_x_22361:
[----:B------:R-:W-:Y:S05]  /*8720*/  BSYNC B0 ;  /* 0x0000000000007941 */ /* 0x000fea0003800000 */
.L_x_22359:
[----:B------:R-:W-:-:S04]  /*8730*/  LOP3.LUT R24, R24, 0x80000000, RZ, 0xc0, !PT ;  /* 0x8000000018187812 */ /* 0x000fc800078ec0ff */
[----:B------:R-:W-:-:S04]  /*8740*/  SHF.R.U32.HI R5, RZ, 0x18, R24 ;  /* 0x00000018ff057819 */ /* 0x000fc80000011618 */
[----:B------:R-:W-:-:S05]  /*8750*/  LOP3.LUT R5, R0, R5, RZ, 0xfc, !PT ;  /* 0x0000000500057212 */ /* 0x000fca00078efcff */
[----:B------:R-:W-:Y:S01]  /*8760*/  STG.E.U8 desc[UR36][R2.64], R5 ;  /* 0x0000000502007986 */ /* 0x000fe2000c101124 */
[----:B------:R-:W-:Y:S05]  /*8770*/  EXIT ;  /* 0x000000000000794d */ /* 0x000fea0003800000 */
.L_x_22355:
[----:B------:R-:W-:-:S05]  /*8780*/  F2FP.BF16.F32.PACK_AB R24, RZ, R24 ;  /* 0x00000018ff18723e */ /* 0x000fca00000010ff */
[----:B------:R-:W-:Y:S01]  /*8790*/  STG.E.U16 desc[UR36][R2.64], R24 ;  /* 0x0000001802007986 */ /* 0x000fe2000c101524 */
[----:B------:R-:W-:Y:S05]  /*87a0*/  EXIT ;  /* 0x000000000000794d */ /* 0x000fea0003800000 */
.L_x_22352:
        /* <DEDUP_REMOVED lines=11> */
.L_x_22364:
        /* <DEDUP_REMOVED lines=16> */
.L_x_22367:
[----:B------:R-:W-:-:S04]  /*8960*/  LOP3.LUT R24, R24, 0x80000000, RZ, 0xc0, !PT ;  /* 0x8000000018187812 */ /* 0x000fc800078ec0ff */
[----:B------:R-:W-:-:S04]  /*8970*/  SHF.R.U32.HI R5, RZ, 0x18, R24 ;  /* 0x00000018ff057819 */ /* 0x000fc80000011618 */
[----:B------:R-:W-:-:S04]  /*8980*/  LOP3.LUT R4, R4, R5, RZ, 0xfc, !PT ;  /* 0x0000000504047212 */ /* 0x000fc800078efcff */
[----:B------:R-:W-:-:S07]  /*8990*/  PRMT R0, R4, 0x7610, R0 ;  /* 0x0000761004007816 */ /* 0x000fce0000000000 */
.L_x_22366:
[----:B------:R-:W-:Y:S05]  /*89a0*/  BSYNC B0 ;  /* 0x0000000000007941 */ /* 0x000fea0003800000 */
.L_x_22365:
[----:B------:R-:W-:Y:S01]  /*89b0*/  STG.E.U8 desc[UR36][R2.64], R0 ;  /* 0x0000000002007986 */ /* 0x000fe2000c101124 */
[----:B------:R-:W-:Y:S05]  /*89c0*/  EXIT ;  /* 0x000000000000794d */ /* 0x000fea0003800000 */
.L_x_22363:
        /* <DEDUP_REMOVED lines=16> */
.L_x_22370:
[----:B------:R-:W-:-:S04]  /*8ad0*/  LOP3.LUT R24, R24, 0x80000000, RZ, 0xc0, !PT ;  /* 0x8000000018187812 */ /* 0x000fc800078ec0ff */
[----:B------:R-:W-:-:S04]  /*8ae0*/  SHF.R.U32.HI R5, RZ, 0x18, R24 ;  /* 0x00000018ff057819 */ /* 0x000fc80000011618 */
[----:B------:R-:W-:-:S04]  /*8af0*/  LOP3.LUT R4, R4, R5, RZ, 0xfc, !PT ;  /* 0x0000000504047212 */ /* 0x000fc800078efcff */
[----:B------:R-:W-:-:S07]  /*8b00*/  PRMT R0, R4, 0x7610, R0 ;  /* 0x0000761004007816 */ /* 0x000fce0000000000 */
.L_x_22369:
[----:B------:R-:W-:Y:S05]  /*8b10*/  BSYNC B0 ;  /* 0x0000000000007941 */ /* 0x000fea0003800000 */
.L_x_22368:
[----:B------:R-:W-:Y:S01]  /*8b20*/  STG.E.U8 desc[UR36][R2.64], R0 ;  /* 0x0000000002007986 */ /* 0x000fe2000c101124 */
[----:B------:R-:W-:Y:S05]  /*8b30*/  EXIT ;  /* 0x000000000000794d */ /* 0x000fea0003800000 */
.L_x_22362:
        /* <DEDUP_REMOVED lines=21> */
.L_x_22345:
        /* <DEDUP_REMOVED lines=16> */
.L_x_22373:
[----:B------:R-:W-:Y:S05]  /*8d90*/  EXIT ;  /* 0x000000000000794d */ /* 0x000fea0003800000 */
.L_x_22372:
[----:B------:R-:W1:Y:S02]  /*8da0*/  F2I.U64.TRUNC R24, R24 ;  /* 0x0000001800187311 */ /* 0x000e64000020d800 */
[----:B-1----:R-:W-:Y:S01]  /*8db0*/  STG.E.64 desc[UR36][R2.64], R24 ;  /* 0x0000001802007986 */ /* 0x002fe2000c101b24 */
[----:B------:R-:W-:Y:S05]  /*8dc0*/  EXIT ;  /* 0x000000000000794d */ /* 0x000fea0003800000 */
.L_x_22371:
[----:B------:R-:W1:Y:S02]  /*8dd0*/  F2I.FTZ.U32.TRUNC.NTZ R5, R24 ;  /* 0x0000001800057305 */ /* 0x000e64000021f000 */
[----:B-1----:R-:W-:Y:S01]  /*8de0*/  STG.E desc[UR36][R2.64], R5 ;  /* 0x0000000502007986 */ /* 0x002fe2000c101924 */
[----:B------:R-:W-:Y:S05]  /*8df0*/  EXIT ;  /* 0x000000000000794d */ /* 0x000fea0003800000 */
.L_x_22374:
        /* <DEDUP_REMOVED lines=16> */
.L_x_37861:


//--------------------- .text._ZN2at6native18elementwise_kernelILi128ELi2EZNS0_22gpu_kernel_impl_nocastIZZZNS0_15binary_internal21div_floor_kernel_cudaERNS_18TensorIteratorBaseEENKUlvE0_clEvENKUlvE0_clEvEUlfE_EEvS5_RKT_EUliE_EEviT1_ --------------------------
	.section	.text._ZN2at6native18elementwise_kernelILi128ELi2EZNS0_22gpu_kernel_impl_nocastIZZZNS0_15binary_internal21div_floor_kernel_cudaERNS_18TensorIteratorBaseEENKUlvE0_clEvENKUlvE0_clEvEUlfE_EEvS5_RKT_EUliE_EEviT1_,"ax",@progbits
	.align	128
        .global         _ZN2at6native18elementwise_kernelILi128ELi2EZNS0_22gpu_kernel_impl_nocastIZZZNS0_15binary_internal21div_floor_kernel_cudaERNS_18TensorIteratorBaseEENKUlvE0_clEvENKUlvE0_clEvEUlfE_EEvS5_RKT_EUliE_EEviT1_
        .type           _ZN2at6native18elementwise_kernelILi128ELi2EZNS0_22gpu_kernel_impl_nocastIZZZNS0_15binary_internal21div_floor_kernel_cudaERNS_18TensorIteratorBaseEENKUlvE0_clEvENKUlvE0_clEvEUlfE_EEvS5_RKT_EUliE_EEviT1_,@function
        .size           _ZN2at6native18elementwise_kernelILi128ELi2EZNS0_22gpu_kernel_impl_nocastIZZZNS0_15binary_internal21div_floor_kernel_cudaERNS_18TensorIteratorBaseEENKUlvE0_clEvENKUlvE0_clEvEUlfE_EEvS5_RKT_EUliE_EEviT1_,(.L_x_37862 - _ZN2at6native18elementwise_kernelILi128ELi2EZNS0_22gpu_kernel_impl_nocastIZZZNS0_15binary_internal21div_floor_kernel_cudaERNS_18TensorIteratorBaseEENKUlvE0_clEvENKUlvE0_clEvEUlfE_EEvS5_RKT_EUliE_EEviT1_)
        .other          _ZN2at6native18elementwise_kernelILi128ELi2EZNS0_22gpu_kernel_impl_nocastIZZZNS0_15binary_internal21div_floor_kernel_cudaERNS_18TensorIteratorBaseEENKUlvE0_clEvENKUlvE0_clEvEUlfE_EEvS5_RKT_EUliE_EEviT1_,@"STO_CUDA_ENTRY STV_DEFAULT"
_ZN2at6native18elementwise_kernelILi128ELi2EZNS0_22gpu_kernel_impl_nocastIZZZNS0_15binary_internal21div_floor_kernel_cudaERNS_18TensorIteratorBaseEENKUlvE0_clEvENKUlvE0_clEvEUlfE_EEvS5_RKT_EUliE_EEviT1_:
.text._ZN2at6native18elementwise_kernelILi128ELi2EZNS0_22gpu_kernel_impl_nocastIZZZNS0_15binary_internal21div_floor_kernel_cudaERNS_18TensorIteratorBaseEENKUlvE0_clEvENKUlvE0_clEvEUlfE_EEvS5_RKT_EUliE_EEviT1_:
        /* <DEDUP_REMOVED lines=313> */
.L_x_22377:
[----:B------:R-:W-:Y:S01]  /*1390*/  ULDC.64 UR8, c[0x0][0x418] ;  /* 0x0001060000087ab9 */ /* 0x000fe20000000a00 */
[----:B------:R-:W0:Y:S01]  /*13a0*/  LDC R7, c[0x0][0x420] ;  /* 0x00010800ff077b82 */ /* 0x000e220000000800 */
[----:B------:R-:W-:-:S04]  /*13b0*/  IADD3 R8, P0, R0, UR8, RZ ;  /* 0x0000000800087c10 */ /* 0x000fc8000ff1e0ff */
[----:B------:R-:W-:Y:S01]  /*13c0*/  IADD3.X R9, RZ, UR9, RZ, P0, !PT ;  /* 0x00000009ff097c10 */ /* 0x000fe200087fe4ff */
[----:B------:R-:W-:-:S04]  /*13d0*/  ULDC.64 UR8, c[0x0][0x410] ;  /* 0x0001040000087ab9 */ /* 0x000fc80000000a00 */
[----:B------:R-:W0:Y:S01]  /*13e0*/  LDG.E R6, desc[UR4][R8.64] ;  /* 0x0000000408067981 */ /* 0x000e22000c1e1900 */
[----:B------:R-:W-:Y:S01]  /*13f0*/  IADD3 R4, P1, R3, UR8, RZ ;  /* 0x0000000803047c10 */ /* 0x000fe2000ff3e0ff */
[----:B------:R-:W-:Y:S03]  /*1400*/  BSSY B0, `(.L_x_22378) ;  /* 0x0000041000007945 */ /* 0x000fe60003800000 */
[----:B------:R-:W-:Y:S02]  /*1410*/  IADD3.X R5, RZ, UR9, RZ, P1, !PT ;  /* 0x00000009ff057c10 */ /* 0x000fe40008ffe4ff */
        /* <DEDUP_REMOVED lines=26> */
.L_x_22383:
[----:B------:R-:W-:Y:S01]  /*15c0*/  FSETP.GEU.FTZ.AND P0, PT, R10, -R0, PT ;  /* 0x800000000a00720b */ /* 0x000fe20003f1e000 */
[----:B------:R-:W-:-:S12]  /*15d0*/  FADD.FTZ R8, R8, -1 ;  /* 0xbf80000008087421 */ /* 0x000fd80000010000 */
[----:B------:R-:W-:-:S07]  /*15e0*/  @!P0 FADD.FTZ R8, R8, -1 ;  /* 0xbf80000008088421 */ /* 0x000fce0000010000 */
.L_x_22382:
[----:B------:R-:W-:Y:S05]  /*15f0*/  BSYNC B2 ;  /* 0x0000000000027941 */ /* 0x000fea0003800000 */
.L_x_22381:
[----:B------:R-:W-:Y:S01]  /*1600*/  FFMA.FTZ R3, -R0, R8, R3 ;  /* 0x0000000800037223 */ /* 0x000fe20000010103 */
[----:B------:R-:W-:Y:S06]  /*1610*/  BRA `(.L_x_22379) ;  /* 0x00000000007c7947 */ /* 0x000fec0003800000 */
.L_x_22380:
        /* <DEDUP_REMOVED lines=15> */
.L_x_22386:
        /* <DEDUP_REMOVED lines=13> */
.L_x_22385:
[----:B------:R-:W-:Y:S05]  /*17e0*/  BSYNC B2 ;  /* 0x0000000000027941 */ /* 0x000fea0003800000 */
.L_x_22384:
[----:B------:R-:W-:-:S04]  /*17f0*/  FMUL.FTZ R8, R8, 1.1920928955078125e-07 ;  /* 0x3400000008087820 */ /* 0x000fc80000410000 */
[----:B0-----:R-:W-:-:S07]  /*1800*/  FMUL.FTZ R3, R13, R8 ;  /* 0x000000080d037220 */ /* 0x001fce0000410000 */
.L_x_22379:
[----:B------:R-:W-:Y:S05]  /*1810*/  BSYNC B0 ;  /* 0x0000000000007941 */ /* 0x000fea0003800000 */
.L_x_22378:
[C---:B------:R-:W-:Y:S01]  /*1820*/  FSETP.GTU.FTZ.AND P0, PT, |R3|.reuse, +INF , PT ;  /* 0x7f8000000300780b */ /* 0x040fe20003f1c200 */
[----:B------:R-:W-:Y:S01]  /*1830*/  ULDC UR7, c[0x0][0x424] ;  /* 0x0001090000077ab9 */ /* 0x000fe20000000800 */
[----:B------:R-:W-:-:S04]  /*1840*/  LOP3.LUT R0, R3, 0x80000000, R6, 0xb8, !PT ;  /* 0x8000000003007812 */ /* 0x000fc800078eb806 */
[----:B------:R-:W-:Y:S02]  /*1850*/  FSEL R3, R3, R0, P0 ;  /* 0x0000000003037208 */ /* 0x000fe40000000000 */
[----:B------:R-:W-:Y:S02]  /*1860*/  PLOP3.LUT P0, PT, PT, PT, PT, 0x8, 0x0 ;  /* 0x000000000000781c */ /* 0x000fe40003f0e170 */
[----:B------:R-:W-:Y:S01]  /*1870*/  FSETP.NEU.FTZ.AND P1, PT, R3, RZ, PT ;  /* 0x000000ff0300720b */ /* 0x000fe20003f3d000 */
[----:B------:R-:W-:-:S04]  /*1880*/  FADD.FTZ R0, R6, -R3 ;  /* 0x8000000306007221 */ /* 0x000fc80000010000 */
[----:B------:R-:W-:-:S08]  /*1890*/  FMUL.FTZ R0, R0, UR7 ;  /* 0x0000000700007c20 */ /* 0x000fd00008410000 */
[----:B------:R-:W-:Y:S02]  /*18a0*/  @P1 FSETP.GEU.FTZ.AND P2, PT, R7, RZ, PT ;  /* 0x000000ff0700120b */ /* 0x000fe40003f5e000 */
[----:B------:R-:W-:-:S04]  /*18b0*/  @P1 FSETP.GEU.FTZ.AND P3, PT, R3, RZ, PT ;  /* 0x000000ff0300120b */ /* 0x000fc80003f7e000 */
[----:B------:R-:W-:-:S13]  /*18c0*/  @P1 PLOP3.LUT P0, PT, P3, P2, PT, 0x28, 0x0 ;  /* 0x000000000000181c */ /* 0x000fda0001f04570 */
[----:B------:R-:W-:-:S05]  /*18d0*/  @P0 FADD.FTZ R0, R0, -1 ;  /* 0xbf80000000000421 */ /* 0x000fca0000010000 */
[----:B------:R-:W-:-:S13]  /*18e0*/  FSETP.NEU.FTZ.AND P0, PT, R0, RZ, PT ;  /* 0x000000ff0000720b */ /* 0x000fda0003f1d000 */
[----:B------:R-:W0:Y:S01]  /*18f0*/  @P0 FRND.FTZ.FLOOR R3, R0 ;  /* 0x0000000000030307 */ /* 0x000e220000215000 */
[----:B------:R-:W-:-:S05]  /*1900*/  @!P0 FMUL.FTZ R6, R6, UR7 ;  /* 0x0000000706068c20 */ /* 0x000fca0008410000 */
[----:B------:R-:W-:Y:S01]  /*1910*/  @!P0 LOP3.LUT R9, RZ, 0x80000000, R6, 0xb8, !PT ;  /* 0x80000000ff098812 */ /* 0x000fe200078eb806 */
[----:B0-----:R-:W-:-:S05]  /*1920*/  @P0 FADD.FTZ R7, R0, -R3 ;  /* 0x8000000300070221 */ /* 0x001fca0000010000 */
[----:B------:R-:W-:Y:S02]  /*1930*/  FSETP.GT.AND P1, PT, R7, 0.5, P0 ;  /* 0x3f0000000700780b */ /* 0x000fe40000724000 */
[----:B------:R-:W-:-:S11]  /*1940*/  IADD3 R7, R2, 0x80, RZ ;  /* 0x0000008002077810 */ /* 0x000fd60007ffe0ff */
[----:B------:R-:W-:-:S05]  /*1950*/  @P1 FADD.FTZ R3, R3, 1 ;  /* 0x3f80000003031421 */ /* 0x000fca0000010000 */
[----:B------:R-:W-:-:S05]  /*1960*/  @P0 MOV R9, R3 ;  /* 0x0000000300090202 */ /* 0x000fca0000000f00 */
[----:B------:R0:W-:Y:S02]  /*1970*/  STG.E desc[UR4][R4.64], R9 ;  /* 0x0000000904007986 */ /* 0x0001e4000c101904 */
.L_x_22376:
[----:B------:R-:W-:Y:S05]  /*1980*/  BSYNC B1 ;  /* 0x0000000000017941 */ /* 0x000fea0003800000 */
.L_x_22375:
        /* <DEDUP_REMOVED lines=305> */
.L_x_22387:
[----:B------:R-:W-:Y:S01]  /*2ca0*/  ULDC.64 UR6, c[0x0][0x418] ;  /* 0x0001060000067ab9 */ /* 0x000fe20000000a00 */
[----:B0-----:R-:W0:Y:S01]  /*2cb0*/  LDC R5, c[0x0][0x420] ;  /* 0x00010800ff057b82 */ /* 0x001e220000000800 */
[----:B------:R-:W-:-:S05]  /*2cc0*/  IADD3 R6, P0, R0, UR6, RZ ;  /* 0x0000000600067c10 */ /* 0x000fca000ff1e0ff */
[----:B------:R-:W-:Y:S01]  /*2cd0*/  IMAD.X R7, RZ, RZ, UR7, P0 ;  /* 0x00000007ff077e24 */ /* 0x000fe200080e06ff */
        /* <DEDUP_REMOVED lines=31> */
.L_x_22393:
[----:B------:R-:W-:Y:S01]  /*2ed0*/  FSETP.GEU.FTZ.AND P0, PT, R6, -R7, PT ;  /* 0x800000070600720b */ /* 0x000fe20003f1e000 */
[----:B------:R-:W-:-:S12]  /*2ee0*/  FADD.FTZ R0, R0, -1 ;  /* 0xbf80000000007421 */ /* 0x000fd80000010000 */
[----:B------:R-:W-:-:S07]  /*2ef0*/  @!P0 FADD.FTZ R0, R0, -1 ;  /* 0xbf80000000008421 */ /* 0x000fce0000010000 */
.L_x_22392:
[----:B------:R-:W-:Y:S05]  /*2f00*/  BSYNC B1 ;  /* 0x0000000000017941 */ /* 0x000fea0003800000 */
.L_x_22391:
[----:B------:R-:W-:Y:S01]  /*2f10*/  FFMA.FTZ R9, -R7, R0, R9 ;  /* 0x0000000007097223 */ /* 0x000fe20000010109 */
[----:B------:R-:W-:Y:S06]  /*2f20*/  BRA `(.L_x_22389) ;  /* 0x00000000007c7947 */ /* 0x000fec0003800000 */
.L_x_22390:
        /* <DEDUP_REMOVED lines=15> */
.L_x_22396:
        /* <DEDUP_REMOVED lines=13> */
.L_x_22395:
[----:B------:R-:W-:Y:S05]  /*30f0*/  BSYNC B1 ;  /* 0x0000000000017941 */ /* 0x000fea0003800000 */
.L_x_22394:
[----:B------:R-:W-:-:S04]  /*3100*/  FMUL.FTZ R9, R6, 1.1920928955078125e-07 ;  /* 0x3400000006097820 */ /* 0x000fc80000410000 */
[----:B------:R-:W-:-:S07]  /*3110*/  FMUL.FTZ R9, R10, R9 ;  /* 0x000000090a097220 */ /* 0x000fce0000410000 */
.L_x_22389:
[----:B------:R-:W-:Y:S05]  /*3120*/  BSYNC B0 ;  /* 0x0000000000007941 */ /* 0x000fea0003800000 */
.L_x_22388:
        /* <DEDUP_REMOVED lines=13> */
[----:B------:R-:W1:Y:S01]  /*3200*/  @P0 FRND.FTZ.FLOOR R5, R0 ;  /* 0x0000000000050307 */ /* 0x000e620000215000 */
[----:B------:R-:W-:-:S05]  /*3210*/  @!P0 FMUL.FTZ R4, R4, UR6 ;  /* 0x0000000604048c20 */ /* 0x000fca0008410000 */
[----:B------:R-:W-:Y:S01]  /*3220*/  @!P0 LOP3.LUT R7, RZ, 0x80000000, R4, 0xb8, !PT ;  /* 0x80000000ff078812 */ /* 0x000fe200078eb804 */
[----:B-1----:R-:W-:-:S05]  /*3230*/  @P0 FADD.FTZ R6, R0, -R5 ;  /* 0x8000000500060221 */ /* 0x002fca0000010000 */
[----:B------:R-:W-:-:S13]  /*3240*/  FSETP.GT.AND P1, PT, R6, 0.5, P0 ;  /* 0x3f0000000600780b */ /* 0x000fda0000724000 */
[----:B------:R-:W-:-:S05]  /*3250*/  @P1 FADD.FTZ R5, R5, 1 ;  /* 0x3f80000005051421 */ /* 0x000fca0000010000 */
[----:B------:R-:W-:-:S05]  /*3260*/  @P0 MOV R7, R5 ;  /* 0x0000000500070202 */ /* 0x000fca0000000f00 */
[----:B------:R-:W-:Y:S01]  /*3270*/  STG.E desc[UR4][R2.64], R7 ;  /* 0x0000000702007986 */ /* 0x000fe2000c101904 */
[----:B------:R-:W-:Y:S05]  /*3280*/  EXIT ;  /* 0x000000000000794d */ /* 0x000fea0003800000 */
.L_x_22397:
        /* <DEDUP_REMOVED lines=15> */
.L_x_37862:


//--------------------- .text._ZN2at6native27unrolled_elementwise_kernelIZZZNS0_15binary_internal21div_floor_kernel_cudaERNS_18TensorIteratorBaseEENKUlvE0_clEvENKUlvE0_clEvEUlfE_St5arrayIPcLm2EELi4E23TrivialOffsetCalculatorILi1EjESC_NS0_6memory15LoadWithoutCastENSD_16StoreWithoutCastEEEviT_T0_T2_T3_T4_T5_ --------------------------
	.section	.text._ZN2at6native27unrolled_elementwise_kernelIZZZNS0_15binary_internal21div_floor_kernel_cudaERNS_18TensorIteratorBaseEENKUlvE0_clEvENKUlvE0_clEvEUlfE_St5arrayIPcLm2EELi4E23TrivialOffsetCalculatorILi1EjESC_NS0_6memory15LoadWithoutCastENSD_16StoreWithoutCastEEEviT_T0_T2_T3_T4_T5_,"ax",@progbits
	.align	128
        .global         _ZN2at6native27unrolled_elementwise_kernelIZZZNS0_15binary_internal21div_floor_kernel_cudaERNS_18TensorIteratorBaseEENKUlvE0_clEvENKUlvE0_clEvEUlfE_St5arrayIPcLm2EELi4E23TrivialOffsetCalculatorILi1EjESC_NS0_6memory15LoadWithoutCastENSD_16StoreWithoutCastEEEviT_T0_T2_T3_T4_T5_
        .type           _ZN2at6native27unrolled_elementwise_kernelIZZZNS0_15binary_internal21div_floor_kernel_cudaERNS_18TensorIteratorBaseEENKUlvE0_clEvENKUlvE0_clEvEUlfE_St5arrayIPcLm2EELi4E23TrivialOffsetCalculatorILi1EjESC_NS0_6memory15LoadWithoutCastENSD_16StoreWithoutCastEEEviT_T0_T2_T3_T4_T5_,@function
        .size           _ZN2at6native27unrolled_elementwise_kernelIZZZNS0_15binary_internal21div_floor_kernel_cudaERNS_18TensorIteratorBaseEENKUlvE0_clEvENKUlvE0_clEvEUlfE_St5arrayIPcLm2EELi4E23TrivialOffsetCalculatorILi1EjESC_NS0_6memory15LoadWithoutCastENSD_16StoreWithoutCastEEEviT_T0_T2_T3_T4_T5_,(.L_x_37863 - _ZN2at6native27unrolled_elementwise_kernelIZZZNS0_15binary_internal21div_floor_kernel_cudaERNS_18TensorIteratorBaseEENKUlvE0_clEvENKUlvE0_clEvEUlfE_St5arrayIPcLm2EELi4E23TrivialOffsetCalculatorILi1EjESC_NS0_6memory15LoadWithoutCastENSD_16StoreWithoutCastEEEviT_T0_T2_T3_T4_T5_)
        .other          _ZN2at6native27unrolled_elementwise_kernelIZZZNS0_15binary_internal21div_floor_kernel_cudaERNS_18TensorIteratorBaseEENKUlvE0_clEvENKUlvE0_clEvEUlfE_St5arrayIPcLm2EELi4E23TrivialOffsetCalculatorILi1EjESC_NS0_6memory15LoadWithoutCastENSD_16StoreWithoutCastEEEviT_T0_T2_T3_T4_T5_,@"STO_CUDA_ENTRY STV_DEFAULT"
_ZN2at6native27unrolled_elementwise_kernelIZZZNS0_15binary_internal21div_floor_kernel_cudaERNS_18TensorIteratorBaseEENKUlvE0_clEvENKUlvE0_clEvEUlfE_St5arrayIPcLm2EELi4E23TrivialOffsetCalculatorILi1EjESC_NS0_6memory15LoadWithoutCastENSD_16StoreWithoutCastEEEviT_T0_T2_T3_T4_T5_:
.text._ZN2at6native27unrolled_elementwise_kernelIZZZNS0_15binary_internal21div_floor_kernel_cudaERNS_18TensorIteratorBaseEENKUlvE0_clEvENKUlvE0_clEvEUlfE_St5arrayIPcLm2EELi4E23TrivialOffsetCalculatorILi1EjESC_NS0_6memory15LoadWithoutCastENSD_16StoreWithoutCastEEEviT_T0_T2_T3_T4_T5_:
        /* <DEDUP_REMOVED lines=35> */
[----:B0-----:R-:W0:Y:S01]  /*0230*/  LDC R7, c[0x0][0x218] ;  /* 0x00008600ff077b82 */ /* 0x001e220000000800 */
[----:B------:R-:W-:Y:S01]  /*0240*/  BSSY B0, `(.L_x_22400) ;  /* 0x0000040000007945 */ /* 0x000fe20003800000 */
[C---:B-----5:R-:W-:Y:S01]  /*0250*/  FADD.FTZ R11, |R10|.reuse, -RZ ;  /* 0x800000ff0a0b7221 */ /* 0x060fe20000010200 */
        /* <DEDUP_REMOVED lines=25> */
.L_x_22405:
[----:B------:R-:W-:Y:S01]  /*03f0*/  FSETP.GEU.FTZ.AND P0, PT, R13, -R0, PT ;  /* 0x800000000d00720b */ /* 0x000fe20003f1e000 */
[----:B------:R-:W-:-:S12]  /*0400*/  FADD.FTZ R6, R6, -1 ;  /* 0xbf80000006067421 */ /* 0x000fd80000010000 */
[----:B------:R-:W-:-:S07]  /*0410*/  @!P0 FADD.FTZ R6, R6, -1 ;  /* 0xbf80000006068421 */ /* 0x000fce0000010000 */
.L_x_22404:
[----:B------:R-:W-:Y:S05]  /*0420*/  BSYNC B2 ;  /* 0x0000000000027941 */ /* 0x000fea0003800000 */
.L_x_22403:
[----:B------:R-:W-:Y:S01]  /*0430*/  FFMA.FTZ R11, -R0, R6, R11 ;  /* 0x00000006000b7223 */ /* 0x000fe2000001010b */
[----:B------:R-:W-:Y:S06]  /*0440*/  BRA `(.L_x_22401) ;  /* 0x00000000007c7947 */ /* 0x000fec0003800000 */
.L_x_22402:
        /* <DEDUP_REMOVED lines=15> */
.L_x_22408:
        /* <DEDUP_REMOVED lines=13> */
.L_x_22407:
[----:B------:R-:W-:Y:S05]  /*0610*/  BSYNC B2 ;  /* 0x0000000000027941 */ /* 0x000fea0003800000 */
.L_x_22406:
[----:B0-----:R-:W-:-:S04]  /*0620*/  FMUL.FTZ R11, R6, 1.1920928955078125e-07 ;  /* 0x34000000060b7820 */ /* 0x001fc80000410000 */
[----:B------:R-:W-:-:S07]  /*0630*/  FMUL.FTZ R11, R16, R11 ;  /* 0x0000000b100b7220 */ /* 0x000fce0000410000 */
.L_x_22401:
[----:B------:R-:W-:Y:S05]  /*0640*/  BSYNC B0 ;  /* 0x0000000000007941 */ /* 0x000fea0003800000 */
.L_x_22400:
        /* <DEDUP_REMOVED lines=13> */
[----:B------:R-:W0:Y:S02]  /*0720*/  @P0 FRND.FTZ.FLOOR R7, R0 ;  /* 0x0000000000070307 */ /* 0x000e240000215000 */
[----:B0-----:R-:W-:-:S05]  /*0730*/  @P0 FADD.FTZ R6, R0, -R7 ;  /* 0x8000000700060221 */ /* 0x001fca0000010000 */
[----:B------:R-:W-:Y:S01]  /*0740*/  FSETP.GT.AND P1, PT, R6, 0.5, P0 ;  /* 0x3f0000000600780b */ /* 0x000fe20000724000 */
[----:B------:R-:W-:-:S05]  /*0750*/  @!P0 FMUL.FTZ R6, R10, UR6 ;  /* 0x000000060a068c20 */ /* 0x000fca0008410000 */
[----:B------:R-:W-:-:S07]  /*0760*/  @!P0 LOP3.LUT R6, RZ, 0x80000000, R6, 0xb8, !PT ;  /* 0x80000000ff068812 */ /* 0x000fce00078eb806 */
[----:B------:R-:W-:-:S05]  /*0770*/  @P1 FADD.FTZ R7, R7, 1 ;  /* 0x3f80000007071421 */ /* 0x000fca0000010000 */
[----:B------:R-:W-:-:S07]  /*0780*/  @P0 MOV R6, R7 ;  /* 0x0000000700060202 */ /* 0x000fce0000000f00 */
.L_x_22399:
[----:B------:R-:W-:Y:S05]  /*0790*/  BSYNC B1 ;  /* 0x0000000000017941 */ /* 0x000fea0003800000 */
.L_x_22398:
[----:B-----5:R-:W-:Y:S01]  /*07a0*/  VIADD R10, R4, 0x80 ;  /* 0x00000080040a7836 */ /* 0x020fe20000000000 */
[----:B------:R-:W-:Y:S04]  /*07b0*/  BSSY B1, `(.L_x_22409) ;  /* 0x0000059000017945 */ /* 0x000fe80003800000 */
[----:B------:R-:W-:-:S13]  /*07c0*/  ISETP.GE.AND P0, PT, R10, R3, PT ;  /* 0x000000030a00720c */ /* 0x000fda0003f06270 */
[----:B------:R-:W-:Y:S05]  /*07d0*/  @P0 BRA `(.L_x_22410) ;  /* 0x0000000400580947 */ /* 0x000fea0003800000 */
[----:B0-----:R-:W0:Y:S01]  /*07e0*/  LDC R12, c[0x0][0x218] ;  /* 0x00008600ff0c7b82 */ /* 0x001e220000000800 */
[----:B------:R-:W-:Y:S01]  /*07f0*/  BSSY B0, `(.L_x_22411) ;  /* 0x0000040000007945 */ /* 0x000fe20003800000 */
        /* <DEDUP_REMOVED lines=26> */
.L_x_22416:
[----:B------:R-:W-:Y:S01]  /*09a0*/  FSETP.GEU.FTZ.AND P0, PT, R11, -R13, PT ;  /* 0x8000000d0b00720b */ /* 0x000fe20003f1e000 */
[----:B------:R-:W-:-:S12]  /*09b0*/  FADD.FTZ R7, R7, -1 ;  /* 0xbf80000007077421 */ /* 0x000fd80000010000 */
[----:B------:R-:W-:-:S07]  /*09c0*/  @!P0 FADD.FTZ R7, R7, -1 ;  /* 0xbf80000007078421 */ /* 0x000fce0000010000 */
.L_x_22415:
[----:B------:R-:W-:Y:S05]  /*09d0*/  BSYNC B2 ;  /* 0x0000000000027941 */ /* 0x000fea0003800000 */
.L_x_22414:
[----:B------:R-:W-:Y:S01]  /*09e0*/  FFMA.FTZ R0, -R13, R7, R0 ;  /* 0x000000070d007223 */ /* 0x000fe20000010100 */
[----:B------:R-:W-:Y:S06]  /*09f0*/  BRA `(.L_x_22412) ;  /* 0x00000000007c7947 */ /* 0x000fec0003800000 */
.L_x_22413:
        /* <DEDUP_REMOVED lines=15> */
.L_x_22419:
        /* <DEDUP_REMOVED lines=13> */
.L_x_22418:
[----:B------:R-:W-:Y:S05]  /*0bc0*/  BSYNC B2 ;  /* 0x0000000000027941 */ /* 0x000fea0003800000 */
.L_x_22417:
[----:B------:R-:W-:-:S04]  /*0bd0*/  FMUL.FTZ R0, R7, 1.1920928955078125e-07 ;  /* 0x3400000007007820 */ /* 0x000fc80000410000 */
[----:B------:R-:W-:-:S07]  /*0be0*/  FMUL.FTZ R0, R15, R0 ;  /* 0x000000000f007220 */ /* 0x000fce0000410000 */
.L_x_22412:
[----:B------:R-:W-:Y:S05]  /*0bf0*/  BSYNC B0 ;  /* 0x0000000000007941 */ /* 0x000fea0003800000 */
.L_x_22411:
        /* <DEDUP_REMOVED lines=13> */
[----:B------:R-:W1:Y:S02]  /*0cd0*/  @P0 FRND.FTZ.FLOOR R11, R0 ;  /* 0x00000000000b0307 */ /* 0x000e640000215000 */
[----:B-1----:R-:W-:-:S05]  /*0ce0*/  @P0 FADD.FTZ R7, R0, -R11 ;  /* 0x8000000b00070221 */ /* 0x002fca0000010000 */
[----:B------:R-:W-:Y:S01]  /*0cf0*/  FSETP.GT.AND P1, PT, R7, 0.5, P0 ;  /* 0x3f0000000700780b */ /* 0x000fe20000724000 */
[----:B------:R-:W-:-:S05]  /*0d00*/  @!P0 FMUL.FTZ R7, R9, UR6 ;  /* 0x0000000609078c20 */ /* 0x000fca0008410000 */
[----:B------:R-:W-:-:S07]  /*0d10*/  @!P0 LOP3.LUT R7, RZ, 0x80000000, R7, 0xb8, !PT ;  /* 0x80000000ff078812 */ /* 0x000fce00078eb807 */
[----:B------:R-:W-:-:S05]  /*0d20*/  @P1 FADD.FTZ R11, R11, 1 ;  /* 0x3f8000000b0b1421 */ /* 0x000fca0000010000 */
[----:B------:R-:W-:-:S07]  /*0d30*/  @P0 MOV R7, R11 ;  /* 0x0000000b00070202 */ /* 0x000fce0000000f00 */
.L_x_22410:
[----:B------:R-:W-:Y:S05]  /*0d40*/  BSYNC B1 ;  /* 0x0000000000017941 */ /* 0x000fea0003800000 */
.L_x_22409:
[----:B------:R-:W-:Y:S01]  /*0d50*/  VIADD R0, R4, 0x100 ;  /* 0x0000010004007836 */ /* 0x000fe20000000000 */
[----:B------:R-:W-:Y:S04]  /*0d60*/  BSSY B1, `(.L_x_22420) ;  /* 0x0000059000017945 */ /* 0x000fe80003800000 */
[----:B------:R-:W-:-:S13]  /*0d70*/  ISETP.GE.AND P0, PT, R0, R3, PT ;  /* 0x000000030000720c */ /* 0x000fda0003f06270 */
[----:B------:R-:W-:Y:S05]  /*0d80*/  @P0 BRA `(.L_x_22421) ;  /* 0x0000000400580947 */ /* 0x000fea0003800000 */
[----:B------:R-:W1:Y:S01]  /*0d90*/  LDC R9, c[0x0][0x218] ;  /* 0x00008600ff097b82 */ /* 0x000e620000000800 */
[----:B------:R-:W-:Y:S01]  /*0da0*/  BSSY B0, `(.L_x_22422) ;  /* 0x0000040000007945 */ /* 0x000fe20003800000 */
[C---:B------:R-:W-:Y:S01]  /*0db0*/  FADD.FTZ R11, |R8|.reuse, -RZ ;  /* 0x800000ff080b7221 */ /* 0x040fe20000010200 */
[----:B-1----:R-:W-:-:S13]  /*0dc0*/  FSETP.GEU.FTZ.AND P0, PT, |R8|, |R9|, PT ;  /* 0x400000090800720b */ /* 0x002fda0003f1e200 */
        /* <DEDUP_REMOVED lines=24> */
.L_x_22427:
[----:B------:R-:W-:Y:S01]  /*0f50*/  FSETP.GEU.FTZ.AND P0, PT, R12, -R13, PT ;  /* 0x8000000d0c00720b */ /* 0x000fe20003f1e000 */
[----:B------:R-:W-:-:S12]  /*0f60*/  FADD.FTZ R0, R0, -1 ;  /* 0xbf80000000007421 */ /* 0x000fd80000010000 */
[----:B------:R-:W-:-:S07]  /*0f70*/  @!P0 FADD.FTZ R0, R0, -1 ;  /* 0xbf80000000008421 */ /* 0x000fce0000010000 */
.L_x_22426:
[----:B------:R-:W-:Y:S05]  /*0f80*/  BSYNC B2 ;  /* 0x0000000000027941 */ /* 0x000fea0003800000 */
.L_x_22425:
[----:B------:R-:W-:Y:S01]  /*0f90*/  FFMA.FTZ R11, -R13, R0, R11 ;  /* 0x000000000d0b7223 */ /* 0x000fe2000001010b */
[----:B------:R-:W-:Y:S06]  /*0fa0*/  BRA `(.L_x_22423) ;  /* 0x00000000007c7947 */ /* 0x000fec0003800000 */
.L_x_22424:
        /* <DEDUP_REMOVED lines=15> */
.L_x_22430:
        /* <DEDUP_REMOVED lines=13> */
.L_x_22429:
[----:B------:R-:W-:Y:S05]  /*1170*/  BSYNC B2 ;  /* 0x0000000000027941 */ /* 0x000fea0003800000 */
.L_x_22428:
[----:B------:R-:W-:-:S04]  /*1180*/  FMUL.FTZ R11, R11, 1.1920928955078125e-07 ;  /* 0x340000000b0b7820 */ /* 0x000fc80000410000 */
[----:B------:R-:W-:-:S07]  /*1190*/  FMUL.FTZ R11, R16, R11 ;  /* 0x0000000b100b7220 */ /* 0x000fce0000410000 */
.L_x_22423:
[----:B------:R-:W-:Y:S05]  /*11a0*/  BSYNC B0 ;  /* 0x0000000000007941 */ /* 0x000fea0003800000 */
.L_x_22422:
        /* <DEDUP_REMOVED lines=19> */
[----:B------:R-:W-:-:S07]  /*12e0*/  @P0 MOV R8, R9 ;  /* 0x0000000900080202 */ /* 0x000fce0000000f00 */
.L_x_22421:
[----:B------:R-:W-:Y:S05]  /*12f0*/  BSYNC B1 ;  /* 0x0000000000017941 */ /* 0x000fea0003800000 */
.L_x_22420:
[----:B------:R-:W-:Y:S01]  /*1300*/  VIADD R0, R4, 0x180 ;  /* 0x0000018004007836 */ /* 0x000fe20000000000 */
        /* <DEDUP_REMOVED lines=31> */
.L_x_22438:
[----:B------:R-:W-:Y:S01]  /*1500*/  FSETP.GEU.FTZ.AND P0, PT, R11, -R13, PT ;  /* 0x8000000d0b00720b */ /* 0x000fe20003f1e000 */
[----:B------:R-:W-:-:S12]  /*1510*/  FADD.FTZ R9, R9, -1 ;  /* 0xbf80000009097421 */ /* 0x000fd80000010000 */
[----:B------:R-:W-:-:S07]  /*1520*/  @!P0 FADD.FTZ R9, R9, -1 ;  /* 0xbf80000009098421 */ /* 0x000fce0000010000 */
.L_x_22437:
[----:B------:R-:W-:Y:S05]  /*1530*/  BSYNC B2 ;  /* 0x0000000000027941 */ /* 0x000fea0003800000 */
.L_x_22436:
[----:B------:R-:W-:Y:S01]  /*1540*/  FFMA.FTZ R0, -R13, R9, R0 ;  /* 0x000000090d007223 */ /* 0x000fe20000010100 */
[----:B------:R-:W-:Y:S06]  /*1550*/  BRA `(.L_x_22434) ;  /* 0x00000000007c7947 */ /* 0x000fec0003800000 */
.L_x_22435:
        /* <DEDUP_REMOVED lines=15> */
.L_x_22441:
        /* <DEDUP_REMOVED lines=13> */
.L_x_22440:
[----:B------:R-:W-:Y:S05]  /*1720*/  BSYNC B2 ;  /* 0x0000000000027941 */ /* 0x000fea0003800000 */
.L_x_22439:
[----:B------:R-:W-:-:S04]  /*1730*/  FMUL.FTZ R0, R9, 1.1920928955078125e-07 ;  /* 0x3400000009007820 */ /* 0x000fc80000410000 */
[----:B------:R-:W-:-:S07]  /*1740*/  FMUL.FTZ R0, R15, R0 ;  /* 0x000000000f007220 */ /* 0x000fce0000410000 */
.L_x_22434:
[----:B------:R-:W-:Y:S05]  /*1750*/  BSYNC B0 ;  /* 0x0000000000007941 */ /* 0x000fea0003800000 */
.L_x_22433:
        /* <DEDUP_REMOVED lines=20> */
.L_x_22432:
[----:B------:R-:W-:Y:S05]  /*18a0*/  BSYNC B1 ;  /* 0x0000000000017941 */ /* 0x000fea0003800000 */
.L_x_22431:
[----:B------:R-:W-:Y:S01]  /*18b0*/  ISETP.GE.AND P0, PT, R4, R3, PT ;  /* 0x000000030400720c */ /* 0x000fe20003f06270 */
[----:B------:R-:W-:Y:S04]  /*18c0*/  BSSY B0, `(.L_x_22442) ;  /* 0x0000017000007945 */ /* 0x000fe80003800000 */
[----:B------:R-:W-:Y:S08]  /*18d0*/  BSSY B1, `(.L_x_22443) ;  /* 0x000000f000017945 */ /* 0x000ff00003800000 */
[----:B------:R-:W-:Y:S05]  /*18e0*/  @P0 BRA `(.L_x_22444) ;  /* 0x0000000000340947 */ /* 0x000fea0003800000 */
[----:B0-----:R-:W0:Y:S01]  /*18f0*/  LDC.64 R12, c[0x0][0x228] ;  /* 0x00008a00ff0c7b82 */ /* 0x001e220000000a00 */
[----:B------:R-:W-:Y:S02]  /*1900*/  IMAD R5, R2, 0x200, R4 ;  /* 0x0000020002057824 */ /* 0x000fe400078e0204 */
        /* <DEDUP_REMOVED lines=11> */
.L_x_22444:
[----:B------:R-:W-:Y:S05]  /*19c0*/  BSYNC B1 ;  /* 0x0000000000017941 */ /* 0x000fea0003800000 */
.L_x_22443:
[----:B------:R-:W-:-:S13]  /*19d0*/  ISETP.GE.AND P0, PT, R4, R3, PT ;  /* 0x000000030400720c */ /* 0x000fda0003f06270 */
[----:B01----:R-:W0:Y:S01]  /*19e0*/  @!P0 LDC.64 R6, c[0x0][0x228] ;  /* 0x00008a00ff068b82 */ /* 0x003e220000000a00 */
[----:B------:R-:W-:Y:S01]  /*19f0*/  @!P0 LEA R5, R2, R4, 0x9 ;  /* 0x0000000402058211 */ /* 0x000fe200078e48ff */
[----:B------:R-:W-:-:S04]  /*1a00*/  @!P0 VIADD R4, R4, 0x80 ;  /* 0x0000008004048836 */ /* 0x000fc80000000000 */
[----:B0-----:R-:W-:-:S05]  /*1a10*/  @!P0 IMAD.WIDE.U32 R6, R5, 0x4, R6 ;  /* 0x0000000405068825 */ /* 0x001fca00078e0006 */
[----:B------:R1:W-:Y:S02]  /*1a20*/  @!P0 STG.E desc[UR4][R6.64], R8 ;  /* 0x0000000806008986 */ /* 0x0003e4000c101904 */
.L_x_22445:
[----:B------:R-:W-:Y:S05]  /*1a30*/  BSYNC B0 ;  /* 0x0000000000007941 */ /* 0x000fea0003800000 */
.L_x_22442:
        /* <DEDUP_REMOVED lines=8> */
.L_x_22446:
        /* <DEDUP_REMOVED lines=12> */
.L_x_37863:


//--------------------- .text._ZN2at6native29vectorized_elementwise_kernelILi2EZZZNS0_15binary_internal21div_floor_kernel_cudaERNS_18TensorIteratorBaseEENKUlvE0_clEvENKUlvE0_clEvEUlfE_St5arrayIPcLm2EEEEviT0_T1_ --------------------------
	.section	.text._ZN2at6native29vectorized_elementwise_kernelILi2EZZZNS0_15binary_internal21div_floor_kernel_cudaERNS_18TensorIteratorBaseEENKUlvE0_clEvENKUlvE0_clEvEUlfE_St5arrayIPcLm2EEEEviT0_T1_,"ax",@progbits
	.align	128
        .global         _ZN2at6native29vectorized_elementwise_kernelILi2EZZZNS0_15binary_internal21div_floor_kernel_cudaERNS_18TensorIteratorBaseEENKUlvE0_clEvENKUlvE0_clEvEUlfE_St5arrayIPcLm2EEEEviT0_T1_
        .type           _ZN2at6native29vectorized_elementwise_kernelILi2EZZZNS0_15binary_internal21div_floor_kernel_cudaERNS_18TensorIteratorBaseEENKUlvE0_clEvENKUlvE0_clEvEUlfE_St5arrayIPcLm2EEEEviT0_T1_,@function
        .size           _ZN2at6native29vectorized_elementwise_kernelILi2EZZZNS0_15binary_internal21div_floor_kernel_cudaERNS_18TensorIteratorBaseEENKUlvE0_clEvENKUlvE0_clEvEUlfE_St5arrayIPcLm2EEEEviT0_T1_,(.L_x_37864 - _ZN2at6native29vectorized_elementwise_kernelILi2EZZZNS0_15binary_internal21div_floor_kernel_cudaERNS_18TensorIteratorBaseEENKUlvE0_clEvENKUlvE0_clEvEUlfE_St5arrayIPcLm2EEEEviT0_T1_)
        .other          _ZN2at6native29vectorized_elementwise_kernelILi2EZZZNS0_15binary_internal21div_floor_kernel_cudaERNS_18TensorIteratorBaseEENKUlvE0_clEvENKUlvE0_clEvEUlfE_St5arrayIPcLm2EEEEviT0_T1_,@"STO_CUDA_ENTRY STV_DEFAULT"
_ZN2at6native29vectorized_elementwise_kernelILi2EZZZNS0_15binary_internal21div_floor_kernel_cudaERNS_18TensorIteratorBaseEENKUlvE0_clEvENKUlvE0_clEvEUlfE_St5arrayIPcLm2EEEEviT0_T1_:
.text._ZN2at6native29vectorized_elementwise_kernelILi2EZZZNS0_15binary_internal21div_floor_kernel_cudaERNS_18TensorIteratorBaseEENKUlvE0_clEvENKUlvE0_clEvEUlfE_St5arrayIPcLm2EEEEviT0_T1_:
        /* <DEDUP_REMOVED lines=14> */
[----:B------:R0:W5:Y:S04]  /*00e0*/  LDG.E.64 R10, desc[UR4][R14.64+0x400] ;  /* 0x000400040e0a7981 */ /* 0x000168000c1e1b00 */
[----:B------:R0:W5:Y:S04]  /*00f0*/  LDG.E.64 R8, desc[UR4][R14.64+0x800] ;  /* 0x000800040e087981 */ /* 0x000168000c1e1b00 */
[----:B------:R0:W5:Y:S01]  /*0100*/  LDG.E.64 R4, desc[UR4][R14.64+0xc00] ;  /* 0x000c00040e047981 */ /* 0x000162000c1e1b00 */
[----:B------:R-:W-:Y:S01]  /*0110*/  BSSY B0, `(.L_x_22448) ;  /* 0x0000040000007945 */ /* 0x000fe20003800000 */
[----:B--2---:R-:W-:Y:S01]  /*0120*/  FADD.FTZ R13, |R12|, -RZ ;  /* 0x800000ff0c0d7221 */ /* 0x004fe20000010200 */
[C---:B---3--:R-:W-:Y:S01]  /*0130*/  FSETP.GEU.FTZ.AND P0, PT, |R6|.reuse, |R12|, PT ;  /* 0x4000000c0600720b */ /* 0x048fe20003f1e200 */
[----:B------:R-:W-:-:S12]  /*0140*/  FADD.FTZ R0, |R6|, -RZ ;  /* 0x800000ff06007221 */ /* 0x000fd80000010200 */
        /* <DEDUP_REMOVED lines=23> */
.L_x_22453:
[----:B------:R-:W-:Y:S01]  /*02c0*/  FSETP.GEU.FTZ.AND P0, PT, R15, -R13, PT ;  /* 0x8000000d0f00720b */ /* 0x000fe20003f1e000 */
[----:B------:R-:W-:-:S12]  /*02d0*/  FADD.FTZ R17, R17, -1 ;  /* 0xbf80000011117421 */ /* 0x000fd80000010000 */
[----:B------:R-:W-:-:S07]  /*02e0*/  @!P0 FADD.FTZ R17, R17, -1 ;  /* 0xbf80000011118421 */ /* 0x000fce0000010000 */
.L_x_22452:
[----:B------:R-:W-:Y:S05]  /*02f0*/  BSYNC B1 ;  /* 0x0000000000017941 */ /* 0x000fea0003800000 */
.L_x_22451:
[----:B------:R-:W-:Y:S01]  /*0300*/  FFMA.FTZ R0, -R13, R17, R0 ;  /* 0x000000110d007223 */ /* 0x000fe20000010100 */
[----:B------:R-:W-:Y:S06]  /*0310*/  BRA `(.L_x_22449) ;  /* 0x00000000007c7947 */ /* 0x000fec0003800000 */
.L_x_22450:
        /* <DEDUP_REMOVED lines=15> */
.L_x_22456:
        /* <DEDUP_REMOVED lines=13> */
.L_x_22455:
[----:B------:R-:W-:Y:S05]  /*04e0*/  BSYNC B1 ;  /* 0x0000000000017941 */ /* 0x000fea0003800000 */
.L_x_22454:
[----:B0-----:R-:W-:-:S04]  /*04f0*/  FMUL.FTZ R15, R16, 1.1920928955078125e-07 ;  /* 0x34000000100f7820 */ /* 0x001fc80000410000 */
[----:B------:R-:W-:-:S07]  /*0500*/  FMUL.FTZ R0, R14, R15 ;  /* 0x0000000f0e007220 */ /* 0x000fce0000410000 */
.L_x_22449:
[----:B------:R-:W-:Y:S05]  /*0510*/  BSYNC B0 ;  /* 0x0000000000007941 */ /* 0x000fea0003800000 */
.L_x_22448:
[C---:B------:R-:W-:Y:S01]  /*0520*/  FSETP.GTU.FTZ.AND P0, PT, |R0|.reuse, +INF , PT ;  /* 0x7f8000000000780b */ /* 0x040fe20003f1c200 */
[----:B------:R-:W-:Y:S01]  /*0530*/  ULDC UR6, c[0x0][0x21c] ;  /* 0x0000870000067ab9 */ /* 0x000fe20000000800 */
[C---:B------:R-:W-:Y:S01]  /*0540*/  LOP3.LUT R15, R0.reuse, 0x80000000, R6, 0xb8, !PT ;  /* 0x80000000000f7812 */ /* 0x040fe200078eb806 */
[----:B------:R-:W-:Y:S03]  /*0550*/  BSSY B0, `(.L_x_22457) ;  /* 0x0000050000007945 */ /* 0x000fe60003800000 */
[----:B------:R-:W-:Y:S02]  /*0560*/  FSEL R15, R0, R15, P0 ;  /* 0x0000000f000f7208 */ /* 0x000fe40000000000 */
[----:B------:R-:W-:Y:S02]  /*0570*/  PLOP3.LUT P0, PT, PT, PT, PT, 0x8, 0x0 ;  /* 0x000000000000781c */ /* 0x000fe40003f0e170 */
[----:B------:R-:W-:Y:S01]  /*0580*/  FSETP.NEU.FTZ.AND P1, PT, R15, RZ, PT ;  /* 0x000000ff0f00720b */ /* 0x000fe20003f3d000 */
[----:B------:R-:W-:-:S04]  /*0590*/  FADD.FTZ R0, R6, -R15 ;  /* 0x8000000f06007221 */ /* 0x000fc80000010000 */
[----:B------:R-:W-:-:S08]  /*05a0*/  FMUL.FTZ R0, R0, UR6 ;  /* 0x0000000600007c20 */ /* 0x000fd00008410000 */
[----:B------:R-:W-:Y:S02]  /*05b0*/  @P1 FSETP.GEU.FTZ.AND P2, PT, R12, RZ, PT ;  /* 0x000000ff0c00120b */ /* 0x000fe40003f5e000 */
[----:B------:R-:W-:-:S04]  /*05c0*/  @P1 FSETP.GEU.FTZ.AND P3, PT, R15, RZ, PT ;  /* 0x000000ff0f00120b */ /* 0x000fc80003f7e000 */
[----:B------:R-:W-:Y:S02]  /*05d0*/  @P1 PLOP3.LUT P0, PT, P2, P3, PT, 0x28, 0x0 ;  /* 0x000000000000181c */ /* 0x000fe40001706570 */
[----:B------:R-:W-:-:S11]  /*05e0*/  FSETP.GEU.FTZ.AND P1, PT, |R7|, |R12|, PT ;  /* 0x4000000c0700720b */ /* 0x000fd60003f3e200 */
[----:B------:R-:W-:-:S05]  /*05f0*/  @P0 FADD.FTZ R0, R0, -1 ;  /* 0xbf80000000000421 */ /* 0x000fca0000010000 */
[----:B------:R-:W-:-:S13]  /*0600*/  FSETP.NEU.FTZ.AND P0, PT, R0, RZ, PT ;  /* 0x000000ff0000720b */ /* 0x000fda0003f1d000 */
[----:B------:R-:W0:Y:S01]  /*0610*/  @P0 FRND.FTZ.FLOOR R15, R0 ;  /* 0x00000000000f0307 */ /* 0x000e220000215000 */
[----:B------:R-:W-:-:S05]  /*0620*/  @!P0 FMUL.FTZ R6, R6, UR6 ;  /* 0x0000000606068c20 */ /* 0x000fca0008410000 */
[----:B------:R-:W-:Y:S01]  /*0630*/  @!P0 LOP3.LUT R6, RZ, 0x80000000, R6, 0xb8, !PT ;  /* 0x80000000ff068812 */ /* 0x000fe200078eb806 */
[----:B0-----:R-:W-:-:S05]  /*0640*/  @P0 FADD.FTZ R14, R0, -R15 ;  /* 0x8000000f000e0221 */ /* 0x001fca0000010000 */
        /* <DEDUP_REMOVED lines=27> */
.L_x_22462:
[----:B------:R-:W-:Y:S01]  /*0800*/  FSETP.GEU.FTZ.AND P0, PT, R17, -R13, PT ;  /* 0x8000000d1100720b */ /* 0x000fe20003f1e000 */
[----:B------:R-:W-:-:S12]  /*0810*/  FADD.FTZ R15, R15, -1 ;  /* 0xbf8000000f0f7421 */ /* 0x000fd80000010000 */
[----:B------:R-:W-:-:S07]  /*0820*/  @!P0 FADD.FTZ R15, R15, -1 ;  /* 0xbf8000000f0f8421 */ /* 0x000fce0000010000 */
.L_x_22461:
[----:B------:R-:W-:Y:S05]  /*0830*/  BSYNC B1 ;  /* 0x0000000000017941 */ /* 0x000fea0003800000 */
.L_x_22460:
[----:B------:R-:W-:Y:S01]  /*0840*/  FFMA.FTZ R14, -R13, R15, R14 ;  /* 0x0000000f0d0e7223 */ /* 0x000fe2000001010e */
[----:B------:R-:W-:Y:S06]  /*0850*/  BRA `(.L_x_22458) ;  /* 0x00000000007c7947 */ /* 0x000fec0003800000 */
.L_x_22459:
        /* <DEDUP_REMOVED lines=15> */
.L_x_22465:
        /* <DEDUP_REMOVED lines=13> */
.L_x_22464:
[----:B------:R-:W-:Y:S05]  /*0a20*/  BSYNC B1 ;  /* 0x0000000000017941 */ /* 0x000fea0003800000 */
.L_x_22463:
[----:B------:R-:W-:-:S04]  /*0a30*/  FMUL.FTZ R15, R15, 1.1920928955078125e-07 ;  /* 0x340000000f0f7820 */ /* 0x000fc80000410000 */
[----:B------:R-:W-:-:S07]  /*0a40*/  FMUL.FTZ R14, R14, R15 ;  /* 0x0000000f0e0e7220 */ /* 0x000fce0000410000 */
.L_x_22458:
[----:B------:R-:W-:Y:S05]  /*0a50*/  BSYNC B0 ;  /* 0x0000000000007941 */ /* 0x000fea0003800000 */
.L_x_22457:
[C---:B------:R-:W-:Y:S01]  /*0a60*/  FSETP.GTU.FTZ.AND P0, PT, |R14|.reuse, +INF , PT ;  /* 0x7f8000000e00780b */ /* 0x040fe20003f1c200 */
[----:B------:R-:W-:Y:S01]  /*0a70*/  BSSY B0, `(.L_x_22466) ;  /* 0x0000051000007945 */ /* 0x000fe20003800000 */
[----:B------:R-:W-:-:S04]  /*0a80*/  LOP3.LUT R15, R14, 0x80000000, R7, 0xb8, !PT ;  /* 0x800000000e0f7812 */ /* 0x000fc800078eb807 */
[----:B------:R-:W-:Y:S02]  /*0a90*/  FSEL R0, R14, R15, P0 ;  /* 0x0000000f0e007208 */ /* 0x000fe40000000000 */
[----:B------:R-:W-:Y:S02]  /*0aa0*/  PLOP3.LUT P0, PT, PT, PT, PT, 0x8, 0x0 ;  /* 0x000000000000781c */ /* 0x000fe40003f0e170 */
[----:B------:R-:W-:-:S13]  /*0ab0*/  FSETP.NEU.FTZ.AND P1, PT, R0, RZ, PT ;  /* 0x000000ff0000720b */ /* 0x000fda0003f3d000 */
[----:B------:R-:W-:Y:S02]  /*0ac0*/  @P1 FSETP.GEU.FTZ.AND P3, PT, R12, RZ, PT ;  /* 0x000000ff0c00120b */ /* 0x000fe40003f7e000 */
[----:B------:R-:W-:Y:S01]  /*0ad0*/  @P1 FSETP.GEU.FTZ.AND P2, PT, R0, RZ, PT ;  /* 0x000000ff0000120b */ /* 0x000fe20003f5e000 */
[----:B------:R-:W-:-:S03]  /*0ae0*/  FADD.FTZ R0, R7, -R0 ;  /* 0x8000000007007221 */ /* 0x000fc60000010000 */
[----:B------:R-:W-:Y:S01]  /*0af0*/  @P1 PLOP3.LUT P0, PT, P3, P2, PT, 0x28, 0x0 ;  /* 0x000000000000181c */ /* 0x000fe20001f04570 */
[----:B------:R-:W-:Y:S01]  /*0b00*/  FMUL.FTZ R0, R0, UR6 ;  /* 0x0000000600007c20 */ /* 0x000fe20008410000 */
[----:B-----5:R-:W-:-:S11]  /*0b10*/  FSETP.GEU.FTZ.AND P1, PT, |R10|, |R12|, PT ;  /* 0x4000000c0a00720b */ /* 0x020fd60003f3e200 */
[----:B------:R-:W-:-:S05]  /*0b20*/  @P0 FADD.FTZ R0, R0, -1 ;  /* 0xbf80000000000421 */ /* 0x000fca0000010000 */
[----:B------:R-:W-:-:S13]  /*0b30*/  FSETP.NEU.FTZ.AND P0, PT, R0, RZ, PT ;  /* 0x000000ff0000720b */ /* 0x000fda0003f1d000 */
[----:B------:R-:W1:Y:S01]  /*0b40*/  @P0 FRND.FTZ.FLOOR R15, R0 ;  /* 0x00000000000f0307 */ /* 0x000e620000215000 */
[----:B------:R-:W-:-:S05]  /*0b50*/  @!P0 FMUL.FTZ R7, R7, UR6 ;  /* 0x0000000607078c20 */ /* 0x000fca0008410000 */
        /* <DEDUP_REMOVED lines=29> */
.L_x_22471:
[----:B------:R-:W-:Y:S01]  /*0d30*/  FSETP.GEU.FTZ.AND P0, PT, R17, -R13, PT ;  /* 0x8000000d1100720b */ /* 0x000fe20003f1e000 */
[----:B------:R-:W-:-:S12]  /*0d40*/  FADD.FTZ R15, R15, -1 ;  /* 0xbf8000000f0f7421 */ /* 0x000fd80000010000 */
[----:B------:R-:W-:-:S07]  /*0d50*/  @!P0 FADD.FTZ R15, R15, -1 ;  /* 0xbf8000000f0f8421 */ /* 0x000fce0000010000 */
.L_x_22470:
[----:B------:R-:W-:Y:S05]  /*0d60*/  BSYNC B1 ;  /* 0x0000000000017941 */ /* 0x000fea0003800000 */
.L_x_22469:
[----:B------:R-:W-:Y:S01]  /*0d70*/  FFMA.FTZ R14, -R13, R15, R14 ;  /* 0x0000000f0d0e7223 */ /* 0x000fe2000001010e */
[----:B------:R-:W-:Y:S06]  /*0d80*/  BRA `(.L_x_22467) ;  /* 0x00000000007c7947 */ /* 0x000fec0003800000 */
.L_x_22468:
        /* <DEDUP_REMOVED lines=15> */
.L_x_22474:
        /* <DEDUP_REMOVED lines=13> */
.L_x_22473:
[----:B------:R-:W-:Y:S05]  /*0f50*/  BSYNC B1 ;  /* 0x0000000000017941 */ /* 0x000fea0003800000 */
.L_x_22472:
[----:B------:R-:W-:-:S04]  /*0f60*/  FMUL.FTZ R15, R15, 1.1920928955078125e-07 ;  /* 0x340000000f0f7820 */ /* 0x000fc80000410000 */
[----:B------:R-:W-:-:S07]  /*0f70*/  FMUL.FTZ R14, R14, R15 ;  /* 0x0000000f0e0e7220 */ /* 0x000fce0000410000 */
.L_x_22467:
[----:B------:R-:W-:Y:S05]  /*0f80*/  BSYNC B0 ;  /* 0x0000000000007941 */ /* 0x000fea0003800000 */
.L_x_22466:
[C---:B------:R-:W-:Y:S01]  /*0f90*/  FSETP.GTU.FTZ.AND P0, PT, |R14|.reuse, +INF , PT ;  /* 0x7f8000000e00780b */ /* 0x040fe20003f1c200 */
[----:B------:R-:W-:Y:S01]  /*0fa0*/  BSSY B0, `(.L_x_22475) ;  /* 0x0000051000007945 */ /* 0x000fe20003800000 */
        /* <DEDUP_REMOVED lines=43> */
.L_x_22480:
[----:B------:R-:W-:Y:S01]  /*1260*/  FSETP.GEU.FTZ.AND P0, PT, R17, -R13, PT ;  /* 0x8000000d1100720b */ /* 0x000fe20003f1e000 */
[----:B------:R-:W-:-:S12]  /*1270*/  FADD.FTZ R15, R15, -1 ;  /* 0xbf8000000f0f7421 */ /* 0x000fd80000010000 */
[----:B------:R-:W-:-:S07]  /*1280*/  @!P0 FADD.FTZ R15, R15, -1 ;  /* 0xbf8000000f0f8421 */ /* 0x000fce0000010000 */
.L_x_22479:
[----:B------:R-:W-:Y:S05]  /*1290*/  BSYNC B1 ;  /* 0x0000000000017941 */ /* 0x000fea0003800000 */
.L_x_22478:
[----:B------:R-:W-:Y:S01]  /*12a0*/  FFMA.FTZ R14, -R13, R15, R14 ;  /* 0x0000000f0d0e7223 */ /* 0x000fe2000001010e */
[----:B------:R-:W-:Y:S06]  /*12b0*/  BRA `(.L_x_22476) ;  /* 0x00000000007c7947 */ /* 0x000fec0003800000 */
.L_x_22477:
        /* <DEDUP_REMOVED lines=15> */
.L_x_22483:
        /* <DEDUP_REMOVED lines=13> */
.L_x_22482:
[----:B------:R-:W-:Y:S05]  /*1480*/  BSYNC B1 ;  /* 0x0000000000017941 */ /* 0x000fea0003800000 */
.L_x_22481:
[----:B------:R-:W-:-:S04]  /*1490*/  FMUL.FTZ R15, R15, 1.1920928955078125e-07 ;  /* 0x340000000f0f7820 */ /* 0x000fc80000410000 */
[----:B------:R-:W-:-:S07]  /*14a0*/  FMUL.FTZ R14, R14, R15 ;  /* 0x0000000f0e0e7220 */ /* 0x000fce0000410000 */
.L_x_22476:
[----:B------:R-:W-:Y:S05]  /*14b0*/  BSYNC B0 ;  /* 0x0000000000007941 */ /* 0x000fea0003800000 */
.L_x_22475:
        /* <DEDUP_REMOVED lines=45> */
.L_x_22489:
[----:B------:R-:W-:Y:S01]  /*1790*/  FSETP.GEU.FTZ.AND P0, PT, R17, -R13, PT ;  /* 0x8000000d1100720b */ /* 0x000fe20003f1e000 */
[----:B------:R-:W-:-:S12]  /*17a0*/  FADD.FTZ R15, R15, -1 ;  /* 0xbf8000000f0f7421 */ /* 0x000fd80000010000 */
[----:B------:R-:W-:-:S07]  /*17b0*/  @!P0 FADD.FTZ R15, R15, -1 ;  /* 0xbf8000000f0f8421 */ /* 0x000fce0000010000 */
.L_x_22488:
[----:B------:R-:W-:Y:S05]  /*17c0*/  BSYNC B1 ;  /* 0x0000000000017941 */ /* 0x000fea0003800000 */
.L_x_22487:
[----:B------:R-:W-:Y:S01]  /*17d0*/  FFMA.FTZ R14, -R13, R15, R14 ;  /* 0x0000000f0d0e7223 */ /* 0x000fe2000001010e */
[----:B------:R-:W-:Y:S06]  /*17e0*/  BRA `(.L_x_22485) ;  /* 0x00000000007c7947 */ /* 0x000fec0003800000 */
.L_x_22486:
        /* <DEDUP_REMOVED lines=15> */
.L_x_22492:
        /* <DEDUP_REMOVED lines=13> */
.L_x_22491:
[----:B------:R-:W-:Y:S05]  /*19b0*/  BSYNC B1 ;  /* 0x0000000000017941 */ /* 0x000fea0003800000 */
.L_x_22490:
[----:B------:R-:W-:-:S04]  /*19c0*/  FMUL.FTZ R15, R15, 1.1920928955078125e-07 ;  /* 0x340000000f0f7820 */ /* 0x000fc80000410000 */
[----:B------:R-:W-:-:S07]  /*19d0*/  FMUL.FTZ R14, R14, R15 ;  /* 0x0000000f0e0e7220 */ /* 0x000fce0000410000 */
.L_x_22485:
[----:B------:R-:W-:Y:S05]  /*19e0*/  BSYNC B0 ;  /* 0x0000000000007941 */ /* 0x000fea0003800000 */
.L_x_22484:
        /* <DEDUP_REMOVED lines=45> */
.L_x_22498:
[----:B------:R-:W-:Y:S01]  /*1cc0*/  FSETP.GEU.FTZ.AND P0, PT, R17, -R13, PT ;  /* 0x8000000d1100720b */ /* 0x000fe20003f1e000 */
[----:B------:R-:W-:-:S12]  /*1cd0*/  FADD.FTZ R15, R15, -1 ;  /* 0xbf8000000f0f7421 */ /* 0x000fd80000010000 */
[----:B------:R-:W-:-:S07]  /*1ce0*/  @!P0 FADD.FTZ R15, R15, -1 ;  /* 0xbf8000000f0f8421 */ /* 0x000fce0000010000 */
.L_x_22497:
[----:B------:R-:W-:Y:S05]  /*1cf0*/  BSYNC B1 ;  /* 0x0000000000017941 */ /* 0x000fea0003800000 */
.L_x_22496:
[----:B------:R-:W-:Y:S01]  /*1d00*/  FFMA.FTZ R14, -R13, R15, R14 ;  /* 0x0000000f0d0e7223 */ /* 0x000fe2000001010e */
[----:B------:R-:W-:Y:S06]  /*1d10*/  BRA `(.L_x_22494) ;  /* 0x00000000007c7947 */ /* 0x000fec0003800000 */
.L_x_22495:
        /* <DEDUP_REMOVED lines=15> */
.L_x_22501:
        /* <DEDUP_REMOVED lines=13> */
.L_x_22500:
[----:B------:R-:W-:Y:S05]  /*1ee0*/  BSYNC B1 ;  /* 0x0000000000017941 */ /* 0x000fea0003800000 */
.L_x_22499:
[----:B------:R-:W-:-:S04]  /*1ef0*/  FMUL.FTZ R15, R15, 1.1920928955078125e-07 ;  /* 0x340000000f0f7820 */ /* 0x000fc80000410000 */
[----:B------:R-:W-:-:S07]  /*1f00*/  FMUL.FTZ R14, R14, R15 ;  /* 0x0000000f0e0e7220 */ /* 0x000fce0000410000 */
.L_x_22494:
[----:B------:R-:W-:Y:S05]  /*1f10*/  BSYNC B0 ;  /* 0x0000000000007941 */ /* 0x000fea0003800000 */
.L_x_22493:
        /* <DEDUP_REMOVED lines=45> */
.L_x_22507:
[----:B------:R-:W-:Y:S01]  /*21f0*/  FSETP.GEU.FTZ.AND P0, PT, R17, -R13, PT ;  /* 0x8000000d1100720b */ /* 0x000fe20003f1e000 */
[----:B------:R-:W-:-:S12]  /*2200*/  FADD.FTZ R15, R15, -1 ;  /* 0xbf8000000f0f7421 */ /* 0x000fd80000010000 */
[----:B------:R-:W-:-:S07]  /*2210*/  @!P0 FADD.FTZ R15, R15, -1 ;  /* 0xbf8000000f0f8421 */ /* 0x000fce0000010000 */
.L_x_22506:
[----:B------:R-:W-:Y:S05]  /*2220*/  BSYNC B1 ;  /* 0x0000000000017941 */ /* 0x000fea0003800000 */
.L_x_22505:
[----:B------:R-:W-:Y:S01]  /*2230*/  FFMA.FTZ R14, -R13, R15, R14 ;  /* 0x0000000f0d0e7223 */ /* 0x000fe2000001010e */
[----:B------:R-:W-:Y:S06]  /*2240*/  BRA `(.L_x_22503) ;  /* 0x00000000007c7947 */ /* 0x000fec0003800000 */
.L_x_22504:
        /* <DEDUP_REMOVED lines=15> */
.L_x_22510:
        /* <DEDUP_REMOVED lines=13> */
.L_x_22509:
[----:B------:R-:W-:Y:S05]  /*2410*/  BSYNC B1 ;  /* 0x0000000000017941 */ /* 0x000fea0003800000 */
.L_x_22508:
[----:B------:R-:W-:-:S04]  /*2420*/  FMUL.FTZ R15, R15, 1.1920928955078125e-07 ;  /* 0x340000000f0f7820 */ /* 0x000fc80000410000 */
[----:B------:R-:W-:-:S07]  /*2430*/  FMUL.FTZ R14, R14, R15 ;  /* 0x0000000f0e0e7220 */ /* 0x000fce0000410000 */
.L_x_22503:
[----:B------:R-:W-:Y:S05]  /*2440*/  BSYNC B0 ;  /* 0x0000000000007941 */ /* 0x000fea0003800000 */
.L_x_22502:
        /* <DEDUP_REMOVED lines=45> */
.L_x_22516:
[----:B------:R-:W-:Y:S01]  /*2720*/  FSETP.GEU.FTZ.AND P0, PT, R17, -R13, PT ;  /* 0x8000000d1100720b */ /* 0x000fe20003f1e000 */
[----:B------:R-:W-:-:S12]  /*2730*/  FADD.FTZ R15, R15, -1 ;  /* 0xbf8000000f0f7421 */ /* 0x000fd80000010000 */
[----:B------:R-:W-:-:S07]  /*2740*/  @!P0 FADD.FTZ R15, R15, -1 ;  /* 0xbf8000000f0f8421 */ /* 0x000fce0000010000 */
.L_x_22515:
[----:B------:R-:W-:Y:S05]  /*2750*/  BSYNC B1 ;  /* 0x0000000000017941 */ /* 0x000fea0003800000 */
.L_x_22514:
[----:B------:R-:W-:Y:S01]  /*2760*/  FFMA.FTZ R14, -R13, R15, R14 ;  /* 0x0000000f0d0e7223 */ /* 0x000fe2000001010e */
[----:B------:R-:W-:Y:S06]  /*2770*/  BRA `(.L_x_22512) ;  /* 0x00000000007c7947 */ /* 0x000fec0003800000 */
.L_x_22513:
        /* <DEDUP_REMOVED lines=9> */
[----:B------:R-:W-:-:S04]  /*2810*/  LOP3.LUT R13, R17, 0xff800000, RZ, 0xc0, !PT ;  /* 0xff800000110d7812 */ /* 0x000fc800078ec0ff */
[----:B------:R-:W-:-:S07]  /*2820*/  FSEL R13, R13, +QNAN , !P0 ;  /* 0x7fffffff0d0d7808 */ /* 0x000fce0004000000 */
[----:B------:R-:W-:Y:S05]  /*2830*/  @!P1 BRA `(.L_x_22518) ;  /* 0x0000000000409947 */ /* 0x000fea0003800000 */
[----:B------:R-:W-:-:S04]  /*2840*/  LOP3.LUT R17, R17, 0x7fffff, RZ, 0xc0, !PT ;  /* 0x007fffff11117812 */ /* 0x000fc800078ec0ff */
[----:B------:R-:W-:-:S04]  /*2850*/  LOP3.LUT R18, R17, 0x3f800000, RZ, 0xfc, !PT ;  /* 0x3f80000011127812 */ /* 0x000fc800078efcff */
[----:B------:R1:W2:Y:S03]  /*2860*/  MUFU.RCP R0, R18 ;  /* 0x0000001200007308 */ /* 0x0002a60000001000 */
.L_x_22519:
        /* <DEDUP_REMOVED lines=13> */
.L_x_22518:
[----:B------:R-:W-:Y:S05]  /*2940*/  BSYNC B1 ;  /* 0x0000000000017941 */ /* 0x000fea0003800000 */
.L_x_22517:
[----:B------:R-:W-:-:S04]  /*2950*/  FMUL.FTZ R14, R14, 1.1920928955078125e-07 ;  /* 0x340000000e0e7820 */ /* 0x000fc80000410000 */
[----:B------:R-:W-:-:S07]  /*2960*/  FMUL.FTZ R14, R13, R14 ;  /* 0x0000000e0d0e7220 */ /* 0x000fce0000410000 */
.L_x_22512:
[----:B------:R-:W-:Y:S05]  /*2970*/  BSYNC B0 ;  /* 0x0000000000007941 */ /* 0x000fea0003800000 */
.L_x_22511:
[C---:B------:R-:W-:Y:S02]  /*2980*/  FSETP.GTU.FTZ.AND P0, PT, |R14|.reuse, +INF , PT ;  /* 0x7f8000000e00780b */ /* 0x040fe40003f1c200 */
[----:B------:R-:W-:-:S04]  /*2990*/  LOP3.LUT R13, R14, 0x80000000, R5, 0xb8, !PT ;  /* 0x800000000e0d7812 */ /* 0x000fc800078eb805 */
[----:B------:R-:W-:Y:S02]  /*29a0*/  FSEL R0, R14, R13, P0 ;  /* 0x0000000d0e007208 */ /* 0x000fe40000000000 */
[----:B------:R-:W-:Y:S02]  /*29b0*/  PLOP3.LUT P0, PT, PT, PT, PT, 0x8, 0x0 ;  /* 0x000000000000781c */ /* 0x000fe40003f0e170 */
[----:B------:R-:W-:-:S13]  /*29c0*/  FSETP.NEU.FTZ.AND P1, PT, R0, RZ, PT ;  /* 0x000000ff0000720b */ /* 0x000fda0003f3d000 */
[----:B------:R-:W-:Y:S02]  /*29d0*/  @P1 FSETP.GEU.FTZ.AND P3, PT, R12, RZ, PT ;  /* 0x000000ff0c00120b */ /* 0x000fe40003f7e000 */
[----:B------:R-:W-:Y:S01]  /*29e0*/  @P1 FSETP.GEU.FTZ.AND P2, PT, R0, RZ, PT ;  /* 0x000000ff0000120b */ /* 0x000fe20003f5e000 */
[----:B------:R-:W-:Y:S01]  /*29f0*/  FADD.FTZ R0, R5, -R0 ;  /* 0x8000000005007221 */ /* 0x000fe20000010000 */
[----:B------:R-:W2:Y:S02]  /*2a00*/  LDC.64 R12, c[0x0][0x228] ;  /* 0x00008a00ff0c7b82 */ /* 0x000ea40000000a00 */
[----:B------:R-:W-:Y:S01]  /*2a10*/  @P1 PLOP3.LUT P0, PT, P3, P2, PT, 0x28, 0x0 ;  /* 0x000000000000181c */ /* 0x000fe20001f04570 */
[----:B------:R-:W-:-:S12]  /*2a20*/  FMUL.FTZ R0, R0, UR6 ;  /* 0x0000000600007c20 */ /* 0x000fd80008410000 */
[----:B------:R-:W-:-:S05]  /*2a30*/  @P0 FADD.FTZ R0, R0, -1 ;  /* 0xbf80000000000421 */ /* 0x000fca0000010000 */
[----:B------:R-:W-:Y:S01]  /*2a40*/  FSETP.NEU.FTZ.AND P0, PT, R0, RZ, PT ;  /* 0x000000ff0000720b */ /* 0x000fe20003f1d000 */
[----:B--2---:R-:W-:-:S04]  /*2a50*/  IMAD.WIDE.U32 R12, R2, 0x4, R12 ;  /* 0x00000004020c7825 */ /* 0x004fc800078e000c */
[----:B------:R-:W-:-:S08]  /*2a60*/  IMAD.WIDE R12, R3, 0x8, R12 ;  /* 0x00000008030c7825 */ /* 0x000fd000078e020c */
[----:B------:R-:W2:Y:S01]  /*2a70*/  @P0 FRND.FTZ.FLOOR R15, R0 ;  /* 0x00000000000f0307 */ /* 0x000ea20000215000 */
[----:B------:R-:W-:Y:S01]  /*2a80*/  @!P0 FMUL.FTZ R5, R5, UR6 ;  /* 0x0000000605058c20 */ /* 0x000fe20008410000 */
[----:B------:R-:W-:Y:S04]  /*2a90*/  STG.E.64 desc[UR4][R12.64], R6 ;  /* 0x000000060c007986 */ /* 0x000fe8000c101b04 */
[----:B------:R-:W-:Y:S01]  /*2aa0*/  @!P0 LOP3.LUT R5, RZ, 0x80000000, R5, 0xb8, !PT ;  /* 0x80000000ff058812 */ /* 0x000fe200078eb805 */
[----:B------:R-:W-:Y:S04]  /*2ab0*/  STG.E.64 desc[UR4][R12.64+0x400], R10 ;  /* 0x0004000a0c007986 */ /* 0x000fe8000c101b04 */
[----:B------:R-:W-:Y:S01]  /*2ac0*/  STG.E.64 desc[UR4][R12.64+0x800], R8 ;  /* 0x000800080c007986 */ /* 0x000fe2000c101b04 */
[----:B--2---:R-:W-:-:S05]  /*2ad0*/  @P0 FADD.FTZ R14, R0, -R15 ;  /* 0x8000000f000e0221 */ /* 0x004fca0000010000 */
[----:B------:R-:W-:-:S13]  /*2ae0*/  FSETP.GT.AND P1, PT, R14, 0.5, P0 ;  /* 0x3f0000000e00780b */ /* 0x000fda0000724000 */
[----:B------:R-:W-:-:S04]  /*2af0*/  @P1 FADD.FTZ R15, R15, 1 ;  /* 0x3f8000000f0f1421 */ /* 0x000fc80000010000 */
[----:B------:R-:W-:-:S05]  /*2b00*/  @P0 IMAD.MOV.U32 R5, RZ, RZ, R15 ;  /* 0x000000ffff050224 */ /* 0x000fca00078e000f */
[----:B------:R-:W-:Y:S01]  /*2b10*/  STG.E.64 desc[UR4][R12.64+0xc00], R4 ;  /* 0x000c00040c007986 */ /* 0x000fe2000c101b04 */
[----:B------:R-:W-:Y:S05]  /*2b20*/  EXIT ;  /* 0x000000000000794d */ /* 0x000fea0003800000 */
.L_x_22447:
        /* <DEDUP_REMOVED lines=17> */
[----:B------:R1:W5:Y:S07]  /*2c40*/  @!P6 LDG.E R5, desc[UR4][R6.64] ;  /* 0x000000040605e981 */ /* 0x00036e000c1e1900 */
        /* <DEDUP_REMOVED lines=19> */
[----:B------:R-:W-:-:S03]  /*2d80*/  @!P6 IADD3 R27, R2, R27, RZ ;  /* 0x0000001b021be210 */ /* 0x000fc60007ffe0ff */
[----:B----4-:R-:W-:Y:S01]  /*2d90*/  @!P2 IMAD.WIDE.U32 R8, R23, 0x4, R8 ;  /* 0x000000041708a825 */ /* 0x010fe200078e0008 */
[----:B------:R0:W5:Y:S03]  /*2da0*/  @!P0 LDG.E R22, desc[UR4][R16.64] ;  /* 0x0000000410168981 */ /* 0x000166000c1e1900 */
[----:B--2---:R-:W-:-:S04]  /*2db0*/  @!P1 IMAD.WIDE.U32 R10, R21, 0x4, R10 ;  /* 0x00000004150a9825 */ /* 0x004fc800078e000a */
[----:B------:R-:W-:Y:S02]  /*2dc0*/  IMAD.MOV.U32 R20, RZ, RZ, RZ ;  /* 0x000000ffff147224 */ /* 0x000fe400078e00ff */
[----:B------:R-:W-:Y:S01]  /*2dd0*/  IMAD.MOV.U32 R24, RZ, RZ, RZ ;  /* 0x000000ffff187224 */ /* 0x000fe200078e00ff */
[----:B0-----:R-:W-:Y:S01]  /*2de0*/  CS2R R16, SRZ ;  /* 0x0000000000107805 */ /* 0x001fe2000001ff00 */
[----:B------:R-:W-:Y:S02]  /*2df0*/  IMAD.MOV.U32 R23, RZ, RZ, RZ ;  /* 0x000000ffff177224 */ /* 0x000fe400078e00ff */
[----:B------:R-:W-:Y:S02]  /*2e00*/  IMAD.MOV.U32 R21, RZ, RZ, RZ ;  /* 0x000000ffff157224 */ /* 0x000fe400078e00ff */
[----:B------:R-:W-:Y:S01]  /*2e10*/  @!P5 IMAD.WIDE.U32 R18, R0, 0x4, R18 ;  /* 0x000000040012d825 */ /* 0x000fe200078e0012 */
[----:B------:R0:W5:Y:S03]  /*2e20*/  @!P1 LDG.E R17, desc[UR4][R10.64] ;  /* 0x000000040a119981 */ /* 0x000166000c1e1900 */
[----:B---3--:R-:W-:Y:S01]  /*2e30*/  @!P4 IMAD.WIDE.U32 R14, R29, 0x4, R14 ;  /* 0x000000041d0ec825 */ /* 0x008fe200078e000e */
[----:B------:R0:W5:Y:S03]  /*2e40*/  @!P5 LDG.E R20, desc[UR4][R18.64] ;  /* 0x000000041214d981 */ /* 0x000166000c1e1900 */
[----:B-1----:R-:W-:Y:S01]  /*2e50*/  @!P3 IMAD.WIDE.U32 R6, R25, 0x4, R6 ;  /* 0x000000041906b825 */ /* 0x002fe200078e0006 */
[----:B------:R0:W5:Y:S03]  /*2e60*/  @!P4 LDG.E R24, desc[UR4][R14.64] ;  /* 0x000000040e18c981 */ /* 0x000166000c1e1900 */
[----:B------:R-:W-:Y:S01]  /*2e70*/  @!P6 IMAD.WIDE.U32 R12, R27, 0x4, R12 ;  /* 0x000000041b0ce825 */ /* 0x000fe200078e000c */
        /* <DEDUP_REMOVED lines=33> */
.L_x_22527:
[----:B------:R-:W-:Y:S01]  /*3090*/  FSETP.GEU.FTZ.AND P0, PT, R6, -R8, PT ;  /* 0x800000080600720b */ /* 0x000fe20003f1e000 */
[----:B------:R-:W-:-:S12]  /*30a0*/  FADD.FTZ R0, R0, -1 ;  /* 0xbf80000000007421 */ /* 0x000fd80000010000 */
[----:B------:R-:W-:-:S07]  /*30b0*/  @!P0 FADD.FTZ R0, R0, -1 ;  /* 0xbf80000000008421 */ /* 0x000fce0000010000 */
.L_x_22526:
[----:B------:R-:W-:Y:S05]  /*30c0*/  BSYNC B2 ;  /* 0x0000000000027941 */ /* 0x000fea0003800000 */
.L_x_22525:
[----:B------:R-:W-:Y:S01]  /*30d0*/  FFMA.FTZ R9, -R8, R0, R9 ;  /* 0x0000000008097223 */ /* 0x000fe20000010109 */
[----:B------:R-:W-:Y:S06]  /*30e0*/  BRA `(.L_x_22523) ;  /* 0x00000000007c7947 */ /* 0x000fec0003800000 */
.L_x_22524:
        /* <DEDUP_REMOVED lines=15> */
.L_x_22530:
        /* <DEDUP_REMOVED lines=13> */
.L_x_22529:
[----:B------:R-:W-:Y:S05]  /*32b0*/  BSYNC B2 ;  /* 0x0000000000027941 */ /* 0x000fea0003800000 */
.L_x_22528:
[----:B------:R-:W-:-:S04]  /*32c0*/  FMUL.FTZ R9, R0, 1.1920928955078125e-07 ;  /* 0x3400000000097820 */ /* 0x000fc80000410000 */
[----:B------:R-:W-:-:S07]  /*32d0*/  FMUL.FTZ R9, R6, R9 ;  /* 0x0000000906097220 */ /* 0x000fce0000410000 */
.L_x_22523:
[----:B------:R-:W-:Y:S05]  /*32e0*/  BSYNC B0 ;  /* 0x0000000000007941 */ /* 0x000fea0003800000 */
.L_x_22522:
        /* <DEDUP_REMOVED lines=20> */
.L_x_22521:
[----:B------:R-:W-:Y:S05]  /*3430*/  BSYNC B1 ;  /* 0x0000000000017941 */ /* 0x000fea0003800000 */
.L_x_22520:
[----:B0-----:R-:W-:Y:S01]  /*3440*/  VIADD R6, R4, 0x80 ;  /* 0x0000008004067836 */ /* 0x001fe20000000000 */
[----:B------:R-:W-:Y:S04]  /*3450*/  BSSY B1, `(.L_x_22531) ;  /* 0x0000059000017945 */ /* 0x000fe80003800000 */
[----:B------:R-:W-:-:S13]  /*3460*/  ISETP.GE.AND P0, PT, R6, R3, PT ;  /* 0x000000030600720c */ /* 0x000fda0003f06270 */
[----:B------:R-:W-:Y:S05]  /*3470*/  @P0 BRA `(.L_x_22532) ;  /* 0x0000000400580947 */ /* 0x000fea0003800000 */
[----:B------:R-:W0:Y:S01]  /*3480*/  LDC R8, c[0x0][0x218] ;  /* 0x00008600ff087b82 */ /* 0x000e220000000800 */
        /* <DEDUP_REMOVED lines=27> */
.L_x_22538:
[----:B------:R-:W-:Y:S01]  /*3640*/  FSETP.GEU.FTZ.AND P0, PT, R11, -R12, PT ;  /* 0x8000000c0b00720b */ /* 0x000fe20003f1e000 */
[----:B------:R-:W-:-:S12]  /*3650*/  FADD.FTZ R9, R9, -1 ;  /* 0xbf80000009097421 */ /* 0x000fd80000010000 */
[----:B------:R-:W-:-:S07]  /*3660*/  @!P0 FADD.FTZ R9, R9, -1 ;  /* 0xbf80000009098421 */ /* 0x000fce0000010000 */
.L_x_22537:
[----:B------:R-:W-:Y:S05]  /*3670*/  BSYNC B2 ;  /* 0x0000000000027941 */ /* 0x000fea0003800000 */
.L_x_22536:
[----:B------:R-:W-:Y:S01]  /*3680*/  FFMA.FTZ R0, -R12, R9, R0 ;  /* 0x000000090c007223 */ /* 0x000fe20000010100 */
[----:B------:R-:W-:Y:S06]  /*3690*/  BRA `(.L_x_22534) ;  /* 0x00000000007c7947 */ /* 0x000fec0003800000 */
.L_x_22535:
        /* <DEDUP_REMOVED lines=15> */
.L_x_22541:
        /* <DEDUP_REMOVED lines=13> */
.L_x_22540:
[----:B------:R-:W-:Y:S05]  /*3860*/  BSYNC B2 ;  /* 0x0000000000027941 */ /* 0x000fea0003800000 */
.L_x_22539:
[----:B------:R-:W-:-:S04]  /*3870*/  FMUL.FTZ R0, R11, 1.1920928955078125e-07 ;  /* 0x340000000b007820 */ /* 0x000fc80000410000 */
[----:B------:R-:W-:-:S07]  /*3880*/  FMUL.FTZ R0, R9, R0 ;  /* 0x0000000009007220 */ /* 0x000fce0000410000 */
.L_x_22534:
[----:B------:R-:W-:Y:S05]  /*3890*/  BSYNC B0 ;  /* 0x0000000000007941 */ /* 0x000fea0003800000 */
.L_x_22533:
        /* <DEDUP_REMOVED lines=13> */
[----:B------:R-:W1:Y:S01]  /*3970*/  @P0 FRND.FTZ.FLOOR R9, R0 ;  /* 0x0000000000090307 */ /* 0x000e620000215000 */
[----:B------:R-:W-:-:S05]  /*3980*/  @!P0 FMUL.FTZ R5, R5, UR6 ;  /* 0x0000000605058c20 */ /* 0x000fca0008410000 */
[----:B------:R-:W-:Y:S01]  /*3990*/  @!P0 LOP3.LUT R5, RZ, 0x80000000, R5, 0xb8, !PT ;  /* 0x80000000ff058812 */ /* 0x000fe200078eb805 */
[----:B-1----:R-:W-:-:S05]  /*39a0*/  @P0 FADD.FTZ R8, R0, -R9 ;  /* 0x8000000900080221 */ /* 0x002fca0000010000 */
[----:B------:R-:W-:-:S13]  /*39b0*/  FSETP.GT.AND P1, PT, R8, 0.5, P0 ;  /* 0x3f0000000800780b */ /* 0x000fda0000724000 */
[----:B------:R-:W-:-:S04]  /*39c0*/  @P1 FADD.FTZ R9, R9, 1 ;  /* 0x3f80000009091421 */ /* 0x000fc80000010000 */
[----:B------:R-:W-:-:S07]  /*39d0*/  @P0 IMAD.MOV.U32 R5, RZ, RZ, R9 ;  /* 0x000000ffff050224 */ /* 0x000fce00078e0009 */
.L_x_22532:
[----:B------:R-:W-:Y:S05]  /*39e0*/  BSYNC B1 ;  /* 0x0000000000017941 */ /* 0x000fea0003800000 */
.L_x_22531:
[----:B------:R-:W-:Y:S01]  /*39f0*/  VIADD R0, R4, 0x100 ;  /* 0x0000010004007836 */ /* 0x000fe20000000000 */
[----:B------:R-:W-:Y:S04]  /*3a00*/  BSSY B1, `(.L_x_22542) ;  /* 0x0000059000017945 */ /* 0x000fe80003800000 */
[----:B------:R-:W-:-:S13]  /*3a10*/  ISETP.GE.AND P0, PT, R0, R3, PT ;  /* 0x000000030000720c */ /* 0x000fda0003f06270 */
[----:B------:R-:W-:Y:S05]  /*3a20*/  @P0 BRA `(.L_x_22543) ;  /* 0x0000000400580947 */ /* 0x000fea0003800000 */
[----:B------:R-:W1:Y:S01]  /*3a30*/  LDC R9, c[0x0][0x218] ;  /* 0x00008600ff097b82 */ /* 0x000e620000000800 */
[----:B------:R-:W-:Y:S01]  /*3a40*/  BSSY B0, `(.L_x_22544) ;  /* 0x0000040000007945 */ /* 0x000fe20003800000 */
[C---:B-----5:R-:W-:Y:S01]  /*3a50*/  FADD.FTZ R11, |R20|.reuse, -RZ ;  /* 0x800000ff140b7221 */ /* 0x060fe20000010200 */
        /* <DEDUP_REMOVED lines=25> */
.L_x_22549:
[----:B------:R-:W-:Y:S01]  /*3bf0*/  FSETP.GEU.FTZ.AND P0, PT, R8, -R10, PT ;  /* 0x8000000a0800720b */ /* 0x000fe20003f1e000 */
[----:B------:R-:W-:-:S12]  /*3c00*/  FADD.FTZ R0, R0, -1 ;  /* 0xbf80000000007421 */ /* 0x000fd80000010000 */
[----:B------:R-:W-:-:S07]  /*3c10*/  @!P0 FADD.FTZ R0, R0, -1 ;  /* 0xbf80000000008421 */ /* 0x000fce0000010000 */
.L_x_22548:
[----:B------:R-:W-:Y:S05]  /*3c20*/  BSYNC B2 ;  /* 0x0000000000027941 */ /* 0x000fea0003800000 */
.L_x_22547:
[----:B------:R-:W-:Y:S01]  /*3c30*/  FFMA.FTZ R11, -R10, R0, R11 ;  /* 0x000000000a0b7223 */ /* 0x000fe2000001010b */
[----:B------:R-:W-:Y:S06]  /*3c40*/  BRA `(.L_x_22545) ;  /* 0x00000000007c7947 */ /* 0x000fec0003800000 */
.L_x_22546:
        /* <DEDUP_REMOVED lines=15> */
.L_x_22552:
        /* <DEDUP_REMOVED lines=13> */
.L_x_22551:
[----:B------:R-:W-:Y:S05]  /*3e10*/  BSYNC B2 ;  /* 0x0000000000027941 */ /* 0x000fea0003800000 */
.L_x_22550:
[----:B------:R-:W-:-:S04]  /*3e20*/  FMUL.FTZ R11, R11, 1.1920928955078125e-07 ;  /* 0x340000000b0b7820 */ /* 0x000fc80000410000 */
[----:B------:R-:W-:-:S07]  /*3e30*/  FMUL.FTZ R11, R8, R11 ;  /* 0x0000000b080b7220 */ /* 0x000fce0000410000 */
.L_x_22545:
[----:B------:R-:W-:Y:S05]  /*3e40*/  BSYNC B0 ;  /* 0x0000000000007941 */ /* 0x000fea0003800000 */
.L_x_22544:
        /* <DEDUP_REMOVED lines=20> */
.L_x_22543:
[----:B------:R-:W-:Y:S05]  /*3f90*/  BSYNC B1 ;  /* 0x0000000000017941 */ /* 0x000fea0003800000 */
.L_x_22542:
        /* <DEDUP_REMOVED lines=32> */
.L_x_22560:
[----:B------:R-:W-:Y:S01]  /*41a0*/  FSETP.GEU.FTZ.AND P0, PT, R10, -R12, PT ;  /* 0x8000000c0a00720b */ /* 0x000fe20003f1e000 */
[----:B------:R-:W-:-:S12]  /*41b0*/  FADD.FTZ R0, R0, -1 ;  /* 0xbf80000000007421 */ /* 0x000fd80000010000 */
[----:B------:R-:W-:-:S07]  /*41c0*/  @!P0 FADD.FTZ R0, R0, -1 ;  /* 0xbf80000000008421 */ /* 0x000fce0000010000 */
.L_x_22559:
[----:B------:R-:W-:Y:S05]  /*41d0*/  BSYNC B2 ;  /* 0x0000000000027941 */ /* 0x000fea0003800000 */
.L_x_22558:
[----:B------:R-:W-:Y:S01]  /*41e0*/  FFMA.FTZ R11, -R12, R0, R11 ;  /* 0x000000000c0b7223 */ /* 0x000fe2000001010b */
[----:B------:R-:W-:Y:S06]  /*41f0*/  BRA `(.L_x_22556) ;  /* 0x00000000007c7947 */ /* 0x000fec0003800000 */
.L_x_22557:
[----:B------:R-:W-:Y:S01]  /*4200*/  VIADD R0, R14, 0xf4800000 ;  /* 0xf48000000e007836 */ /* 0x000fe20000000000 */
[----:B------:R-:W-:Y:S01]  /*4210*/  FSETP.GT.FTZ.AND P0, PT, |R9|, RZ, PT ;  /* 0x000000ff0900720b */ /* 0x000fe20003f14200 */
[----:B------:R-:W-:Y:S03]  /*4220*/  BSSY B2, `(.L_x_22561) ;  /* 0x000001a000027945 */ /* 0x000fe60003800000 */
[----:B------:R-:W-:Y:S02]  /*4230*/  LOP3.LUT R0, R0, 0xff800000, RZ, 0xc0, !PT ;  /* 0xff80000000007812 */ /* 0x000fe400078ec0ff */
[----:B------:R-:W-:-:S03]  /*4240*/  ISETP.GT.U32.OR P0, PT, R11, 0x7f7fffff, !P0 ;  /* 0x7f7fffff0b00780c */ /* 0x000fc60004704470 */
[C---:B0-----:R-:W-:Y:S01]  /*4250*/  IMAD.IADD R10, R11.reuse, 0x1, -R0 ;  /* 0x000000010b0a7824 */ /* 0x041fe200078e0a00 */
        /* <DEDUP_REMOVED lines=9> */
.L_x_22563:
        /* <DEDUP_REMOVED lines=13> */
.L_x_22562:
[----:B------:R-:W-:Y:S05]  /*43c0*/  BSYNC B2 ;  /* 0x0000000000027941 */ /* 0x000fea0003800000 */
.L_x_22561:
[----:B0-----:R-:W-:-:S04]  /*43d0*/  FMUL.FTZ R11, R12, 1.1920928955078125e-07 ;  /* 0x340000000c0b7820 */ /* 0x001fc80000410000 */
[----:B------:R-:W-:-:S07]  /*43e0*/  FMUL.FTZ R11, R10, R11 ;  /* 0x0000000b0a0b7220 */ /* 0x000fce0000410000 */
.L_x_22556:
[----:B------:R-:W-:Y:S05]  /*43f0*/  BSYNC B0 ;  /* 0x0000000000007941 */ /* 0x000fea0003800000 */
.L_x_22555:
        /* <DEDUP_REMOVED lines=18> */
[----:B------:R-:W-:-:S04]  /*4520*/  @P1 FADD.FTZ R11, R11, 1 ;  /* 0x3f8000000b0b1421 */ /* 0x000fc80000010000 */
[----:B------:R-:W-:-:S07]  /*4530*/  @P0 IMAD.MOV.U32 R9, RZ, RZ, R11 ;  /* 0x000000ffff090224 */ /* 0x000fce00078e000b */
.L_x_22554:
[----:B------:R-:W-:Y:S05]  /*4540*/  BSYNC B1 ;  /* 0x0000000000017941 */ /* 0x000fea0003800000 */
.L_x_22553:
[----:B------:R-:W-:Y:S01]  /*4550*/  VIADD R0, R4, 0x200 ;  /* 0x0000020004007836 */ /* 0x000fe20000000000 */
[----:B------:R-:W-:Y:S04]  /*4560*/  BSSY B1, `(.L_x_22564) ;  /* 0x0000059000017945 */ /* 0x000fe80003800000 */
[----:B------:R-:W-:-:S13]  /*4570*/  ISETP.GE.AND P0, PT, R0, R3, PT ;  /* 0x000000030000720c */ /* 0x000fda0003f06270 */
        /* <DEDUP_REMOVED lines=29> */
.L_x_22571:
[----:B------:R-:W-:Y:S01]  /*4750*/  FSETP.GEU.FTZ.AND P0, PT, R13, -R14, PT ;  /* 0x8000000e0d00720b */ /* 0x000fe20003f1e000 */
[----:B------:R-:W-:-:S12]  /*4760*/  FADD.FTZ R11, R11, -1 ;  /* 0xbf8000000b0b7421 */ /* 0x000fd80000010000 */
[----:B------:R-:W-:-:S07]  /*4770*/  @!P0 FADD.FTZ R11, R11, -1 ;  /* 0xbf8000000b0b8421 */ /* 0x000fce0000010000 */
.L_x_22570:
[----:B------:R-:W-:Y:S05]  /*4780*/  BSYNC B2 ;  /* 0x0000000000027941 */ /* 0x000fea0003800000 */
.L_x_22569:
[----:B------:R-:W-:Y:S01]  /*4790*/  FFMA.FTZ R0, -R14, R11, R0 ;  /* 0x0000000b0e007223 */ /* 0x000fe20000010100 */
[----:B------:R-:W-:Y:S06]  /*47a0*/  BRA `(.L_x_22567) ;  /* 0x00000000007c7947 */ /* 0x000fec0003800000 */
.L_x_22568:
        /* <DEDUP_REMOVED lines=15> */
.L_x_22574:
        /* <DEDUP_REMOVED lines=13> */
.L_x_22573:
[----:B------:R-:W-:Y:S05]  /*4970*/  BSYNC B2 ;  /* 0x0000000000027941 */ /* 0x000fea0003800000 */
.L_x_22572:
[----:B------:R-:W-:-:S04]  /*4980*/  FMUL.FTZ R0, R13, 1.1920928955078125e-07 ;  /* 0x340000000d007820 */ /* 0x000fc80000410000 */
[----:B------:R-:W-:-:S07]  /*4990*/  FMUL.FTZ R0, R11, R0 ;  /* 0x000000000b007220 */ /* 0x000fce0000410000 */
.L_x_22567:
[----:B------:R-:W-:Y:S05]  /*49a0*/  BSYNC B0 ;  /* 0x0000000000007941 */ /* 0x000fea0003800000 */
.L_x_22566:
        /* <DEDUP_REMOVED lines=20> */
.L_x_22565:
[----:B------:R-:W-:Y:S05]  /*4af0*/  BSYNC B1 ;  /* 0x0000000000017941 */ /* 0x000fea0003800000 */
.L_x_22564:
        /* <DEDUP_REMOVED lines=32> */
.L_x_22582:
[----:B------:R-:W-:Y:S01]  /*4d00*/  FSETP.GEU.FTZ.AND P0, PT, R13, -R14, PT ;  /* 0x8000000e0d00720b */ /* 0x000fe20003f1e000 */
[----:B------:R-:W-:-:S12]  /*4d10*/  FADD.FTZ R11, R11, -1 ;  /* 0xbf8000000b0b7421 */ /* 0x000fd80000010000 */
[----:B------:R-:W-:-:S07]  /*4d20*/  @!P0 FADD.FTZ R11, R11, -1 ;  /* 0xbf8000000b0b8421 */ /* 0x000fce0000010000 */
.L_x_22581:
[----:B------:R-:W-:Y:S05]  /*4d30*/  BSYNC B2 ;  /* 0x0000000000027941 */ /* 0x000fea0003800000 */
.L_x_22580:
[----:B------:R-:W-:Y:S01]  /*4d40*/  FFMA.FTZ R0, -R14, R11, R0 ;  /* 0x0000000b0e007223 */ /* 0x000fe20000010100 */
[----:B------:R-:W-:Y:S06]  /*4d50*/  BRA `(.L_x_22578) ;  /* 0x00000000007c7947 */ /* 0x000fec0003800000 */
.L_x_22579:
        /* <DEDUP_REMOVED lines=15> */
.L_x_22585:
        /* <DEDUP_REMOVED lines=13> */
.L_x_22584:
[----:B------:R-:W-:Y:S05]  /*4f20*/  BSYNC B2 ;  /* 0x0000000000027941 */ /* 0x000fea0003800000 */
.L_x_22583:
[----:B------:R-:W-:-:S04]  /*4f30*/  FMUL.FTZ R14, R14, 1.1920928955078125e-07 ;  /* 0x340000000e0e7820 */ /* 0x000fc80000410000 */
[----:B------:R-:W-:-:S07]  /*4f40*/  FMUL.FTZ R0, R11, R14 ;  /* 0x0000000e0b007220 */ /* 0x000fce0000410000 */
.L_x_22578:
[----:B------:R-:W-:Y:S05]  /*4f50*/  BSYNC B0 ;  /* 0x0000000000007941 */ /* 0x000fea0003800000 */
.L_x_22577:
        /* <DEDUP_REMOVED lines=13> */
[----:B0-----:R-:W0:Y:S02]  /*5030*/  @P0 FRND.FTZ.FLOOR R13, R0 ;  /* 0x00000000000d0307 */ /* 0x001e240000215000 */
[----:B0-----:R-:W-:-:S05]  /*5040*/  @P0 FADD.FTZ R11, R0, -R13 ;  /* 0x8000000d000b0221 */ /* 0x001fca0000010000 */
[----:B------:R-:W-:Y:S01]  /*5050*/  FSETP.GT.AND P1, PT, R11, 0.5, P0 ;  /* 0x3f0000000b00780b */ /* 0x000fe20000724000 */
[----:B------:R-:W-:-:S05]  /*5060*/  @!P0 FMUL.FTZ R11, R21, UR6 ;  /* 0x00000006150b8c20 */ /* 0x000fca0008410000 */
[----:B------:R-:W-:-:S07]  /*5070*/  @!P0 LOP3.LUT R11, RZ, 0x80000000, R11, 0xb8, !PT ;  /* 0x80000000ff0b8812 */ /* 0x000fce00078eb80b */
[----:B------:R-:W-:-:S04]  /*5080*/  @P1 FADD.FTZ R13, R13, 1 ;  /* 0x3f8000000d0d1421 */ /* 0x000fc80000010000 */
[----:B------:R-:W-:-:S07]  /*5090*/  @P0 IMAD.MOV.U32 R11, RZ, RZ, R13 ;  /* 0x000000ffff0b0224 */ /* 0x000fce00078e000d */
.L_x_22576:
[----:B------:R-:W-:Y:S05]  /*50a0*/  BSYNC B1 ;  /* 0x0000000000017941 */ /* 0x000fea0003800000 */
.L_x_22575:
        /* <DEDUP_REMOVED lines=32> */
.L_x_22593:
[----:B------:R-:W-:Y:S01]  /*52b0*/  FSETP.GEU.FTZ.AND P0, PT, R15, -R18, PT ;  /* 0x800000120f00720b */ /* 0x000fe20003f1e000 */
[----:B------:R-:W-:-:S12]  /*52c0*/  FADD.FTZ R13, R13, -1 ;  /* 0xbf8000000d0d7421 */ /* 0x000fd80000010000 */
[----:B------:R-:W-:-:S07]  /*52d0*/  @!P0 FADD.FTZ R13, R13, -1 ;  /* 0xbf8000000d0d8421 */ /* 0x000fce0000010000 */
.L_x_22592:
[----:B------:R-:W-:Y:S05]  /*52e0*/  BSYNC B2 ;  /* 0x0000000000027941 */ /* 0x000fea0003800000 */
.L_x_22591:
[----:B------:R-:W-:Y:S01]  /*52f0*/  FFMA.FTZ R0, -R18, R13, R0 ;  /* 0x0000000d12007223 */ /* 0x000fe20000010100 */
[----:B------:R-:W-:Y:S06]  /*5300*/  BRA `(.L_x_22589) ;  /* 0x00000000007c7947 */ /* 0x000fec0003800000 */
.L_x_22590:
        /* <DEDUP_REMOVED lines=15> */
.L_x_22596:
        /* <DEDUP_REMOVED lines=13> */
.L_x_22595:
[----:B------:R-:W-:Y:S05]  /*54d0*/  BSYNC B2 ;  /* 0x0000000000027941 */ /* 0x000fea0003800000 */
.L_x_22594:
[----:B------:R-:W-:-:S04]  /*54e0*/  FMUL.FTZ R0, R15, 1.1920928955078125e-07 ;  /* 0x340000000f007820 */ /* 0x000fc80000410000 */
[----:B------:R-:W-:-:S07]  /*54f0*/  FMUL.FTZ R0, R13, R0 ;  /* 0x000000000d007220 */ /* 0x000fce0000410000 */
.L_x_22589:
[----:B------:R-:W-:Y:S05]  /*5500*/  BSYNC B0 ;  /* 0x0000000000007941 */ /* 0x000fea0003800000 */
.L_x_22588:
        /* <DEDUP_REMOVED lines=20> */
.L_x_22587:
[----:B------:R-:W-:Y:S05]  /*5650*/  BSYNC B1 ;  /* 0x0000000000017941 */ /* 0x000fea0003800000 */
.L_x_22586:
        /* <DEDUP_REMOVED lines=32> */
.L_x_22604:
[----:B------:R-:W-:Y:S01]  /*5860*/  FSETP.GEU.FTZ.AND P0, PT, R14, -R17, PT ;  /* 0x800000110e00720b */ /* 0x000fe20003f1e000 */
[----:B------:R-:W-:-:S12]  /*5870*/  FADD.FTZ R0, R0, -1 ;  /* 0xbf80000000007421 */ /* 0x000fd80000010000 */
[----:B------:R-:W-:-:S07]  /*5880*/  @!P0 FADD.FTZ R0, R0, -1 ;  /* 0xbf80000000008421 */ /* 0x000fce0000010000 */
.L_x_22603:
[----:B------:R-:W-:Y:S05]  /*5890*/  BSYNC B2 ;  /* 0x0000000000027941 */ /* 0x000fea0003800000 */
.L_x_22602:
[----:B------:R-:W-:Y:S01]  /*58a0*/  FFMA.FTZ R15, -R17, R0, R15 ;  /* 0x00000000110f7223 */ /* 0x000fe2000001010f */
[----:B------:R-:W-:Y:S06]  /*58b0*/  BRA `(.L_x_22600) ;  /* 0x00000000007c7947 */ /* 0x000fec0003800000 */
.L_x_22601:
[----:B------:R-:W-:Y:S01]  /*58c0*/  IADD3 R0, R20, -0xb800000, RZ ;  /* 0xf480000014007810 */ /* 0x000fe20007ffe0ff */
[----:B------:R-:W-:Y:S01]  /*58d0*/  BSSY B2, `(.L_x_22605) ;  /* 0x000001b000027945 */ /* 0x000fe20003800000 */
[----:B------:R-:W-:Y:S02]  /*58e0*/  FSETP.GT.FTZ.AND P0, PT, |R13|, RZ, PT ;  /* 0x000000ff0d00720b */ /* 0x000fe40003f14200 */
        /* <DEDUP_REMOVED lines=12> */
.L_x_22607:
        /* <DEDUP_REMOVED lines=13> */
.L_x_22606:
[----:B------:R-:W-:Y:S05]  /*5a80*/  BSYNC B2 ;  /* 0x0000000000027941 */ /* 0x000fea0003800000 */
.L_x_22605:
[----:B------:R-:W-:-:S04]  /*5a90*/  FMUL.FTZ R17, R17, 1.1920928955078125e-07 ;  /* 0x3400000011117820 */ /* 0x000fc80000410000 */
[----:B0-----:R-:W-:-:S07]  /*5aa0*/  FMUL.FTZ R15, R14, R17 ;  /* 0x000000110e0f7220 */ /* 0x001fce0000410000 */
.L_x_22600:
[----:B------:R-:W-:Y:S05]  /*5ab0*/  BSYNC B0 ;  /* 0x0000000000007941 */ /* 0x000fea0003800000 */
.L_x_22599:
[C---:B------:R-:W-:Y:S01]  /*5ac0*/  FSETP.GTU.FTZ.AND P0, PT, |R15|.reuse, +INF , PT ;  /* 0x7f8000000f00780b */ /* 0x040fe20003f1c200 */
[----:B------:R-:W-:Y:S01]  /*5ad0*/  ULDC UR6, c[0x0][0x21c] ;  /* 0x0000870000067ab9 */ /* 0x000fe20000000800 */
[----:B------:R-:W-:-:S04]  /*5ae0*/  LOP3.LUT R0, R15, 0x80000000, R16, 0xb8, !PT ;  /* 0x800000000f007812 */ /* 0x000fc800078eb810 */
[----:B------:R-:W-:Y:S02]  /*5af0*/  FSEL R15, R15, R0, P0 ;  /* 0x000000000f0f7208 */ /* 0x000fe40000000000 */
[----:B------:R-:W-:Y:S02]  /*5b00*/  PLOP3.LUT P0, PT, PT, PT, PT, 0x8, 0x0 ;  /* 0x000000000000781c */ /* 0x000fe40003f0e170 */
[C---:B------:R-:W-:Y:S01]  /*5b10*/  FSETP.NEU.FTZ.AND P1, PT, R15.reuse, RZ, PT ;  /* 0x000000ff0f00720b */ /* 0x040fe20003f3d000 */
[----:B------:R-:W-:-:S12]  /*5b20*/  FADD.FTZ R0, -R15, R16 ;  /* 0x000000100f007221 */ /* 0x000fd80000010100 */
[----:B------:R-:W-:Y:S01]  /*5b30*/  @P1 FSETP.GEU.FTZ.AND P3, PT, R13, RZ, PT ;  /* 0x000000ff0d00120b */ /* 0x000fe20003f7e000 */
[----:B------:R-:W-:Y:S01]  /*5b40*/  FMUL.FTZ R13, R0, UR6 ;  /* 0x00000006000d7c20 */ /* 0x000fe20008410000 */
[----:B------:R-:W-:-:S04]  /*5b50*/  @P1 FSETP.GEU.FTZ.AND P2, PT, R15, RZ, PT ;  /* 0x000000ff0f00120b */ /* 0x000fc80003f5e000 */
[----:B------:R-:W-:-:S13]  /*5b60*/  @P1 PLOP3.LUT P0, PT, P3, P2, PT, 0x28, 0x0 ;  /* 0x000000000000181c */ /* 0x000fda0001f04570 */
        /* <DEDUP_REMOVED lines=9> */
.L_x_22598:
[----:B------:R-:W-:Y:S05]  /*5c00*/  BSYNC B1 ;  /* 0x0000000000017941 */ /* 0x000fea0003800000 */
.L_x_22597:
        /* <DEDUP_REMOVED lines=9> */
[----:B------:R0:W-:Y:S07]  /*5ca0*/  STG.E desc[UR4][R14.64], R7 ;  /* 0x000000070e007986 */ /* 0x0001ee000c101904 */
[----:B------:R-:W-:Y:S05]  /*5cb0*/  @P0 BRA `(.L_x_22611) ;  /* 0x0000000000300947 */ /* 0x000fea0003800000 */
[----:B0-----:R-:W0:Y:S01]  /*5cc0*/  LDC.64 R6, c[0x0][0x228] ;  /* 0x00008a00ff067b82 */ /* 0x001e220000000a00 */
[----:B------:R-:W-:Y:S02]  /*5cd0*/  IMAD.IADD R13, R2, 0x1, R4 ;  /* 0x00000001020d7824 */ /* 0x000fe400078e0204 */
[----:B------:R-:W-:Y:S02]  /*5ce0*/  VIADD R4, R4, 0x80 ;  /* 0x0000008004047836 */ /* 0x000fe40000000000 */
[----:B0-----:R-:W-:-:S05]  /*5cf0*/  IMAD.WIDE.U32 R6, R13, 0x4, R6 ;  /* 0x000000040d067825 */ /* 0x001fca00078e0006 */
[----:B-----5:R1:W-:Y:S02]  /*5d00*/  STG.E desc[UR4][R6.64], R5 ;  /* 0x0000000506007986 */ /* 0x0203e4000c101904 */
.L_x_22610:
[----:B------:R-:W-:-:S13]  /*5d10*/  ISETP.GE.AND P0, PT, R4, R3, PT ;  /* 0x000000030400720c */ /* 0x000fda0003f06270 */
[----:B------:R-:W-:Y:S05]  /*5d20*/  @P0 BRA `(.L_x_22612) ;  /* 0x0000000000300947 */ /* 0x000fea0003800000 */
[----:B-1----:R-:W1:Y:S01]  /*5d30*/  LDC.64 R6, c[0x0][0x228] ;  /* 0x00008a00ff067b82 */ /* 0x002e620000000a00 */
[----:B-----5:R-:W-:Y:S01]  /*5d40*/  IADD3 R5, R2, R4, RZ ;  /* 0x0000000402057210 */ /* 0x020fe20007ffe0ff */
[----:B------:R-:W-:-:S04]  /*5d50*/  VIADD R4, R4, 0x80 ;  /* 0x0000008004047836 */ /* 0x000fc80000000000 */
[----:B-1----:R-:W-:-:S05]  /*5d60*/  IMAD.WIDE.U32 R6, R5, 0x4, R6 ;  /* 0x0000000405067825 */ /* 0x002fca00078e0006 */
[----:B------:R1:W-:Y:S02]  /*5d70*/  STG.E desc[UR4][R6.64], R8 ;  /* 0x0000000806007986 */ /* 0x0003e4000c101904 */
.L_x_22611:
[----:B------:R-:W-:-:S13]  /*5d80*/  ISETP.GE.AND P0, PT, R4, R3, PT ;  /* 0x000000030400720c */ /* 0x000fda0003f06270 */
[----:B------:R-:W-:Y:S05]  /*5d90*/  @P0 BRA `(.L_x_22613) ;  /* 0x0000000000300947 */ /* 0x000fea0003800000 */
[----:B01----:R-:W0:Y:S01]  /*5da0*/  LDC.64 R6, c[0x0][0x228] ;  /* 0x00008a00ff067b82 */ /* 0x003e220000000a00 */
[----:B-----5:R-:W-:Y:S01]  /*5db0*/  IMAD.IADD R5, R2, 0x1, R4 ;  /* 0x0000000102057824 */ /* 0x020fe200078e0204 */
[----:B------:R-:W-:-:S03]  /*5dc0*/  IADD3 R4, R4, 0x80, RZ ;  /* 0x0000008004047810 */ /* 0x000fc60007ffe0ff */
[----:B0-----:R-:W-:-:S05]  /*5dd0*/  IMAD.WIDE.U32 R6, R5, 0x4, R6 ;  /* 0x0000000405067825 */ /* 0x001fca00078e0006 */
[----:B------:R2:W-:Y:S02]  /*5de0*/  STG.E desc[UR4][R6.64], R9 ;  /* 0x0000000906007986 */ /* 0x0005e4000c101904 */
.L_x_22612:
[----:B------:R-:W-:-:S13]  /*5df0*/  ISETP.GE.AND P0, PT, R4, R3, PT ;  /* 0x000000030400720c */ /* 0x000fda0003f06270 */
[----:B------:R-:W-:Y:S05]  /*5e00*/  @P0 BRA `(.L_x_22614) ;  /* 0x0000000000340947 */ /* 0x000fea0003800000 */
[----:B-12---:R-:W1:Y:S01]  /*5e10*/  LDC.64 R6, c[0x0][0x228] ;  /* 0x00008a00ff067b82 */ /* 0x006e620000000a00 */
[----:B-----5:R-:W-:Y:S02]  /*5e20*/  IMAD.IADD R5, R2, 0x1, R4 ;  /* 0x0000000102057824 */ /* 0x020fe400078e0204 */
[----:B------:R-:W-:Y:S02]  /*5e30*/  VIADD R4, R4, 0x80 ;  /* 0x0000008004047836 */ /* 0x000fe40000000000 */
[----:B-1----:R-:W-:-:S05]  /*5e40*/  IMAD.WIDE.U32 R6, R5, 0x4, R6 ;  /* 0x0000000405067825 */ /* 0x002fca00078e0006 */
[----:B------:R2:W-:Y:S02]  /*5e50*/  STG.E desc[UR4][R6.64], R10 ;  /* 0x0000000a06007986 */ /* 0x0005e4000c101904 */
.L_x_22613:
        /* <DEDUP_REMOVED lines=8> */
.L_x_22614:
[----:B------:R-:W-:Y:S05]  /*5ee0*/  BSYNC B1 ;  /* 0x0000000000017941 */ /* 0x000fea0003800000 */
.L_x_22609:
[----:B------:R-:W-:-:S13]  /*5ef0*/  ISETP.GE.AND P0, PT, R4, R3, PT ;  /* 0x000000030400720c */ /* 0x000fda0003f06270 */
[----:B-123--:R-:W1:Y:S01]  /*5f00*/  @!P0 LDC.64 R6, c[0x0][0x228] ;  /* 0x00008a00ff068b82 */ /* 0x00ee620000000a00 */
[----:B-----5:R-:W-:Y:S01]  /*5f10*/  @!P0 IMAD.IADD R5, R2, 0x1, R4 ;  /* 0x0000000102058824 */ /* 0x020fe200078e0204 */
[----:B------:R-:W-:-:S03]  /*5f20*/  @!P0 IADD3 R4, R4, 0x80, RZ ;  /* 0x0000008004048810 */ /* 0x000fc60007ffe0ff */
[----:B-1----:R-:W-:-:S05]  /*5f30*/  @!P0 IMAD.WIDE.U32 R6, R5, 0x4, R6 ;  /* 0x0000000405068825 */ /* 0x002fca00078e0006 */
[----:B------:R3:W-:Y:S02]  /*5f40*/  @!P0 STG.E desc[UR4][R6.64], R12 ;  /* 0x0000000c06008986 */ /* 0x0007e4000c101904 */
.L_x_22615:
[----:B------:R-:W-:Y:S05]  /*5f50*/  BSYNC B0 ;  /* 0x0000000000007941 */ /* 0x000fea0003800000 */
.L_x_22608:
[----:B------:R-:W-:Y:S05]  /*5f60*/  WARPSYNC.ALL ;  /* 0x0000000000007948 */ /* 0x000fea0003800000 */
[----:B------:R-:W-:-:S13]  /*5f70*/  ISETP.GE.AND P0, PT, R4, R3, PT ;  /* 0x000000030400720c */ /* 0x000fda0003f06270 */
[----:B------:R-:W-:Y:S05]  /*5f80*/  @P0 EXIT ;  /* 0x000000000000094d */ /* 0x000fea0003800000 */
[----:B0123--:R-:W0:Y:S01]  /*5f90*/  LDC.64 R6, c[0x0][0x228] ;  /* 0x00008a00ff067b82 */ /* 0x00fe220000000a00 */
[----:B------:R-:W-:-:S04]  /*5fa0*/  IMAD.IADD R3, R2, 0x1, R4 ;  /* 0x0000000102037824 */ /* 0x000fc800078e0204 */
[----:B0-----:R-:W-:-:S05]  /*5fb0*/  IMAD.WIDE.U32 R2, R3, 0x4, R6 ;  /* 0x0000000403027825 */ /* 0x001fca00078e0006 */
[----:B------:R-:W-:Y:S01]  /*5fc0*/  STG.E desc[UR4][R2.64], R0 ;  /* 0x0000000002007986 */ /* 0x000fe2000c101904 */
[----:B------:R-:W-:Y:S05]  /*5fd0*/  EXIT ;  /* 0x000000000000794d */ /* 0x000fea0003800000 */
.L_x_22616:
        /* <DEDUP_REMOVED lines=10> */
.L_x_37864:


//--------------------- .text._ZN2at6native29vectorized_elementwise_kernelILi4EZZZNS0_15binary_internal21div_floor_kernel_cudaERNS_18TensorIteratorBaseEENKUlvE0_clEvENKUlvE0_clEvEUlfE_St5arrayIPcLm2EEEEviT0_T1_ --------------------------
	.section	.text._ZN2at6native29vectorized_elementwise_kernelILi4EZZZNS0_15binary_internal21div_floor_kernel_cudaERNS_18TensorIteratorBaseEENKUlvE0_clEvENKUlvE0_clEvEUlfE_St5arrayIPcLm2EEEEviT0_T1_,"ax",@progbits
	.align	128
        .global         _ZN2at6native29vectorized_elementwise_kernelILi4EZZZNS0_15binary_internal21div_floor_kernel_cudaERNS_18TensorIteratorBaseEENKUlvE0_clEvENKUlvE0_clEvEUlfE_St5arrayIPcLm2EEEEviT0_T1_
        .type           _ZN2at6native29vectorized_elementwise_kernelILi4EZZZNS0_15binary_internal21div_floor_kernel_cudaERNS_18TensorIteratorBaseEENKUlvE0_clEvENKUlvE0_clEvEUlfE_St5arrayIPcLm2EEEEviT0_T1_,@function
        .size           _ZN2at6native29vectorized_elementwise_kernelILi4EZZZNS0_15binary_internal21div_floor_kernel_cudaERNS_18TensorIteratorBaseEENKUlvE0_clEvENKUlvE0_clEvEUlfE_St5arrayIPcLm2EEEEviT0_T1_,(.L_x_37865 - _ZN2at6native29vectorized_elementwise_kernelILi4EZZZNS0_15binary_internal21div_floor_kernel_cudaERNS_18TensorIteratorBaseEENKUlvE0_clEvENKUlvE0_clEvEUlfE_St5arrayIPcLm2EEEEviT0_T1_)
        .other          _ZN2at6native29vectorized_elementwise_kernelILi4EZZZNS0_15binary_internal21div_floor_kernel_cudaERNS_18TensorIteratorBaseEENKUlvE0_clEvENKUlvE0_clEvEUlfE_St5arrayIPcLm2EEEEviT0_T1_,@"STO_CUDA_ENTRY STV_DEFAULT"
_ZN2at6native29vectorized_elementwise_kernelILi4EZZZNS0_15binary_internal21div_floor_kernel_cudaERNS_18TensorIteratorBaseEENKUlvE0_clEvENKUlvE0_clEvEUlfE_St5arrayIPcLm2EEEEviT0_T1_:
.text._ZN2at6native29vectorized_elementwise_kernelILi4EZZZNS0_15binary_internal21div_floor_kernel_cudaERNS_18TensorIteratorBaseEENKUlvE0_clEvENKUlvE0_clEvEUlfE_St5arrayIPcLm2EEEEviT0_T1_:
        /* <DEDUP_REMOVED lines=13> */
[----:B------:R-:W3:Y:S04]  /*00d0*/  LDG.E.128 R8, desc[UR4][R14.64] ;  /* 0x000000040e087981 */ /* 0x000ee8000c1e1d00 */
[----:B------:R0:W5:Y:S01]  /*00e0*/  LDG.E.128 R4, desc[UR4][R14.64+0x800] ;  /* 0x000800040e047981 */ /* 0x000162000c1e1d00 */
        /* <DEDUP_REMOVED lines=27> */
.L_x_22623:
[----:B------:R-:W-:Y:S01]  /*02a0*/  FSETP.GEU.FTZ.AND P0, PT, R15, -R13, PT ;  /* 0x8000000d0f00720b */ /* 0x000fe20003f1e000 */
[----:B------:R-:W-:-:S12]  /*02b0*/  FADD.FTZ R17, R17, -1 ;  /* 0xbf80000011117421 */ /* 0x000fd80000010000 */
[----:B------:R-:W-:-:S07]  /*02c0*/  @!P0 FADD.FTZ R17, R17, -1 ;  /* 0xbf80000011118421 */ /* 0x000fce0000010000 */
.L_x_22622:
[----:B------:R-:W-:Y:S05]  /*02d0*/  BSYNC B1 ;  /* 0x0000000000017941 */ /* 0x000fea0003800000 */
.L_x_22621:
[----:B------:R-:W-:Y:S01]  /*02e0*/  FFMA.FTZ R0, -R13, R17, R0 ;  /* 0x000000110d007223 */ /* 0x000fe20000010100 */
[----:B------:R-:W-:Y:S06]  /*02f0*/  BRA `(.L_x_22619) ;  /* 0x00000000007c7947 */ /* 0x000fec0003800000 */
.L_x_22620:
        /* <DEDUP_REMOVED lines=15> */
.L_x_22626:
        /* <DEDUP_REMOVED lines=13> */
.L_x_22625:
[----:B------:R-:W-:Y:S05]  /*04c0*/  BSYNC B1 ;  /* 0x0000000000017941 */ /* 0x000fea0003800000 */
.L_x_22624:
[----:B0-----:R-:W-:-:S04]  /*04d0*/  FMUL.FTZ R15, R16, 1.1920928955078125e-07 ;  /* 0x34000000100f7820 */ /* 0x001fc80000410000 */
[----:B------:R-:W-:-:S07]  /*04e0*/  FMUL.FTZ R0, R14, R15 ;  /* 0x0000000f0e007220 */ /* 0x000fce0000410000 */
.L_x_22619:
[----:B------:R-:W-:Y:S05]  /*04f0*/  BSYNC B0 ;  /* 0x0000000000007941 */ /* 0x000fea0003800000 */
.L_x_22618:
        /* <DEDUP_REMOVED lines=46> */
.L_x_22632:
[----:B------:R-:W-:Y:S01]  /*07e0*/  FSETP.GEU.FTZ.AND P0, PT, R17, -R13, PT ;  /* 0x8000000d1100720b */ /* 0x000fe20003f1e000 */
[----:B------:R-:W-:-:S12]  /*07f0*/  FADD.FTZ R15, R15, -1 ;  /* 0xbf8000000f0f7421 */ /* 0x000fd80000010000 */
[----:B------:R-:W-:-:S07]  /*0800*/  @!P0 FADD.FTZ R15, R15, -1 ;  /* 0xbf8000000f0f8421 */ /* 0x000fce0000010000 */
.L_x_22631:
[----:B------:R-:W-:Y:S05]  /*0810*/  BSYNC B1 ;  /* 0x0000000000017941 */ /* 0x000fea0003800000 */
.L_x_22630:
[----:B------:R-:W-:Y:S01]  /*0820*/  FFMA.FTZ R14, -R13, R15, R14 ;  /* 0x0000000f0d0e7223 */ /* 0x000fe2000001010e */
[----:B------:R-:W-:Y:S06]  /*0830*/  BRA `(.L_x_22628) ;  /* 0x00000000007c7947 */ /* 0x000fec0003800000 */
.L_x_22629:
        /* <DEDUP_REMOVED lines=15> */
.L_x_22635:
        /* <DEDUP_REMOVED lines=13> */
.L_x_22634:
[----:B------:R-:W-:Y:S05]  /*0a00*/  BSYNC B1 ;  /* 0x0000000000017941 */ /* 0x000fea0003800000 */
.L_x_22633:
[----:B------:R-:W-:-:S04]  /*0a10*/  FMUL.FTZ R15, R15, 1.1920928955078125e-07 ;  /* 0x340000000f0f7820 */ /* 0x000fc80000410000 */
[----:B------:R-:W-:-:S07]  /*0a20*/  FMUL.FTZ R14, R14, R15 ;  /* 0x0000000f0e0e7220 */ /* 0x000fce0000410000 */
.L_x_22628:
[----:B------:R-:W-:Y:S05]  /*0a30*/  BSYNC B0 ;  /* 0x0000000000007941 */ /* 0x000fea0003800000 */
.L_x_22627:
        /* <DEDUP_REMOVED lines=45> */
.L_x_22641:
[----:B------:R-:W-:Y:S01]  /*0d10*/  FSETP.GEU.FTZ.AND P0, PT, R17, -R13, PT ;  /* 0x8000000d1100720b */ /* 0x000fe20003f1e000 */
[----:B------:R-:W-:-:S12]  /*0d20*/  FADD.FTZ R15, R15, -1 ;  /* 0xbf8000000f0f7421 */ /* 0x000fd80000010000 */
[----:B------:R-:W-:-:S07]  /*0d30*/  @!P0 FADD.FTZ R15, R15, -1 ;  /* 0xbf8000000f0f8421 */ /* 0x000fce0000010000 */
.L_x_22640:
[----:B------:R-:W-:Y:S05]  /*0d40*/  BSYNC B1 ;  /* 0x0000000000017941 */ /* 0x000fea0003800000 */
.L_x_22639:
[----:B------:R-:W-:Y:S01]  /*0d50*/  FFMA.FTZ R14, -R13, R15, R14 ;  /* 0x0000000f0d0e7223 */ /* 0x000fe2000001010e */
[----:B------:R-:W-:Y:S06]  /*0d60*/  BRA `(.L_x_22637) ;  /* 0x00000000007c7947 */ /* 0x000fec0003800000 */
.L_x_22638:
        /* <DEDUP_REMOVED lines=15> */
.L_x_22644:
        /* <DEDUP_REMOVED lines=13> */
.L_x_22643:
[----:B------:R-:W-:Y:S05]  /*0f30*/  BSYNC B1 ;  /* 0x0000000000017941 */ /* 0x000fea0003800000 */
.L_x_22642:
[----:B------:R-:W-:-:S04]  /*0f40*/  FMUL.FTZ R15, R15, 1.1920928955078125e-07 ;  /* 0x340000000f0f7820 */ /* 0x000fc80000410000 */
[----:B------:R-:W-:-:S07]  /*0f50*/  FMUL.FTZ R14, R14, R15 ;  /* 0x0000000f0e0e7220 */ /* 0x000fce0000410000 */
.L_x_22637:
[----:B------:R-:W-:Y:S05]  /*0f60*/  BSYNC B0 ;  /* 0x0000000000007941 */ /* 0x000fea0003800000 */
.L_x_22636:
        /* <DEDUP_REMOVED lines=45> */
.L_x_22650:
[----:B------:R-:W-:Y:S01]  /*1240*/  FSETP.GEU.FTZ.AND P0, PT, R17, -R13, PT ;  /* 0x8000000d1100720b */ /* 0x000fe20003f1e000 */
[----:B------:R-:W-:-:S12]  /*1250*/  FADD.FTZ R15, R15, -1 ;  /* 0xbf8000000f0f7421 */ /* 0x000fd80000010000 */
[----:B------:R-:W-:-:S07]  /*1260*/  @!P0 FADD.FTZ R15, R15, -1 ;  /* 0xbf8000000f0f8421 */ /* 0x000fce0000010000 */
.L_x_22649:
[----:B------:R-:W-:Y:S05]  /*1270*/  BSYNC B1 ;  /* 0x0000000000017941 */ /* 0x000fea0003800000 */
.L_x_22648:
[----:B------:R-:W-:Y:S01]  /*1280*/  FFMA.FTZ R14, -R13, R15, R14 ;  /* 0x0000000f0d0e7223 */ /* 0x000fe2000001010e */
[----:B------:R-:W-:Y:S06]  /*1290*/  BRA `(.L_x_22646) ;  /* 0x00000000007c7947 */ /* 0x000fec0003800000 */
.L_x_22647:
        /* <DEDUP_REMOVED lines=15> */
.L_x_22653:
        /* <DEDUP_REMOVED lines=13> */
.L_x_22652:
[----:B------:R-:W-:Y:S05]  /*1460*/  BSYNC B1 ;  /* 0x0000000000017941 */ /* 0x000fea0003800000 */
.L_x_22651:
[----:B------:R-:W-:-:S04]  /*1470*/  FMUL.FTZ R15, R15, 1.1920928955078125e-07 ;  /* 0x340000000f0f7820 */ /* 0x000fc80000410000 */
[----:B------:R-:W-:-:S07]  /*1480*/  FMUL.FTZ R14, R14, R15 ;  /* 0x0000000f0e0e7220 */ /* 0x000fce0000410000 */
.L_x_22646:
[----:B------:R-:W-:Y:S05]  /*1490*/  BSYNC B0 ;  /* 0x0000000000007941 */ /* 0x000fea0003800000 */
.L_x_22645:
        /* <DEDUP_REMOVED lines=45> */
.L_x_22659:
[----:B------:R-:W-:Y:S01]  /*1770*/  FSETP.GEU.FTZ.AND P0, PT, R17, -R13, PT ;  /* 0x8000000d1100720b */ /* 0x000fe20003f1e000 */
[----:B------:R-:W-:-:S12]  /*1780*/  FADD.FTZ R15, R15, -1 ;  /* 0xbf8000000f0f7421 */ /* 0x000fd80000010000 */
[----:B------:R-:W-:-:S07]  /*1790*/  @!P0 FADD.FTZ R15, R15, -1 ;  /* 0xbf8000000f0f8421 */ /* 0x000fce0000010000 */
.L_x_22658:
[----:B------:R-:W-:Y:S05]  /*17a0*/  BSYNC B1 ;  /* 0x0000000000017941 */ /* 0x000fea0003800000 */
.L_x_22657:
[----:B------:R-:W-:Y:S01]  /*17b0*/  FFMA.FTZ R14, -R13, R15, R14 ;  /* 0x0000000f0d0e7223 */ /* 0x000fe2000001010e */
[----:B------:R-:W-:Y:S06]  /*17c0*/  BRA `(.L_x_22655) ;  /* 0x00000000007c7947 */ /* 0x000fec0003800000 */
.L_x_22656:
        /* <DEDUP_REMOVED lines=15> */
.L_x_22662:
        /* <DEDUP_REMOVED lines=13> */
.L_x_22661:
[----:B------:R-:W-:Y:S05]  /*1990*/  BSYNC B1 ;  /* 0x0000000000017941 */ /* 0x000fea0003800000 */
.L_x_22660:
[----:B------:R-:W-:-:S04]  /*19a0*/  FMUL.FTZ R15, R15, 1.1920928955078125e-07 ;  /* 0x340000000f0f7820 */ /* 0x000fc80000410000 */
[----:B------:R-:W-:-:S07]  /*19b0*/  FMUL.FTZ R14, R14, R15 ;  /* 0x0000000f0e0e7220 */ /* 0x000fce0000410000 */
.L_x_22655:
[----:B------:R-:W-:Y:S05]  /*19c0*/  BSYNC B0 ;  /* 0x0000000000007941 */ /* 0x000fea0003800000 */
.L_x_22654:
        /* <DEDUP_REMOVED lines=45> */
.L_x_22668:
[----:B------:R-:W-:Y:S01]  /*1ca0*/  FSETP.GEU.FTZ.AND P0, PT, R17, -R13, PT ;  /* 0x8000000d1100720b */ /* 0x000fe20003f1e000 */
[----:B------:R-:W-:-:S12]  /*1cb0*/  FADD.FTZ R15, R15, -1 ;  /* 0xbf8000000f0f7421 */ /* 0x000fd80000010000 */
[----:B------:R-:W-:-:S07]  /*1cc0*/  @!P0 FADD.FTZ R15, R15, -1 ;  /* 0xbf8000000f0f8421 */ /* 0x000fce0000010000 */
.L_x_22667:
[----:B------:R-:W-:Y:S05]  /*1cd0*/  BSYNC B1 ;  /* 0x0000000000017941 */ /* 0x000fea0003800000 */
.L_x_22666:
[----:B------:R-:W-:Y:S01]  /*1ce0*/  FFMA.FTZ R14, -R13, R15, R14 ;  /* 0x0000000f0d0e7223 */ /* 0x000fe2000001010e */
[----:B------:R-:W-:Y:S06]  /*1cf0*/  BRA `(.L_x_22664) ;  /* 0x00000000007c7947 */ /* 0x000fec0003800000 */
.L_x_22665:
        /* <DEDUP_REMOVED lines=15> */
.L_x_22671:
        /* <DEDUP_REMOVED lines=13> */
.L_x_22670:
[----:B------:R-:W-:Y:S05]  /*1ec0*/  BSYNC B1 ;  /* 0x0000000000017941 */ /* 0x000fea0003800000 */
.L_x_22669:
[----:B------:R-:W-:-:S04]  /*1ed0*/  FMUL.FTZ R15, R15, 1.1920928955078125e-07 ;  /* 0x340000000f0f7820 */ /* 0x000fc80000410000 */
[----:B------:R-:W-:-:S07]  /*1ee0*/  FMUL.FTZ R14, R14, R15 ;  /* 0x0000000f0e0e7220 */ /* 0x000fce0000410000 */
.L_x_22664:
[----:B------:R-:W-:Y:S05]  /*1ef0*/  BSYNC B0 ;  /* 0x0000000000007941 */ /* 0x000fea0003800000 */
.L_x_22663:
        /* <DEDUP_REMOVED lines=45> */
.L_x_22677:
[----:B------:R-:W-:Y:S01]  /*21d0*/  FSETP.GEU.FTZ.AND P0, PT, R17, -R13, PT ;  /* 0x8000000d1100720b */ /* 0x000fe20003f1e000 */
[----:B------:R-:W-:-:S12]  /*21e0*/  FADD.FTZ R15, R15, -1 ;  /* 0xbf8000000f0f7421 */ /* 0x000fd80000010000 */
[----:B------:R-:W-:-:S07]  /*21f0*/  @!P0 FADD.FTZ R15, R15, -1 ;  /* 0xbf8000000f0f8421 */ /* 0x000fce0000010000 */
.L_x_22676:
[----:B------:R-:W-:Y:S05]  /*2200*/  BSYNC B1 ;  /* 0x0000000000017941 */ /* 0x000fea0003800000 */
.L_x_22675:
[----:B------:R-:W-:Y:S01]  /*2210*/  FFMA.FTZ R14, -R13, R15, R14 ;  /* 0x0000000f0d0e7223 */ /* 0x000fe2000001010e */
[----:B------:R-:W-:Y:S06]  /*2220*/  BRA `(.L_x_22673) ;  /* 0x00000000007c7947 */ /* 0x000fec0003800000 */
.L_x_22674:
        /* <DEDUP_REMOVED lines=15> */
.L_x_22680:
        /* <DEDUP_REMOVED lines=13> */
.L_x_22679:
[----:B------:R-:W-:Y:S05]  /*23f0*/  BSYNC B1 ;  /* 0x0000000000017941 */ /* 0x000fea0003800000 */
.L_x_22678:
[----:B------:R-:W-:-:S04]  /*2400*/  FMUL.FTZ R15, R15, 1.1920928955078125e-07 ;  /* 0x340000000f0f7820 */ /* 0x000fc80000410000 */
[----:B------:R-:W-:-:S07]  /*2410*/  FMUL.FTZ R14, R14, R15 ;  /* 0x0000000f0e0e7220 */ /* 0x000fce0000410000 */
.L_x_22673:
[----:B------:R-:W-:Y:S05]  /*2420*/  BSYNC B0 ;  /* 0x0000000000007941 */ /* 0x000fea0003800000 */
.L_x_22672:
        /* <DEDUP_REMOVED lines=45> */
.L_x_22686:
[----:B------:R-:W-:Y:S01]  /*2700*/  FSETP.GEU.FTZ.AND P0, PT, R17, -R13, PT ;  /* 0x8000000d1100720b */ /* 0x000fe20003f1e000 */
[----:B------:R-:W-:-:S12]  /*2710*/  FADD.FTZ R15, R15, -1 ;  /* 0xbf8000000f0f7421 */ /* 0x000fd80000010000 */
[----:B------:R-:W-:-:S07]  /*2720*/  @!P0 FADD.FTZ R15, R15, -1 ;  /* 0xbf8000000f0f8421 */ /* 0x000fce0000010000 */
.L_x_22685:
[----:B------:R-:W-:Y:S05]  /*2730*/  BSYNC B1 ;  /* 0x0000000000017941 */ /* 0x000fea0003800000 */
.L_x_22684:
[----:B------:R-:W-:Y:S01]  /*2740*/  FFMA.FTZ R14, -R13, R15, R14 ;  /* 0x0000000f0d0e7223 */ /* 0x000fe2000001010e */
[----:B------:R-:W-:Y:S06]  /*2750*/  BRA `(.L_x_22682) ;  /* 0x00000000007c7947 */ /* 0x000fec0003800000 */
.L_x_22683:
        /* <DEDUP_REMOVED lines=15> */
.L_x_22689:
        /* <DEDUP_REMOVED lines=13> */
.L_x_22688:
[----:B------:R-:W-:Y:S05]  /*2920*/  BSYNC B1 ;  /* 0x0000000000017941 */ /* 0x000fea0003800000 */
.L_x_22687:
[----:B------:R-:W-:-:S04]  /*2930*/  FMUL.FTZ R14, R14, 1.1920928955078125e-07 ;  /* 0x340000000e0e7820 */ /* 0x000fc80000410000 */
[----:B------:R-:W-:-:S07]  /*2940*/  FMUL.FTZ R14, R13, R14 ;  /* 0x0000000e0d0e7220 */ /* 0x000fce0000410000 */
.L_x_22682:
[----:B------:R-:W-:Y:S05]  /*2950*/  BSYNC B0 ;  /* 0x0000000000007941 */ /* 0x000fea0003800000 */
.L_x_22681:
        /* <DEDUP_REMOVED lines=17> */
[----:B------:R-:W-:Y:S04]  /*2a70*/  STG.E.128 desc[UR4][R12.64], R8 ;  /* 0x000000080c007986 */ /* 0x000fe8000c101d04 */
[----:B------:R-:W-:Y:S01]  /*2a80*/  @!P0 LOP3.LUT R7, RZ, 0x80000000, R7, 0xb8, !PT ;  /* 0x80000000ff078812 */ /* 0x000fe200078eb807 */
[----:B--2---:R-:W-:-:S05]  /*2a90*/  @P0 FADD.FTZ R14, R0, -R15 ;  /* 0x8000000f000e0221 */ /* 0x004fca0000010000 */
[----:B------:R-:W-:-:S13]  /*2aa0*/  FSETP.GT.AND P1, PT, R14, 0.5, P0 ;  /* 0x3f0000000e00780b */ /* 0x000fda0000724000 */
[----:B------:R-:W-:-:S04]  /*2ab0*/  @P1 FADD.FTZ R15, R15, 1 ;  /* 0x3f8000000f0f1421 */ /* 0x000fc80000010000 */
[----:B------:R-:W-:-:S05]  /*2ac0*/  @P0 IMAD.MOV.U32 R7, RZ, RZ, R15 ;  /* 0x000000ffff070224 */ /* 0x000fca00078e000f */
[----:B------:R-:W-:Y:S01]  /*2ad0*/  STG.E.128 desc[UR4][R12.64+0x800], R4 ;  /* 0x000800040c007986 */ /* 0x000fe2000c101d04 */
[----:B------:R-:W-:Y:S05]  /*2ae0*/  EXIT ;  /* 0x000000000000794d */ /* 0x000fea0003800000 */
.L_x_22617:
        /* <DEDUP_REMOVED lines=86> */
.L_x_22697:
[----:B------:R-:W-:Y:S01]  /*3050*/  FSETP.GEU.FTZ.AND P0, PT, R6, -R8, PT ;  /* 0x800000080600720b */ /* 0x000fe20003f1e000 */
[----:B------:R-:W-:-:S12]  /*3060*/  FADD.FTZ R0, R0, -1 ;  /* 0xbf80000000007421 */ /* 0x000fd80000010000 */
[----:B------:R-:W-:-:S07]  /*3070*/  @!P0 FADD.FTZ R0, R0, -1 ;  /* 0xbf80000000008421 */ /* 0x000fce0000010000 */
.L_x_22696:
[----:B------:R-:W-:Y:S05]  /*3080*/  BSYNC B2 ;  /* 0x0000000000027941 */ /* 0x000fea0003800000 */
.L_x_22695:
[----:B------:R-:W-:Y:S01]  /*3090*/  FFMA.FTZ R9, -R8, R0, R9 ;  /* 0x0000000008097223 */ /* 0x000fe20000010109 */
[----:B------:R-:W-:Y:S06]  /*30a0*/  BRA `(.L_x_22693) ;  /* 0x00000000007c7947 */ /* 0x000fec0003800000 */
.L_x_22694:
        /* <DEDUP_REMOVED lines=15> */
.L_x_22700:
        /* <DEDUP_REMOVED lines=13> */
.L_x_22699:
[----:B------:R-:W-:Y:S05]  /*3270*/  BSYNC B2 ;  /* 0x0000000000027941 */ /* 0x000fea0003800000 */
.L_x_22698:
[----:B------:R-:W-:-:S04]  /*3280*/  FMUL.FTZ R9, R0, 1.1920928955078125e-07 ;  /* 0x3400000000097820 */ /* 0x000fc80000410000 */
[----:B------:R-:W-:-:S07]  /*3290*/  FMUL.FTZ R9, R6, R9 ;  /* 0x0000000906097220 */ /* 0x000fce0000410000 */
.L_x_22693:
[----:B------:R-:W-:Y:S05]  /*32a0*/  BSYNC B0 ;  /* 0x0000000000007941 */ /* 0x000fea0003800000 */
.L_x_22692:
        /* <DEDUP_REMOVED lines=20> */
.L_x_22691:
[----:B------:R-:W-:Y:S05]  /*33f0*/  BSYNC B1 ;  /* 0x0000000000017941 */ /* 0x000fea0003800000 */
.L_x_22690:
        /* <DEDUP_REMOVED lines=32> */
.L_x_22708:
[----:B------:R-:W-:Y:S01]  /*3600*/  FSETP.GEU.FTZ.AND P0, PT, R11, -R12, PT ;  /* 0x8000000c0b00720b */ /* 0x000fe20003f1e000 */
[----:B------:R-:W-:-:S12]  /*3610*/  FADD.FTZ R9, R9, -1 ;  /* 0xbf80000009097421 */ /* 0x000fd80000010000 */
[----:B------:R-:W-:-:S07]  /*3620*/  @!P0 FADD.FTZ R9, R9, -1 ;  /* 0xbf80000009098421 */ /* 0x000fce0000010000 */
.L_x_22707:
[----:B------:R-:W-:Y:S05]  /*3630*/  BSYNC B2 ;  /* 0x0000000000027941 */ /* 0x000fea0003800000 */
.L_x_22706:
[----:B------:R-:W-:Y:S01]  /*3640*/  FFMA.FTZ R0, -R12, R9, R0 ;  /* 0x000000090c007223 */ /* 0x000fe20000010100 */
[----:B------:R-:W-:Y:S06]  /*3650*/  BRA `(.L_x_22704) ;  /* 0x00000000007c7947 */ /* 0x000fec0003800000 */
.L_x_22705:
        /* <DEDUP_REMOVED lines=15> */
.L_x_22711:
        /* <DEDUP_REMOVED lines=13> */
.L_x_22710:
[----:B------:R-:W-:Y:S05]  /*3820*/  BSYNC B2 ;  /* 0x0000000000027941 */ /* 0x000fea0003800000 */
.L_x_22709:
[----:B------:R-:W-:-:S04]  /*3830*/  FMUL.FTZ R0, R11, 1.1920928955078125e-07 ;  /* 0x340000000b007820 */ /* 0x000fc80000410000 */
[----:B------:R-:W-:-:S07]  /*3840*/  FMUL.FTZ R0, R9, R0 ;  /* 0x0000000009007220 */ /* 0x000fce0000410000 */
.L_x_22704:
[----:B------:R-:W-:Y:S05]  /*3850*/  BSYNC B0 ;  /* 0x0000000000007941 */ /* 0x000fea0003800000 */
.L_x_22703:
        /* <DEDUP_REMOVED lines=20> */
.L_x_22702:
[----:B------:R-:W-:Y:S05]  /*39a0*/  BSYNC B1 ;  /* 0x0000000000017941 */ /* 0x000fea0003800000 */
.L_x_22701:
        /* <DEDUP_REMOVED lines=32> */
.L_x_22719:
[----:B------:R-:W-:Y:S01]  /*3bb0*/  FSETP.GEU.FTZ.AND P0, PT, R8, -R10, PT ;  /* 0x8000000a0800720b */ /* 0x000fe20003f1e000 */
[----:B------:R-:W-:-:S12]  /*3bc0*/  FADD.FTZ R0, R0, -1 ;  /* 0xbf80000000007421 */ /* 0x000fd80000010000 */
[----:B------:R-:W-:-:S07]  /*3bd0*/  @!P0 FADD.FTZ R0, R0, -1 ;  /* 0xbf80000000008421 */ /* 0x000fce0000010000 */
.L_x_22718:
[----:B------:R-:W-:Y:S05]  /*3be0*/  BSYNC B2 ;  /* 0x0000000000027941 */ /* 0x000fea0003800000 */
.L_x_22717:
[----:B------:R-:W-:Y:S01]  /*3bf0*/  FFMA.FTZ R11, -R10, R0, R11 ;  /* 0x000000000a0b7223 */ /* 0x000fe2000001010b */
[----:B------:R-:W-:Y:S06]  /*3c00*/  BRA `(.L_x_22715) ;  /* 0x00000000007c7947 */ /* 0x000fec0003800000 */
.L_x_22716:
        /* <DEDUP_REMOVED lines=15> */
.L_x_22722:
        /* <DEDUP_REMOVED lines=13> */
.L_x_22721:
[----:B------:R-:W-:Y:S05]  /*3dd0*/  BSYNC B2 ;  /* 0x0000000000027941 */ /* 0x000fea0003800000 */
.L_x_22720:
[----:B------:R-:W-:-:S04]  /*3de0*/  FMUL.FTZ R11, R11, 1.1920928955078125e-07 ;  /* 0x340000000b0b7820 */ /* 0x000fc80000410000 */
[----:B------:R-:W-:-:S07]  /*3df0*/  FMUL.FTZ R11, R8, R11 ;  /* 0x0000000b080b7220 */ /* 0x000fce0000410000 */
.L_x_22715:
[----:B------:R-:W-:Y:S05]  /*3e00*/  BSYNC B0 ;  /* 0x0000000000007941 */ /* 0x000fea0003800000 */
.L_x_22714:
        /* <DEDUP_REMOVED lines=20> */
.L_x_22713:
[----:B------:R-:W-:Y:S05]  /*3f50*/  BSYNC B1 ;  /* 0x0000000000017941 */ /* 0x000fea0003800000 */
.L_x_22712:
        /* <DEDUP_REMOVED lines=32> */
.L_x_22730:
[----:B------:R-:W-:Y:S01]  /*4160*/  FSETP.GEU.FTZ.AND P0, PT, R10, -R12, PT ;  /* 0x8000000c0a00720b */ /* 0x000fe20003f1e000 */
[----:B------:R-:W-:-:S12]  /*4170*/  FADD.FTZ R0, R0, -1 ;  /* 0xbf80000000007421 */ /* 0x000fd80000010000 */
[----:B------:R-:W-:-:S07]  /*4180*/  @!P0 FADD.FTZ R0, R0, -1 ;  /* 0xbf80000000008421 */ /* 0x000fce0000010000 */
.L_x_22729:
[----:B------:R-:W-:Y:S05]  /*4190*/  BSYNC B2 ;  /* 0x0000000000027941 */ /* 0x000fea0003800000 */
.L_x_22728:
[----:B------:R-:W-:Y:S01]  /*41a0*/  FFMA.FTZ R11, -R12, R0, R11 ;  /* 0x000000000c0b7223 */ /* 0x000fe2000001010b */
[----:B------:R-:W-:Y:S06]  /*41b0*/  BRA `(.L_x_22726) ;  /* 0x00000000007c7947 */ /* 0x000fec0003800000 */
.L_x_22727:
        /* <DEDUP_REMOVED lines=15> */
.L_x_22733:
        /* <DEDUP_REMOVED lines=13> */
.L_x_22732:
[----:B------:R-:W-:Y:S05]  /*4380*/  BSYNC B2 ;  /* 0x0000000000027941 */ /* 0x000fea0003800000 */
.L_x_22731:
[----:B0-----:R-:W-:-:S04]  /*4390*/  FMUL.FTZ R11, R12, 1.1920928955078125e-07 ;  /* 0x340000000c0b7820 */ /* 0x001fc80000410000 */
[----:B------:R-:W-:-:S07]  /*43a0*/  FMUL.FTZ R11, R10, R11 ;  /* 0x0000000b0a0b7220 */ /* 0x000fce0000410000 */
.L_x_22726:
[----:B------:R-:W-:Y:S05]  /*43b0*/  BSYNC B0 ;  /* 0x0000000000007941 */ /* 0x000fea0003800000 */
.L_x_22725:
        /* <DEDUP_REMOVED lines=20> */
.L_x_22724:
[----:B------:R-:W-:Y:S05]  /*4500*/  BSYNC B1 ;  /* 0x0000000000017941 */ /* 0x000fea0003800000 */
.L_x_22723:
        /* <DEDUP_REMOVED lines=32> */
.L_x_22741:
[----:B------:R-:W-:Y:S01]  /*4710*/  FSETP.GEU.FTZ.AND P0, PT, R13, -R14, PT ;  /* 0x8000000e0d00720b */ /* 0x000fe20003f1e000 */
[----:B------:R-:W-:-:S12]  /*4720*/  FADD.FTZ R11, R11, -1 ;  /* 0xbf8000000b0b7421 */ /* 0x000fd80000010000 */
[----:B------:R-:W-:-:S07]  /*4730*/  @!P0 FADD.FTZ R11, R11, -1 ;  /* 0xbf8000000b0b8421 */ /* 0x000fce0000010000 */
.L_x_22740:
[----:B------:R-:W-:Y:S05]  /*4740*/  BSYNC B2 ;  /* 0x0000000000027941 */ /* 0x000fea0003800000 */
.L_x_22739:
[----:B------:R-:W-:Y:S01]  /*4750*/  FFMA.FTZ R0, -R14, R11, R0 ;  /* 0x0000000b0e007223 */ /* 0x000fe20000010100 */
[----:B------:R-:W-:Y:S06]  /*4760*/  BRA `(.L_x_22737) ;  /* 0x00000000007c7947 */ /* 0x000fec0003800000 */
.L_x_22738:
        /* <DEDUP_REMOVED lines=15> */
.L_x_22744:
        /* <DEDUP_REMOVED lines=13> */
.L_x_22743:
[----:B------:R-:W-:Y:S05]  /*4930*/  BSYNC B2 ;  /* 0x0000000000027941 */ /* 0x000fea0003800000 */
.L_x_22742:
[----:B------:R-:W-:-:S04]  /*4940*/  FMUL.FTZ R0, R13, 1.1920928955078125e-07 ;  /* 0x340000000d007820 */ /* 0x000fc80000410000 */
[----:B------:R-:W-:-:S07]  /*4950*/  FMUL.FTZ R0, R11, R0 ;  /* 0x000000000b007220 */ /* 0x000fce0000410000 */
.L_x_22737:
[----:B------:R-:W-:Y:S05]  /*4960*/  BSYNC B0 ;  /* 0x0000000000007941 */ /* 0x000fea0003800000 */
.L_x_22736:
        /* <DEDUP_REMOVED lines=20> */
.L_x_22735:
[----:B------:R-:W-:Y:S05]  /*4ab0*/  BSYNC B1 ;  /* 0x0000000000017941 */ /* 0x000fea0003800000 */
.L_x_22734:
        /* <DEDUP_REMOVED lines=32> */
.L_x_22752:
[----:B------:R-:W-:Y:S01]  /*4cc0*/  FSETP.GEU.FTZ.AND P0, PT, R13, -R14, PT ;  /* 0x8000000e0d00720b */ /* 0x000fe20003f1e000 */
[----:B------:R-:W-:-:S12]  /*4cd0*/  FADD.FTZ R11, R11, -1 ;  /* 0xbf8000000b0b7421 */ /* 0x000fd80000010000 */
[----:B------:R-:W-:-:S07]  /*4ce0*/  @!P0 FADD.FTZ R11, R11, -1 ;  /* 0xbf8000000b0b8421 */ /* 0x000fce0000010000 */
.L_x_22751:
[----:B------:R-:W-:Y:S05]  /*4cf0*/  BSYNC B2 ;  /* 0x0000000000027941 */ /* 0x000fea0003800000 */
.L_x_22750:
[----:B------:R-:W-:Y:S01]  /*4d00*/  FFMA.FTZ R0, -R14, R11, R0 ;  /* 0x0000000b0e007223 */ /* 0x000fe20000010100 */
[----:B------:R-:W-:Y:S06]  /*4d10*/  BRA `(.L_x_22748) ;  /* 0x00000000007c7947 */ /* 0x000fec0003800000 */
.L_x_22749:
        /* <DEDUP_REMOVED lines=15> */
.L_x_22755:
        /* <DEDUP_REMOVED lines=13> */
.L_x_22754:
[----:B------:R-:W-:Y:S05]  /*4ee0*/  BSYNC B2 ;  /* 0x0000000000027941 */ /* 0x000fea0003800000 */
.L_x_22753:
[----:B------:R-:W-:-:S04]  /*4ef0*/  FMUL.FTZ R14, R14, 1.1920928955078125e-07 ;  /* 0x340000000e0e7820 */ /* 0x000fc80000410000 */
[----:B------:R-:W-:-:S07]  /*4f00*/  FMUL.FTZ R0, R11, R14 ;  /* 0x0000000e0b007220 */ /* 0x000fce0000410000 */
.L_x_22748:
[----:B------:R-:W-:Y:S05]  /*4f10*/  BSYNC B0 ;  /* 0x0000000000007941 */ /* 0x000fea0003800000 */
.L_x_22747:
        /* <DEDUP_REMOVED lines=20> */
.L_x_22746:
[----:B------:R-:W-:Y:S05]  /*5060*/  BSYNC B1 ;  /* 0x0000000000017941 */ /* 0x000fea0003800000 */
.L_x_22745:
        /* <DEDUP_REMOVED lines=32> */
.L_x_22763:
[----:B------:R-:W-:Y:S01]  /*5270*/  FSETP.GEU.FTZ.AND P0, PT, R15, -R18, PT ;  /* 0x800000120f00720b */ /* 0x000fe20003f1e000 */
[----:B------:R-:W-:-:S12]  /*5280*/  FADD.FTZ R13, R13, -1 ;  /* 0xbf8000000d0d7421 */ /* 0x000fd80000010000 */
[----:B------:R-:W-:-:S07]  /*5290*/  @!P0 FADD.FTZ R13, R13, -1 ;  /* 0xbf8000000d0d8421 */ /* 0x000fce0000010000 */
.L_x_22762:
[----:B------:R-:W-:Y:S05]  /*52a0*/  BSYNC B2 ;  /* 0x0000000000027941 */ /* 0x000fea0003800000 */
.L_x_22761:
[----:B------:R-:W-:Y:S01]  /*52b0*/  FFMA.FTZ R0, -R18, R13, R0 ;  /* 0x0000000d12007223 */ /* 0x000fe20000010100 */
[----:B------:R-:W-:Y:S06]  /*52c0*/  BRA `(.L_x_22759) ;  /* 0x00000000007c7947 */ /* 0x000fec0003800000 */
.L_x_22760:
        /* <DEDUP_REMOVED lines=15> */
.L_x_22766:
        /* <DEDUP_REMOVED lines=13> */
.L_x_22765:
[----:B------:R-:W-:Y:S05]  /*5490*/  BSYNC B2 ;  /* 0x0000000000027941 */ /* 0x000fea0003800000 */
.L_x_22764:
[----:B------:R-:W-:-:S04]  /*54a0*/  FMUL.FTZ R0, R15, 1.1920928955078125e-07 ;  /* 0x340000000f007820 */ /* 0x000fc80000410000 */
[----:B------:R-:W-:-:S07]  /*54b0*/  FMUL.FTZ R0, R13, R0 ;  /* 0x000000000d007220 */ /* 0x000fce0000410000 */
.L_x_22759:
[----:B------:R-:W-:Y:S05]  /*54c0*/  BSYNC B0 ;  /* 0x0000000000007941 */ /* 0x000fea0003800000 */
.L_x_22758:
        /* <DEDUP_REMOVED lines=20> */
.L_x_22757:
[----:B------:R-:W-:Y:S05]  /*5610*/  BSYNC B1 ;  /* 0x0000000000017941 */ /* 0x000fea0003800000 */
.L_x_22756:
        /* <DEDUP_REMOVED lines=32> */
.L_x_22774:
[----:B------:R-:W-:Y:S01]  /*5820*/  FSETP.GEU.FTZ.AND P0, PT, R14, -R17, PT ;  /* 0x800000110e00720b */ /* 0x000fe20003f1e000 */
[----:B------:R-:W-:-:S12]  /*5830*/  FADD.FTZ R0, R0, -1 ;  /* 0xbf80000000007421 */ /* 0x000fd80000010000 */
[----:B------:R-:W-:-:S07]  /*5840*/  @!P0 FADD.FTZ R0, R0, -1 ;  /* 0xbf80000000008421 */ /* 0x000fce0000010000 */
.L_x_22773:
[----:B------:R-:W-:Y:S05]  /*5850*/  BSYNC B2 ;  /* 0x0000000000027941 */ /* 0x000fea0003800000 */
.L_x_22772:
[----:B------:R-:W-:Y:S01]  /*5860*/  FFMA.FTZ R15, -R17, R0, R15 ;  /* 0x00000000110f7223 */ /* 0x000fe2000001010f */
[----:B------:R-:W-:Y:S06]  /*5870*/  BRA `(.L_x_22770) ;  /* 0x00000000007c7947 */ /* 0x000fec0003800000 */
.L_x_22771:
        /* <DEDUP_REMOVED lines=15> */
.L_x_22777:
        /* <DEDUP_REMOVED lines=13> */
.L_x_22776:
[----:B------:R-:W-:Y:S05]  /*5a40*/  BSYNC B2 ;  /* 0x0000000000027941 */ /* 0x000fea0003800000 */
.L_x_22775:
[----:B------:R-:W-:-:S04]  /*5a50*/  FMUL.FTZ R17, R17, 1.1920928955078125e-07 ;  /* 0x3400000011117820 */ /* 0x000fc80000410000 */
[----:B0-----:R-:W-:-:S07]  /*5a60*/  FMUL.FTZ R15, R14, R17 ;  /* 0x000000110e0f7220 */ /* 0x001fce0000410000 */
.L_x_22770:
[----:B------:R-:W-:Y:S05]  /*5a70*/  BSYNC B0 ;  /* 0x0000000000007941 */ /* 0x000fea0003800000 */
.L_x_22769:
        /* <DEDUP_REMOVED lines=20> */
.L_x_22768:
[----:B------:R-:W-:Y:S05]  /*5bc0*/  BSYNC B1 ;  /* 0x0000000000017941 */ /* 0x000fea0003800000 */
.L_x_22767:
        /* <DEDUP_REMOVED lines=16> */
.L_x_22780:
[----:B------:R-:W-:-:S13]  /*5cd0*/  ISETP.GE.AND P0, PT, R4, R3, PT ;  /* 0x000000030400720c */ /* 0x000fda0003f06270 */
[----:B------:R-:W-:Y:S05]  /*5ce0*/  @P0 BRA `(.L_x_22782) ;  /* 0x0000000000300947 */ /* 0x000fea0003800000 */
[----:B-1----:R-:W1:Y:S01]  /*5cf0*/  LDC.64 R6, c[0x0][0x228] ;  /* 0x00008a00ff067b82 */ /* 0x002e620000000a00 */
[----:B-----5:R-:W-:Y:S01]  /*5d00*/  IADD3 R5, R2, R4, RZ ;  /* 0x0000000402057210 */ /* 0x020fe20007ffe0ff */
[----:B------:R-:W-:-:S04]  /*5d10*/  VIADD R4, R4, 0x80 ;  /* 0x0000008004047836 */ /* 0x000fc80000000000 */
[----:B-1----:R-:W-:-:S05]  /*5d20*/  IMAD.WIDE.U32 R6, R5, 0x4, R6 ;  /* 0x0000000405067825 */ /* 0x002fca00078e0006 */
[----:B------:R1:W-:Y:S02]  /*5d30*/  STG.E desc[UR4][R6.64], R8 ;  /* 0x0000000806007986 */ /* 0x0003e4000c101904 */
.L_x_22781:
[----:B------:R-:W-:-:S13]  /*5d40*/  ISETP.GE.AND P0, PT, R4, R3, PT ;  /* 0x000000030400720c */ /* 0x000fda0003f06270 */
[----:B------:R-:W-:Y:S05]  /*5d50*/  @P0 BRA `(.L_x_22783) ;  /* 0x0000000000300947 */ /* 0x000fea0003800000 */
[----:B01----:R-:W0:Y:S01]  /*5d60*/  LDC.64 R6, c[0x0][0x228] ;  /* 0x00008a00ff067b82 */ /* 0x003e220000000a00 */
[----:B-----5:R-:W-:Y:S01]  /*5d70*/  IMAD.IADD R5, R2, 0x1, R4 ;  /* 0x0000000102057824 */ /* 0x020fe200078e0204 */
[----:B------:R-:W-:-:S03]  /*5d80*/  IADD3 R4, R4, 0x80, RZ ;  /* 0x0000008004047810 */ /* 0x000fc60007ffe0ff */
[----:B0-----:R-:W-:-:S05]  /*5d90*/  IMAD.WIDE.U32 R6, R5, 0x4, R6 ;  /* 0x0000000405067825 */ /* 0x001fca00078e0006 */
[----:B------:R2:W-:Y:S02]  /*5da0*/  STG.E desc[UR4][R6.64], R9 ;  /* 0x0000000906007986 */ /* 0x0005e4000c101904 */
.L_x_22782:
[----:B------:R-:W-:-:S13]  /*5db0*/  ISETP.GE.AND P0, PT, R4, R3, PT ;  /* 0x000000030400720c */ /* 0x000fda0003f06270 */
[----:B------:R-:W-:Y:S05]  /*5dc0*/  @P0 BRA `(.L_x_22784) ;  /* 0x0000000000340947 */ /* 0x000fea0003800000 */
[----:B-12---:R-:W1:Y:S01]  /*5dd0*/  LDC.64 R6, c[0x0][0x228] ;  /* 0x00008a00ff067b82 */ /* 0x006e620000000a00 */
[----:B-----5:R-:W-:Y:S02]  /*5de0*/  IMAD.IADD R5, R2, 0x1, R4 ;  /* 0x0000000102057824 */ /* 0x020fe400078e0204 */
[----:B------:R-:W-:Y:S02]  /*5df0*/  VIADD R4, R4, 0x80 ;  /* 0x0000008004047836 */ /* 0x000fe40000000000 */
[----:B-1----:R-:W-:-:S05]  /*5e00*/  IMAD.WIDE.U32 R6, R5, 0x4, R6 ;  /* 0x0000000405067825 */ /* 0x002fca00078e0006 */
[----:B------:R2:W-:Y:S02]  /*5e10*/  STG.E desc[UR4][R6.64], R10 ;  /* 0x0000000a06007986 */ /* 0x0005e4000c101904 */
.L_x_22783:
        /* <DEDUP_REMOVED lines=8> */
.L_x_22784:
[----:B------:R-:W-:Y:S05]  /*5ea0*/  BSYNC B1 ;  /* 0x0000000000017941 */ /* 0x000fea0003800000 */
.L_x_22779:
[----:B------:R-:W-:-:S13]  /*5eb0*/  ISETP.GE.AND P0, PT, R4, R3, PT ;  /* 0x000000030400720c */ /* 0x000fda0003f06270 */
[----:B-123--:R-:W1:Y:S01]  /*5ec0*/  @!P0 LDC.64 R6, c[0x0][0x228] ;  /* 0x00008a00ff068b82 */ /* 0x00ee620000000a00 */
[----:B-----5:R-:W-:Y:S01]  /*5ed0*/  @!P0 IMAD.IADD R5, R2, 0x1, R4 ;  /* 0x0000000102058824 */ /* 0x020fe200078e0204 */
[----:B------:R-:W-:-:S03]  /*5ee0*/  @!P0 IADD3 R4, R4, 0x80, RZ ;  /* 0x0000008004048810 */ /* 0x000fc60007ffe0ff */
[----:B-1----:R-:W-:-:S05]  /*5ef0*/  @!P0 IMAD.WIDE.U32 R6, R5, 0x4, R6 ;  /* 0x0000000405068825 */ /* 0x002fca00078e0006 */
[----:B------:R3:W-:Y:S02]  /*5f00*/  @!P0 STG.E desc[UR4][R6.64], R12 ;  /* 0x0000000c06008986 */ /* 0x0007e4000c101904 */
.L_x_22785:
[----:B------:R-:W-:Y:S05]  /*5f10*/  BSYNC B0 ;  /* 0x0000000000007941 */ /* 0x000fea0003800000 */
.L_x_22778:
        /* <DEDUP_REMOVED lines=8> */
.L_x_22786:
        /* <DEDUP_REMOVED lines=14> */
.L_x_37865:


//--------------------- .text._ZN2at6native29vectorized_elementwise_kernelILi8EZZZNS0_15binary_internal21div_floor_kernel_cudaERNS_18TensorIteratorBaseEENKUlvE0_clEvENKUlvE0_clEvEUlfE_St5arrayIPcLm2EEEEviT0_T1_ --------------------------
	.section	.text._ZN2at6native29vectorized_elementwise_kernelILi8EZZZNS0_15binary_internal21div_floor_kernel_cudaERNS_18TensorIteratorBaseEENKUlvE0_clEvENKUlvE0_clEvEUlfE_St5arrayIPcLm2EEEEviT0_T1_,"ax",@progbits
	.align	128
        .global         _ZN2at6native29vectorized_elementwise_kernelILi8EZZZNS0_15binary_internal21div_floor_kernel_cudaERNS_18TensorIteratorBaseEENKUlvE0_clEvENKUlvE0_clEvEUlfE_St5arrayIPcLm2EEEEviT0_T1_
        .type           _ZN2at6native29vectorized_elementwise_kernelILi8EZZZNS0_15binary_internal21div_floor_kernel_cudaERNS_18TensorIteratorBaseEENKUlvE0_clEvENKUlvE0_clEvEUlfE_St5arrayIPcLm2EEEEviT0_T1_,@function
        .size           _ZN2at6native29vectorized_elementwise_kernelILi8EZZZNS0_15binary_internal21div_floor_kernel_cudaERNS_18TensorIteratorBaseEENKUlvE0_clEvENKUlvE0_clEvEUlfE_St5arrayIPcLm2EEEEviT0_T1_,(.L_x_37866 - _ZN2at6native29vectorized_elementwise_kernelILi8EZZZNS0_15binary_internal21div_floor_kernel_cudaERNS_18TensorIteratorBaseEENKUlvE0_clEvENKUlvE0_clEvEUlfE_St5arrayIPcLm2EEEEviT0_T1_)
        .other          _ZN2at6native29vectorized_elementwise_kernelILi8EZZZNS0_15binary_internal21div_floor_kernel_cudaERNS_18TensorIteratorBaseEENKUlvE0_clEvENKUlvE0_clEvEUlfE_St5arrayIPcLm2EEEEviT0_T1_,@"STO_CUDA_ENTRY STV_DEFAULT"
_ZN2at6native29vectorized_elementwise_kernelILi8EZZZNS0_15binary_internal21div_floor_kernel_cudaERNS_18TensorIteratorBaseEENKUlvE0_clEvENKUlvE0_clEvEUlfE_St5arrayIPcLm2EEEEviT0_T1_:
.text._ZN2at6native29vectorized_elementwise_kernelILi8EZZZNS0_15binary_internal21div_floor_kernel_cudaERNS_18TensorIteratorBaseEENKUlvE0_clEvENKUlvE0_clEvEUlfE_St5arrayIPcLm2EEEEviT0_T1_:
        /* <DEDUP_REMOVED lines=42> */
.L_x_22793:
[----:B------:R-:W-:Y:S01]  /*02a0*/  FSETP.GEU.FTZ.AND P0, PT, R15, -R13, PT ;  /* 0x8000000d0f00720b */ /* 0x000fe20003f1e000 */
[----:B------:R-:W-:-:S12]  /*02b0*/  FADD.FTZ R17, R17, -1 ;  /* 0xbf80000011117421 */ /* 0x000fd80000010000 */
[----:B------:R-:W-:-:S07]  /*02c0*/  @!P0 FADD.FTZ R17, R17, -1 ;  /* 0xbf80000011118421 */ /* 0x000fce0000010000 */
.L_x_22792:
[----:B------:R-:W-:Y:S05]  /*02d0*/  BSYNC B1 ;  /* 0x0000000000017941 */ /* 0x000fea0003800000 */
.L_x_22791:
[----:B------:R-:W-:Y:S01]  /*02e0*/  FFMA.FTZ R0, -R13, R17, R0 ;  /* 0x000000110d007223 */ /* 0x000fe20000010100 */
[----:B------:R-:W-:Y:S06]  /*02f0*/  BRA `(.L_x_22789) ;  /* 0x00000000007c7947 */ /* 0x000fec0003800000 */
.L_x_22790:
        /* <DEDUP_REMOVED lines=15> */
.L_x_22796:
        /* <DEDUP_REMOVED lines=13> */
.L_x_22795:
[----:B------:R-:W-:Y:S05]  /*04c0*/  BSYNC B1 ;  /* 0x0000000000017941 */ /* 0x000fea0003800000 */
.L_x_22794:
[----:B0-----:R-:W-:-:S04]  /*04d0*/  FMUL.FTZ R15, R16, 1.1920928955078125e-07 ;  /* 0x34000000100f7820 */ /* 0x001fc80000410000 */
[----:B------:R-:W-:-:S07]  /*04e0*/  FMUL.FTZ R0, R14, R15 ;  /* 0x0000000f0e007220 */ /* 0x000fce0000410000 */
.L_x_22789:
[----:B------:R-:W-:Y:S05]  /*04f0*/  BSYNC B0 ;  /* 0x0000000000007941 */ /* 0x000fea0003800000 */
.L_x_22788:
        /* <DEDUP_REMOVED lines=46> */
.L_x_22802:
[----:B------:R-:W-:Y:S01]  /*07e0*/  FSETP.GEU.FTZ.AND P0, PT, R17, -R13, PT ;  /* 0x8000000d1100720b */ /* 0x000fe20003f1e000 */
[----:B------:R-:W-:-:S12]  /*07f0*/  FADD.FTZ R15, R15, -1 ;  /* 0xbf8000000f0f7421 */ /* 0x000fd80000010000 */
[----:B------:R-:W-:-:S07]  /*0800*/  @!P0 FADD.FTZ R15, R15, -1 ;  /* 0xbf8000000f0f8421 */ /* 0x000fce0000010000 */
.L_x_22801:
[----:B------:R-:W-:Y:S05]  /*0810*/  BSYNC B1 ;  /* 0x0000000000017941 */ /* 0x000fea0003800000 */
.L_x_22800:
[----:B------:R-:W-:Y:S01]  /*0820*/  FFMA.FTZ R14, -R13, R15, R14 ;  /* 0x0000000f0d0e7223 */ /* 0x000fe2000001010e */
[----:B------:R-:W-:Y:S06]  /*0830*/  BRA `(.L_x_22798) ;  /* 0x00000000007c7947 */ /* 0x000fec0003800000 */
.L_x_22799:
        /* <DEDUP_REMOVED lines=15> */
.L_x_22805:
        /* <DEDUP_REMOVED lines=13> */
.L_x_22804:
[----:B------:R-:W-:Y:S05]  /*0a00*/  BSYNC B1 ;  /* 0x0000000000017941 */ /* 0x000fea0003800000 */
.L_x_22803:
[----:B------:R-:W-:-:S04]  /*0a10*/  FMUL.FTZ R15, R15, 1.1920928955078125e-07 ;  /* 0x340000000f0f7820 */ /* 0x000fc80000410000 */
[----:B------:R-:W-:-:S07]  /*0a20*/  FMUL.FTZ R14, R14, R15 ;  /* 0x0000000f0e0e7220 */ /* 0x000fce0000410000 */
.L_x_22798:
[----:B------:R-:W-:Y:S05]  /*0a30*/  BSYNC B0 ;  /* 0x0000000000007941 */ /* 0x000fea0003800000 */
.L_x_22797:
        /* <DEDUP_REMOVED lines=45> */
.L_x_22811:
[----:B------:R-:W-:Y:S01]  /*0d10*/  FSETP.GEU.FTZ.AND P0, PT, R17, -R13, PT ;  /* 0x8000000d1100720b */ /* 0x000fe20003f1e000 */
[----:B------:R-:W-:-:S12]  /*0d20*/  FADD.FTZ R15, R15, -1 ;  /* 0xbf8000000f0f7421 */ /* 0x000fd80000010000 */
[----:B------:R-:W-:-:S07]  /*0d30*/  @!P0 FADD.FTZ R15, R15, -1 ;  /* 0xbf8000000f0f8421 */ /* 0x000fce0000010000 */
.L_x_22810:
[----:B------:R-:W-:Y:S05]  /*0d40*/  BSYNC B1 ;  /* 0x0000000000017941 */ /* 0x000fea0003800000 */
.L_x_22809:
[----:B------:R-:W-:Y:S01]  /*0d50*/  FFMA.FTZ R14, -R13, R15, R14 ;  /* 0x0000000f0d0e7223 */ /* 0x000fe2000001010e */
[----:B------:R-:W-:Y:S06]  /*0d60*/  BRA `(.L_x_22807) ;  /* 0x00000000007c7947 */ /* 0x000fec0003800000 */
.L_x_22808:
        /* <DEDUP_REMOVED lines=15> */
.L_x_22814:
        /* <DEDUP_REMOVED lines=13> */
.L_x_22813:
[----:B------:R-:W-:Y:S05]  /*0f30*/  BSYNC B1 ;  /* 0x0000000000017941 */ /* 0x000fea0003800000 */
.L_x_22812:
[----:B------:R-:W-:-:S04]  /*0f40*/  FMUL.FTZ R15, R15, 1.1920928955078125e-07 ;  /* 0x340000000f0f7820 */ /* 0x000fc80000410000 */
[----:B------:R-:W-:-:S07]  /*0f50*/  FMUL.FTZ R14, R14, R15 ;  /* 0x0000000f0e0e7220 */ /* 0x000fce0000410000 */
.L_x_22807:
[----:B------:R-:W-:Y:S05]  /*0f60*/  BSYNC B0 ;  /* 0x0000000000007941 */ /* 0x000fea0003800000 */
.L_x_22806:
        /* <DEDUP_REMOVED lines=45> */
.L_x_22820:
[----:B------:R-:W-:Y:S01]  /*1240*/  FSETP.GEU.FTZ.AND P0, PT, R17, -R13, PT ;  /* 0x8000000d1100720b */ /* 0x000fe20003f1e000 */
[----:B------:R-:W-:-:S12]  /*1250*/  FADD.FTZ R15, R15, -1 ;  /* 0xbf8000000f0f7421 */ /* 0x000fd80000010000 */
[----:B------:R-:W-:-:S07]  /*1260*/  @!P0 FADD.FTZ R15, R15, -1 ;  /* 0xbf8000000f0f8421 */ /* 0x000fce0000010000 */
.L_x_22819:
[----:B------:R-:W-:Y:S05]  /*1270*/  BSYNC B1 ;  /* 0x0000000000017941 */ /* 0x000fea0003800000 */
.L_x_22818:
[----:B------:R-:W-:Y:S01]  /*1280*/  FFMA.FTZ R14, -R13, R15, R14 ;  /* 0x0000000f0d0e7223 */ /* 0x000fe2000001010e */
[----:B------:R-:W-:Y:S06]  /*1290*/  BRA `(.L_x_22816) ;  /* 0x00000000007c7947 */ /* 0x000fec0003800000 */
.L_x_22817:
        /* <DEDUP_REMOVED lines=15> */
.L_x_22823:
        /* <DEDUP_REMOVED lines=13> */
.L_x_22822:
[----:B------:R-:W-:Y:S05]  /*1460*/  BSYNC B1 ;  /* 0x0000000000017941 */ /* 0x000fea0003800000 */
.L_x_22821:
[----:B------:R-:W-:-:S04]  /*1470*/  FMUL.FTZ R15, R15, 1.1920928955078125e-07 ;  /* 0x340000000f0f7820 */ /* 0x000fc80000410000 */
[----:B------:R-:W-:-:S07]  /*1480*/  FMUL.FTZ R14, R14, R15 ;  /* 0x0000000f0e0e7220 */ /* 0x000fce0000410000 */
.L_x_22816:
[----:B------:R-:W-:Y:S05]  /*1490*/  BSYNC B0 ;  /* 0x0000000000007941 */ /* 0x000fea0003800000 */
.L_x_22815:
        /* <DEDUP_REMOVED lines=45> */
.L_x_22829:
[----:B------:R-:W-:Y:S01]  /*1770*/  FSETP.GEU.FTZ.AND P0, PT, R17, -R13, PT ;  /* 0x8000000d1100720b */ /* 0x000fe20003f1e000 */
[----:B------:R-:W-:-:S12]  /*1780*/  FADD.FTZ R15, R15, -1 ;  /* 0xbf8000000f0f7421 */ /* 0x000fd80000010000 */
[----:B------:R-:W-:-:S07]  /*1790*/  @!P0 FADD.FTZ R15, R15, -1 ;  /* 0xbf8000000f0f8421 */ /* 0x000fce0000010000 */
.L_x_22828:
[----:B------:R-:W-:Y:S05]  /*17a0*/  BSYNC B1 ;  /* 0x0000000000017941 */ /* 0x000fea0003800000 */
.L_x_22827:
[----:B------:R-:W-:Y:S01]  /*17b0*/  FFMA.FTZ R14, -R13, R15, R14 ;  /* 0x0000000f0d0e7223 */ /* 0x000fe2000001010e */
[----:B------:R-:W-:Y:S06]  /*17c0*/  BRA `(.L_x_22825) ;  /* 0x00000000007c7947 */ /* 0x000fec0003800000 */
.L_x_22826:
        /* <DEDUP_REMOVED lines=15> */
.L_x_22832:
        /* <DEDUP_REMOVED lines=13> */
.L_x_22831:
[----:B------:R-:W-:Y:S05]  /*1990*/  BSYNC B1 ;  /* 0x0000000000017941 */ /* 0x000fea0003800000 */
.L_x_22830:
[----:B------:R-:W-:-:S04]  /*19a0*/  FMUL.FTZ R15, R15, 1.1920928955078125e-07 ;  /* 0x340000000f0f7820 */ /* 0x000fc80000410000 */
[----:B------:R-:W-:-:S07]  /*19b0*/  FMUL.FTZ R14, R14, R15 ;  /* 0x0000000f0e0e7220 */ /* 0x000fce0000410000 */
.L_x_22825:
[----:B------:R-:W-:Y:S05]  /*19c0*/  BSYNC B0 ;  /* 0x0000000000007941 */ /* 0x000fea0003800000 */
.L_x_22824:
        /* <DEDUP_REMOVED lines=45> */
.L_x_22838:
[----:B------:R-:W-:Y:S01]  /*1ca0*/  FSETP.GEU.FTZ.AND P0, PT, R17, -R13, PT ;  /* 0x8000000d1100720b */ /* 0x000fe20003f1e000 */
[----:B------:R-:W-:-:S12]  /*1cb0*/  FADD.FTZ R15, R15, -1 ;  /* 0xbf8000000f0f7421 */ /* 0x000fd80000010000 */
[----:B------:R-:W-:-:S07]  /*1cc0*/  @!P0 FADD.FTZ R15, R15, -1 ;  /* 0xbf8000000f0f8421 */ /* 0x000fce0000010000 */
.L_x_22837:
[----:B------:R-:W-:Y:S05]  /*1cd0*/  BSYNC B1 ;  /* 0x0000000000017941 */ /* 0x000fea0003800000 */
.L_x_22836:
[----:B------:R-:W-:Y:S01]  /*1ce0*/  FFMA.FTZ R14, -R13, R15, R14 ;  /* 0x0000000f0d0e7223 */ /* 0x000fe2000001010e */
[----:B------:R-:W-:Y:S06]  /*1cf0*/  BRA `(.L_x_22834) ;  /* 0x00000000007c7947 */ /* 0x000fec0003800000 */
.L_x_22835:
        /* <DEDUP_REMOVED lines=15> */
.L_x_22841:
        /* <DEDUP_REMOVED lines=13> */
.L_x_22840:
[----:B------:R-:W-:Y:S05]  /*1ec0*/  BSYNC B1 ;  /* 0x0000000000017941 */ /* 0x000fea0003800000 */
.L_x_22839:
[----:B------:R-:W-:-:S04]  /*1ed0*/  FMUL.FTZ R15, R15, 1.1920928955078125e-07 ;  /* 0x340000000f0f7820 */ /* 0x000fc80000410000 */
[----:B------:R-:W-:-:S07]  /*1ee0*/  FMUL.FTZ R14, R14, R15 ;  /* 0x0000000f0e0e7220 */ /* 0x000fce0000410000 */
.L_x_22834:
[----:B------:R-:W-:Y:S05]  /*1ef0*/  BSYNC B0 ;  /* 0x0000000000007941 */ /* 0x000fea0003800000 */
.L_x_22833:
        /* <DEDUP_REMOVED lines=45> */
.L_x_22847:
[----:B------:R-:W-:Y:S01]  /*21d0*/  FSETP.GEU.FTZ.AND P0, PT, R17, -R13, PT ;  /* 0x8000000d1100720b */ /* 0x000fe20003f1e000 */
[----:B------:R-:W-:-:S12]  /*21e0*/  FADD.FTZ R15, R15, -1 ;  /* 0xbf8000000f0f7421 */ /* 0x000fd80000010000 */
[----:B------:R-:W-:-:S07]  /*21f0*/  @!P0 FADD.FTZ R15, R15, -1 ;  /* 0xbf8000000f0f8421 */ /* 0x000fce0000010000 */
.L_x_22846:
[----:B------:R-:W-:Y:S05]  /*2200*/  BSYNC B1 ;  /* 0x0000000000017941 */ /* 0x000fea0003800000 */
.L_x_22845:
[----:B------:R-:W-:Y:S01]  /*2210*/  FFMA.FTZ R14, -R13, R15, R14 ;  /* 0x0000000f0d0e7223 */ /* 0x000fe2000001010e */
[----:B------:R-:W-:Y:S06]  /*2220*/  BRA `(.L_x_22843) ;  /* 0x00000000007c7947 */ /* 0x000fec0003800000 */
.L_x_22844:
        /* <DEDUP_REMOVED lines=15> */
.L_x_22850:
        /* <DEDUP_REMOVED lines=13> */
.L_x_22849:
[----:B------:R-:W-:Y:S05]  /*23f0*/  BSYNC B1 ;  /* 0x0000000000017941 */ /* 0x000fea0003800000 */
.L_x_22848:
[----:B------:R-:W-:-:S04]  /*2400*/  FMUL.FTZ R15, R15, 1.1920928955078125e-07 ;  /* 0x340000000f0f7820 */ /* 0x000fc80000410000 */
[----:B------:R-:W-:-:S07]  /*2410*/  FMUL.FTZ R14, R14, R15 ;  /* 0x0000000f0e0e7220 */ /* 0x000fce0000410000 */
.L_x_22843:
[----:B------:R-:W-:Y:S05]  /*2420*/  BSYNC B0 ;  /* 0x0000000000007941 */ /* 0x000fea0003800000 */
.L_x_22842:
        /* <DEDUP_REMOVED lines=45> */
.L_x_22856:
[----:B------:R-:W-:Y:S01]  /*2700*/  FSETP.GEU.FTZ.AND P0, PT, R17, -R13, PT ;  /* 0x8000000d1100720b */ /* 0x000fe20003f1e000 */
[----:B------:R-:W-:-:S12]  /*2710*/  FADD.FTZ R15, R15, -1 ;  /* 0xbf8000000f0f7421 */ /* 0x000fd80000010000 */
[----:B------:R-:W-:-:S07]  /*2720*/  @!P0 FADD.FTZ R15, R15, -1 ;  /* 0xbf8000000f0f8421 */ /* 0x000fce0000010000 */
.L_x_22855:
[----:B------:R-:W-:Y:S05]  /*2730*/  BSYNC B1 ;  /* 0x0000000000017941 */ /* 0x000fea0003800000 */
.L_x_22854:
[----:B------:R-:W-:Y:S01]  /*2740*/  FFMA.FTZ R14, -R13, R15, R14 ;  /* 0x0000000f0d0e7223 */ /* 0x000fe2000001010e */
[----:B------:R-:W-:Y:S06]  /*2750*/  BRA `(.L_x_22852) ;  /* 0x00000000007c7947 */ /* 0x000fec0003800000 */
.L_x_22853:
        /* <DEDUP_REMOVED lines=15> */
.L_x_22859:
        /* <DEDUP_REMOVED lines=13> */
.L_x_22858:
[----:B------:R-:W-:Y:S05]  /*2920*/  BSYNC B1 ;  /* 0x0000000000017941 */ /* 0x000fea0003800000 */
.L_x_22857:
[----:B------:R-:W-:-:S04]  /*2930*/  FMUL.FTZ R14, R14, 1.1920928955078125e-07 ;  /* 0x340000000e0e7820 */ /* 0x000fc80000410000 */
[----:B------:R-:W-:-:S07]  /*2940*/  FMUL.FTZ R14, R13, R14 ;  /* 0x0000000e0d0e7220 */ /* 0x000fce0000410000 */
.L_x_22852:
[----:B------:R-:W-:Y:S05]  /*2950*/  BSYNC B0 ;  /* 0x0000000000007941 */ /* 0x000fea0003800000 */
.L_x_22851:
        /* <DEDUP_REMOVED lines=25> */
.L_x_22787:
        /* <DEDUP_REMOVED lines=86> */
.L_x_22867:
[----:B------:R-:W-:Y:S01]  /*3050*/  FSETP.GEU.FTZ.AND P0, PT, R6, -R8, PT ;  /* 0x800000080600720b */ /* 0x000fe20003f1e000 */
[----:B------:R-:W-:-:S12]  /*3060*/  FADD.FTZ R0, R0, -1 ;  /* 0xbf80000000007421 */ /* 0x000fd80000010000 */
[----:B------:R-:W-:-:S07]  /*3070*/  @!P0 FADD.FTZ R0, R0, -1 ;  /* 0xbf80000000008421 */ /* 0x000fce0000010000 */
.L_x_22866:
[----:B------:R-:W-:Y:S05]  /*3080*/  BSYNC B2 ;  /* 0x0000000000027941 */ /* 0x000fea0003800000 */
.L_x_22865:
[----:B------:R-:W-:Y:S01]  /*3090*/  FFMA.FTZ R9, -R8, R0, R9 ;  /* 0x0000000008097223 */ /* 0x000fe20000010109 */
[----:B------:R-:W-:Y:S06]  /*30a0*/  BRA `(.L_x_22863) ;  /* 0x00000000007c7947 */ /* 0x000fec0003800000 */
.L_x_22864:
        /* <DEDUP_REMOVED lines=15> */
.L_x_22870:
        /* <DEDUP_REMOVED lines=13> */
.L_x_22869:
[----:B------:R-:W-:Y:S05]  /*3270*/  BSYNC B2 ;  /* 0x0000000000027941 */ /* 0x000fea0003800000 */
.L_x_22868:
[----:B------:R-:W-:-:S04]  /*3280*/  FMUL.FTZ R9, R0, 1.1920928955078125e-07 ;  /* 0x3400000000097820 */ /* 0x000fc80000410000 */
[----:B------:R-:W-:-:S07]  /*3290*/  FMUL.FTZ R9, R6, R9 ;  /* 0x0000000906097220 */ /* 0x000fce0000410000 */
.L_x_22863:
[----:B------:R-:W-:Y:S05]  /*32a0*/  BSYNC B0 ;  /* 0x0000000000007941 */ /* 0x000fea0003800000 */
.L_x_22862:
        /* <DEDUP_REMOVED lines=20> */
.L_x_22861:
[----:B------:R-:W-:Y:S05]  /*33f0*/  BSYNC B1 ;  /* 0x0000000000017941 */ /* 0x000fea0003800000 */
.L_x_22860:
        /* <DEDUP_REMOVED lines=32> */
.L_x_22878:
[----:B------:R-:W-:Y:S01]  /*3600*/  FSETP.GEU.FTZ.AND P0, PT, R11, -R12, PT ;  /* 0x8000000c0b00720b */ /* 0x000fe20003f1e000 */
[----:B------:R-:W-:-:S12]  /*3610*/  FADD.FTZ R9, R9, -1 ;  /* 0xbf80000009097421 */ /* 0x000fd80000010000 */
[----:B------:R-:W-:-:S07]  /*3620*/  @!P0 FADD.FTZ R9, R9, -1 ;  /* 0xbf80000009098421 */ /* 0x000fce0000010000 */
.L_x_22877:
[----:B------:R-:W-:Y:S05]  /*3630*/  BSYNC B2 ;  /* 0x0000000000027941 */ /* 0x000fea0003800000 */
.L_x_22876:
[----:B------:R-:W-:Y:S01]  /*3640*/  FFMA.FTZ R0, -R12, R9, R0 ;  /* 0x000000090c007223 */ /* 0x000fe20000010100 */
[----:B------:R-:W-:Y:S06]  /*3650*/  BRA `(.L_x_22874) ;  /* 0x00000000007c7947 */ /* 0x000fec0003800000 */
.L_x_22875:
        /* <DEDUP_REMOVED lines=15> */
.L_x_22881:
        /* <DEDUP_REMOVED lines=13> */
.L_x_22880:
[----:B------:R-:W-:Y:S05]  /*3820*/  BSYNC B2 ;  /* 0x0000000000027941 */ /* 0x000fea0003800000 */
.L_x_22879:
[----:B------:R-:W-:-:S04]  /*3830*/  FMUL.FTZ R0, R11, 1.1920928955078125e-07 ;  /* 0x340000000b007820 */ /* 0x000fc80000410000 */
[----:B------:R-:W-:-:S07]  /*3840*/  FMUL.FTZ R0, R9, R0 ;  /* 0x0000000009007220 */ /* 0x000fce0000410000 */
.L_x_22874:
[----:B------:R-:W-:Y:S05]  /*3850*/  BSYNC B0 ;  /* 0x0000000000007941 */ /* 0x000fea0003800000 */
.L_x_22873:
        /* <DEDUP_REMOVED lines=20> */
.L_x_22872:
[----:B------:R-:W-:Y:S05]  /*39a0*/  BSYNC B1 ;  /* 0x0000000000017941 */ /* 0x000fea0003800000 */
.L_x_22871:
        /* <DEDUP_REMOVED lines=32> */
.L_x_22889:
[----:B------:R-:W-:Y:S01]  /*3bb0*/  FSETP.GEU.FTZ.AND P0, PT, R8, -R10, PT ;  /* 0x8000000a0800720b */ /* 0x000fe20003f1e000 */
[----:B------:R-:W-:-:S12]  /*3bc0*/  FADD.FTZ R0, R0, -1 ;  /* 0xbf80000000007421 */ /* 0x000fd80000010000 */
[----:B------:R-:W-:-:S07]  /*3bd0*/  @!P0 FADD.FTZ R0, R0, -1 ;  /* 0xbf80000000008421 */ /* 0x000fce0000010000 */
.L_x_22888:
[----:B------:R-:W-:Y:S05]  /*3be0*/  BSYNC B2 ;  /* 0x0000000000027941 */ /* 0x000fea0003800000 */
.L_x_22887:
[----:B------:R-:W-:Y:S01]  /*3bf0*/  FFMA.FTZ R11, -R10, R0, R11 ;  /* 0x000000000a0b7223 */ /* 0x000fe2000001010b */
[----:B------:R-:W-:Y:S06]  /*3c00*/  BRA `(.L_x_22885) ;  /* 0x00000000007c7947 */ /* 0x000fec0003800000 */
.L_x_22886:
        /* <DEDUP_REMOVED lines=15> */
.L_x_22892:
        /* <DEDUP_REMOVED lines=13> */
.L_x_22891:
[----:B------:R-:W-:Y:S05]  /*3dd0*/  BSYNC B2 ;  /* 0x0000000000027941 */ /* 0x000fea0003800000 */
.L_x_22890:
[----:B------:R-:W-:-:S04]  /*3de0*/  FMUL.FTZ R11, R11, 1.1920928955078125e-07 ;  /* 0x340000000b0b7820 */ /* 0x000fc80000410000 */
[----:B------:R-:W-:-:S07]  /*3df0*/  FMUL.FTZ R11, R8, R11 ;  /* 0x0000000b080b7220 */ /* 0x000fce0000410000 */
.L_x_22885:
[----:B------:R-:W-:Y:S05]  /*3e00*/  BSYNC B0 ;  /* 0x0000000000007941 */ /* 0x000fea0003800000 */
.L_x_22884:
        /* <DEDUP_REMOVED lines=20> */
.L_x_22883:
[----:B------:R-:W-:Y:S05]  /*3f50*/  BSYNC B1 ;  /* 0x0000000000017941 */ /* 0x000fea0003800000 */
.L_x_22882:
        /* <DEDUP_REMOVED lines=32> */
.L_x_22900:
[----:B------:R-:W-:Y:S01]  /*4160*/  FSETP.GEU.FTZ.AND P0, PT, R10, -R12, PT ;  /* 0x8000000c0a00720b */ /* 0x000fe20003f1e000 */
[----:B------:R-:W-:-:S12]  /*4170*/  FADD.FTZ R0, R0, -1 ;  /* 0xbf80000000007421 */ /* 0x000fd80000010000 */
[----:B------:R-:W-:-:S07]  /*4180*/  @!P0 FADD.FTZ R0, R0, -1 ;  /* 0xbf80000000008421 */ /* 0x000fce0000010000 */
.L_x_22899:
[----:B------:R-:W-:Y:S05]  /*4190*/  BSYNC B2 ;  /* 0x0000000000027941 */ /* 0x000fea0003800000 */
.L_x_22898:
[----:B------:R-:W-:Y:S01]  /*41a0*/  FFMA.FTZ R11, -R12, R0, R11 ;  /* 0x000000000c0b7223 */ /* 0x000fe2000001010b */
[----:B------:R-:W-:Y:S06]  /*41b0*/  BRA `(.L_x_22896) ;  /* 0x00000000007c7947 */ /* 0x000fec0003800000 */
.L_x_22897:
        /* <DEDUP_REMOVED lines=15> */
.L_x_22903:
        /* <DEDUP_REMOVED lines=13> */
.L_x_22902:
[----:B------:R-:W-:Y:S05]  /*4380*/  BSYNC B2 ;  /* 0x0000000000027941 */ /* 0x000fea0003800000 */
.L_x_22901:
[----:B0-----:R-:W-:-:S04]  /*4390*/  FMUL.FTZ R11, R12, 1.1920928955078125e-07 ;  /* 0x340000000c0b7820 */ /* 0x001fc80000410000 */
[----:B------:R-:W-:-:S07]  /*43a0*/  FMUL.FTZ R11, R10, R11 ;  /* 0x0000000b0a0b7220 */ /* 0x000fce0000410000 */
.L_x_22896:
[----:B------:R-:W-:Y:S05]  /*43b0*/  BSYNC B0 ;  /* 0x0000000000007941 */ /* 0x000fea0003800000 */
.L_x_22895:
        /* <DEDUP_REMOVED lines=20> */
.L_x_22894:
[----:B------:R-:W-:Y:S05]  /*4500*/  BSYNC B1 ;  /* 0x0000000000017941 */ /* 0x000fea0003800000 */
.L_x_22893:
        /* <DEDUP_REMOVED lines=32> */
.L_x_22911:
[----:B------:R-:W-:Y:S01]  /*4710*/  FSETP.GEU.FTZ.AND P0, PT, R13, -R14, PT ;  /* 0x8000000e0d00720b */ /* 0x000fe20003f1e000 */
[----:B------:R-:W-:-:S12]  /*4720*/  FADD.FTZ R11, R11, -1 ;  /* 0xbf8000000b0b7421 */ /* 0x000fd80000010000 */
[----:B------:R-:W-:-:S07]  /*4730*/  @!P0 FADD.FTZ R11, R11, -1 ;  /* 0xbf8000000b0b8421 */ /* 0x000fce0000010000 */
.L_x_22910:
[----:B------:R-:W-:Y:S05]  /*4740*/  BSYNC B2 ;  /* 0x0000000000027941 */ /* 0x000fea0003800000 */
.L_x_22909:
[----:B------:R-:W-:Y:S01]  /*4750*/  FFMA.FTZ R0, -R14, R11, R0 ;  /* 0x0000000b0e007223 */ /* 0x000fe20000010100 */
[----:B------:R-:W-:Y:S06]  /*4760*/  BRA `(.L_x_22907) ;  /* 0x00000000007c7947 */ /* 0x000fec0003800000 */
.L_x_22908:
        /* <DEDUP_REMOVED lines=15> */
.L_x_22914:
        /* <DEDUP_REMOVED lines=13> */
.L_x_22913:
[----:B------:R-:W-:Y:S05]  /*4930*/  BSYNC B2 ;  /* 0x0000000000027941 */ /* 0x000fea0003800000 */
.L_x_22912:
[----:B------:R-:W-:-:S04]  /*4940*/  FMUL.FTZ R0, R13, 1.1920928955078125e-07 ;  /* 0x340000000d007820 */ /* 0x000fc80000410000 */
[----:B------:R-:W-:-:S07]  /*4950*/  FMUL.FTZ R0, R11, R0 ;  /* 0x000000000b007220 */ /* 0x000fce0000410000 */
.L_x_22907:
[----:B------:R-:W-:Y:S05]  /*4960*/  BSYNC B0 ;  /* 0x0000000000007941 */ /* 0x000fea0003800000 */
.L_x_22906:
        /* <DEDUP_REMOVED lines=20> */
.L_x_22905:
[----:B------:R-:W-:Y:S05]  /*4ab0*/  BSYNC B1 ;  /* 0x0000000000017941 */ /* 0x000fea0003800000 */
.L_x_22904:
        /* <DEDUP_REMOVED lines=32> */
.L_x_22922:
[----:B------:R-:W-:Y:S01]  /*4cc0*/  FSETP.GEU.FTZ.AND P0, PT, R13, -R14, PT ;  /* 0x8000000e0d00720b */ /* 0x000fe20003f1e000 */
[----:B------:R-:W-:-:S12]  /*4cd0*/  FADD.FTZ R11, R11, -1 ;  /* 0xbf8000000b0b7421 */ /* 0x000fd80000010000 */
[----:B------:R-:W-:-:S07]  /*4ce0*/  @!P0 FADD.FTZ R11, R11, -1 ;  /* 0xbf8000000b0b8421 */ /* 0x000fce0000010000 */
.L_x_22921:
[----:B------:R-:W-:Y:S05]  /*4cf0*/  BSYNC B2 ;  /* 0x0000000000027941 */ /* 0x000fea0003800000 */
.L_x_22920:
[----:B------:R-:W-:Y:S01]  /*4d00*/  FFMA.FTZ R0, -R14, R11, R0 ;  /* 0x0000000b0e007223 */ /* 0x000fe20000010100 */
[----:B------:R-:W-:Y:S06]  /*4d10*/  BRA `(.L_x_22918) ;  /* 0x00000000007c7947 */ /* 0x000fec0003800000 */
.L_x_22919:
        /* <DEDUP_REMOVED lines=15> */
.L_x_22925:
        /* <DEDUP_REMOVED lines=13> */
.L_x_22924:
[----:B------:R-:W-:Y:S05]  /*4ee0*/  BSYNC B2 ;  /* 0x0000000000027941 */ /* 0x000fea0003800000 */
.L_x_22923:
[----:B------:R-:W-:-:S04]  /*4ef0*/  FMUL.FTZ R14, R14, 1.1920928955078125e-07 ;  /* 0x340000000e0e7820 */ /* 0x000fc80000410000 */
[----:B------:R-:W-:-:S07]  /*4f00*/  FMUL.FTZ R0, R11, R14 ;  /* 0x0000000e0b007220 */ /* 0x000fce0000410000 */
.L_x_22918:
[----:B------:R-:W-:Y:S05]  /*4f10*/  BSYNC B0 ;  /* 0x0000000000007941 */ /* 0x000fea0003800000 */
.L_x_22917:
        /* <DEDUP_REMOVED lines=20> */
.L_x_22916:
[----:B------:R-:W-:Y:S05]  /*5060*/  BSYNC B1 ;  /* 0x0000000000017941 */ /* 0x000fea0003800000 */
.L_x_22915:
        /* <DEDUP_REMOVED lines=32> */
.L_x_22933:
[----:B------:R-:W-:Y:S01]  /*5270*/  FSETP.GEU.FTZ.AND P0, PT, R15, -R18, PT ;  /* 0x800000120f00720b */ /* 0x000fe20003f1e000 */
[----:B------:R-:W-:-:S12]  /*5280*/  FADD.FTZ R13, R13, -1 ;  /* 0xbf8000000d0d7421 */ /* 0x000fd80000010000 */
[----:B------:R-:W-:-:S07]  /*5290*/  @!P0 FADD.FTZ R13, R13, -1 ;  /* 0xbf8000000d0d8421 */ /* 0x000fce0000010000 */
.L_x_22932:
[----:B------:R-:W-:Y:S05]  /*52a0*/  BSYNC B2 ;  /* 0x0000000000027941 */ /* 0x000fea0003800000 */
.L_x_22931:
[----:B------:R-:W-:Y:S01]  /*52b0*/  FFMA.FTZ R0, -R18, R13, R0 ;  /* 0x0000000d12007223 */ /* 0x000fe20000010100 */
[----:B------:R-:W-:Y:S06]  /*52c0*/  BRA `(.L_x_22929) ;  /* 0x00000000007c7947 */ /* 0x000fec0003800000 */
.L_x_22930:
        /* <DEDUP_REMOVED lines=15> */
.L_x_22936:
        /* <DEDUP_REMOVED lines=13> */
.L_x_22935:
[----:B------:R-:W-:Y:S05]  /*5490*/  BSYNC B2 ;  /* 0x0000000000027941 */ /* 0x000fea0003800000 */
.L_x_22934:
[----:B------:R-:W-:-:S04]  /*54a0*/  FMUL.FTZ R0, R15, 1.1920928955078125e-07 ;  /* 0x340000000f007820 */ /* 0x000fc80000410000 */
[----:B------:R-:W-:-:S07]  /*54b0*/  FMUL.FTZ R0, R13, R0 ;  /* 0x000000000d007220 */ /* 0x000fce0000410000 */
.L_x_22929:
[----:B------:R-:W-:Y:S05]  /*54c0*/  BSYNC B0 ;  /* 0x0000000000007941 */ /* 0x000fea0003800000 */
.L_x_22928:
        /* <DEDUP_REMOVED lines=20> */
.L_x_22927:
[----:B------:R-:W-:Y:S05]  /*5610*/  BSYNC B1 ;  /* 0x0000000000017941 */ /* 0x000fea0003800000 */
.L_x_22926:
        /* <DEDUP_REMOVED lines=32> */
.L_x_22944:
[----:B------:R-:W-:Y:S01]  /*5820*/  FSETP.GEU.FTZ.AND P0, PT, R14, -R17, PT ;  /* 0x800000110e00720b */ /* 0x000fe20003f1e000 */
[----:B------:R-:W-:-:S12]  /*5830*/  FADD.FTZ R0, R0, -1 ;  /* 0xbf80000000007421 */ /* 0x000fd80000010000 */
[----:B------:R-:W-:-:S07]  /*5840*/  @!P0 FADD.FTZ R0, R0, -1 ;  /* 0xbf80000000008421 */ /* 0x000fce0000010000 */
.L_x_22943:
[----:B------:R-:W-:Y:S05]  /*5850*/  BSYNC B2 ;  /* 0x0000000000027941 */ /* 0x000fea0003800000 */
.L_x_22942:
[----:B------:R-:W-:Y:S01]  /*5860*/  FFMA.FTZ R15, -R17, R0, R15 ;  /* 0x00000000110f7223 */ /* 0x000fe2000001010f */
[----:B------:R-:W-:Y:S06]  /*5870*/  BRA `(.L_x_22940) ;  /* 0x00000000007c7947 */ /* 0x000fec0003800000 */
.L_x_22941:
        /* <DEDUP_REMOVED lines=15> */
.L_x_22947:
        /* <DEDUP_REMOVED lines=13> */
.L_x_22946:
[----:B------:R-:W-:Y:S05]  /*5a40*/  BSYNC B2 ;  /* 0x0000000000027941 */ /* 0x000fea0003800000 */
.L_x_22945:
[----:B------:R-:W-:-:S04]  /*5a50*/  FMUL.FTZ R17, R17, 1.1920928955078125e-07 ;  /* 0x3400000011117820 */ /* 0x000fc80000410000 */
[----:B0-----:R-:W-:-:S07]  /*5a60*/  FMUL.FTZ R15, R14, R17 ;  /* 0x000000110e0f7220 */ /* 0x001fce0000410000 */
.L_x_22940:
[----:B------:R-:W-:Y:S05]  /*5a70*/  BSYNC B0 ;  /* 0x0000000000007941 */ /* 0x000fea0003800000 */
.L_x_22939:
        /* <DEDUP_REMOVED lines=20> */
.L_x_22938:
[----:B------:R-:W-:Y:S05]  /*5bc0*/  BSYNC B1 ;  /* 0x0000000000017941 */ /* 0x000fea0003800000 */
.L_x_22937:
        /* <DEDUP_REMOVED lines=16> */
.L_x_22950:
[----:B------:R-:W-:-:S13]  /*5cd0*/  ISETP.GE.AND P0, PT, R4, R3, PT ;  /* 0x000000030400720c */ /* 0x000fda0003f06270 */
[----:B------:R-:W-:Y:S05]  /*5ce0*/  @P0 BRA `(.L_x_22952) ;  /* 0x0000000000300947 */ /* 0x000fea0003800000 */
[----:B-1----:R-:W1:Y:S01]  /*5cf0*/  LDC.64 R6, c[0x0][0x228] ;  /* 0x00008a00ff067b82 */ /* 0x002e620000000a00 */
[----:B-----5:R-:W-:Y:S01]  /*5d00*/  IADD3 R5, R2, R4, RZ ;  /* 0x0000000402057210 */ /* 0x020fe20007ffe0ff */
[----:B------:R-:W-:-:S04]  /*5d10*/  VIADD R4, R4, 0x80 ;  /* 0x0000008004047836 */ /* 0x000fc80000000000 */
[----:B-1----:R-:W-:-:S05]  /*5d20*/  IMAD.WIDE.U32 R6, R5, 0x4, R6 ;  /* 0x0000000405067825 */ /* 0x002fca00078e0006 */
[----:B------:R1:W-:Y:S02]  /*5d30*/  STG.E desc[UR4][R6.64], R8 ;  /* 0x0000000806007986 */ /* 0x0003e4000c101904 */
.L_x_22951:
[----:B------:R-:W-:-:S13]  /*5d40*/  ISETP.GE.AND P0, PT, R4, R3, PT ;  /* 0x000000030400720c */ /* 0x000fda0003f06270 */
[----:B------:R-:W-:Y:S05]  /*5d50*/  @P0 BRA `(.L_x_22953) ;  /* 0x0000000000300947 */ /* 0x000fea0003800000 */
[----:B01----:R-:W0:Y:S01]  /*5d60*/  LDC.64 R6, c[0x0][0x228] ;  /* 0x00008a00ff067b82 */ /* 0x003e220000000a00 */
[----:B-----5:R-:W-:Y:S01]  /*5d70*/  IMAD.IADD R5, R2, 0x1, R4 ;  /* 0x0000000102057824 */ /* 0x020fe200078e0204 */
[----:B------:R-:W-:-:S03]  /*5d80*/  IADD3 R4, R4, 0x80, RZ ;  /* 0x0000008004047810 */ /* 0x000fc60007ffe0ff */
[----:B0-----:R-:W-:-:S05]  /*5d90*/  IMAD.WIDE.U32 R6, R5, 0x4, R6 ;  /* 0x0000000405067825 */ /* 0x001fca00078e0006 */
[----:B------:R2:W-:Y:S02]  /*5da0*/  STG.E desc[UR4][R6.64], R9 ;  /* 0x0000000906007986 */ /* 0x0005e4000c101904 */
.L_x_22952:
[----:B------:R-:W-:-:S13]  /*5db0*/  ISETP.GE.AND P0, PT, R4, R3, PT ;  /* 0x000000030400720c */ /* 0x000fda0003f06270 */
[----:B------:R-:W-:Y:S05]  /*5dc0*/  @P0 BRA `(.L_x_22954) ;  /* 0x0000000000340947 */ /* 0x000fea0003800000 */
[----:B-12---:R-:W1:Y:S01]  /*5dd0*/  LDC.64 R6, c[0x0][0x228] ;  /* 0x00008a00ff067b82 */ /* 0x006e620000000a00 */
[----:B-----5:R-:W-:Y:S02]  /*5de0*/  IMAD.IADD R5, R2, 0x1, R4 ;  /* 0x0000000102057824 */ /* 0x020fe400078e0204 */
[----:B------:R-:W-:Y:S02]  /*5df0*/  VIADD R4, R4, 0x80 ;  /* 0x0000008004047836 */ /* 0x000fe40000000000 */
[----:B-1----:R-:W-:-:S05]  /*5e00*/  IMAD.WIDE.U32 R6, R5, 0x4, R6 ;  /* 0x0000000405067825 */ /* 0x002fca00078e0006 */
[----:B------:R2:W-:Y:S02]  /*5e10*/  STG.E desc[UR4][R6.64], R10 ;  /* 0x0000000a06007986 */ /* 0x0005e4000c101904 */
.L_x_22953:
        /* <DEDUP_REMOVED lines=8> */
.L_x_22954:
[----:B------:R-:W-:Y:S05]  /*5ea0*/  BSYNC B1 ;  /* 0x0000000000017941 */ /* 0x000fea0003800000 */
.L_x_22949:
[----:B------:R-:W-:-:S13]  /*5eb0*/  ISETP.GE.AND P0, PT, R4, R3, PT ;  /* 0x000000030400720c */ /* 0x000fda0003f06270 */
[----:B-123--:R-:W1:Y:S01]  /*5ec0*/  @!P0 LDC.64 R6, c[0x0][0x228] ;  /* 0x00008a00ff068b82 */ /* 0x00ee620000000a00 */
[----:B-----5:R-:W-:Y:S01]  /*5ed0*/  @!P0 IMAD.IADD R5, R2, 0x1, R4 ;  /* 0x0000000102058824 */ /* 0x020fe200078e0204 */
[----:B------:R-:W-:-:S03]  /*5ee0*/  @!P0 IADD3 R4, R4, 0x80, RZ ;  /* 0x0000008004048810 */ /* 0x000fc60007ffe0ff */
[----:B-1----:R-:W-:-:S05]  /*5ef0*/  @!P0 IMAD.WIDE.U32 R6, R5, 0x4, R6 ;  /* 0x0000000405068825 */ /* 0x002fca00078e0006 */
[----:B------:R3:W-:Y:S02]  /*5f00*/  @!P0 STG.E desc[UR4][R6.64], R12 ;  /* 0x0000000c06008986 */ /* 0x0007e4000c101904 */
.L_x_22955:
[----:B------:R-:W-:Y:S05]  /*5f10*/  BSYNC B0 ;  /* 0x0000000000007941 */ /* 0x000fea0003800000 */
.L_x_22948:
        /* <DEDUP_REMOVED lines=8> */
.L_x_22956:
        /* <DEDUP_REMOVED lines=14> */
.L_x_37866:


//--------------------- .text._ZN2at6native18elementwise_kernelILi128ELi4EZNS0_15gpu_kernel_implIZZZNS0_15binary_internal21div_floor_kernel_cudaERNS_18TensorIteratorBaseEENKUlvE0_clEvENKUlvE_clEvEUldE_EEvS5_RKT_EUliE_EEviT1_ --------------------------
	.section	.text._ZN2at6native18elementwise_kernelILi128ELi4EZNS0_15gpu_kernel_implIZZZNS0_15binary_internal21div_floor_kernel_cudaERNS_18TensorIteratorBaseEENKUlvE0_clEvENKUlvE_clEvEUldE_EEvS5_RKT_EUliE_EEviT1_,"ax",@progbits
	.align	128
        .global         _ZN2at6native18elementwise_kernelILi128ELi4EZNS0_15gpu_kernel_implIZZZNS0_15binary_internal21div_floor_kernel_cudaERNS_18TensorIteratorBaseEENKUlvE0_clEvENKUlvE_clEvEUldE_EEvS5_RKT_EUliE_EEviT1_
        .type           _ZN2at6native18elementwise_kernelILi128ELi4EZNS0_15gpu_kernel_implIZZZNS0_15binary_internal21div_floor_kernel_cudaERNS_18TensorIteratorBaseEENKUlvE0_clEvENKUlvE_clEvEUldE_EEvS5_RKT_EUliE_EEviT1_,@function
        .size           _ZN2at6native18elementwise_kernelILi128ELi4EZNS0_15gpu_kernel_implIZZZNS0_15binary_internal21div_floor_kernel_cudaERNS_18TensorIteratorBaseEENKUlvE0_clEvENKUlvE_clEvEUldE_EEvS5_RKT_EUliE_EEviT1_,(.L_x_37867 - _ZN2at6native18elementwise_kernelILi128ELi4EZNS0_15gpu_kernel_implIZZZNS0_15binary_internal21div_floor_kernel_cudaERNS_18TensorIteratorBaseEENKUlvE0_clEvENKUlvE_clEvEUldE_EEvS5_RKT_EUliE_EEviT1_)
        .other          _ZN2at6native18elementwise_kernelILi128ELi4EZNS0_15gpu_kernel_implIZZZNS0_15binary_internal21div_floor_kernel_cudaERNS_18TensorIteratorBaseEENKUlvE0_clEvENKUlvE_clEvEUldE_EEvS5_RKT_EUliE_EEviT1_,@"STO_CUDA_ENTRY STV_DEFAULT"
_ZN2at6native18elementwise_kernelILi128ELi4EZNS0_15gpu_kernel_implIZZZNS0_15binary_internal21div_floor_kernel_cudaERNS_18TensorIteratorBaseEENKUlvE0_clEvENKUlvE_clEvEUldE_EEvS5_RKT_EUliE_EEviT1_:
.text._ZN2at6native18elementwise_kernelILi128ELi4EZNS0_15gpu_kernel_implIZZZNS0_15binary_internal21div_floor_kernel_cudaERNS_18TensorIteratorBaseEENKUlvE0_clEvENKUlvE_clEvEUldE_EEvS5_RKT_EUliE_EEviT1_:
        /* <DEDUP_REMOVED lines=312> */
.L_x_22959:
        /* <DEDUP_REMOVED lines=19> */
[----:B--2---:R-:W0:Y:S01]  /*14b0*/  I2F.F64.S16 R2, R2 ;  /* 0x0000000200027312 */ /* 0x004e220000101c00 */
[----:B------:R-:W-:Y:S05]  /*14c0*/  BRA `(.L_x_22965) ;  /* 0x0000000c007c7947 */ /* 0x000fea0003800000 */
.L_x_22963:
[----:B------:R-:W2:Y:S02]  /*14d0*/  LDG.E.U8 R2, desc[UR36][R4.64] ;  /* 0x0000002404027981 */ /* 0x000ea4000c1e1100 */
[----:B--2---:R-:W0:Y:S01]  /*14e0*/  I2F.F64.U16 R2, R2 ;  /* 0x0000000200027312 */ /* 0x004e220000101800 */
[----:B------:R-:W-:Y:S05]  /*14f0*/  BRA `(.L_x_22965) ;  /* 0x0000000c00707947 */ /* 0x000fea0003800000 */
.L_x_22962:
        /* <DEDUP_REMOVED lines=9> */
.L_x_22967:
[----:B------:R-:W2:Y:S02]  /*1590*/  LDG.E R2, desc[UR36][R4.64] ;  /* 0x0000002404027981 */ /* 0x000ea4000c1e1900 */
[----:B--2---:R-:W0:Y:S01]  /*15a0*/  I2F.F64 R2, R2 ;  /* 0x0000000200027312 */ /* 0x004e220000201c00 */
[----:B------:R-:W-:Y:S05]  /*15b0*/  BRA `(.L_x_22965) ;  /* 0x0000000c00407947 */ /* 0x000fea0003800000 */
.L_x_22966:
[----:B------:R-:W2:Y:S02]  /*15c0*/  LDG.E.U16 R2, desc[UR36][R4.64] ;  /* 0x0000002404027981 */ /* 0x000ea4000c1e1500 */
[----:B--2---:R-:W0:Y:S01]  /*15d0*/  I2F.F64.S16 R2, R2 ;  /* 0x0000000200027312 */ /* 0x004e220000101c00 */
[----:B------:R-:W-:Y:S05]  /*15e0*/  BRA `(.L_x_22965) ;  /* 0x0000000c00347947 */ /* 0x000fea0003800000 */
.L_x_22961:
        /* <DEDUP_REMOVED lines=10> */
.L_x_22969:
[----:B------:R-:W2:Y:S02]  /*1690*/  LDG.E.U16 R0, desc[UR36][R4.64] ;  /* 0x0000002404007981 */ /* 0x000ea4000c1e1500 */
[----:B--2---:R-:W-:-:S05]  /*16a0*/  HADD2.F32 R0, -RZ, R0.H0_H0 ;  /* 0x20000000ff007230 */ /* 0x004fca0000004100 */
[----:B------:R-:W-:-:S04]  /*16b0*/  FMUL.FTZ R0, R0, 1 ;  /* 0x3f80000000007820 */ /* 0x000fc80000410000 */
[----:B------:R0:W1:Y:S01]  /*16c0*/  F2F.F64.F32 R2, R0 ;  /* 0x0000000000027310 */ /* 0x0000620000201800 */
[----:B------:R-:W-:Y:S05]  /*16d0*/  BRA `(.L_x_22965) ;  /* 0x0000000800f87947 */ /* 0x000fea0003800000 */
.L_x_22968:
        /* <DEDUP_REMOVED lines=10> */
.L_x_22971:
[----:B------:R-:W2:Y:S02]  /*1780*/  LDG.E.U16 R4, desc[UR36][R4.64] ;  /* 0x0000002404047981 */ /* 0x000ea4000c1e1500 */
[----:B--2---:R-:W-:-:S05]  /*1790*/  HADD2.F32 R0, -RZ, R4.H0_H0 ;  /* 0x20000004ff007230 */ /* 0x004fca0000004100 */
[----:B------:R-:W-:-:S04]  /*17a0*/  FMUL.FTZ R0, R0, 1 ;  /* 0x3f80000000007820 */ /* 0x000fc80000410000 */
[----:B------:R0:W1:Y:S01]  /*17b0*/  F2F.F64.F32 R2, R0 ;  /* 0x0000000000027310 */ /* 0x0000620000201800 */
[----:B------:R-:W-:Y:S05]  /*17c0*/  BRA `(.L_x_22965) ;  /* 0x0000000800bc7947 */ /* 0x000fea0003800000 */
.L_x_22970:
[----:B------:R0:W5:Y:S01]  /*17d0*/  LDG.E.64 R2, desc[UR36][R4.64] ;  /* 0x0000002404027981 */ /* 0x000162000c1e1b00 */
[----:B------:R-:W-:Y:S05]  /*17e0*/  BRA `(.L_x_22965) ;  /* 0x0000000800b47947 */ /* 0x000fea0003800000 */
.L_x_22960:
        /* <DEDUP_REMOVED lines=13> */
.L_x_22974:
[----:B------:R0:W5:Y:S01]  /*18c0*/  LDG.E.64 R2, desc[UR36][R4.64] ;  /* 0x0000002404027981 */ /* 0x000162000c1e1b00 */
[----:B------:R-:W-:Y:S05]  /*18d0*/  BRA `(.L_x_22965) ;  /* 0x0000000800787947 */ /* 0x000fea0003800000 */
.L_x_22973:
        /* <DEDUP_REMOVED lines=25> */
[----:B------:R-:W-:-:S06]  /*1a70*/  FMUL.FTZ R3, R3, 1 ;  /* 0x3f80000003037820 */ /* 0x000fcc0000410000 */
[----:B------:R-:W0:Y:S01]  /*1a80*/  F2F.F64.F32 R2, R3 ;  /* 0x0000000300027310 */ /* 0x000e220000201800 */
[----:B------:R-:W-:Y:S05]  /*1a90*/  BRA `(.L_x_22965) ;  /* 0x0000000800087947 */ /* 0x000fea0003800000 */
.L_x_22976:
        /* <DEDUP_REMOVED lines=12> */
[----:B------:R-:W-:-:S06]  /*1b60*/  FMUL.FTZ R2, R2, 1 ;  /* 0x3f80000002027820 */ /* 0x000fcc0000410000 */
[----:B------:R-:W0:Y:S01]  /*1b70*/  F2F.F64.F32 R2, R2 ;  /* 0x0000000200027310 */ /* 0x000e220000201800 */
[----:B------:R-:W-:Y:S05]  /*1b80*/  BRA `(.L_x_22965) ;  /* 0x0000000400cc7947 */ /* 0x000fea0003800000 */
.L_x_22975:
[----:B------:R-:W2:Y:S02]  /*1b90*/  LDG.E.U16 R0, desc[UR36][R4.64] ;  /* 0x0000002404007981 */ /* 0x000ea4000c1e1500 */
[----:B--2---:R-:W-:-:S04]  /*1ba0*/  IMAD.U32 R0, R0, 0x10000, RZ ;  /* 0x0001000000007824 */ /* 0x004fc800078e00ff */
[----:B------:R-:W-:-:S04]  /*1bb0*/  FMUL.FTZ R0, R0, 1 ;  /* 0x3f80000000007820 */ /* 0x000fc80000410000 */
[----:B------:R0:W1:Y:S01]  /*1bc0*/  F2F.F64.F32 R2, R0 ;  /* 0x0000000000027310 */ /* 0x0000620000201800 */
[----:B------:R-:W-:Y:S05]  /*1bd0*/  BRA `(.L_x_22965) ;  /* 0x0000000400b87947 */ /* 0x000fea0003800000 */
.L_x_22972:
        /* <DEDUP_REMOVED lines=9> */
[----:B--2---:R-:W0:Y:S01]  /*1c70*/  I2F.F64.U16 R2, R2 ;  /* 0x0000000200027312 */ /* 0x004e220000101800 */
[----:B------:R-:W-:Y:S05]  /*1c80*/  BRA `(.L_x_22965) ;  /* 0x00000004008c7947 */ /* 0x000fea0003800000 */
.L_x_22979:
        /* <DEDUP_REMOVED lines=21> */
.L_x_22983:
[----:B------:R-:W-:Y:S05]  /*1de0*/  BSYNC B1 ;  /* 0x0000000000017941 */ /* 0x000fea0003800000 */
.L_x_22982:
[----:B------:R-:W-:Y:S01]  /*1df0*/  LEA R3, R0, 0x3b800000, 0x17 ;  /* 0x3b80000000037811 */ /* 0x000fe200078eb8ff */
[----:B------:R-:W-:-:S05]  /*1e00*/  IMAD.SHL.U32 R0, R2, 0x100000, RZ ;  /* 0x0010000002007824 */ /* 0x000fca00078e00ff */
[----:B------:R-:W-:-:S07]  /*1e10*/  LOP3.LUT R0, R3, R0, R4, 0xfe, !PT ;  /* 0x0000000003007212 */ /* 0x000fce00078efe04 */
.L_x_22981:
[----:B------:R-:W-:Y:S05]  /*1e20*/  BSYNC B0 ;  /* 0x0000000000007941 */ /* 0x000fea0003800000 */
.L_x_22980:
[----:B------:R-:W-:-:S04]  /*1e30*/  FMUL.FTZ R0, R0, 1 ;  /* 0x3f80000000007820 */ /* 0x000fc80000410000 */
[----:B------:R1:W2:Y:S01]  /*1e40*/  F2F.F64.F32 R2, R0 ;  /* 0x0000000000027310 */ /* 0x0002a20000201800 */
[----:B------:R-:W-:Y:S05]  /*1e50*/  BRA `(.L_x_22965) ;  /* 0x0000000400187947 */ /* 0x000fea0003800000 */
.L_x_22978:
        /* <DEDUP_REMOVED lines=21> */
.L_x_22987:
[----:B------:R-:W-:Y:S05]  /*1fb0*/  BSYNC B1 ;  /* 0x0000000000017941 */ /* 0x000fea0003800000 */
.L_x_22986:
[----:B------:R-:W-:Y:S01]  /*1fc0*/  LEA R3, R0, 0x37800000, 0x17 ;  /* 0x3780000000037811 */ /* 0x000fe200078eb8ff */
[----:B------:R-:W-:-:S05]  /*1fd0*/  IMAD.SHL.U32 R0, R2, 0x200000, RZ ;  /* 0x0020000002007824 */ /* 0x000fca00078e00ff */
[----:B------:R-:W-:-:S07]  /*1fe0*/  LOP3.LUT R0, R3, R0, R4, 0xfe, !PT ;  /* 0x0000000003007212 */ /* 0x000fce00078efe04 */
.L_x_22985:
[----:B------:R-:W-:Y:S05]  /*1ff0*/  BSYNC B0 ;  /* 0x0000000000007941 */ /* 0x000fea0003800000 */
.L_x_22984:
[----:B------:R-:W-:-:S04]  /*2000*/  FMUL.FTZ R0, R0, 1 ;  /* 0x3f80000000007820 */ /* 0x000fc80000410000 */
[----:B------:R3:W4:Y:S01]  /*2010*/  F2F.F64.F32 R2, R0 ;  /* 0x0000000000027310 */ /* 0x0007220000201800 */
[----:B------:R-:W-:Y:S05]  /*2020*/  BRA `(.L_x_22965) ;  /* 0x0000000000a47947 */ /* 0x000fea0003800000 */
.L_x_22977:
        /* <DEDUP_REMOVED lines=14> */
.L_x_22991:
[----:B------:R-:W-:Y:S05]  /*2110*/  BSYNC B0 ;  /* 0x0000000000007941 */ /* 0x000fea0003800000 */
.L_x_22990:
[----:B------:R-:W-:-:S04]  /*2120*/  FMUL.FTZ R0, R0, 1 ;  /* 0x3f80000000007820 */ /* 0x000fc80000410000 */
[----:B------:R0:W1:Y:S01]  /*2130*/  F2F.F64.F32 R2, R0 ;  /* 0x0000000000027310 */ /* 0x0000620000201800 */
[----:B------:R-:W-:Y:S05]  /*2140*/  BRA `(.L_x_22965) ;  /* 0x00000000005c7947 */ /* 0x000fea0003800000 */
.L_x_22964:
        /* <DEDUP_REMOVED lines=16> */
.L_x_22992:
[----:B------:R-:W-:Y:S01]  /*2250*/  CS2R R2, SRZ ;  /* 0x0000000000027805 */ /* 0x000fe2000001ff00 */
[----:B------:R-:W-:Y:S06]  /*2260*/  BRA `(.L_x_22965) ;  /* 0x0000000000147947 */ /* 0x000fec0003800000 */
.L_x_22989:
[----:B------:R-:W2:Y:S02]  /*2270*/  LDG.E.64 R2, desc[UR36][R4.64] ;  /* 0x0000002404027981 */ /* 0x000ea4000c1e1b00 */
[----:B--2---:R-:W0:Y:S01]  /*2280*/  I2F.F64.U64 R2, R2 ;  /* 0x0000000200027312 */ /* 0x004e220000301800 */
[----:B------:R-:W-:Y:S05]  /*2290*/  BRA `(.L_x_22965) ;  /* 0x0000000000087947 */ /* 0x000fea0003800000 */
.L_x_22988:
[----:B------:R-:W2:Y:S02]  /*22a0*/  LDG.E R2, desc[UR36][R4.64] ;  /* 0x0000002404027981 */ /* 0x000ea4000c1e1900 */
[----:B--2---:R-:W0:Y:S02]  /*22b0*/  I2F.F64.U32 R2, R2 ;  /* 0x0000000200027312 */ /* 0x004e240000201800 */
.L_x_22965:
[----:B0-----:R-:W0:Y:S01]  /*22c0*/  LDC.64 R4, c[0x0][0x420] ;  /* 0x00010800ff047b82 */ /* 0x001e220000000a00 */
[----:B-12-45:R-:W-:Y:S01]  /*22d0*/  LOP3.LUT R7, R3, 0x7fffffff, RZ, 0xc0, !PT ;  /* 0x7fffffff03077812 */ /* 0x036fe200078ec0ff */
[----:B------:R-:W-:Y:S01]  /*22e0*/  BSSY B0, `(.L_x_22993) ;  /* 0x00000fb000007945 */ /* 0x000fe20003800000 */
[----:B------:R-:W-:Y:S01]  /*22f0*/  IMAD.MOV.U32 R6, RZ, RZ, R2 ;  /* 0x000000ffff067224 */ /* 0x000fe200078e0002 */
[----:B0-----:R-:W-:-:S04]  /*2300*/  LOP3.LUT R5, R5, 0x7fffffff, RZ, 0xc0, !PT ;  /* 0x7fffffff05057812 */ /* 0x001fc800078ec0ff */
        /* <DEDUP_REMOVED lines=13> */
[----:B---3--:R-:W-:Y:S02]  /*23e0*/  SHF.R.U32.HI R0, RZ, 0x14, R5 ;  /* 0x00000014ff007819 */ /* 0x008fe40000011605 */
        /* <DEDUP_REMOVED lines=19> */
.L_x_22999:
        /* <DEDUP_REMOVED lines=12> */
.L_x_22998:
[----:B------:R-:W-:-:S07]  /*25e0*/  IMAD.MOV.U32 R8, RZ, RZ, R9 ;  /* 0x000000ffff087224 */ /* 0x000fce00078e0009 */
.L_x_22997:
[----:B------:R-:W-:Y:S05]  /*25f0*/  BSYNC B1 ;  /* 0x0000000000017941 */ /* 0x000fea0003800000 */
.L_x_22996:
        /* <DEDUP_REMOVED lines=13> */
.L_x_23005:
        /* <DEDUP_REMOVED lines=33> */
.L_x_23004:
[----:B------:R-:W-:-:S07]  /*28e0*/  IMAD.MOV.U32 R8, RZ, RZ, R10 ;  /* 0x000000ffff087224 */ /* 0x000fce00078e000a */
.L_x_23003:
[----:B------:R-:W-:Y:S05]  /*28f0*/  BSYNC B2 ;  /* 0x0000000000027941 */ /* 0x000fea0003800000 */
.L_x_23002:
[----:B------:R-:W-:-:S13]  /*2900*/  ISETP.GE.U32.AND P0, PT, R9, 0xc, PT ;  /* 0x0000000c0900780c */ /* 0x000fda0003f06070 */
[----:B------:R-:W-:Y:S05]  /*2910*/  @!P0 BRA `(.L_x_23001) ;  /* 0x0000000400d88947 */ /* 0x000fea0003800000 */
[----:B------:R-:W-:Y:S01]  /*2920*/  BSSY B2, `(.L_x_23006) ;  /* 0x0000074000027945 */ /* 0x000fe20003800000 */
.L_x_23007:
        /* <DEDUP_REMOVED lines=116> */
.L_x_23006:
[----:B------:R-:W-:-:S07]  /*3070*/  IMAD.MOV.U32 R15, RZ, RZ, R9 ;  /* 0x000000ffff0f7224 */ /* 0x000fce00078e0009 */
.L_x_23001:
[----:B------:R-:W-:Y:S05]  /*3080*/  BSYNC B1 ;  /* 0x0000000000017941 */ /* 0x000fea0003800000 */
.L_x_23000:
        /* <DEDUP_REMOVED lines=20> */
.L_x_23009:
[----:B------:R-:W-:Y:S05]  /*31d0*/  BSYNC B1 ;  /* 0x0000000000017941 */ /* 0x000fea0003800000 */
.L_x_23008:
[----:B------:R-:W-:Y:S02]  /*31e0*/  IMAD.MOV.U32 R9, RZ, RZ, R11 ;  /* 0x000000ffff097224 */ /* 0x000fe400078e000b */
[----:B------:R-:W-:-:S03]  /*31f0*/  IMAD.MOV.U32 R8, RZ, RZ, R6 ;  /* 0x000000ffff087224 */ /* 0x000fc600078e0006 */
[----:B------:R-:W-:Y:S01]  /*3200*/  LOP3.LUT R9, R9, 0x80000000, R3, 0xb8, !PT ;  /* 0x8000000009097812 */ /* 0x000fe200078eb803 */
[----:B------:R-:W-:Y:S06]  /*3210*/  BRA `(.L_x_22995) ;  /* 0x00000000001c7947 */ /* 0x000fec0003800000 */
.L_x_22994:
[----:B------:R-:W-:-:S06]  /*3220*/  DSETP.GTU.AND P0, PT, R4, +INF , PT ;  /* 0x7ff000000400742a */ /* 0x000fcc0003f0c000 */
[----:B------:R-:W-:-:S14]  /*3230*/  DSETP.LE.AND P0, PT, R6, +INF , !P0 ;  /* 0x7ff000000600742a */ /* 0x000fdc0004703000 */
[----:B------:R-:W0:Y:S01]  /*3240*/  @!P0 LDC.64 R8, c[0x0][0x420] ;  /* 0x00010800ff088b82 */ /* 0x000e220000000a00 */
[----:B------:R-:W-:Y:S02]  /*3250*/  @P0 DSETP.NEU.AND P1, PT, R6, +INF , PT ;  /* 0x7ff000000600042a */ /* 0x000fe40003f2d000 */
[----:B0-----:R-:W-:-:S06]  /*3260*/  @!P0 DADD R8, R2, R8 ;  /* 0x0000000002088229 */ /* 0x001fcc0000000008 */
[----:B------:R-:W-:Y:S02]  /*3270*/  @P0 FSEL R8, R2, RZ, P1 ;  /* 0x000000ff02080208 */ /* 0x000fe40000800000 */
[----:B------:R-:W-:-:S07]  /*3280*/  @P0 FSEL R9, R3, -QNAN , P1 ;  /* 0xfff8000003090808 */ /* 0x000fce0000800000 */
.L_x_22995:
[----:B------:R-:W-:Y:S05]  /*3290*/  BSYNC B0 ;  /* 0x0000000000007941 */ /* 0x000fea0003800000 */
.L_x_22993:
[C---:B------:R-:W-:Y:S01]  /*32a0*/  DSETP.NEU.AND P1, PT, R8.reuse, RZ, PT ;  /* 0x000000ff0800722a */ /* 0x040fe20003f2d000 */
[----:B------:R-:W-:Y:S01]  /*32b0*/  ULDC.64 UR4, c[0x0][0x428] ;  /* 0x00010a0000047ab9 */ /* 0x000fe20000000a00 */
[----:B------:R-:W-:Y:S01]  /*32c0*/  DADD R4, -R8, R2 ;  /* 0x0000000008047229 */ /* 0x000fe20000000102 */
[----:B------:R-:W-:Y:S01]  /*32d0*/  PLOP3.LUT P0, PT, PT, PT, PT, 0x8, 0x0 ;  /* 0x000000000000781c */ /* 0x000fe20003f0e170 */
[----:B------:R-:W3:Y:S06]  /*32e0*/  LDC.U8 R12, c[0x0][0x438] ;  /* 0x00010e00ff0c7b82 */ /* 0x000eec0000000000 */
[----:B------:R-:W-:-:S04]  /*32f0*/  DMUL R4, R4, UR4 ;  /* 0x0000000404047c28 */ /* 0x000fc80008000000 */
[----:B------:R-:W0:Y:S01]  /*3300*/  @P1 LDC.64 R6, c[0x0][0x420] ;  /* 0x00010800ff061b82 */ /* 0x000e220000000a00 */
[----:B---3--:R-:W-:Y:S01]  /*3310*/  PRMT R0, R12, 0x9910, RZ ;  /* 0x000099100c007816 */ /* 0x008fe200000000ff */
[----:B0-----:R-:W-:Y:S02]  /*3320*/  @P1 DSETP.GEU.AND P2, PT, R6, RZ, PT ;  /* 0x000000ff0600122a */ /* 0x001fe40003f4e000 */
[----:B------:R-:W-:-:S04]  /*3330*/  DADD R6, R4, -1 ;  /* 0xbff0000004067429 */ /* 0x000fc80000000000 */
[----:B------:R-:W-:Y:S01]  /*3340*/  @P1 DSETP.LT.XOR P0, PT, R8, RZ, !P2 ;  /* 0x000000ff0800122a */ /* 0x000fe20005701800 */
[----:B------:R-:W-:-:S05]  /*3350*/  ISETP.GT.AND P2, PT, R0, 0x9, PT ;  /* 0x000000090000780c */ /* 0x000fca0003f44270 */
[----:B------:R-:W-:Y:S02]  /*3360*/  FSEL R10, R6, R4, P0 ;  /* 0x00000004060a7208 */ /* 0x000fe40000000000 */
[----:B------:R-:W-:-:S06]  /*3370*/  FSEL R11, R7, R5, P0 ;  /* 0x00000005070b7208 */ /* 0x000fcc0000000000 */
[----:B------:R-:W-:-:S14]  /*3380*/  DSETP.NEU.AND P1, PT, R10, RZ, PT ;  /* 0x000000ff0a00722a */ /* 0x000fdc0003f2d000 */
[----:B------:R-:W0:Y:S01]  /*3390*/  @P1 FRND.F64.FLOOR R4, R10 ;  /* 0x0000000a00041313 */ /* 0x000e220000305800 */
[----:B------:R-:W-:-:S10]  /*33a0*/  @!P1 DMUL R8, R2, UR4 ;  /* 0x0000000402089c28 */ /* 0x000fd40008000000 */
[----:B------:R-:W-:Y:S01]  /*33b0*/  @!P1 LOP3.LUT R8, RZ, 0x80000000, R9, 0xb8, !PT ;  /* 0x80000000ff089812 */ /* 0x000fe200078eb809 */
[----:B0-----:R-:W-:Y:S02]  /*33c0*/  @P1 DADD R6, R10, -R4 ;  /* 0x000000000a061229 */ /* 0x001fe40000000804 */
[----:B------:R-:W-:-:S06]  /*33d0*/  @P1 DADD R2, R4, 1 ;  /* 0x3ff0000004021429 */ /* 0x000fcc0000000000 */
[----:B------:R-:W-:-:S06]  /*33e0*/  @P1 DSETP.GT.AND P0, PT, R6, 0.5, PT ;  /* 0x3fe000000600142a */ /* 0x000fcc0003f04000 */
[----:B------:R-:W-:Y:S01]  /*33f0*/  @P1 FSEL R2, R2, R4, P0 ;  /* 0x0000000402021208 */ /* 0x000fe20000000000 */
[----:B------:R-:W-:Y:S01]  /*3400*/  @!P1 IMAD.MOV.U32 R4, RZ, RZ, RZ ;  /* 0x000000ffff049224 */ /* 0x000fe200078e00ff */
[----:B------:R-:W-:Y:S01]  /*3410*/  @P1 FSEL R3, R3, R5, P0 ;  /* 0x0000000503031208 */ /* 0x000fe20000000000 */
[----:B------:R-:W-:Y:S02]  /*3420*/  @!P1 IMAD.MOV.U32 R5, RZ, RZ, R8 ;  /* 0x000000ffff059224 */ /* 0x000fe400078e0008 */
[----:B------:R-:W-:Y:S02]  /*3430*/  @P1 IMAD.MOV.U32 R4, RZ, RZ, R2 ;  /* 0x000000ffff041224 */ /* 0x000fe400078e0002 */
[----:B------:R-:W-:Y:S01]  /*3440*/  @P1 IMAD.MOV.U32 R5, RZ, RZ, R3 ;  /* 0x000000ffff051224 */ /* 0x000fe200078e0003 */
        /* <DEDUP_REMOVED lines=12> */
.L_x_23013:
[----:B------:R-:W0:Y:S02]  /*3510*/  F2I.S64.F64.TRUNC R4, R4 ;  /* 0x0000000400047311 */ /* 0x000e24000030d900 */
[----:B0-----:R-:W-:-:S05]  /*3520*/  IMAD.MOV.U32 R3, RZ, RZ, R4 ;  /* 0x000000ffff037224 */ /* 0x001fca00078e0004 */
[----:B------:R0:W-:Y:S01]  /*3530*/  STG.E.U8 desc[UR36][R16.64], R3 ;  /* 0x0000000310007986 */ /* 0x0001e2000c101124 */
[----:B------:R-:W-:Y:S05]  /*3540*/  BRA `(.L_x_23015) ;  /* 0x0000000c00f87947 */ /* 0x000fea0003800000 */
.L_x_23012:
        /* <DEDUP_REMOVED lines=9> */
.L_x_23017:
[----:B------:R-:W0:Y:S02]  /*35e0*/  F2I.F64.TRUNC R5, R4 ;  /* 0x0000000400057311 */ /* 0x000e24000030d100 */
[----:B0-----:R0:W-:Y:S01]  /*35f0*/  STG.E desc[UR36][R16.64], R5 ;  /* 0x0000000510007986 */ /* 0x0011e2000c101924 */
[----:B------:R-:W-:Y:S05]  /*3600*/  BRA `(.L_x_23015) ;  /* 0x0000000c00c87947 */ /* 0x000fea0003800000 */
.L_x_23016:
[----:B------:R-:W0:Y:S02]  /*3610*/  F2I.F64.TRUNC R5, R4 ;  /* 0x0000000400057311 */ /* 0x000e24000030d100 */
[----:B0-----:R0:W-:Y:S01]  /*3620*/  STG.E.U16 desc[UR36][R16.64], R5 ;  /* 0x0000000510007986 */ /* 0x0011e2000c101524 */
[----:B------:R-:W-:Y:S05]  /*3630*/  BRA `(.L_x_23015) ;  /* 0x0000000c00bc7947 */ /* 0x000fea0003800000 */
.L_x_23011:
        /* <DEDUP_REMOVED lines=13> */
.L_x_23019:
        /* <DEDUP_REMOVED lines=8> */
.L_x_23018:
        /* <DEDUP_REMOVED lines=14> */
.L_x_23021:
        /* <DEDUP_REMOVED lines=9> */
.L_x_23020:
[----:B------:R4:W-:Y:S01]  /*3900*/  STG.E.64 desc[UR36][R16.64], R4 ;  /* 0x0000000410007986 */ /* 0x0009e2000c101b24 */
[----:B------:R-:W-:Y:S05]  /*3910*/  BRA `(.L_x_23015) ;  /* 0x0000000c00047947 */ /* 0x000fea0003800000 */
.L_x_23010:
        /* <DEDUP_REMOVED lines=12> */
.L_x_23024:
[----:B------:R-:W-:-:S05]  /*39e0*/  CS2R R6, SRZ ;  /* 0x0000000000067805 */ /* 0x000fca000001ff00 */
[----:B------:R0:W-:Y:S01]  /*39f0*/  STG.E.128 desc[UR36][R16.64], R4 ;  /* 0x0000000410007986 */ /* 0x0001e2000c101d24 */
[----:B------:R-:W-:Y:S05]  /*3a00*/  BRA `(.L_x_23015) ;  /* 0x0000000800c87947 */ /* 0x000fea0003800000 */
.L_x_23023:
        /* <DEDUP_REMOVED lines=25> */
.L_x_23028:
[----:B------:R-:W-:Y:S05]  /*3ba0*/  BSYNC B0 ;  /* 0x0000000000007941 */ /* 0x000fea0003800000 */
.L_x_23027:
[----:B------:R-:W-:-:S05]  /*3bb0*/  LOP3.LUT R3, R0, R3, RZ, 0xfc, !PT ;  /* 0x0000000300037212 */ /* 0x000fca00078efcff */
[----:B------:R0:W-:Y:S01]  /*3bc0*/  STG.E.U8 desc[UR36][R16.64], R3 ;  /* 0x0000000310007986 */ /* 0x0001e2000c101124 */
[----:B------:R-:W-:Y:S05]  /*3bd0*/  BRA `(.L_x_23015) ;  /* 0x0000000800547947 */ /* 0x000fea0003800000 */
.L_x_23026:
        /* <DEDUP_REMOVED lines=17> */
.L_x_23030:
[----:B------:R-:W-:Y:S01]  /*3cf0*/  IMAD.MOV.U32 R0, RZ, RZ, 0x7f ;  /* 0x0000007fff007424 */ /* 0x000fe200078e00ff */
[----:B------:R-:W-:-:S04]  /*3d00*/  ISETP.GT.U32.AND P0, PT, R2, 0x7f800000, PT ;  /* 0x7f8000000200780c */ /* 0x000fc80003f04070 */
[----:B------:R-:W-:-:S09]  /*3d10*/  SEL R0, R0, 0x7c, P0 ;  /* 0x0000007c00007807 */ /* 0x000fd20000000000 */
.L_x_23031:
[----:B------:R-:W-:Y:S05]  /*3d20*/  BSYNC B0 ;  /* 0x0000000000007941 */ /* 0x000fea0003800000 */
.L_x_23029:
[----:B------:R-:W-:-:S04]  /*3d30*/  LOP3.LUT R2, R3, 0x80000000, RZ, 0xc0, !PT ;  /* 0x8000000003027812 */ /* 0x000fc800078ec0ff */
[----:B------:R-:W-:-:S04]  /*3d40*/  SHF.R.U32.HI R3, RZ, 0x18, R2 ;  /* 0x00000018ff037819 */ /* 0x000fc80000011602 */
[----:B------:R-:W-:-:S05]  /*3d50*/  LOP3.LUT R3, R0, R3, RZ, 0xfc, !PT ;  /* 0x0000000300037212 */ /* 0x000fca00078efcff */
[----:B------:R0:W-:Y:S01]  /*3d60*/  STG.E.U8 desc[UR36][R16.64], R3 ;  /* 0x0000000310007986 */ /* 0x0001e2000c101124 */
[----:B------:R-:W-:Y:S05]  /*3d70*/  BRA `(.L_x_23015) ;  /* 0x0000000400ec7947 */ /* 0x000fea0003800000 */
.L_x_23025:
        /* <DEDUP_REMOVED lines=8> */
.L_x_23022:
        /* <DEDUP_REMOVED lines=11> */
.L_x_23034:
        /* <DEDUP_REMOVED lines=21> */
.L_x_23037:
[----:B------:R-:W-:-:S04]  /*4000*/  LOP3.LUT R2, R3, 0x80000000, RZ, 0xc0, !PT ;  /* 0x8000000003027812 */ /* 0x000fc800078ec0ff */
[----:B------:R-:W-:-:S04]  /*4010*/  SHF.R.U32.HI R3, RZ, 0x18, R2 ;  /* 0x00000018ff037819 */ /* 0x000fc80000011602 */
[----:B------:R-:W-:-:S04]  /*4020*/  LOP3.LUT R0, R0, R3, RZ, 0xfc, !PT ;  /* 0x0000000300007212 */ /* 0x000fc800078efcff */
[----:B------:R-:W-:-:S07]  /*4030*/  PRMT R8, R0, 0x7610, R8 ;  /* 0x0000761000087816 */ /* 0x000fce0000000008 */
.L_x_23036:
[----:B------:R-:W-:Y:S05]  /*4040*/  BSYNC B0 ;  /* 0x0000000000007941 */ /* 0x000fea0003800000 */
.L_x_23035:
[----:B------:R0:W-:Y:S01]  /*4050*/  STG.E.U8 desc[UR36][R16.64], R8 ;  /* 0x0000000810007986 */ /* 0x0001e2000c101124 */
[----:B------:R-:W-:Y:S05]  /*4060*/  BRA `(.L_x_23015) ;  /* 0x0000000400307947 */ /* 0x000fea0003800000 */
.L_x_23033:
        /* <DEDUP_REMOVED lines=21> */
.L_x_23040:
[----:B------:R-:W-:-:S04]  /*41c0*/  LOP3.LUT R2, R3, 0x80000000, RZ, 0xc0, !PT ;  /* 0x8000000003027812 */ /* 0x000fc800078ec0ff */
[----:B------:R-:W-:-:S04]  /*41d0*/  SHF.R.U32.HI R3, RZ, 0x18, R2 ;  /* 0x00000018ff037819 */ /* 0x000fc80000011602 */
[----:B------:R-:W-:-:S04]  /*41e0*/  LOP3.LUT R0, R0, R3, RZ, 0xfc, !PT ;  /* 0x0000000300007212 */ /* 0x000fc800078efcff */
[----:B------:R-:W-:-:S07]  /*41f0*/  PRMT R8, R0, 0x7610, R8 ;  /* 0x0000761000087816 */ /* 0x000fce0000000008 */
.L_x_23039:
[----:B------:R-:W-:Y:S05]  /*4200*/  BSYNC B0 ;  /* 0x0000000000007941 */ /* 0x000fea0003800000 */
.L_x_23038:
[----:B------:R0:W-:Y:S01]  /*4210*/  STG.E.U8 desc[UR36][R16.64], R8 ;  /* 0x0000000810007986 */ /* 0x0001e2000c101124 */
[----:B------:R-:W-:Y:S05]  /*4220*/  BRA `(.L_x_23015) ;  /* 0x0000000000c07947 */ /* 0x000fea0003800000 */
.L_x_23032:
        /* <DEDUP_REMOVED lines=26> */
.L_x_23014:
        /* <DEDUP_REMOVED lines=16> */
.L_x_23043:
[----:B------:R-:W-:Y:S05]  /*44d0*/  BRA `(.L_x_23015) ;  /* 0x0000000000147947 */ /* 0x000fea0003800000 */
.L_x_23042:
[----:B------:R-:W0:Y:S02]  /*44e0*/  F2I.U64.F64.TRUNC R4, R4 ;  /* 0x0000000400047311 */ /* 0x000e24000030d800 */
[----:B0-----:R0:W-:Y:S01]  /*44f0*/  STG.E.64 desc[UR36][R16.64], R4 ;  /* 0x0000000410007986 */ /* 0x0011e2000c101b24 */
[----:B------:R-:W-:Y:S05]  /*4500*/  BRA `(.L_x_23015) ;  /* 0x0000000000087947 */ /* 0x000fea0003800000 */
.L_x_23041:
[----:B------:R-:W0:Y:S02]  /*4510*/  F2I.U32.F64.TRUNC R5, R4 ;  /* 0x0000000400057311 */ /* 0x000e24000030d000 */
[----:B0-----:R0:W-:Y:S02]  /*4520*/  STG.E desc[UR36][R16.64], R5 ;  /* 0x0000000510007986 */ /* 0x0011e4000c101924 */
.L_x_23015:
[----:B0-----:R-:W0:Y:S01]  /*4530*/  S2R R0, SR_TID.X ;  /* 0x0000000000007919 */ /* 0x001e220000002100 */
[----:B-123--:R-:W0:Y:S02]  /*4540*/  S2R R3, SR_CTAID.X ;  /* 0x0000000000037919 */ /* 0x00ee240000002500 */
[----:B0-----:R-:W-:-:S04]  /*4550*/  IMAD R0, R3, 0x200, R0 ;  /* 0x0000020003007824 */ /* 0x001fc800078e0200 */
[----:B------:R-:W-:-:S07]  /*4560*/  VIADD R19, R0, 0x80 ;  /* 0x0000008000137836 */ /* 0x000fce0000000000 */
.L_x_22958:
[----:B------:R-:W-:Y:S05]  /*4570*/  BSYNC B6 ;  /* 0x0000000000067941 */ /* 0x000fea0003800000 */
.L_x_22957:
[----:B------:R-:W-:Y:S01]  /*4580*/  ULDC UR4, c[0x0][0x210] ;  /* 0x0000840000047ab9 */ /* 0x000fe20000000800 */
[----:B------:R-:W-:Y:S01]  /*4590*/  BSSY B6, `(.L_x_23044) ;  /* 0x000044d000067945 */ /* 0x000fe20003800000 */
[----:B------:R-:W-:-:S13]  /*45a0*/  ISETP.GE.AND P0, PT, R19, UR4, PT ;  /* 0x0000000413007c0c */ /* 0x000fda000bf06270 */
[----:B------:R-:W-:Y:S05]  /*45b0*/  @P0 BRA `(.L_x_23045) ;  /* 0x0000004400280947 */ /* 0x000fea0003800000 */
[----:B------:R-:W0:Y:S01]  /*45c0*/  LDC R6, c[0x0][0x218] ;  /* 0x00008600ff067b82 */ /* 0x000e220000000800 */
[----:B------:R-:W-:Y:S02]  /*45d0*/  IMAD.MOV.U32 R0, RZ, RZ, RZ ;  /* 0x000000ffff007224 */ /* 0x000fe400078e00ff */
[----:B----4-:R-:W-:Y:S01]  /*45e0*/  IMAD.MOV.U32 R16, RZ, RZ, RZ ;  /* 0x000000ffff107224 */ /* 0x010fe200078e00ff */
        /* <DEDUP_REMOVED lines=300> */
.L_x_23046:
        /* <DEDUP_REMOVED lines=21> */
.L_x_23050:
[----:B------:R-:W2:Y:S02]  /*5a00*/  LDG.E.U8 R2, desc[UR36][R4.64] ;  /* 0x0000002404027981 */ /* 0x000ea4000c1e1100 */
[----:B--2---:R-:W0:Y:S01]  /*5a10*/  I2F.F64.U16 R2, R2 ;  /* 0x0000000200027312 */ /* 0x004e220000101800 */
[----:B------:R-:W-:Y:S05]  /*5a20*/  BRA `(.L_x_23052) ;  /* 0x0000000c00707947 */ /* 0x000fea0003800000 */
.L_x_23049:
        /* <DEDUP_REMOVED lines=9> */
.L_x_23054:
[----:B------:R-:W2:Y:S02]  /*5ac0*/  LDG.E R2, desc[UR36][R4.64] ;  /* 0x0000002404027981 */ /* 0x000ea4000c1e1900 */
[----:B--2---:R-:W0:Y:S01]  /*5ad0*/  I2F.F64 R2, R2 ;  /* 0x0000000200027312 */ /* 0x004e220000201c00 */
[----:B------:R-:W-:Y:S05]  /*5ae0*/  BRA `(.L_x_23052) ;  /* 0x0000000c00407947 */ /* 0x000fea0003800000 */
.L_x_23053:
[----:B------:R-:W2:Y:S02]  /*5af0*/  LDG.E.U16 R2, desc[UR36][R4.64] ;  /* 0x0000002404027981 */ /* 0x000ea4000c1e1500 */
[----:B--2---:R-:W0:Y:S01]  /*5b00*/  I2F.F64.S16 R2, R2 ;  /* 0x0000000200027312 */ /* 0x004e220000101c00 */
[----:B------:R-:W-:Y:S05]  /*5b10*/  BRA `(.L_x_23052) ;  /* 0x0000000c00347947 */ /* 0x000fea0003800000 */
.L_x_23048:
        /* <DEDUP_REMOVED lines=10> */
.L_x_23056:
[----:B------:R-:W2:Y:S02]  /*5bc0*/  LDG.E.U16 R0, desc[UR36][R4.64] ;  /* 0x0000002404007981 */ /* 0x000ea4000c1e1500 */
[----:B--2---:R-:W-:-:S05]  /*5bd0*/  HADD2.F32 R0, -RZ, R0.H0_H0 ;  /* 0x20000000ff007230 */ /* 0x004fca0000004100 */
[----:B------:R-:W-:-:S04]  /*5be0*/  FMUL.FTZ R0, R0, 1 ;  /* 0x3f80000000007820 */ /* 0x000fc80000410000 */
[----:B------:R0:W1:Y:S01]  /*5bf0*/  F2F.F64.F32 R2, R0 ;  /* 0x0000000000027310 */ /* 0x0000620000201800 */
[----:B------:R-:W-:Y:S05]  /*5c00*/  BRA `(.L_x_23052) ;  /* 0x0000000800f87947 */ /* 0x000fea0003800000 */
.L_x_23055:
        /* <DEDUP_REMOVED lines=10> */
.L_x_23058:
[----:B------:R-:W2:Y:S02]  /*5cb0*/  LDG.E.U16 R4, desc[UR36][R4.64] ;  /* 0x0000002404047981 */ /* 0x000ea4000c1e1500 */
[----:B--2---:R-:W-:-:S05]  /*5cc0*/  HADD2.F32 R0, -RZ, R4.H0_H0 ;  /* 0x20000004ff007230 */ /* 0x004fca0000004100 */
[----:B------:R-:W-:-:S04]  /*5cd0*/  FMUL.FTZ R0, R0, 1 ;  /* 0x3f80000000007820 */ /* 0x000fc80000410000 */
[----:B------:R0:W1:Y:S01]  /*5ce0*/  F2F.F64.F32 R2, R0 ;  /* 0x0000000000027310 */ /* 0x0000620000201800 */
[----:B------:R-:W-:Y:S05]  /*5cf0*/  BRA `(.L_x_23052) ;  /* 0x0000000800bc7947 */ /* 0x000fea0003800000 */
.L_x_23057:
[----:B------:R0:W5:Y:S01]  /*5d00*/  LDG.E.64 R2, desc[UR36][R4.64] ;  /* 0x0000002404027981 */ /* 0x000162000c1e1b00 */
[----:B------:R-:W-:Y:S05]  /*5d10*/  BRA `(.L_x_23052) ;  /* 0x0000000800b47947 */ /* 0x000fea0003800000 */
.L_x_23047:
        /* <DEDUP_REMOVED lines=13> */
.L_x_23061:
[----:B------:R0:W5:Y:S01]  /*5df0*/  LDG.E.64 R2, desc[UR36][R4.64] ;  /* 0x0000002404027981 */ /* 0x000162000c1e1b00 */
[----:B------:R-:W-:Y:S05]  /*5e00*/  BRA `(.L_x_23052) ;  /* 0x0000000800787947 */ /* 0x000fea0003800000 */
.L_x_23060:
        /* <DEDUP_REMOVED lines=28> */
.L_x_23063:
        /* <DEDUP_REMOVED lines=15> */
.L_x_23062:
[----:B------:R-:W2:Y:S02]  /*60c0*/  LDG.E.U16 R0, desc[UR36][R4.64] ;  /* 0x0000002404007981 */ /* 0x000ea4000c1e1500 */
[----:B--2---:R-:W-:-:S04]  /*60d0*/  IMAD.U32 R0, R0, 0x10000, RZ ;  /* 0x0001000000007824 */ /* 0x004fc800078e00ff */
[----:B------:R-:W-:-:S04]  /*60e0*/  FMUL.FTZ R0, R0, 1 ;  /* 0x3f80000000007820 */ /* 0x000fc80000410000 */
[----:B------:R0:W1:Y:S01]  /*60f0*/  F2F.F64.F32 R2, R0 ;  /* 0x0000000000027310 */ /* 0x0000620000201800 */
[----:B------:R-:W-:Y:S05]  /*6100*/  BRA `(.L_x_23052) ;  /* 0x0000000400b87947 */ /* 0x000fea0003800000 */
.L_x_23059:
        /* <DEDUP_REMOVED lines=11> */
.L_x_23066:
        /* <DEDUP_REMOVED lines=21> */
.L_x_23070:
[----:B------:R-:W-:Y:S05]  /*6310*/  BSYNC B1 ;  /* 0x0000000000017941 */ /* 0x000fea0003800000 */
.L_x_23069:
[----:B------:R-:W-:Y:S01]  /*6320*/  LEA R3, R0, 0x3b800000, 0x17 ;  /* 0x3b80000000037811 */ /* 0x000fe200078eb8ff */
[----:B------:R-:W-:-:S05]  /*6330*/  IMAD.SHL.U32 R0, R2, 0x100000, RZ ;  /* 0x0010000002007824 */ /* 0x000fca00078e00ff */
[----:B------:R-:W-:-:S07]  /*6340*/  LOP3.LUT R0, R3, R0, R4, 0xfe, !PT ;  /* 0x0000000003007212 */ /* 0x000fce00078efe04 */
.L_x_23068:
[----:B------:R-:W-:Y:S05]  /*6350*/  BSYNC B0 ;  /* 0x0000000000007941 */ /* 0x000fea0003800000 */
.L_x_23067:
[----:B------:R-:W-:-:S04]  /*6360*/  FMUL.FTZ R0, R0, 1 ;  /* 0x3f80000000007820 */ /* 0x000fc80000410000 */
[----:B------:R0:W1:Y:S01]  /*6370*/  F2F.F64.F32 R2, R0 ;  /* 0x0000000000027310 */ /* 0x0000620000201800 */
[----:B------:R-:W-:Y:S05]  /*6380*/  BRA `(.L_x_23052) ;  /* 0x0000000400187947 */ /* 0x000fea0003800000 */
.L_x_23065:
        /* <DEDUP_REMOVED lines=21> */
.L_x_23074:
[----:B------:R-:W-:Y:S05]  /*64e0*/  BSYNC B1 ;  /* 0x0000000000017941 */ /* 0x000fea0003800000 */
.L_x_23073:
[----:B------:R-:W-:Y:S01]  /*64f0*/  LEA R3, R0, 0x37800000, 0x17 ;  /* 0x3780000000037811 */ /* 0x000fe200078eb8ff */
[----:B------:R-:W-:-:S05]  /*6500*/  IMAD.SHL.U32 R0, R2, 0x200000, RZ ;  /* 0x0020000002007824 */ /* 0x000fca00078e00ff */
[----:B------:R-:W-:-:S07]  /*6510*/  LOP3.LUT R0, R3, R0, R4, 0xfe, !PT ;  /* 0x0000000003007212 */ /* 0x000fce00078efe04 */
.L_x_23072:
[----:B------:R-:W-:Y:S05]  /*6520*/  BSYNC B0 ;  /* 0x0000000000007941 */ /* 0x000fea0003800000 */
.L_x_23071:
[----:B------:R-:W-:-:S04]  /*6530*/  FMUL.FTZ R0, R0, 1 ;  /* 0x3f80000000007820 */ /* 0x000fc80000410000 */
[----:B------:R4:W0:Y:S01]  /*6540*/  F2F.F64.F32 R2, R0 ;  /* 0x0000000000027310 */ /* 0x0008220000201800 */
[----:B------:R-:W-:Y:S05]  /*6550*/  BRA `(.L_x_23052) ;  /* 0x0000000000a47947 */ /* 0x000fea0003800000 */
.L_x_23064:
        /* <DEDUP_REMOVED lines=14> */
.L_x_23078:
[----:B------:R-:W-:Y:S05]  /*6640*/  BSYNC B0 ;  /* 0x0000000000007941 */ /* 0x000fea0003800000 */
.L_x_23077:
[----:B------:R-:W-:-:S04]  /*6650*/  FMUL.FTZ R0, R0, 1 ;  /* 0x3f80000000007820 */ /* 0x000fc80000410000 */
[----:B------:R1:W2:Y:S01]  /*6660*/  F2F.F64.F32 R2, R0 ;  /* 0x0000000000027310 */ /* 0x0002a20000201800 */
[----:B------:R-:W-:Y:S05]  /*6670*/  BRA `(.L_x_23052) ;  /* 0x00000000005c7947 */ /* 0x000fea0003800000 */
.L_x_23051:
        /* <DEDUP_REMOVED lines=16> */
.L_x_23079:
[----:B------:R-:W-:Y:S01]  /*6780*/  CS2R R2, SRZ ;  /* 0x0000000000027805 */ /* 0x000fe2000001ff00 */
[----:B------:R-:W-:Y:S06]  /*6790*/  BRA `(.L_x_23052) ;  /* 0x0000000000147947 */ /* 0x000fec0003800000 */
.L_x_23076:
[----:B------:R-:W2:Y:S02]  /*67a0*/  LDG.E.64 R2, desc[UR36][R4.64] ;  /* 0x0000002404027981 */ /* 0x000ea4000c1e1b00 */
[----:B--2---:R-:W0:Y:S01]  /*67b0*/  I2F.F64.U64 R2, R2 ;  /* 0x0000000200027312 */ /* 0x004e220000301800 */
[----:B------:R-:W-:Y:S05]  /*67c0*/  BRA `(.L_x_23052) ;  /* 0x0000000000087947 */ /* 0x000fea0003800000 */
.L_x_23075:
[----:B------:R-:W2:Y:S02]  /*67d0*/  LDG.E R2, desc[UR36][R4.64] ;  /* 0x0000002404027981 */ /* 0x000ea4000c1e1900 */
[----:B--2---:R-:W3:Y:S02]  /*67e0*/  I2F.F64.U32 R2, R2 ;  /* 0x0000000200027312 */ /* 0x004ee40000201800 */
.L_x_23052:
        /* <DEDUP_REMOVED lines=18> */
[----:B----4-:R-:W-:Y:S02]  /*6910*/  SHF.R.U32.HI R0, RZ, 0x14, R5 ;  /* 0x00000014ff007819 */ /* 0x010fe40000011605 */
        /* <DEDUP_REMOVED lines=13> */
[----:B------:R-:W-:-:S04]  /*69f0*/  LOP3.LUT R7, R7, 0x100000, RZ, 0xfc, !PT ;  /* 0x0010000007077812 */ /* 0x000fc800078efcff */
[----:B------:R-:W-:-:S04]  /*6a00*/  IADD3 R8, R15, 0x2, -R0 ;  /* 0x000000020f087810 */ /* 0x000fc80007ffe800 */
[----:B------:R-:W-:Y:S01]  /*6a10*/  LOP3.LUT P0, R12, R8, 0x3, RZ, 0xc0, !PT ;  /* 0x00000003080c7812 */ /* 0x000fe2000780c0ff */
[----:B------:R-:W-:-:S12]  /*6a20*/  IMAD.IADD R8, R9, 0x1, -R0 ;  /* 0x0000000109087824 */ /* 0x000fd800078e0a00 */
[----:B------:R-:W-:Y:S05]  /*6a30*/  @!P0 BRA `(.L_x_23084) ;  /* 0x0000000000348947 */ /* 0x000fea0003800000 */
[----:B------:R-:W-:Y:S01]  /*6a40*/  BSSY B2, `(.L_x_23084) ;  /* 0x000000c000027945 */ /* 0x000fe20003800000 */
.L_x_23085:
        /* <DEDUP_REMOVED lines=12> */
.L_x_23084:
[----:B------:R-:W-:Y:S05]  /*6b10*/  BSYNC B1 ;  /* 0x0000000000017941 */ /* 0x000fea0003800000 */
.L_x_23083:
        /* <DEDUP_REMOVED lines=13> */
.L_x_23091:
        /* <DEDUP_REMOVED lines=33> */
.L_x_23090:
[----:B------:R-:W-:-:S07]  /*6e00*/  IMAD.MOV.U32 R6, RZ, RZ, R12 ;  /* 0x000000ffff067224 */ /* 0x000fce00078e000c */
.L_x_23089:
[----:B------:R-:W-:Y:S05]  /*6e10*/  BSYNC B2 ;  /* 0x0000000000027941 */ /* 0x000fea0003800000 */
.L_x_23088:
[----:B------:R-:W-:-:S13]  /*6e20*/  ISETP.GE.U32.AND P0, PT, R9, 0xc, PT ;  /* 0x0000000c0900780c */ /* 0x000fda0003f06070 */
[----:B------:R-:W-:Y:S05]  /*6e30*/  @!P0 BRA `(.L_x_23087) ;  /* 0x0000000400d88947 */ /* 0x000fea0003800000 */
[----:B------:R-:W-:Y:S01]  /*6e40*/  BSSY B2, `(.L_x_23092) ;  /* 0x0000074000027945 */ /* 0x000fe20003800000 */
.L_x_23093:
        /* <DEDUP_REMOVED lines=116> */
.L_x_23092:
[----:B------:R-:W-:-:S07]  /*7590*/  IMAD.MOV.U32 R13, RZ, RZ, R9 ;  /* 0x000000ffff0d7224 */ /* 0x000fce00078e0009 */
.L_x_23087:
[----:B------:R-:W-:Y:S05]  /*75a0*/  BSYNC B1 ;  /* 0x0000000000017941 */ /* 0x000fea0003800000 */
.L_x_23086:
        /* <DEDUP_REMOVED lines=20> */
.L_x_23095:
[----:B------:R-:W-:Y:S05]  /*76f0*/  BSYNC B1 ;  /* 0x0000000000017941 */ /* 0x000fea0003800000 */
.L_x_23094:
[----:B------:R-:W-:-:S05]  /*7700*/  IMAD.MOV.U32 R9, RZ, RZ, R11 ;  /* 0x000000ffff097224 */ /* 0x000fca00078e000b */
[----:B------:R-:W-:Y:S01]  /*7710*/  LOP3.LUT R9, R9, 0x80000000, R3, 0xb8, !PT ;  /* 0x8000000009097812 */ /* 0x000fe200078eb803 */
[----:B------:R-:W-:Y:S06]  /*7720*/  BRA `(.L_x_23082) ;  /* 0x00000000001c7947 */ /* 0x000fec0003800000 */
.L_x_23081:
[----:B------:R-:W-:-:S06]  /*7730*/  DSETP.GTU.AND P0, PT, R4, +INF , PT ;  /* 0x7ff000000400742a */ /* 0x000fcc0003f0c000 */
[----:B------:R-:W-:-:S14]  /*7740*/  DSETP.LE.AND P0, PT, R6, +INF , !P0 ;  /* 0x7ff000000600742a */ /* 0x000fdc0004703000 */
[----:B------:R-:W0:Y:S01]  /*7750*/  @!P0 LDC.64 R8, c[0x0][0x420] ;  /* 0x00010800ff088b82 */ /* 0x000e220000000a00 */
[----:B------:R-:W-:Y:S02]  /*7760*/  @P0 DSETP.NEU.AND P1, PT, R6, +INF , PT ;  /* 0x7ff000000600042a */ /* 0x000fe40003f2d000 */
[----:B0-----:R-:W-:-:S06]  /*7770*/  @!P0 DADD R8, R2, R8 ;  /* 0x0000000002088229 */ /* 0x001fcc0000000008 */
[----:B------:R-:W-:Y:S02]  /*7780*/  @P0 FSEL R8, R2, RZ, P1 ;  /* 0x000000ff02080208 */ /* 0x000fe40000800000 */
[----:B------:R-:W-:-:S07]  /*7790*/  @P0 FSEL R9, R3, -QNAN , P1 ;  /* 0xfff8000003090808 */ /* 0x000fce0000800000 */
.L_x_23082:
[----:B------:R-:W-:Y:S05]  /*77a0*/  BSYNC B0 ;  /* 0x0000000000007941 */ /* 0x000fea0003800000 */
.L_x_23080:
[C---:B------:R-:W-:Y:S01]  /*77b0*/  DSETP.NEU.AND P1, PT, R8.reuse, RZ, PT ;  /* 0x000000ff0800722a */ /* 0x040fe20003f2d000 */
[----:B------:R-:W-:Y:S01]  /*77c0*/  ULDC.64 UR4, c[0x0][0x428] ;  /* 0x00010a0000047ab9 */ /* 0x000fe20000000a00 */
[----:B------:R-:W-:Y:S01]  /*77d0*/  DADD R4, -R8, R2 ;  /* 0x0000000008047229 */ /* 0x000fe20000000102 */
[----:B------:R-:W-:Y:S01]  /*77e0*/  PLOP3.LUT P0, PT, PT, PT, PT, 0x8, 0x0 ;  /* 0x000000000000781c */ /* 0x000fe20003f0e170 */
[----:B------:R-:W4:Y:S06]  /*77f0*/  LDC.U8 R12, c[0x0][0x438] ;  /* 0x00010e00ff0c7b82 */ /* 0x000f2c0000000000 */
[----:B------:R-:W-:-:S04]  /*7800*/  DMUL R4, R4, UR4 ;  /* 0x0000000404047c28 */ /* 0x000fc80008000000 */
[----:B------:R-:W0:Y:S01]  /*7810*/  @P1 LDC.64 R6, c[0x0][0x420] ;  /* 0x00010800ff061b82 */ /* 0x000e220000000a00 */
[----:B----4-:R-:W-:Y:S01]  /*7820*/  PRMT R0, R12, 0x9910, RZ ;  /* 0x000099100c007816 */ /* 0x010fe200000000ff */
[----:B0-----:R-:W-:Y:S02]  /*7830*/  @P1 DSETP.GEU.AND P2, PT, R6, RZ, PT ;  /* 0x000000ff0600122a */ /* 0x001fe40003f4e000 */
[----:B------:R-:W-:-:S04]  /*7840*/  DADD R6, R4, -1 ;  /* 0xbff0000004067429 */ /* 0x000fc80000000000 */
[----:B------:R-:W-:-:S06]  /*7850*/  @P1 DSETP.LT.XOR P0, PT, R8, RZ, !P2 ;  /* 0x000000ff0800122a */ /* 0x000fcc0005701800 */
        /* <DEDUP_REMOVED lines=8> */
[----:B------:R-:W-:Y:S01]  /*78e0*/  @P1 DSETP.GT.AND P0, PT, R6, 0.5, PT ;  /* 0x3fe000000600142a */ /* 0x000fe20003f04000 */
[----:B------:R-:W-:-:S05]  /*78f0*/  IMAD.MOV.U32 R6, RZ, RZ, R0 ;  /* 0x000000ffff067224 */ /* 0x000fca00078e0000 */
[----:B------:R-:W-:Y:S01]  /*7900*/  @P1 FSEL R0, R2, R4, P0 ;  /* 0x0000000402001208 */ /* 0x000fe20000000000 */
[----:B------:R-:W-:Y:S01]  /*7910*/  @!P1 IMAD.MOV.U32 R4, RZ, RZ, RZ ;  /* 0x000000ffff049224 */ /* 0x000fe200078e00ff */
[----:B------:R-:W-:Y:S02]  /*7920*/  ISETP.GT.AND P2, PT, R6, 0x9, PT ;  /* 0x000000090600780c */ /* 0x000fe40003f44270 */
[----:B------:R-:W-:Y:S01]  /*7930*/  @P1 FSEL R3, R3, R5, P0 ;  /* 0x0000000503031208 */ /* 0x000fe20000000000 */
[----:B------:R-:W-:Y:S02]  /*7940*/  @!P1 IMAD.MOV.U32 R5, RZ, RZ, R8 ;  /* 0x000000ffff059224 */ /* 0x000fe400078e0008 */
[----:B------:R-:W-:Y:S02]  /*7950*/  @P1 IMAD.MOV.U32 R4, RZ, RZ, R0 ;  /* 0x000000ffff041224 */ /* 0x000fe400078e0000 */
[----:B------:R-:W-:-:S06]  /*7960*/  @P1 IMAD.MOV.U32 R5, RZ, RZ, R3 ;  /* 0x000000ffff051224 */ /* 0x000fcc00078e0003 */
        /* <DEDUP_REMOVED lines=12> */
.L_x_23099:
[----:B------:R-:W0:Y:S02]  /*7a30*/  F2I.S64.F64.TRUNC R4, R4 ;  /* 0x0000000400047311 */ /* 0x000e24000030d900 */
[----:B0-----:R-:W-:-:S05]  /*7a40*/  IMAD.MOV.U32 R3, RZ, RZ, R4 ;  /* 0x000000ffff037224 */ /* 0x001fca00078e0004 */
[----:B------:R0:W-:Y:S01]  /*7a50*/  STG.E.U8 desc[UR36][R16.64], R3 ;  /* 0x0000000310007986 */ /* 0x0001e2000c101124 */
[----:B------:R-:W-:Y:S05]  /*7a60*/  BRA `(.L_x_23101) ;  /* 0x0000000c00f87947 */ /* 0x000fea0003800000 */
.L_x_23098:
        /* <DEDUP_REMOVED lines=9> */
.L_x_23103:
[----:B------:R-:W0:Y:S02]  /*7b00*/  F2I.F64.TRUNC R5, R4 ;  /* 0x0000000400057311 */ /* 0x000e24000030d100 */
[----:B0-----:R0:W-:Y:S01]  /*7b10*/  STG.E desc[UR36][R16.64], R5 ;  /* 0x0000000510007986 */ /* 0x0011e2000c101924 */
[----:B------:R-:W-:Y:S05]  /*7b20*/  BRA `(.L_x_23101) ;  /* 0x0000000c00c87947 */ /* 0x000fea0003800000 */
.L_x_23102:
[----:B------:R-:W0:Y:S02]  /*7b30*/  F2I.F64.TRUNC R5, R4 ;  /* 0x0000000400057311 */ /* 0x000e24000030d100 */
[----:B0-----:R0:W-:Y:S01]  /*7b40*/  STG.E.U16 desc[UR36][R16.64], R5 ;  /* 0x0000000510007986 */ /* 0x0011e2000c101524 */
[----:B------:R-:W-:Y:S05]  /*7b50*/  BRA `(.L_x_23101) ;  /* 0x0000000c00bc7947 */ /* 0x000fea0003800000 */
.L_x_23097:
        /* <DEDUP_REMOVED lines=13> */
.L_x_23105:
        /* <DEDUP_REMOVED lines=8> */
.L_x_23104:
        /* <DEDUP_REMOVED lines=14> */
.L_x_23107:
        /* <DEDUP_REMOVED lines=9> */
.L_x_23106:
[----:B------:R0:W-:Y:S01]  /*7e20*/  STG.E.64 desc[UR36][R16.64], R4 ;  /* 0x0000000410007986 */ /* 0x0001e2000c101b24 */
[----:B------:R-:W-:Y:S05]  /*7e30*/  BRA `(.L_x_23101) ;  /* 0x0000000c00047947 */ /* 0x000fea0003800000 */
.L_x_23096:
        /* <DEDUP_REMOVED lines=12> */
.L_x_23110:
[----:B------:R-:W-:-:S05]  /*7f00*/  CS2R R6, SRZ ;  /* 0x0000000000067805 */ /* 0x000fca000001ff00 */
[----:B------:R0:W-:Y:S01]  /*7f10*/  STG.E.128 desc[UR36][R16.64], R4 ;  /* 0x0000000410007986 */ /* 0x0001e2000c101d24 */
[----:B------:R-:W-:Y:S05]  /*7f20*/  BRA `(.L_x_23101) ;  /* 0x0000000800c87947 */ /* 0x000fea0003800000 */
.L_x_23109:
        /* <DEDUP_REMOVED lines=25> */
.L_x_23114:
[----:B------:R-:W-:Y:S05]  /*80c0*/  BSYNC B0 ;  /* 0x0000000000007941 */ /* 0x000fea0003800000 */
.L_x_23113:
[----:B------:R-:W-:-:S05]  /*80d0*/  LOP3.LUT R3, R0, R3, RZ, 0xfc, !PT ;  /* 0x0000000300037212 */ /* 0x000fca00078efcff */
[----:B------:R0:W-:Y:S01]  /*80e0*/  STG.E.U8 desc[UR36][R16.64], R3 ;  /* 0x0000000310007986 */ /* 0x0001e2000c101124 */
[----:B------:R-:W-:Y:S05]  /*80f0*/  BRA `(.L_x_23101) ;  /* 0x0000000800547947 */ /* 0x000fea0003800000 */
.L_x_23112:
        /* <DEDUP_REMOVED lines=17> */
.L_x_23116:
[----:B------:R-:W-:Y:S01]  /*8210*/  IMAD.MOV.U32 R0, RZ, RZ, 0x7f ;  /* 0x0000007fff007424 */ /* 0x000fe200078e00ff */
[----:B------:R-:W-:-:S04]  /*8220*/  ISETP.GT.U32.AND P0, PT, R2, 0x7f800000, PT ;  /* 0x7f8000000200780c */ /* 0x000fc80003f04070 */
[----:B------:R-:W-:-:S09]  /*8230*/  SEL R0, R0, 0x7c, P0 ;  /* 0x0000007c00007807 */ /* 0x000fd20000000000 */
.L_x_23117:
[----:B------:R-:W-:Y:S05]  /*8240*/  BSYNC B0 ;  /* 0x0000000000007941 */ /* 0x000fea0003800000 */
.L_x_23115:
[----:B------:R-:W-:-:S04]  /*8250*/  LOP3.LUT R2, R3, 0x80000000, RZ, 0xc0, !PT ;  /* 0x8000000003027812 */ /* 0x000fc800078ec0ff */
[----:B------:R-:W-:-:S04]  /*8260*/  SHF.R.U32.HI R3, RZ, 0x18, R2 ;  /* 0x00000018ff037819 */ /* 0x000fc80000011602 */
[----:B------:R-:W-:-:S05]  /*8270*/  LOP3.LUT R3, R0, R3, RZ, 0xfc, !PT ;  /* 0x0000000300037212 */ /* 0x000fca00078efcff */
[----:B------:R0:W-:Y:S01]  /*8280*/  STG.E.U8 desc[UR36][R16.64], R3 ;  /* 0x0000000310007986 */ /* 0x0001e2000c101124 */
[----:B------:R-:W-:Y:S05]  /*8290*/  BRA `(.L_x_23101) ;  /* 0x0000000400ec7947 */ /* 0x000fea0003800000 */
.L_x_23111:
        /* <DEDUP_REMOVED lines=8> */
.L_x_23108:
        /* <DEDUP_REMOVED lines=11> */
.L_x_23120:
        /* <DEDUP_REMOVED lines=21> */
.L_x_23123:
[----:B------:R-:W-:-:S04]  /*8520*/  LOP3.LUT R2, R3, 0x80000000, RZ, 0xc0, !PT ;  /* 0x8000000003027812 */ /* 0x000fc800078ec0ff */
[----:B------:R-:W-:-:S04]  /*8530*/  SHF.R.U32.HI R3, RZ, 0x18, R2 ;  /* 0x00000018ff037819 */ /* 0x000fc80000011602 */
[----:B------:R-:W-:-:S04]  /*8540*/  LOP3.LUT R0, R0, R3, RZ, 0xfc, !PT ;  /* 0x0000000300007212 */ /* 0x000fc800078efcff */
[----:B------:R-:W-:-:S07]  /*8550*/  PRMT R8, R0, 0x7610, R8 ;  /* 0x0000761000087816 */ /* 0x000fce0000000008 */
.L_x_23122:
[----:B------:R-:W-:Y:S05]  /*8560*/  BSYNC B0 ;  /* 0x0000000000007941 */ /* 0x000fea0003800000 */
.L_x_23121:
[----:B------:R4:W-:Y:S01]  /*8570*/  STG.E.U8 desc[UR36][R16.64], R8 ;  /* 0x0000000810007986 */ /* 0x0009e2000c101124 */
[----:B------:R-:W-:Y:S05]  /*8580*/  BRA `(.L_x_23101) ;  /* 0x0000000400307947 */ /* 0x000fea0003800000 */
.L_x_23119:
        /* <DEDUP_REMOVED lines=21> */
.L_x_23126:
[----:B------:R-:W-:-:S04]  /*86e0*/  LOP3.LUT R2, R3, 0x80000000, RZ, 0xc0, !PT ;  /* 0x8000000003027812 */ /* 0x000fc800078ec0ff */
[----:B------:R-:W-:-:S04]  /*86f0*/  SHF.R.U32.HI R3, RZ, 0x18, R2 ;  /* 0x00000018ff037819 */ /* 0x000fc80000011602 */
[----:B------:R-:W-:-:S04]  /*8700*/  LOP3.LUT R0, R0, R3, RZ, 0xfc, !PT ;  /* 0x0000000300007212 */ /* 0x000fc800078efcff */
[----:B------:R-:W-:-:S07]  /*8710*/  PRMT R8, R0, 0x7610, R8 ;  /* 0x0000761000087816 */ /* 0x000fce0000000008 */
.L_x_23125:
[----:B------:R-:W-:Y:S05]  /*8720*/  BSYNC B0 ;  /* 0x0000000000007941 */ /* 0x000fea0003800000 */
.L_x_23124:
[----:B------:R3:W-:Y:S01]  /*8730*/  STG.E.U8 desc[UR36][R16.64], R8 ;  /* 0x0000000810007986 */ /* 0x0007e2000c101124 */
[----:B------:R-:W-:Y:S05]  /*8740*/  BRA `(.L_x_23101) ;  /* 0x0000000000c07947 */ /* 0x000fea0003800000 */
.L_x_23118:
        /* <DEDUP_REMOVED lines=26> */
.L_x_23100:
        /* <DEDUP_REMOVED lines=16> */
.L_x_23129:
[----:B------:R-:W-:Y:S05]  /*89f0*/  BRA `(.L_x_23101) ;  /* 0x0000000000147947 */ /* 0x000fea0003800000 */
.L_x_23128:
[----:B------:R-:W0:Y:S02]  /*8a00*/  F2I.U64.F64.TRUNC R4, R4 ;  /* 0x0000000400047311 */ /* 0x000e24000030d800 */
[----:B0-----:R2:W-:Y:S01]  /*8a10*/  STG.E.64 desc[UR36][R16.64], R4 ;  /* 0x0000000410007986 */ /* 0x0015e2000c101b24 */
[----:B------:R-:W-:Y:S05]  /*8a20*/  BRA `(.L_x_23101) ;  /* 0x0000000000087947 */ /* 0x000fea0003800000 */
.L_x_23127:
[----:B------:R-:W0:Y:S02]  /*8a30*/  F2I.U32.F64.TRUNC R5, R4 ;  /* 0x0000000400057311 */ /* 0x000e24000030d000 */
[----:B0-----:R0:W-:Y:S02]  /*8a40*/  STG.E desc[UR36][R16.64], R5 ;  /* 0x0000000510007986 */ /* 0x0011e4000c101924 */
.L_x_23101:
[----:B------:R-:W-:-:S07]  /*8a50*/  VIADD R19, R19, 0x80 ;  /* 0x0000008013137836 */ /* 0x000fce0000000000 */
.L_x_23045:
[----:B------:R-:W-:Y:S05]  /*8a60*/  BSYNC B6 ;  /* 0x0000000000067941 */ /* 0x000fea0003800000 */
.L_x_23044:
        /* <DEDUP_REMOVED lines=307> */
.L_x_23132:
        /* <DEDUP_REMOVED lines=21> */
.L_x_23136:
[----:B------:R-:W2:Y:S02]  /*9ef0*/  LDG.E.U8 R2, desc[UR36][R4.64] ;  /* 0x0000002404027981 */ /* 0x000ea4000c1e1100 */
[----:B--2---:R-:W0:Y:S01]  /*9f00*/  I2F.F64.U16 R2, R2 ;  /* 0x0000000200027312 */ /* 0x004e220000101800 */
[----:B------:R-:W-:Y:S05]  /*9f10*/  BRA `(.L_x_23138) ;  /* 0x0000000c00707947 */ /* 0x000fea0003800000 */
.L_x_23135:
        /* <DEDUP_REMOVED lines=9> */
.L_x_23140:
[----:B------:R-:W2:Y:S02]  /*9fb0*/  LDG.E R2, desc[UR36][R4.64] ;  /* 0x0000002404027981 */ /* 0x000ea4000c1e1900 */
[----:B--2---:R-:W0:Y:S01]  /*9fc0*/  I2F.F64 R2, R2 ;  /* 0x0000000200027312 */ /* 0x004e220000201c00 */
[----:B------:R-:W-:Y:S05]  /*9fd0*/  BRA `(.L_x_23138) ;  /* 0x0000000c00407947 */ /* 0x000fea0003800000 */
.L_x_23139:
[----:B------:R-:W2:Y:S02]  /*9fe0*/  LDG.E.U16 R2, desc[UR36][R4.64] ;  /* 0x0000002404027981 */ /* 0x000ea4000c1e1500 */
[----:B--2---:R-:W0:Y:S01]  /*9ff0*/  I2F.F64.S16 R2, R2 ;  /* 0x0000000200027312 */ /* 0x004e220000101c00 */
[----:B------:R-:W-:Y:S05]  /*a000*/  BRA `(.L_x_23138) ;  /* 0x0000000c00347947 */ /* 0x000fea0003800000 */
.L_x_23134:
        /* <DEDUP_REMOVED lines=10> */
.L_x_23142:
[----:B------:R-:W2:Y:S02]  /*a0b0*/  LDG.E.U16 R0, desc[UR36][R4.64] ;  /* 0x0000002404007981 */ /* 0x000ea4000c1e1500 */
[----:B--2---:R-:W-:-:S05]  /*a0c0*/  HADD2.F32 R0, -RZ, R0.H0_H0 ;  /* 0x20000000ff007230 */ /* 0x004fca0000004100 */
[----:B------:R-:W-:-:S04]  /*a0d0*/  FMUL.FTZ R0, R0, 1 ;  /* 0x3f80000000007820 */ /* 0x000fc80000410000 */
[----:B------:R0:W1:Y:S01]  /*a0e0*/  F2F.F64.F32 R2, R0 ;  /* 0x0000000000027310 */ /* 0x0000620000201800 */
[----:B------:R-:W-:Y:S05]  /*a0f0*/  BRA `(.L_x_23138) ;  /* 0x0000000800f87947 */ /* 0x000fea0003800000 */
.L_x_23141:
        /* <DEDUP_REMOVED lines=10> */
.L_x_23144:
[----:B------:R-:W2:Y:S02]  /*a1a0*/  LDG.E.U16 R4, desc[UR36][R4.64] ;  /* 0x0000002404047981 */ /* 0x000ea4000c1e1500 */
[----:B--2---:R-:W-:-:S05]  /*a1b0*/  HADD2.F32 R0, -RZ, R4.H0_H0 ;  /* 0x20000004ff007230 */ /* 0x004fca0000004100 */
[----:B------:R-:W-:-:S04]  /*a1c0*/  FMUL.FTZ R0, R0, 1 ;  /* 0x3f80000000007820 */ /* 0x000fc80000410000 */
[----:B------:R0:W1:Y:S01]  /*a1d0*/  F2F.F64.F32 R2, R0 ;  /* 0x0000000000027310 */ /* 0x0000620000201800 */
[----:B------:R-:W-:Y:S05]  /*a1e0*/  BRA `(.L_x_23138) ;  /* 0x0000000800bc7947 */ /* 0x000fea0003800000 */
.L_x_23143:
[----:B------:R0:W5:Y:S01]  /*a1f0*/  LDG.E.64 R2, desc[UR36][R4.64] ;  /* 0x0000002404027981 */ /* 0x000162000c1e1b00 */
[----:B------:R-:W-:Y:S05]  /*a200*/  BRA `(.L_x_23138) ;  /* 0x0000000800b47947 */ /* 0x000fea0003800000 */
.L_x_23133:
        /* <DEDUP_REMOVED lines=13> */
.L_x_23147:
[----:B------:R4:W5:Y:S01]  /*a2e0*/  LDG.E.64 R2, desc[UR36][R4.64] ;  /* 0x0000002404027981 */ /* 0x000962000c1e1b00 */
[----:B------:R-:W-:Y:S05]  /*a2f0*/  BRA `(.L_x_23138) ;  /* 0x0000000800787947 */ /* 0x000fea0003800000 */
.L_x_23146:
        /* <DEDUP_REMOVED lines=26> */
[----:B------:R-:W2:Y:S01]  /*a4a0*/  F2F.F64.F32 R2, R3 ;  /* 0x0000000300027310 */ /* 0x000ea20000201800 */
[----:B------:R-:W-:Y:S05]  /*a4b0*/  BRA `(.L_x_23138) ;  /* 0x0000000800087947 */ /* 0x000fea0003800000 */
.L_x_23149:
        /* <DEDUP_REMOVED lines=13> */
[----:B------:R-:W3:Y:S01]  /*a590*/  F2F.F64.F32 R2, R2 ;  /* 0x0000000200027310 */ /* 0x000ee20000201800 */
[----:B------:R-:W-:Y:S05]  /*a5a0*/  BRA `(.L_x_23138) ;  /* 0x0000000400cc7947 */ /* 0x000fea0003800000 */
.L_x_23148:
[----:B------:R-:W2:Y:S02]  /*a5b0*/  LDG.E.U16 R0, desc[UR36][R4.64] ;  /* 0x0000002404007981 */ /* 0x000ea4000c1e1500 */
[----:B--2---:R-:W-:-:S04]  /*a5c0*/  IMAD.U32 R0, R0, 0x10000, RZ ;  /* 0x0001000000007824 */ /* 0x004fc800078e00ff */
[----:B------:R-:W-:-:S04]  /*a5d0*/  FMUL.FTZ R0, R0, 1 ;  /* 0x3f80000000007820 */ /* 0x000fc80000410000 */
[----:B------:R0:W1:Y:S01]  /*a5e0*/  F2F.F64.F32 R2, R0 ;  /* 0x0000000000027310 */ /* 0x0000620000201800 */
[----:B------:R-:W-:Y:S05]  /*a5f0*/  BRA `(.L_x_23138) ;  /* 0x0000000400b87947 */ /* 0x000fea0003800000 */
.L_x_23145:
        /* <DEDUP_REMOVED lines=11> */
.L_x_23152:
        /* <DEDUP_REMOVED lines=21> */
.L_x_23156:
[----:B------:R-:W-:Y:S05]  /*a800*/  BSYNC B1 ;  /* 0x0000000000017941 */ /* 0x000fea0003800000 */
.L_x_23155:
[----:B------:R-:W-:Y:S01]  /*a810*/  LEA R3, R0, 0x3b800000, 0x17 ;  /* 0x3b80000000037811 */ /* 0x000fe200078eb8ff */
[----:B------:R-:W-:-:S05]  /*a820*/  IMAD.SHL.U32 R0, R2, 0x100000, RZ ;  /* 0x0010000002007824 */ /* 0x000fca00078e00ff */
[----:B------:R-:W-:-:S07]  /*a830*/  LOP3.LUT R0, R3, R0, R4, 0xfe, !PT ;  /* 0x0000000003007212 */ /* 0x000fce00078efe04 */
.L_x_23154:
[----:B------:R-:W-:Y:S05]  /*a840*/  BSYNC B0 ;  /* 0x0000000000007941 */ /* 0x000fea0003800000 */
.L_x_23153:
[----:B------:R-:W-:-:S04]  /*a850*/  FMUL.FTZ R0, R0, 1 ;  /* 0x3f80000000007820 */ /* 0x000fc80000410000 */
[----:B------:R0:W1:Y:S01]  /*a860*/  F2F.F64.F32 R2, R0 ;  /* 0x0000000000027310 */ /* 0x0000620000201800 */
[----:B------:R-:W-:Y:S05]  /*a870*/  BRA `(.L_x_23138) ;  /* 0x0000000400187947 */ /* 0x000fea0003800000 */
.L_x_23151:
        /* <DEDUP_REMOVED lines=21> */
.L_x_23160:
[----:B------:R-:W-:Y:S05]  /*a9d0*/  BSYNC B1 ;  /* 0x0000000000017941 */ /* 0x000fea0003800000 */
.L_x_23159:
[----:B------:R-:W-:Y:S01]  /*a9e0*/  LEA R3, R0, 0x37800000, 0x17 ;  /* 0x3780000000037811 */ /* 0x000fe200078eb8ff */
[----:B------:R-:W-:-:S05]  /*a9f0*/  IMAD.SHL.U32 R0, R2, 0x200000, RZ ;  /* 0x0020000002007824 */ /* 0x000fca00078e00ff */
[----:B------:R-:W-:-:S07]  /*aa00*/  LOP3.LUT R0, R3, R0, R4, 0xfe, !PT ;  /* 0x0000000003007212 */ /* 0x000fce00078efe04 */
.L_x_23158:
[----:B------:R-:W-:Y:S05]  /*aa10*/  BSYNC B0 ;  /* 0x0000000000007941 */ /* 0x000fea0003800000 */
.L_x_23157:
[----:B------:R-:W-:-:S04]  /*aa20*/  FMUL.FTZ R0, R0, 1 ;  /* 0x3f80000000007820 */ /* 0x000fc80000410000 */
[----:B------:R0:W1:Y:S01]  /*aa30*/  F2F.F64.F32 R2, R0 ;  /* 0x0000000000027310 */ /* 0x0000620000201800 */
[----:B------:R-:W-:Y:S05]  /*aa40*/  BRA `(.L_x_23138) ;  /* 0x0000000000a47947 */ /* 0x000fea0003800000 */
.L_x_23150:
        /* <DEDUP_REMOVED lines=14> */
.L_x_23164:
[----:B------:R-:W-:Y:S05]  /*ab30*/  BSYNC B0 ;  /* 0x0000000000007941 */ /* 0x000fea0003800000 */
.L_x_23163:
[----:B------:R-:W-:-:S04]  /*ab40*/  FMUL.FTZ R0, R0, 1 ;  /* 0x3f80000000007820 */ /* 0x000fc80000410000 */
[----:B------:R0:W1:Y:S01]  /*ab50*/  F2F.F64.F32 R2, R0 ;  /* 0x0000000000027310 */ /* 0x0000620000201800 */
[----:B------:R-:W-:Y:S05]  /*ab60*/  BRA `(.L_x_23138) ;  /* 0x00000000005c7947 */ /* 0x000fea0003800000 */
.L_x_23137:
        /* <DEDUP_REMOVED lines=16> */
.L_x_23165:
[----:B------:R-:W-:Y:S01]  /*ac70*/  CS2R R2, SRZ ;  /* 0x0000000000027805 */ /* 0x000fe2000001ff00 */
[----:B------:R-:W-:Y:S06]  /*ac80*/  BRA `(.L_x_23138) ;  /* 0x0000000000147947 */ /* 0x000fec0003800000 */
.L_x_23162:
[----:B------:R-:W2:Y:S02]  /*ac90*/  LDG.E.64 R2, desc[UR36][R4.64] ;  /* 0x0000002404027981 */ /* 0x000ea4000c1e1b00 */
[----:B--2---:R-:W0:Y:S01]  /*aca0*/  I2F.F64.U64 R2, R2 ;  /* 0x0000000200027312 */ /* 0x004e220000301800 */
[----:B------:R-:W-:Y:S05]  /*acb0*/  BRA `(.L_x_23138) ;  /* 0x0000000000087947 */ /* 0x000fea0003800000 */
.L_x_23161:
[----:B------:R-:W2:Y:S02]  /*acc0*/  LDG.E R2, desc[UR36][R4.64] ;  /* 0x0000002404027981 */ /* 0x000ea4000c1e1900 */
[----:B--2---:R-:W0:Y:S02]  /*acd0*/  I2F.F64.U32 R2, R2 ;  /* 0x0000000200027312 */ /* 0x004e240000201800 */
.L_x_23138:
[----:B0---4-:R-:W0:Y:S01]  /*ace0*/  LDC.64 R4, c[0x0][0x420] ;  /* 0x00010800ff047b82 */ /* 0x011e220000000a00 */
        /* <DEDUP_REMOVED lines=37> */
.L_x_23171:
        /* <DEDUP_REMOVED lines=12> */
.L_x_23170:
[----:B------:R-:W-:Y:S05]  /*b000*/  BSYNC B1 ;  /* 0x0000000000017941 */ /* 0x000fea0003800000 */
.L_x_23169:
        /* <DEDUP_REMOVED lines=13> */
.L_x_23177:
        /* <DEDUP_REMOVED lines=33> */
.L_x_23176:
[----:B------:R-:W-:-:S07]  /*b2f0*/  IMAD.MOV.U32 R6, RZ, RZ, R12 ;  /* 0x000000ffff067224 */ /* 0x000fce00078e000c */
.L_x_23175:
[----:B------:R-:W-:Y:S05]  /*b300*/  BSYNC B2 ;  /* 0x0000000000027941 */ /* 0x000fea0003800000 */
.L_x_23174:
[----:B------:R-:W-:-:S13]  /*b310*/  ISETP.GE.U32.AND P0, PT, R9, 0xc, PT ;  /* 0x0000000c0900780c */ /* 0x000fda0003f06070 */
[----:B------:R-:W-:Y:S05]  /*b320*/  @!P0 BRA `(.L_x_23173) ;  /* 0x0000000400d88947 */ /* 0x000fea0003800000 */
[----:B------:R-:W-:Y:S01]  /*b330*/  BSSY B2, `(.L_x_23178) ;  /* 0x0000074000027945 */ /* 0x000fe20003800000 */
.L_x_23179:
        /* <DEDUP_REMOVED lines=116> */
.L_x_23178:
[----:B------:R-:W-:-:S07]  /*ba80*/  IMAD.MOV.U32 R13, RZ, RZ, R9 ;  /* 0x000000ffff0d7224 */ /* 0x000fce00078e0009 */
.L_x_23173:
[----:B------:R-:W-:Y:S05]  /*ba90*/  BSYNC B1 ;  /* 0x0000000000017941 */ /* 0x000fea0003800000 */
.L_x_23172:
        /* <DEDUP_REMOVED lines=20> */
.L_x_23181:
[----:B------:R-:W-:Y:S05]  /*bbe0*/  BSYNC B1 ;  /* 0x0000000000017941 */ /* 0x000fea0003800000 */
.L_x_23180:
[----:B------:R-:W-:-:S05]  /*bbf0*/  IMAD.MOV.U32 R9, RZ, RZ, R11 ;  /* 0x000000ffff097224 */ /* 0x000fca00078e000b */
[----:B------:R-:W-:Y:S01]  /*bc00*/  LOP3.LUT R9, R9, 0x80000000, R3, 0xb8, !PT ;  /* 0x8000000009097812 */ /* 0x000fe200078eb803 */
[----:B------:R-:W-:Y:S06]  /*bc10*/  BRA `(.L_x_23168) ;  /* 0x00000000001c7947 */ /* 0x000fec0003800000 */
.L_x_23167:
[----:B------:R-:W-:-:S06]  /*bc20*/  DSETP.GTU.AND P0, PT, R4, +INF , PT ;  /* 0x7ff000000400742a */ /* 0x000fcc0003f0c000 */
[----:B------:R-:W-:-:S14]  /*bc30*/  DSETP.LE.AND P0, PT, R6, +INF , !P0 ;  /* 0x7ff000000600742a */ /* 0x000fdc0004703000 */
[----:B------:R-:W0:Y:S01]  /*bc40*/  @!P0 LDC.64 R8, c[0x0][0x420] ;  /* 0x00010800ff088b82 */ /* 0x000e220000000a00 */
[----:B------:R-:W-:Y:S02]  /*bc50*/  @P0 DSETP.NEU.AND P1, PT, R6, +INF , PT ;  /* 0x7ff000000600042a */ /* 0x000fe40003f2d000 */
[----:B0-----:R-:W-:-:S06]  /*bc60*/  @!P0 DADD R8, R2, R8 ;  /* 0x0000000002088229 */ /* 0x001fcc0000000008 */
[----:B------:R-:W-:Y:S02]  /*bc70*/  @P0 FSEL R8, R2, RZ, P1 ;  /* 0x000000ff02080208 */ /* 0x000fe40000800000 */
[----:B------:R-:W-:-:S07]  /*bc80*/  @P0 FSEL R9, R3, -QNAN , P1 ;  /* 0xfff8000003090808 */ /* 0x000fce0000800000 */
.L_x_23168:
[----:B------:R-:W-:Y:S05]  /*bc90*/  BSYNC B0 ;  /* 0x0000000000007941 */ /* 0x000fea0003800000 */
.L_x_23166:
[C---:B------:R-:W-:Y:S01]  /*bca0*/  DSETP.NEU.AND P1, PT, R8.reuse, RZ, PT ;  /* 0x000000ff0800722a */ /* 0x040fe20003f2d000 */
[----:B------:R-:W-:Y:S01]  /*bcb0*/  ULDC.64 UR4, c[0x0][0x428] ;  /* 0x00010a0000047ab9 */ /* 0x000fe20000000a00 */
[----:B------:R-:W-:Y:S01]  /*bcc0*/  DADD R4, -R8, R2 ;  /* 0x0000000008047229 */ /* 0x000fe20000000102 */
[----:B------:R-:W-:Y:S01]  /*bcd0*/  PLOP3.LUT P0, PT, PT, PT, PT, 0x8, 0x0 ;  /* 0x000000000000781c */ /* 0x000fe20003f0e170 */
[----:B------:R-:W0:Y:S06]  /*bce0*/  LDC.U8 R12, c[0x0][0x438] ;  /* 0x00010e00ff0c7b82 */ /* 0x000e2c0000000000 */
[----:B------:R-:W-:-:S04]  /*bcf0*/  DMUL R4, R4, UR4 ;  /* 0x0000000404047c28 */ /* 0x000fc80008000000 */
[----:B------:R-:W1:Y:S01]  /*bd00*/  @P1 LDC.64 R6, c[0x0][0x420] ;  /* 0x00010800ff061b82 */ /* 0x000e620000000a00 */
[----:B0-----:R-:W-:Y:S01]  /*bd10*/  PRMT R0, R12, 0x9910, RZ ;  /* 0x000099100c007816 */ /* 0x001fe200000000ff */
[----:B-1----:R-:W-:Y:S02]  /*bd20*/  @P1 DSETP.GEU.AND P2, PT, R6, RZ, PT ;  /* 0x000000ff0600122a */ /* 0x002fe40003f4e000 */
        /* <DEDUP_REMOVED lines=31> */
.L_x_23185:
[----:B------:R-:W0:Y:S02]  /*bf20*/  F2I.S64.F64.TRUNC R4, R4 ;  /* 0x0000000400047311 */ /* 0x000e24000030d900 */
[----:B0-----:R-:W-:-:S05]  /*bf30*/  IMAD.MOV.U32 R3, RZ, RZ, R4 ;  /* 0x000000ffff037224 */ /* 0x001fca00078e0004 */
[----:B------:R0:W-:Y:S01]  /*bf40*/  STG.E.U8 desc[UR36][R16.64], R3 ;  /* 0x0000000310007986 */ /* 0x0001e2000c101124 */
[----:B------:R-:W-:Y:S05]  /*bf50*/  BRA `(.L_x_23187) ;  /* 0x0000000c00f87947 */ /* 0x000fea0003800000 */
.L_x_23184:
        /* <DEDUP_REMOVED lines=9> */
.L_x_23189:
[----:B------:R-:W0:Y:S02]  /*bff0*/  F2I.F64.TRUNC R5, R4 ;  /* 0x0000000400057311 */ /* 0x000e24000030d100 */
[----:B0-----:R0:W-:Y:S01]  /*c000*/  STG.E desc[UR36][R16.64], R5 ;  /* 0x0000000510007986 */ /* 0x0011e2000c101924 */
[----:B------:R-:W-:Y:S05]  /*c010*/  BRA `(.L_x_23187) ;  /* 0x0000000c00c87947 */ /* 0x000fea0003800000 */
.L_x_23188:
[----:B------:R-:W0:Y:S02]  /*c020*/  F2I.F64.TRUNC R5, R4 ;  /* 0x0000000400057311 */ /* 0x000e24000030d100 */
[----:B0-----:R0:W-:Y:S01]  /*c030*/  STG.E.U16 desc[UR36][R16.64], R5 ;  /* 0x0000000510007986 */ /* 0x0011e2000c101524 */
[----:B------:R-:W-:Y:S05]  /*c040*/  BRA `(.L_x_23187) ;  /* 0x0000000c00bc7947 */ /* 0x000fea0003800000 */
.L_x_23183:
        /* <DEDUP_REMOVED lines=13> */
.L_x_23191:
        /* <DEDUP_REMOVED lines=8> */
.L_x_23190:
        /* <DEDUP_REMOVED lines=14> */
.L_x_23193:
        /* <DEDUP_REMOVED lines=9> */
.L_x_23192:
[----:B------:R0:W-:Y:S01]  /*c310*/  STG.E.64 desc[UR36][R16.64], R4 ;  /* 0x0000000410007986 */ /* 0x0001e2000c101b24 */
[----:B------:R-:W-:Y:S05]  /*c320*/  BRA `(.L_x_23187) ;  /* 0x0000000c00047947 */ /* 0x000fea0003800000 */
.L_x_23182:
        /* <DEDUP_REMOVED lines=12> */
.L_x_23196:
[----:B------:R-:W-:-:S05]  /*c3f0*/  CS2R R6, SRZ ;  /* 0x0000000000067805 */ /* 0x000fca000001ff00 */
[----:B------:R0:W-:Y:S01]  /*c400*/  STG.E.128 desc[UR36][R16.64], R4 ;  /* 0x0000000410007986 */ /* 0x0001e2000c101d24 */
[----:B------:R-:W-:Y:S05]  /*c410*/  BRA `(.L_x_23187) ;  /* 0x0000000800c87947 */ /* 0x000fea0003800000 */
.L_x_23195:
        /* <DEDUP_REMOVED lines=25> */
.L_x_23200:
[----:B------:R-:W-:Y:S05]  /*c5b0*/  BSYNC B0 ;  /* 0x0000000000007941 */ /* 0x000fea0003800000 */
.L_x_23199:
[----:B------:R-:W-:-:S05]  /*c5c0*/  LOP3.LUT R3, R0, R3, RZ, 0xfc, !PT ;  /* 0x0000000300037212 */ /* 0x000fca00078efcff */
[----:B------:R0:W-:Y:S01]  /*c5d0*/  STG.E.U8 desc[UR36][R16.64], R3 ;  /* 0x0000000310007986 */ /* 0x0001e2000c101124 */
[----:B------:R-:W-:Y:S05]  /*c5e0*/  BRA `(.L_x_23187) ;  /* 0x0000000800547947 */ /* 0x000fea0003800000 */
.L_x_23198:
        /* <DEDUP_REMOVED lines=17> */
.L_x_23202:
[----:B------:R-:W-:Y:S01]  /*c700*/  IMAD.MOV.U32 R0, RZ, RZ, 0x7f ;  /* 0x0000007fff007424 */ /* 0x000fe200078e00ff */
[----:B------:R-:W-:-:S04]  /*c710*/  ISETP.GT.U32.AND P0, PT, R2, 0x7f800000, PT ;  /* 0x7f8000000200780c */ /* 0x000fc80003f04070 */
[----:B------:R-:W-:-:S09]  /*c720*/  SEL R0, R0, 0x7c, P0 ;  /* 0x0000007c00007807 */ /* 0x000fd20000000000 */
.L_x_23203:
[----:B------:R-:W-:Y:S05]  /*c730*/  BSYNC B0 ;  /* 0x0000000000007941 */ /* 0x000fea0003800000 */
.L_x_23201:
[----:B------:R-:W-:-:S04]  /*c740*/  LOP3.LUT R2, R3, 0x80000000, RZ, 0xc0, !PT ;  /* 0x8000000003027812 */ /* 0x000fc800078ec0ff */
[----:B------:R-:W-:-:S04]  /*c750*/  SHF.R.U32.HI R3, RZ, 0x18, R2 ;  /* 0x00000018ff037819 */ /* 0x000fc80000011602 */
[----:B------:R-:W-:-:S05]  /*c760*/  LOP3.LUT R3, R0, R3, RZ, 0xfc, !PT ;  /* 0x0000000300037212 */ /* 0x000fca00078efcff */
[----:B------:R0:W-:Y:S01]  /*c770*/  STG.E.U8 desc[UR36][R16.64], R3 ;  /* 0x0000000310007986 */ /* 0x0001e2000c101124 */
[----:B------:R-:W-:Y:S05]  /*c780*/  BRA `(.L_x_23187) ;  /* 0x0000000400ec7947 */ /* 0x000fea0003800000 */
.L_x_23197:
        /* <DEDUP_REMOVED lines=8> */
.L_x_23194:
        /* <DEDUP_REMOVED lines=11> */
.L_x_23206:
        /* <DEDUP_REMOVED lines=21> */
.L_x_23209:
[----:B------:R-:W-:-:S04]  /*ca10*/  LOP3.LUT R2, R3, 0x80000000, RZ, 0xc0, !PT ;  /* 0x8000000003027812 */ /* 0x000fc800078ec0ff */
[----:B------:R-:W-:-:S04]  /*ca20*/  SHF.R.U32.HI R3, RZ, 0x18, R2 ;  /* 0x00000018ff037819 */ /* 0x000fc80000011602 */
[----:B------:R-:W-:-:S04]  /*ca30*/  LOP3.LUT R0, R0, R3, RZ, 0xfc, !PT ;  /* 0x0000000300007212 */ /* 0x000fc800078efcff */
[----:B------:R-:W-:-:S07]  /*ca40*/  PRMT R8, R0, 0x7610, R8 ;  /* 0x0000761000087816 */ /* 0x000fce0000000008 */
.L_x_23208:
[----:B------:R-:W-:Y:S05]  /*ca50*/  BSYNC B0 ;  /* 0x0000000000007941 */ /* 0x000fea0003800000 */
.L_x_23207:
[----:B------:R3:W-:Y:S01]  /*ca60*/  STG.E.U8 desc[UR36][R16.64], R8 ;  /* 0x0000000810007986 */ /* 0x0007e2000c101124 */
[----:B------:R-:W-:Y:S05]  /*ca70*/  BRA `(.L_x_23187) ;  /* 0x0000000400307947 */ /* 0x000fea0003800000 */
.L_x_23205:
        /* <DEDUP_REMOVED lines=21> */
.L_x_23212:
[----:B------:R-:W-:-:S04]  /*cbd0*/  LOP3.LUT R2, R3, 0x80000000, RZ, 0xc0, !PT ;  /* 0x8000000003027812 */ /* 0x000fc800078ec0ff */
[----:B------:R-:W-:-:S04]  /*cbe0*/  SHF.R.U32.HI R3, RZ, 0x18, R2 ;  /* 0x00000018ff037819 */ /* 0x000fc80000011602 */
[----:B------:R-:W-:-:S04]  /*cbf0*/  LOP3.LUT R0, R0, R3, RZ, 0xfc, !PT ;  /* 0x0000000300007212 */ /* 0x000fc800078efcff */
[----:B------:R-:W-:-:S07]  /*cc00*/  PRMT R8, R0, 0x7610, R8 ;  /* 0x0000761000087816 */ /* 0x000fce0000000008 */
.L_x_23211:
[----:B------:R-:W-:Y:S05]  /*cc10*/  BSYNC B0 ;  /* 0x0000000000007941 */ /* 0x000fea0003800000 */
.L_x_23210:
[----:B------:R0:W-:Y:S01]  /*cc20*/  STG.E.U8 desc[UR36][R16.64], R8 ;  /* 0x0000000810007986 */ /* 0x0001e2000c101124 */
[----:B------:R-:W-:Y:S05]  /*cc30*/  BRA `(.L_x_23187) ;  /* 0x0000000000c07947 */ /* 0x000fea0003800000 */
.L_x_23204:
        /* <DEDUP_REMOVED lines=26> */
.L_x_23186:
        /* <DEDUP_REMOVED lines=16> */
.L_x_23215:
[----:B------:R-:W-:Y:S05]  /*cee0*/  BRA `(.L_x_23187) ;  /* 0x0000000000147947 */ /* 0x000fea0003800000 */
.L_x_23214:
[----:B------:R-:W0:Y:S02]  /*cef0*/  F2I.U64.F64.TRUNC R4, R4 ;  /* 0x0000000400047311 */ /* 0x000e24000030d800 */
[----:B0-----:R1:W-:Y:S01]  /*cf00*/  STG.E.64 desc[UR36][R16.64], R4 ;  /* 0x0000000410007986 */ /* 0x0013e2000c101b24 */
[----:B------:R-:W-:Y:S05]  /*cf10*/  BRA `(.L_x_23187) ;  /* 0x0000000000087947 */ /* 0x000fea0003800000 */
.L_x_23213:
[----:B------:R-:W0:Y:S02]  /*cf20*/  F2I.U32.F64.TRUNC R5, R4 ;  /* 0x0000000400057311 */ /* 0x000e24000030d000 */
[----:B0-----:R0:W-:Y:S02]  /*cf30*/  STG.E desc[UR36][R16.64], R5 ;  /* 0x0000000510007986 */ /* 0x0011e4000c101924 */
.L_x_23187:
[----:B------:R-:W-:-:S07]  /*cf40*/  VIADD R19, R19, 0x80 ;  /* 0x0000008013137836 */ /* 0x000fce0000000000 */
.L_x_23131:
[----:B------:R-:W-:Y:S05]  /*cf50*/  BSYNC B6 ;  /* 0x0000000000067941 */ /* 0x000fea0003800000 */
.L_x_23130:
[----:B------:R-:W-:Y:S02]  /*cf60*/  ULDC UR4, c[0x0][0x210] ;  /* 0x0000840000047ab9 */ /* 0x000fe40000000800 */
[----:B------:R-:W-:-:S13]  /*cf70*/  ISETP.GE.AND P0, PT, R19, UR4, PT ;  /* 0x0000000413007c0c */ /* 0x000fda000bf06270 */
[----:B------:R-:W-:Y:S05]  /*cf80*/  @P0 EXIT ;  /* 0x000000000000094d */ /* 0x000fea0003800000 */
        /* <DEDUP_REMOVED lines=303> */
.L_x_23216:
        /* <DEDUP_REMOVED lines=21> */
.L_x_23220:
[----:B------:R-:W2:Y:S02]  /*e3d0*/  LDG.E.U8 R2, desc[UR36][R4.64] ;  /* 0x0000002404027981 */ /* 0x000ea4000c1e1100 */
[----:B--2---:R-:W0:Y:S01]  /*e3e0*/  I2F.F64.U16 R2, R2 ;  /* 0x0000000200027312 */ /* 0x004e220000101800 */
[----:B------:R-:W-:Y:S05]  /*e3f0*/  BRA `(.L_x_23222) ;  /* 0x0000000c00707947 */ /* 0x000fea0003800000 */
.L_x_23219:
        /* <DEDUP_REMOVED lines=9> */
.L_x_23224:
[----:B------:R-:W2:Y:S02]  /*e490*/  LDG.E R2, desc[UR36][R4.64] ;  /* 0x0000002404027981 */ /* 0x000ea4000c1e1900 */
[----:B--2---:R-:W0:Y:S01]  /*e4a0*/  I2F.F64 R2, R2 ;  /* 0x0000000200027312 */ /* 0x004e220000201c00 */
[----:B------:R-:W-:Y:S05]  /*e4b0*/  BRA `(.L_x_23222) ;  /* 0x0000000c00407947 */ /* 0x000fea0003800000 */
.L_x_23223:
[----:B------:R-:W2:Y:S02]  /*e4c0*/  LDG.E.U16 R2, desc[UR36][R4.64] ;  /* 0x0000002404027981 */ /* 0x000ea4000c1e1500 */
[----:B--2---:R-:W0:Y:S01]  /*e4d0*/  I2F.F64.S16 R2, R2 ;  /* 0x0000000200027312 */ /* 0x004e220000101c00 */
[----:B------:R-:W-:Y:S05]  /*e4e0*/  BRA `(.L_x_23222) ;  /* 0x0000000c00347947 */ /* 0x000fea0003800000 */
.L_x_23218:
        /* <DEDUP_REMOVED lines=10> */
.L_x_23226:
[----:B------:R-:W2:Y:S02]  /*e590*/  LDG.E.U16 R0, desc[UR36][R4.64] ;  /* 0x0000002404007981 */ /* 0x000ea4000c1e1500 */
[----:B--2---:R-:W-:-:S05]  /*e5a0*/  HADD2.F32 R0, -RZ, R0.H0_H0 ;  /* 0x20000000ff007230 */ /* 0x004fca0000004100 */
[----:B------:R-:W-:-:S04]  /*e5b0*/  FMUL.FTZ R0, R0, 1 ;  /* 0x3f80000000007820 */ /* 0x000fc80000410000 */
[----:B------:R0:W1:Y:S01]  /*e5c0*/  F2F.F64.F32 R2, R0 ;  /* 0x0000000000027310 */ /* 0x0000620000201800 */
[----:B------:R-:W-:Y:S05]  /*e5d0*/  BRA `(.L_x_23222) ;  /* 0x0000000800f87947 */ /* 0x000fea0003800000 */
.L_x_23225:
        /* <DEDUP_REMOVED lines=10> */
.L_x_23228:
[----:B------:R-:W2:Y:S02]  /*e680*/  LDG.E.U16 R4, desc[UR36][R4.64] ;  /* 0x0000002404047981 */ /* 0x000ea4000c1e1500 */
[----:B--2---:R-:W-:-:S05]  /*e690*/  HADD2.F32 R0, -RZ, R4.H0_H0 ;  /* 0x20000004ff007230 */ /* 0x004fca0000004100 */
[----:B------:R-:W-:-:S04]  /*e6a0*/  FMUL.FTZ R0, R0, 1 ;  /* 0x3f80000000007820 */ /* 0x000fc80000410000 */
[----:B------:R0:W1:Y:S01]  /*e6b0*/  F2F.F64.F32 R2, R0 ;  /* 0x0000000000027310 */ /* 0x0000620000201800 */
[----:B------:R-:W-:Y:S05]  /*e6c0*/  BRA `(.L_x_23222) ;  /* 0x0000000800bc7947 */ /* 0x000fea0003800000 */
.L_x_23227:
[----:B------:R0:W5:Y:S01]  /*e6d0*/  LDG.E.64 R2, desc[UR36][R4.64] ;  /* 0x0000002404027981 */ /* 0x000162000c1e1b00 */
[----:B------:R-:W-:Y:S05]  /*e6e0*/  BRA `(.L_x_23222) ;  /* 0x0000000800b47947 */ /* 0x000fea0003800000 */
.L_x_23217:
        /* <DEDUP_REMOVED lines=13> */
.L_x_23231:
[----:B------:R0:W5:Y:S01]  /*e7c0*/  LDG.E.64 R2, desc[UR36][R4.64] ;  /* 0x0000002404027981 */ /* 0x000162000c1e1b00 */
[----:B------:R-:W-:Y:S05]  /*e7d0*/  BRA `(.L_x_23222) ;  /* 0x0000000800787947 */ /* 0x000fea0003800000 */
.L_x_23230:
        /* <DEDUP_REMOVED lines=28> */
.L_x_23233:
        /* <DEDUP_REMOVED lines=15> */
.L_x_23232:
[----:B------:R-:W2:Y:S02]  /*ea90*/  LDG.E.U16 R0, desc[UR36][R4.64] ;  /* 0x0000002404007981 */ /* 0x000ea4000c1e1500 */
[----:B--2---:R-:W-:-:S04]  /*eaa0*/  IMAD.U32 R0, R0, 0x10000, RZ ;  /* 0x0001000000007824 */ /* 0x004fc800078e00ff */
[----:B------:R-:W-:-:S04]  /*eab0*/  FMUL.FTZ R0, R0, 1 ;  /* 0x3f80000000007820 */ /* 0x000fc80000410000 */
[----:B------:R0:W1:Y:S01]  /*eac0*/  F2F.F64.F32 R2, R0 ;  /* 0x0000000000027310 */ /* 0x0000620000201800 */
[----:B------:R-:W-:Y:S05]  /*ead0*/  BRA `(.L_x_23222) ;  /* 0x0000000400b87947 */ /* 0x000fea0003800000 */
.L_x_23229:
        /* <DEDUP_REMOVED lines=9> */
[----:B--2---:R-:W2:Y:S01]  /*eb70*/  I2F.F64.U16 R2, R2 ;  /* 0x0000000200027312 */ /* 0x004ea20000101800 */
[----:B------:R-:W-:Y:S05]  /*eb80*/  BRA `(.L_x_23222) ;  /* 0x00000004008c7947 */ /* 0x000fea0003800000 */
.L_x_23236:
        /* <DEDUP_REMOVED lines=21> */
.L_x_23240:
[----:B------:R-:W-:Y:S05]  /*ece0*/  BSYNC B1 ;  /* 0x0000000000017941 */ /* 0x000fea0003800000 */
.L_x_23239:
[----:B------:R-:W-:Y:S01]  /*ecf0*/  LEA R3, R0, 0x3b800000, 0x17 ;  /* 0x3b80000000037811 */ /* 0x000fe200078eb8ff */
[----:B------:R-:W-:-:S05]  /*ed00*/  IMAD.SHL.U32 R0, R2, 0x100000, RZ ;  /* 0x0010000002007824 */ /* 0x000fca00078e00ff */
[----:B------:R-:W-:-:S07]  /*ed10*/  LOP3.LUT R0, R3, R0, R4, 0xfe, !PT ;  /* 0x0000000003007212 */ /* 0x000fce00078efe04 */
.L_x_23238:
[----:B------:R-:W-:Y:S05]  /*ed20*/  BSYNC B0 ;  /* 0x0000000000007941 */ /* 0x000fea0003800000 */
.L_x_23237:
[----:B------:R-:W-:-:S04]  /*ed30*/  FMUL.FTZ R0, R0, 1 ;  /* 0x3f80000000007820 */ /* 0x000fc80000410000 */
[----:B------:R3:W4:Y:S01]  /*ed40*/  F2F.F64.F32 R2, R0 ;  /* 0x0000000000027310 */ /* 0x0007220000201800 */
[----:B------:R-:W-:Y:S05]  /*ed50*/  BRA `(.L_x_23222) ;  /* 0x0000000400187947 */ /* 0x000fea0003800000 */
.L_x_23235:
        /* <DEDUP_REMOVED lines=21> */
.L_x_23244:
[----:B------:R-:W-:Y:S05]  /*eeb0*/  BSYNC B1 ;  /* 0x0000000000017941 */ /* 0x000fea0003800000 */
.L_x_23243:
[----:B------:R-:W-:Y:S01]  /*eec0*/  LEA R3, R0, 0x37800000, 0x17 ;  /* 0x3780000000037811 */ /* 0x000fe200078eb8ff */
[----:B------:R-:W-:-:S05]  /*eed0*/  IMAD.SHL.U32 R0, R2, 0x200000, RZ ;  /* 0x0020000002007824 */ /* 0x000fca00078e00ff */
[----:B------:R-:W-:-:S07]  /*eee0*/  LOP3.LUT R0, R3, R0, R4, 0xfe, !PT ;  /* 0x0000000003007212 */ /* 0x000fce00078efe04 */
.L_x_23242:
[----:B------:R-:W-:Y:S05]  /*eef0*/  BSYNC B0 ;  /* 0x0000000000007941 */ /* 0x000fea0003800000 */
.L_x_23241:
[----:B------:R-:W-:-:S04]  /*ef00*/  FMUL.FTZ R0, R0, 1 ;  /* 0x3f80000000007820 */ /* 0x000fc80000410000 */
[----:B------:R0:W1:Y:S01]  /*ef10*/  F2F.F64.F32 R2, R0 ;  /* 0x0000000000027310 */ /* 0x0000620000201800 */
[----:B------:R-:W-:Y:S05]  /*ef20*/  BRA `(.L_x_23222) ;  /* 0x0000000000a47947 */ /* 0x000fea0003800000 */
.L_x_23234:
        /* <DEDUP_REMOVED lines=14> */
.L_x_23248:
[----:B------:R-:W-:Y:S05]  /*f010*/  BSYNC B0 ;  /* 0x0000000000007941 */ /* 0x000fea0003800000 */
.L_x_23247:
[----:B------:R-:W-:-:S04]  /*f020*/  FMUL.FTZ R0, R0, 1 ;  /* 0x3f80000000007820 */ /* 0x000fc80000410000 */
[----:B------:R0:W1:Y:S01]  /*f030*/  F2F.F64.F32 R2, R0 ;  /* 0x0000000000027310 */ /* 0x0000620000201800 */
[----:B------:R-:W-:Y:S05]  /*f040*/  BRA `(.L_x_23222) ;  /* 0x00000000005c7947 */ /* 0x000fea0003800000 */
.L_x_23221:
        /* <DEDUP_REMOVED lines=16> */
.L_x_23249:
[----:B------:R-:W-:Y:S01]  /*f150*/  CS2R R2, SRZ ;  /* 0x0000000000027805 */ /* 0x000fe2000001ff00 */
[----:B------:R-:W-:Y:S06]  /*f160*/  BRA `(.L_x_23222) ;  /* 0x0000000000147947 */ /* 0x000fec0003800000 */
.L_x_23246:
[----:B------:R-:W2:Y:S02]  /*f170*/  LDG.E.64 R2, desc[UR36][R4.64] ;  /* 0x0000002404027981 */ /* 0x000ea4000c1e1b00 */
[----:B--2---:R-:W0:Y:S01]  /*f180*/  I2F.F64.U64 R2, R2 ;  /* 0x0000000200027312 */ /* 0x004e220000301800 */
[----:B------:R-:W-:Y:S05]  /*f190*/  BRA `(.L_x_23222) ;  /* 0x0000000000087947 */ /* 0x000fea0003800000 */
.L_x_23245:
[----:B------:R-:W2:Y:S02]  /*f1a0*/  LDG.E R2, desc[UR36][R4.64] ;  /* 0x0000002404027981 */ /* 0x000ea4000c1e1900 */
[----:B--2---:R-:W0:Y:S02]  /*f1b0*/  I2F.F64.U32 R2, R2 ;  /* 0x0000000200027312 */ /* 0x004e240000201800 */
.L_x_23222:
        /* <DEDUP_REMOVED lines=38> */
.L_x_23256:
        /* <DEDUP_REMOVED lines=12> */
.L_x_23255:
[----:B------:R-:W-:-:S07]  /*f4e0*/  IMAD.MOV.U32 R8, RZ, RZ, R9 ;  /* 0x000000ffff087224 */ /* 0x000fce00078e0009 */
.L_x_23254:
[----:B------:R-:W-:Y:S05]  /*f4f0*/  BSYNC B1 ;  /* 0x0000000000017941 */ /* 0x000fea0003800000 */
.L_x_23253:
        /* <DEDUP_REMOVED lines=13> */
.L_x_23262:
        /* <DEDUP_REMOVED lines=33> */
.L_x_23261:
[----:B------:R-:W-:-:S07]  /*f7e0*/  IMAD.MOV.U32 R8, RZ, RZ, R10 ;  /* 0x000000ffff087224 */ /* 0x000fce00078e000a */
.L_x_23260:
[----:B------:R-:W-:Y:S05]  /*f7f0*/  BSYNC B2 ;  /* 0x0000000000027941 */ /* 0x000fea0003800000 */
.L_x_23259:
[----:B------:R-:W-:-:S13]  /*f800*/  ISETP.GE.U32.AND P0, PT, R9, 0xc, PT ;  /* 0x0000000c0900780c */ /* 0x000fda0003f06070 */
[----:B------:R-:W-:Y:S05]  /*f810*/  @!P0 BRA `(.L_x_23258) ;  /* 0x0000000400d88947 */ /* 0x000fea0003800000 */
[----:B------:R-:W-:Y:S01]  /*f820*/  BSSY B2, `(.L_x_23263) ;  /* 0x0000074000027945 */ /* 0x000fe20003800000 */
.L_x_23264:
        /* <DEDUP_REMOVED lines=116> */
.L_x_23263:
[----:B------:R-:W-:-:S07]  /*ff70*/  IMAD.MOV.U32 R15, RZ, RZ, R9 ;  /* 0x000000ffff0f7224 */ /* 0x000fce00078e0009 */
.L_x_23258:
[----:B------:R-:W-:Y:S05]  /*ff80*/  BSYNC B1 ;  /* 0x0000000000017941 */ /* 0x000fea0003800000 */
.L_x_23257:
        /* <DEDUP_REMOVED lines=20> */
.L_x_23266:
[----:B------:R-:W-:Y:S05]  /*100d0*/  BSYNC B1 ;  /* 0x0000000000017941 */ /* 0x000fea0003800000 */
.L_x_23265:
[----:B------:R-:W-:Y:S02]  /*100e0*/  IMAD.MOV.U32 R9, RZ, RZ, R11 ;  /* 0x000000ffff097224 */ /* 0x000fe400078e000b */
[----:B------:R-:W-:-:S03]  /*100f0*/  IMAD.MOV.U32 R8, RZ, RZ, R6 ;  /* 0x000000ffff087224 */ /* 0x000fc600078e0006 */
[----:B------:R-:W-:Y:S01]  /*10100*/  LOP3.LUT R9, R9, 0x80000000, R3, 0xb8, !PT ;  /* 0x8000000009097812 */ /* 0x000fe200078eb803 */
[----:B------:R-:W-:Y:S06]  /*10110*/  BRA `(.L_x_23252) ;  /* 0x00000000001c7947 */ /* 0x000fec0003800000 */
.L_x_23251:
[----:B------:R-:W-:-:S06]  /*10120*/  DSETP.GTU.AND P0, PT, R4, +INF , PT ;  /* 0x7ff000000400742a */ /* 0x000fcc0003f0c000 */
[----:B------:R-:W-:-:S14]  /*10130*/  DSETP.LE.AND P0, PT, R6, +INF , !P0 ;  /* 0x7ff000000600742a */ /* 0x000fdc0004703000 */
[----:B------:R-:W0:Y:S01]  /*10140*/  @!P0 LDC.64 R8, c[0x0][0x420] ;  /* 0x00010800ff088b82 */ /* 0x000e220000000a00 */
[----:B------:R-:W-:Y:S02]  /*10150*/  @P0 DSETP.NEU.AND P1, PT, R6, +INF , PT ;  /* 0x7ff000000600042a */ /* 0x000fe40003f2d000 */
[----:B0-----:R-:W-:-:S06]  /*10160*/  @!P0 DADD R8, R2, R8 ;  /* 0x0000000002088229 */ /* 0x001fcc0000000008 */
[----:B------:R-:W-:Y:S02]  /*10170*/  @P0 FSEL R8, R2, RZ, P1 ;  /* 0x000000ff02080208 */ /* 0x000fe40000800000 */
[----:B------:R-:W-:-:S07]  /*10180*/  @P0 FSEL R9, R3, -QNAN , P1 ;  /* 0xfff8000003090808 */ /* 0x000fce0000800000 */
.L_x_23252:
[----:B------:R-:W-:Y:S05]  /*10190*/  BSYNC B0 ;  /* 0x0000000000007941 */ /* 0x000fea0003800000 */
.L_x_23250:
        /* <DEDUP_REMOVED lines=40> */
.L_x_23270:
[----:B------:R-:W0:Y:S02]  /*10420*/  F2I.S64.F64.TRUNC R4, R4 ;  /* 0x0000000400047311 */ /* 0x000e24000030d900 */
[----:B0-----:R-:W-:-:S05]  /*10430*/  IMAD.MOV.U32 R3, RZ, RZ, R4 ;  /* 0x000000ffff037224 */ /* 0x001fca00078e0004 */
[----:B------:R-:W-:Y:S01]  /*10440*/  STG.E.U8 desc[UR36][R16.64], R3 ;  /* 0x0000000310007986 */ /* 0x000fe2000c101124 */
[----:B------:R-:W-:Y:S05]  /*10450*/  EXIT ;  /* 0x000000000000794d */ /* 0x000fea0003800000 */
.L_x_23269:
        /* <DEDUP_REMOVED lines=9> */
.L_x_23273:
[----:B------:R-:W0:Y:S02]  /*104f0*/  F2I.F64.TRUNC R5, R4 ;  /* 0x0000000400057311 */ /* 0x000e24000030d100 */
[----:B0-----:R-:W-:Y:S01]  /*10500*/  STG.E desc[UR36][R16.64], R5 ;  /* 0x0000000510007986 */ /* 0x001fe2000c101924 */
[----:B------:R-:W-:Y:S05]  /*10510*/  EXIT ;  /* 0x000000000000794d */ /* 0x000fea0003800000 */
.L_x_23272:
[----:B------:R-:W0:Y:S02]  /*10520*/  F2I.F64.TRUNC R5, R4 ;  /* 0x0000000400057311 */ /* 0x000e24000030d100 */
[----:B0-----:R-:W-:Y:S01]  /*10530*/  STG.E.U16 desc[UR36][R16.64], R5 ;  /* 0x0000000510007986 */ /* 0x001fe2000c101524 */
[----:B------:R-:W-:Y:S05]  /*10540*/  EXIT ;  /* 0x000000000000794d */ /* 0x000fea0003800000 */
.L_x_23268:
        /* <DEDUP_REMOVED lines=13> */
.L_x_23275:
        /* <DEDUP_REMOVED lines=8> */
.L_x_23274:
        /* <DEDUP_REMOVED lines=14> */
.L_x_23277:
        /* <DEDUP_REMOVED lines=9> */
.L_x_23276:
[----:B------:R-:W-:Y:S01]  /*10810*/  STG.E.64 desc[UR36][R16.64], R4 ;  /* 0x0000000410007986 */ /* 0x000fe2000c101b24 */
[----:B------:R-:W-:Y:S05]  /*10820*/  EXIT ;  /* 0x000000000000794d */ /* 0x000fea0003800000 */
.L_x_23267:
        /* <DEDUP_REMOVED lines=12> */
.L_x_23280:
[----:B------:R-:W-:-:S05]  /*108f0*/  CS2R R6, SRZ ;  /* 0x0000000000067805 */ /* 0x000fca000001ff00 */
[----:B------:R-:W-:Y:S01]  /*10900*/  STG.E.128 desc[UR36][R16.64], R4 ;  /* 0x0000000410007986 */ /* 0x000fe2000c101d24 */
[----:B------:R-:W-:Y:S05]  /*10910*/  EXIT ;  /* 0x000000000000794d */ /* 0x000fea0003800000 */
.L_x_23279:
        /* <DEDUP_REMOVED lines=25> */
.L_x_23284:
[----:B------:R-:W-:Y:S05]  /*10ab0*/  BSYNC B0 ;  /* 0x0000000000007941 */ /* 0x000fea0003800000 */
.L_x_23283:
[----:B------:R-:W-:-:S05]  /*10ac0*/  LOP3.LUT R3, R0, R3, RZ, 0xfc, !PT ;  /* 0x0000000300037212 */ /* 0x000fca00078efcff */
[----:B------:R-:W-:Y:S01]  /*10ad0*/  STG.E.U8 desc[UR36][R16.64], R3 ;  /* 0x0000000310007986 */ /* 0x000fe2000c101124 */
[----:B------:R-:W-:Y:S05]  /*10ae0*/  EXIT ;  /* 0x000000000000794d */ /* 0x000fea0003800000 */
.L_x_23282:
        /* <DEDUP_REMOVED lines=17> */
.L_x_23286:
[----:B------:R-:W-:Y:S01]  /*10c00*/  IMAD.MOV.U32 R0, RZ, RZ, 0x7f ;  /* 0x0000007fff007424 */ /* 0x000fe200078e00ff */
[----:B------:R-:W-:-:S04]  /*10c10*/  ISETP.GT.U32.AND P0, PT, R2, 0x7f800000, PT ;  /* 0x7f8000000200780c */ /* 0x000fc80003f04070 */
[----:B------:R-:W-:-:S09]  /*10c20*/  SEL R0, R0, 0x7c, P0 ;  /* 0x0000007c00007807 */ /* 0x000fd20000000000 */
.L_x_23287:
[----:B------:R-:W-:Y:S05]  /*10c30*/  BSYNC B0 ;  /* 0x0000000000007941 */ /* 0x000fea0003800000 */
.L_x_23285:
[----:B------:R-:W-:-:S04]  /*10c40*/  LOP3.LUT R2, R3, 0x80000000, RZ, 0xc0, !PT ;  /* 0x8000000003027812 */ /* 0x000fc800078ec0ff */
[----:B------:R-:W-:-:S04]  /*10c50*/  SHF.R.U32.HI R3, RZ, 0x18, R2 ;  /* 0x00000018ff037819 */ /* 0x000fc80000011602 */
[----:B------:R-:W-:-:S05]  /*10c60*/  LOP3.LUT R3, R0, R3, RZ, 0xfc, !PT ;  /* 0x0000000300037212 */ /* 0x000fca00078efcff */
[----:B------:R-:W-:Y:S01]  /*10c70*/  STG.E.U8 desc[UR36][R16.64], R3 ;  /* 0x0000000310007986 */ /* 0x000fe2000c101124 */
[----:B------:R-:W-:Y:S05]  /*10c80*/  EXIT ;  /* 0x000000000000794d */ /* 0x000fea0003800000 */
.L_x_23281:
        /* <DEDUP_REMOVED lines=8> */
.L_x_23278:
        /* <DEDUP_REMOVED lines=11> */
.L_x_23290:
        /* <DEDUP_REMOVED lines=21> */
.L_x_23293:
[----:B------:R-:W-:-:S04]  /*10f10*/  LOP3.LUT R2, R3, 0x80000000, RZ, 0xc0, !PT ;  /* 0x8000000003027812 */ /* 0x000fc800078ec0ff */
[----:B------:R-:W-:-:S04]  /*10f20*/  SHF.R.U32.HI R3, RZ, 0x18, R2 ;  /* 0x00000018ff037819 */ /* 0x000fc80000011602 */
[----:B------:R-:W-:-:S04]  /*10f30*/  LOP3.LUT R0, R0, R3, RZ, 0xfc, !PT ;  /* 0x0000000300007212 */ /* 0x000fc800078efcff */
[----:B------:R-:W-:-:S07]  /*10f40*/  PRMT R8, R0, 0x7610, R8 ;  /* 0x0000761000087816 */ /* 0x000fce0000000008 */
.L_x_23292:
[----:B------:R-:W-:Y:S05]  /*10f50*/  BSYNC B0 ;  /* 0x0000000000007941 */ /* 0x000fea0003800000 */
.L_x_23291:
[----:B------:R-:W-:Y:S01]  /*10f60*/  STG.E.U8 desc[UR36][R16.64], R8 ;  /* 0x0000000810007986 */ /* 0x000fe2000c101124 */
[----:B------:R-:W-:Y:S05]  /*10f70*/  EXIT ;  /* 0x000000000000794d */ /* 0x000fea0003800000 */
.L_x_23289:
        /* <DEDUP_REMOVED lines=21> */
.L_x_23296:
[----:B------:R-:W-:-:S04]  /*110d0*/  LOP3.LUT R2, R3, 0x80000000, RZ, 0xc0, !PT ;  /* 0x8000000003027812 */ /* 0x000fc800078ec0ff */
[----:B------:R-:W-:-:S04]  /*110e0*/  SHF.R.U32.HI R3, RZ, 0x18, R2 ;  /* 0x00000018ff037819 */ /* 0x000fc80000011602 */
[----:B------:R-:W-:-:S04]  /*110f0*/  LOP3.LUT R0, R0, R3, RZ, 0xfc, !PT ;  /* 0x0000000300007212 */ /* 0x000fc800078efcff */
[----:B------:R-:W-:-:S07]  /*11100*/  PRMT R8, R0, 0x7610, R8 ;  /* 0x0000761000087816 */ /* 0x000fce0000000008 */
.L_x_23295:
[----:B------:R-:W-:Y:S05]  /*11110*/  BSYNC B0 ;  /* 0x0000000000007941 */ /* 0x000fea0003800000 */
.L_x_23294:
[----:B------:R-:W-:Y:S01]  /*11120*/  STG.E.U8 desc[UR36][R16.64], R8 ;  /* 0x0000000810007986 */ /* 0x000fe2000c101124 */
[----:B------:R-:W-:Y:S05]  /*11130*/  EXIT ;  /* 0x000000000000794d */ /* 0x000fea0003800000 */
.L_x_23288:
        /* <DEDUP_REMOVED lines=26> */
.L_x_23271:
        /* <DEDUP_REMOVED lines=16> */
.L_x_23299:
[----:B------:R-:W-:Y:S05]  /*113e0*/  EXIT ;  /* 0x000000000000794d */ /* 0x000fea0003800000 */
.L_x_23298:
[----:B------:R-:W0:Y:S02]  /*113f0*/  F2I.U64.F64.TRUNC R4, R4 ;  /* 0x0000000400047311 */ /* 0x000e24000030d800 */
[----:B0-----:R-:W-:Y:S01]  /*11400*/  STG.E.64 desc[UR36][R16.64], R4 ;  /* 0x0000000410007986 */ /* 0x001fe2000c101b24 */
[----:B------:R-:W-:Y:S05]  /*11410*/  EXIT ;  /* 0x000000000000794d */ /* 0x000fea0003800000 */
.L_x_23297:
[----:B------:R-:W0:Y:S02]  /*11420*/  F2I.U32.F64.TRUNC R5, R4 ;  /* 0x0000000400057311 */ /* 0x000e24000030d000 */
[----:B0-----:R-:W-:Y:S01]  /*11430*/  STG.E desc[UR36][R16.64], R5 ;  /* 0x0000000510007986 */ /* 0x001fe2000c101924 */
[----:B------:R-:W-:Y:S05]  /*11440*/  EXIT ;  /* 0x000000000000794d */ /* 0x000fea0003800000 */
.L_x_23300:
        /* <DEDUP_REMOVED lines=11> */
.L_x_37867:


//--------------------- .text._ZN2at6native27unrolled_elementwise_kernelIZZZNS0_15binary_internal21div_floor_kernel_cudaERNS_18TensorIteratorBaseEENKUlvE0_clEvENKUlvE_clEvEUldE_St5arrayIPcLm2EELi4E23TrivialOffsetCalculatorILi1EjESC_NS0_6memory12LoadWithCastILi1EEENSD_13StoreWithCastILi1EEEEEviT_T0_T2_T3_T4_T5_ --------------------------
	.section	.text._ZN2at6native27unrolled_elementwise_kernelIZZZNS0_15binary_internal21div_floor_kernel_cudaERNS_18TensorIteratorBaseEENKUlvE0_clEvENKUlvE_clEvEUldE_St5arrayIPcLm2EELi4E23TrivialOffsetCalculatorILi1EjESC_NS0_6memory12LoadWithCastILi1EEENSD_13StoreWithCastILi1EEEEEviT_T0_T2_T3_T4_T5_,"ax",@progbits
	.align	128
        .global         _ZN2at6native27unrolled_elementwise_kernelIZZZNS0_15binary_internal21div_floor_kernel_cudaERNS_18TensorIteratorBaseEENKUlvE0_clEvENKUlvE_clEvEUldE_St5arrayIPcLm2EELi4E23TrivialOffsetCalculatorILi1EjESC_NS0_6memory12LoadWithCastILi1EEENSD_13StoreWithCastILi1EEEEEviT_T0_T2_T3_T4_T5_
        .type           _ZN2at6native27unrolled_elementwise_kernelIZZZNS0_15binary_internal21div_floor_kernel_cudaERNS_18TensorIteratorBaseEENKUlvE0_clEvENKUlvE_clEvEUldE_St5arrayIPcLm2EELi4E23TrivialOffsetCalculatorILi1EjESC_NS0_6memory12LoadWithCastILi1EEENSD_13StoreWithCastILi1EEEEEviT_T0_T2_T3_T4_T5_,@function
        .size           _ZN2at6native27unrolled_elementwise_kernelIZZZNS0_15binary_internal21div_floor_kernel_cudaERNS_18TensorIteratorBaseEENKUlvE0_clEvENKUlvE_clEvEUldE_St5arrayIPcLm2EELi4E23TrivialOffsetCalculatorILi1EjESC_NS0_6memory12LoadWithCastILi1EEENSD_13StoreWithCastILi1EEEEEviT_T0_T2_T3_T4_T5_,(.L_x_37868 - _ZN2at6native27unrolled_elementwise_kernelIZZZNS0_15binary_internal21div_floor_kernel_cudaERNS_18TensorIteratorBaseEENKUlvE0_clEvENKUlvE_clEvEUldE_St5arrayIPcLm2EELi4E23TrivialOffsetCalculatorILi1EjESC_NS0_6memory12LoadWithCastILi1EEENSD_13StoreWithCastILi1EEEEEviT_T0_T2_T3_T4_T5_)
        .other          _ZN2at6native27unrolled_elementwise_kernelIZZZNS0_15binary_internal21div_floor_kernel_cudaERNS_18TensorIteratorBaseEENKUlvE0_clEvENKUlvE_clEvEUldE_St5arrayIPcLm2EELi4E23TrivialOffsetCalculatorILi1EjESC_NS0_6memory12LoadWithCastILi1EEENSD_13StoreWithCastILi1EEEEEviT_T0_T2_T3_T4_T5_,@"STO_CUDA_ENTRY STV_DEFAULT"
_ZN2at6native27unrolled_elementwise_kernelIZZZNS0_15binary_internal21div_floor_kernel_cudaERNS_18TensorIteratorBaseEENKUlvE0_clEvENKUlvE_clEvEUldE_St5arrayIPcLm2EELi4E23TrivialOffsetCalculatorILi1EjESC_NS0_6memory12LoadWithCastILi1EEENSD_13StoreWithCastILi1EEEEEviT_T0_T2_T3_T4_T5_:
.text._ZN2at6native27unrolled_elementwise_kernelIZZZNS0_15binary_internal21div_floor_kernel_cudaERNS_18TensorIteratorBaseEENKUlvE0_clEvENKUlvE_clEvEUldE_St5arrayIPcLm2EELi4E23TrivialOffsetCalculatorILi1EjESC_NS0_6memory12LoadWithCastILi1EEENSD_13StoreWithCastILi1EEEEEviT_T0_T2_T3_T4_T5_:
        /* <DEDUP_REMOVED lines=32> */
.L_x_23306:
[----:B------:R-:W2:Y:S02]  /*0200*/  LDG.E.U8 R4, desc[UR36][R4.64] ;  /* 0x0000002404047981 */ /* 0x000ea4000c1e1100 */
[----:B--2---:R0:W1:Y:S01]  /*0210*/  I2F.F64.U16 R28, R4 ;  /* 0x00000004001c7312 */ /* 0x0040620000101800 */
[----:B------:R-:W-:Y:S05]  /*0220*/  BRA `(.L_x_23308) ;  /* 0x0000000c00747947 */ /* 0x000fea0003800000 */
.L_x_23305:
        /* <DEDUP_REMOVED lines=9> */
.L_x_23310:
[----:B------:R-:W2:Y:S02]  /*02c0*/  LDG.E R4, desc[UR36][R4.64] ;  /* 0x0000002404047981 */ /* 0x000ea4000c1e1900 */
[----:B--2---:R1:W2:Y:S01]  /*02d0*/  I2F.F64 R28, R4 ;  /* 0x00000004001c7312 */ /* 0x0042a20000201c00 */
[----:B------:R-:W-:Y:S05]  /*02e0*/  BRA `(.L_x_23308) ;  /* 0x0000000c00447947 */ /* 0x000fea0003800000 */
.L_x_23309:
[----:B------:R-:W2:Y:S02]  /*02f0*/  LDG.E.U16 R4, desc[UR36][R4.64] ;  /* 0x0000002404047981 */ /* 0x000ea4000c1e1500 */
[----:B--2---:R3:W4:Y:S01]  /*0300*/  I2F.F64.S16 R28, R4 ;  /* 0x00000004001c7312 */ /* 0x0047220000101c00 */
[----:B------:R-:W-:Y:S05]  /*0310*/  BRA `(.L_x_23308) ;  /* 0x0000000c00387947 */ /* 0x000fea0003800000 */
.L_x_23304:
        /* <DEDUP_REMOVED lines=10> */
.L_x_23312:
[----:B------:R-:W2:Y:S02]  /*03c0*/  LDG.E.U16 R0, desc[UR36][R4.64] ;  /* 0x0000002404007981 */ /* 0x000ea4000c1e1500 */
[----:B--2---:R-:W-:-:S05]  /*03d0*/  HADD2.F32 R0, -RZ, R0.H0_H0 ;  /* 0x20000000ff007230 */ /* 0x004fca0000004100 */
[----:B------:R-:W-:-:S04]  /*03e0*/  FMUL.FTZ R0, R0, 1 ;  /* 0x3f80000000007820 */ /* 0x000fc80000410000 */
[----:B------:R0:W1:Y:S01]  /*03f0*/  F2F.F64.F32 R28, R0 ;  /* 0x00000000001c7310 */ /* 0x0000620000201800 */
[----:B------:R-:W-:Y:S05]  /*0400*/  BRA `(.L_x_23308) ;  /* 0x0000000800fc7947 */ /* 0x000fea0003800000 */
.L_x_23311:
        /* <DEDUP_REMOVED lines=10> */
.L_x_23314:
[----:B------:R-:W2:Y:S02]  /*04b0*/  LDG.E.U16 R4, desc[UR36][R4.64] ;  /* 0x0000002404047981 */ /* 0x000ea4000c1e1500 */
[----:B--2---:R-:W-:-:S05]  /*04c0*/  HADD2.F32 R0, -RZ, R4.H0_H0 ;  /* 0x20000004ff007230 */ /* 0x004fca0000004100 */
[----:B------:R-:W-:-:S04]  /*04d0*/  FMUL.FTZ R0, R0, 1 ;  /* 0x3f80000000007820 */ /* 0x000fc80000410000 */
[----:B------:R0:W1:Y:S01]  /*04e0*/  F2F.F64.F32 R28, R0 ;  /* 0x00000000001c7310 */ /* 0x0000620000201800 */
[----:B------:R-:W-:Y:S05]  /*04f0*/  BRA `(.L_x_23308) ;  /* 0x0000000800c07947 */ /* 0x000fea0003800000 */
.L_x_23313:
[----:B------:R0:W5:Y:S01]  /*0500*/  LDG.E.64 R28, desc[UR36][R4.64] ;  /* 0x00000024041c7981 */ /* 0x000162000c1e1b00 */
[----:B------:R-:W-:Y:S05]  /*0510*/  BRA `(.L_x_23308) ;  /* 0x0000000800b87947 */ /* 0x000fea0003800000 */
.L_x_23303:
        /* <DEDUP_REMOVED lines=13> */
.L_x_23317:
[----:B------:R0:W5:Y:S01]  /*05f0*/  LDG.E.64 R28, desc[UR36][R4.64] ;  /* 0x00000024041c7981 */ /* 0x000162000c1e1b00 */
[----:B------:R-:W-:Y:S05]  /*0600*/  BRA `(.L_x_23308) ;  /* 0x00000008007c7947 */ /* 0x000fea0003800000 */
.L_x_23316:
        /* <DEDUP_REMOVED lines=28> */
.L_x_23319:
        /* <DEDUP_REMOVED lines=12> */
[----:B------:R-:W-:-:S05]  /*0890*/  LOP3.LUT R0, R3, 0x80000000, R0, 0xf8, !PT ;  /* 0x8000000003007812 */ /* 0x000fca00078ef800 */
[----:B------:R-:W-:-:S04]  /*08a0*/  FMUL.FTZ R0, R0, 1 ;  /* 0x3f80000000007820 */ /* 0x000fc80000410000 */
[----:B------:R0:W1:Y:S01]  /*08b0*/  F2F.F64.F32 R28, R0 ;  /* 0x00000000001c7310 */ /* 0x0000620000201800 */
[----:B------:R-:W-:Y:S05]  /*08c0*/  BRA `(.L_x_23308) ;  /* 0x0000000400cc7947 */ /* 0x000fea0003800000 */
.L_x_23318:
[----:B------:R-:W2:Y:S02]  /*08d0*/  LDG.E.U16 R0, desc[UR36][R4.64] ;  /* 0x0000002404007981 */ /* 0x000ea4000c1e1500 */
[----:B--2---:R-:W-:-:S04]  /*08e0*/  IMAD.U32 R0, R0, 0x10000, RZ ;  /* 0x0001000000007824 */ /* 0x004fc800078e00ff */
[----:B------:R-:W-:-:S04]  /*08f0*/  FMUL.FTZ R0, R0, 1 ;  /* 0x3f80000000007820 */ /* 0x000fc80000410000 */
[----:B------:R0:W1:Y:S01]  /*0900*/  F2F.F64.F32 R28, R0 ;  /* 0x00000000001c7310 */ /* 0x0000620000201800 */
[----:B------:R-:W-:Y:S05]  /*0910*/  BRA `(.L_x_23308) ;  /* 0x0000000400b87947 */ /* 0x000fea0003800000 */
.L_x_23315:
        /* <DEDUP_REMOVED lines=11> */
.L_x_23322:
        /* <DEDUP_REMOVED lines=21> */
.L_x_23326:
[----:B------:R-:W-:Y:S05]  /*0b20*/  BSYNC B1 ;  /* 0x0000000000017941 */ /* 0x000fea0003800000 */
.L_x_23325:
[----:B------:R-:W-:Y:S01]  /*0b30*/  LEA R5, R0, 0x3b800000, 0x17 ;  /* 0x3b80000000057811 */ /* 0x000fe200078eb8ff */
[----:B------:R-:W-:-:S05]  /*0b40*/  IMAD.SHL.U32 R0, R3, 0x100000, RZ ;  /* 0x0010000003007824 */ /* 0x000fca00078e00ff */
[----:B------:R-:W-:-:S07]  /*0b50*/  LOP3.LUT R0, R5, R0, R6, 0xfe, !PT ;  /* 0x0000000005007212 */ /* 0x000fce00078efe06 */
.L_x_23324:
[----:B------:R-:W-:Y:S05]  /*0b60*/  BSYNC B0 ;  /* 0x0000000000007941 */ /* 0x000fea0003800000 */
.L_x_23323:
[----:B------:R-:W-:-:S04]  /*0b70*/  FMUL.FTZ R0, R0, 1 ;  /* 0x3f80000000007820 */ /* 0x000fc80000410000 */
[----:B------:R0:W1:Y:S01]  /*0b80*/  F2F.F64.F32 R28, R0 ;  /* 0x00000000001c7310 */ /* 0x0000620000201800 */
[----:B------:R-:W-:Y:S05]  /*0b90*/  BRA `(.L_x_23308) ;  /* 0x0000000400187947 */ /* 0x000fea0003800000 */
.L_x_23321:
        /* <DEDUP_REMOVED lines=21> */
.L_x_23330:
[----:B------:R-:W-:Y:S05]  /*0cf0*/  BSYNC B1 ;  /* 0x0000000000017941 */ /* 0x000fea0003800000 */
.L_x_23329:
[----:B------:R-:W-:Y:S01]  /*0d00*/  LEA R5, R0, 0x37800000, 0x17 ;  /* 0x3780000000057811 */ /* 0x000fe200078eb8ff */
[----:B------:R-:W-:-:S05]  /*0d10*/  IMAD.SHL.U32 R0, R3, 0x200000, RZ ;  /* 0x0020000003007824 */ /* 0x000fca00078e00ff */
[----:B------:R-:W-:-:S07]  /*0d20*/  LOP3.LUT R0, R5, R0, R6, 0xfe, !PT ;  /* 0x0000000005007212 */ /* 0x000fce00078efe06 */
.L_x_23328:
[----:B------:R-:W-:Y:S05]  /*0d30*/  BSYNC B0 ;  /* 0x0000000000007941 */ /* 0x000fea0003800000 */
.L_x_23327:
[----:B------:R-:W-:-:S04]  /*0d40*/  FMUL.FTZ R0, R0, 1 ;  /* 0x3f80000000007820 */ /* 0x000fc80000410000 */
[----:B------:R0:W1:Y:S01]  /*0d50*/  F2F.F64.F32 R28, R0 ;  /* 0x00000000001c7310 */ /* 0x0000620000201800 */
[----:B------:R-:W-:Y:S05]  /*0d60*/  BRA `(.L_x_23308) ;  /* 0x0000000000a47947 */ /* 0x000fea0003800000 */
.L_x_23320:
        /* <DEDUP_REMOVED lines=14> */
.L_x_23334:
[----:B------:R-:W-:Y:S05]  /*0e50*/  BSYNC B0 ;  /* 0x0000000000007941 */ /* 0x000fea0003800000 */
.L_x_23333:
[----:B------:R-:W-:-:S04]  /*0e60*/  FMUL.FTZ R0, R0, 1 ;  /* 0x3f80000000007820 */ /* 0x000fc80000410000 */
[----:B------:R0:W1:Y:S01]  /*0e70*/  F2F.F64.F32 R28, R0 ;  /* 0x00000000001c7310 */ /* 0x0000620000201800 */
[----:B------:R-:W-:Y:S05]  /*0e80*/  BRA `(.L_x_23308) ;  /* 0x00000000005c7947 */ /* 0x000fea0003800000 */
.L_x_23307:
        /* <DEDUP_REMOVED lines=16> */
.L_x_23335:
[----:B------:R-:W-:Y:S01]  /*0f90*/  CS2R R28, SRZ ;  /* 0x00000000001c7805 */ /* 0x000fe2000001ff00 */
[----:B------:R-:W-:Y:S06]  /*0fa0*/  BRA `(.L_x_23308) ;  /* 0x0000000000147947 */ /* 0x000fec0003800000 */
.L_x_23332:
[----:B------:R-:W2:Y:S02]  /*0fb0*/  LDG.E.64 R28, desc[UR36][R4.64] ;  /* 0x00000024041c7981 */ /* 0x000ea4000c1e1b00 */
[----:B--2---:R-:W0:Y:S01]  /*0fc0*/  I2F.F64.U64 R28, R28 ;  /* 0x0000001c001c7312 */ /* 0x004e220000301800 */
[----:B------:R-:W-:Y:S05]  /*0fd0*/  BRA `(.L_x_23308) ;  /* 0x0000000000087947 */ /* 0x000fea0003800000 */
.L_x_23331:
[----:B------:R-:W2:Y:S02]  /*0fe0*/  LDG.E R4, desc[UR36][R4.64] ;  /* 0x0000002404047981 */ /* 0x000ea4000c1e1900 */
[----:B--2---:R0:W1:Y:S02]  /*0ff0*/  I2F.F64.U32 R28, R4 ;  /* 0x00000004001c7312 */ /* 0x0040640000201800 */
.L_x_23308:
[----:B------:R-:W3:Y:S02]  /*1000*/  S2R R23, SR_TID.X ;  /* 0x0000000000177919 */ /* 0x000ee40000002100 */
[----:B---3--:R-:W-:-:S07]  /*1010*/  VIADD R23, R23, 0x80 ;  /* 0x0000008017177836 */ /* 0x008fce0000000000 */
.L_x_23302:
[----:B------:R-:W-:Y:S05]  /*1020*/  BSYNC B6 ;  /* 0x0000000000067941 */ /* 0x000fea0003800000 */
.L_x_23301:
        /* <DEDUP_REMOVED lines=24> */
.L_x_23341:
[----:B------:R-:W3:Y:S02]  /*11b0*/  LDG.E.U8 R4, desc[UR36][R4.64] ;  /* 0x0000002404047981 */ /* 0x000ee4000c1e1100 */
[----:B---3--:R0:W1:Y:S01]  /*11c0*/  I2F.F64.U16 R24, R4 ;  /* 0x0000000400187312 */ /* 0x0080620000101800 */
[----:B------:R-:W-:Y:S05]  /*11d0*/  BRA `(.L_x_23343) ;  /* 0x0000000c00707947 */ /* 0x000fea0003800000 */
.L_x_23340:
        /* <DEDUP_REMOVED lines=9> */
.L_x_23345:
[----:B------:R-:W3:Y:S02]  /*1270*/  LDG.E R4, desc[UR36][R4.64] ;  /* 0x0000002404047981 */ /* 0x000ee4000c1e1900 */
[----:B---3--:R0:W1:Y:S01]  /*1280*/  I2F.F64 R24, R4 ;  /* 0x0000000400187312 */ /* 0x0080620000201c00 */
[----:B------:R-:W-:Y:S05]  /*1290*/  BRA `(.L_x_23343) ;  /* 0x0000000c00407947 */ /* 0x000fea0003800000 */
.L_x_23344:
[----:B------:R-:W3:Y:S02]  /*12a0*/  LDG.E.U16 R4, desc[UR36][R4.64] ;  /* 0x0000002404047981 */ /* 0x000ee4000c1e1500 */
[----:B---3--:R0:W1:Y:S01]  /*12b0*/  I2F.F64.S16 R24, R4 ;  /* 0x0000000400187312 */ /* 0x0080620000101c00 */
[----:B------:R-:W-:Y:S05]  /*12c0*/  BRA `(.L_x_23343) ;  /* 0x0000000c00347947 */ /* 0x000fea0003800000 */
.L_x_23339:
        /* <DEDUP_REMOVED lines=10> */
.L_x_23347:
[----:B------:R-:W3:Y:S02]  /*1370*/  LDG.E.U16 R0, desc[UR36][R4.64] ;  /* 0x0000002404007981 */ /* 0x000ee4000c1e1500 */
[----:B---3--:R-:W-:-:S05]  /*1380*/  HADD2.F32 R0, -RZ, R0.H0_H0 ;  /* 0x20000000ff007230 */ /* 0x008fca0000004100 */
[----:B------:R-:W-:-:S04]  /*1390*/  FMUL.FTZ R0, R0, 1 ;  /* 0x3f80000000007820 */ /* 0x000fc80000410000 */
[----:B------:R0:W1:Y:S01]  /*13a0*/  F2F.F64.F32 R24, R0 ;  /* 0x0000000000187310 */ /* 0x0000620000201800 */
[----:B------:R-:W-:Y:S05]  /*13b0*/  BRA `(.L_x_23343) ;  /* 0x0000000800f87947 */ /* 0x000fea0003800000 */
.L_x_23346:
        /* <DEDUP_REMOVED lines=10> */
.L_x_23349:
[----:B------:R-:W3:Y:S02]  /*1460*/  LDG.E.U16 R4, desc[UR36][R4.64] ;  /* 0x0000002404047981 */ /* 0x000ee4000c1e1500 */
[----:B---3--:R-:W-:-:S05]  /*1470*/  HADD2.F32 R0, -RZ, R4.H0_H0 ;  /* 0x20000004ff007230 */ /* 0x008fca0000004100 */
[----:B------:R-:W-:-:S04]  /*1480*/  FMUL.FTZ R0, R0, 1 ;  /* 0x3f80000000007820 */ /* 0x000fc80000410000 */
[----:B------:R0:W1:Y:S01]  /*1490*/  F2F.F64.F32 R24, R0 ;  /* 0x0000000000187310 */ /* 0x0000620000201800 */
[----:B------:R-:W-:Y:S05]  /*14a0*/  BRA `(.L_x_23343) ;  /* 0x0000000800bc7947 */ /* 0x000fea0003800000 */
.L_x_23348:
[----:B------:R0:W5:Y:S01]  /*14b0*/  LDG.E.64 R24, desc[UR36][R4.64] ;  /* 0x0000002404187981 */ /* 0x000162000c1e1b00 */
[----:B------:R-:W-:Y:S05]  /*14c0*/  BRA `(.L_x_23343) ;  /* 0x0000000800b47947 */ /* 0x000fea0003800000 */
.L_x_23338:
        /* <DEDUP_REMOVED lines=13> */
.L_x_23352:
[----:B------:R0:W5:Y:S01]  /*15a0*/  LDG.E.64 R24, desc[UR36][R4.64] ;  /* 0x0000002404187981 */ /* 0x000162000c1e1b00 */
[----:B------:R-:W-:Y:S05]  /*15b0*/  BRA `(.L_x_23343) ;  /* 0x0000000800787947 */ /* 0x000fea0003800000 */
.L_x_23351:
        /* <DEDUP_REMOVED lines=28> */
.L_x_23354:
[----:B------:R-:W3:Y:S02]  /*1780*/  LDG.E.U8 R4, desc[UR36][R4.64] ;  /* 0x0000002404047981 */ /* 0x000ee4000c1e1100 */
[----:B---3--:R-:W-:-:S05]  /*1790*/  IMAD.SHL.U32 R0, R4, 0x2000000, RZ ;  /* 0x0200000004007824 */ /* 0x008fca00078e00ff */
        /* <DEDUP_REMOVED lines=11> */
[----:B------:R3:W0:Y:S01]  /*1850*/  F2F.F64.F32 R24, R0 ;  /* 0x0000000000187310 */ /* 0x0006220000201800 */
[----:B------:R-:W-:Y:S05]  /*1860*/  BRA `(.L_x_23343) ;  /* 0x0000000400cc7947 */ /* 0x000fea0003800000 */
.L_x_23353:
[----:B------:R-:W3:Y:S02]  /*1870*/  LDG.E.U16 R0, desc[UR36][R4.64] ;  /* 0x0000002404007981 */ /* 0x000ee4000c1e1500 */
[----:B---3--:R-:W-:-:S04]  /*1880*/  IMAD.U32 R0, R0, 0x10000, RZ ;  /* 0x0001000000007824 */ /* 0x008fc800078e00ff */
[----:B------:R-:W-:-:S04]  /*1890*/  FMUL.FTZ R0, R0, 1 ;  /* 0x3f80000000007820 */ /* 0x000fc80000410000 */
[----:B------:R0:W1:Y:S01]  /*18a0*/  F2F.F64.F32 R24, R0 ;  /* 0x0000000000187310 */ /* 0x0000620000201800 */
[----:B------:R-:W-:Y:S05]  /*18b0*/  BRA `(.L_x_23343) ;  /* 0x0000000400b87947 */ /* 0x000fea0003800000 */
.L_x_23350:
        /* <DEDUP_REMOVED lines=11> */
.L_x_23357:
        /* <DEDUP_REMOVED lines=21> */
.L_x_23361:
[----:B------:R-:W-:Y:S05]  /*1ac0*/  BSYNC B1 ;  /* 0x0000000000017941 */ /* 0x000fea0003800000 */
.L_x_23360:
[----:B------:R-:W-:Y:S01]  /*1ad0*/  LEA R5, R0, 0x3b800000, 0x17 ;  /* 0x3b80000000057811 */ /* 0x000fe200078eb8ff */
[----:B------:R-:W-:-:S05]  /*1ae0*/  IMAD.SHL.U32 R0, R3, 0x100000, RZ ;  /* 0x0010000003007824 */ /* 0x000fca00078e00ff */
[----:B------:R-:W-:-:S07]  /*1af0*/  LOP3.LUT R0, R5, R0, R6, 0xfe, !PT ;  /* 0x0000000005007212 */ /* 0x000fce00078efe06 */
.L_x_23359:
[----:B------:R-:W-:Y:S05]  /*1b00*/  BSYNC B0 ;  /* 0x0000000000007941 */ /* 0x000fea0003800000 */
.L_x_23358:
[----:B------:R-:W-:-:S04]  /*1b10*/  FMUL.FTZ R0, R0, 1 ;  /* 0x3f80000000007820 */ /* 0x000fc80000410000 */
[----:B------:R0:W1:Y:S01]  /*1b20*/  F2F.F64.F32 R24, R0 ;  /* 0x0000000000187310 */ /* 0x0000620000201800 */
[----:B------:R-:W-:Y:S05]  /*1b30*/  BRA `(.L_x_23343) ;  /* 0x0000000400187947 */ /* 0x000fea0003800000 */
.L_x_23356:
        /* <DEDUP_REMOVED lines=21> */
.L_x_23365:
[----:B------:R-:W-:Y:S05]  /*1c90*/  BSYNC B1 ;  /* 0x0000000000017941 */ /* 0x000fea0003800000 */
.L_x_23364:
[----:B------:R-:W-:Y:S01]  /*1ca0*/  LEA R5, R0, 0x37800000, 0x17 ;  /* 0x3780000000057811 */ /* 0x000fe200078eb8ff */
[----:B------:R-:W-:-:S05]  /*1cb0*/  IMAD.SHL.U32 R0, R3, 0x200000, RZ ;  /* 0x0020000003007824 */ /* 0x000fca00078e00ff */
[----:B------:R-:W-:-:S07]  /*1cc0*/  LOP3.LUT R0, R5, R0, R6, 0xfe, !PT ;  /* 0x0000000005007212 */ /* 0x000fce00078efe06 */
.L_x_23363:
[----:B------:R-:W-:Y:S05]  /*1cd0*/  BSYNC B0 ;  /* 0x0000000000007941 */ /* 0x000fea0003800000 */
.L_x_23362:
[----:B------:R-:W-:-:S04]  /*1ce0*/  FMUL.FTZ R0, R0, 1 ;  /* 0x3f80000000007820 */ /* 0x000fc80000410000 */
[----:B------:R0:W1:Y:S01]  /*1cf0*/  F2F.F64.F32 R24, R0 ;  /* 0x0000000000187310 */ /* 0x0000620000201800 */
[----:B------:R-:W-:Y:S05]  /*1d00*/  BRA `(.L_x_23343) ;  /* 0x0000000000a47947 */ /* 0x000fea0003800000 */
.L_x_23355:
        /* <DEDUP_REMOVED lines=14> */
.L_x_23369:
[----:B------:R-:W-:Y:S05]  /*1df0*/  BSYNC B0 ;  /* 0x0000000000007941 */ /* 0x000fea0003800000 */
.L_x_23368:
[----:B------:R-:W-:-:S04]  /*1e00*/  FMUL.FTZ R0, R0, 1 ;  /* 0x3f80000000007820 */ /* 0x000fc80000410000 */
[----:B------:R0:W1:Y:S01]  /*1e10*/  F2F.F64.F32 R24, R0 ;  /* 0x0000000000187310 */ /* 0x0000620000201800 */
[----:B------:R-:W-:Y:S05]  /*1e20*/  BRA `(.L_x_23343) ;  /* 0x00000000005c7947 */ /* 0x000fea0003800000 */
.L_x_23342:
        /* <DEDUP_REMOVED lines=16> */
.L_x_23370:
[----:B------:R-:W-:Y:S01]  /*1f30*/  CS2R R24, SRZ ;  /* 0x0000000000187805 */ /* 0x000fe2000001ff00 */
[----:B------:R-:W-:Y:S06]  /*1f40*/  BRA `(.L_x_23343) ;  /* 0x0000000000147947 */ /* 0x000fec0003800000 */
.L_x_23367:
[----:B------:R-:W3:Y:S02]  /*1f50*/  LDG.E.64 R24, desc[UR36][R4.64] ;  /* 0x0000002404187981 */ /* 0x000ee4000c1e1b00 */
[----:B---3--:R-:W0:Y:S01]  /*1f60*/  I2F.F64.U64 R24, R24 ;  /* 0x0000001800187312 */ /* 0x008e220000301800 */
[----:B------:R-:W-:Y:S05]  /*1f70*/  BRA `(.L_x_23343) ;  /* 0x0000000000087947 */ /* 0x000fea0003800000 */
.L_x_23366:
[----:B------:R-:W3:Y:S02]  /*1f80*/  LDG.E R4, desc[UR36][R4.64] ;  /* 0x0000002404047981 */ /* 0x000ee4000c1e1900 */
[----:B---3--:R0:W1:Y:S02]  /*1f90*/  I2F.F64.U32 R24, R4 ;  /* 0x0000000400187312 */ /* 0x0080640000201800 */
.L_x_23343:
[----:B------:R-:W-:-:S07]  /*1fa0*/  VIADD R23, R23, 0x80 ;  /* 0x0000008017177836 */ /* 0x000fce0000000000 */
.L_x_23337:
[----:B------:R-:W-:Y:S05]  /*1fb0*/  BSYNC B6 ;  /* 0x0000000000067941 */ /* 0x000fea0003800000 */
.L_x_23336:
[----:B------:R-:W-:Y:S01]  /*1fc0*/  ISETP.GE.AND P0, PT, R23, R2, PT ;  /* 0x000000021700720c */ /* 0x000fe20003f06270 */
[----:B------:R-:W-:Y:S01]  /*1fd0*/  BSSY B6, `(.L_x_23371) ;  /* 0x00000f9000067945 */ /* 0x000fe20003800000 */
[----:B------:R-:W-:Y:S02]  /*1fe0*/  CS2R R16, SRZ ;  /* 0x0000000000107805 */ /* 0x000fe4000001ff00 */
[----:B------:R-:W-:-:S09]  /*1ff0*/  CS2R R18, SRZ ;  /* 0x0000000000127805 */ /* 0x000fd2000001ff00 */
[----:B------:R-:W-:Y:S05]  /*2000*/  @P0 BRA `(.L_x_23372) ;  /* 0x0000000c00d40947 */ /* 0x000fea0003800000 */
[----:B01----:R-:W0:Y:S01]  /*2010*/  LDC.64 R4, c[0x0][0x238] ;  /* 0x00008e00ff047b82 */ /* 0x003e220000000a00 */
[----:B---3--:R-:W-:Y:S01]  /*2020*/  IMAD R0, R26, 0x200, R23 ;  /* 0x000002001a007824 */ /* 0x008fe200078e0217 */
        /* <DEDUP_REMOVED lines=19> */
.L_x_23376:
[----:B------:R-:W3:Y:S02]  /*2160*/  LDG.E.U8 R4, desc[UR36][R4.64] ;  /* 0x0000002404047981 */ /* 0x000ee4000c1e1100 */
[----:B---3--:R0:W1:Y:S01]  /*2170*/  I2F.F64.U16 R18, R4 ;  /* 0x0000000400127312 */ /* 0x0080620000101800 */
[----:B------:R-:W-:Y:S05]  /*2180*/  BRA `(.L_x_23378) ;  /* 0x0000000c00707947 */ /* 0x000fea0003800000 */
.L_x_23375:
        /* <DEDUP_REMOVED lines=9> */
.L_x_23380:
[----:B------:R-:W3:Y:S02]  /*2220*/  LDG.E R4, desc[UR36][R4.64] ;  /* 0x0000002404047981 */ /* 0x000ee4000c1e1900 */
[----:B---3--:R0:W1:Y:S01]  /*2230*/  I2F.F64 R18, R4 ;  /* 0x0000000400127312 */ /* 0x0080620000201c00 */
[----:B------:R-:W-:Y:S05]  /*2240*/  BRA `(.L_x_23378) ;  /* 0x0000000c00407947 */ /* 0x000fea0003800000 */
.L_x_23379:
[----:B------:R-:W3:Y:S02]  /*2250*/  LDG.E.U16 R4, desc[UR36][R4.64] ;  /* 0x0000002404047981 */ /* 0x000ee4000c1e1500 */
[----:B---3--:R0:W1:Y:S01]  /*2260*/  I2F.F64.S16 R18, R4 ;  /* 0x0000000400127312 */ /* 0x0080620000101c00 */
[----:B------:R-:W-:Y:S05]  /*2270*/  BRA `(.L_x_23378) ;  /* 0x0000000c00347947 */ /* 0x000fea0003800000 */
.L_x_23374:
        /* <DEDUP_REMOVED lines=10> */
.L_x_23382:
[----:B------:R-:W3:Y:S02]  /*2320*/  LDG.E.U16 R0, desc[UR36][R4.64] ;  /* 0x0000002404007981 */ /* 0x000ee4000c1e1500 */
[----:B---3--:R-:W-:-:S05]  /*2330*/  HADD2.F32 R0, -RZ, R0.H0_H0 ;  /* 0x20000000ff007230 */ /* 0x008fca0000004100 */
[----:B------:R-:W-:-:S04]  /*2340*/  FMUL.FTZ R0, R0, 1 ;  /* 0x3f80000000007820 */ /* 0x000fc80000410000 */
[----:B------:R0:W1:Y:S01]  /*2350*/  F2F.F64.F32 R18, R0 ;  /* 0x0000000000127310 */ /* 0x0000620000201800 */
[----:B------:R-:W-:Y:S05]  /*2360*/  BRA `(.L_x_23378) ;  /* 0x0000000800f87947 */ /* 0x000fea0003800000 */
.L_x_23381:
        /* <DEDUP_REMOVED lines=10> */
.L_x_23384:
[----:B------:R-:W3:Y:S02]  /*2410*/  LDG.E.U16 R4, desc[UR36][R4.64] ;  /* 0x0000002404047981 */ /* 0x000ee4000c1e1500 */
[----:B---3--:R-:W-:-:S05]  /*2420*/  HADD2.F32 R0, -RZ, R4.H0_H0 ;  /* 0x20000004ff007230 */ /* 0x008fca0000004100 */
[----:B------:R-:W-:-:S04]  /*2430*/  FMUL.FTZ R0, R0, 1 ;  /* 0x3f80000000007820 */ /* 0x000fc80000410000 */
[----:B------:R0:W1:Y:S01]  /*2440*/  F2F.F64.F32 R18, R0 ;  /* 0x0000000000127310 */ /* 0x0000620000201800 */
[----:B------:R-:W-:Y:S05]  /*2450*/  BRA `(.L_x_23378) ;  /* 0x0000000800bc7947 */ /* 0x000fea0003800000 */
.L_x_23383:
[----:B------:R0:W5:Y:S01]  /*2460*/  LDG.E.64 R18, desc[UR36][R4.64] ;  /* 0x0000002404127981 */ /* 0x000162000c1e1b00 */
[----:B------:R-:W-:Y:S05]  /*2470*/  BRA `(.L_x_23378) ;  /* 0x0000000800b47947 */ /* 0x000fea0003800000 */
.L_x_23373:
        /* <DEDUP_REMOVED lines=13> */
.L_x_23387:
[----:B------:R0:W5:Y:S01]  /*2550*/  LDG.E.64 R18, desc[UR36][R4.64] ;  /* 0x0000002404127981 */ /* 0x000162000c1e1b00 */
[----:B------:R-:W-:Y:S05]  /*2560*/  BRA `(.L_x_23378) ;  /* 0x0000000800787947 */ /* 0x000fea0003800000 */
.L_x_23386:
        /* <DEDUP_REMOVED lines=28> */
.L_x_23389:
        /* <DEDUP_REMOVED lines=15> */
.L_x_23388:
[----:B------:R-:W3:Y:S02]  /*2820*/  LDG.E.U16 R0, desc[UR36][R4.64] ;  /* 0x0000002404007981 */ /* 0x000ee4000c1e1500 */
[----:B---3--:R-:W-:-:S04]  /*2830*/  IMAD.U32 R0, R0, 0x10000, RZ ;  /* 0x0001000000007824 */ /* 0x008fc800078e00ff */
[----:B------:R-:W-:-:S04]  /*2840*/  FMUL.FTZ R0, R0, 1 ;  /* 0x3f80000000007820 */ /* 0x000fc80000410000 */
[----:B------:R0:W1:Y:S01]  /*2850*/  F2F.F64.F32 R18, R0 ;  /* 0x0000000000127310 */ /* 0x0000620000201800 */
[----:B------:R-:W-:Y:S05]  /*2860*/  BRA `(.L_x_23378) ;  /* 0x0000000400b87947 */ /* 0x000fea0003800000 */
.L_x_23385:
        /* <DEDUP_REMOVED lines=11> */
.L_x_23392:
        /* <DEDUP_REMOVED lines=21> */
.L_x_23396:
[----:B------:R-:W-:Y:S05]  /*2a70*/  BSYNC B1 ;  /* 0x0000000000017941 */ /* 0x000fea0003800000 */
.L_x_23395:
[----:B------:R-:W-:Y:S01]  /*2a80*/  LEA R5, R0, 0x3b800000, 0x17 ;  /* 0x3b80000000057811 */ /* 0x000fe200078eb8ff */
[----:B------:R-:W-:-:S05]  /*2a90*/  IMAD.SHL.U32 R0, R3, 0x100000, RZ ;  /* 0x0010000003007824 */ /* 0x000fca00078e00ff */
[----:B------:R-:W-:-:S07]  /*2aa0*/  LOP3.LUT R0, R5, R0, R6, 0xfe, !PT ;  /* 0x0000000005007212 */ /* 0x000fce00078efe06 */
.L_x_23394:
[----:B------:R-:W-:Y:S05]  /*2ab0*/  BSYNC B0 ;  /* 0x0000000000007941 */ /* 0x000fea0003800000 */
.L_x_23393:
[----:B------:R-:W-:-:S04]  /*2ac0*/  FMUL.FTZ R0, R0, 1 ;  /* 0x3f80000000007820 */ /* 0x000fc80000410000 */
[----:B------:R3:W0:Y:S01]  /*2ad0*/  F2F.F64.F32 R18, R0 ;  /* 0x0000000000127310 */ /* 0x0006220000201800 */
[----:B------:R-:W-:Y:S05]  /*2ae0*/  BRA `(.L_x_23378) ;  /* 0x0000000400187947 */ /* 0x000fea0003800000 */
.L_x_23391:
        /* <DEDUP_REMOVED lines=21> */
.L_x_23400:
[----:B------:R-:W-:Y:S05]  /*2c40*/  BSYNC B1 ;  /* 0x0000000000017941 */ /* 0x000fea0003800000 */
.L_x_23399:
[----:B------:R-:W-:Y:S01]  /*2c50*/  LEA R5, R0, 0x37800000, 0x17 ;  /* 0x3780000000057811 */ /* 0x000fe200078eb8ff */
[----:B------:R-:W-:-:S05]  /*2c60*/  IMAD.SHL.U32 R0, R3, 0x200000, RZ ;  /* 0x0020000003007824 */ /* 0x000fca00078e00ff */
[----:B------:R-:W-:-:S07]  /*2c70*/  LOP3.LUT R0, R5, R0, R6, 0xfe, !PT ;  /* 0x0000000005007212 */ /* 0x000fce00078efe06 */
.L_x_23398:
[----:B------:R-:W-:Y:S05]  /*2c80*/  BSYNC B0 ;  /* 0x0000000000007941 */ /* 0x000fea0003800000 */
.L_x_23397:
[----:B------:R-:W-:-:S04]  /*2c90*/  FMUL.FTZ R0, R0, 1 ;  /* 0x3f80000000007820 */ /* 0x000fc80000410000 */
[----:B------:R0:W1:Y:S01]  /*2ca0*/  F2F.F64.F32 R18, R0 ;  /* 0x0000000000127310 */ /* 0x0000620000201800 */
[----:B------:R-:W-:Y:S05]  /*2cb0*/  BRA `(.L_x_23378) ;  /* 0x0000000000a47947 */ /* 0x000fea0003800000 */
.L_x_23390:
        /* <DEDUP_REMOVED lines=14> */
.L_x_23404:
[----:B------:R-:W-:Y:S05]  /*2da0*/  BSYNC B0 ;  /* 0x0000000000007941 */ /* 0x000fea0003800000 */
.L_x_23403:
[----:B------:R-:W-:-:S04]  /*2db0*/  FMUL.FTZ R0, R0, 1 ;  /* 0x3f80000000007820 */ /* 0x000fc80000410000 */
[----:B------:R0:W1:Y:S01]  /*2dc0*/  F2F.F64.F32 R18, R0 ;  /* 0x0000000000127310 */ /* 0x0000620000201800 */
[----:B------:R-:W-:Y:S05]  /*2dd0*/  BRA `(.L_x_23378) ;  /* 0x00000000005c7947 */ /* 0x000fea0003800000 */
.L_x_23377:
        /* <DEDUP_REMOVED lines=16> */
.L_x_23405:
[----:B------:R-:W-:Y:S01]  /*2ee0*/  CS2R R18, SRZ ;  /* 0x0000000000127805 */ /* 0x000fe2000001ff00 */
[----:B------:R-:W-:Y:S06]  /*2ef0*/  BRA `(.L_x_23378) ;  /* 0x0000000000147947 */ /* 0x000fec0003800000 */
.L_x_23402:
[----:B------:R-:W3:Y:S02]  /*2f00*/  LDG.E.64 R18, desc[UR36][R4.64] ;  /* 0x0000002404127981 */ /* 0x000ee4000c1e1b00 */
[----:B---3--:R-:W0:Y:S01]  /*2f10*/  I2F.F64.U64 R18, R18 ;  /* 0x0000001200127312 */ /* 0x008e220000301800 */
[----:B------:R-:W-:Y:S05]  /*2f20*/  BRA `(.L_x_23378) ;  /* 0x0000000000087947 */ /* 0x000fea0003800000 */
.L_x_23401:
[----:B------:R-:W3:Y:S02]  /*2f30*/  LDG.E R4, desc[UR36][R4.64] ;  /* 0x0000002404047981 */ /* 0x000ee4000c1e1900 */
[----:B---3--:R0:W1:Y:S02]  /*2f40*/  I2F.F64.U32 R18, R4 ;  /* 0x0000000400127312 */ /* 0x0080640000201800 */
.L_x_23378:
[----:B------:R-:W-:-:S07]  /*2f50*/  VIADD R23, R23, 0x80 ;  /* 0x0000008017177836 */ /* 0x000fce0000000000 */
.L_x_23372:
[----:B------:R-:W-:Y:S05]  /*2f60*/  BSYNC B6 ;  /* 0x0000000000067941 */ /* 0x000fea0003800000 */
.L_x_23371:
        /* <DEDUP_REMOVED lines=23> */
.L_x_23411:
[----:B------:R-:W3:Y:S02]  /*30e0*/  LDG.E.U8 R4, desc[UR36][R4.64] ;  /* 0x0000002404047981 */ /* 0x000ee4000c1e1100 */
[----:B---3--:R0:W1:Y:S01]  /*30f0*/  I2F.F64.U16 R16, R4 ;  /* 0x0000000400107312 */ /* 0x0080620000101800 */
[----:B------:R-:W-:Y:S05]  /*3100*/  BRA `(.L_x_23407) ;  /* 0x0000000c006c7947 */ /* 0x000fea0003800000 */
.L_x_23410:
        /* <DEDUP_REMOVED lines=9> */
.L_x_23414:
[----:B------:R-:W3:Y:S02]  /*31a0*/  LDG.E R4, desc[UR36][R4.64] ;  /* 0x0000002404047981 */ /* 0x000ee4000c1e1900 */
[----:B---3--:R0:W1:Y:S01]  /*31b0*/  I2F.F64 R16, R4 ;  /* 0x0000000400107312 */ /* 0x0080620000201c00 */
[----:B------:R-:W-:Y:S05]  /*31c0*/  BRA `(.L_x_23407) ;  /* 0x0000000c003c7947 */ /* 0x000fea0003800000 */
.L_x_23413:
[----:B------:R-:W3:Y:S02]  /*31d0*/  LDG.E.U16 R4, desc[UR36][R4.64] ;  /* 0x0000002404047981 */ /* 0x000ee4000c1e1500 */
[----:B---3--:R0:W1:Y:S01]  /*31e0*/  I2F.F64.S16 R16, R4 ;  /* 0x0000000400107312 */ /* 0x0080620000101c00 */
[----:B------:R-:W-:Y:S05]  /*31f0*/  BRA `(.L_x_23407) ;  /* 0x0000000c00307947 */ /* 0x000fea0003800000 */
.L_x_23409:
        /* <DEDUP_REMOVED lines=10> */
.L_x_23416:
[----:B------:R-:W3:Y:S02]  /*32a0*/  LDG.E.U16 R0, desc[UR36][R4.64] ;  /* 0x0000002404007981 */ /* 0x000ee4000c1e1500 */
[----:B---3--:R-:W-:-:S05]  /*32b0*/  HADD2.F32 R0, -RZ, R0.H0_H0 ;  /* 0x20000000ff007230 */ /* 0x008fca0000004100 */
[----:B------:R-:W-:-:S04]  /*32c0*/  FMUL.FTZ R0, R0, 1 ;  /* 0x3f80000000007820 */ /* 0x000fc80000410000 */
[----:B------:R0:W1:Y:S01]  /*32d0*/  F2F.F64.F32 R16, R0 ;  /* 0x0000000000107310 */ /* 0x0000620000201800 */
[----:B------:R-:W-:Y:S05]  /*32e0*/  BRA `(.L_x_23407) ;  /* 0x0000000800f47947 */ /* 0x000fea0003800000 */
.L_x_23415:
        /* <DEDUP_REMOVED lines=10> */
.L_x_23418:
[----:B------:R-:W3:Y:S02]  /*3390*/  LDG.E.U16 R4, desc[UR36][R4.64] ;  /* 0x0000002404047981 */ /* 0x000ee4000c1e1500 */
[----:B---3--:R-:W-:-:S05]  /*33a0*/  HADD2.F32 R0, -RZ, R4.H0_H0 ;  /* 0x20000004ff007230 */ /* 0x008fca0000004100 */
[----:B------:R-:W-:-:S04]  /*33b0*/  FMUL.FTZ R0, R0, 1 ;  /* 0x3f80000000007820 */ /* 0x000fc80000410000 */
[----:B------:R0:W1:Y:S01]  /*33c0*/  F2F.F64.F32 R16, R0 ;  /* 0x0000000000107310 */ /* 0x0000620000201800 */
[----:B------:R-:W-:Y:S05]  /*33d0*/  BRA `(.L_x_23407) ;  /* 0x0000000800b87947 */ /* 0x000fea0003800000 */
.L_x_23417:
[----:B------:R0:W5:Y:S01]  /*33e0*/  LDG.E.64 R16, desc[UR36][R4.64] ;  /* 0x0000002404107981 */ /* 0x000162000c1e1b00 */
[----:B------:R-:W-:Y:S05]  /*33f0*/  BRA `(.L_x_23407) ;  /* 0x0000000800b07947 */ /* 0x000fea0003800000 */
.L_x_23408:
        /* <DEDUP_REMOVED lines=13> */
.L_x_23421:
[----:B------:R0:W5:Y:S01]  /*34d0*/  LDG.E.64 R16, desc[UR36][R4.64] ;  /* 0x0000002404107981 */ /* 0x000162000c1e1b00 */
[----:B------:R-:W-:Y:S05]  /*34e0*/  BRA `(.L_x_23407) ;  /* 0x0000000800747947 */ /* 0x000fea0003800000 */
.L_x_23420:
        /* <DEDUP_REMOVED lines=28> */
.L_x_23423:
        /* <DEDUP_REMOVED lines=15> */
.L_x_23422:
[----:B------:R-:W3:Y:S02]  /*37a0*/  LDG.E.U16 R0, desc[UR36][R4.64] ;  /* 0x0000002404007981 */ /* 0x000ee4000c1e1500 */
[----:B---3--:R-:W-:-:S04]  /*37b0*/  IMAD.U32 R0, R0, 0x10000, RZ ;  /* 0x0001000000007824 */ /* 0x008fc800078e00ff */
[----:B------:R-:W-:-:S04]  /*37c0*/  FMUL.FTZ R0, R0, 1 ;  /* 0x3f80000000007820 */ /* 0x000fc80000410000 */
[----:B------:R0:W1:Y:S01]  /*37d0*/  F2F.F64.F32 R16, R0 ;  /* 0x0000000000107310 */ /* 0x0000620000201800 */
[----:B------:R-:W-:Y:S05]  /*37e0*/  BRA `(.L_x_23407) ;  /* 0x0000000400b47947 */ /* 0x000fea0003800000 */
.L_x_23419:
        /* <DEDUP_REMOVED lines=11> */
.L_x_23426:
        /* <DEDUP_REMOVED lines=21> */
.L_x_23430:
[----:B------:R-:W-:Y:S05]  /*39f0*/  BSYNC B1 ;  /* 0x0000000000017941 */ /* 0x000fea0003800000 */
.L_x_23429:
[----:B------:R-:W-:Y:S01]  /*3a00*/  LEA R5, R0, 0x3b800000, 0x17 ;  /* 0x3b80000000057811 */ /* 0x000fe200078eb8ff */
[----:B------:R-:W-:-:S05]  /*3a10*/  IMAD.SHL.U32 R0, R3, 0x100000, RZ ;  /* 0x0010000003007824 */ /* 0x000fca00078e00ff */
[----:B------:R-:W-:-:S07]  /*3a20*/  LOP3.LUT R0, R5, R0, R6, 0xfe, !PT ;  /* 0x0000000005007212 */ /* 0x000fce00078efe06 */
.L_x_23428:
[----:B------:R-:W-:Y:S05]  /*3a30*/  BSYNC B0 ;  /* 0x0000000000007941 */ /* 0x000fea0003800000 */
.L_x_23427:
[----:B------:R-:W-:-:S04]  /*3a40*/  FMUL.FTZ R0, R0, 1 ;  /* 0x3f80000000007820 */ /* 0x000fc80000410000 */
[----:B------:R0:W1:Y:S01]  /*3a50*/  F2F.F64.F32 R16, R0 ;  /* 0x0000000000107310 */ /* 0x0000620000201800 */
[----:B------:R-:W-:Y:S05]  /*3a60*/  BRA `(.L_x_23407) ;  /* 0x0000000400147947 */ /* 0x000fea0003800000 */
.L_x_23425:
        /* <DEDUP_REMOVED lines=21> */
.L_x_23434:
[----:B------:R-:W-:Y:S05]  /*3bc0*/  BSYNC B1 ;  /* 0x0000000000017941 */ /* 0x000fea0003800000 */
.L_x_23433:
[----:B------:R-:W-:Y:S01]  /*3bd0*/  LEA R5, R0, 0x37800000, 0x17 ;  /* 0x3780000000057811 */ /* 0x000fe200078eb8ff */
[----:B------:R-:W-:-:S05]  /*3be0*/  IMAD.SHL.U32 R0, R3, 0x200000, RZ ;  /* 0x0020000003007824 */ /* 0x000fca00078e00ff */
[----:B------:R-:W-:-:S07]  /*3bf0*/  LOP3.LUT R0, R5, R0, R6, 0xfe, !PT ;  /* 0x0000000005007212 */ /* 0x000fce00078efe06 */
.L_x_23432:
[----:B------:R-:W-:Y:S05]  /*3c00*/  BSYNC B0 ;  /* 0x0000000000007941 */ /* 0x000fea0003800000 */
.L_x_23431:
[----:B------:R-:W-:-:S04]  /*3c10*/  FMUL.FTZ R0, R0, 1 ;  /* 0x3f80000000007820 */ /* 0x000fc80000410000 */
[----:B------:R0:W1:Y:S01]  /*3c20*/  F2F.F64.F32 R16, R0 ;  /* 0x0000000000107310 */ /* 0x0000620000201800 */
[----:B------:R-:W-:Y:S05]  /*3c30*/  BRA `(.L_x_23407) ;  /* 0x0000000000a07947 */ /* 0x000fea0003800000 */
.L_x_23424:
        /* <DEDUP_REMOVED lines=14> */
.L_x_23438:
[----:B------:R-:W-:Y:S05]  /*3d20*/  BSYNC B0 ;  /* 0x0000000000007941 */ /* 0x000fea0003800000 */
.L_x_23437:
[----:B------:R-:W-:-:S04]  /*3d30*/  FMUL.FTZ R0, R0, 1 ;  /* 0x3f80000000007820 */ /* 0x000fc80000410000 */
[----:B------:R0:W1:Y:S01]  /*3d40*/  F2F.F64.F32 R16, R0 ;  /* 0x0000000000107310 */ /* 0x0000620000201800 */
[----:B------:R-:W-:Y:S05]  /*3d50*/  BRA `(.L_x_23407) ;  /* 0x0000000000587947 */ /* 0x000fea0003800000 */
.L_x_23412:
        /* <DEDUP_REMOVED lines=16> */
.L_x_23439:
[----:B------:R-:W-:Y:S05]  /*3e60*/  BRA `(.L_x_23407) ;  /* 0x0000000000147947 */ /* 0x000fea0003800000 */
.L_x_23436:
[----:B------:R-:W3:Y:S02]  /*3e70*/  LDG.E.64 R16, desc[UR36][R4.64] ;  /* 0x0000002404107981 */ /* 0x000ee4000c1e1b00 */
[----:B---3--:R-:W0:Y:S01]  /*3e80*/  I2F.F64.U64 R16, R16 ;  /* 0x0000001000107312 */ /* 0x008e220000301800 */
[----:B------:R-:W-:Y:S05]  /*3e90*/  BRA `(.L_x_23407) ;  /* 0x0000000000087947 */ /* 0x000fea0003800000 */
.L_x_23435:
[----:B------:R-:W3:Y:S02]  /*3ea0*/  LDG.E R4, desc[UR36][R4.64] ;  /* 0x0000002404047981 */ /* 0x000ee4000c1e1900 */
[----:B---3--:R0:W1:Y:S02]  /*3eb0*/  I2F.F64.U32 R16, R4 ;  /* 0x0000000400107312 */ /* 0x0080640000201800 */
.L_x_23407:
[----:B------:R-:W-:Y:S05]  /*3ec0*/  BSYNC B6 ;  /* 0x0000000000067941 */ /* 0x000fea0003800000 */
.L_x_23406:
[----:B------:R-:W2:Y:S01]  /*3ed0*/  S2R R3, SR_TID.X ;  /* 0x0000000000037919 */ /* 0x000ea20000002100 */
[----:B------:R-:W-:Y:S01]  /*3ee0*/  BSSY B1, `(.L_x_23440) ;  /* 0x000011b000017945 */ /* 0x000fe20003800000 */
[----:B--2---:R-:W-:-:S13]  /*3ef0*/  ISETP.GE.AND P1, PT, R3, R2, PT ;  /* 0x000000020300720c */ /* 0x004fda0003f26270 */
[----:B------:R-:W-:Y:S05]  /*3f00*/  @P1 BRA `(.L_x_23441) ;  /* 0x0000001000601947 */ /* 0x000fea0003800000 */
[----:B01----:R-:W0:Y:S01]  /*3f10*/  LDC.64 R4, c[0x0][0x218] ;  /* 0x00008600ff047b82 */ /* 0x003e220000000a00 */
[----:B----45:R-:W-:Y:S01]  /*3f20*/  LOP3.LUT R7, R29, 0x7fffffff, RZ, 0xc0, !PT ;  /* 0x7fffffff1d077812 */ /* 0x030fe200078ec0ff */
        /* <DEDUP_REMOVED lines=36> */
.L_x_23448:
        /* <DEDUP_REMOVED lines=12> */
.L_x_23447:
[----:B------:R-:W-:-:S07]  /*4230*/  IMAD.MOV.U32 R8, RZ, RZ, R12 ;  /* 0x000000ffff087224 */ /* 0x000fce00078e000c */
.L_x_23446:
[----:B------:R-:W-:Y:S05]  /*4240*/  BSYNC B2 ;  /* 0x0000000000027941 */ /* 0x000fea0003800000 */
.L_x_23445:
        /* <DEDUP_REMOVED lines=13> */
.L_x_23454:
        /* <DEDUP_REMOVED lines=33> */
.L_x_23453:
[----:B------:R-:W-:-:S07]  /*4530*/  IMAD.MOV.U32 R8, RZ, RZ, R12 ;  /* 0x000000ffff087224 */ /* 0x000fce00078e000c */
.L_x_23452:
[----:B------:R-:W-:Y:S05]  /*4540*/  BSYNC B3 ;  /* 0x0000000000037941 */ /* 0x000fea0003800000 */
.L_x_23451:
[----:B------:R-:W-:-:S13]  /*4550*/  ISETP.GE.U32.AND P0, PT, R11, 0xc, PT ;  /* 0x0000000c0b00780c */ /* 0x000fda0003f06070 */
[----:B------:R-:W-:Y:S05]  /*4560*/  @!P0 BRA `(.L_x_23450) ;  /* 0x0000000400e08947 */ /* 0x000fea0003800000 */
[----:B------:R-:W-:Y:S01]  /*4570*/  BSSY B3, `(.L_x_23455) ;  /* 0x0000075000037945 */ /* 0x000fe20003800000 */
[----:B------:R-:W-:-:S07]  /*4580*/  VIADD R8, R10, 0x10 ;  /* 0x000000100a087836 */ /* 0x000fce0000000000 */
.L_x_23456:
        /* <DEDUP_REMOVED lines=116> */
.L_x_23455:
[----:B------:R-:W-:Y:S02]  /*4cd0*/  IMAD.MOV.U32 R8, RZ, RZ, R10 ;  /* 0x000000ffff087224 */ /* 0x000fe400078e000a */
[----:B------:R-:W-:-:S07]  /*4ce0*/  IMAD.MOV.U32 R13, RZ, RZ, R11 ;  /* 0x000000ffff0d7224 */ /* 0x000fce00078e000b */
.L_x_23450:
[----:B------:R-:W-:Y:S05]  /*4cf0*/  BSYNC B2 ;  /* 0x0000000000027941 */ /* 0x000fea0003800000 */
.L_x_23449:
        /* <DEDUP_REMOVED lines=20> */
.L_x_23458:
[----:B------:R-:W-:Y:S05]  /*4e40*/  BSYNC B2 ;  /* 0x0000000000027941 */ /* 0x000fea0003800000 */
.L_x_23457:
[----:B------:R-:W-:Y:S02]  /*4e50*/  IMAD.MOV.U32 R9, RZ, RZ, R11 ;  /* 0x000000ffff097224 */ /* 0x000fe400078e000b */
[----:B------:R-:W-:-:S03]  /*4e60*/  IMAD.MOV.U32 R8, RZ, RZ, R6 ;  /* 0x000000ffff087224 */ /* 0x000fc600078e0006 */
[----:B------:R-:W-:Y:S01]  /*4e70*/  LOP3.LUT R9, R9, 0x80000000, R29, 0xb8, !PT ;  /* 0x8000000009097812 */ /* 0x000fe200078eb81d */
[----:B------:R-:W-:Y:S06]  /*4e80*/  BRA `(.L_x_23444) ;  /* 0x00000000001c7947 */ /* 0x000fec0003800000 */
.L_x_23443:
[----:B------:R-:W-:-:S06]  /*4e90*/  DSETP.GTU.AND P0, PT, R4, +INF , PT ;  /* 0x7ff000000400742a */ /* 0x000fcc0003f0c000 */
[----:B------:R-:W-:-:S14]  /*4ea0*/  DSETP.LE.AND P0, PT, R6, +INF , !P0 ;  /* 0x7ff000000600742a */ /* 0x000fdc0004703000 */
[----:B------:R-:W0:Y:S01]  /*4eb0*/  @!P0 LDC.64 R8, c[0x0][0x218] ;  /* 0x00008600ff088b82 */ /* 0x000e220000000a00 */
[----:B------:R-:W-:Y:S02]  /*4ec0*/  @P0 DSETP.NEU.AND P2, PT, R6, +INF , PT ;  /* 0x7ff000000600042a */ /* 0x000fe40003f4d000 */
[----:B0-----:R-:W-:-:S06]  /*4ed0*/  @!P0 DADD R8, R28, R8 ;  /* 0x000000001c088229 */ /* 0x001fcc0000000008 */
[----:B------:R-:W-:Y:S02]  /*4ee0*/  @P0 FSEL R8, R28, RZ, P2 ;  /* 0x000000ff1c080208 */ /* 0x000fe40001000000 */
[----:B------:R-:W-:-:S07]  /*4ef0*/  @P0 FSEL R9, R29, -QNAN , P2 ;  /* 0xfff800001d090808 */ /* 0x000fce0001000000 */
.L_x_23444:
[----:B------:R-:W-:Y:S05]  /*4f00*/  BSYNC B0 ;  /* 0x0000000000007941 */ /* 0x000fea0003800000 */
.L_x_23442:
[C---:B------:R-:W-:Y:S01]  /*4f10*/  DSETP.NEU.AND P2, PT, R8.reuse, RZ, PT ;  /* 0x000000ff0800722a */ /* 0x040fe20003f4d000 */
[----:B------:R-:W-:Y:S01]  /*4f20*/  ULDC.64 UR4, c[0x0][0x220] ;  /* 0x0000880000047ab9 */ /* 0x000fe20000000a00 */
[----:B------:R-:W-:Y:S01]  /*4f30*/  DADD R4, -R8, R28 ;  /* 0x0000000008047229 */ /* 0x000fe2000000011c */
[----:B------:R-:W-:-:S07]  /*4f40*/  PLOP3.LUT P0, PT, PT, PT, PT, 0x8, 0x0 ;  /* 0x000000000000781c */ /* 0x000fce0003f0e170 */
[----:B------:R-:W-:-:S04]  /*4f50*/  DMUL R4, R4, UR4 ;  /* 0x0000000404047c28 */ /* 0x000fc80008000000 */
[----:B------:R-:W0:Y:S01]  /*4f60*/  @P2 LDC.64 R10, c[0x0][0x218] ;  /* 0x00008600ff0a2b82 */ /* 0x000e220000000a00 */
[----:B------:R-:W-:-:S03]  /*4f70*/  @P2 DSETP.GEU.AND P3, PT, R8, RZ, PT ;  /* 0x000000ff0800222a */ /* 0x000fc60003f6e000 */
[----:B------:R-:W-:-:S03]  /*4f80*/  DADD R6, R4, -1 ;  /* 0xbff0000004067429 */ /* 0x000fc60000000000 */
[----:B0-----:R-:W-:-:S07]  /*4f90*/  @P2 DSETP.LT.XOR P0, PT, R10, RZ, !P3 ;  /* 0x000000ff0a00222a */ /* 0x001fce0005f01800 */
        /* <DEDUP_REMOVED lines=9> */
[----:B---3--:R-:W-:Y:S01]  /*5030*/  @P2 FSEL R0, R8, R4, P0 ;  /* 0x0000000408002208 */ /* 0x008fe20000000000 */
[----:B------:R-:W-:Y:S01]  /*5040*/  @!P2 IMAD.MOV.U32 R4, RZ, RZ, RZ ;  /* 0x000000ffff04a224 */ /* 0x000fe200078e00ff */
[----:B------:R-:W-:Y:S01]  /*5050*/  @P2 FSEL R9, R9, R5, P0 ;  /* 0x0000000509092208 */ /* 0x000fe20000000000 */
[----:B------:R-:W-:Y:S02]  /*5060*/  @!P2 IMAD.MOV.U32 R5, RZ, RZ, R28 ;  /* 0x000000ffff05a224 */ /* 0x000fe400078e001c */
[----:B------:R-:W-:Y:S02]  /*5070*/  @P2 IMAD.MOV.U32 R4, RZ, RZ, R0 ;  /* 0x000000ffff042224 */ /* 0x000fe400078e0000 */
[----:B------:R-:W-:-:S07]  /*5080*/  @P2 IMAD.MOV.U32 R5, RZ, RZ, R9 ;  /* 0x000000ffff052224 */ /* 0x000fce00078e0009 */
.L_x_23441:
[----:B------:R-:W-:Y:S05]  /*5090*/  BSYNC B1 ;  /* 0x0000000000017941 */ /* 0x000fea0003800000 */
.L_x_23440:
[----:B------:R-:W-:Y:S01]  /*50a0*/  VIADD R22, R3, 0x80 ;  /* 0x0000008003167836 */ /* 0x000fe20000000000 */
[----:B------:R-:W-:Y:S04]  /*50b0*/  BSSY B1, `(.L_x_23459) ;  /* 0x0000119000017945 */ /* 0x000fe80003800000 */
[----:B------:R-:W-:-:S13]  /*50c0*/  ISETP.GE.AND P0, PT, R22, R2, PT ;  /* 0x000000021600720c */ /* 0x000fda0003f06270 */
[----:B------:R-:W-:Y:S05]  /*50d0*/  @P0 BRA `(.L_x_23460) ;  /* 0x0000001000580947 */ /* 0x000fea0003800000 */
[----:B0-----:R-:W0:Y:S01]  /*50e0*/  LDC.64 R6, c[0x0][0x218] ;  /* 0x00008600ff067b82 */ /* 0x001e220000000a00 */
[----:B-1---5:R-:W-:Y:S01]  /*50f0*/  LOP3.LUT R9, R25, 0x7fffffff, RZ, 0xc0, !PT ;  /* 0x7fffffff19097812 */ /* 0x022fe200078ec0ff */
        /* <DEDUP_REMOVED lines=35> */
.L_x_23467:
        /* <DEDUP_REMOVED lines=12> */
.L_x_23466:
[----:B------:R-:W-:-:S07]  /*53f0*/  IMAD.MOV.U32 R10, RZ, RZ, R14 ;  /* 0x000000ffff0a7224 */ /* 0x000fce00078e000e */
.L_x_23465:
[----:B------:R-:W-:Y:S05]  /*5400*/  BSYNC B2 ;  /* 0x0000000000027941 */ /* 0x000fea0003800000 */
.L_x_23464:
        /* <DEDUP_REMOVED lines=13> */
.L_x_23473:
        /* <DEDUP_REMOVED lines=33> */
.L_x_23472:
[----:B------:R-:W-:-:S07]  /*56f0*/  IMAD.MOV.U32 R10, RZ, RZ, R14 ;  /* 0x000000ffff0a7224 */ /* 0x000fce00078e000e */
.L_x_23471:
[----:B------:R-:W-:Y:S05]  /*5700*/  BSYNC B3 ;  /* 0x0000000000037941 */ /* 0x000fea0003800000 */
.L_x_23470:
[----:B------:R-:W-:-:S13]  /*5710*/  ISETP.GE.U32.AND P0, PT, R13, 0xc, PT ;  /* 0x0000000c0d00780c */ /* 0x000fda0003f06070 */
[----:B------:R-:W-:Y:S05]  /*5720*/  @!P0 BRA `(.L_x_23469) ;  /* 0x0000000400e08947 */ /* 0x000fea0003800000 */
[----:B------:R-:W-:Y:S01]  /*5730*/  BSSY B3, `(.L_x_23474) ;  /* 0x0000075000037945 */ /* 0x000fe20003800000 */
[----:B------:R-:W-:-:S07]  /*5740*/  VIADD R10, R11, 0x10 ;  /* 0x000000100b0a7836 */ /* 0x000fce0000000000 */
.L_x_23475:
        /* <DEDUP_REMOVED lines=116> */
.L_x_23474:
[----:B------:R-:W-:Y:S02]  /*5e90*/  IMAD.MOV.U32 R10, RZ, RZ, R11 ;  /* 0x000000ffff0a7224 */ /* 0x000fe400078e000b */
[----:B------:R-:W-:-:S07]  /*5ea0*/  IMAD.MOV.U32 R15, RZ, RZ, R14 ;  /* 0x000000ffff0f7224 */ /* 0x000fce00078e000e */
.L_x_23469:
[----:B------:R-:W-:Y:S05]  /*5eb0*/  BSYNC B2 ;  /* 0x0000000000027941 */ /* 0x000fea0003800000 */
.L_x_23468:
        /* <DEDUP_REMOVED lines=20> */
.L_x_23477:
[----:B------:R-:W-:Y:S05]  /*6000*/  BSYNC B2 ;  /* 0x0000000000027941 */ /* 0x000fea0003800000 */
.L_x_23476:
[----:B------:R-:W-:Y:S02]  /*6010*/  IMAD.MOV.U32 R11, RZ, RZ, R13 ;  /* 0x000000ffff0b7224 */ /* 0x000fe400078e000d */
[----:B------:R-:W-:-:S03]  /*6020*/  IMAD.MOV.U32 R10, RZ, RZ, R8 ;  /* 0x000000ffff0a7224 */ /* 0x000fc600078e0008 */
[----:B------:R-:W-:Y:S01]  /*6030*/  LOP3.LUT R11, R11, 0x80000000, R25, 0xb8, !PT ;  /* 0x800000000b0b7812 */ /* 0x000fe200078eb819 */
[----:B------:R-:W-:Y:S06]  /*6040*/  BRA `(.L_x_23463) ;  /* 0x00000000001c7947 */ /* 0x000fec0003800000 */
.L_x_23462:
[----:B------:R-:W-:-:S06]  /*6050*/  DSETP.GTU.AND P0, PT, R6, +INF , PT ;  /* 0x7ff000000600742a */ /* 0x000fcc0003f0c000 */
[----:B------:R-:W-:-:S14]  /*6060*/  DSETP.LE.AND P0, PT, R8, +INF , !P0 ;  /* 0x7ff000000800742a */ /* 0x000fdc0004703000 */
[----:B------:R-:W0:Y:S01]  /*6070*/  @!P0 LDC.64 R10, c[0x0][0x218] ;  /* 0x00008600ff0a8b82 */ /* 0x000e220000000a00 */
[----:B------:R-:W-:Y:S02]  /*6080*/  @P0 DSETP.NEU.AND P2, PT, R8, +INF , PT ;  /* 0x7ff000000800042a */ /* 0x000fe40003f4d000 */
[----:B0-----:R-:W-:-:S06]  /*6090*/  @!P0 DADD R10, R24, R10 ;  /* 0x00000000180a8229 */ /* 0x001fcc000000000a */
[----:B------:R-:W-:Y:S02]  /*60a0*/  @P0 FSEL R10, R24, RZ, P2 ;  /* 0x000000ff180a0208 */ /* 0x000fe40001000000 */
[----:B------:R-:W-:-:S07]  /*60b0*/  @P0 FSEL R11, R25, -QNAN , P2 ;  /* 0xfff80000190b0808 */ /* 0x000fce0001000000 */
.L_x_23463:
[----:B------:R-:W-:Y:S05]  /*60c0*/  BSYNC B0 ;  /* 0x0000000000007941 */ /* 0x000fea0003800000 */
.L_x_23461:
        /* <DEDUP_REMOVED lines=13> */
[----:B------:R-:W-:Y:S01]  /*61a0*/  @!P2 DMUL R24, R24, UR4 ;  /* 0x000000041818ac28 */ /* 0x000fe20008000000 */
[----:B----4-:R-:W-:-:S09]  /*61b0*/  @!P2 IMAD.MOV.U32 R28, RZ, RZ, RZ ;  /* 0x000000ffff1ca224 */ /* 0x010fd200078e00ff */
[----:B------:R-:W-:Y:S01]  /*61c0*/  @!P2 LOP3.LUT R29, RZ, 0x80000000, R25, 0xb8, !PT ;  /* 0x80000000ff1da812 */ /* 0x000fe200078eb819 */
[----:B0-----:R-:W-:Y:S02]  /*61d0*/  @P2 DADD R8, R12, -R6 ;  /* 0x000000000c082229 */ /* 0x001fe40000000806 */
[----:B------:R-:W-:-:S06]  /*61e0*/  @P2 DADD R10, R6, 1 ;  /* 0x3ff00000060a2429 */ /* 0x000fcc0000000000 */
[----:B------:R-:W-:-:S06]  /*61f0*/  @P2 DSETP.GT.AND P0, PT, R8, 0.5, PT ;  /* 0x3fe000000800242a */ /* 0x000fcc0003f04000 */
[----:B---3--:R-:W-:Y:S02]  /*6200*/  @P2 FSEL R0, R10, R6, P0 ;  /* 0x000000060a002208 */ /* 0x008fe40000000000 */
[----:B------:R-:W-:-:S03]  /*6210*/  @P2 FSEL R7, R11, R7, P0 ;  /* 0x000000070b072208 */ /* 0x000fc60000000000 */
[----:B------:R-:W-:Y:S02]  /*6220*/  @P2 IMAD.MOV.U32 R28, RZ, RZ, R0 ;  /* 0x000000ffff1c2224 */ /* 0x000fe400078e0000 */
[----:B------:R-:W-:-:S07]  /*6230*/  @P2 IMAD.MOV.U32 R29, RZ, RZ, R7 ;  /* 0x000000ffff1d2224 */ /* 0x000fce00078e0007 */
.L_x_23460:
[----:B------:R-:W-:Y:S05]  /*6240*/  BSYNC B1 ;  /* 0x0000000000017941 */ /* 0x000fea0003800000 */
.L_x_23459:
[----:B0-----:R-:W-:Y:S01]  /*6250*/  VIADD R7, R3, 0x100 ;  /* 0x0000010003077836 */ /* 0x001fe20000000000 */
[----:B------:R-:W-:Y:S04]  /*6260*/  BSSY B1, `(.L_x_23478) ;  /* 0x0000119000017945 */ /* 0x000fe80003800000 */
[----:B------:R-:W-:-:S13]  /*6270*/  ISETP.GE.AND P0, PT, R7, R2, PT ;  /* 0x000000020700720c */ /* 0x000fda0003f06270 */
[----:B------:R-:W-:Y:S05]  /*6280*/  @P0 BRA `(.L_x_23479) ;  /* 0x0000001000580947 */ /* 0x000fea0003800000 */
[----:B------:R-:W0:Y:S01]  /*6290*/  LDC.64 R6, c[0x0][0x218] ;  /* 0x00008600ff067b82 */ /* 0x000e220000000a00 */
        /* <DEDUP_REMOVED lines=36> */
.L_x_23486:
        /* <DEDUP_REMOVED lines=12> */
.L_x_23485:
[----:B------:R-:W-:-:S07]  /*65a0*/  IMAD.MOV.U32 R10, RZ, RZ, R14 ;  /* 0x000000ffff0a7224 */ /* 0x000fce00078e000e */
.L_x_23484:
[----:B------:R-:W-:Y:S05]  /*65b0*/  BSYNC B2 ;  /* 0x0000000000027941 */ /* 0x000fea0003800000 */
.L_x_23483:
        /* <DEDUP_REMOVED lines=13> */
.L_x_23492:
        /* <DEDUP_REMOVED lines=33> */
.L_x_23491:
[----:B------:R-:W-:-:S07]  /*68a0*/  IMAD.MOV.U32 R10, RZ, RZ, R14 ;  /* 0x000000ffff0a7224 */ /* 0x000fce00078e000e */
.L_x_23490:
[----:B------:R-:W-:Y:S05]  /*68b0*/  BSYNC B3 ;  /* 0x0000000000037941 */ /* 0x000fea0003800000 */
.L_x_23489:
[----:B------:R-:W-:-:S13]  /*68c0*/  ISETP.GE.U32.AND P0, PT, R13, 0xc, PT ;  /* 0x0000000c0d00780c */ /* 0x000fda0003f06070 */
[----:B------:R-:W-:Y:S05]  /*68d0*/  @!P0 BRA `(.L_x_23488) ;  /* 0x0000000400e08947 */ /* 0x000fea0003800000 */
[----:B------:R-:W-:Y:S01]  /*68e0*/  BSSY B3, `(.L_x_23493) ;  /* 0x0000075000037945 */ /* 0x000fe20003800000 */
[----:B------:R-:W-:-:S07]  /*68f0*/  VIADD R10, R11, 0x10 ;  /* 0x000000100b0a7836 */ /* 0x000fce0000000000 */
.L_x_23494:
        /* <DEDUP_REMOVED lines=116> */
.L_x_23493:
[----:B------:R-:W-:Y:S02]  /*7040*/  IMAD.MOV.U32 R10, RZ, RZ, R11 ;  /* 0x000000ffff0a7224 */ /* 0x000fe400078e000b */
[----:B------:R-:W-:-:S07]  /*7050*/  IMAD.MOV.U32 R15, RZ, RZ, R14 ;  /* 0x000000ffff0f7224 */ /* 0x000fce00078e000e */
.L_x_23488:
[----:B------:R-:W-:Y:S05]  /*7060*/  BSYNC B2 ;  /* 0x0000000000027941 */ /* 0x000fea0003800000 */
.L_x_23487:
        /* <DEDUP_REMOVED lines=20> */
.L_x_23496:
[----:B------:R-:W-:Y:S05]  /*71b0*/  BSYNC B2 ;  /* 0x0000000000027941 */ /* 0x000fea0003800000 */
.L_x_23495:
[----:B------:R-:W-:Y:S02]  /*71c0*/  IMAD.MOV.U32 R11, RZ, RZ, R13 ;  /* 0x000000ffff0b7224 */ /* 0x000fe400078e000d */
[----:B------:R-:W-:-:S03]  /*71d0*/  IMAD.MOV.U32 R10, RZ, RZ, R8 ;  /* 0x000000ffff0a7224 */ /* 0x000fc600078e0008 */
[----:B------:R-:W-:Y:S01]  /*71e0*/  LOP3.LUT R11, R11, 0x80000000, R19, 0xb8, !PT ;  /* 0x800000000b0b7812 */ /* 0x000fe200078eb813 */
[----:B------:R-:W-:Y:S06]  /*71f0*/  BRA `(.L_x_23482) ;  /* 0x00000000001c7947 */ /* 0x000fec0003800000 */
.L_x_23481:
[----:B------:R-:W-:-:S06]  /*7200*/  DSETP.GTU.AND P0, PT, R6, +INF , PT ;  /* 0x7ff000000600742a */ /* 0x000fcc0003f0c000 */
[----:B------:R-:W-:-:S14]  /*7210*/  DSETP.LE.AND P0, PT, R8, +INF , !P0 ;  /* 0x7ff000000800742a */ /* 0x000fdc0004703000 */
[----:B------:R-:W0:Y:S01]  /*7220*/  @!P0 LDC.64 R10, c[0x0][0x218] ;  /* 0x00008600ff0a8b82 */ /* 0x000e220000000a00 */
[----:B------:R-:W-:Y:S02]  /*7230*/  @P0 DSETP.NEU.AND P2, PT, R8, +INF , PT ;  /* 0x7ff000000800042a */ /* 0x000fe40003f4d000 */
[----:B0-----:R-:W-:-:S06]  /*7240*/  @!P0 DADD R10, R18, R10 ;  /* 0x00000000120a8229 */ /* 0x001fcc000000000a */
[----:B------:R-:W-:Y:S02]  /*7250*/  @P0 FSEL R10, R18, RZ, P2 ;  /* 0x000000ff120a0208 */ /* 0x000fe40001000000 */
[----:B------:R-:W-:-:S07]  /*7260*/  @P0 FSEL R11, R19, -QNAN , P2 ;  /* 0xfff80000130b0808 */ /* 0x000fce0001000000 */
.L_x_23482:
[----:B------:R-:W-:Y:S05]  /*7270*/  BSYNC B0 ;  /* 0x0000000000007941 */ /* 0x000fea0003800000 */
.L_x_23480:
        /* <DEDUP_REMOVED lines=14> */
[----:B------:R-:W-:-:S09]  /*7360*/  @!P2 IMAD.MOV.U32 R24, RZ, RZ, RZ ;  /* 0x000000ffff18a224 */ /* 0x000fd200078e00ff */
        /* <DEDUP_REMOVED lines=8> */
.L_x_23479:
[----:B------:R-:W-:Y:S05]  /*73f0*/  BSYNC B1 ;  /* 0x0000000000017941 */ /* 0x000fea0003800000 */
.L_x_23478:
[----:B------:R-:W-:Y:S01]  /*7400*/  VIADD R7, R3, 0x180 ;  /* 0x0000018003077836 */ /* 0x000fe20000000000 */
        /* <DEDUP_REMOVED lines=32> */
[----:B------:R-:W-:Y:S01]  /*7610*/  IMAD.IADD R13, R2, 0x1, R11 ;  /* 0x00000001020d7824 */ /* 0x000fe200078e020b */
[----:B------:R-:W-:Y:S01]  /*7620*/  LOP3.LUT R9, R9, 0x100000, RZ, 0xfc, !PT ;  /* 0x0010000009097812 */ /* 0x000fe200078efcff */
[----:B------:R-:W-:-:S03]  /*7630*/  IMAD.IADD R11, R11, 0x1, -R0 ;  /* 0x000000010b0b7824 */ /* 0x000fc600078e0a00 */
[----:B------:R-:W-:-:S04]  /*7640*/  IADD3 R2, R13, 0x2, -R0 ;  /* 0x000000020d027810 */ /* 0x000fc80007ffe800 */
[----:B------:R-:W-:Y:S02]  /*7650*/  LOP3.LUT P0, R10, R2, 0x3, RZ, 0xc0, !PT ;  /* 0x00000003020a7812 */ /* 0x000fe4000780c0ff */
[----:B------:R-:W-:-:S11]  /*7660*/  LOP3.LUT R2, R12, 0x100000, RZ, 0xfc, !PT ;  /* 0x001000000c027812 */ /* 0x000fd600078efcff */
[----:B------:R-:W-:Y:S05]  /*7670*/  @!P0 BRA `(.L_x_23503) ;  /* 0x0000000000388947 */ /* 0x000fea0003800000 */
[----:B------:R-:W-:Y:S01]  /*7680*/  BSSY B3, `(.L_x_23504) ;  /* 0x000000c000037945 */ /* 0x000fe20003800000 */
.L_x_23505:
        /* <DEDUP_REMOVED lines=12> */
.L_x_23504:
[----:B------:R-:W-:-:S07]  /*7750*/  IMAD.MOV.U32 R10, RZ, RZ, R12 ;  /* 0x000000ffff0a7224 */ /* 0x000fce00078e000c */
.L_x_23503:
[----:B------:R-:W-:Y:S05]  /*7760*/  BSYNC B2 ;  /* 0x0000000000027941 */ /* 0x000fea0003800000 */
.L_x_23502:
        /* <DEDUP_REMOVED lines=13> */
.L_x_23511:
        /* <DEDUP_REMOVED lines=33> */
.L_x_23510:
[----:B------:R-:W-:-:S07]  /*7a50*/  IMAD.MOV.U32 R10, RZ, RZ, R13 ;  /* 0x000000ffff0a7224 */ /* 0x000fce00078e000d */
.L_x_23509:
[----:B------:R-:W-:Y:S05]  /*7a60*/  BSYNC B3 ;  /* 0x0000000000037941 */ /* 0x000fea0003800000 */
.L_x_23508:
[----:B------:R-:W-:-:S13]  /*7a70*/  ISETP.GE.U32.AND P0, PT, R12, 0xc, PT ;  /* 0x0000000c0c00780c */ /* 0x000fda0003f06070 */
[----:B------:R-:W-:Y:S05]  /*7a80*/  @!P0 BRA `(.L_x_23507) ;  /* 0x0000000400e08947 */ /* 0x000fea0003800000 */
[----:B------:R-:W-:Y:S01]  /*7a90*/  BSSY B3, `(.L_x_23512) ;  /* 0x0000075000037945 */ /* 0x000fe20003800000 */
[----:B------:R-:W-:-:S07]  /*7aa0*/  VIADD R10, R11, 0x10 ;  /* 0x000000100b0a7836 */ /* 0x000fce0000000000 */
.L_x_23513:
        /* <DEDUP_REMOVED lines=116> */
.L_x_23512:
[----:B------:R-:W-:Y:S02]  /*81f0*/  IMAD.MOV.U32 R10, RZ, RZ, R11 ;  /* 0x000000ffff0a7224 */ /* 0x000fe400078e000b */
[----:B------:R-:W-:-:S07]  /*8200*/  IMAD.MOV.U32 R14, RZ, RZ, R12 ;  /* 0x000000ffff0e7224 */ /* 0x000fce00078e000c */
.L_x_23507:
[----:B------:R-:W-:Y:S05]  /*8210*/  BSYNC B2 ;  /* 0x0000000000027941 */ /* 0x000fea0003800000 */
.L_x_23506:
        /* <DEDUP_REMOVED lines=20> */
.L_x_23515:
[----:B------:R-:W-:Y:S05]  /*8360*/  BSYNC B2 ;  /* 0x0000000000027941 */ /* 0x000fea0003800000 */
.L_x_23514:
[----:B------:R-:W-:Y:S02]  /*8370*/  IMAD.MOV.U32 R11, RZ, RZ, R13 ;  /* 0x000000ffff0b7224 */ /* 0x000fe400078e000d */
[----:B------:R-:W-:-:S03]  /*8380*/  IMAD.MOV.U32 R10, RZ, RZ, R6 ;  /* 0x000000ffff0a7224 */ /* 0x000fc600078e0006 */
[----:B------:R-:W-:Y:S01]  /*8390*/  LOP3.LUT R11, R11, 0x80000000, R17, 0xb8, !PT ;  /* 0x800000000b0b7812 */ /* 0x000fe200078eb811 */
[----:B------:R-:W-:Y:S06]  /*83a0*/  BRA `(.L_x_23501) ;  /* 0x00000000001c7947 */ /* 0x000fec0003800000 */
.L_x_23500:
[----:B------:R-:W-:-:S06]  /*83b0*/  DSETP.GTU.AND P0, PT, R6, +INF , PT ;  /* 0x7ff000000600742a */ /* 0x000fcc0003f0c000 */
[----:B------:R-:W-:-:S14]  /*83c0*/  DSETP.LE.AND P0, PT, R8, +INF , !P0 ;  /* 0x7ff000000800742a */ /* 0x000fdc0004703000 */
[----:B------:R-:W0:Y:S01]  /*83d0*/  @!P0 LDC.64 R10, c[0x0][0x218] ;  /* 0x00008600ff0a8b82 */ /* 0x000e220000000a00 */
[----:B------:R-:W-:Y:S02]  /*83e0*/  @P0 DSETP.NEU.AND P2, PT, R8, +INF , PT ;  /* 0x7ff000000800042a */ /* 0x000fe40003f4d000 */
[----:B0-----:R-:W-:-:S06]  /*83f0*/  @!P0 DADD R10, R16, R10 ;  /* 0x00000000100a8229 */ /* 0x001fcc000000000a */
[----:B------:R-:W-:Y:S02]  /*8400*/  @P0 FSEL R10, R16, RZ, P2 ;  /* 0x000000ff100a0208 */ /* 0x000fe40001000000 */
[----:B------:R-:W-:-:S07]  /*8410*/  @P0 FSEL R11, R17, -QNAN , P2 ;  /* 0xfff80000110b0808 */ /* 0x000fce0001000000 */
.L_x_23501:
[----:B------:R-:W-:Y:S05]  /*8420*/  BSYNC B0 ;  /* 0x0000000000007941 */ /* 0x000fea0003800000 */
.L_x_23499:
        /* <DEDUP_REMOVED lines=13> */
[----:B------:R-:W-:-:S06]  /*8500*/  @!P2 DMUL R16, R16, UR4 ;  /* 0x000000041010ac28 */ /* 0x000fcc0008000000 */
[----:B------:R-:W-:-:S04]  /*8510*/  @!P2 IMAD.MOV.U32 R16, RZ, RZ, RZ ;  /* 0x000000ffff10a224 */ /* 0x000fc800078e00ff */
        /* <DEDUP_REMOVED lines=8> */
.L_x_23498:
[----:B------:R-:W-:Y:S05]  /*85a0*/  BSYNC B1 ;  /* 0x0000000000017941 */ /* 0x000fea0003800000 */
.L_x_23497:
[----:B---3--:R-:W0:Y:S01]  /*85b0*/  S2R R0, SR_CTAID.X ;  /* 0x0000000000007919 */ /* 0x008e220000002500 */
[----:B------:R-:W0:Y:S01]  /*85c0*/  LDC R7, c[0x0][0x210] ;  /* 0x00008400ff077b82 */ /* 0x000e220000000800 */
[----:B------:R-:W-:Y:S01]  /*85d0*/  BSSY B6, `(.L_x_23516) ;  /* 0x000012f000067945 */ /* 0x000fe20003800000 */
[----:B-1---5:R-:W-:-:S06]  /*85e0*/  IMAD.MOV.U32 R19, RZ, RZ, R3 ;  /* 0x000000ffff137224 */ /* 0x022fcc00078e0003 */
[----:B------:R-:W1:Y:S01]  /*85f0*/  LDC.U8 R18, c[0x0][0x24c] ;  /* 0x00009300ff127b82 */ /* 0x000e620000000000 */
[----:B0-----:R-:W-:Y:S01]  /*8600*/  IMAD R2, R0, -0x200, R7 ;  /* 0xfffffe0000027824 */ /* 0x001fe200078e0207 */
[----:B------:R-:W-:Y:S06]  /*8610*/  @P1 BRA `(.L_x_23517) ;  /* 0x0000001000a81947 */ /* 0x000fec0003800000 */
[----:B------:R-:W0:Y:S01]  /*8620*/  LDC.64 R8, c[0x0][0x230] ;  /* 0x00008c00ff087b82 */ /* 0x000e220000000a00 */
[----:B------:R-:W-:Y:S01]  /*8630*/  IMAD R3, R0, 0x200, R3 ;  /* 0x0000020000037824 */ /* 0x000fe200078e0203 */
[----:B-1----:R-:W-:Y:S01]  /*8640*/  PRMT R0, R18, 0x9910, RZ ;  /* 0x0000991012007816 */ /* 0x002fe200000000ff */
        /* <DEDUP_REMOVED lines=18> */
.L_x_23521:
[----:B------:R-:W0:Y:S01]  /*8770*/  F2I.S64.F64.TRUNC R4, R4 ;  /* 0x0000000400047311 */ /* 0x000e22000030d900 */
[----:B------:R-:W-:Y:S02]  /*8780*/  IMAD.MOV.U32 R19, RZ, RZ, R22 ;  /* 0x000000ffff137224 */ /* 0x000fe400078e0016 */
[----:B0-----:R-:W-:-:S05]  /*8790*/  IMAD.MOV.U32 R3, RZ, RZ, R4 ;  /* 0x000000ffff037224 */ /* 0x001fca00078e0004 */
[----:B------:R0:W-:Y:S01]  /*87a0*/  STG.E.U8 desc[UR36][R8.64], R3 ;  /* 0x0000000308007986 */ /* 0x0001e2000c101124 */
[----:B------:R-:W-:Y:S05]  /*87b0*/  BRA `(.L_x_23517) ;  /* 0x0000001000407947 */ /* 0x000fea0003800000 */
.L_x_23520:
        /* <DEDUP_REMOVED lines=10> */
.L_x_23524:
[----:B------:R-:W0:Y:S01]  /*8860*/  F2I.F64.TRUNC R5, R4 ;  /* 0x0000000400057311 */ /* 0x000e22000030d100 */
[----:B------:R-:W-:Y:S01]  /*8870*/  IMAD.MOV.U32 R19, RZ, RZ, R22 ;  /* 0x000000ffff137224 */ /* 0x000fe200078e0016 */
[----:B0-----:R3:W-:Y:S01]  /*8880*/  STG.E desc[UR36][R8.64], R5 ;  /* 0x0000000508007986 */ /* 0x0017e2000c101924 */
[----:B------:R-:W-:Y:S05]  /*8890*/  BRA `(.L_x_23517) ;  /* 0x0000001000087947 */ /* 0x000fea0003800000 */
.L_x_23523:
[----:B------:R-:W0:Y:S01]  /*88a0*/  F2I.F64.TRUNC R5, R4 ;  /* 0x0000000400057311 */ /* 0x000e22000030d100 */
[----:B------:R-:W-:Y:S01]  /*88b0*/  IMAD.MOV.U32 R19, RZ, RZ, R22 ;  /* 0x000000ffff137224 */ /* 0x000fe200078e0016 */
[----:B0-----:R0:W-:Y:S01]  /*88c0*/  STG.E.U16 desc[UR36][R8.64], R5 ;  /* 0x0000000508007986 */ /* 0x0011e2000c101524 */
[----:B------:R-:W-:Y:S05]  /*88d0*/  BRA `(.L_x_23517) ;  /* 0x0000000c00f87947 */ /* 0x000fea0003800000 */
.L_x_23519:
        /* <DEDUP_REMOVED lines=14> */
.L_x_23526:
        /* <DEDUP_REMOVED lines=9> */
.L_x_23525:
        /* <DEDUP_REMOVED lines=15> */
.L_x_23528:
        /* <DEDUP_REMOVED lines=10> */
.L_x_23527:
[----:B------:R0:W-:Y:S01]  /*8be0*/  STG.E.64 desc[UR36][R8.64], R4 ;  /* 0x0000000408007986 */ /* 0x0001e2000c101b24 */
[----:B------:R-:W-:Y:S01]  /*8bf0*/  IMAD.MOV.U32 R19, RZ, RZ, R22 ;  /* 0x000000ffff137224 */ /* 0x000fe200078e0016 */
[----:B------:R-:W-:Y:S06]  /*8c00*/  BRA `(.L_x_23517) ;  /* 0x0000000c002c7947 */ /* 0x000fec0003800000 */
.L_x_23518:
        /* <DEDUP_REMOVED lines=13> */
.L_x_23531:
[----:B------:R-:W-:Y:S01]  /*8ce0*/  CS2R R6, SRZ ;  /* 0x0000000000067805 */ /* 0x000fe2000001ff00 */
[----:B------:R-:W-:-:S04]  /*8cf0*/  IMAD.MOV.U32 R19, RZ, RZ, R22 ;  /* 0x000000ffff137224 */ /* 0x000fc800078e0016 */
[----:B------:R0:W-:Y:S01]  /*8d00*/  STG.E.128 desc[UR36][R8.64], R4 ;  /* 0x0000000408007986 */ /* 0x0001e2000c101d24 */
[----:B------:R-:W-:Y:S05]  /*8d10*/  BRA `(.L_x_23517) ;  /* 0x0000000800e87947 */ /* 0x000fea0003800000 */
.L_x_23530:
        /* <DEDUP_REMOVED lines=25> */
.L_x_23535:
[----:B------:R-:W-:Y:S05]  /*8eb0*/  BSYNC B0 ;  /* 0x0000000000007941 */ /* 0x000fea0003800000 */
.L_x_23534:
[----:B------:R-:W-:Y:S01]  /*8ec0*/  LOP3.LUT R7, R0, R7, RZ, 0xfc, !PT ;  /* 0x0000000700077212 */ /* 0x000fe200078efcff */
[----:B------:R-:W-:-:S04]  /*8ed0*/  IMAD.MOV.U32 R19, RZ, RZ, R22 ;  /* 0x000000ffff137224 */ /* 0x000fc800078e0016 */
[----:B------:R0:W-:Y:S01]  /*8ee0*/  STG.E.U8 desc[UR36][R8.64], R7 ;  /* 0x0000000708007986 */ /* 0x0001e2000c101124 */
[----:B------:R-:W-:Y:S05]  /*8ef0*/  BRA `(.L_x_23517) ;  /* 0x0000000800707947 */ /* 0x000fea0003800000 */
.L_x_23533:
        /* <DEDUP_REMOVED lines=17> */
.L_x_23537:
[----:B------:R-:W-:Y:S01]  /*9010*/  IMAD.MOV.U32 R0, RZ, RZ, 0x7f ;  /* 0x0000007fff007424 */ /* 0x000fe200078e00ff */
[----:B------:R-:W-:-:S04]  /*9020*/  ISETP.GT.U32.AND P0, PT, R3, 0x7f800000, PT ;  /* 0x7f8000000300780c */ /* 0x000fc80003f04070 */
[----:B------:R-:W-:-:S09]  /*9030*/  SEL R0, R0, 0x7c, P0 ;  /* 0x0000007c00007807 */ /* 0x000fd20000000000 */
.L_x_23538:
[----:B------:R-:W-:Y:S05]  /*9040*/  BSYNC B0 ;  /* 0x0000000000007941 */ /* 0x000fea0003800000 */
.L_x_23536:
[----:B------:R-:W-:Y:S01]  /*9050*/  LOP3.LUT R3, R7, 0x80000000, RZ, 0xc0, !PT ;  /* 0x8000000007037812 */ /* 0x000fe200078ec0ff */
[----:B------:R-:W-:-:S03]  /*9060*/  IMAD.MOV.U32 R19, RZ, RZ, R22 ;  /* 0x000000ffff137224 */ /* 0x000fc600078e0016 */
[----:B------:R-:W-:-:S04]  /*9070*/  SHF.R.U32.HI R3, RZ, 0x18, R3 ;  /* 0x00000018ff037819 */ /* 0x000fc80000011603 */
[----:B------:R-:W-:-:S05]  /*9080*/  LOP3.LUT R3, R0, R3, RZ, 0xfc, !PT ;  /* 0x0000000300037212 */ /* 0x000fca00078efcff */
[----:B------:R0:W-:Y:S01]  /*9090*/  STG.E.U8 desc[UR36][R8.64], R3 ;  /* 0x0000000308007986 */ /* 0x0001e2000c101124 */
[----:B------:R-:W-:Y:S05]  /*90a0*/  BRA `(.L_x_23517) ;  /* 0x0000000800047947 */ /* 0x000fea0003800000 */
.L_x_23532:
        /* <DEDUP_REMOVED lines=9> */
.L_x_23529:
        /* <DEDUP_REMOVED lines=12> */
.L_x_23541:
        /* <DEDUP_REMOVED lines=21> */
.L_x_23544:
[----:B------:R-:W-:-:S04]  /*9350*/  LOP3.LUT R0, R7, 0x80000000, RZ, 0xc0, !PT ;  /* 0x8000000007007812 */ /* 0x000fc800078ec0ff */
[----:B------:R-:W-:-:S04]  /*9360*/  SHF.R.U32.HI R0, RZ, 0x18, R0 ;  /* 0x00000018ff007819 */ /* 0x000fc80000011600 */
[----:B------:R-:W-:-:S07]  /*9370*/  LOP3.LUT R0, R3, R0, RZ, 0xfc, !PT ;  /* 0x0000000003007212 */ /* 0x000fce00078efcff */
.L_x_23543:
[----:B------:R-:W-:Y:S05]  /*9380*/  BSYNC B0 ;  /* 0x0000000000007941 */ /* 0x000fea0003800000 */
.L_x_23542:
[----:B------:R0:W-:Y:S01]  /*9390*/  STG.E.U8 desc[UR36][R8.64], R0 ;  /* 0x0000000008007986 */ /* 0x0001e2000c101124 */
[----:B------:R-:W-:Y:S01]  /*93a0*/  IMAD.MOV.U32 R19, RZ, RZ, R22 ;  /* 0x000000ffff137224 */ /* 0x000fe200078e0016 */
[----:B------:R-:W-:Y:S06]  /*93b0*/  BRA `(.L_x_23517) ;  /* 0x0000000400407947 */ /* 0x000fec0003800000 */
.L_x_23540:
        /* <DEDUP_REMOVED lines=21> */
.L_x_23547:
[----:B------:R-:W-:-:S04]  /*9510*/  LOP3.LUT R0, R7, 0x80000000, RZ, 0xc0, !PT ;  /* 0x8000000007007812 */ /* 0x000fc800078ec0ff */
[----:B------:R-:W-:-:S04]  /*9520*/  SHF.R.U32.HI R0, RZ, 0x18, R0 ;  /* 0x00000018ff007819 */ /* 0x000fc80000011600 */
[----:B------:R-:W-:-:S07]  /*9530*/  LOP3.LUT R0, R3, R0, RZ, 0xfc, !PT ;  /* 0x0000000003007212 */ /* 0x000fce00078efcff */
.L_x_23546:
[----:B------:R-:W-:Y:S05]  /*9540*/  BSYNC B0 ;  /* 0x0000000000007941 */ /* 0x000fea0003800000 */
.L_x_23545:
[----:B------:R0:W-:Y:S01]  /*9550*/  STG.E.U8 desc[UR36][R8.64], R0 ;  /* 0x0000000008007986 */ /* 0x0001e2000c101124 */
[----:B------:R-:W-:Y:S01]  /*9560*/  IMAD.MOV.U32 R19, RZ, RZ, R22 ;  /* 0x000000ffff137224 */ /* 0x000fe200078e0016 */
[----:B------:R-:W-:Y:S06]  /*9570*/  BRA `(.L_x_23517) ;  /* 0x0000000000d07947 */ /* 0x000fec0003800000 */
.L_x_23539:
        /* <DEDUP_REMOVED lines=27> */
.L_x_23522:
        /* <DEDUP_REMOVED lines=16> */
.L_x_23550:
[----:B------:R-:W-:Y:S01]  /*9830*/  IMAD.MOV.U32 R19, RZ, RZ, R22 ;  /* 0x000000ffff137224 */ /* 0x000fe200078e0016 */
[----:B------:R-:W-:Y:S06]  /*9840*/  BRA `(.L_x_23517) ;  /* 0x00000000001c7947 */ /* 0x000fec0003800000 */
.L_x_23549:
[----:B------:R-:W0:Y:S01]  /*9850*/  F2I.U64.F64.TRUNC R4, R4 ;  /* 0x0000000400047311 */ /* 0x000e22000030d800 */
[----:B------:R-:W-:Y:S01]  /*9860*/  IMAD.MOV.U32 R19, RZ, RZ, R22 ;  /* 0x000000ffff137224 */ /* 0x000fe200078e0016 */
[----:B0-----:R0:W-:Y:S01]  /*9870*/  STG.E.64 desc[UR36][R8.64], R4 ;  /* 0x0000000408007986 */ /* 0x0011e2000c101b24 */
[----:B------:R-:W-:Y:S05]  /*9880*/  BRA `(.L_x_23517) ;  /* 0x00000000000c7947 */ /* 0x000fea0003800000 */
.L_x_23548:
[----:B------:R-:W0:Y:S01]  /*9890*/  F2I.U32.F64.TRUNC R5, R4 ;  /* 0x0000000400057311 */ /* 0x000e22000030d000 */
[----:B------:R-:W-:Y:S01]  /*98a0*/  IMAD.MOV.U32 R19, RZ, RZ, R22 ;  /* 0x000000ffff137224 */ /* 0x000fe200078e0016 */
[----:B0-----:R0:W-:Y:S06]  /*98b0*/  STG.E desc[UR36][R8.64], R5 ;  /* 0x0000000508007986 */ /* 0x0011ec000c101924 */
.L_x_23517:
[----:B------:R-:W-:Y:S05]  /*98c0*/  BSYNC B6 ;  /* 0x0000000000067941 */ /* 0x000fea0003800000 */
.L_x_23516:
[----:B------:R-:W-:Y:S01]  /*98d0*/  ISETP.GE.AND P0, PT, R19, R2, PT ;  /* 0x000000021300720c */ /* 0x000fe20003f06270 */
[----:B------:R-:W-:-:S12]  /*98e0*/  BSSY B6, `(.L_x_23551) ;  /* 0x0000232000067945 */ /* 0x000fd80003800000 */
[----:B------:R-:W-:Y:S05]  /*98f0*/  @P0 BRA `(.L_x_23552) ;  /* 0x0000002000c00947 */ /* 0x000fea0003800000 */
[----:B0-----:R-:W0:Y:S01]  /*9900*/  S2R R0, SR_CTAID.X ;  /* 0x0000000000007919 */ /* 0x001e220000002500 */
[----:B--23--:R-:W2:Y:S01]  /*9910*/  LDC.64 R4, c[0x0][0x230] ;  /* 0x00008c00ff047b82 */ /* 0x00cea20000000a00 */
[----:B-1----:R-:W-:Y:S01]  /*9920*/  PRMT R6, R18, 0x9910, RZ ;  /* 0x0000991012067816 */ /* 0x002fe200000000ff */
[----:B------:R-:W-:Y:S01]  /*9930*/  ULDC UR4, c[0x0][0x250] ;  /* 0x0000940000047ab9 */ /* 0x000fe20000000800 */
[----:B0-----:R-:W-:-:S04]  /*9940*/  IMAD R0, R0, 0x200, R19 ;  /* 0x0000020000007824 */ /* 0x001fc800078e0213 */
[----:B------:R-:W-:Y:S02]  /*9950*/  IMAD R3, R0, UR4, RZ ;  /* 0x0000000400037c24 */ /* 0x000fe4000f8e02ff */
[----:B------:R-:W-:-:S03]  /*9960*/  IMAD.MOV.U32 R0, RZ, RZ, R6 ;  /* 0x000000ffff007224 */ /* 0x000fc600078e0006 */
[----:B--2---:R-:W-:Y:S02]  /*9970*/  IADD3 R4, P0, R3, R4, RZ ;  /* 0x0000000403047210 */ /* 0x004fe40007f1e0ff */
        /* <DEDUP_REMOVED lines=11> */
[----:B----4-:R-:W0:Y:S02]  /*9a30*/  F2I.F64.TRUNC R29, R28 ;  /* 0x0000001c001d7311 */ /* 0x010e24000030d100 */
[----:B0-----:R0:W-:Y:S01]  /*9a40*/  STG.E.U8 desc[UR36][R4.64], R29 ;  /* 0x0000001d04007986 */ /* 0x0011e2000c101124 */
[----:B------:R-:W-:Y:S05]  /*9a50*/  BRA `(.L_x_23558) ;  /* 0x0000001000007947 */ /* 0x000fea0003800000 */
.L_x_23556:
[----:B----4-:R-:W0:Y:S02]  /*9a60*/  F2I.S64.F64.TRUNC R28, R28 ;  /* 0x0000001c001c7311 */ /* 0x010e24000030d900 */
[----:B0-----:R-:W-:-:S05]  /*9a70*/  IMAD.MOV.U32 R3, RZ, RZ, R28 ;  /* 0x000000ffff037224 */ /* 0x001fca00078e001c */
[----:B------:R0:W-:Y:S01]  /*9a80*/  STG.E.U8 desc[UR36][R4.64], R3 ;  /* 0x0000000304007986 */ /* 0x0001e2000c101124 */
[----:B------:R-:W-:Y:S05]  /*9a90*/  BRA `(.L_x_23558) ;  /* 0x0000000c00f07947 */ /* 0x000fea0003800000 */
.L_x_23555:
[----:B------:R-:W-:-:S13]  /*9aa0*/  ISETP.NE.AND P0, PT, R0, 0x2, PT ;  /* 0x000000020000780c */ /* 0x000fda0003f05270 */
[----:B------:R-:W-:Y:S05]  /*9ab0*/  @!P0 BRA `(.L_x_23559) ;  /* 0x0000000000288947 */ /* 0x000fea0003800000 */
[----:B------:R-:W-:-:S13]  /*9ac0*/  ISETP.NE.AND P0, PT, R0, 0x3, PT ;  /* 0x000000030000780c */ /* 0x000fda0003f05270 */
[----:B------:R-:W-:Y:S05]  /*9ad0*/  @!P0 BRA `(.L_x_23560) ;  /* 0x0000000000148947 */ /* 0x000fea0003800000 */
[----:B------:R-:W-:-:S13]  /*9ae0*/  ISETP.NE.AND P0, PT, R0, 0x4, PT ;  /* 0x000000040000780c */ /* 0x000fda0003f05270 */
[----:B------:R-:W-:Y:S05]  /*9af0*/  @P0 BRA `(.L_x_23557) ;  /* 0x0000000c00800947 */ /* 0x000fea0003800000 */
[----:B----4-:R-:W0:Y:S02]  /*9b00*/  F2I.S64.F64.TRUNC R28, R28 ;  /* 0x0000001c001c7311 */ /* 0x010e24000030d900 */
[----:B0-----:R0:W-:Y:S01]  /*9b10*/  STG.E.64 desc[UR36][R4.64], R28 ;  /* 0x0000001c04007986 */ /* 0x0011e2000c101b24 */
[----:B------:R-:W-:Y:S05]  /*9b20*/  BRA `(.L_x_23558) ;  /* 0x0000000c00cc7947 */ /* 0x000fea0003800000 */
.L_x_23560:
[----:B----4-:R-:W0:Y:S02]  /*9b30*/  F2I.F64.TRUNC R29, R28 ;  /* 0x0000001c001d7311 */ /* 0x010e24000030d100 */
[----:B0-----:R0:W-:Y:S01]  /*9b40*/  STG.E desc[UR36][R4.64], R29 ;  /* 0x0000001d04007986 */ /* 0x0011e2000c101924 */
[----:B------:R-:W-:Y:S05]  /*9b50*/  BRA `(.L_x_23558) ;  /* 0x0000000c00c07947 */ /* 0x000fea0003800000 */
.L_x_23559:
[----:B----4-:R-:W0:Y:S02]  /*9b60*/  F2I.F64.TRUNC R29, R28 ;  /* 0x0000001c001d7311 */ /* 0x010e24000030d100 */
[----:B0-----:R0:W-:Y:S01]  /*9b70*/  STG.E.U16 desc[UR36][R4.64], R29 ;  /* 0x0000001d04007986 */ /* 0x0011e2000c101524 */
[----:B------:R-:W-:Y:S05]  /*9b80*/  BRA `(.L_x_23558) ;  /* 0x0000000c00b47947 */ /* 0x000fea0003800000 */
.L_x_23554:
        /* <DEDUP_REMOVED lines=8> */
[----:B----4-:R-:W0:Y:S01]  /*9c10*/  F2F.F32.F64 R3, R28 ;  /* 0x0000001c00037310 */ /* 0x010e220000301000 */
[----:B------:R-:W-:-:S14]  /*9c20*/  DSETP.GEU.AND P0, PT, |R28|, UR4, PT ;  /* 0x000000041c007e2a */ /* 0x000fdc000bf0e200 */
[----:B0-----:R-:W-:-:S05]  /*9c30*/  @!P0 FMUL R3, R3, 1.175494350822287508e-38 ;  /* 0x0080000003038820 */ /* 0x001fca0000400000 */
[----:B------:R0:W-:Y:S01]  /*9c40*/  STG.E desc[UR36][R4.64], R3 ;  /* 0x0000000304007986 */ /* 0x0001e2000c101924 */
[----:B------:R-:W-:Y:S05]  /*9c50*/  BRA `(.L_x_23558) ;  /* 0x0000000c00807947 */ /* 0x000fea0003800000 */
.L_x_23562:
[----:B------:R-:W-:Y:S01]  /*9c60*/  UMOV UR4, 0xf0000000 ;  /* 0xf000000000047882 */ /* 0x000fe20000000000 */
[----:B------:R-:W-:Y:S01]  /*9c70*/  UMOV UR5, 0x380fffff ;  /* 0x380fffff00057882 */ /* 0x000fe20000000000 */
[----:B----4-:R-:W0:Y:S01]  /*9c80*/  F2F.F32.F64 R0, R28 ;  /* 0x0000001c00007310 */ /* 0x010e220000301000 */
[----:B------:R-:W-:-:S14]  /*9c90*/  DSETP.GEU.AND P0, PT, |R28|, UR4, PT ;  /* 0x000000041c007e2a */ /* 0x000fdc000bf0e200 */
[----:B0-----:R-:W-:-:S05]  /*9ca0*/  @!P0 FMUL R0, R0, 1.175494350822287508e-38 ;  /* 0x0080000000008820 */ /* 0x001fca0000400000 */
[----:B------:R-:W-:-:S05]  /*9cb0*/  F2FP.F16.F32.PACK_AB R0, RZ, R0 ;  /* 0x00000000ff00723e */ /* 0x000fca00000000ff */
[----:B------:R0:W-:Y:S01]  /*9cc0*/  STG.E.U16 desc[UR36][R4.64], R0 ;  /* 0x0000000004007986 */ /* 0x0001e2000c101524 */
[----:B------:R-:W-:Y:S05]  /*9cd0*/  BRA `(.L_x_23558) ;  /* 0x0000000c00607947 */ /* 0x000fea0003800000 */
.L_x_23561:
        /* <DEDUP_REMOVED lines=8> */
[----:B----4-:R-:W0:Y:S01]  /*9d60*/  F2F.F32.F64 R6, R28 ;  /* 0x0000001c00067310 */ /* 0x010e220000301000 */
[----:B------:R-:W-:Y:S01]  /*9d70*/  DSETP.GEU.AND P0, PT, |R28|, UR4, PT ;  /* 0x000000041c007e2a */ /* 0x000fe2000bf0e200 */
[----:B------:R-:W-:-:S13]  /*9d80*/  IMAD.MOV.U32 R7, RZ, RZ, RZ ;  /* 0x000000ffff077224 */ /* 0x000fda00078e00ff */
[----:B0-----:R-:W-:-:S05]  /*9d90*/  @!P0 FMUL R6, R6, 1.175494350822287508e-38 ;  /* 0x0080000006068820 */ /* 0x001fca0000400000 */
[----:B------:R0:W-:Y:S01]  /*9da0*/  STG.E.64 desc[UR36][R4.64], R6 ;  /* 0x0000000604007986 */ /* 0x0001e2000c101b24 */
[----:B------:R-:W-:Y:S05]  /*9db0*/  BRA `(.L_x_23558) ;  /* 0x0000000c00287947 */ /* 0x000fea0003800000 */
.L_x_23564:
[----:B------:R-:W-:Y:S01]  /*9dc0*/  UMOV UR4, 0xf0000000 ;  /* 0xf000000000047882 */ /* 0x000fe20000000000 */
[----:B------:R-:W-:Y:S01]  /*9dd0*/  UMOV UR5, 0x380fffff ;  /* 0x380fffff00057882 */ /* 0x000fe20000000000 */
[----:B----4-:R-:W0:Y:S01]  /*9de0*/  F2F.F32.F64 R0, R28 ;  /* 0x0000001c00007310 */ /* 0x010e220000301000 */
[----:B------:R-:W-:-:S14]  /*9df0*/  DSETP.GEU.AND P0, PT, |R28|, UR4, PT ;  /* 0x000000041c007e2a */ /* 0x000fdc000bf0e200 */
[----:B0-----:R-:W-:-:S05]  /*9e00*/  @!P0 FMUL R0, R0, 1.175494350822287508e-38 ;  /* 0x0080000000008820 */ /* 0x001fca0000400000 */
[----:B------:R-:W-:-:S04]  /*9e10*/  F2FP.F16.F32.PACK_AB R3, RZ, R0 ;  /* 0x00000000ff03723e */ /* 0x000fc800000000ff */
[----:B------:R-:W-:-:S05]  /*9e20*/  PRMT R3, R3, 0x5410, RZ ;  /* 0x0000541003037816 */ /* 0x000fca00000000ff */
[----:B------:R0:W-:Y:S01]  /*9e30*/  STG.E desc[UR36][R4.64], R3 ;  /* 0x0000000304007986 */ /* 0x0001e2000c101924 */
[----:B------:R-:W-:Y:S05]  /*9e40*/  BRA `(.L_x_23558) ;  /* 0x0000000c00047947 */ /* 0x000fea0003800000 */
.L_x_23563:
[----:B----4-:R0:W-:Y:S01]  /*9e50*/  STG.E.64 desc[UR36][R4.64], R28 ;  /* 0x0000001c04007986 */ /* 0x0101e2000c101b24 */
[----:B------:R-:W-:Y:S05]  /*9e60*/  BRA `(.L_x_23558) ;  /* 0x0000000800fc7947 */ /* 0x000fea0003800000 */
.L_x_23553:
        /* <DEDUP_REMOVED lines=8> */
[----:B----4-:R-:W-:-:S06]  /*9ef0*/  DSETP.NEU.AND P0, PT, R28, RZ, PT ;  /* 0x000000ff1c00722a */ /* 0x010fcc0003f0d000 */
[----:B------:R-:W-:-:S05]  /*9f00*/  SEL R3, RZ, 0x1, !P0 ;  /* 0x00000001ff037807 */ /* 0x000fca0004000000 */
[----:B------:R1:W-:Y:S01]  /*9f10*/  STG.E.U8 desc[UR36][R4.64], R3 ;  /* 0x0000000304007986 */ /* 0x0003e2000c101124 */
[----:B------:R-:W-:Y:S05]  /*9f20*/  BRA `(.L_x_23558) ;  /* 0x0000000800cc7947 */ /* 0x000fea0003800000 */
.L_x_23567:
[----:B------:R-:W-:-:S05]  /*9f30*/  CS2R R30, SRZ ;  /* 0x00000000001e7805 */ /* 0x000fca000001ff00 */
[----:B----4-:R0:W-:Y:S01]  /*9f40*/  STG.E.128 desc[UR36][R4.64], R28 ;  /* 0x0000001c04007986 */ /* 0x0101e2000c101d24 */
[----:B------:R-:W-:Y:S05]  /*9f50*/  BRA `(.L_x_23558) ;  /* 0x0000000800c07947 */ /* 0x000fea0003800000 */
.L_x_23566:
        /* <DEDUP_REMOVED lines=25> */
.L_x_23571:
[----:B------:R-:W-:Y:S05]  /*a0f0*/  BSYNC B0 ;  /* 0x0000000000007941 */ /* 0x000fea0003800000 */
.L_x_23570:
[----:B------:R-:W-:-:S05]  /*a100*/  LOP3.LUT R7, R0, R7, RZ, 0xfc, !PT ;  /* 0x0000000700077212 */ /* 0x000fca00078efcff */
[----:B------:R3:W-:Y:S01]  /*a110*/  STG.E.U8 desc[UR36][R4.64], R7 ;  /* 0x0000000704007986 */ /* 0x0007e2000c101124 */
[----:B------:R-:W-:Y:S05]  /*a120*/  BRA `(.L_x_23558) ;  /* 0x00000008004c7947 */ /* 0x000fea0003800000 */
.L_x_23569:
[----:B------:R-:W-:Y:S01]  /*a130*/  UMOV UR4, 0xf0000000 ;  /* 0xf000000000047882 */ /* 0x000fe20000000000 */
[----:B------:R-:W-:Y:S01]  /*a140*/  UMOV UR5, 0x380fffff ;  /* 0x380fffff00057882 */ /* 0x000fe20000000000 */
[----:B----4-:R-:W0:Y:S01]  /*a150*/  F2F.F32.F64 R7, R28 ;  /* 0x0000001c00077310 */ /* 0x010e220000301000 */
        /* <DEDUP_REMOVED lines=14> */
.L_x_23573:
[----:B------:R-:W-:Y:S01]  /*a240*/  IMAD.MOV.U32 R0, RZ, RZ, 0x7f ;  /* 0x0000007fff007424 */ /* 0x000fe200078e00ff */
[----:B------:R-:W-:-:S04]  /*a250*/  ISETP.GT.U32.AND P0, PT, R3, 0x7f800000, PT ;  /* 0x7f8000000300780c */ /* 0x000fc80003f04070 */
[----:B------:R-:W-:-:S09]  /*a260*/  SEL R0, R0, 0x7c, P0 ;  /* 0x0000007c00007807 */ /* 0x000fd20000000000 */
.L_x_23574:
[----:B------:R-:W-:Y:S05]  /*a270*/  BSYNC B0 ;  /* 0x0000000000007941 */ /* 0x000fea0003800000 */
.L_x_23572:
[----:B------:R-:W-:-:S04]  /*a280*/  LOP3.LUT R3, R7, 0x80000000, RZ, 0xc0, !PT ;  /* 0x8000000007037812 */ /* 0x000fc800078ec0ff */
[----:B------:R-:W-:-:S04]  /*a290*/  SHF.R.U32.HI R3, RZ, 0x18, R3 ;  /* 0x00000018ff037819 */ /* 0x000fc80000011603 */
[----:B------:R-:W-:-:S05]  /*a2a0*/  LOP3.LUT R3, R0, R3, RZ, 0xfc, !PT ;  /* 0x0000000300037212 */ /* 0x000fca00078efcff */
[----:B------:R4:W-:Y:S01]  /*a2b0*/  STG.E.U8 desc[UR36][R4.64], R3 ;  /* 0x0000000304007986 */ /* 0x0009e2000c101124 */
[----:B------:R-:W-:Y:S05]  /*a2c0*/  BRA `(.L_x_23558) ;  /* 0x0000000400e47947 */ /* 0x000fea0003800000 */
.L_x_23568:
[----:B------:R-:W-:Y:S01]  /*a2d0*/  UMOV UR4, 0xf0000000 ;  /* 0xf000000000047882 */ /* 0x000fe20000000000 */
[----:B------:R-:W-:Y:S01]  /*a2e0*/  UMOV UR5, 0x380fffff ;  /* 0x380fffff00057882 */ /* 0x000fe20000000000 */
[----:B----4-:R-:W0:Y:S01]  /*a2f0*/  F2F.F32.F64 R0, R28 ;  /* 0x0000001c00007310 */ /* 0x010e220000301000 */
[----:B------:R-:W-:-:S14]  /*a300*/  DSETP.GEU.AND P0, PT, |R28|, UR4, PT ;  /* 0x000000041c007e2a */ /* 0x000fdc000bf0e200 */
[----:B0-----:R-:W-:-:S05]  /*a310*/  @!P0 FMUL R0, R0, 1.175494350822287508e-38 ;  /* 0x0080000000008820 */ /* 0x001fca0000400000 */
[----:B------:R-:W-:-:S05]  /*a320*/  F2FP.BF16.F32.PACK_AB R0, RZ, R0 ;  /* 0x00000000ff00723e */ /* 0x000fca00000010ff */
[----:B------:R2:W-:Y:S01]  /*a330*/  STG.E.U16 desc[UR36][R4.64], R0 ;  /* 0x0000000004007986 */ /* 0x0005e2000c101524 */
[----:B------:R-:W-:Y:S05]  /*a340*/  BRA `(.L_x_23558) ;  /* 0x0000000400c47947 */ /* 0x000fea0003800000 */
.L_x_23565:
        /* <DEDUP_REMOVED lines=8> */
[----:B----4-:R-:W0:Y:S02]  /*a3d0*/  F2I.U32.F64.TRUNC R29, R28 ;  /* 0x0000001c001d7311 */ /* 0x010e24000030d000 */
[----:B0-----:R0:W-:Y:S01]  /*a3e0*/  STG.E.U16 desc[UR36][R4.64], R29 ;  /* 0x0000001d04007986 */ /* 0x0011e2000c101524 */
[----:B------:R-:W-:Y:S05]  /*a3f0*/  BRA `(.L_x_23558) ;  /* 0x0000000400987947 */ /* 0x000fea0003800000 */
.L_x_23577:
[----:B------:R-:W-:Y:S01]  /*a400*/  UMOV UR4, 0xf0000000 ;  /* 0xf000000000047882 */ /* 0x000fe20000000000 */
[----:B------:R-:W-:Y:S01]  /*a410*/  UMOV UR5, 0x380fffff ;  /* 0x380fffff00057882 */ /* 0x000fe20000000000 */
[----:B----4-:R-:W0:Y:S01]  /*a420*/  F2F.F32.F64 R7, R28 ;  /* 0x0000001c00077310 */ /* 0x010e220000301000 */
        /* <DEDUP_REMOVED lines=18> */
.L_x_23580:
[----:B------:R-:W-:-:S04]  /*a550*/  LOP3.LUT R0, R7, 0x80000000, RZ, 0xc0, !PT ;  /* 0x8000000007007812 */ /* 0x000fc800078ec0ff */
[----:B------:R-:W-:-:S04]  /*a560*/  SHF.R.U32.HI R0, RZ, 0x18, R0 ;  /* 0x00000018ff007819 */ /* 0x000fc80000011600 */
[----:B------:R-:W-:-:S07]  /*a570*/  LOP3.LUT R0, R3, R0, RZ, 0xfc, !PT ;  /* 0x0000000003007212 */ /* 0x000fce00078efcff */
.L_x_23579:
[----:B------:R-:W-:Y:S05]  /*a580*/  BSYNC B0 ;  /* 0x0000000000007941 */ /* 0x000fea0003800000 */
.L_x_23578:
[----:B------:R0:W-:Y:S01]  /*a590*/  STG.E.U8 desc[UR36][R4.64], R0 ;  /* 0x0000000004007986 */ /* 0x0001e2000c101124 */
[----:B------:R-:W-:Y:S05]  /*a5a0*/  BRA `(.L_x_23558) ;  /* 0x00000004002c7947 */ /* 0x000fea0003800000 */
.L_x_23576:
        /* <DEDUP_REMOVED lines=21> */
.L_x_23583:
[----:B------:R-:W-:-:S04]  /*a700*/  LOP3.LUT R0, R7, 0x80000000, RZ, 0xc0, !PT ;  /* 0x8000000007007812 */ /* 0x000fc800078ec0ff */
[----:B------:R-:W-:-:S04]  /*a710*/  SHF.R.U32.HI R0, RZ, 0x18, R0 ;  /* 0x00000018ff007819 */ /* 0x000fc80000011600 */
[----:B------:R-:W-:-:S07]  /*a720*/  LOP3.LUT R0, R3, R0, RZ, 0xfc, !PT ;  /* 0x0000000003007212 */ /* 0x000fce00078efcff */
.L_x_23582:
[----:B------:R-:W-:Y:S05]  /*a730*/  BSYNC B0 ;  /* 0x0000000000007941 */ /* 0x000fea0003800000 */
.L_x_23581:
[----:B------:R0:W-:Y:S01]  /*a740*/  STG.E.U8 desc[UR36][R4.64], R0 ;  /* 0x0000000004007986 */ /* 0x0001e2000c101124 */
[----:B------:R-:W-:Y:S05]  /*a750*/  BRA `(.L_x_23558) ;  /* 0x0000000000c07947 */ /* 0x000fea0003800000 */
.L_x_23575:
        /* <DEDUP_REMOVED lines=26> */
.L_x_23557:
        /* <DEDUP_REMOVED lines=16> */
.L_x_23586:
[----:B------:R-:W-:Y:S05]  /*aa00*/  BRA `(.L_x_23558) ;  /* 0x0000000000147947 */ /* 0x000fea0003800000 */
.L_x_23585:
[----:B----4-:R-:W0:Y:S02]  /*aa10*/  F2I.U64.F64.TRUNC R28, R28 ;  /* 0x0000001c001c7311 */ /* 0x010e24000030d800 */
[----:B0-----:R0:W-:Y:S01]  /*aa20*/  STG.E.64 desc[UR36][R4.64], R28 ;  /* 0x0000001c04007986 */ /* 0x0011e2000c101b24 */
[----:B------:R-:W-:Y:S05]  /*aa30*/  BRA `(.L_x_23558) ;  /* 0x0000000000087947 */ /* 0x000fea0003800000 */
.L_x_23584:
[----:B----4-:R-:W0:Y:S02]  /*aa40*/  F2I.U32.F64.TRUNC R29, R28 ;  /* 0x0000001c001d7311 */ /* 0x010e24000030d000 */
[----:B0-----:R0:W-:Y:S02]  /*aa50*/  STG.E desc[UR36][R4.64], R29 ;  /* 0x0000001d04007986 */ /* 0x0011e4000c101924 */
.L_x_23558:
[----:B------:R-:W-:-:S05]  /*aa60*/  VIADD R19, R19, 0x80 ;  /* 0x0000008013137836 */ /* 0x000fca0000000000 */
[----:B------:R-:W-:-:S13]  /*aa70*/  ISETP.GE.AND P0, PT, R19, R2, PT ;  /* 0x000000021300720c */ /* 0x000fda0003f06270 */
        /* <DEDUP_REMOVED lines=23> */
.L_x_23590:
[----:B------:R-:W0:Y:S02]  /*abf0*/  F2I.S64.F64.TRUNC R24, R24 ;  /* 0x0000001800187311 */ /* 0x000e24000030d900 */
[----:B0-----:R-:W-:-:S05]  /*ac00*/  IMAD.MOV.U32 R3, RZ, RZ, R24 ;  /* 0x000000ffff037224 */ /* 0x001fca00078e0018 */
[----:B------:R0:W-:Y:S01]  /*ac10*/  STG.E.U8 desc[UR36][R4.64], R3 ;  /* 0x0000000304007986 */ /* 0x0001e2000c101124 */
[----:B------:R-:W-:Y:S05]  /*ac20*/  BRA `(.L_x_23592) ;  /* 0x0000000c00f07947 */ /* 0x000fea0003800000 */
.L_x_23589:
        /* <DEDUP_REMOVED lines=9> */
.L_x_23594:
[----:B------:R-:W0:Y:S02]  /*acc0*/  F2I.F64.TRUNC R25, R24 ;  /* 0x0000001800197311 */ /* 0x000e24000030d100 */
[----:B0-----:R0:W-:Y:S01]  /*acd0*/  STG.E desc[UR36][R4.64], R25 ;  /* 0x0000001904007986 */ /* 0x0011e2000c101924 */
[----:B------:R-:W-:Y:S05]  /*ace0*/  BRA `(.L_x_23592) ;  /* 0x0000000c00c07947 */ /* 0x000fea0003800000 */
.L_x_23593:
[----:B------:R-:W0:Y:S02]  /*acf0*/  F2I.F64.TRUNC R25, R24 ;  /* 0x0000001800197311 */ /* 0x000e24000030d100 */
[----:B0-----:R0:W-:Y:S01]  /*ad00*/  STG.E.U16 desc[UR36][R4.64], R25 ;  /* 0x0000001904007986 */ /* 0x0011e2000c101524 */
[----:B------:R-:W-:Y:S05]  /*ad10*/  BRA `(.L_x_23592) ;  /* 0x0000000c00b47947 */ /* 0x000fea0003800000 */
.L_x_23588:
        /* <DEDUP_REMOVED lines=13> */
.L_x_23596:
        /* <DEDUP_REMOVED lines=8> */
.L_x_23595:
        /* <DEDUP_REMOVED lines=14> */
.L_x_23598:
        /* <DEDUP_REMOVED lines=9> */
.L_x_23597:
[----:B------:R4:W-:Y:S01]  /*afe0*/  STG.E.64 desc[UR36][R4.64], R24 ;  /* 0x0000001804007986 */ /* 0x0009e2000c101b24 */
[----:B------:R-:W-:Y:S05]  /*aff0*/  BRA `(.L_x_23592) ;  /* 0x0000000800fc7947 */ /* 0x000fea0003800000 */
.L_x_23587:
        /* <DEDUP_REMOVED lines=12> */
.L_x_23601:
[----:B------:R-:W-:-:S05]  /*b0c0*/  CS2R R26, SRZ ;  /* 0x00000000001a7805 */ /* 0x000fca000001ff00 */
[----:B------:R0:W-:Y:S01]  /*b0d0*/  STG.E.128 desc[UR36][R4.64], R24 ;  /* 0x0000001804007986 */ /* 0x0001e2000c101d24 */
[----:B------:R-:W-:Y:S05]  /*b0e0*/  BRA `(.L_x_23592) ;  /* 0x0000000800c07947 */ /* 0x000fea0003800000 */
.L_x_23600:
        /* <DEDUP_REMOVED lines=25> */
.L_x_23605:
[----:B------:R-:W-:Y:S05]  /*b280*/  BSYNC B0 ;  /* 0x0000000000007941 */ /* 0x000fea0003800000 */
.L_x_23604:
[----:B------:R-:W-:-:S05]  /*b290*/  LOP3.LUT R7, R0, R7, RZ, 0xfc, !PT ;  /* 0x0000000700077212 */ /* 0x000fca00078efcff */
[----:B------:R0:W-:Y:S01]  /*b2a0*/  STG.E.U8 desc[UR36][R4.64], R7 ;  /* 0x0000000704007986 */ /* 0x0001e2000c101124 */
[----:B------:R-:W-:Y:S05]  /*b2b0*/  BRA `(.L_x_23592) ;  /* 0x00000008004c7947 */ /* 0x000fea0003800000 */
.L_x_23603:
        /* <DEDUP_REMOVED lines=17> */
.L_x_23607:
[----:B------:R-:W-:Y:S01]  /*b3d0*/  IMAD.MOV.U32 R0, RZ, RZ, 0x7f ;  /* 0x0000007fff007424 */ /* 0x000fe200078e00ff */
[----:B------:R-:W-:-:S04]  /*b3e0*/  ISETP.GT.U32.AND P0, PT, R3, 0x7f800000, PT ;  /* 0x7f8000000300780c */ /* 0x000fc80003f04070 */
[----:B------:R-:W-:-:S09]  /*b3f0*/  SEL R0, R0, 0x7c, P0 ;  /* 0x0000007c00007807 */ /* 0x000fd20000000000 */
.L_x_23608:
[----:B------:R-:W-:Y:S05]  /*b400*/  BSYNC B0 ;  /* 0x0000000000007941 */ /* 0x000fea0003800000 */
.L_x_23606:
[----:B------:R-:W-:-:S04]  /*b410*/  LOP3.LUT R3, R7, 0x80000000, RZ, 0xc0, !PT ;  /* 0x8000000007037812 */ /* 0x000fc800078ec0ff */
[----:B------:R-:W-:-:S04]  /*b420*/  SHF.R.U32.HI R3, RZ, 0x18, R3 ;  /* 0x00000018ff037819 */ /* 0x000fc80000011603 */
[----:B------:R-:W-:-:S05]  /*b430*/  LOP3.LUT R3, R0, R3, RZ, 0xfc, !PT ;  /* 0x0000000300037212 */ /* 0x000fca00078efcff */
[----:B------:R0:W-:Y:S01]  /*b440*/  STG.E.U8 desc[UR36][R4.64], R3 ;  /* 0x0000000304007986 */ /* 0x0001e2000c101124 */
[----:B------:R-:W-:Y:S05]  /*b450*/  BRA `(.L_x_23592) ;  /* 0x0000000400e47947 */ /* 0x000fea0003800000 */
.L_x_23602:
        /* <DEDUP_REMOVED lines=8> */
.L_x_23599:
        /* <DEDUP_REMOVED lines=11> */
.L_x_23611:
        /* <DEDUP_REMOVED lines=21> */
.L_x_23614:
[----:B------:R-:W-:-:S04]  /*b6e0*/  LOP3.LUT R0, R7, 0x80000000, RZ, 0xc0, !PT ;  /* 0x8000000007007812 */ /* 0x000fc800078ec0ff */
[----:B------:R-:W-:-:S04]  /*b6f0*/  SHF.R.U32.HI R0, RZ, 0x18, R0 ;  /* 0x00000018ff007819 */ /* 0x000fc80000011600 */
[----:B------:R-:W-:-:S07]  /*b700*/  LOP3.LUT R0, R3, R0, RZ, 0xfc, !PT ;  /* 0x0000000003007212 */ /* 0x000fce00078efcff */
.L_x_23613:
[----:B------:R-:W-:Y:S05]  /*b710*/  BSYNC B0 ;  /* 0x0000000000007941 */ /* 0x000fea0003800000 */
.L_x_23612:
[----:B------:R0:W-:Y:S01]  /*b720*/  STG.E.U8 desc[UR36][R4.64], R0 ;  /* 0x0000000004007986 */ /* 0x0001e2000c101124 */
[----:B------:R-:W-:Y:S05]  /*b730*/  BRA `(.L_x_23592) ;  /* 0x00000004002c7947 */ /* 0x000fea0003800000 */
.L_x_23610:
        /* <DEDUP_REMOVED lines=21> */
.L_x_23617:
[----:B------:R-:W-:-:S04]  /*b890*/  LOP3.LUT R0, R7, 0x80000000, RZ, 0xc0, !PT ;  /* 0x8000000007007812 */ /* 0x000fc800078ec0ff */
[----:B------:R-:W-:-:S04]  /*b8a0*/  SHF.R.U32.HI R0, RZ, 0x18, R0 ;  /* 0x00000018ff007819 */ /* 0x000fc80000011600 */
[----:B------:R-:W-:-:S07]  /*b8b0*/  LOP3.LUT R0, R3, R0, RZ, 0xfc, !PT ;  /* 0x0000000003007212 */ /* 0x000fce00078efcff */
.L_x_23616:
[----:B------:R-:W-:Y:S05]  /*b8c0*/  BSYNC B0 ;  /* 0x0000000000007941 */ /* 0x000fea0003800000 */
.L_x_23615:
[----:B------:R0:W-:Y:S01]  /*b8d0*/  STG.E.U8 desc[UR36][R4.64], R0 ;  /* 0x0000000004007986 */ /* 0x0001e2000c101124 */
[----:B------:R-:W-:Y:S05]  /*b8e0*/  BRA `(.L_x_23592) ;  /* 0x0000000000c07947 */ /* 0x000fea0003800000 */
.L_x_23609:
        /* <DEDUP_REMOVED lines=26> */
.L_x_23591:
        /* <DEDUP_REMOVED lines=16> */
.L_x_23620:
[----:B------:R-:W-:Y:S05]  /*bb90*/  BRA `(.L_x_23592) ;  /* 0x0000000000147947 */ /* 0x000fea0003800000 */
.L_x_23619:
[----:B------:R-:W0:Y:S02]  /*bba0*/  F2I.U64.F64.TRUNC R24, R24 ;  /* 0x0000001800187311 */ /* 0x000e24000030d800 */
[----:B0-----:R0:W-:Y:S01]  /*bbb0*/  STG.E.64 desc[UR36][R4.64], R24 ;  /* 0x0000001804007986 */ /* 0x0011e2000c101b24 */
[----:B------:R-:W-:Y:S05]  /*bbc0*/  BRA `(.L_x_23592) ;  /* 0x0000000000087947 */ /* 0x000fea0003800000 */
.L_x_23618:
[----:B------:R-:W0:Y:S02]  /*bbd0*/  F2I.U32.F64.TRUNC R25, R24 ;  /* 0x0000001800197311 */ /* 0x000e24000030d000 */
[----:B0-----:R0:W-:Y:S02]  /*bbe0*/  STG.E desc[UR36][R4.64], R25 ;  /* 0x0000001904007986 */ /* 0x0011e4000c101924 */
.L_x_23592:
[----:B------:R-:W-:-:S07]  /*bbf0*/  VIADD R19, R19, 0x80 ;  /* 0x0000008013137836 */ /* 0x000fce0000000000 */
.L_x_23552:
[----:B------:R-:W-:Y:S05]  /*bc00*/  BSYNC B6 ;  /* 0x0000000000067941 */ /* 0x000fea0003800000 */
.L_x_23551:
[----:B------:R-:W-:-:S13]  /*bc10*/  ISETP.GE.AND P0, PT, R19, R2, PT ;  /* 0x000000021300720c */ /* 0x000fda0003f06270 */
[----:B------:R-:W-:Y:S05]  /*bc20*/  @P0 EXIT ;  /* 0x000000000000094d */ /* 0x000fea0003800000 */
[----:B0-2---:R-:W0:Y:S01]  /*bc30*/  S2R R0, SR_CTAID.X ;  /* 0x0000000000007919 */ /* 0x005e220000002500 */
[----:B-1--4-:R-:W1:Y:S01]  /*bc40*/  LDC.64 R2, c[0x0][0x230] ;  /* 0x00008c00ff027b82 */ /* 0x012e620000000a00 */
        /* <DEDUP_REMOVED lines=19> */
.L_x_23624:
[----:B------:R-:W3:Y:S02]  /*bd80*/  F2I.S64.F64.TRUNC R16, R16 ;  /* 0x0000001000107311 */ /* 0x000ee4000030d900 */
[----:B---3--:R-:W-:-:S05]  /*bd90*/  IMAD.MOV.U32 R5, RZ, RZ, R16 ;  /* 0x000000ffff057224 */ /* 0x008fca00078e0010 */
[----:B------:R-:W-:Y:S01]  /*bda0*/  STG.E.U8 desc[UR36][R2.64], R5 ;  /* 0x0000000502007986 */ /* 0x000fe2000c101124 */
[----:B------:R-:W-:Y:S05]  /*bdb0*/  EXIT ;  /* 0x000000000000794d */ /* 0x000fea0003800000 */
.L_x_23623:
        /* <DEDUP_REMOVED lines=9> */
.L_x_23627:
[----:B------:R-:W0:Y:S02]  /*be50*/  F2I.F64.TRUNC R17, R16 ;  /* 0x0000001000117311 */ /* 0x000e24000030d100 */
[----:B0-----:R-:W-:Y:S01]  /*be60*/  STG.E desc[UR36][R2.64], R17 ;  /* 0x0000001102007986 */ /* 0x001fe2000c101924 */
[----:B------:R-:W-:Y:S05]  /*be70*/  EXIT ;  /* 0x000000000000794d */ /* 0x000fea0003800000 */
.L_x_23626:
[----:B------:R-:W0:Y:S02]  /*be80*/  F2I.F64.TRUNC R17, R16 ;  /* 0x0000001000117311 */ /* 0x000e24000030d100 */
[----:B0-----:R-:W-:Y:S01]  /*be90*/  STG.E.U16 desc[UR36][R2.64], R17 ;  /* 0x0000001102007986 */ /* 0x001fe2000c101524 */
[----:B------:R-:W-:Y:S05]  /*bea0*/  EXIT ;  /* 0x000000000000794d */ /* 0x000fea0003800000 */
.L_x_23622:
        /* <DEDUP_REMOVED lines=8> */
[----:B---3--:R-:W0:Y:S01]  /*bf30*/  F2F.F32.F64 R5, R16 ;  /* 0x0000001000057310 */ /* 0x008e220000301000 */
[----:B------:R-:W-:-:S14]  /*bf40*/  DSETP.GEU.AND P0, PT, |R16|, UR4, PT ;  /* 0x0000000410007e2a */ /* 0x000fdc000bf0e200 */
[----:B0-----:R-:W-:-:S05]  /*bf50*/  @!P0 FMUL R5, R5, 1.175494350822287508e-38 ;  /* 0x0080000005058820 */ /* 0x001fca0000400000 */
[----:B------:R-:W-:Y:S01]  /*bf60*/  STG.E desc[UR36][R2.64], R5 ;  /* 0x0000000502007986 */ /* 0x000fe2000c101924 */
[----:B------:R-:W-:Y:S05]  /*bf70*/  EXIT ;  /* 0x000000000000794d */ /* 0x000fea0003800000 */
.L_x_23629:
        /* <DEDUP_REMOVED lines=8> */
.L_x_23628:
        /* <DEDUP_REMOVED lines=8> */
[----:B---3--:R-:W0:Y:S01]  /*c080*/  F2F.F32.F64 R4, R16 ;  /* 0x0000001000047310 */ /* 0x008e220000301000 */
[----:B------:R-:W-:Y:S01]  /*c090*/  DSETP.GEU.AND P0, PT, |R16|, UR4, PT ;  /* 0x0000000410007e2a */ /* 0x000fe2000bf0e200 */
[----:B------:R-:W-:-:S13]  /*c0a0*/  IMAD.MOV.U32 R5, RZ, RZ, RZ ;  /* 0x000000ffff057224 */ /* 0x000fda00078e00ff */
[----:B0-----:R-:W-:-:S05]  /*c0b0*/  @!P0 FMUL R4, R4, 1.175494350822287508e-38 ;  /* 0x0080000004048820 */ /* 0x001fca0000400000 */
[----:B------:R-:W-:Y:S01]  /*c0c0*/  STG.E.64 desc[UR36][R2.64], R4 ;  /* 0x0000000402007986 */ /* 0x000fe2000c101b24 */
[----:B------:R-:W-:Y:S05]  /*c0d0*/  EXIT ;  /* 0x000000000000794d */ /* 0x000fea0003800000 */
.L_x_23631:
[----:B------:R-:W-:Y:S01]  /*c0e0*/  UMOV UR4, 0xf0000000 ;  /* 0xf000000000047882 */ /* 0x000fe20000000000 */
[----:B------:R-:W-:Y:S01]  /*c0f0*/  UMOV UR5, 0x380fffff ;  /* 0x380fffff00057882 */ /* 0x000fe20000000000 */
[----:B------:R-:W0:Y:S01]  /*c100*/  F2F.F32.F64 R0, R16 ;  /* 0x0000001000007310 */ /* 0x000e220000301000 */
[----:B------:R-:W-:-:S14]  /*c110*/  DSETP.GEU.AND P0, PT, |R16|, UR4, PT ;  /* 0x0000000410007e2a */ /* 0x000fdc000bf0e200 */
[----:B0-----:R-:W-:-:S05]  /*c120*/  @!P0 FMUL R0, R0, 1.175494350822287508e-38 ;  /* 0x0080000000008820 */ /* 0x001fca0000400000 */
[----:B---3--:R-:W-:-:S04]  /*c130*/  F2FP.F16.F32.PACK_AB R5, RZ, R0 ;  /* 0x00000000ff05723e */ /* 0x008fc800000000ff */
[----:B------:R-:W-:-:S05]  /*c140*/  PRMT R5, R5, 0x5410, RZ ;  /* 0x0000541005057816 */ /* 0x000fca00000000ff */
[----:B------:R-:W-:Y:S01]  /*c150*/  STG.E desc[UR36][R2.64], R5 ;  /* 0x0000000502007986 */ /* 0x000fe2000c101924 */
[----:B------:R-:W-:Y:S05]  /*c160*/  EXIT ;  /* 0x000000000000794d */ /* 0x000fea0003800000 */
.L_x_23630:
[----:B------:R-:W-:Y:S01]  /*c170*/  STG.E.64 desc[UR36][R2.64], R16 ;  /* 0x0000001002007986 */ /* 0x000fe2000c101b24 */
[----:B------:R-:W-:Y:S05]  /*c180*/  EXIT ;  /* 0x000000000000794d */ /* 0x000fea0003800000 */
.L_x_23621:
        /* <DEDUP_REMOVED lines=9> */
[----:B---3--:R-:W-:-:S05]  /*c220*/  SEL R5, RZ, 0x1, !P0 ;  /* 0x00000001ff057807 */ /* 0x008fca0004000000 */
[----:B------:R-:W-:Y:S01]  /*c230*/  STG.E.U8 desc[UR36][R2.64], R5 ;  /* 0x0000000502007986 */ /* 0x000fe2000c101124 */
[----:B------:R-:W-:Y:S05]  /*c240*/  EXIT ;  /* 0x000000000000794d */ /* 0x000fea0003800000 */
.L_x_23634:
[----:B------:R-:W-:-:S05]  /*c250*/  CS2R R18, SRZ ;  /* 0x0000000000127805 */ /* 0x000fca000001ff00 */
[----:B------:R-:W-:Y:S01]  /*c260*/  STG.E.128 desc[UR36][R2.64], R16 ;  /* 0x0000001002007986 */ /* 0x000fe2000c101d24 */
[----:B------:R-:W-:Y:S05]  /*c270*/  EXIT ;  /* 0x000000000000794d */ /* 0x000fea0003800000 */
.L_x_23633:
        /* <DEDUP_REMOVED lines=25> */
.L_x_23638:
[----:B------:R-:W-:Y:S05]  /*c410*/  BSYNC B0 ;  /* 0x0000000000007941 */ /* 0x000fea0003800000 */
.L_x_23637:
[----:B------:R-:W-:-:S05]  /*c420*/  LOP3.LUT R5, R0, R5, RZ, 0xfc, !PT ;  /* 0x0000000500057212 */ /* 0x000fca00078efcff */
[----:B------:R-:W-:Y:S01]  /*c430*/  STG.E.U8 desc[UR36][R2.64], R5 ;  /* 0x0000000502007986 */ /* 0x000fe2000c101124 */
[----:B------:R-:W-:Y:S05]  /*c440*/  EXIT ;  /* 0x000000000000794d */ /* 0x000fea0003800000 */
.L_x_23636:
[----:B------:R-:W-:Y:S01]  /*c450*/  UMOV UR4, 0xf0000000 ;  /* 0xf000000000047882 */ /* 0x000fe20000000000 */
[----:B------:R-:W-:Y:S01]  /*c460*/  UMOV UR5, 0x380fffff ;  /* 0x380fffff00057882 */ /* 0x000fe20000000000 */
[----:B---3--:R-:W0:Y:S01]  /*c470*/  F2F.F32.F64 R5, R16 ;  /* 0x0000001000057310 */ /* 0x008e220000301000 */
        /* <DEDUP_REMOVED lines=14> */
.L_x_23640:
[----:B------:R-:W-:Y:S01]  /*c560*/  IMAD.MOV.U32 R0, RZ, RZ, 0x7f ;  /* 0x0000007fff007424 */ /* 0x000fe200078e00ff */
[----:B------:R-:W-:-:S04]  /*c570*/  ISETP.GT.U32.AND P0, PT, R4, 0x7f800000, PT ;  /* 0x7f8000000400780c */ /* 0x000fc80003f04070 */
[----:B------:R-:W-:-:S09]  /*c580*/  SEL R0, R0, 0x7c, P0 ;  /* 0x0000007c00007807 */ /* 0x000fd20000000000 */
.L_x_23641:
[----:B------:R-:W-:Y:S05]  /*c590*/  BSYNC B0 ;  /* 0x0000000000007941 */ /* 0x000fea0003800000 */
.L_x_23639:
[----:B------:R-:W-:-:S04]  /*c5a0*/  LOP3.LUT R4, R5, 0x80000000, RZ, 0xc0, !PT ;  /* 0x8000000005047812 */ /* 0x000fc800078ec0ff */
[----:B------:R-:W-:-:S04]  /*c5b0*/  SHF.R.U32.HI R5, RZ, 0x18, R4 ;  /* 0x00000018ff057819 */ /* 0x000fc80000011604 */
[----:B------:R-:W-:-:S05]  /*c5c0*/  LOP3.LUT R5, R0, R5, RZ, 0xfc, !PT ;  /* 0x0000000500057212 */ /* 0x000fca00078efcff */
[----:B------:R-:W-:Y:S01]  /*c5d0*/  STG.E.U8 desc[UR36][R2.64], R5 ;  /* 0x0000000502007986 */ /* 0x000fe2000c101124 */
[----:B------:R-:W-:Y:S05]  /*c5e0*/  EXIT ;  /* 0x000000000000794d */ /* 0x000fea0003800000 */
.L_x_23635:
        /* <DEDUP_REMOVED lines=8> */
.L_x_23632:
        /* <DEDUP_REMOVED lines=11> */
.L_x_23644:
[----:B------:R-:W-:Y:S01]  /*c720*/  UMOV UR4, 0xf0000000 ;  /* 0xf000000000047882 */ /* 0x000fe20000000000 */
[----:B------:R-:W-:Y:S01]  /*c730*/  UMOV UR5, 0x380fffff ;  /* 0x380fffff00057882 */ /* 0x000fe20000000000 */
[----:B---3--:R-:W0:Y:S01]  /*c740*/  F2F.F32.F64 R7, R16 ;  /* 0x0000001000077310 */ /* 0x008e220000301000 */
        /* <DEDUP_REMOVED lines=18> */
.L_x_23647:
[----:B------:R-:W-:-:S04]  /*c870*/  LOP3.LUT R0, R7, 0x80000000, RZ, 0xc0, !PT ;  /* 0x8000000007007812 */ /* 0x000fc800078ec0ff */
[----:B------:R-:W-:-:S04]  /*c880*/  SHF.R.U32.HI R5, RZ, 0x18, R0 ;  /* 0x00000018ff057819 */ /* 0x000fc80000011600 */
[----:B------:R-:W-:-:S04]  /*c890*/  LOP3.LUT R4, R4, R5, RZ, 0xfc, !PT ;  /* 0x0000000504047212 */ /* 0x000fc800078efcff */
[----:B------:R-:W-:-:S07]  /*c8a0*/  PRMT R0, R4, 0x7610, R0 ;  /* 0x0000761004007816 */ /* 0x000fce0000000000 */
.L_x_23646:
[----:B------:R-:W-:Y:S05]  /*c8b0*/  BSYNC B0 ;  /* 0x0000000000007941 */ /* 0x000fea0003800000 */
.L_x_23645:
[----:B------:R-:W-:Y:S01]  /*c8c0*/  STG.E.U8 desc[UR36][R2.64], R0 ;  /* 0x0000000002007986 */ /* 0x000fe2000c101124 */
[----:B------:R-:W-:Y:S05]  /*c8d0*/  EXIT ;  /* 0x000000000000794d */ /* 0x000fea0003800000 */
.L_x_23643:
        /* <DEDUP_REMOVED lines=21> */
.L_x_23650:
[----:B------:R-:W-:-:S04]  /*ca30*/  LOP3.LUT R0, R7, 0x80000000, RZ, 0xc0, !PT ;  /* 0x8000000007007812 */ /* 0x000fc800078ec0ff */
[----:B------:R-:W-:-:S04]  /*ca40*/  SHF.R.U32.HI R5, RZ, 0x18, R0 ;  /* 0x00000018ff057819 */ /* 0x000fc80000011600 */
[----:B------:R-:W-:-:S04]  /*ca50*/  LOP3.LUT R4, R4, R5, RZ, 0xfc, !PT ;  /* 0x0000000504047212 */ /* 0x000fc800078efcff */
[----:B------:R-:W-:-:S07]  /*ca60*/  PRMT R0, R4, 0x7610, R0 ;  /* 0x0000761004007816 */ /* 0x000fce0000000000 */
.L_x_23649:
[----:B------:R-:W-:Y:S05]  /*ca70*/  BSYNC B0 ;  /* 0x0000000000007941 */ /* 0x000fea0003800000 */
.L_x_23648:
[----:B------:R-:W-:Y:S01]  /*ca80*/  STG.E.U8 desc[UR36][R2.64], R0 ;  /* 0x0000000002007986 */ /* 0x000fe2000c101124 */
[----:B------:R-:W-:Y:S05]  /*ca90*/  EXIT ;  /* 0x000000000000794d */ /* 0x000fea0003800000 */
.L_x_23642:
        /* <DEDUP_REMOVED lines=26> */
.L_x_23625:
[----:B------:R-:W-:Y:S01]  /*cc40*/  MOV R0, 0x0 ;  /* 0x0000000000007802 */ /* 0x000fe20000000f00 */
[----:B------:R-:W-:Y:S01]  /*cc50*/  ULDC.64 UR4, c[0x4][0x178] ;  /* 0x01005e0000047ab9 */ /* 0x000fe20000000a00 */
[----:B------:R-:W-:Y:S01]  /*cc60*/  ULDC.64 UR6, c[0x4][0x60] ;  /* 0x0100180000067ab9 */ /* 0x000fe20000000a00 */
[----:B---3--:R-:W-:Y:S01]  /*cc70*/  IMAD.U32 R4, RZ, RZ, UR4 ;  /* 0x00000004ff047e24 */ /* 0x008fe2000f8e00ff */
        /* <DEDUP_REMOVED lines=12> */
.L_x_23653:
[----:B------:R-:W-:Y:S05]  /*cd40*/  EXIT ;  /* 0x000000000000794d */ /* 0x000fea0003800000 */
.L_x_23652:
[----:B------:R-:W0:Y:S02]  /*cd50*/  F2I.U64.F64.TRUNC R16, R16 ;  /* 0x0000001000107311 */ /* 0x000e24000030d800 */
[----:B0-----:R-:W-:Y:S01]  /*cd60*/  STG.E.64 desc[UR36][R2.64], R16 ;  /* 0x0000001002007986 */ /* 0x001fe2000c101b24 */
[----:B------:R-:W-:Y:S05]  /*cd70*/  EXIT ;  /* 0x000000000000794d */ /* 0x000fea0003800000 */
.L_x_23651:
[----:B------:R-:W0:Y:S02]  /*cd80*/  F2I.U32.F64.TRUNC R17, R16 ;  /* 0x0000001000117311 */ /* 0x000e24000030d000 */
[----:B0-----:R-:W-:Y:S01]  /*cd90*/  STG.E desc[UR36][R2.64], R17 ;  /* 0x0000001102007986 */ /* 0x001fe2000c101924 */
[----:B------:R-:W-:Y:S05]  /*cda0*/  EXIT ;  /* 0x000000000000794d */ /* 0x000fea0003800000 */
.L_x_23654:
        /* <DEDUP_REMOVED lines=13> */
.L_x_37868:


//--------------------- .text._ZN2at6native18elementwise_kernelILi128ELi2EZNS0_22gpu_kernel_impl_nocastIZZZNS0_15binary_internal21div_floor_kernel_cudaERNS_18TensorIteratorBaseEENKUlvE0_clEvENKUlvE_clEvEUldE_EEvS5_RKT_EUliE_EEviT1_ --------------------------
	.section	.text._ZN2at6native18elementwise_kernelILi128ELi2EZNS0_22gpu_kernel_impl_nocastIZZZNS0_15binary_internal21div_floor_kernel_cudaERNS_18TensorIteratorBaseEENKUlvE0_clEvENKUlvE_clEvEUldE_EEvS5_RKT_EUliE_EEviT1_,"ax",@progbits
	.align	128
        .global         _ZN2at6native18elementwise_kernelILi128ELi2EZNS0_22gpu_kernel_impl_nocastIZZZNS0_15binary_internal21div_floor_kernel_cudaERNS_18TensorIteratorBaseEENKUlvE0_clEvENKUlvE_clEvEUldE_EEvS5_RKT_EUliE_EEviT1_
        .type           _ZN2at6native18elementwise_kernelILi128ELi2EZNS0_22gpu_kernel_impl_nocastIZZZNS0_15binary_internal21div_floor_kernel_cudaERNS_18TensorIteratorBaseEENKUlvE0_clEvENKUlvE_clEvEUldE_EEvS5_RKT_EUliE_EEviT1_,@function
        .size           _ZN2at6native18elementwise_kernelILi128ELi2EZNS0_22gpu_kernel_impl_nocastIZZZNS0_15binary_internal21div_floor_kernel_cudaERNS_18TensorIteratorBaseEENKUlvE0_clEvENKUlvE_clEvEUldE_EEvS5_RKT_EUliE_EEviT1_,(.L_x_37869 - _ZN2at6native18elementwise_kernelILi128ELi2EZNS0_22gpu_kernel_impl_nocastIZZZNS0_15binary_internal21div_floor_kernel_cudaERNS_18TensorIteratorBaseEENKUlvE0_clEvENKUlvE_clEvEUldE_EEvS5_RKT_EUliE_EEviT1_)
        .other          _ZN2at6native18elementwise_kernelILi128ELi2EZNS0_22gpu_kernel_impl_nocastIZZZNS0_15binary_internal21div_floor_kernel_cudaERNS_18TensorIteratorBaseEENKUlvE0_clEvENKUlvE_clEvEUldE_EEvS5_RKT_EUliE_EEviT1_,@"STO_CUDA_ENTRY STV_DEFAULT"
_ZN2at6native18elementwise_kernelILi128ELi2EZNS0_22gpu_kernel_impl_nocastIZZZNS0_15binary_internal21div_floor_kernel_cudaERNS_18TensorIteratorBaseEENKUlvE0_clEvENKUlvE_clEvEUldE_EEvS5_RKT_EUliE_EEviT1_:
.text._ZN2at6native18elementwise_kernelILi128ELi2EZNS0_22gpu_kernel_impl_nocastIZZZNS0_15binary_internal21div_floor_kernel_cudaERNS_18TensorIteratorBaseEENKUlvE0_clEvENKUlvE_clEvEUldE_EEvS5_RKT_EUliE_EEviT1_:
[----:B------:R-:W-:Y:S01]  /*0000*/  LDC R1, c[0x0][0x28] ;  /* 0x00000a00ff017b82 */ /* 0x000fe20000000800 */
[----:B------:R-:W0:Y:S01]  /*0010*/  S2R R0, SR_CTAID.X ;  /* 0x0000000000007919 */ /* 0x000e220000002500 */
[----:B------:R-:W-:Y:S01]  /*0020*/  ULDC UR6, c[0x0][0x210] ;  /* 0x0000840000067ab9 */ /* 0x000fe20000000800 */
[----:B------:R-:W-:Y:S01]  /*0030*/  ULDC.64 UR4, c[0x0][0x208] ;  /* 0x0000820000047ab9 */ /* 0x000fe20000000a00 */
[----:B------:R-:W-:Y:S01]  /*0040*/  BSSY B1, `(.L_x_23655) ;  /* 0x0000251000017945 */ /* 0x000fe20003800000 */
[----:B------:R-:W0:Y:S02]  /*0050*/  S2R R3, SR_TID.X ;  /* 0x0000000000037919 */ /* 0x000e240000002100 */
[----:B0-----:R-:W-:-:S04]  /*0060*/  IMAD R0, R0, 0x100, R3 ;  /* 0x0000010000007824 */ /* 0x001fc800078e0203 */
[----:B------:R-:W-:Y:S01]  /*0070*/  IMAD.MOV.U32 R11, RZ, RZ, R0 ;  /* 0x000000ffff0b7224 */ /* 0x000fe200078e0000 */
        /* <DEDUP_REMOVED lines=292> */
[----:B------:R-:W-:-:S04]  /*12c0*/  IMAD.MOV R6, RZ, RZ, -R11 ;  /* 0x000000ffff067224 */ /* 0x000fc800078e0a0b */
[----:B------:R-:W-:Y:S01]  /*12d0*/  IMAD R6, R6, UR8, R7 ;  /* 0x0000000806067c24 */ /* 0x000fe2000f8e0207 */
[----:B------:R-:W1:Y:S01]  /*12e0*/  @P0 LDC R3, c[0x0][0x33c] ;  /* 0x0000cf00ff030b82 */ /* 0x000e620000000800 */
[----:B------:R-:W-:Y:S02]  /*12f0*/  ULDC.64 UR8, c[0x0][0x400] ;  /* 0x0001000000087ab9 */ /* 0x000fe40000000a00 */
[C---:B------:R-:W-:Y:S02]  /*1300*/  IMAD R5, R6.reuse, UR8, R5 ;  /* 0x0000000806057c24 */ /* 0x040fe4000f8e0205 */
[----:B------:R-:W-:-:S03]  /*1310*/  IMAD R2, R6, UR9, R2 ;  /* 0x0000000906027c24 */ /* 0x000fc6000f8e0202 */
[----:B------:R-:W2:Y:S01]  /*1320*/  @P0 LDC.64 R8, c[0x0][0x408] ;  /* 0x00010200ff080b82 */ /* 0x000ea20000000a00 */
[----:B0-----:R-:W-:-:S05]  /*1330*/  @P0 IMAD.HI.U32 R4, R11, R12, R10 ;  /* 0x0000000c0b040227 */ /* 0x001fca00078e000a */
[----:B------:R-:W-:-:S05]  /*1340*/  @P0 SHF.R.U32.HI R4, RZ, R13, R4 ;  /* 0x0000000dff040219 */ /* 0x000fca0000011604 */
[----:B------:R-:W-:-:S04]  /*1350*/  @P0 IMAD.MOV R10, RZ, RZ, -R4 ;  /* 0x000000ffff0a0224 */ /* 0x000fc800078e0a04 */
[----:B-1----:R-:W-:-:S04]  /*1360*/  @P0 IMAD R10, R10, R3, R11 ;  /* 0x000000030a0a0224 */ /* 0x002fc800078e020b */
[C---:B--2---:R-:W-:Y:S02]  /*1370*/  @P0 IMAD R5, R10.reuse, R8, R5 ;  /* 0x000000080a050224 */ /* 0x044fe400078e0205 */
[----:B------:R-:W-:-:S07]  /*1380*/  @P0 IMAD R2, R10, R9, R2 ;  /* 0x000000090a020224 */ /* 0x000fce00078e0202 */
.L_x_23657:
[----:B------:R-:W-:Y:S01]  /*1390*/  ULDC.64 UR8, c[0x0][0x418] ;  /* 0x0001060000087ab9 */ /* 0x000fe20000000a00 */
[----:B------:R-:W0:Y:S01]  /*13a0*/  LDC.64 R6, c[0x0][0x420] ;  /* 0x00010800ff067b82 */ /* 0x000e220000000a00 */
[----:B------:R-:W-:-:S05]  /*13b0*/  IADD3 R2, P0, R2, UR8, RZ ;  /* 0x0000000802027c10 */ /* 0x000fca000ff1e0ff */
[----:B------:R-:W-:Y:S01]  /*13c0*/  IMAD.X R3, RZ, RZ, UR9, P0 ;  /* 0x00000009ff037e24 */ /* 0x000fe200080e06ff */
[----:B------:R-:W-:-:S05]  /*13d0*/  ULDC.64 UR8, c[0x0][0x410] ;  /* 0x0001040000087ab9 */ /* 0x000fca0000000a00 */
[----:B------:R-:W2:Y:S01]  /*13e0*/  LDG.E.64 R2, desc[UR4][R2.64] ;  /* 0x0000000402027981 */ /* 0x000ea2000c1e1b00 */
[----:B------:R-:W-:Y:S01]  /*13f0*/  IADD3 R4, P1, R5, UR8, RZ ;  /* 0x0000000805047c10 */ /* 0x000fe2000ff3e0ff */
[----:B------:R-:W-:Y:S03]  /*1400*/  BSSY B0, `(.L_x_23658) ;  /* 0x00000fb000007945 */ /* 0x000fe60003800000 */
[----:B------:R-:W-:Y:S02]  /*1410*/  IADD3.X R5, RZ, UR9, RZ, P1, !PT ;  /* 0x00000009ff057c10 */ /* 0x000fe40008ffe4ff */
[----:B0-----:R-:W-:-:S04]  /*1420*/  LOP3.LUT R7, R7, 0x7fffffff, RZ, 0xc0, !PT ;  /* 0x7fffffff07077812 */ /* 0x001fc800078ec0ff */
[----:B------:R-:W-:Y:S02]  /*1430*/  ISETP.GT.U32.AND P0, PT, R7, 0x7fefffff, PT ;  /* 0x7fefffff0700780c */ /* 0x000fe40003f04070 */
[----:B--2---:R-:W-:Y:S01]  /*1440*/  LOP3.LUT R11, R3, 0x7fffffff, RZ, 0xc0, !PT ;  /* 0x7fffffff030b7812 */ /* 0x004fe200078ec0ff */
        /* <DEDUP_REMOVED lines=33> */
.L_x_23663:
        /* <DEDUP_REMOVED lines=12> */
.L_x_23662:
[----:B------:R-:W-:Y:S05]  /*1720*/  BSYNC B2 ;  /* 0x0000000000027941 */ /* 0x000fea0003800000 */
.L_x_23661:
        /* <DEDUP_REMOVED lines=13> */
.L_x_23669:
        /* <DEDUP_REMOVED lines=33> */
.L_x_23668:
[----:B------:R-:W-:-:S07]  /*1a10*/  IMAD.MOV.U32 R10, RZ, RZ, R15 ;  /* 0x000000ffff0a7224 */ /* 0x000fce00078e000f */
.L_x_23667:
[----:B------:R-:W-:Y:S05]  /*1a20*/  BSYNC B3 ;  /* 0x0000000000037941 */ /* 0x000fea0003800000 */
.L_x_23666:
[----:B------:R-:W-:-:S13]  /*1a30*/  ISETP.GE.U32.AND P0, PT, R12, 0xc, PT ;  /* 0x0000000c0c00780c */ /* 0x000fda0003f06070 */
[----:B------:R-:W-:Y:S05]  /*1a40*/  @!P0 BRA `(.L_x_23665) ;  /* 0x0000000400d88947 */ /* 0x000fea0003800000 */
[----:B------:R-:W-:Y:S01]  /*1a50*/  BSSY B3, `(.L_x_23670) ;  /* 0x0000074000037945 */ /* 0x000fe20003800000 */
.L_x_23671:
        /* <DEDUP_REMOVED lines=116> */
.L_x_23670:
[----:B------:R-:W-:-:S07]  /*21a0*/  IMAD.MOV.U32 R16, RZ, RZ, R15 ;  /* 0x000000ffff107224 */ /* 0x000fce00078e000f */
.L_x_23665:
[----:B------:R-:W-:Y:S05]  /*21b0*/  BSYNC B2 ;  /* 0x0000000000027941 */ /* 0x000fea0003800000 */
.L_x_23664:
        /* <DEDUP_REMOVED lines=19> */
.L_x_23673:
[----:B------:R-:W-:Y:S05]  /*22f0*/  BSYNC B2 ;  /* 0x0000000000027941 */ /* 0x000fea0003800000 */
.L_x_23672:
[----:B------:R-:W-:Y:S02]  /*2300*/  IMAD.MOV.U32 R9, RZ, RZ, R13 ;  /* 0x000000ffff097224 */ /* 0x000fe400078e000d */
[----:B------:R-:W-:-:S03]  /*2310*/  IMAD.MOV.U32 R8, RZ, RZ, R12 ;  /* 0x000000ffff087224 */ /* 0x000fc600078e000c */
[----:B------:R-:W-:Y:S01]  /*2320*/  LOP3.LUT R9, R9, 0x80000000, R3, 0xb8, !PT ;  /* 0x8000000009097812 */ /* 0x000fe200078eb803 */
[----:B------:R-:W-:Y:S06]  /*2330*/  BRA `(.L_x_23660) ;  /* 0x00000000001c7947 */ /* 0x000fec0003800000 */
.L_x_23659:
[----:B------:R-:W-:-:S06]  /*2340*/  DSETP.GTU.AND P0, PT, R6, +INF , PT ;  /* 0x7ff000000600742a */ /* 0x000fcc0003f0c000 */
[----:B------:R-:W-:-:S14]  /*2350*/  DSETP.LE.AND P0, PT, R10, +INF , !P0 ;  /* 0x7ff000000a00742a */ /* 0x000fdc0004703000 */
[----:B------:R-:W0:Y:S01]  /*2360*/  @!P0 LDC.64 R8, c[0x0][0x420] ;  /* 0x00010800ff088b82 */ /* 0x000e220000000a00 */
[----:B------:R-:W-:Y:S02]  /*2370*/  @P0 DSETP.NEU.AND P1, PT, R10, +INF , PT ;  /* 0x7ff000000a00042a */ /* 0x000fe40003f2d000 */
[----:B0-----:R-:W-:-:S06]  /*2380*/  @!P0 DADD R8, R2, R8 ;  /* 0x0000000002088229 */ /* 0x001fcc0000000008 */
[----:B------:R-:W-:Y:S02]  /*2390*/  @P0 FSEL R8, R2, RZ, P1 ;  /* 0x000000ff02080208 */ /* 0x000fe40000800000 */
[----:B------:R-:W-:-:S07]  /*23a0*/  @P0 FSEL R9, R3, -QNAN , P1 ;  /* 0xfff8000003090808 */ /* 0x000fce0000800000 */
.L_x_23660:
[----:B------:R-:W-:Y:S05]  /*23b0*/  BSYNC B0 ;  /* 0x0000000000007941 */ /* 0x000fea0003800000 */
.L_x_23658:
[----:B------:R-:W-:Y:S01]  /*23c0*/  DSETP.NEU.AND P1, PT, R8, RZ, PT ;  /* 0x000000ff0800722a */ /* 0x000fe20003f2d000 */
[----:B------:R-:W-:Y:S01]  /*23d0*/  ULDC.64 UR8, c[0x0][0x428] ;  /* 0x00010a0000087ab9 */ /* 0x000fe20000000a00 */
[----:B------:R-:W-:Y:S01]  /*23e0*/  DADD R6, R2, -R8 ;  /* 0x0000000002067229 */ /* 0x000fe20000000808 */
[----:B------:R-:W-:-:S07]  /*23f0*/  PLOP3.LUT P0, PT, PT, PT, PT, 0x8, 0x0 ;  /* 0x000000000000781c */ /* 0x000fce0003f0e170 */
[----:B------:R-:W-:-:S04]  /*2400*/  DMUL R6, R6, UR8 ;  /* 0x0000000806067c28 */ /* 0x000fc80008000000 */
[----:B------:R-:W0:Y:S02]  /*2410*/  @P1 LDC.64 R10, c[0x0][0x420] ;  /* 0x00010800ff0a1b82 */ /* 0x000e240000000a00 */
[----:B0-----:R-:W-:Y:S02]  /*2420*/  @P1 DSETP.GEU.AND P2, PT, R10, RZ, PT ;  /* 0x000000ff0a00122a */ /* 0x001fe40003f4e000 */
[----:B------:R-:W-:-:S04]  /*2430*/  DADD R10, R6, -1 ;  /* 0xbff00000060a7429 */ /* 0x000fc80000000000 */
[----:B------:R-:W-:-:S06]  /*2440*/  @P1 DSETP.LT.XOR P0, PT, R8, RZ, !P2 ;  /* 0x000000ff0800122a */ /* 0x000fcc0005701800 */
[----:B------:R-:W-:Y:S02]  /*2450*/  FSEL R12, R10, R6, P0 ;  /* 0x000000060a0c7208 */ /* 0x000fe40000000000 */
[----:B------:R-:W-:-:S06]  /*2460*/  FSEL R13, R11, R7, P0 ;  /* 0x000000070b0d7208 */ /* 0x000fcc0000000000 */
[----:B------:R-:W-:-:S14]  /*2470*/  DSETP.NEU.AND P1, PT, R12, RZ, PT ;  /* 0x000000ff0c00722a */ /* 0x000fdc0003f2d000 */
[----:B------:R-:W0:Y:S01]  /*2480*/  @P1 FRND.F64.FLOOR R6, R12 ;  /* 0x0000000c00061313 */ /* 0x000e220000305800 */
[----:B------:R-:W-:Y:S02]  /*2490*/  @!P1 DMUL R10, R2, UR8 ;  /* 0x00000008020a9c28 */ /* 0x000fe40008000000 */
[----:B0-----:R-:W-:Y:S02]  /*24a0*/  @P1 DADD R8, R12, -R6 ;  /* 0x000000000c081229 */ /* 0x001fe40000000806 */
[----:B------:R-:W-:-:S06]  /*24b0*/  @P1 DADD R2, R6, 1 ;  /* 0x3ff0000006021429 */ /* 0x000fcc0000000000 */
[----:B------:R-:W-:Y:S01]  /*24c0*/  @P1 DSETP.GT.AND P0, PT, R8, 0.5, PT ;  /* 0x3fe000000800142a */ /* 0x000fe20003f04000 */
[----:B------:R-:W-:Y:S01]  /*24d0*/  @!P1 LOP3.LUT R9, RZ, 0x80000000, R11, 0xb8, !PT ;  /* 0x80000000ff099812 */ /* 0x000fe200078eb80b */
[----:B------:R-:W-:Y:S02]  /*24e0*/  @!P1 IMAD.MOV.U32 R8, RZ, RZ, RZ ;  /* 0x000000ffff089224 */ /* 0x000fe400078e00ff */
[----:B------:R-:W-:Y:S02]  /*24f0*/  VIADD R11, R0, 0x80 ;  /* 0x00000080000b7836 */ /* 0x000fe40000000000 */
[----:B------:R-:W-:Y:S02]  /*2500*/  @P1 FSEL R2, R2, R6, P0 ;  /* 0x0000000602021208 */ /* 0x000fe40000000000 */
[----:B------:R-:W-:-:S03]  /*2510*/  @P1 FSEL R3, R3, R7, P0 ;  /* 0x0000000703031208 */ /* 0x000fc60000000000 */
[----:B------:R-:W-:Y:S02]  /*2520*/  @P1 IMAD.MOV.U32 R8, RZ, RZ, R2 ;  /* 0x000000ffff081224 */ /* 0x000fe400078e0002 */
[----:B------:R-:W-:-:S05]  /*2530*/  @P1 IMAD.MOV.U32 R9, RZ, RZ, R3 ;  /* 0x000000ffff091224 */ /* 0x000fca00078e0003 */
[----:B------:R0:W-:Y:S02]  /*2540*/  STG.E.64 desc[UR4][R4.64], R8 ;  /* 0x0000000804007986 */ /* 0x0001e4000c101b04 */
.L_x_23656:
[----:B------:R-:W-:Y:S05]  /*2550*/  BSYNC B1 ;  /* 0x0000000000017941 */ /* 0x000fea0003800000 */
.L_x_23655:
[----:B------:R-:W-:-:S13]  /*2560*/  ISETP.GE.AND P0, PT, R11, UR6, PT ;  /* 0x000000060b007c0c */ /* 0x000fda000bf06270 */
[----:B------:R-:W-:Y:S05]  /*2570*/  @P0 EXIT ;  /* 0x000000000000094d */ /* 0x000fea0003800000 */
[----:B0-----:R-:W0:Y:S01]  /*2580*/  LDC R4, c[0x0][0x218] ;  /* 0x00008600ff047b82 */ /* 0x001e220000000800 */
        /* <DEDUP_REMOVED lines=302> */
.L_x_23674:
[----:B------:R-:W-:Y:S01]  /*3870*/  ULDC.64 UR6, c[0x0][0x418] ;  /* 0x0001060000067ab9 */ /* 0x000fe20000000a00 */
[----:B------:R-:W0:Y:S01]  /*3880*/  LDC.64 R6, c[0x0][0x420] ;  /* 0x00010800ff067b82 */ /* 0x000e220000000a00 */
[----:B------:R-:W-:-:S05]  /*3890*/  IADD3 R2, P0, R0, UR6, RZ ;  /* 0x0000000600027c10 */ /* 0x000fca000ff1e0ff */
[----:B------:R-:W-:Y:S01]  /*38a0*/  IMAD.X R3, RZ, RZ, UR7, P0 ;  /* 0x00000007ff037e24 */ /* 0x000fe200080e06ff */
[----:B------:R-:W-:-:S05]  /*38b0*/  ULDC.64 UR6, c[0x0][0x410] ;  /* 0x0001040000067ab9 */ /* 0x000fca0000000a00 */
[----:B------:R-:W2:Y:S01]  /*38c0*/  LDG.E.64 R2, desc[UR4][R2.64] ;  /* 0x0000000402027981 */ /* 0x000ea2000c1e1b00 */
[----:B------:R-:W-:Y:S01]  /*38d0*/  IADD3 R4, P1, R5, UR6, RZ ;  /* 0x0000000605047c10 */ /* 0x000fe2000ff3e0ff */
[----:B------:R-:W-:Y:S04]  /*38e0*/  BSSY B0, `(.L_x_23675) ;  /* 0x00000fd000007945 */ /* 0x000fe80003800000 */
[----:B------:R-:W-:Y:S01]  /*38f0*/  IMAD.X R5, RZ, RZ, UR7, P1 ;  /* 0x00000007ff057e24 */ /* 0x000fe200088e06ff */
        /* <DEDUP_REMOVED lines=11> */
[----:B------:R-:W-:Y:S01]  /*39b0*/  MOV R10, R2 ;  /* 0x00000002000a7202 */ /* 0x000fe20000000f00 */
[----:B------:R-:W-:-:S12]  /*39c0*/  IMAD.MOV.U32 R11, RZ, RZ, R3 ;  /* 0x000000ffff0b7224 */ /* 0x000fd800078e0003 */
        /* <DEDUP_REMOVED lines=23> */
.L_x_23681:
        /* <DEDUP_REMOVED lines=12> */
.L_x_23680:
[----:B------:R-:W-:-:S07]  /*3c00*/  IMAD.MOV.U32 R10, RZ, RZ, R11 ;  /* 0x000000ffff0a7224 */ /* 0x000fce00078e000b */
.L_x_23679:
[----:B------:R-:W-:Y:S05]  /*3c10*/  BSYNC B1 ;  /* 0x0000000000017941 */ /* 0x000fea0003800000 */
.L_x_23678:
        /* <DEDUP_REMOVED lines=13> */
.L_x_23687:
        /* <DEDUP_REMOVED lines=33> */
.L_x_23686:
[----:B------:R-:W-:-:S07]  /*3f00*/  IMAD.MOV.U32 R10, RZ, RZ, R12 ;  /* 0x000000ffff0a7224 */ /* 0x000fce00078e000c */
.L_x_23685:
[----:B------:R-:W-:Y:S05]  /*3f10*/  BSYNC B2 ;  /* 0x0000000000027941 */ /* 0x000fea0003800000 */
.L_x_23684:
[----:B------:R-:W-:-:S13]  /*3f20*/  ISETP.GE.U32.AND P0, PT, R11, 0xc, PT ;  /* 0x0000000c0b00780c */ /* 0x000fda0003f06070 */
[----:B------:R-:W-:Y:S05]  /*3f30*/  @!P0 BRA `(.L_x_23683) ;  /* 0x0000000400d88947 */ /* 0x000fea0003800000 */
[----:B------:R-:W-:Y:S01]  /*3f40*/  BSSY B2, `(.L_x_23688) ;  /* 0x0000074000027945 */ /* 0x000fe20003800000 */
.L_x_23689:
        /* <DEDUP_REMOVED lines=116> */
.L_x_23688:
[----:B------:R-:W-:-:S07]  /*4690*/  IMAD.MOV.U32 R17, RZ, RZ, R11 ;  /* 0x000000ffff117224 */ /* 0x000fce00078e000b */
.L_x_23683:
[----:B------:R-:W-:Y:S05]  /*46a0*/  BSYNC B1 ;  /* 0x0000000000017941 */ /* 0x000fea0003800000 */
.L_x_23682:
        /* <DEDUP_REMOVED lines=20> */
.L_x_23691:
[----:B------:R-:W-:Y:S05]  /*47f0*/  BSYNC B1 ;  /* 0x0000000000017941 */ /* 0x000fea0003800000 */
.L_x_23690:
[----:B------:R-:W-:Y:S02]  /*4800*/  IMAD.MOV.U32 R11, RZ, RZ, R13 ;  /* 0x000000ffff0b7224 */ /* 0x000fe400078e000d */
[----:B------:R-:W-:-:S03]  /*4810*/  IMAD.MOV.U32 R10, RZ, RZ, R8 ;  /* 0x000000ffff0a7224 */ /* 0x000fc600078e0008 */
[----:B------:R-:W-:Y:S01]  /*4820*/  LOP3.LUT R11, R11, 0x80000000, R3, 0xb8, !PT ;  /* 0x800000000b0b7812 */ /* 0x000fe200078eb803 */
[----:B------:R-:W-:Y:S06]  /*4830*/  BRA `(.L_x_23677) ;  /* 0x00000000001c7947 */ /* 0x000fec0003800000 */
.L_x_23676:
[----:B------:R-:W-:-:S06]  /*4840*/  DSETP.GTU.AND P0, PT, R6, +INF , PT ;  /* 0x7ff000000600742a */ /* 0x000fcc0003f0c000 */
[----:B------:R-:W-:-:S14]  /*4850*/  DSETP.LE.AND P0, PT, R8, +INF , !P0 ;  /* 0x7ff000000800742a */ /* 0x000fdc0004703000 */
[----:B------:R-:W0:Y:S01]  /*4860*/  @!P0 LDC.64 R10, c[0x0][0x420] ;  /* 0x00010800ff0a8b82 */ /* 0x000e220000000a00 */
[----:B------:R-:W-:Y:S02]  /*4870*/  @P0 DSETP.NEU.AND P1, PT, R8, +INF , PT ;  /* 0x7ff000000800042a */ /* 0x000fe40003f2d000 */
[----:B0-----:R-:W-:-:S06]  /*4880*/  @!P0 DADD R10, R2, R10 ;  /* 0x00000000020a8229 */ /* 0x001fcc000000000a */
[----:B------:R-:W-:Y:S02]  /*4890*/  @P0 FSEL R10, R2, RZ, P1 ;  /* 0x000000ff020a0208 */ /* 0x000fe40000800000 */
[----:B------:R-:W-:-:S07]  /*48a0*/  @P0 FSEL R11, R3, -QNAN , P1 ;  /* 0xfff80000030b0808 */ /* 0x000fce0000800000 */
.L_x_23677:
[----:B------:R-:W-:Y:S05]  /*48b0*/  BSYNC B0 ;  /* 0x0000000000007941 */ /* 0x000fea0003800000 */
.L_x_23675:
        /* <DEDUP_REMOVED lines=18> */
[----:B------:R-:W-:-:S04]  /*49e0*/  @!P1 IMAD.MOV.U32 R8, RZ, RZ, RZ ;  /* 0x000000ffff089224 */ /* 0x000fc800078e00ff */
[----:B------:R-:W-:Y:S02]  /*49f0*/  @P1 FSEL R0, R2, R6, P0 ;  /* 0x0000000602001208 */ /* 0x000fe40000000000 */
[----:B------:R-:W-:-:S03]  /*4a00*/  @P1 FSEL R3, R3, R7, P0 ;  /* 0x0000000703031208 */ /* 0x000fc60000000000 */
[----:B------:R-:W-:Y:S02]  /*4a10*/  @P1 IMAD.MOV.U32 R8, RZ, RZ, R0 ;  /* 0x000000ffff081224 */ /* 0x000fe400078e0000 */
[----:B------:R-:W-:-:S05]  /*4a20*/  @P1 IMAD.MOV.U32 R9, RZ, RZ, R3 ;  /* 0x000000ffff091224 */ /* 0x000fca00078e0003 */
[----:B------:R-:W-:Y:S01]  /*4a30*/  STG.E.64 desc[UR4][R4.64], R8 ;  /* 0x0000000804007986 */ /* 0x000fe2000c101b04 */
[----:B------:R-:W-:Y:S05]  /*4a40*/  EXIT ;  /* 0x000000000000794d */ /* 0x000fea0003800000 */
.L_x_23692:
        /* <DEDUP_REMOVED lines=11> */
.L_x_37869:


//--------------------- .text._ZN2at6native27unrolled_elementwise_kernelIZZZNS0_15binary_internal21div_floor_kernel_cudaERNS_18TensorIteratorBaseEENKUlvE0_clEvENKUlvE_clEvEUldE_St5arrayIPcLm2EELi4E23TrivialOffsetCalculatorILi1EjESC_NS0_6memory15LoadWithoutCastENSD_16StoreWithoutCastEEEviT_T0_T2_T3_T4_T5_ --------------------------
	.section	.text._ZN2at6native27unrolled_elementwise_kernelIZZZNS0_15binary_internal21div_floor_kernel_cudaERNS_18TensorIteratorBaseEENKUlvE0_clEvENKUlvE_clEvEUldE_St5arrayIPcLm2EELi4E23TrivialOffsetCalculatorILi1EjESC_NS0_6memory15LoadWithoutCastENSD_16StoreWithoutCastEEEviT_T0_T2_T3_T4_T5_,"ax",@progbits
	.align	128
        .global         _ZN2at6native27unrolled_elementwise_kernelIZZZNS0_15binary_internal21div_floor_kernel_cudaERNS_18TensorIteratorBaseEENKUlvE0_clEvENKUlvE_clEvEUldE_St5arrayIPcLm2EELi4E23TrivialOffsetCalculatorILi1EjESC_NS0_6memory15LoadWithoutCastENSD_16StoreWithoutCastEEEviT_T0_T2_T3_T4_T5_
        .type           _ZN2at6native27unrolled_elementwise_kernelIZZZNS0_15binary_internal21div_floor_kernel_cudaERNS_18TensorIteratorBaseEENKUlvE0_clEvENKUlvE_clEvEUldE_St5arrayIPcLm2EELi4E23TrivialOffsetCalculatorILi1EjESC_NS0_6memory15LoadWithoutCastENSD_16StoreWithoutCastEEEviT_T0_T2_T3_T4_T5_,@function
        .size           _ZN2at6native27unrolled_elementwise_kernelIZZZNS0_15binary_internal21div_floor_kernel_cudaERNS_18TensorIteratorBaseEENKUlvE0_clEvENKUlvE_clEvEUldE_St5arrayIPcLm2EELi4E23TrivialOffsetCalculatorILi1EjESC_NS0_6memory15LoadWithoutCastENSD_16StoreWithoutCastEEEviT_T0_T2_T3_T4_T5_,(.L_x_37870 - _ZN2at6native27unrolled_elementwise_kernelIZZZNS0_15binary_internal21div_floor_kernel_cudaERNS_18TensorIteratorBaseEENKUlvE0_clEvENKUlvE_clEvEUldE_St5arrayIPcLm2EELi4E23TrivialOffsetCalculatorILi1EjESC_NS0_6memory15LoadWithoutCastENSD_16StoreWithoutCastEEEviT_T0_T2_T3_T4_T5_)
        .other          _ZN2at6native27unrolled_elementwise_kernelIZZZNS0_15binary_internal21div_floor_kernel_cudaERNS_18TensorIteratorBaseEENKUlvE0_clEvENKUlvE_clEvEUldE_St5arrayIPcLm2EELi4E23TrivialOffsetCalculatorILi1EjESC_NS0_6memory15LoadWithoutCastENSD_16StoreWithoutCastEEEviT_T0_T2_T3_T4_T5_,@"STO_CUDA_ENTRY STV_DEFAULT"
_ZN2at6native27unrolled_elementwise_kernelIZZZNS0_15binary_internal21div_floor_kernel_cudaERNS_18TensorIteratorBaseEENKUlvE0_clEvENKUlvE_clEvEUldE_St5arrayIPcLm2EELi4E23TrivialOffsetCalculatorILi1EjESC_NS0_6memory15LoadWithoutCastENSD_16StoreWithoutCastEEEviT_T0_T2_T3_T4_T5_:
.text._ZN2at6native27unrolled_elementwise_kernelIZZZNS0_15binary_internal21div_floor_kernel_cudaERNS_18TensorIteratorBaseEENKUlvE0_clEvENKUlvE_clEvEUldE_St5arrayIPcLm2EELi4E23TrivialOffsetCalculatorILi1EjESC_NS0_6memory15LoadWithoutCastENSD_16StoreWithoutCastEEEviT_T0_T2_T3_T4_T5_:
        /* <DEDUP_REMOVED lines=15> */
[----:B0-----:R-:W-:Y:S01]  /*00f0*/  @!P1 IMAD.WIDE.U32 R14, R11, 0x8, R14 ;  /* 0x000000080b0e9825 */ /* 0x001fe200078e000e */
[----:B------:R-:W-:Y:S02]  /*0100*/  CS2R R10, SRZ ;  /* 0x00000000000a7805 */ /* 0x000fe4000001ff00 */
[----:B------:R-:W-:-:S13]  /*0110*/  ISETP.GE.AND P3, PT, R7, R0, PT ;  /* 0x000000000700720c */ /* 0x000fda0003f66270 */
[----:B------:R-:W-:Y:S01]  /*0120*/  @!P3 IMAD R21, R8, 0x200, R7 ;  /* 0x000002000815b824 */ /* 0x000fe200078e0207 */
[----:B------:R-:W0:Y:S01]  /*0130*/  @!P3 LDC.64 R4, c[0x0][0x238] ;  /* 0x00008e00ff04bb82 */ /* 0x000e220000000a00 */
[----:B------:R-:W-:Y:S02]  /*0140*/  @!P3 VIADD R7, R7, 0x80 ;  /* 0x000000800707b836 */ /* 0x000fe40000000000 */
[----:B-1----:R-:W-:-:S03]  /*0150*/  @!P0 IMAD.WIDE.U32 R12, R19, 0x8, R12 ;  /* 0x00000008130c8825 */ /* 0x002fc600078e000c */
[----:B------:R-:W-:Y:S02]  /*0160*/  ISETP.GE.AND P2, PT, R7, R0, PT ;  /* 0x000000000700720c */ /* 0x000fe40003f46270 */
[----:B------:R1:W5:Y:S11]  /*0170*/  @!P0 LDG.E.64 R10, desc[UR4][R12.64] ;  /* 0x000000040c0a8981 */ /* 0x000376000c1e1b00 */
[----:B------:R-:W2:Y:S01]  /*0180*/  @!P2 LDC.64 R2, c[0x0][0x238] ;  /* 0x00008e00ff02ab82 */ /* 0x000ea20000000a00 */
[----:B------:R-:W-:Y:S01]  /*0190*/  @!P2 IMAD R17, R8, 0x200, R7 ;  /* 0x000002000811a824 */ /* 0x000fe200078e0207 */
[----:B------:R-:W-:Y:S01]  /*01a0*/  CS2R R6, SRZ ;  /* 0x0000000000067805 */ /* 0x000fe2000001ff00 */
[----:B0-----:R-:W-:Y:S01]  /*01b0*/  @!P3 IMAD.WIDE.U32 R18, R21, 0x8, R4 ;  /* 0x000000081512b825 */ /* 0x001fe200078e0004 */
[----:B------:R-:W-:-:S04]  /*01c0*/  CS2R R4, SRZ ;  /* 0x0000000000047805 */ /* 0x000fc8000001ff00 */
[----:B------:R1:W5:Y:S04]  /*01d0*/  @!P3 LDG.E.64 R6, desc[UR4][R18.64] ;  /* 0x000000041206b981 */ /* 0x000368000c1e1b00 */
[----:B------:R1:W5:Y:S01]  /*01e0*/  @!P1 LDG.E.64 R4, desc[UR4][R14.64] ;  /* 0x000000040e049981 */ /* 0x000362000c1e1b00 */
[----:B--2---:R-:W-:Y:S01]  /*01f0*/  @!P2 IMAD.WIDE.U32 R16, R17, 0x8, R2 ;  /* 0x000000081110a825 */ /* 0x004fe200078e0002 */
[----:B------:R-:W-:-:S06]  /*0200*/  CS2R R2, SRZ ;  /* 0x0000000000027805 */ /* 0x000fcc000001ff00 */
[----:B------:R1:W5:Y:S01]  /*0210*/  @!P2 LDG.E.64 R2, desc[UR4][R16.64] ;  /* 0x000000041002a981 */ /* 0x000362000c1e1b00 */
[----:B------:R-:W-:Y:S04]  /*0220*/  BSSY B1, `(.L_x_23693) ;  /* 0x0000117000017945 */ /* 0x000fe80003800000 */
[----:B------:R-:W-:Y:S05]  /*0230*/  @P1 BRA `(.L_x_23694) ;  /* 0x0000001000541947 */ /* 0x000fea0003800000 */
[----:B-1----:R-:W0:Y:S01]  /*0240*/  LDC.64 R12, c[0x0][0x218] ;  /* 0x00008600ff0c7b82 */ /* 0x002e220000000a00 */
[----:B-----5:R-:W-:Y:S01]  /*0250*/  LOP3.LUT R17, R5, 0x7fffffff, RZ, 0xc0, !PT ;  /* 0x7fffffff05117812 */ /* 0x020fe200078ec0ff */
        /* <DEDUP_REMOVED lines=28> */
[----:B------:R-:W-:-:S04]  /*0420*/  LOP3.LUT R20, R20, 0x100000, RZ, 0xfc, !PT ;  /* 0x0010000014147812 */ /* 0x000fc800078efcff */
[----:B------:R-:W-:-:S04]  /*0430*/  IADD3 R15, R19, 0x2, -R14 ;  /* 0x00000002130f7810 */ /* 0x000fc80007ffe80e */
[----:B------:R-:W-:Y:S02]  /*0440*/  LOP3.LUT P0, R18, R15, 0x3, RZ, 0xc0, !PT ;  /* 0x000000030f127812 */ /* 0x000fe4000780c0ff */
[----:B------:R-:W-:Y:S01]  /*0450*/  LOP3.LUT R15, R17, 0x100000, RZ, 0xfc, !PT ;  /* 0x00100000110f7812 */ /* 0x000fe200078efcff */
[----:B------:R-:W-:-:S10]  /*0460*/  IMAD.IADD R17, R21, 0x1, -R14 ;  /* 0x0000000115117824 */ /* 0x000fd400078e0a0e */
[----:B------:R-:W-:Y:S05]  /*0470*/  @!P0 BRA `(.L_x_23699) ;  /* 0x0000000000388947 */ /* 0x000fea0003800000 */
[----:B------:R-:W-:Y:S01]  /*0480*/  BSSY B3, `(.L_x_23700) ;  /* 0x000000c000037945 */ /* 0x000fe20003800000 */
.L_x_23701:
        /* <DEDUP_REMOVED lines=12> */
.L_x_23700:
[----:B------:R-:W-:-:S07]  /*0550*/  IMAD.MOV.U32 R18, RZ, RZ, R21 ;  /* 0x000000ffff127224 */ /* 0x000fce00078e0015 */
.L_x_23699:
[----:B------:R-:W-:Y:S05]  /*0560*/  BSYNC B2 ;  /* 0x0000000000027941 */ /* 0x000fea0003800000 */
.L_x_23698:
        /* <DEDUP_REMOVED lines=13> */
.L_x_23707:
        /* <DEDUP_REMOVED lines=33> */
.L_x_23706:
[----:B------:R-:W-:Y:S02]  /*0850*/  IMAD.MOV.U32 R18, RZ, RZ, R21 ;  /* 0x000000ffff127224 */ /* 0x000fe400078e0015 */
[----:B------:R-:W-:-:S07]  /*0860*/  IMAD.MOV.U32 R23, RZ, RZ, R22 ;  /* 0x000000ffff177224 */ /* 0x000fce00078e0016 */
.L_x_23705:
[----:B------:R-:W-:Y:S05]  /*0870*/  BSYNC B3 ;  /* 0x0000000000037941 */ /* 0x000fea0003800000 */
.L_x_23704:
[----:B------:R-:W-:-:S13]  /*0880*/  ISETP.GE.U32.AND P0, PT, R19, 0xc, PT ;  /* 0x0000000c1300780c */ /* 0x000fda0003f06070 */
[----:B------:R-:W-:Y:S05]  /*0890*/  @!P0 BRA `(.L_x_23703) ;  /* 0x0000000400dc8947 */ /* 0x000fea0003800000 */
[----:B------:R-:W-:Y:S01]  /*08a0*/  BSSY B3, `(.L_x_23708) ;  /* 0x0000075000037945 */ /* 0x000fe20003800000 */
[----:B------:R-:W-:-:S07]  /*08b0*/  VIADD R17, R17, 0x10 ;  /* 0x0000001011117836 */ /* 0x000fce0000000000 */
.L_x_23709:
        /* <DEDUP_REMOVED lines=116> */
.L_x_23708:
[----:B------:R-:W-:-:S07]  /*1000*/  IMAD.MOV.U32 R23, RZ, RZ, R19 ;  /* 0x000000ffff177224 */ /* 0x000fce00078e0013 */
.L_x_23703:
[----:B------:R-:W-:Y:S05]  /*1010*/  BSYNC B2 ;  /* 0x0000000000027941 */ /* 0x000fea0003800000 */
.L_x_23702:
        /* <DEDUP_REMOVED lines=19> */
.L_x_23711:
[----:B------:R-:W-:Y:S05]  /*1150*/  BSYNC B2 ;  /* 0x0000000000027941 */ /* 0x000fea0003800000 */
.L_x_23710:
[----:B------:R-:W-:Y:S02]  /*1160*/  IMAD.MOV.U32 R15, RZ, RZ, R17 ;  /* 0x000000ffff0f7224 */ /* 0x000fe400078e0011 */
[----:B------:R-:W-:-:S03]  /*1170*/  IMAD.MOV.U32 R14, RZ, RZ, R16 ;  /* 0x000000ffff0e7224 */ /* 0x000fc600078e0010 */
[----:B------:R-:W-:Y:S01]  /*1180*/  LOP3.LUT R15, R15, 0x80000000, R5, 0xb8, !PT ;  /* 0x800000000f0f7812 */ /* 0x000fe200078eb805 */
[----:B------:R-:W-:Y:S06]  /*1190*/  BRA `(.L_x_23697) ;  /* 0x00000000001c7947 */ /* 0x000fec0003800000 */
.L_x_23696:
[----:B------:R-:W-:-:S06]  /*11a0*/  DSETP.GTU.AND P0, PT, R12, +INF , PT ;  /* 0x7ff000000c00742a */ /* 0x000fcc0003f0c000 */
[----:B------:R-:W-:-:S14]  /*11b0*/  DSETP.LE.AND P0, PT, R16, +INF , !P0 ;  /* 0x7ff000001000742a */ /* 0x000fdc0004703000 */
[----:B------:R-:W0:Y:S01]  /*11c0*/  @!P0 LDC.64 R14, c[0x0][0x218] ;  /* 0x00008600ff0e8b82 */ /* 0x000e220000000a00 */
[----:B------:R-:W-:Y:S02]  /*11d0*/  @P0 DSETP.NEU.AND P2, PT, R16, +INF , PT ;  /* 0x7ff000001000042a */ /* 0x000fe40003f4d000 */
[----:B0-----:R-:W-:-:S06]  /*11e0*/  @!P0 DADD R14, R4, R14 ;  /* 0x00000000040e8229 */ /* 0x001fcc000000000e */
[----:B------:R-:W-:Y:S02]  /*11f0*/  @P0 FSEL R14, R4, RZ, P2 ;  /* 0x000000ff040e0208 */ /* 0x000fe40001000000 */
[----:B------:R-:W-:-:S07]  /*1200*/  @P0 FSEL R15, R5, -QNAN , P2 ;  /* 0xfff80000050f0808 */ /* 0x000fce0001000000 */
.L_x_23697:
[----:B------:R-:W-:Y:S05]  /*1210*/  BSYNC B0 ;  /* 0x0000000000007941 */ /* 0x000fea0003800000 */
.L_x_23695:
        /* <DEDUP_REMOVED lines=19> */
[----:B------:R-:W-:Y:S02]  /*1350*/  @P2 FSEL R12, R16, R12, P0 ;  /* 0x0000000c100c2208 */ /* 0x000fe40000000000 */
[----:B------:R-:W-:-:S03]  /*1360*/  @P2 FSEL R13, R17, R13, P0 ;  /* 0x0000000d110d2208 */ /* 0x000fc60000000000 */
[----:B------:R-:W-:Y:S02]  /*1370*/  @P2 IMAD.MOV.U32 R4, RZ, RZ, R12 ;  /* 0x000000ffff042224 */ /* 0x000fe400078e000c */
[----:B------:R-:W-:-:S07]  /*1380*/  @P2 IMAD.MOV.U32 R5, RZ, RZ, R13 ;  /* 0x000000ffff052224 */ /* 0x000fce00078e000d */
.L_x_23694:
[----:B------:R-:W-:Y:S05]  /*1390*/  BSYNC B1 ;  /* 0x0000000000017941 */ /* 0x000fea0003800000 */
.L_x_23693:
[----:B-1----:R-:W-:Y:S01]  /*13a0*/  VIADD R13, R9, 0x80 ;  /* 0x00000080090d7836 */ /* 0x002fe20000000000 */
[----:B------:R-:W-:Y:S04]  /*13b0*/  BSSY B1, `(.L_x_23712) ;  /* 0x0000115000017945 */ /* 0x000fe80003800000 */
[----:B------:R-:W-:-:S13]  /*13c0*/  ISETP.GE.AND P0, PT, R13, R0, PT ;  /* 0x000000000d00720c */ /* 0x000fda0003f06270 */
[----:B------:R-:W-:Y:S05]  /*13d0*/  @P0 BRA `(.L_x_23713) ;  /* 0x0000001000480947 */ /* 0x000fea0003800000 */
[----:B------:R-:W0:Y:S01]  /*13e0*/  LDC.64 R14, c[0x0][0x218] ;  /* 0x00008600ff0e7b82 */ /* 0x000e220000000a00 */
        /* <DEDUP_REMOVED lines=36> */
.L_x_23720:
        /* <DEDUP_REMOVED lines=12> */
.L_x_23719:
[----:B------:R-:W-:-:S07]  /*16f0*/  IMAD.MOV.U32 R20, RZ, RZ, R22 ;  /* 0x000000ffff147224 */ /* 0x000fce00078e0016 */
.L_x_23718:
[----:B------:R-:W-:Y:S05]  /*1700*/  BSYNC B2 ;  /* 0x0000000000027941 */ /* 0x000fea0003800000 */
.L_x_23717:
        /* <DEDUP_REMOVED lines=13> */
.L_x_23726:
        /* <DEDUP_REMOVED lines=33> */
.L_x_23725:
[----:B------:R-:W-:-:S07]  /*19f0*/  IMAD.MOV.U32 R20, RZ, RZ, R22 ;  /* 0x000000ffff147224 */ /* 0x000fce00078e0016 */
.L_x_23724:
[----:B------:R-:W-:Y:S05]  /*1a00*/  BSYNC B3 ;  /* 0x0000000000037941 */ /* 0x000fea0003800000 */
.L_x_23723:
[----:B------:R-:W-:-:S13]  /*1a10*/  ISETP.GE.U32.AND P0, PT, R21, 0xc, PT ;  /* 0x0000000c1500780c */ /* 0x000fda0003f06070 */
[----:B------:R-:W-:Y:S05]  /*1a20*/  @!P0 BRA `(.L_x_23722) ;  /* 0x0000000400dc8947 */ /* 0x000fea0003800000 */
[----:B------:R-:W-:Y:S01]  /*1a30*/  BSSY B3, `(.L_x_23727) ;  /* 0x0000075000037945 */ /* 0x000fe20003800000 */
[----:B------:R-:W-:-:S07]  /*1a40*/  VIADD R19, R19, 0x10 ;  /* 0x0000001013137836 */ /* 0x000fce0000000000 */
.L_x_23728:
        /* <DEDUP_REMOVED lines=116> */
.L_x_23727:
[----:B------:R-:W-:-:S07]  /*2190*/  IMAD.MOV.U32 R23, RZ, RZ, R21 ;  /* 0x000000ffff177224 */ /* 0x000fce00078e0015 */
.L_x_23722:
[----:B------:R-:W-:Y:S05]  /*21a0*/  BSYNC B2 ;  /* 0x0000000000027941 */ /* 0x000fea0003800000 */
.L_x_23721:
        /* <DEDUP_REMOVED lines=19> */
.L_x_23730:
[----:B------:R-:W-:Y:S05]  /*22e0*/  BSYNC B2 ;  /* 0x0000000000027941 */ /* 0x000fea0003800000 */
.L_x_23729:
[----:B------:R-:W-:Y:S01]  /*22f0*/  LOP3.LUT R19, R19, 0x80000000, R11, 0xb8, !PT ;  /* 0x8000000013137812 */ /* 0x000fe200078eb80b */
[----:B------:R-:W-:Y:S06]  /*2300*/  BRA `(.L_x_23716) ;  /* 0x00000000001c7947 */ /* 0x000fec0003800000 */
.L_x_23715:
[----:B------:R-:W-:-:S06]  /*2310*/  DSETP.GTU.AND P0, PT, R14, +INF , PT ;  /* 0x7ff000000e00742a */ /* 0x000fcc0003f0c000 */
[----:B------:R-:W-:-:S14]  /*2320*/  DSETP.LE.AND P0, PT, R16, +INF , !P0 ;  /* 0x7ff000001000742a */ /* 0x000fdc0004703000 */
[----:B------:R-:W0:Y:S01]  /*2330*/  @!P0 LDC.64 R18, c[0x0][0x218] ;  /* 0x00008600ff128b82 */ /* 0x000e220000000a00 */
[----:B------:R-:W-:Y:S02]  /*2340*/  @P0 DSETP.NEU.AND P2, PT, R16, +INF , PT ;  /* 0x7ff000001000042a */ /* 0x000fe40003f4d000 */
[----:B0-----:R-:W-:-:S06]  /*2350*/  @!P0 DADD R18, R10, R18 ;  /* 0x000000000a128229 */ /* 0x001fcc0000000012 */
[----:B------:R-:W-:Y:S02]  /*2360*/  @P0 FSEL R18, R10, RZ, P2 ;  /* 0x000000ff0a120208 */ /* 0x000fe40001000000 */
[----:B------:R-:W-:-:S07]  /*2370*/  @P0 FSEL R19, R11, -QNAN , P2 ;  /* 0xfff800000b130808 */ /* 0x000fce0001000000 */
.L_x_23716:
[----:B------:R-:W-:Y:S05]  /*2380*/  BSYNC B0 ;  /* 0x0000000000007941 */ /* 0x000fea0003800000 */
.L_x_23714:
        /* <DEDUP_REMOVED lines=23> */
.L_x_23713:
[----:B------:R-:W-:Y:S05]  /*2500*/  BSYNC B1 ;  /* 0x0000000000017941 */ /* 0x000fea0003800000 */
.L_x_23712:
[----:B------:R-:W-:Y:S01]  /*2510*/  VIADD R15, R9, 0x100 ;  /* 0x00000100090f7836 */ /* 0x000fe20000000000 */
        /* <DEDUP_REMOVED lines=40> */
.L_x_23739:
        /* <DEDUP_REMOVED lines=12> */
.L_x_23738:
[----:B------:R-:W-:-:S07]  /*2860*/  IMAD.MOV.U32 R20, RZ, RZ, R22 ;  /* 0x000000ffff147224 */ /* 0x000fce00078e0016 */
.L_x_23737:
[----:B------:R-:W-:Y:S05]  /*2870*/  BSYNC B2 ;  /* 0x0000000000027941 */ /* 0x000fea0003800000 */
.L_x_23736:
        /* <DEDUP_REMOVED lines=13> */
.L_x_23745:
        /* <DEDUP_REMOVED lines=33> */
.L_x_23744:
[----:B------:R-:W-:-:S07]  /*2b60*/  IMAD.MOV.U32 R20, RZ, RZ, R22 ;  /* 0x000000ffff147224 */ /* 0x000fce00078e0016 */
.L_x_23743:
[----:B------:R-:W-:Y:S05]  /*2b70*/  BSYNC B3 ;  /* 0x0000000000037941 */ /* 0x000fea0003800000 */
.L_x_23742:
[----:B------:R-:W-:-:S13]  /*2b80*/  ISETP.GE.U32.AND P0, PT, R21, 0xc, PT ;  /* 0x0000000c1500780c */ /* 0x000fda0003f06070 */
[----:B------:R-:W-:Y:S05]  /*2b90*/  @!P0 BRA `(.L_x_23741) ;  /* 0x0000000400dc8947 */ /* 0x000fea0003800000 */
[----:B------:R-:W-:Y:S01]  /*2ba0*/  BSSY B3, `(.L_x_23746) ;  /* 0x0000075000037945 */ /* 0x000fe20003800000 */
[----:B------:R-:W-:-:S07]  /*2bb0*/  VIADD R19, R19, 0x10 ;  /* 0x0000001013137836 */ /* 0x000fce0000000000 */
.L_x_23747:
        /* <DEDUP_REMOVED lines=116> */
.L_x_23746:
[----:B------:R-:W-:-:S07]  /*3300*/  IMAD.MOV.U32 R23, RZ, RZ, R21 ;  /* 0x000000ffff177224 */ /* 0x000fce00078e0015 */
.L_x_23741:
[----:B------:R-:W-:Y:S05]  /*3310*/  BSYNC B2 ;  /* 0x0000000000027941 */ /* 0x000fea0003800000 */
.L_x_23740:
        /* <DEDUP_REMOVED lines=19> */
.L_x_23749:
[----:B------:R-:W-:Y:S05]  /*3450*/  BSYNC B2 ;  /* 0x0000000000027941 */ /* 0x000fea0003800000 */
.L_x_23748:
[----:B------:R-:W-:Y:S01]  /*3460*/  LOP3.LUT R19, R19, 0x80000000, R7, 0xb8, !PT ;  /* 0x8000000013137812 */ /* 0x000fe200078eb807 */
[----:B------:R-:W-:Y:S06]  /*3470*/  BRA `(.L_x_23735) ;  /* 0x00000000001c7947 */ /* 0x000fec0003800000 */
.L_x_23734:
[----:B------:R-:W-:-:S06]  /*3480*/  DSETP.GTU.AND P0, PT, R14, +INF , PT ;  /* 0x7ff000000e00742a */ /* 0x000fcc0003f0c000 */
[----:B------:R-:W-:-:S14]  /*3490*/  DSETP.LE.AND P0, PT, R16, +INF , !P0 ;  /* 0x7ff000001000742a */ /* 0x000fdc0004703000 */
[----:B------:R-:W0:Y:S01]  /*34a0*/  @!P0 LDC.64 R18, c[0x0][0x218] ;  /* 0x00008600ff128b82 */ /* 0x000e220000000a00 */
[----:B------:R-:W-:Y:S02]  /*34b0*/  @P0 DSETP.NEU.AND P2, PT, R16, +INF , PT ;  /* 0x7ff000001000042a */ /* 0x000fe40003f4d000 */
[----:B0-----:R-:W-:-:S06]  /*34c0*/  @!P0 DADD R18, R6, R18 ;  /* 0x0000000006128229 */ /* 0x001fcc0000000012 */
[----:B------:R-:W-:Y:S02]  /*34d0*/  @P0 FSEL R18, R6, RZ, P2 ;  /* 0x000000ff06120208 */ /* 0x000fe40001000000 */
[----:B------:R-:W-:-:S07]  /*34e0*/  @P0 FSEL R19, R7, -QNAN , P2 ;  /* 0xfff8000007130808 */ /* 0x000fce0001000000 */
.L_x_23735:
[----:B------:R-:W-:Y:S05]  /*34f0*/  BSYNC B0 ;  /* 0x0000000000007941 */ /* 0x000fea0003800000 */
.L_x_23733:
        /* <DEDUP_REMOVED lines=23> */
.L_x_23732:
[----:B------:R-:W-:Y:S05]  /*3670*/  BSYNC B1 ;  /* 0x0000000000017941 */ /* 0x000fea0003800000 */
.L_x_23731:
        /* <DEDUP_REMOVED lines=41> */
.L_x_23758:
        /* <DEDUP_REMOVED lines=12> */
.L_x_23757:
[----:B------:R-:W-:-:S07]  /*39d0*/  IMAD.MOV.U32 R20, RZ, RZ, R22 ;  /* 0x000000ffff147224 */ /* 0x000fce00078e0016 */
.L_x_23756:
[----:B------:R-:W-:Y:S05]  /*39e0*/  BSYNC B2 ;  /* 0x0000000000027941 */ /* 0x000fea0003800000 */
.L_x_23755:
        /* <DEDUP_REMOVED lines=13> */
.L_x_23764:
        /* <DEDUP_REMOVED lines=33> */
.L_x_23763:
[----:B------:R-:W-:-:S07]  /*3cd0*/  IMAD.MOV.U32 R20, RZ, RZ, R22 ;  /* 0x000000ffff147224 */ /* 0x000fce00078e0016 */
.L_x_23762:
[----:B------:R-:W-:Y:S05]  /*3ce0*/  BSYNC B3 ;  /* 0x0000000000037941 */ /* 0x000fea0003800000 */
.L_x_23761:
[----:B------:R-:W-:-:S13]  /*3cf0*/  ISETP.GE.U32.AND P0, PT, R21, 0xc, PT ;  /* 0x0000000c1500780c */ /* 0x000fda0003f06070 */
[----:B------:R-:W-:Y:S05]  /*3d00*/  @!P0 BRA `(.L_x_23760) ;  /* 0x0000000400dc8947 */ /* 0x000fea0003800000 */
[----:B------:R-:W-:Y:S01]  /*3d10*/  BSSY B3, `(.L_x_23765) ;  /* 0x0000075000037945 */ /* 0x000fe20003800000 */
[----:B------:R-:W-:-:S07]  /*3d20*/  VIADD R19, R19, 0x10 ;  /* 0x0000001013137836 */ /* 0x000fce0000000000 */
.L_x_23766:
        /* <DEDUP_REMOVED lines=116> */
.L_x_23765:
[----:B------:R-:W-:-:S07]  /*4470*/  IMAD.MOV.U32 R23, RZ, RZ, R21 ;  /* 0x000000ffff177224 */ /* 0x000fce00078e0015 */
.L_x_23760:
[----:B------:R-:W-:Y:S05]  /*4480*/  BSYNC B2 ;  /* 0x0000000000027941 */ /* 0x000fea0003800000 */
.L_x_23759:
        /* <DEDUP_REMOVED lines=19> */
.L_x_23768:
[----:B------:R-:W-:Y:S05]  /*45c0*/  BSYNC B2 ;  /* 0x0000000000027941 */ /* 0x000fea0003800000 */
.L_x_23767:
[----:B------:R-:W-:Y:S01]  /*45d0*/  LOP3.LUT R19, R19, 0x80000000, R3, 0xb8, !PT ;  /* 0x8000000013137812 */ /* 0x000fe200078eb803 */
[----:B------:R-:W-:Y:S06]  /*45e0*/  BRA `(.L_x_23754) ;  /* 0x00000000001c7947 */ /* 0x000fec0003800000 */
.L_x_23753:
[----:B------:R-:W-:-:S06]  /*45f0*/  DSETP.GTU.AND P0, PT, R14, +INF , PT ;  /* 0x7ff000000e00742a */ /* 0x000fcc0003f0c000 */
[----:B------:R-:W-:-:S14]  /*4600*/  DSETP.LE.AND P0, PT, R16, +INF , !P0 ;  /* 0x7ff000001000742a */ /* 0x000fdc0004703000 */
[----:B------:R-:W0:Y:S01]  /*4610*/  @!P0 LDC.64 R18, c[0x0][0x218] ;  /* 0x00008600ff128b82 */ /* 0x000e220000000a00 */
[----:B------:R-:W-:Y:S02]  /*4620*/  @P0 DSETP.NEU.AND P2, PT, R16, +INF , PT ;  /* 0x7ff000001000042a */ /* 0x000fe40003f4d000 */
[----:B0-----:R-:W-:-:S06]  /*4630*/  @!P0 DADD R18, R2, R18 ;  /* 0x0000000002128229 */ /* 0x001fcc0000000012 */
[----:B------:R-:W-:Y:S02]  /*4640*/  @P0 FSEL R18, R2, RZ, P2 ;  /* 0x000000ff02120208 */ /* 0x000fe40001000000 */
[----:B------:R-:W-:-:S07]  /*4650*/  @P0 FSEL R19, R3, -QNAN , P2 ;  /* 0xfff8000003130808 */ /* 0x000fce0001000000 */
.L_x_23754:
[----:B------:R-:W-:Y:S05]  /*4660*/  BSYNC B0 ;  /* 0x0000000000007941 */ /* 0x000fea0003800000 */
.L_x_23752:
        /* <DEDUP_REMOVED lines=23> */
.L_x_23751:
[----:B------:R-:W-:Y:S05]  /*47e0*/  BSYNC B1 ;  /* 0x0000000000017941 */ /* 0x000fea0003800000 */
.L_x_23750:
[----:B------:R-:W0:Y:S01]  /*47f0*/  @!P1 LDC.64 R14, c[0x0][0x230] ;  /* 0x00008c00ff0e9b82 */ /* 0x000e220000000a00 */
[----:B------:R-:W-:Y:S01]  /*4800*/  IMAD.MOV.U32 R17, RZ, RZ, R9 ;  /* 0x000000ffff117224 */ /* 0x000fe200078e0009 */
[----:B------:R-:W-:Y:S01]  /*4810*/  BSSY B0, `(.L_x_23769) ;  /* 0x0000011000007945 */ /* 0x000fe20003800000 */
[----:B------:R-:W-:Y:S02]  /*4820*/  @!P1 IMAD.MOV.U32 R17, RZ, RZ, R13 ;  /* 0x000000ffff119224 */ /* 0x000fe400078e000d */
[----:B------:R-:W-:-:S03]  /*4830*/  @!P1 IMAD R13, R8, 0x200, R9 ;  /* 0x00000200080d9824 */ /* 0x000fc600078e0209 */
[----:B------:R-:W-:Y:S01]  /*4840*/  ISETP.GE.AND P0, PT, R17, R0, PT ;  /* 0x000000001100720c */ /* 0x000fe20003f06270 */
[----:B0-----:R-:W-:-:S05]  /*4850*/  @!P1 IMAD.WIDE.U32 R12, R13, 0x8, R14 ;  /* 0x000000080d0c9825 */ /* 0x001fca00078e000e */
[----:B-----5:R0:W-:Y:S07]  /*4860*/  @!P1 STG.E.64 desc[UR4][R12.64], R4 ;  /* 0x000000040c009986 */ /* 0x0201ee000c101b04 */
[----:B------:R-:W-:Y:S05]  /*4870*/  @P0 BRA `(.L_x_23770) ;  /* 0x0000000000280947 */ /* 0x000fea0003800000 */
[----:B0-----:R-:W0:Y:S01]  /*4880*/  LDC.64 R12, c[0x0][0x230] ;  /* 0x00008c00ff0c7b82 */ /* 0x001e220000000a00 */
[----:B------:R-:W-:Y:S02]  /*4890*/  IMAD R5, R8, 0x200, R17 ;  /* 0x0000020008057824 */ /* 0x000fe400078e0211 */
[----:B------:R-:W-:-:S05]  /*48a0*/  VIADD R17, R17, 0x80 ;  /* 0x0000008011117836 */ /* 0x000fca0000000000 */
[----:B------:R-:W-:-:S13]  /*48b0*/  ISETP.GE.AND P0, PT, R17, R0, PT ;  /* 0x000000001100720c */ /* 0x000fda0003f06270 */
[----:B------:R-:W-:Y:S02]  /*48c0*/  @!P0 IMAD R9, R8, 0x200, R17 ;  /* 0x0000020008098824 */ /* 0x000fe400078e0211 */
[----:B------:R-:W-:Y:S02]  /*48d0*/  @!P0 VIADD R17, R17, 0x80 ;  /* 0x0000008011118836 */ /* 0x000fe40000000000 */
[----:B0-----:R-:W-:-:S04]  /*48e0*/  IMAD.WIDE.U32 R4, R5, 0x8, R12 ;  /* 0x0000000805047825 */ /* 0x001fc800078e000c */
[----:B------:R-:W-:Y:S01]  /*48f0*/  @!P0 IMAD.WIDE.U32 R12, R9, 0x8, R12 ;  /* 0x00000008090c8825 */ /* 0x000fe200078e000c */
[----:B------:R1:W-:Y:S04]  /*4900*/  STG.E.64 desc[UR4][R4.64], R10 ;  /* 0x0000000a04007986 */ /* 0x0003e8000c101b04 */
[----:B------:R1:W-:Y:S02]  /*4910*/  @!P0 STG.E.64 desc[UR4][R12.64], R6 ;  /* 0x000000060c008986 */ /* 0x0003e4000c101b04 */
.L_x_23770:
[----:B------:R-:W-:Y:S05]  /*4920*/  BSYNC B0 ;  /* 0x0000000000007941 */ /* 0x000fea0003800000 */
.L_x_23769:
[----:B------:R-:W-:-:S13]  /*4930*/  ISETP.GE.AND P0, PT, R17, R0, PT ;  /* 0x000000001100720c */ /* 0x000fda0003f06270 */
[----:B------:R-:W-:Y:S05]  /*4940*/  @P0 EXIT ;  /* 0x000000000000094d */ /* 0x000fea0003800000 */
[----:B01----:R-:W0:Y:S01]  /*4950*/  LDC.64 R4, c[0x0][0x230] ;  /* 0x00008c00ff047b82 */ /* 0x003e220000000a00 */
[----:B------:R-:W-:-:S04]  /*4960*/  IMAD R17, R8, 0x200, R17 ;  /* 0x0000020008117824 */ /* 0x000fc800078e0211 */
[----:B0-----:R-:W-:-:S05]  /*4970*/  IMAD.WIDE.U32 R4, R17, 0x8, R4 ;  /* 0x0000000811047825 */ /* 0x001fca00078e0004 */
[----:B------:R-:W-:Y:S01]  /*4980*/  STG.E.64 desc[UR4][R4.64], R2 ;  /* 0x0000000204007986 */ /* 0x000fe2000c101b04 */
[----:B------:R-:W-:Y:S05]  /*4990*/  EXIT ;  /* 0x000000000000794d */ /* 0x000fea0003800000 */
.L_x_23771:
        /* <DEDUP_REMOVED lines=14> */
.L_x_37870:


//--------------------- .text._ZN2at6native29vectorized_elementwise_kernelILi2EZZZNS0_15binary_internal21div_floor_kernel_cudaERNS_18TensorIteratorBaseEENKUlvE0_clEvENKUlvE_clEvEUldE_St5arrayIPcLm2EEEEviT0_T1_ --------------------------
	.section	.text._ZN2at6native29vectorized_elementwise_kernelILi2EZZZNS0_15binary_internal21div_floor_kernel_cudaERNS_18TensorIteratorBaseEENKUlvE0_clEvENKUlvE_clEvEUldE_St5arrayIPcLm2EEEEviT0_T1_,"ax",@progbits
	.align	128
        .global         _ZN2at6native29vectorized_elementwise_kernelILi2EZZZNS0_15binary_internal21div_floor_kernel_cudaERNS_18TensorIteratorBaseEENKUlvE0_clEvENKUlvE_clEvEUldE_St5arrayIPcLm2EEEEviT0_T1_
        .type           _ZN2at6native29vectorized_elementwise_kernelILi2EZZZNS0_15binary_internal21div_floor_kernel_cudaERNS_18TensorIteratorBaseEENKUlvE0_clEvENKUlvE_clEvEUldE_St5arrayIPcLm2EEEEviT0_T1_,@function
        .size           _ZN2at6native29vectorized_elementwise_kernelILi2EZZZNS0_15binary_internal21div_floor_kernel_cudaERNS_18TensorIteratorBaseEENKUlvE0_clEvENKUlvE_clEvEUldE_St5arrayIPcLm2EEEEviT0_T1_,(.L_x_37871 - _ZN2at6native29vectorized_elementwise_kernelILi2EZZZNS0_15binary_internal21div_floor_kernel_cudaERNS_18TensorIteratorBaseEENKUlvE0_clEvENKUlvE_clEvEUldE_St5arrayIPcLm2EEEEviT0_T1_)
        .other          _ZN2at6native29vectorized_elementwise_kernelILi2EZZZNS0_15binary_internal21div_floor_kernel_cudaERNS_18TensorIteratorBaseEENKUlvE0_clEvENKUlvE_clEvEUldE_St5arrayIPcLm2EEEEviT0_T1_,@"STO_CUDA_ENTRY STV_DEFAULT"
_ZN2at6native29vectorized_elementwise_kernelILi2EZZZNS0_15binary_internal21div_floor_kernel_cudaERNS_18TensorIteratorBaseEENKUlvE0_clEvENKUlvE_clEvEUldE_St5arrayIPcLm2EEEEviT0_T1_:
.text._ZN2at6native29vectorized_elementwise_kernelILi2EZZZNS0_15binary_internal21div_floor_kernel_cudaERNS_18TensorIteratorBaseEENKUlvE0_clEvENKUlvE_clEvEUldE_St5arrayIPcLm2EEEEviT0_T1_:
[----:B------:R-:W-:Y:S08]  /*0000*/  LDC R1, c[0x0][0x28] ;  /* 0x00000a00ff017b82 */ /* 0x000ff00000000800 */
[----:B------:R-:W0:Y:S01]  /*0010*/  S2UR UR6, SR_CTAID.X ;  /* 0x00000000000679c3 */ /* 0x000e220000002500 */
[----:B------:R-:W-:Y:S01]  /*0020*/  ULDC UR4, c[0x0][0x210] ;  /* 0x0000840000047ab9 */ /* 0x000fe20000000800 */
[----:B------:R-:W-:Y:S01]  /*0030*/  ULDC.64 UR8, c[0x0][0x208] ;  /* 0x0000820000087ab9 */ /* 0x000fe20000000a00 */
[----:B0-----:R-:W-:-:S04]  /*0040*/  USHF.L.U32 UR6, UR6, 0xa, URZ ;  /* 0x0000000a06067899 */ /* 0x001fc8000800063f */
[----:B------:R-:W-:-:S04]  /*0050*/  UIADD3 UR4, -UR6, UR4, URZ ;  /* 0x0000000406047290 */ /* 0x000fc8000fffe13f */
[----:B------:R-:W-:-:S06]  /*0060*/  UISETP.GE.U32.AND UP0, UPT, UR4, 0x400, UPT ;  /* 0x000004000400788c */ /* 0x000fcc000bf06070 */
[----:B------:R-:W-:-:S13]  /*0070*/  PLOP3.LUT P0, PT, PT, PT, UP0, 0x80, 0x0 ;  /* 0x000000000000781c */ /* 0x000fda0003f0f008 */
[----:B------:R-:W-:Y:S05]  /*0080*/  @!P0 BRA `(.L_x_23772) ;  /* 0x0000008800d48947 */ /* 0x000fea0003800000 */
[----:B------:R-:W0:Y:S01]  /*0090*/  S2R R5, SR_TID.X ;  /* 0x0000000000057919 */ /* 0x000e220000002100 */
[----:B------:R-:W-:Y:S01]  /*00a0*/  ULDC.64 UR4, c[0x0][0x238] ;  /* 0x00008e0000047ab9 */ /* 0x000fe20000000a00 */
[----:B------:R-:W1:Y:S01]  /*00b0*/  LDC.64 R20, c[0x0][0x218] ;  /* 0x00008600ff147b82 */ /* 0x000e620000000a00 */
[----:B------:R-:W-:-:S06]  /*00c0*/  UIMAD.WIDE UR4, UR6, 0x8, UR4 ;  /* 0x00000008060478a5 */ /* 0x000fcc000f8e0204 */
[----:B------:R-:W-:Y:S02]  /*00d0*/  IMAD.U32 R2, RZ, RZ, UR4 ;  /* 0x00000004ff027e24 */ /* 0x000fe4000f8e00ff */
[----:B------:R-:W-:Y:S02]  /*00e0*/  IMAD.U32 R3, RZ, RZ, UR5 ;  /* 0x00000005ff037e24 */ /* 0x000fe4000f8e00ff */
[----:B0-----:R-:W-:-:S05]  /*00f0*/  IMAD.WIDE.U32 R2, R5, 0x10, R2 ;  /* 0x0000001005027825 */ /* 0x001fca00078e0002 */
[----:B------:R-:W2:Y:S01]  /*0100*/  LDG.E.128 R8, desc[UR8][R2.64] ;  /* 0x0000000802087981 */ /* 0x000ea2000c1e1d00 */
[----:B-1----:R-:W-:Y:S01]  /*0110*/  LOP3.LUT R21, R21, 0x7fffffff, RZ, 0xc0, !PT ;  /* 0x7fffffff15157812 */ /* 0x002fe200078ec0ff */
[----:B------:R-:W-:Y:S02]  /*0120*/  BSSY B0, `(.L_x_23773) ;  /* 0x0000101000007945 */ /* 0x000fe40003800000 */
[----:B------:R-:W5:Y:S01]  /*0130*/  LDG.E.128 R16, desc[UR8][R2.64+0x800] ;  /* 0x0008000802107981 */ /* 0x000f62000c1e1d00 */
[----:B------:R-:W-:-:S03]  /*0140*/  ISETP.GT.U32.AND P0, PT, R21, 0x7fefffff, PT ;  /* 0x7fefffff1500780c */ /* 0x000fc60003f04070 */
[----:B------:R-:W5:Y:S04]  /*0150*/  LDG.E.128 R12, desc[UR8][R2.64+0x1000] ;  /* 0x00100008020c7981 */ /* 0x000f68000c1e1d00 */
[----:B------:R0:W5:Y:S02]  /*0160*/  LDG.E.128 R4, desc[UR8][R2.64+0x1800] ;  /* 0x0018000802047981 */ /* 0x000164000c1e1d00 */
[----:B0-----:R-:W-:Y:S02]  /*0170*/  IMAD.MOV.U32 R2, RZ, RZ, R20 ;  /* 0x000000ffff027224 */ /* 0x001fe400078e0014 */
[----:B------:R-:W-:Y:S01]  /*0180*/  IMAD.MOV.U32 R3, RZ, RZ, R21 ;  /* 0x000000ffff037224 */ /* 0x000fe200078e0015 */
        /* <DEDUP_REMOVED lines=13> */
[----:B------:R-:W-:Y:S01]  /*0260*/  IMAD.MOV.U32 R20, RZ, RZ, R2 ;  /* 0x000000ffff147224 */ /* 0x000fe200078e0002 */
[--C-:B------:R-:W-:Y:S01]  /*0270*/  SHF.R.U32.HI R24, RZ, 0x14, R3.reuse ;  /* 0x00000014ff187819 */ /* 0x100fe20000011603 */
[----:B------:R-:W-:Y:S01]  /*0280*/  IMAD.MOV.U32 R21, RZ, RZ, R3 ;  /* 0x000000ffff157224 */ /* 0x000fe200078e0003 */
[----:B------:R-:W-:Y:S01]  /*0290*/  ISETP.NE.AND P1, PT, R29, RZ, PT ;  /* 0x000000ff1d00720c */ /* 0x000fe20003f25270 */
[----:B------:R-:W-:Y:S01]  /*02a0*/  BSSY B1, `(.L_x_23776) ;  /* 0x0000020000017945 */ /* 0x000fe20003800000 */
        /* <DEDUP_REMOVED lines=11> */
[----:B------:R-:W-:Y:S01]  /*0360*/  IMAD.IADD R27, R0, 0x1, R29 ;  /* 0x00000001001b7824 */ /* 0x000fe200078e021d */
[----:B------:R-:W-:-:S04]  /*0370*/  LOP3.LUT R0, R21, 0xfffff, RZ, 0xc0, !PT ;  /* 0x000fffff15007812 */ /* 0x000fc800078ec0ff */
[----:B------:R-:W-:Y:S02]  /*0380*/  IADD3 R26, R27, 0x2, -R24 ;  /* 0x000000021b1a7810 */ /* 0x000fe40007ffe818 */
[----:B------:R-:W-:Y:S02]  /*0390*/  LOP3.LUT R0, R0, 0x100000, RZ, 0xfc, !PT ;  /* 0x0010000000007812 */ /* 0x000fe400078efcff */
[----:B------:R-:W-:-:S13]  /*03a0*/  LOP3.LUT P1, R26, R26, 0x3, RZ, 0xc0, !PT ;  /* 0x000000031a1a7812 */ /* 0x000fda000782c0ff */
[----:B------:R-:W-:Y:S05]  /*03b0*/  @!P1 BRA `(.L_x_23777) ;  /* 0x0000000000389947 */ /* 0x000fea0003800000 */
[----:B------:R-:W-:Y:S01]  /*03c0*/  BSSY B2, `(.L_x_23778) ;  /* 0x000000c000027945 */ /* 0x000fe20003800000 */
.L_x_23779:
[----:B------:R-:W-:Y:S01]  /*03d0*/  IADD3 R29, P1, -R20, R25, RZ ;  /* 0x00000019141d7210 */ /* 0x000fe20007f3e1ff */
[----:B------:R-:W-:Y:S02]  /*03e0*/  VIADD R26, R26, 0xffffffff ;  /* 0xffffffff1a1a7836 */ /* 0x000fe40000000000 */
[----:B------:R-:W-:Y:S02]  /*03f0*/  VIADD R22, R22, 0xffffffff ;  /* 0xffffffff16167836 */ /* 0x000fe40000000000 */
[----:B------:R-:W-:-:S05]  /*0400*/  IMAD.X R28, R23, 0x1, ~R0, P1 ;  /* 0x00000001171c7824 */ /* 0x000fca00008e0e00 */
[----:B------:R-:W-:-:S04]  /*0410*/  ISETP.GE.AND P1, PT, R28, RZ, PT ;  /* 0x000000ff1c00720c */ /* 0x000fc80003f26270 */
[----:B------:R-:W-:Y:S02]  /*0420*/  SEL R29, R25, R29, !P1 ;  /* 0x0000001d191d7207 */ /* 0x000fe40004800000 */
[----:B------:R-:W-:Y:S02]  /*0430*/  SEL R28, R23, R28, !P1 ;  /* 0x0000001c171c7207 */ /* 0x000fe40004800000 */
[----:B------:R-:W-:Y:S01]  /*0440*/  ISETP.NE.AND P1, PT, R26, RZ, PT ;  /* 0x000000ff1a00720c */ /* 0x000fe20003f25270 */
[C---:B------:R-:W-:Y:S01]  /*0450*/  IMAD.SHL.U32 R25, R29.reuse, 0x2, RZ ;  /* 0x000000021d197824 */ /* 0x040fe200078e00ff */
[----:B------:R-:W-:-:S11]  /*0460*/  SHF.L.U64.HI R23, R29, 0x1, R28 ;  /* 0x000000011d177819 */ /* 0x000fd6000001021c */
[----:B------:R-:W-:Y:S05]  /*0470*/  @P1 BRA `(.L_x_23779) ;  /* 0xfffffffc00d41947 */ /* 0x000fea000383ffff */
[----:B------:R-:W-:Y:S05]  /*0480*/  BSYNC B2 ;  /* 0x0000000000027941 */ /* 0x000fea0003800000 */
.L_x_23778:
[----:B------:R-:W-:-:S07]  /*0490*/  IMAD.MOV.U32 R26, RZ, RZ, R29 ;  /* 0x000000ffff1a7224 */ /* 0x000fce00078e001d */
.L_x_23777:
[----:B------:R-:W-:Y:S05]  /*04a0*/  BSYNC B1 ;  /* 0x0000000000017941 */ /* 0x000fea0003800000 */
.L_x_23776:
        /* <DEDUP_REMOVED lines=13> */
.L_x_23785:
[----:B------:R-:W-:Y:S01]  /*0580*/  IADD3 R29, P1, -R20, R25, RZ ;  /* 0x00000019141d7210 */ /* 0x000fe20007f3e1ff */
[----:B------:R-:W-:Y:S02]  /*0590*/  VIADD R26, R26, 0xffffffff ;  /* 0xffffffff1a1a7836 */ /* 0x000fe40000000000 */
        /* <DEDUP_REMOVED lines=18> */
[----:B------:R-:W-:-:S04]  /*06c0*/  SEL R28, R23, R28, !P1 ;  /* 0x0000001c171c7207 */ /* 0x000fc80004800000 */
[C---:B------:R-:W-:Y:S01]  /*06d0*/  SHF.L.U64.HI R23, R25.reuse, 0x1, R28 ;  /* 0x0000000119177819 */ /* 0x040fe2000001021c */
[----:B------:R-:W-:-:S05]  /*06e0*/  IMAD.SHL.U32 R25, R25, 0x2, RZ ;  /* 0x0000000219197824 */ /* 0x000fca00078e00ff */
[----:B------:R-:W-:-:S05]  /*06f0*/  IADD3 R29, P1, -R20, R25, RZ ;  /* 0x00000019141d7210 */ /* 0x000fca0007f3e1ff */
        /* <DEDUP_REMOVED lines=9> */
.L_x_23784:
[----:B------:R-:W-:-:S07]  /*0790*/  IMAD.MOV.U32 R26, RZ, RZ, R29 ;  /* 0x000000ffff1a7224 */ /* 0x000fce00078e001d */
.L_x_23783:
[----:B------:R-:W-:Y:S05]  /*07a0*/  BSYNC B2 ;  /* 0x0000000000027941 */ /* 0x000fea0003800000 */
.L_x_23782:
[----:B------:R-:W-:-:S13]  /*07b0*/  ISETP.GE.U32.AND P1, PT, R27, 0xc, PT ;  /* 0x0000000c1b00780c */ /* 0x000fda0003f26070 */
[----:B------:R-:W-:Y:S05]  /*07c0*/  @!P1 BRA `(.L_x_23781) ;  /* 0x0000000400d89947 */ /* 0x000fea0003800000 */
[----:B------:R-:W-:Y:S01]  /*07d0*/  BSSY B2, `(.L_x_23781) ;  /* 0x0000075000027945 */ /* 0x000fe20003800000 */
[----:B------:R-:W-:-:S07]  /*07e0*/  VIADD R22, R22, 0x10 ;  /* 0x0000001016167836 */ /* 0x000fce0000000000 */
.L_x_23786:
[----:B------:R-:W-:Y:S01]  /*07f0*/  IADD3 R26, P1, -R20, R25, RZ ;  /* 0x00000019141a7210 */ /* 0x000fe20007f3e1ff */
[----:B------:R-:W-:-:S04]  /*0800*/  VIADD R22, R22, 0xfffffff0 ;  /* 0xfffffff016167836 */ /* 0x000fc80000000000 */
        /* <DEDUP_REMOVED lines=109> */
[----:B------:R-:W-:Y:S01]  /*0ee0*/  ISETP.GT.AND P1, PT, R22, 0xf, PT ;  /* 0x0000000f1600780c */ /* 0x000fe20003f24270 */
[C---:B------:R-:W-:Y:S01]  /*0ef0*/  IMAD.SHL.U32 R25, R26.reuse, 0x2, RZ ;  /* 0x000000021a197824 */ /* 0x040fe200078e00ff */
[----:B------:R-:W-:-:S11]  /*0f00*/  SHF.L.U64.HI R23, R26, 0x1, R28 ;  /* 0x000000011a177819 */ /* 0x000fd6000001021c */
[----:B------:R-:W-:Y:S05]  /*0f10*/  @P1 BRA `(.L_x_23786) ;  /* 0xfffffff800341947 */ /* 0x000fea000383ffff */
[----:B------:R-:W-:Y:S05]  /*0f20*/  BSYNC B2 ;  /* 0x0000000000027941 */ /* 0x000fea0003800000 */
.L_x_23781:
[----:B------:R-:W-:Y:S05]  /*0f30*/  BSYNC B1 ;  /* 0x0000000000017941 */ /* 0x000fea0003800000 */
.L_x_23780:
        /* <DEDUP_REMOVED lines=20> */
.L_x_23788:
[----:B------:R-:W-:Y:S05]  /*1080*/  BSYNC B1 ;  /* 0x0000000000017941 */ /* 0x000fea0003800000 */
.L_x_23787:
[----:B------:R-:W-:-:S05]  /*1090*/  IMAD.MOV.U32 R21, RZ, RZ, R25 ;  /* 0x000000ffff157224 */ /* 0x000fca00078e0019 */
[----:B------:R-:W-:Y:S01]  /*10a0*/  LOP3.LUT R21, R21, 0x80000000, R9, 0xb8, !PT ;  /* 0x8000000015157812 */ /* 0x000fe200078eb809 */
[----:B------:R-:W-:Y:S06]  /*10b0*/  BRA `(.L_x_23775) ;  /* 0x00000000001c7947 */ /* 0x000fec0003800000 */
.L_x_23774:
[----:B------:R-:W-:-:S06]  /*10c0*/  DSETP.GTU.AND P1, PT, R2, +INF , PT ;  /* 0x7ff000000200742a */ /* 0x000fcc0003f2c000 */
[----:B------:R-:W-:-:S14]  /*10d0*/  DSETP.LE.AND P1, PT, R22, +INF , !P1 ;  /* 0x7ff000001600742a */ /* 0x000fdc0004f23000 */
[----:B------:R-:W0:Y:S01]  /*10e0*/  @!P1 LDC.64 R20, c[0x0][0x218] ;  /* 0x00008600ff149b82 */ /* 0x000e220000000a00 */
[----:B------:R-:W-:Y:S02]  /*10f0*/  @P1 DSETP.NEU.AND P2, PT, R22, +INF , PT ;  /* 0x7ff000001600142a */ /* 0x000fe40003f4d000 */
[----:B0-----:R-:W-:-:S06]  /*1100*/  @!P1 DADD R20, R8, R20 ;  /* 0x0000000008149229 */ /* 0x001fcc0000000014 */
[----:B------:R-:W-:Y:S02]  /*1110*/  @P1 FSEL R20, R8, RZ, P2 ;  /* 0x000000ff08141208 */ /* 0x000fe40001000000 */
[----:B------:R-:W-:-:S07]  /*1120*/  @P1 FSEL R21, R9, -QNAN , P2 ;  /* 0xfff8000009151808 */ /* 0x000fce0001000000 */
.L_x_23775:
[----:B------:R-:W-:Y:S05]  /*1130*/  BSYNC B0 ;  /* 0x0000000000007941 */ /* 0x000fea0003800000 */
.L_x_23773:
[----:B------:R-:W-:Y:S01]  /*1140*/  DSETP.NEU.AND P2, PT, R20, RZ, PT ;  /* 0x000000ff1400722a */ /* 0x000fe20003f4d000 */
[----:B------:R-:W-:Y:S01]  /*1150*/  ULDC.64 UR10, c[0x0][0x220] ;  /* 0x00008800000a7ab9 */ /* 0x000fe20000000a00 */
[----:B------:R-:W-:Y:S01]  /*1160*/  DADD R22, R8, -R20 ;  /* 0x0000000008167229 */ /* 0x000fe20000000814 */
[----:B------:R-:W-:Y:S01]  /*1170*/  PLOP3.LUT P1, PT, PT, PT, PT, 0x8, 0x0 ;  /* 0x000000000000781c */ /* 0x000fe20003f2e170 */
[----:B------:R-:W-:Y:S06]  /*1180*/  BSSY B0, `(.L_x_23789) ;  /* 0x000010f000007945 */ /* 0x000fec0003800000 */
        /* <DEDUP_REMOVED lines=14> */
[----:B------:R-:W-:Y:S01]  /*1270*/  LOP3.LUT R23, R11, 0x7fffffff, RZ, 0xc0, !PT ;  /* 0x7fffffff0b177812 */ /* 0x000fe200078ec0ff */
[----:B------:R-:W-:-:S03]  /*1280*/  IMAD.MOV.U32 R22, RZ, RZ, R10 ;  /* 0x000000ffff167224 */ /* 0x000fc600078e000a */
[----:B------:R-:W-:Y:S02]  /*1290*/  ISETP.GT.U32.OR P2, PT, R23, 0x7fefffff, P0 ;  /* 0x7fefffff1700780c */ /* 0x000fe40000744470 */
[----:B------:R-:W-:Y:S01]  /*12a0*/  @P3 FSEL R0, R8, R20, P1 ;  /* 0x0000001408003208 */ /* 0x000fe20000800000 */
[----:B------:R-:W-:Y:S01]  /*12b0*/  @!P3 IMAD.MOV.U32 R8, RZ, RZ, RZ ;  /* 0x000000ffff08b224 */ /* 0x000fe200078e00ff */
[----:B------:R-:W-:Y:S01]  /*12c0*/  @P3 FSEL R21, R9, R21, P1 ;  /* 0x0000001509153208 */ /* 0x000fe20000800000 */
[----:B------:R-:W-:Y:S02]  /*12d0*/  @!P3 IMAD.MOV.U32 R9, RZ, RZ, R24 ;  /* 0x000000ffff09b224 */ /* 0x000fe400078e0018 */
[----:B------:R-:W-:Y:S02]  /*12e0*/  @P3 IMAD.MOV.U32 R8, RZ, RZ, R0 ;  /* 0x000000ffff083224 */ /* 0x000fe400078e0000 */
[----:B------:R-:W-:-:S04]  /*12f0*/  @P3 IMAD.MOV.U32 R9, RZ, RZ, R21 ;  /* 0x000000ffff093224 */ /* 0x000fc800078e0015 */
        /* <DEDUP_REMOVED lines=33> */
.L_x_23795:
        /* <DEDUP_REMOVED lines=12> */
.L_x_23794:
[----:B------:R-:W-:-:S07]  /*15d0*/  IMAD.MOV.U32 R26, RZ, RZ, R29 ;  /* 0x000000ffff1a7224 */ /* 0x000fce00078e001d */
.L_x_23793:
[----:B------:R-:W-:Y:S05]  /*15e0*/  BSYNC B1 ;  /* 0x0000000000017941 */ /* 0x000fea0003800000 */
.L_x_23792:
        /* <DEDUP_REMOVED lines=13> */
.L_x_23801:
        /* <DEDUP_REMOVED lines=33> */
.L_x_23800:
[----:B------:R-:W-:-:S07]  /*18d0*/  IMAD.MOV.U32 R26, RZ, RZ, R29 ;  /* 0x000000ffff1a7224 */ /* 0x000fce00078e001d */
.L_x_23799:
[----:B------:R-:W-:Y:S05]  /*18e0*/  BSYNC B2 ;  /* 0x0000000000027941 */ /* 0x000fea0003800000 */
.L_x_23798:
[----:B------:R-:W-:-:S13]  /*18f0*/  ISETP.GE.U32.AND P1, PT, R27, 0xc, PT ;  /* 0x0000000c1b00780c */ /* 0x000fda0003f26070 */
[----:B------:R-:W-:Y:S05]  /*1900*/  @!P1 BRA `(.L_x_23797) ;  /* 0x0000000400d89947 */ /* 0x000fea0003800000 */
[----:B------:R-:W-:Y:S01]  /*1910*/  BSSY B2, `(.L_x_23797) ;  /* 0x0000075000027945 */ /* 0x000fe20003800000 */
[----:B------:R-:W-:-:S07]  /*1920*/  VIADD R22, R22, 0x10 ;  /* 0x0000001016167836 */ /* 0x000fce0000000000 */
.L_x_23802:
        /* <DEDUP_REMOVED lines=116> */
.L_x_23797:
[----:B------:R-:W-:Y:S05]  /*2070*/  BSYNC B1 ;  /* 0x0000000000017941 */ /* 0x000fea0003800000 */
.L_x_23796:
        /* <DEDUP_REMOVED lines=20> */
.L_x_23804:
[----:B------:R-:W-:Y:S05]  /*21c0*/  BSYNC B1 ;  /* 0x0000000000017941 */ /* 0x000fea0003800000 */
.L_x_23803:
[----:B------:R-:W-:-:S05]  /*21d0*/  IMAD.MOV.U32 R21, RZ, RZ, R25 ;  /* 0x000000ffff157224 */ /* 0x000fca00078e0019 */
[----:B------:R-:W-:Y:S01]  /*21e0*/  LOP3.LUT R21, R21, 0x80000000, R11, 0xb8, !PT ;  /* 0x8000000015157812 */ /* 0x000fe200078eb80b */
[----:B------:R-:W-:Y:S06]  /*21f0*/  BRA `(.L_x_23791) ;  /* 0x00000000001c7947 */ /* 0x000fec0003800000 */
.L_x_23790:
[----:B------:R-:W-:-:S06]  /*2200*/  DSETP.GTU.AND P1, PT, R2, +INF , PT ;  /* 0x7ff000000200742a */ /* 0x000fcc0003f2c000 */
[----:B------:R-:W-:-:S14]  /*2210*/  DSETP.LE.AND P1, PT, R22, +INF , !P1 ;  /* 0x7ff000001600742a */ /* 0x000fdc0004f23000 */
[----:B------:R-:W0:Y:S01]  /*2220*/  @!P1 LDC.64 R20, c[0x0][0x218] ;  /* 0x00008600ff149b82 */ /* 0x000e220000000a00 */
[----:B------:R-:W-:Y:S02]  /*2230*/  @P1 DSETP.NEU.AND P2, PT, R22, +INF , PT ;  /* 0x7ff000001600142a */ /* 0x000fe40003f4d000 */
[----:B0-----:R-:W-:-:S06]  /*2240*/  @!P1 DADD R20, R10, R20 ;  /* 0x000000000a149229 */ /* 0x001fcc0000000014 */
[----:B------:R-:W-:Y:S02]  /*2250*/  @P1 FSEL R20, R10, RZ, P2 ;  /* 0x000000ff0a141208 */ /* 0x000fe40001000000 */
[----:B------:R-:W-:-:S07]  /*2260*/  @P1 FSEL R21, R11, -QNAN , P2 ;  /* 0xfff800000b151808 */ /* 0x000fce0001000000 */
.L_x_23791:
[----:B------:R-:W-:Y:S05]  /*2270*/  BSYNC B0 ;  /* 0x0000000000007941 */ /* 0x000fea0003800000 */
.L_x_23789:
[----:B------:R-:W-:Y:S01]  /*2280*/  DSETP.NEU.AND P2, PT, R20, RZ, PT ;  /* 0x000000ff1400722a */ /* 0x000fe20003f4d000 */
[----:B------:R-:W-:Y:S01]  /*2290*/  PLOP3.LUT P1, PT, PT, PT, PT, 0x8, 0x0 ;  /* 0x000000000000781c */ /* 0x000fe20003f2e170 */
[----:B------:R-:W-:Y:S01]  /*22a0*/  DADD R22, R10, -R20 ;  /* 0x000000000a167229 */ /* 0x000fe20000000814 */
[----:B------:R-:W-:Y:S07]  /*22b0*/  BSSY B0, `(.L_x_23805) ;  /* 0x000010f000007945 */ /* 0x000fee0003800000 */
        /* <DEDUP_REMOVED lines=14> */
[----:B-----5:R-:W-:Y:S01]  /*23a0*/  LOP3.LUT R23, R17, 0x7fffffff, RZ, 0xc0, !PT ;  /* 0x7fffffff11177812 */ /* 0x020fe200078ec0ff */
        /* <DEDUP_REMOVED lines=41> */
.L_x_23811:
        /* <DEDUP_REMOVED lines=12> */
.L_x_23810:
[----:B------:R-:W-:-:S07]  /*2700*/  IMAD.MOV.U32 R26, RZ, RZ, R29 ;  /* 0x000000ffff1a7224 */ /* 0x000fce00078e001d */
.L_x_23809:
[----:B------:R-:W-:Y:S05]  /*2710*/  BSYNC B1 ;  /* 0x0000000000017941 */ /* 0x000fea0003800000 */
.L_x_23808:
        /* <DEDUP_REMOVED lines=13> */
.L_x_23817:
        /* <DEDUP_REMOVED lines=33> */
.L_x_23816:
[----:B------:R-:W-:-:S07]  /*2a00*/  IMAD.MOV.U32 R26, RZ, RZ, R29 ;  /* 0x000000ffff1a7224 */ /* 0x000fce00078e001d */
.L_x_23815:
[----:B------:R-:W-:Y:S05]  /*2a10*/  BSYNC B2 ;  /* 0x0000000000027941 */ /* 0x000fea0003800000 */
.L_x_23814:
[----:B------:R-:W-:-:S13]  /*2a20*/  ISETP.GE.U32.AND P1, PT, R27, 0xc, PT ;  /* 0x0000000c1b00780c */ /* 0x000fda0003f26070 */
[----:B------:R-:W-:Y:S05]  /*2a30*/  @!P1 BRA `(.L_x_23813) ;  /* 0x0000000400d89947 */ /* 0x000fea0003800000 */
[----:B------:R-:W-:Y:S01]  /*2a40*/  BSSY B2, `(.L_x_23813) ;  /* 0x0000075000027945 */ /* 0x000fe20003800000 */
[----:B------:R-:W-:-:S07]  /*2a50*/  VIADD R22, R22, 0x10 ;  /* 0x0000001016167836 */ /* 0x000fce0000000000 */
.L_x_23818:
        /* <DEDUP_REMOVED lines=116> */
.L_x_23813:
[----:B------:R-:W-:Y:S05]  /*31a0*/  BSYNC B1 ;  /* 0x0000000000017941 */ /* 0x000fea0003800000 */
.L_x_23812:
        /* <DEDUP_REMOVED lines=20> */
.L_x_23820:
[----:B------:R-:W-:Y:S05]  /*32f0*/  BSYNC B1 ;  /* 0x0000000000017941 */ /* 0x000fea0003800000 */
.L_x_23819:
[----:B------:R-:W-:-:S05]  /*3300*/  IMAD.MOV.U32 R21, RZ, RZ, R25 ;  /* 0x000000ffff157224 */ /* 0x000fca00078e0019 */
[----:B------:R-:W-:Y:S01]  /*3310*/  LOP3.LUT R21, R21, 0x80000000, R17, 0xb8, !PT ;  /* 0x8000000015157812 */ /* 0x000fe200078eb811 */
[----:B------:R-:W-:Y:S06]  /*3320*/  BRA `(.L_x_23807) ;  /* 0x00000000001c7947 */ /* 0x000fec0003800000 */
.L_x_23806:
[----:B------:R-:W-:-:S06]  /*3330*/  DSETP.GTU.AND P1, PT, R2, +INF , PT ;  /* 0x7ff000000200742a */ /* 0x000fcc0003f2c000 */
[----:B------:R-:W-:-:S14]  /*3340*/  DSETP.LE.AND P1, PT, R22, +INF , !P1 ;  /* 0x7ff000001600742a */ /* 0x000fdc0004f23000 */
[----:B------:R-:W0:Y:S01]  /*3350*/  @!P1 LDC.64 R20, c[0x0][0x218] ;  /* 0x00008600ff149b82 */ /* 0x000e220000000a00 */
[----:B------:R-:W-:Y:S02]  /*3360*/  @P1 DSETP.NEU.AND P2, PT, R22, +INF , PT ;  /* 0x7ff000001600142a */ /* 0x000fe40003f4d000 */
[----:B0-----:R-:W-:-:S06]  /*3370*/  @!P1 DADD R20, R16, R20 ;  /* 0x0000000010149229 */ /* 0x001fcc0000000014 */
[----:B------:R-:W-:Y:S02]  /*3380*/  @P1 FSEL R20, R16, RZ, P2 ;  /* 0x000000ff10141208 */ /* 0x000fe40001000000 */
[----:B------:R-:W-:-:S07]  /*3390*/  @P1 FSEL R21, R17, -QNAN , P2 ;  /* 0xfff8000011151808 */ /* 0x000fce0001000000 */
.L_x_23807:
[----:B------:R-:W-:Y:S05]  /*33a0*/  BSYNC B0 ;  /* 0x0000000000007941 */ /* 0x000fea0003800000 */
.L_x_23805:
        /* <DEDUP_REMOVED lines=60> */
.L_x_23827:
        /* <DEDUP_REMOVED lines=12> */
.L_x_23826:
[----:B------:R-:W-:-:S07]  /*3830*/  IMAD.MOV.U32 R26, RZ, RZ, R29 ;  /* 0x000000ffff1a7224 */ /* 0x000fce00078e001d */
.L_x_23825:
[----:B------:R-:W-:Y:S05]  /*3840*/  BSYNC B1 ;  /* 0x0000000000017941 */ /* 0x000fea0003800000 */
.L_x_23824:
        /* <DEDUP_REMOVED lines=13> */
.L_x_23833:
        /* <DEDUP_REMOVED lines=33> */
.L_x_23832:
[----:B------:R-:W-:-:S07]  /*3b30*/  IMAD.MOV.U32 R26, RZ, RZ, R29 ;  /* 0x000000ffff1a7224 */ /* 0x000fce00078e001d */
.L_x_23831:
[----:B------:R-:W-:Y:S05]  /*3b40*/  BSYNC B2 ;  /* 0x0000000000027941 */ /* 0x000fea0003800000 */
.L_x_23830:
[----:B------:R-:W-:-:S13]  /*3b50*/  ISETP.GE.U32.AND P1, PT, R27, 0xc, PT ;  /* 0x0000000c1b00780c */ /* 0x000fda0003f26070 */
[----:B------:R-:W-:Y:S05]  /*3b60*/  @!P1 BRA `(.L_x_23829) ;  /* 0x0000000400d89947 */ /* 0x000fea0003800000 */
[----:B------:R-:W-:Y:S01]  /*3b70*/  BSSY B2, `(.L_x_23829) ;  /* 0x0000075000027945 */ /* 0x000fe20003800000 */
[----:B------:R-:W-:-:S07]  /*3b80*/  VIADD R22, R22, 0x10 ;  /* 0x0000001016167836 */ /* 0x000fce0000000000 */
.L_x_23834:
        /* <DEDUP_REMOVED lines=116> */
.L_x_23829:
[----:B------:R-:W-:Y:S05]  /*42d0*/  BSYNC B1 ;  /* 0x0000000000017941 */ /* 0x000fea0003800000 */
.L_x_23828:
        /* <DEDUP_REMOVED lines=20> */
.L_x_23836:
[----:B------:R-:W-:Y:S05]  /*4420*/  BSYNC B1 ;  /* 0x0000000000017941 */ /* 0x000fea0003800000 */
.L_x_23835:
[----:B------:R-:W-:-:S05]  /*4430*/  IMAD.MOV.U32 R21, RZ, RZ, R25 ;  /* 0x000000ffff157224 */ /* 0x000fca00078e0019 */
[----:B------:R-:W-:Y:S01]  /*4440*/  LOP3.LUT R21, R21, 0x80000000, R19, 0xb8, !PT ;  /* 0x8000000015157812 */ /* 0x000fe200078eb813 */
[----:B------:R-:W-:Y:S06]  /*4450*/  BRA `(.L_x_23823) ;  /* 0x00000000001c7947 */ /* 0x000fec0003800000 */
.L_x_23822:
[----:B------:R-:W-:-:S06]  /*4460*/  DSETP.GTU.AND P1, PT, R2, +INF , PT ;  /* 0x7ff000000200742a */ /* 0x000fcc0003f2c000 */
[----:B------:R-:W-:-:S14]  /*4470*/  DSETP.LE.AND P1, PT, R22, +INF , !P1 ;  /* 0x7ff000001600742a */ /* 0x000fdc0004f23000 */
[----:B------:R-:W0:Y:S01]  /*4480*/  @!P1 LDC.64 R20, c[0x0][0x218] ;  /* 0x00008600ff149b82 */ /* 0x000e220000000a00 */
[----:B------:R-:W-:Y:S02]  /*4490*/  @P1 DSETP.NEU.AND P2, PT, R22, +INF , PT ;  /* 0x7ff000001600142a */ /* 0x000fe40003f4d000 */
[----:B0-----:R-:W-:-:S06]  /*44a0*/  @!P1 DADD R20, R18, R20 ;  /* 0x0000000012149229 */ /* 0x001fcc0000000014 */
[----:B------:R-:W-:Y:S02]  /*44b0*/  @P1 FSEL R20, R18, RZ, P2 ;  /* 0x000000ff12141208 */ /* 0x000fe40001000000 */
[----:B------:R-:W-:-:S07]  /*44c0*/  @P1 FSEL R21, R19, -QNAN , P2 ;  /* 0xfff8000013151808 */ /* 0x000fce0001000000 */
.L_x_23823:
[----:B------:R-:W-:Y:S05]  /*44d0*/  BSYNC B0 ;  /* 0x0000000000007941 */ /* 0x000fea0003800000 */
.L_x_23821:
        /* <DEDUP_REMOVED lines=60> */
.L_x_23843:
        /* <DEDUP_REMOVED lines=12> */
.L_x_23842:
[----:B------:R-:W-:-:S07]  /*4960*/  IMAD.MOV.U32 R26, RZ, RZ, R29 ;  /* 0x000000ffff1a7224 */ /* 0x000fce00078e001d */
.L_x_23841:
[----:B------:R-:W-:Y:S05]  /*4970*/  BSYNC B1 ;  /* 0x0000000000017941 */ /* 0x000fea0003800000 */
.L_x_23840:
        /* <DEDUP_REMOVED lines=13> */
.L_x_23849:
        /* <DEDUP_REMOVED lines=33> */
.L_x_23848:
[----:B------:R-:W-:-:S07]  /*4c60*/  IMAD.MOV.U32 R26, RZ, RZ, R29 ;  /* 0x000000ffff1a7224 */ /* 0x000fce00078e001d */
.L_x_23847:
[----:B------:R-:W-:Y:S05]  /*4c70*/  BSYNC B2 ;  /* 0x0000000000027941 */ /* 0x000fea0003800000 */
.L_x_23846:
[----:B------:R-:W-:-:S13]  /*4c80*/  ISETP.GE.U32.AND P1, PT, R27, 0xc, PT ;  /* 0x0000000c1b00780c */ /* 0x000fda0003f26070 */
[----:B------:R-:W-:Y:S05]  /*4c90*/  @!P1 BRA `(.L_x_23845) ;  /* 0x0000000400d89947 */ /* 0x000fea0003800000 */
[----:B------:R-:W-:Y:S01]  /*4ca0*/  BSSY B2, `(.L_x_23845) ;  /* 0x0000075000027945 */ /* 0x000fe20003800000 */
[----:B------:R-:W-:-:S07]  /*4cb0*/  VIADD R22, R22, 0x10 ;  /* 0x0000001016167836 */ /* 0x000fce0000000000 */
.L_x_23850:
        /* <DEDUP_REMOVED lines=116> */
.L_x_23845:
[----:B------:R-:W-:Y:S05]  /*5400*/  BSYNC B1 ;  /* 0x0000000000017941 */ /* 0x000fea0003800000 */
.L_x_23844:
        /* <DEDUP_REMOVED lines=20> */
.L_x_23852:
[----:B------:R-:W-:Y:S05]  /*5550*/  BSYNC B1 ;  /* 0x0000000000017941 */ /* 0x000fea0003800000 */
.L_x_23851:
[----:B------:R-:W-:-:S05]  /*5560*/  IMAD.MOV.U32 R21, RZ, RZ, R25 ;  /* 0x000000ffff157224 */ /* 0x000fca00078e0019 */
[----:B------:R-:W-:Y:S01]  /*5570*/  LOP3.LUT R21, R21, 0x80000000, R13, 0xb8, !PT ;  /* 0x8000000015157812 */ /* 0x000fe200078eb80d */
[----:B------:R-:W-:Y:S06]  /*5580*/  BRA `(.L_x_23839) ;  /* 0x00000000001c7947 */ /* 0x000fec0003800000 */
.L_x_23838:
[----:B------:R-:W-:-:S06]  /*5590*/  DSETP.GTU.AND P1, PT, R2, +INF , PT ;  /* 0x7ff000000200742a */ /* 0x000fcc0003f2c000 */
[----:B------:R-:W-:-:S14]  /*55a0*/  DSETP.LE.AND P1, PT, R22, +INF , !P1 ;  /* 0x7ff000001600742a */ /* 0x000fdc0004f23000 */
[----:B------:R-:W0:Y:S01]  /*55b0*/  @!P1 LDC.64 R20, c[0x0][0x218] ;  /* 0x00008600ff149b82 */ /* 0x000e220000000a00 */
[----:B------:R-:W-:Y:S02]  /*55c0*/  @P1 DSETP.NEU.AND P2, PT, R22, +INF , PT ;  /* 0x7ff000001600142a */ /* 0x000fe40003f4d000 */
[----:B0-----:R-:W-:-:S06]  /*55d0*/  @!P1 DADD R20, R12, R20 ;  /* 0x000000000c149229 */ /* 0x001fcc0000000014 */
[----:B------:R-:W-:Y:S02]  /*55e0*/  @P1 FSEL R20, R12, RZ, P2 ;  /* 0x000000ff0c141208 */ /* 0x000fe40001000000 */
[----:B------:R-:W-:-:S07]  /*55f0*/  @P1 FSEL R21, R13, -QNAN , P2 ;  /* 0xfff800000d151808 */ /* 0x000fce0001000000 */
.L_x_23839:
[----:B------:R-:W-:Y:S05]  /*5600*/  BSYNC B0 ;  /* 0x0000000000007941 */ /* 0x000fea0003800000 */
.L_x_23837:
        /* <DEDUP_REMOVED lines=60> */
.L_x_23859:
        /* <DEDUP_REMOVED lines=12> */
.L_x_23858:
[----:B------:R-:W-:-:S07]  /*5a90*/  IMAD.MOV.U32 R26, RZ, RZ, R29 ;  /* 0x000000ffff1a7224 */ /* 0x000fce00078e001d */
.L_x_23857:
[----:B------:R-:W-:Y:S05]  /*5aa0*/  BSYNC B1 ;  /* 0x0000000000017941 */ /* 0x000fea0003800000 */
.L_x_23856:
        /* <DEDUP_REMOVED lines=13> */
.L_x_23865:
        /* <DEDUP_REMOVED lines=33> */
.L_x_23864:
[----:B------:R-:W-:-:S07]  /*5d90*/  IMAD.MOV.U32 R26, RZ, RZ, R29 ;  /* 0x000000ffff1a7224 */ /* 0x000fce00078e001d */
.L_x_23863:
[----:B------:R-:W-:Y:S05]  /*5da0*/  BSYNC B2 ;  /* 0x0000000000027941 */ /* 0x000fea0003800000 */
.L_x_23862:
[----:B------:R-:W-:-:S13]  /*5db0*/  ISETP.GE.U32.AND P1, PT, R27, 0xc, PT ;  /* 0x0000000c1b00780c */ /* 0x000fda0003f26070 */
[----:B------:R-:W-:Y:S05]  /*5dc0*/  @!P1 BRA `(.L_x_23861) ;  /* 0x0000000400d89947 */ /* 0x000fea0003800000 */
[----:B------:R-:W-:Y:S01]  /*5dd0*/  BSSY B2, `(.L_x_23861) ;  /* 0x0000075000027945 */ /* 0x000fe20003800000 */
[----:B------:R-:W-:-:S07]  /*5de0*/  VIADD R22, R22, 0x10 ;  /* 0x0000001016167836 */ /* 0x000fce0000000000 */
.L_x_23866:
        /* <DEDUP_REMOVED lines=116> */
.L_x_23861:
[----:B------:R-:W-:Y:S05]  /*6530*/  BSYNC B1 ;  /* 0x0000000000017941 */ /* 0x000fea0003800000 */
.L_x_23860:
        /* <DEDUP_REMOVED lines=20> */
.L_x_23868:
[----:B------:R-:W-:Y:S05]  /*6680*/  BSYNC B1 ;  /* 0x0000000000017941 */ /* 0x000fea0003800000 */
.L_x_23867:
[----:B------:R-:W-:-:S05]  /*6690*/  IMAD.MOV.U32 R21, RZ, RZ, R25 ;  /* 0x000000ffff157224 */ /* 0x000fca00078e0019 */
[----:B------:R-:W-:Y:S01]  /*66a0*/  LOP3.LUT R21, R21, 0x80000000, R15, 0xb8, !PT ;  /* 0x8000000015157812 */ /* 0x000fe200078eb80f */
[----:B------:R-:W-:Y:S06]  /*66b0*/  BRA `(.L_x_23855) ;  /* 0x00000000001c7947 */ /* 0x000fec0003800000 */
.L_x_23854:
[----:B------:R-:W-:-:S06]  /*66c0*/  DSETP.GTU.AND P1, PT, R2, +INF , PT ;  /* 0x7ff000000200742a */ /* 0x000fcc0003f2c000 */
[----:B------:R-:W-:-:S14]  /*66d0*/  DSETP.LE.AND P1, PT, R22, +INF , !P1 ;  /* 0x7ff000001600742a */ /* 0x000fdc0004f23000 */
[----:B------:R-:W0:Y:S01]  /*66e0*/  @!P1 LDC.64 R20, c[0x0][0x218] ;  /* 0x00008600ff149b82 */ /* 0x000e220000000a00 */
[----:B------:R-:W-:Y:S02]  /*66f0*/  @P1 DSETP.NEU.AND P2, PT, R22, +INF , PT ;  /* 0x7ff000001600142a */ /* 0x000fe40003f4d000 */
[----:B0-----:R-:W-:-:S06]  /*6700*/  @!P1 DADD R20, R14, R20 ;  /* 0x000000000e149229 */ /* 0x001fcc0000000014 */
[----:B------:R-:W-:Y:S02]  /*6710*/  @P1 FSEL R20, R14, RZ, P2 ;  /* 0x000000ff0e141208 */ /* 0x000fe40001000000 */
[----:B------:R-:W-:-:S07]  /*6720*/  @P1 FSEL R21, R15, -QNAN , P2 ;  /* 0xfff800000f151808 */ /* 0x000fce0001000000 */
.L_x_23855:
[----:B------:R-:W-:Y:S05]  /*6730*/  BSYNC B0 ;  /* 0x0000000000007941 */ /* 0x000fea0003800000 */
.L_x_23853:
        /* <DEDUP_REMOVED lines=60> */
.L_x_23875:
        /* <DEDUP_REMOVED lines=12> */
.L_x_23874:
[----:B------:R-:W-:-:S07]  /*6bc0*/  IMAD.MOV.U32 R26, RZ, RZ, R29 ;  /* 0x000000ffff1a7224 */ /* 0x000fce00078e001d */
.L_x_23873:
[----:B------:R-:W-:Y:S05]  /*6bd0*/  BSYNC B1 ;  /* 0x0000000000017941 */ /* 0x000fea0003800000 */
.L_x_23872:
        /* <DEDUP_REMOVED lines=13> */
.L_x_23881:
        /* <DEDUP_REMOVED lines=33> */
.L_x_23880:
[----:B------:R-:W-:-:S07]  /*6ec0*/  IMAD.MOV.U32 R26, RZ, RZ, R29 ;  /* 0x000000ffff1a7224 */ /* 0x000fce00078e001d */
.L_x_23879:
[----:B------:R-:W-:Y:S05]  /*6ed0*/  BSYNC B2 ;  /* 0x0000000000027941 */ /* 0x000fea0003800000 */
.L_x_23878:
[----:B------:R-:W-:-:S13]  /*6ee0*/  ISETP.GE.U32.AND P1, PT, R27, 0xc, PT ;  /* 0x0000000c1b00780c */ /* 0x000fda0003f26070 */
[----:B------:R-:W-:Y:S05]  /*6ef0*/  @!P1 BRA `(.L_x_23877) ;  /* 0x0000000400d89947 */ /* 0x000fea0003800000 */
[----:B------:R-:W-:Y:S01]  /*6f00*/  BSSY B2, `(.L_x_23877) ;  /* 0x0000075000027945 */ /* 0x000fe20003800000 */
[----:B------:R-:W-:-:S07]  /*6f10*/  VIADD R22, R22, 0x10 ;  /* 0x0000001016167836 */ /* 0x000fce0000000000 */
.L_x_23882:
        /* <DEDUP_REMOVED lines=116> */
.L_x_23877:
[----:B------:R-:W-:Y:S05]  /*7660*/  BSYNC B1 ;  /* 0x0000000000017941 */ /* 0x000fea0003800000 */
.L_x_23876:
        /* <DEDUP_REMOVED lines=20> */
.L_x_23884:
[----:B------:R-:W-:Y:S05]  /*77b0*/  BSYNC B1 ;  /* 0x0000000000017941 */ /* 0x000fea0003800000 */
.L_x_23883:
[----:B------:R-:W-:-:S05]  /*77c0*/  IMAD.MOV.U32 R21, RZ, RZ, R25 ;  /* 0x000000ffff157224 */ /* 0x000fca00078e0019 */
[----:B------:R-:W-:Y:S01]  /*77d0*/  LOP3.LUT R21, R21, 0x80000000, R5, 0xb8, !PT ;  /* 0x8000000015157812 */ /* 0x000fe200078eb805 */
[----:B------:R-:W-:Y:S06]  /*77e0*/  BRA `(.L_x_23871) ;  /* 0x00000000001c7947 */ /* 0x000fec0003800000 */
.L_x_23870:
[----:B------:R-:W-:-:S06]  /*77f0*/  DSETP.GTU.AND P1, PT, R2, +INF , PT ;  /* 0x7ff000000200742a */ /* 0x000fcc0003f2c000 */
[----:B------:R-:W-:-:S14]  /*7800*/  DSETP.LE.AND P1, PT, R22, +INF , !P1 ;  /* 0x7ff000001600742a */ /* 0x000fdc0004f23000 */
[----:B------:R-:W0:Y:S01]  /*7810*/  @!P1 LDC.64 R20, c[0x0][0x218] ;  /* 0x00008600ff149b82 */ /* 0x000e220000000a00 */
[----:B------:R-:W-:Y:S02]  /*7820*/  @P1 DSETP.NEU.AND P2, PT, R22, +INF , PT ;  /* 0x7ff000001600142a */ /* 0x000fe40003f4d000 */
[----:B0-----:R-:W-:-:S06]  /*7830*/  @!P1 DADD R20, R4, R20 ;  /* 0x0000000004149229 */ /* 0x001fcc0000000014 */
[----:B------:R-:W-:Y:S02]  /*7840*/  @P1 FSEL R20, R4, RZ, P2 ;  /* 0x000000ff04141208 */ /* 0x000fe40001000000 */
[----:B------:R-:W-:-:S07]  /*7850*/  @P1 FSEL R21, R5, -QNAN , P2 ;  /* 0xfff8000005151808 */ /* 0x000fce0001000000 */
.L_x_23871:
[----:B------:R-:W-:Y:S05]  /*7860*/  BSYNC B0 ;  /* 0x0000000000007941 */ /* 0x000fea0003800000 */
.L_x_23869:
        /* <DEDUP_REMOVED lines=18> */
[----:B------:R-:W-:-:S04]  /*7990*/  LOP3.LUT R23, R7, 0x7fffffff, RZ, 0xc0, !PT ;  /* 0x7fffffff07177812 */ /* 0x000fc800078ec0ff */
[----:B------:R-:W-:Y:S02]  /*79a0*/  ISETP.GT.U32.OR P0, PT, R23, 0x7fefffff, P0 ;  /* 0x7fefffff1700780c */ /* 0x000fe40000704470 */
[----:B------:R-:W-:Y:S01]  /*79b0*/  @P2 FSEL R0, R4, R20, P1 ;  /* 0x0000001404002208 */ /* 0x000fe20000800000 */
[----:B------:R-:W-:Y:S01]  /*79c0*/  @!P2 IMAD.MOV.U32 R4, RZ, RZ, RZ ;  /* 0x000000ffff04a224 */ /* 0x000fe200078e00ff */
[----:B------:R-:W-:Y:S01]  /*79d0*/  @P2 FSEL R25, R5, R21, P1 ;  /* 0x0000001505192208 */ /* 0x000fe20000800000 */
[----:B------:R-:W-:Y:S02]  /*79e0*/  @!P2 IMAD.MOV.U32 R5, RZ, RZ, R24 ;  /* 0x000000ffff05a224 */ /* 0x000fe400078e0018 */
[----:B------:R-:W-:Y:S02]  /*79f0*/  IMAD.MOV.U32 R20, RZ, RZ, R6 ;  /* 0x000000ffff147224 */ /* 0x000fe400078e0006 */
[----:B------:R-:W-:Y:S02]  /*7a00*/  IMAD.MOV.U32 R21, RZ, RZ, R23 ;  /* 0x000000ffff157224 */ /* 0x000fe400078e0017 */
[----:B------:R-:W-:-:S02]  /*7a10*/  @P2 IMAD.MOV.U32 R4, RZ, RZ, R0 ;  /* 0x000000ffff042224 */ /* 0x000fc400078e0000 */
[----:B------:R-:W-:Y:S01]  /*7a20*/  @P2 IMAD.MOV.U32 R5, RZ, RZ, R25 ;  /* 0x000000ffff052224 */ /* 0x000fe200078e0019 */
[----:B------:R-:W-:Y:S06]  /*7a30*/  @P0 BRA `(.L_x_23886) ;  /* 0x0000000c00c00947 */ /* 0x000fec0003800000 */
        /* <DEDUP_REMOVED lines=30> */
.L_x_23891:
        /* <DEDUP_REMOVED lines=12> */
.L_x_23890:
[----:B------:R-:W-:Y:S02]  /*7ce0*/  IMAD.MOV.U32 R22, RZ, RZ, R26 ;  /* 0x000000ffff167224 */ /* 0x000fe400078e001a */
[----:B------:R-:W-:-:S07]  /*7cf0*/  IMAD.MOV.U32 R26, RZ, RZ, R27 ;  /* 0x000000ffff1a7224 */ /* 0x000fce00078e001b */
.L_x_23889:
[----:B------:R-:W-:Y:S05]  /*7d00*/  BSYNC B1 ;  /* 0x0000000000017941 */ /* 0x000fea0003800000 */
.L_x_23888:
        /* <DEDUP_REMOVED lines=13> */
.L_x_23897:
        /* <DEDUP_REMOVED lines=33> */
.L_x_23896:
[----:B------:R-:W-:Y:S02]  /*7ff0*/  IMAD.MOV.U32 R22, RZ, RZ, R26 ;  /* 0x000000ffff167224 */ /* 0x000fe400078e001a */
[----:B------:R-:W-:-:S07]  /*8000*/  IMAD.MOV.U32 R26, RZ, RZ, R27 ;  /* 0x000000ffff1a7224 */ /* 0x000fce00078e001b */
.L_x_23895:
[----:B------:R-:W-:Y:S05]  /*8010*/  BSYNC B2 ;  /* 0x0000000000027941 */ /* 0x000fea0003800000 */
.L_x_23894:
[----:B------:R-:W-:-:S13]  /*8020*/  ISETP.GE.U32.AND P0, PT, R23, 0xc, PT ;  /* 0x0000000c1700780c */ /* 0x000fda0003f06070 */
[----:B------:R-:W-:Y:S05]  /*8030*/  @!P0 BRA `(.L_x_23893) ;  /* 0x0000000400d88947 */ /* 0x000fea0003800000 */
[----:B------:R-:W-:Y:S01]  /*8040*/  BSSY B2, `(.L_x_23893) ;  /* 0x0000075000027945 */ /* 0x000fe20003800000 */
[----:B------:R-:W-:-:S07]  /*8050*/  VIADD R24, R24, 0x10 ;  /* 0x0000001018187836 */ /* 0x000fce0000000000 */
.L_x_23898:
        /* <DEDUP_REMOVED lines=116> */
.L_x_23893:
[----:B------:R-:W-:Y:S05]  /*87a0*/  BSYNC B1 ;  /* 0x0000000000017941 */ /* 0x000fea0003800000 */
.L_x_23892:
        /* <DEDUP_REMOVED lines=20> */
.L_x_23900:
[----:B------:R-:W-:Y:S05]  /*88f0*/  BSYNC B1 ;  /* 0x0000000000017941 */ /* 0x000fea0003800000 */
.L_x_23899:
[----:B------:R-:W-:Y:S02]  /*8900*/  IMAD.MOV.U32 R23, RZ, RZ, R25 ;  /* 0x000000ffff177224 */ /* 0x000fe400078e0019 */
[----:B------:R-:W-:-:S03]  /*8910*/  IMAD.MOV.U32 R22, RZ, RZ, R20 ;  /* 0x000000ffff167224 */ /* 0x000fc600078e0014 */
[----:B------:R-:W-:Y:S01]  /*8920*/  LOP3.LUT R23, R23, 0x80000000, R7, 0xb8, !PT ;  /* 0x8000000017177812 */ /* 0x000fe200078eb807 */
[----:B------:R-:W-:Y:S06]  /*8930*/  BRA `(.L_x_23887) ;  /* 0x00000000001c7947 */ /* 0x000fec0003800000 */
.L_x_23886:
[----:B------:R-:W-:-:S06]  /*8940*/  DSETP.GTU.AND P0, PT, R2, +INF , PT ;  /* 0x7ff000000200742a */ /* 0x000fcc0003f0c000 */
[----:B------:R-:W-:-:S14]  /*8950*/  DSETP.LE.AND P0, PT, R20, +INF , !P0 ;  /* 0x7ff000001400742a */ /* 0x000fdc0004703000 */
[----:B------:R-:W0:Y:S01]  /*8960*/  @!P0 LDC.64 R22, c[0x0][0x218] ;  /* 0x00008600ff168b82 */ /* 0x000e220000000a00 */
[----:B------:R-:W-:Y:S02]  /*8970*/  @P0 DSETP.NEU.AND P1, PT, R20, +INF , PT ;  /* 0x7ff000001400042a */ /* 0x000fe40003f2d000 */
[----:B0-----:R-:W-:-:S06]  /*8980*/  @!P0 DADD R22, R6, R22 ;  /* 0x0000000006168229 */ /* 0x001fcc0000000016 */
[----:B------:R-:W-:Y:S02]  /*8990*/  @P0 FSEL R22, R6, RZ, P1 ;  /* 0x000000ff06160208 */ /* 0x000fe40000800000 */
[----:B------:R-:W-:-:S07]  /*89a0*/  @P0 FSEL R23, R7, -QNAN , P1 ;  /* 0xfff8000007170808 */ /* 0x000fce0000800000 */
.L_x_23887:
[----:B------:R-:W-:Y:S05]  /*89b0*/  BSYNC B0 ;  /* 0x0000000000007941 */ /* 0x000fea0003800000 */
.L_x_23885:
[----:B------:R-:W-:Y:S01]  /*89c0*/  DSETP.NEU.AND P1, PT, R22, RZ, PT ;  /* 0x000000ff1600722a */ /* 0x000fe20003f2d000 */
[----:B------:R-:W-:Y:S01]  /*89d0*/  PLOP3.LUT P0, PT, PT, PT, PT, 0x8, 0x0 ;  /* 0x000000000000781c */ /* 0x000fe20003f0e170 */
[----:B------:R-:W-:Y:S01]  /*89e0*/  DADD R2, R6, -R22 ;  /* 0x0000000006027229 */ /* 0x000fe20000000816 */
[----:B------:R-:W0:Y:S01]  /*89f0*/  S2R R29, SR_TID.X ;  /* 0x00000000001d7919 */ /* 0x000e220000002100 */
[----:B------:R-:W-:Y:S02]  /*8a00*/  ULDC.64 UR4, c[0x0][0x230] ;  /* 0x00008c0000047ab9 */ /* 0x000fe40000000a00 */
[----:B------:R-:W-:-:S04]  /*8a10*/  UIMAD.WIDE.U32 UR4, UR6, 0x8, UR4 ;  /* 0x00000008060478a5 */ /* 0x000fc8000f8e0004 */
[----:B------:R-:W-:Y:S02]  /*8a20*/  DMUL R2, R2, UR10 ;  /* 0x0000000a02027c28 */ /* 0x000fe40008000000 */
[----:B------:R-:W-:Y:S02]  /*8a30*/  IMAD.U32 R26, RZ, RZ, UR4 ;  /* 0x00000004ff1a7e24 */ /* 0x000fe4000f8e00ff */
[----:B------:R-:W1:Y:S01]  /*8a40*/  @P1 LDC.64 R24, c[0x0][0x218] ;  /* 0x00008600ff181b82 */ /* 0x000e620000000a00 */
[----:B------:R-:W-:Y:S01]  /*8a50*/  @P1 DSETP.GEU.AND P2, PT, R22, RZ, PT ;  /* 0x000000ff1600122a */ /* 0x000fe20003f4e000 */
[----:B------:R-:W-:Y:S02]  /*8a60*/  IMAD.U32 R27, RZ, RZ, UR5 ;  /* 0x00000005ff1b7e24 */ /* 0x000fe4000f8e00ff */
[----:B------:R-:W-:-:S03]  /*8a70*/  DADD R20, R2, -1 ;  /* 0xbff0000002147429 */ /* 0x000fc60000000000 */
[----:B-1----:R-:W-:-:S07]  /*8a80*/  @P1 DSETP.LT.XOR P0, PT, R24, RZ, !P2 ;  /* 0x000000ff1800122a */ /* 0x002fce0005701800 */
[----:B------:R-:W-:Y:S02]  /*8a90*/  FSEL R24, R20, R2, P0 ;  /* 0x0000000214187208 */ /* 0x000fe40000000000 */
[----:B------:R-:W-:-:S06]  /*8aa0*/  FSEL R25, R21, R3, P0 ;  /* 0x0000000315197208 */ /* 0x000fcc0000000000 */
[----:B------:R-:W-:-:S14]  /*8ab0*/  DSETP.NEU.AND P1, PT, R24, RZ, PT ;  /* 0x000000ff1800722a */ /* 0x000fdc0003f2d000 */
[----:B------:R-:W1:Y:S01]  /*8ac0*/  @P1 FRND.F64.FLOOR R2, R24 ;  /* 0x0000001800021313 */ /* 0x000e620000305800 */
[----:B------:R-:W-:-:S10]  /*8ad0*/  @!P1 DMUL R22, R6, UR10 ;  /* 0x0000000a06169c28 */ /* 0x000fd40008000000 */
[----:B------:R-:W-:Y:S01]  /*8ae0*/  @!P1 LOP3.LUT R22, RZ, 0x80000000, R23, 0xb8, !PT ;  /* 0x80000000ff169812 */ /* 0x000fe200078eb817 */
[----:B-1----:R-:W-:Y:S02]  /*8af0*/  @P1 DADD R20, R24, -R2 ;  /* 0x0000000018141229 */ /* 0x002fe40000000802 */
[----:B------:R-:W-:-:S06]  /*8b00*/  @P1 DADD R6, R2, 1 ;  /* 0x3ff0000002061429 */ /* 0x000fcc0000000000 */
[----:B------:R-:W-:Y:S01]  /*8b10*/  @P1 DSETP.GT.AND P0, PT, R20, 0.5, PT ;  /* 0x3fe000001400142a */ /* 0x000fe20003f04000 */
[----:B0-----:R-:W-:-:S05]  /*8b20*/  IMAD.WIDE R20, R29, 0x10, R26 ;  /* 0x000000101d147825 */ /* 0x001fca00078e021a */
[----:B------:R-:W-:Y:S01]  /*8b30*/  @P1 FSEL R0, R6, R2, P0 ;  /* 0x0000000206001208 */ /* 0x000fe20000000000 */
[----:B------:R-:W-:Y:S01]  /*8b40*/  @!P1 IMAD.MOV.U32 R6, RZ, RZ, RZ ;  /* 0x000000ffff069224 */ /* 0x000fe200078e00ff */
[----:B------:R-:W-:Y:S01]  /*8b50*/  @P1 FSEL R3, R7, R3, P0 ;  /* 0x0000000307031208 */ /* 0x000fe20000000000 */
[----:B------:R-:W-:Y:S01]  /*8b60*/  @!P1 IMAD.MOV.U32 R7, RZ, RZ, R22 ;  /* 0x000000ffff079224 */ /* 0x000fe200078e0016 */
[----:B------:R-:W-:Y:S01]  /*8b70*/  STG.E.128 desc[UR8][R20.64], R8 ;  /* 0x0000000814007986 */ /* 0x000fe2000c101d08 */
[----:B------:R-:W-:Y:S02]  /*8b80*/  @P1 IMAD.MOV.U32 R6, RZ, RZ, R0 ;  /* 0x000000ffff061224 */ /* 0x000fe400078e0000 */
[----:B------:R-:W-:Y:S01]  /*8b90*/  @P1 IMAD.MOV.U32 R7, RZ, RZ, R3 ;  /* 0x000000ffff071224 */ /* 0x000fe200078e0003 */
[----:B------:R-:W-:Y:S04]  /*8ba0*/  STG.E.128 desc[UR8][R20.64+0x800], R16 ;  /* 0x0008001014007986 */ /* 0x000fe8000c101d08 */
[----:B------:R-:W-:Y:S04]  /*8bb0*/  STG.E.128 desc[UR8][R20.64+0x1000], R12 ;  /* 0x0010000c14007986 */ /* 0x000fe8000c101d08 */
[----:B------:R-:W-:Y:S01]  /*8bc0*/  STG.E.128 desc[UR8][R20.64+0x1800], R4 ;  /* 0x0018000414007986 */ /* 0x000fe2000c101d08 */
[----:B------:R-:W-:Y:S05]  /*8bd0*/  EXIT ;  /* 0x000000000000794d */ /* 0x000fea0003800000 */
.L_x_23772:
[----:B------:R-:W0:Y:S01]  /*8be0*/  S2R R0, SR_TID.X ;  /* 0x0000000000007919 */ /* 0x000e220000002100 */
[----:B------:R-:W-:Y:S02]  /*8bf0*/  CS2R R8, SRZ ;  /* 0x0000000000087805 */ /* 0x000fe4000001ff00 */
[----:B0-----:R-:W-:Y:S01]  /*8c00*/  ISETP.GE.AND P1, PT, R0, UR4, PT ;  /* 0x0000000400007c0c */ /* 0x001fe2000bf26270 */
[----:B------:R-:W-:-:S12]  /*8c10*/  IMAD.MOV.U32 R22, RZ, RZ, R0 ;  /* 0x000000ffff167224 */ /* 0x000fd800078e0000 */
[C---:B------:R-:W-:Y:S01]  /*8c20*/  @!P1 VIADD R23, R22.reuse, UR6 ;  /* 0x0000000616179c36 */ /* 0x040fe20008000000 */
[----:B------:R-:W0:Y:S01]  /*8c30*/  @!P1 LDC.64 R16, c[0x0][0x238] ;  /* 0x00008e00ff109b82 */ /* 0x000e220000000a00 */
[----:B------:R-:W-:-:S05]  /*8c40*/  @!P1 VIADD R22, R22, 0x80 ;  /* 0x0000008016169836 */ /* 0x000fca0000000000 */
[----:B------:R-:W-:-:S13]  /*8c50*/  ISETP.GE.AND P6, PT, R22, UR4, PT ;  /* 0x0000000416007c0c */ /* 0x000fda000bfc6270 */
[C---:B------:R-:W-:Y:S01]  /*8c60*/  @!P6 VIADD R11, R22.reuse, UR6 ;  /* 0x00000006160bec36 */ /* 0x040fe20008000000 */
[----:B------:R-:W1:Y:S01]  /*8c70*/  @!P6 LDC.64 R6, c[0x0][0x238] ;  /* 0x00008e00ff06eb82 */ /* 0x000e620000000a00 */
[----:B------:R-:W-:-:S05]  /*8c80*/  @!P6 VIADD R22, R22, 0x80 ;  /* 0x000000801616e836 */ /* 0x000fca0000000000 */
[----:B------:R-:W-:-:S13]  /*8c90*/  ISETP.GE.AND P5, PT, R22, UR4, PT ;  /* 0x0000000416007c0c */ /* 0x000fda000bfa6270 */
[C---:B------:R-:W-:Y:S01]  /*8ca0*/  @!P5 VIADD R2, R22.reuse, UR6 ;  /* 0x000000061602dc36 */ /* 0x040fe20008000000 */
[----:B------:R-:W2:Y:S01]  /*8cb0*/  @!P5 LDC.64 R28, c[0x0][0x238] ;  /* 0x00008e00ff1cdb82 */ /* 0x000ea20000000a00 */
[----:B------:R-:W-:Y:S02]  /*8cc0*/  @!P5 VIADD R22, R22, 0x80 ;  /* 0x000000801616d836 */ /* 0x000fe40000000000 */
[----:B-1----:R-:W-:-:S03]  /*8cd0*/  @!P6 IMAD.WIDE.U32 R10, R11, 0x8, R6 ;  /* 0x000000080b0ae825 */ /* 0x002fc600078e0006 */
[C---:B------:R-:W-:Y:S02]  /*8ce0*/  ISETP.GE.AND P4, PT, R22.reuse, UR4, PT ;  /* 0x0000000416007c0c */ /* 0x040fe4000bf86270 */
[----:B------:R1:W5:Y:S11]  /*8cf0*/  @!P6 LDG.E.64 R8, desc[UR8][R10.64] ;  /* 0x000000080a08e981 */ /* 0x000376000c1e1b00 */
[C---:B------:R-:W-:Y:S01]  /*8d00*/  @!P4 VIADD R5, R22.reuse, UR6 ;  /* 0x000000061605cc36 */ /* 0x040fe20008000000 */
[----:B------:R-:W3:Y:S01]  /*8d10*/  @!P4 LDC.64 R18, c[0x0][0x238] ;  /* 0x00008e00ff12cb82 */ /* 0x000ee20000000a00 */
[----:B------:R-:W-:-:S05]  /*8d20*/  @!P4 VIADD R22, R22, 0x80 ;  /* 0x000000801616c836 */ /* 0x000fca0000000000 */
[----:B------:R-:W-:-:S13]  /*8d30*/  ISETP.GE.AND P3, PT, R22, UR4, PT ;  /* 0x0000000416007c0c */ /* 0x000fda000bf66270 */
[C---:B------:R-:W-:Y:S01]  /*8d40*/  @!P3 VIADD R3, R22.reuse, UR6 ;  /* 0x000000061603bc36 */ /* 0x040fe20008000000 */
[----:B------:R-:W4:Y:S01]  /*8d50*/  @!P3 LDC.64 R20, c[0x0][0x238] ;  /* 0x00008e00ff14bb82 */ /* 0x000f220000000a00 */
[----:B------:R-:W-:-:S05]  /*8d60*/  @!P3 VIADD R22, R22, 0x80 ;  /* 0x000000801616b836 */ /* 0x000fca0000000000 */
[----:B------:R-:W-:-:S13]  /*8d70*/  ISETP.GE.AND P2, PT, R22, UR4, PT ;  /* 0x0000000416007c0c */ /* 0x000fda000bf46270 */
[C---:B------:R-:W-:Y:S01]  /*8d80*/  @!P2 VIADD R27, R22.reuse, UR6 ;  /* 0x00000006161bac36 */ /* 0x040fe20008000000 */
[----:B-1----:R-:W1:Y:S01]  /*8d90*/  @!P2 LDC.64 R10, c[0x0][0x238] ;  /* 0x00008e00ff0aab82 */ /* 0x002e620000000a00 */
[----:B------:R-:W-:-:S05]  /*8da0*/  @!P2 VIADD R22, R22, 0x80 ;  /* 0x000000801616a836 */ /* 0x000fca0000000000 */
[----:B------:R-:W-:-:S13]  /*8db0*/  ISETP.GE.AND P0, PT, R22, UR4, PT ;  /* 0x0000000416007c0c */ /* 0x000fda000bf06270 */
[C---:B------:R-:W-:Y:S01]  /*8dc0*/  @!P0 VIADD R25, R22.reuse, UR6 ;  /* 0x0000000616198c36 */ /* 0x040fe20008000000 */
[----:B------:R-:W0:Y:S01]  /*8dd0*/  @!P0 LDC.64 R12, c[0x0][0x238] ;  /* 0x00008e00ff0c8b82 */ /* 0x000e220000000a00 */
[----:B------:R-:W-:-:S05]  /*8de0*/  @!P0 VIADD R22, R22, 0x80 ;  /* 0x0000008016168836 */ /* 0x000fca0000000000 */
[----:B------:R-:W-:-:S13]  /*8df0*/  ISETP.GE.AND P6, PT, R22, UR4, PT ;  /* 0x0000000416007c0c */ /* 0x000fda000bfc6270 */
[----:B------:R-:W0:Y:S01]  /*8e00*/  @!P6 LDC.64 R14, c[0x0][0x238] ;  /* 0x00008e00ff0eeb82 */ /* 0x000e220000000a00 */
[----:B------:R-:W-:Y:S01]  /*8e10*/  CS2R R6, SRZ ;  /* 0x0000000000067805 */ /* 0x000fe2000001ff00 */
[----:B--2---:R-:W-:-:S04]  /*8e20*/  @!P5 IMAD.WIDE.U32 R28, R2, 0x8, R28 ;  /* 0x00000008021cd825 */ /* 0x004fc800078e001c */
[----:B------:R-:W-:Y:S01]  /*8e30*/  @!P6 VIADD R26, R22, UR6 ;  /* 0x00000006161aec36 */ /* 0x000fe20008000000 */
[----:B------:R2:W5:Y:S01]  /*8e40*/  @!P5 LDG.E.64 R6, desc[UR8][R28.64] ;  /* 0x000000081c06d981 */ /* 0x000562000c1e1b00 */
[----:B-1----:R-:W-:-:S04]  /*8e50*/  @!P2 IMAD.WIDE.U32 R10, R27, 0x8, R10 ;  /* 0x000000081b0aa825 */ /* 0x002fc800078e000a */
[----:B---3--:R-:W-:Y:S01]  /*8e60*/  @!P4 IMAD.WIDE.U32 R18, R5, 0x8, R18 ;  /* 0x000000080512c825 */ /* 0x008fe200078e0012 */
[----:B------:R-:W-:-:S03]  /*8e70*/  CS2R R4, SRZ ;  /* 0x0000000000047805 */ /* 0x000fc6000001ff00 */
[----:B----4-:R-:W-:Y:S01]  /*8e80*/  @!P3 IMAD.WIDE.U32 R20, R3, 0x8, R20 ;  /* 0x000000080314b825 */ /* 0x010fe200078e0014 */
[----:B------:R-:W-:Y:S02]  /*8e90*/  CS2R R2, SRZ ;  /* 0x0000000000027805 */ /* 0x000fe4000001ff00 */
[----:B------:R1:W5:Y:S01]  /*8ea0*/  @!P4 LDG.E.64 R4, desc[UR8][R18.64] ;  /* 0x000000081204c981 */ /* 0x000362000c1e1b00 */
[----:B0-----:R-:W-:Y:S01]  /*8eb0*/  @!P0 IMAD.WIDE.U32 R24, R25, 0x8, R12 ;  /* 0x0000000819188825 */ /* 0x001fe200078e000c */
[----:B------:R-:W-:Y:S02]  /*8ec0*/  CS2R R12, SRZ ;  /* 0x00000000000c7805 */ /* 0x000fe4000001ff00 */
[----:B------:R1:W5:Y:S01]  /*8ed0*/  @!P3 LDG.E.64 R2, desc[UR8][R20.64] ;  /* 0x000000081402b981 */ /* 0x000362000c1e1b00 */
[----:B------:R-:W-:Y:S01]  /*8ee0*/  @!P6 IMAD.WIDE.U32 R26, R26, 0x8, R14 ;  /* 0x000000081a1ae825 */ /* 0x000fe200078e000e */
[----:B------:R-:W-:-:S03]  /*8ef0*/  CS2R R14, SRZ ;  /* 0x00000000000e7805 */ /* 0x000fc6000001ff00 */
[----:B--2---:R-:W-:Y:S01]  /*8f00*/  @!P1 IMAD.WIDE.U32 R28, R23, 0x8, R16 ;  /* 0x00000008171c9825 */ /* 0x004fe200078e0010 */
[----:B------:R-:W-:Y:S02]  /*8f10*/  CS2R R16, SRZ ;  /* 0x0000000000107805 */ /* 0x000fe4000001ff00 */
[----:B------:R-:W-:Y:S01]  /*8f20*/  CS2R R22, SRZ ;  /* 0x0000000000167805 */ /* 0x000fe2000001ff00 */
[----:B------:R1:W5:Y:S04]  /*8f30*/  @!P0 LDG.E.64 R14, desc[UR8][R24.64] ;  /* 0x00000008180e8981 */ /* 0x000368000c1e1b00 */
[----:B------:R1:W5:Y:S04]  /*8f40*/  @!P2 LDG.E.64 R16, desc[UR8][R10.64] ;  /* 0x000000080a10a981 */ /* 0x000368000c1e1b00 */
[----:B------:R1:W5:Y:S04]  /*8f50*/  @!P6 LDG.E.64 R12, desc[UR8][R26.64] ;  /* 0x000000081a0ce981 */ /* 0x000368000c1e1b00 */
        /* <DEDUP_REMOVED lines=31> */
[----:B------:R-:W-:-:S05]  /*9150*/  VIADDMNMX R24, R18, R19, 0xffffffff, !PT ;  /* 0xffffffff12187446 */ /* 0x000fca0007800113 */
[----:B------:R-:W-:Y:S01]  /*9160*/  IMAD.IADD R25, R24, 0x1, R27 ;  /* 0x0000000118197824 */ /* 0x000fe200078e021b */
[----:B------:R-:W-:-:S04]  /*9170*/  LOP3.LUT R24, R11, 0xfffff, RZ, 0xc0, !PT ;  /* 0x000fffff0b187812 */ /* 0x000fc800078ec0ff */
[--C-:B------:R-:W-:Y:S02]  /*9180*/  IADD3 R19, R25, 0x2, -R18.reuse ;  /* 0x0000000219137810 */ /* 0x100fe40007ffe812 */
[----:B------:R-:W-:Y:S02]  /*9190*/  LOP3.LUT R24, R24, 0x100000, RZ, 0xfc, !PT ;  /* 0x0010000018187812 */ /* 0x000fe400078efcff */
[----:B------:R-:W-:Y:S02]  /*91a0*/  LOP3.LUT P0, R20, R19, 0x3, RZ, 0xc0, !PT ;  /* 0x0000000313147812 */ /* 0x000fe4000780c0ff */
[----:B------:R-:W-:Y:S01]  /*91b0*/  LOP3.LUT R19, R26, 0x100000, RZ, 0xfc, !PT ;  /* 0x001000001a137812 */ /* 0x000fe200078efcff */
[----:B------:R-:W-:-:S10]  /*91c0*/  IMAD.IADD R26, R27, 0x1, -R18 ;  /* 0x000000011b1a7824 */ /* 0x000fd400078e0a12 */
[----:B------:R-:W-:Y:S05]  /*91d0*/  @!P0 BRA `(.L_x_23907) ;  /* 0x00000000003c8947 */ /* 0x000fea0003800000 */
[----:B------:R-:W-:Y:S01]  /*91e0*/  BSSY B3, `(.L_x_23908) ;  /* 0x000000c000037945 */ /* 0x000fe20003800000 */
.L_x_23909:
        /* <DEDUP_REMOVED lines=12> */
.L_x_23908:
[----:B------:R-:W-:Y:S02]  /*92b0*/  IMAD.MOV.U32 R20, RZ, RZ, R27 ;  /* 0x000000ffff147224 */ /* 0x000fe400078e001b */
[----:B------:R-:W-:-:S07]  /*92c0*/  IMAD.MOV.U32 R27, RZ, RZ, R28 ;  /* 0x000000ffff1b7224 */ /* 0x000fce00078e001c */
.L_x_23907:
[----:B------:R-:W-:Y:S05]  /*92d0*/  BSYNC B2 ;  /* 0x0000000000027941 */ /* 0x000fea0003800000 */
.L_x_23906:
        /* <DEDUP_REMOVED lines=13> */
.L_x_23915:
        /* <DEDUP_REMOVED lines=33> */
.L_x_23914:
[----:B------:R-:W-:Y:S02]  /*95c0*/  IMAD.MOV.U32 R20, RZ, RZ, R27 ;  /* 0x000000ffff147224 */ /* 0x000fe400078e001b */
[----:B------:R-:W-:-:S07]  /*95d0*/  IMAD.MOV.U32 R27, RZ, RZ, R28 ;  /* 0x000000ffff1b7224 */ /* 0x000fce00078e001c */
.L_x_23913:
[----:B------:R-:W-:Y:S05]  /*95e0*/  BSYNC B3 ;  /* 0x0000000000037941 */ /* 0x000fea0003800000 */
.L_x_23912:
[----:B------:R-:W-:-:S13]  /*95f0*/  ISETP.GE.U32.AND P0, PT, R25, 0xc, PT ;  /* 0x0000000c1900780c */ /* 0x000fda0003f06070 */
[----:B------:R-:W-:Y:S05]  /*9600*/  @!P0 BRA `(.L_x_23911) ;  /* 0x0000000400d88947 */ /* 0x000fea0003800000 */
[----:B------:R-:W-:Y:S01]  /*9610*/  BSSY B3, `(.L_x_23911) ;  /* 0x0000075000037945 */ /* 0x000fe20003800000 */
[----:B------:R-:W-:-:S07]  /*9620*/  VIADD R26, R26, 0x10 ;  /* 0x000000101a1a7836 */ /* 0x000fce0000000000 */
.L_x_23916:
        /* <DEDUP_REMOVED lines=116> */
.L_x_23911:
[----:B------:R-:W-:Y:S05]  /*9d70*/  BSYNC B2 ;  /* 0x0000000000027941 */ /* 0x000fea0003800000 */
.L_x_23910:
        /* <DEDUP_REMOVED lines=19> */
.L_x_23918:
[----:B------:R-:W-:Y:S05]  /*9eb0*/  BSYNC B2 ;  /* 0x0000000000027941 */ /* 0x000fea0003800000 */
.L_x_23917:
[----:B------:R-:W-:Y:S02]  /*9ec0*/  IMAD.MOV.U32 R19, RZ, RZ, R25 ;  /* 0x000000ffff137224 */ /* 0x000fe400078e0019 */
[----:B------:R-:W-:-:S03]  /*9ed0*/  IMAD.MOV.U32 R18, RZ, RZ, R24 ;  /* 0x000000ffff127224 */ /* 0x000fc600078e0018 */
[----:B------:R-:W-:Y:S01]  /*9ee0*/  LOP3.LUT R19, R19, 0x80000000, R23, 0xb8, !PT ;  /* 0x8000000013137812 */ /* 0x000fe200078eb817 */
[----:B------:R-:W-:Y:S06]  /*9ef0*/  BRA `(.L_x_23905) ;  /* 0x00000000001c7947 */ /* 0x000fec0003800000 */
.L_x_23904:
[----:B------:R-:W-:-:S06]  /*9f00*/  DSETP.GTU.AND P0, PT, R10, +INF , PT ;  /* 0x7ff000000a00742a */ /* 0x000fcc0003f0c000 */
[----:B------:R-:W-:-:S14]  /*9f10*/  DSETP.LE.AND P0, PT, R20, +INF , !P0 ;  /* 0x7ff000001400742a */ /* 0x000fdc0004703000 */
[----:B------:R-:W0:Y:S01]  /*9f20*/  @!P0 LDC.64 R18, c[0x0][0x218] ;  /* 0x00008600ff128b82 */ /* 0x000e220000000a00 */
[----:B------:R-:W-:Y:S02]  /*9f30*/  @P0 DSETP.NEU.AND P2, PT, R20, +INF , PT ;  /* 0x7ff000001400042a */ /* 0x000fe40003f4d000 */
[----:B0-----:R-:W-:-:S06]  /*9f40*/  @!P0 DADD R18, R22, R18 ;  /* 0x0000000016128229 */ /* 0x001fcc0000000012 */
[----:B------:R-:W-:Y:S02]  /*9f50*/  @P0 FSEL R18, R22, RZ, P2 ;  /* 0x000000ff16120208 */ /* 0x000fe40001000000 */
[----:B------:R-:W-:-:S07]  /*9f60*/  @P0 FSEL R19, R23, -QNAN , P2 ;  /* 0xfff8000017130808 */ /* 0x000fce0001000000 */
.L_x_23905:
[----:B------:R-:W-:Y:S05]  /*9f70*/  BSYNC B0 ;  /* 0x0000000000007941 */ /* 0x000fea0003800000 */
.L_x_23903:
        /* <DEDUP_REMOVED lines=22> */
[----:B------:R-:W-:-:S07]  /*a0e0*/  @P2 IMAD.MOV.U32 R11, RZ, RZ, R19 ;  /* 0x000000ffff0b2224 */ /* 0x000fce00078e0013 */
.L_x_23902:
[----:B------:R-:W-:Y:S05]  /*a0f0*/  BSYNC B1 ;  /* 0x0000000000017941 */ /* 0x000fea0003800000 */
.L_x_23901:
[----:B-1----:R-:W-:Y:S01]  /*a100*/  VIADD R18, R0, 0x80 ;  /* 0x0000008000127836 */ /* 0x002fe20000000000 */
[----:B------:R-:W-:Y:S04]  /*a110*/  BSSY B1, `(.L_x_23919) ;  /* 0x000011a000017945 */ /* 0x000fe80003800000 */
[----:B------:R-:W-:-:S13]  /*a120*/  ISETP.GE.AND P0, PT, R18, UR4, PT ;  /* 0x0000000412007c0c */ /* 0x000fda000bf06270 */
        /* <DEDUP_REMOVED lines=26> */
[----:B------:R-:W-:-:S04]  /*a2d0*/  LOP3.LUT R24, RZ, R26, RZ, 0x33, !PT ;  /* 0x0000001aff187212 */ /* 0x000fc800078e33ff */
[----:B------:R-:W-:Y:S02]  /*a2e0*/  VIADDMNMX R19, R25, R24, 0xffffffff, !PT ;  /* 0xffffffff19137446 */ /* 0x000fe40007800118 */
[----:B------:R-:W-:Y:S01]  /*a2f0*/  LOP3.LUT R24, R23, 0xfffff, RZ, 0xc0, !PT ;  /* 0x000fffff17187812 */ /* 0x000fe200078ec0ff */
[----:B------:R-:W-:Y:S02]  /*a300*/  IMAD.MOV.U32 R23, RZ, RZ, R22 ;  /* 0x000000ffff177224 */ /* 0x000fe400078e0016 */
[----:B------:R-:W-:Y:S01]  /*a310*/  IMAD.IADD R28, R19, 0x1, R26 ;  /* 0x00000001131c7824 */ /* 0x000fe200078e021a */
[----:B------:R-:W-:Y:S01]  /*a320*/  LOP3.LUT R19, R21, 0xfffff, RZ, 0xc0, !PT ;  /* 0x000fffff15137812 */ /* 0x000fe200078ec0ff */
[--C-:B------:R-:W-:Y:S01]  /*a330*/  IMAD.IADD R22, R26, 0x1, -R25.reuse ;  /* 0x000000011a167824 */ /* 0x100fe200078e0a19 */
[----:B------:R-:W-:Y:S02]  /*a340*/  LOP3.LUT R24, R24, 0x100000, RZ, 0xfc, !PT ;  /* 0x0010000018187812 */ /* 0x000fe400078efcff */
[----:B------:R-:W-:-:S02]  /*a350*/  IADD3 R27, R28, 0x2, -R25 ;  /* 0x000000021c1b7810 */ /* 0x000fc40007ffe819 */
[----:B------:R-:W-:Y:S02]  /*a360*/  LOP3.LUT R19, R19, 0x100000, RZ, 0xfc, !PT ;  /* 0x0010000013137812 */ /* 0x000fe400078efcff */
[----:B------:R-:W-:-:S13]  /*a370*/  LOP3.LUT P0, R27, R27, 0x3, RZ, 0xc0, !PT ;  /* 0x000000031b1b7812 */ /* 0x000fda000780c0ff */
[----:B------:R-:W-:Y:S05]  /*a380*/  @!P0 BRA `(.L_x_23925) ;  /* 0x0000000000408947 */ /* 0x000fea0003800000 */
[----:B------:R-:W-:Y:S01]  /*a390*/  BSSY B3, `(.L_x_23926) ;  /* 0x000000d000037945 */ /* 0x000fe20003800000 */
[----:B------:R-:W-:-:S07]  /*a3a0*/  IMAD.MOV.U32 R26, RZ, RZ, R27 ;  /* 0x000000ffff1a7224 */ /* 0x000fce00078e001b */
.L_x_23927:
        /* <DEDUP_REMOVED lines=12> */
.L_x_23926:
[----:B------:R-:W-:Y:S02]  /*a470*/  IMAD.MOV.U32 R26, RZ, RZ, R29 ;  /* 0x000000ffff1a7224 */ /* 0x000fe400078e001d */
[----:B------:R-:W-:-:S07]  /*a480*/  IMAD.MOV.U32 R29, RZ, RZ, R27 ;  /* 0x000000ffff1d7224 */ /* 0x000fce00078e001b */
.L_x_23925:
[----:B------:R-:W-:Y:S05]  /*a490*/  BSYNC B2 ;  /* 0x0000000000027941 */ /* 0x000fea0003800000 */
.L_x_23924:
        /* <DEDUP_REMOVED lines=13> */
.L_x_23933:
        /* <DEDUP_REMOVED lines=33> */
.L_x_23932:
[----:B------:R-:W-:Y:S02]  /*a780*/  IMAD.MOV.U32 R26, RZ, RZ, R29 ;  /* 0x000000ffff1a7224 */ /* 0x000fe400078e001d */
[----:B------:R-:W-:-:S07]  /*a790*/  IMAD.MOV.U32 R29, RZ, RZ, R28 ;  /* 0x000000ffff1d7224 */ /* 0x000fce00078e001c */
.L_x_23931:
[----:B------:R-:W-:Y:S05]  /*a7a0*/  BSYNC B3 ;  /* 0x0000000000037941 */ /* 0x000fea0003800000 */
.L_x_23930:
[----:B------:R-:W-:-:S13]  /*a7b0*/  ISETP.GE.U32.AND P0, PT, R27, 0xc, PT ;  /* 0x0000000c1b00780c */ /* 0x000fda0003f06070 */
[----:B------:R-:W-:Y:S05]  /*a7c0*/  @!P0 BRA `(.L_x_23929) ;  /* 0x0000000400d88947 */ /* 0x000fea0003800000 */
[----:B------:R-:W-:Y:S01]  /*a7d0*/  BSSY B3, `(.L_x_23929) ;  /* 0x0000075000037945 */ /* 0x000fe20003800000 */
[----:B------:R-:W-:-:S07]  /*a7e0*/  VIADD R22, R22, 0x10 ;  /* 0x0000001016167836 */ /* 0x000fce0000000000 */
.L_x_23934:
        /* <DEDUP_REMOVED lines=116> */
.L_x_23929:
[----:B------:R-:W-:Y:S05]  /*af30*/  BSYNC B2 ;  /* 0x0000000000027941 */ /* 0x000fea0003800000 */
.L_x_23928:
        /* <DEDUP_REMOVED lines=20> */
.L_x_23936:
[----:B------:R-:W-:Y:S05]  /*b080*/  BSYNC B2 ;  /* 0x0000000000027941 */ /* 0x000fea0003800000 */
.L_x_23935:
[----:B------:R-:W-:-:S05]  /*b090*/  IMAD.MOV.U32 R25, RZ, RZ, R19 ;  /* 0x000000ffff197224 */ /* 0x000fca00078e0013 */
[----:B------:R-:W-:Y:S01]  /*b0a0*/  LOP3.LUT R25, R25, 0x80000000, R9, 0xb8, !PT ;  /* 0x8000000019197812 */ /* 0x000fe200078eb809 */
[----:B------:R-:W-:Y:S06]  /*b0b0*/  BRA `(.L_x_23923) ;  /* 0x00000000001c7947 */ /* 0x000fec0003800000 */
.L_x_23922:
[----:B------:R-:W-:-:S06]  /*b0c0*/  DSETP.GTU.AND P0, PT, R20, +INF , PT ;  /* 0x7ff000001400742a */ /* 0x000fcc0003f0c000 */
[----:B------:R-:W-:-:S14]  /*b0d0*/  DSETP.LE.AND P0, PT, R22, +INF , !P0 ;  /* 0x7ff000001600742a */ /* 0x000fdc0004703000 */
[----:B------:R-:W0:Y:S01]  /*b0e0*/  @!P0 LDC.64 R24, c[0x0][0x218] ;  /* 0x00008600ff188b82 */ /* 0x000e220000000a00 */
[----:B------:R-:W-:Y:S02]  /*b0f0*/  @P0 DSETP.NEU.AND P2, PT, R22, +INF , PT ;  /* 0x7ff000001600042a */ /* 0x000fe40003f4d000 */
[----:B0-----:R-:W-:-:S06]  /*b100*/  @!P0 DADD R24, R8, R24 ;  /* 0x0000000008188229 */ /* 0x001fcc0000000018 */
[----:B------:R-:W-:Y:S02]  /*b110*/  @P0 FSEL R24, R8, RZ, P2 ;  /* 0x000000ff08180208 */ /* 0x000fe40001000000 */
[----:B------:R-:W-:-:S07]  /*b120*/  @P0 FSEL R25, R9, -QNAN , P2 ;  /* 0xfff8000009190808 */ /* 0x000fce0001000000 */
.L_x_23923:
[----:B------:R-:W-:Y:S05]  /*b130*/  BSYNC B0 ;  /* 0x0000000000007941 */ /* 0x000fea0003800000 */
.L_x_23921:
        /* <DEDUP_REMOVED lines=23> */
.L_x_23920:
[----:B------:R-:W-:Y:S05]  /*b2b0*/  BSYNC B1 ;  /* 0x0000000000017941 */ /* 0x000fea0003800000 */
.L_x_23919:
[----:B------:R-:W-:Y:S01]  /*b2c0*/  VIADD R19, R0, 0x100 ;  /* 0x0000010000137836 */ /* 0x000fe20000000000 */
        /* <DEDUP_REMOVED lines=42> */
.L_x_23945:
        /* <DEDUP_REMOVED lines=12> */
.L_x_23944:
[----:B------:R-:W-:Y:S02]  /*b630*/  IMAD.MOV.U32 R26, RZ, RZ, R29 ;  /* 0x000000ffff1a7224 */ /* 0x000fe400078e001d */
[----:B------:R-:W-:-:S07]  /*b640*/  IMAD.MOV.U32 R29, RZ, RZ, R27 ;  /* 0x000000ffff1d7224 */ /* 0x000fce00078e001b */
.L_x_23943:
[----:B------:R-:W-:Y:S05]  /*b650*/  BSYNC B2 ;  /* 0x0000000000027941 */ /* 0x000fea0003800000 */
.L_x_23942:
        /* <DEDUP_REMOVED lines=13> */
.L_x_23951:
        /* <DEDUP_REMOVED lines=33> */
.L_x_23950:
[----:B------:R-:W-:Y:S02]  /*b940*/  IMAD.MOV.U32 R26, RZ, RZ, R29 ;  /* 0x000000ffff1a7224 */ /* 0x000fe400078e001d */
[----:B------:R-:W-:-:S07]  /*b950*/  IMAD.MOV.U32 R29, RZ, RZ, R28 ;  /* 0x000000ffff1d7224 */ /* 0x000fce00078e001c */
.L_x_23949:
[----:B------:R-:W-:Y:S05]  /*b960*/  BSYNC B3 ;  /* 0x0000000000037941 */ /* 0x000fea0003800000 */
.L_x_23948:
[----:B------:R-:W-:-:S13]  /*b970*/  ISETP.GE.U32.AND P0, PT, R27, 0xc, PT ;  /* 0x0000000c1b00780c */ /* 0x000fda0003f06070 */
[----:B------:R-:W-:Y:S05]  /*b980*/  @!P0 BRA `(.L_x_23947) ;  /* 0x0000000400d88947 */ /* 0x000fea0003800000 */
[----:B------:R-:W-:Y:S01]  /*b990*/  BSSY B3, `(.L_x_23947) ;  /* 0x0000075000037945 */ /* 0x000fe20003800000 */
[----:B------:R-:W-:-:S07]  /*b9a0*/  VIADD R22, R22, 0x10 ;  /* 0x0000001016167836 */ /* 0x000fce0000000000 */
.L_x_23952:
        /* <DEDUP_REMOVED lines=116> */
.L_x_23947:
[----:B------:R-:W-:Y:S05]  /*c0f0*/  BSYNC B2 ;  /* 0x0000000000027941 */ /* 0x000fea0003800000 */
.L_x_23946:
        /* <DEDUP_REMOVED lines=20> */
.L_x_23954:
[----:B------:R-:W-:Y:S05]  /*c240*/  BSYNC B2 ;  /* 0x0000000000027941 */ /* 0x000fea0003800000 */
.L_x_23953:
[----:B------:R-:W-:-:S05]  /*c250*/  IMAD.MOV.U32 R25, RZ, RZ, R19 ;  /* 0x000000ffff197224 */ /* 0x000fca00078e0013 */
[----:B------:R-:W-:Y:S01]  /*c260*/  LOP3.LUT R25, R25, 0x80000000, R7, 0xb8, !PT ;  /* 0x8000000019197812 */ /* 0x000fe200078eb807 */
[----:B------:R-:W-:Y:S06]  /*c270*/  BRA `(.L_x_23941) ;  /* 0x00000000001c7947 */ /* 0x000fec0003800000 */
.L_x_23940:
[----:B------:R-:W-:-:S06]  /*c280*/  DSETP.GTU.AND P0, PT, R20, +INF , PT ;  /* 0x7ff000001400742a */ /* 0x000fcc0003f0c000 */
[----:B------:R-:W-:-:S14]  /*c290*/  DSETP.LE.AND P0, PT, R22, +INF , !P0 ;  /* 0x7ff000001600742a */ /* 0x000fdc0004703000 */
[----:B------:R-:W0:Y:S01]  /*c2a0*/  @!P0 LDC.64 R24, c[0x0][0x218] ;  /* 0x00008600ff188b82 */ /* 0x000e220000000a00 */
[----:B------:R-:W-:Y:S02]  /*c2b0*/  @P0 DSETP.NEU.AND P2, PT, R22, +INF , PT ;  /* 0x7ff000001600042a */ /* 0x000fe40003f4d000 */
[----:B0-----:R-:W-:-:S06]  /*c2c0*/  @!P0 DADD R24, R6, R24 ;  /* 0x0000000006188229 */ /* 0x001fcc0000000018 */
[----:B------:R-:W-:Y:S02]  /*c2d0*/  @P0 FSEL R24, R6, RZ, P2 ;  /* 0x000000ff06180208 */ /* 0x000fe40001000000 */
[----:B------:R-:W-:-:S07]  /*c2e0*/  @P0 FSEL R25, R7, -QNAN , P2 ;  /* 0xfff8000007190808 */ /* 0x000fce0001000000 */
.L_x_23941:
[----:B------:R-:W-:Y:S05]  /*c2f0*/  BSYNC B0 ;  /* 0x0000000000007941 */ /* 0x000fea0003800000 */
.L_x_23939:
        /* <DEDUP_REMOVED lines=23> */
.L_x_23938:
[----:B------:R-:W-:Y:S05]  /*c470*/  BSYNC B1 ;  /* 0x0000000000017941 */ /* 0x000fea0003800000 */
.L_x_23937:
        /* <DEDUP_REMOVED lines=43> */
.L_x_23963:
        /* <DEDUP_REMOVED lines=12> */
.L_x_23962:
[----:B------:R-:W-:Y:S02]  /*c7f0*/  IMAD.MOV.U32 R26, RZ, RZ, R29 ;  /* 0x000000ffff1a7224 */ /* 0x000fe400078e001d */
[----:B------:R-:W-:-:S07]  /*c800*/  IMAD.MOV.U32 R29, RZ, RZ, R27 ;  /* 0x000000ffff1d7224 */ /* 0x000fce00078e001b */
.L_x_23961:
[----:B------:R-:W-:Y:S05]  /*c810*/  BSYNC B2 ;  /* 0x0000000000027941 */ /* 0x000fea0003800000 */
.L_x_23960:
        /* <DEDUP_REMOVED lines=13> */
.L_x_23969:
        /* <DEDUP_REMOVED lines=33> */
.L_x_23968:
[----:B------:R-:W-:Y:S02]  /*cb00*/  IMAD.MOV.U32 R26, RZ, RZ, R29 ;  /* 0x000000ffff1a7224 */ /* 0x000fe400078e001d */
[----:B------:R-:W-:-:S07]  /*cb10*/  IMAD.MOV.U32 R29, RZ, RZ, R28 ;  /* 0x000000ffff1d7224 */ /* 0x000fce00078e001c */
.L_x_23967:
[----:B------:R-:W-:Y:S05]  /*cb20*/  BSYNC B3 ;  /* 0x0000000000037941 */ /* 0x000fea0003800000 */
.L_x_23966:
[----:B------:R-:W-:-:S13]  /*cb30*/  ISETP.GE.U32.AND P0, PT, R27, 0xc, PT ;  /* 0x0000000c1b00780c */ /* 0x000fda0003f06070 */
[----:B------:R-:W-:Y:S05]  /*cb40*/  @!P0 BRA `(.L_x_23965) ;  /* 0x0000000400d88947 */ /* 0x000fea0003800000 */
[----:B------:R-:W-:Y:S01]  /*cb50*/  BSSY B3, `(.L_x_23965) ;  /* 0x0000075000037945 */ /* 0x000fe20003800000 */
[----:B------:R-:W-:-:S07]  /*cb60*/  VIADD R22, R22, 0x10 ;  /* 0x0000001016167836 */ /* 0x000fce0000000000 */
.L_x_23970:
        /* <DEDUP_REMOVED lines=116> */
.L_x_23965:
[----:B------:R-:W-:Y:S05]  /*d2b0*/  BSYNC B2 ;  /* 0x0000000000027941 */ /* 0x000fea0003800000 */
.L_x_23964:
        /* <DEDUP_REMOVED lines=20> */
.L_x_23972:
[----:B------:R-:W-:Y:S05]  /*d400*/  BSYNC B2 ;  /* 0x0000000000027941 */ /* 0x000fea0003800000 */
.L_x_23971:
[----:B------:R-:W-:-:S05]  /*d410*/  IMAD.MOV.U32 R25, RZ, RZ, R19 ;  /* 0x000000ffff197224 */ /* 0x000fca00078e0013 */
[----:B------:R-:W-:Y:S01]  /*d420*/  LOP3.LUT R25, R25, 0x80000000, R5, 0xb8, !PT ;  /* 0x8000000019197812 */ /* 0x000fe200078eb805 */
[----:B------:R-:W-:Y:S06]  /*d430*/  BRA `(.L_x_23959) ;  /* 0x00000000001c7947 */ /* 0x000fec0003800000 */
.L_x_23958:
[----:B------:R-:W-:-:S06]  /*d440*/  DSETP.GTU.AND P0, PT, R20, +INF , PT ;  /* 0x7ff000001400742a */ /* 0x000fcc0003f0c000 */
[----:B------:R-:W-:-:S14]  /*d450*/  DSETP.LE.AND P0, PT, R22, +INF , !P0 ;  /* 0x7ff000001600742a */ /* 0x000fdc0004703000 */
[----:B------:R-:W0:Y:S01]  /*d460*/  @!P0 LDC.64 R24, c[0x0][0x218] ;  /* 0x00008600ff188b82 */ /* 0x000e220000000a00 */
[----:B------:R-:W-:Y:S02]  /*d470*/  @P0 DSETP.NEU.AND P2, PT, R22, +INF , PT ;  /* 0x7ff000001600042a */ /* 0x000fe40003f4d000 */
[----:B0-----:R-:W-:-:S06]  /*d480*/  @!P0 DADD R24, R4, R24 ;  /* 0x0000000004188229 */ /* 0x001fcc0000000018 */
[----:B------:R-:W-:Y:S02]  /*d490*/  @P0 FSEL R24, R4, RZ, P2 ;  /* 0x000000ff04180208 */ /* 0x000fe40001000000 */
[----:B------:R-:W-:-:S07]  /*d4a0*/  @P0 FSEL R25, R5, -QNAN , P2 ;  /* 0xfff8000005190808 */ /* 0x000fce0001000000 */
.L_x_23959:
[----:B------:R-:W-:Y:S05]  /*d4b0*/  BSYNC B0 ;  /* 0x0000000000007941 */ /* 0x000fea0003800000 */
.L_x_23957:
        /* <DEDUP_REMOVED lines=23> */
.L_x_23956:
[----:B------:R-:W-:Y:S05]  /*d630*/  BSYNC B1 ;  /* 0x0000000000017941 */ /* 0x000fea0003800000 */
.L_x_23955:
        /* <DEDUP_REMOVED lines=43> */
.L_x_23981:
        /* <DEDUP_REMOVED lines=12> */
.L_x_23980:
[----:B------:R-:W-:Y:S02]  /*d9b0*/  IMAD.MOV.U32 R26, RZ, RZ, R29 ;  /* 0x000000ffff1a7224 */ /* 0x000fe400078e001d */
[----:B------:R-:W-:-:S07]  /*d9c0*/  IMAD.MOV.U32 R29, RZ, RZ, R27 ;  /* 0x000000ffff1d7224 */ /* 0x000fce00078e001b */
.L_x_23979:
[----:B------:R-:W-:Y:S05]  /*d9d0*/  BSYNC B2 ;  /* 0x0000000000027941 */ /* 0x000fea0003800000 */
.L_x_23978:
        /* <DEDUP_REMOVED lines=13> */
.L_x_23987:
        /* <DEDUP_REMOVED lines=33> */
.L_x_23986:
[----:B------:R-:W-:Y:S02]  /*dcc0*/  IMAD.MOV.U32 R26, RZ, RZ, R29 ;  /* 0x000000ffff1a7224 */ /* 0x000fe400078e001d */
[----:B------:R-:W-:-:S07]  /*dcd0*/  IMAD.MOV.U32 R29, RZ, RZ, R28 ;  /* 0x000000ffff1d7224 */ /* 0x000fce00078e001c */
.L_x_23985:
[----:B------:R-:W-:Y:S05]  /*dce0*/  BSYNC B3 ;  /* 0x0000000000037941 */ /* 0x000fea0003800000 */
.L_x_23984:
[----:B------:R-:W-:-:S13]  /*dcf0*/  ISETP.GE.U32.AND P0, PT, R27, 0xc, PT ;  /* 0x0000000c1b00780c */ /* 0x000fda0003f06070 */
[----:B------:R-:W-:Y:S05]  /*dd00*/  @!P0 BRA `(.L_x_23983) ;  /* 0x0000000400d88947 */ /* 0x000fea0003800000 */
[----:B------:R-:W-:Y:S01]  /*dd10*/  BSSY B3, `(.L_x_23983) ;  /* 0x0000075000037945 */ /* 0x000fe20003800000 */
[----:B------:R-:W-:-:S07]  /*dd20*/  VIADD R22, R22, 0x10 ;  /* 0x0000001016167836 */ /* 0x000fce0000000000 */
.L_x_23988:
        /* <DEDUP_REMOVED lines=116> */
.L_x_23983:
[----:B------:R-:W-:Y:S05]  /*e470*/  BSYNC B2 ;  /* 0x0000000000027941 */ /* 0x000fea0003800000 */
.L_x_23982:
        /* <DEDUP_REMOVED lines=20> */
.L_x_23990:
[----:B------:R-:W-:Y:S05]  /*e5c0*/  BSYNC B2 ;  /* 0x0000000000027941 */ /* 0x000fea0003800000 */
.L_x_23989:
[----:B------:R-:W-:-:S05]  /*e5d0*/  IMAD.MOV.U32 R25, RZ, RZ, R19 ;  /* 0x000000ffff197224 */ /* 0x000fca00078e0013 */
[----:B------:R-:W-:Y:S01]  /*e5e0*/  LOP3.LUT R25, R25, 0x80000000, R3, 0xb8, !PT ;  /* 0x8000000019197812 */ /* 0x000fe200078eb803 */
[----:B------:R-:W-:Y:S06]  /*e5f0*/  BRA `(.L_x_23977) ;  /* 0x00000000001c7947 */ /* 0x000fec0003800000 */
.L_x_23976:
[----:B------:R-:W-:-:S06]  /*e600*/  DSETP.GTU.AND P0, PT, R20, +INF , PT ;  /* 0x7ff000001400742a */ /* 0x000fcc0003f0c000 */
[----:B------:R-:W-:-:S14]  /*e610*/  DSETP.LE.AND P0, PT, R22, +INF , !P0 ;  /* 0x7ff000001600742a */ /* 0x000fdc0004703000 */
[----:B------:R-:W0:Y:S01]  /*e620*/  @!P0 LDC.64 R24, c[0x0][0x218] ;  /* 0x00008600ff188b82 */ /* 0x000e220000000a00 */
[----:B------:R-:W-:Y:S02]  /*e630*/  @P0 DSETP.NEU.AND P2, PT, R22, +INF , PT ;  /* 0x7ff000001600042a */ /* 0x000fe40003f4d000 */
[----:B0-----:R-:W-:-:S06]  /*e640*/  @!P0 DADD R24, R2, R24 ;  /* 0x0000000002188229 */ /* 0x001fcc0000000018 */
[----:B------:R-:W-:Y:S02]  /*e650*/  @P0 FSEL R24, R2, RZ, P2 ;  /* 0x000000ff02180208 */ /* 0x000fe40001000000 */
[----:B------:R-:W-:-:S07]  /*e660*/  @P0 FSEL R25, R3, -QNAN , P2 ;  /* 0xfff8000003190808 */ /* 0x000fce0001000000 */
.L_x_23977:
[----:B------:R-:W-:Y:S05]  /*e670*/  BSYNC B0 ;  /* 0x0000000000007941 */ /* 0x000fea0003800000 */
.L_x_23975:
        /* <DEDUP_REMOVED lines=23> */
.L_x_23974:
[----:B------:R-:W-:Y:S05]  /*e7f0*/  BSYNC B1 ;  /* 0x0000000000017941 */ /* 0x000fea0003800000 */
.L_x_23973:
        /* <DEDUP_REMOVED lines=43> */
.L_x_23999:
        /* <DEDUP_REMOVED lines=12> */
.L_x_23998:
[----:B------:R-:W-:Y:S02]  /*eb70*/  IMAD.MOV.U32 R26, RZ, RZ, R29 ;  /* 0x000000ffff1a7224 */ /* 0x000fe400078e001d */
[----:B------:R-:W-:-:S07]  /*eb80*/  IMAD.MOV.U32 R29, RZ, RZ, R27 ;  /* 0x000000ffff1d7224 */ /* 0x000fce00078e001b */
.L_x_23997:
[----:B------:R-:W-:Y:S05]  /*eb90*/  BSYNC B2 ;  /* 0x0000000000027941 */ /* 0x000fea0003800000 */
.L_x_23996:
        /* <DEDUP_REMOVED lines=13> */
.L_x_24005:
        /* <DEDUP_REMOVED lines=33> */
.L_x_24004:
[----:B------:R-:W-:Y:S02]  /*ee80*/  IMAD.MOV.U32 R26, RZ, RZ, R29 ;  /* 0x000000ffff1a7224 */ /* 0x000fe400078e001d */
[----:B------:R-:W-:-:S07]  /*ee90*/  IMAD.MOV.U32 R29, RZ, RZ, R28 ;  /* 0x000000ffff1d7224 */ /* 0x000fce00078e001c */
.L_x_24003:
[----:B------:R-:W-:Y:S05]  /*eea0*/  BSYNC B3 ;  /* 0x0000000000037941 */ /* 0x000fea0003800000 */
.L_x_24002:
[----:B------:R-:W-:-:S13]  /*eeb0*/  ISETP.GE.U32.AND P0, PT, R27, 0xc, PT ;  /* 0x0000000c1b00780c */ /* 0x000fda0003f06070 */
[----:B------:R-:W-:Y:S05]  /*eec0*/  @!P0 BRA `(.L_x_24001) ;  /* 0x0000000400d88947 */ /* 0x000fea0003800000 */
[----:B------:R-:W-:Y:S01]  /*eed0*/  BSSY B3, `(.L_x_24001) ;  /* 0x0000075000037945 */ /* 0x000fe20003800000 */
[----:B------:R-:W-:-:S07]  /*eee0*/  VIADD R22, R22, 0x10 ;  /* 0x0000001016167836 */ /* 0x000fce0000000000 */
.L_x_24006:
        /* <DEDUP_REMOVED lines=116> */
.L_x_24001:
[----:B------:R-:W-:Y:S05]  /*f630*/  BSYNC B2 ;  /* 0x0000000000027941 */ /* 0x000fea0003800000 */
.L_x_24000:
        /* <DEDUP_REMOVED lines=20> */
.L_x_24008:
[----:B------:R-:W-:Y:S05]  /*f780*/  BSYNC B2 ;  /* 0x0000000000027941 */ /* 0x000fea0003800000 */
.L_x_24007:
[----:B------:R-:W-:-:S05]  /*f790*/  IMAD.MOV.U32 R25, RZ, RZ, R19 ;  /* 0x000000ffff197224 */ /* 0x000fca00078e0013 */
[----:B------:R-:W-:Y:S01]  /*f7a0*/  LOP3.LUT R25, R25, 0x80000000, R17, 0xb8, !PT ;  /* 0x8000000019197812 */ /* 0x000fe200078eb811 */
[----:B------:R-:W-:Y:S06]  /*f7b0*/  BRA `(.L_x_23995) ;  /* 0x00000000001c7947 */ /* 0x000fec0003800000 */
.L_x_23994:
[----:B------:R-:W-:-:S06]  /*f7c0*/  DSETP.GTU.AND P0, PT, R20, +INF , PT ;  /* 0x7ff000001400742a */ /* 0x000fcc0003f0c000 */
[----:B------:R-:W-:-:S14]  /*f7d0*/  DSETP.LE.AND P0, PT, R22, +INF , !P0 ;  /* 0x7ff000001600742a */ /* 0x000fdc0004703000 */
[----:B------:R-:W0:Y:S01]  /*f7e0*/  @!P0 LDC.64 R24, c[0x0][0x218] ;  /* 0x00008600ff188b82 */ /* 0x000e220000000a00 */
[----:B------:R-:W-:Y:S02]  /*f7f0*/  @P0 DSETP.NEU.AND P2, PT, R22, +INF , PT ;  /* 0x7ff000001600042a */ /* 0x000fe40003f4d000 */
[----:B0-----:R-:W-:-:S06]  /*f800*/  @!P0 DADD R24, R16, R24 ;  /* 0x0000000010188229 */ /* 0x001fcc0000000018 */
[----:B------:R-:W-:Y:S02]  /*f810*/  @P0 FSEL R24, R16, RZ, P2 ;  /* 0x000000ff10180208 */ /* 0x000fe40001000000 */
[----:B------:R-:W-:-:S07]  /*f820*/  @P0 FSEL R25, R17, -QNAN , P2 ;  /* 0xfff8000011190808 */ /* 0x000fce0001000000 */
.L_x_23995:
[----:B------:R-:W-:Y:S05]  /*f830*/  BSYNC B0 ;  /* 0x0000000000007941 */ /* 0x000fea0003800000 */
.L_x_23993:
        /* <DEDUP_REMOVED lines=23> */
.L_x_23992:
[----:B------:R-:W-:Y:S05]  /*f9b0*/  BSYNC B1 ;  /* 0x0000000000017941 */ /* 0x000fea0003800000 */
.L_x_23991:
        /* <DEDUP_REMOVED lines=43> */
.L_x_24017:
        /* <DEDUP_REMOVED lines=12> */
.L_x_24016:
[----:B------:R-:W-:Y:S02]  /*fd30*/  IMAD.MOV.U32 R26, RZ, RZ, R29 ;  /* 0x000000ffff1a7224 */ /* 0x000fe400078e001d */
[----:B------:R-:W-:-:S07]  /*fd40*/  IMAD.MOV.U32 R29, RZ, RZ, R27 ;  /* 0x000000ffff1d7224 */ /* 0x000fce00078e001b */
.L_x_24015:
[----:B------:R-:W-:Y:S05]  /*fd50*/  BSYNC B2 ;  /* 0x0000000000027941 */ /* 0x000fea0003800000 */
.L_x_24014:
        /* <DEDUP_REMOVED lines=13> */
.L_x_24023:
        /* <DEDUP_REMOVED lines=33> */
.L_x_24022:
[----:B------:R-:W-:Y:S02]  /*10040*/  IMAD.MOV.U32 R26, RZ, RZ, R29 ;  /* 0x000000ffff1a7224 */ /* 0x000fe400078e001d */
[----:B------:R-:W-:-:S07]  /*10050*/  IMAD.MOV.U32 R29, RZ, RZ, R28 ;  /* 0x000000ffff1d7224 */ /* 0x000fce00078e001c */
.L_x_24021:
[----:B------:R-:W-:Y:S05]  /*10060*/  BSYNC B3 ;  /* 0x0000000000037941 */ /* 0x000fea0003800000 */
.L_x_24020:
[----:B------:R-:W-:-:S13]  /*10070*/  ISETP.GE.U32.AND P0, PT, R27, 0xc, PT ;  /* 0x0000000c1b00780c */ /* 0x000fda0003f06070 */
[----:B------:R-:W-:Y:S05]  /*10080*/  @!P0 BRA `(.L_x_24019) ;  /* 0x0000000400d88947 */ /* 0x000fea0003800000 */
[----:B------:R-:W-:Y:S01]  /*10090*/  BSSY B3, `(.L_x_24019) ;  /* 0x0000075000037945 */ /* 0x000fe20003800000 */
[----:B------:R-:W-:-:S07]  /*100a0*/  VIADD R22, R22, 0x10 ;  /* 0x0000001016167836 */ /* 0x000fce0000000000 */
.L_x_24024:
        /* <DEDUP_REMOVED lines=116> */
.L_x_24019:
[----:B------:R-:W-:Y:S05]  /*107f0*/  BSYNC B2 ;  /* 0x0000000000027941 */ /* 0x000fea0003800000 */
.L_x_24018:
        /* <DEDUP_REMOVED lines=20> */
.L_x_24026:
[----:B------:R-:W-:Y:S05]  /*10940*/  BSYNC B2 ;  /* 0x0000000000027941 */ /* 0x000fea0003800000 */
.L_x_24025:
[----:B------:R-:W-:-:S05]  /*10950*/  IMAD.MOV.U32 R25, RZ, RZ, R19 ;  /* 0x000000ffff197224 */ /* 0x000fca00078e0013 */
[----:B------:R-:W-:Y:S01]  /*10960*/  LOP3.LUT R25, R25, 0x80000000, R15, 0xb8, !PT ;  /* 0x8000000019197812 */ /* 0x000fe200078eb80f */
[----:B------:R-:W-:Y:S06]  /*10970*/  BRA `(.L_x_24013) ;  /* 0x00000000001c7947 */ /* 0x000fec0003800000 */
.L_x_24012:
[----:B------:R-:W-:-:S06]  /*10980*/  DSETP.GTU.AND P0, PT, R20, +INF , PT ;  /* 0x7ff000001400742a */ /* 0x000fcc0003f0c000 */
[----:B------:R-:W-:-:S14]  /*10990*/  DSETP.LE.AND P0, PT, R22, +INF , !P0 ;  /* 0x7ff000001600742a */ /* 0x000fdc0004703000 */
[----:B------:R-:W0:Y:S01]  /*109a0*/  @!P0 LDC.64 R24, c[0x0][0x218] ;  /* 0x00008600ff188b82 */ /* 0x000e220000000a00 */
[----:B------:R-:W-:Y:S02]  /*109b0*/  @P0 DSETP.NEU.AND P2, PT, R22, +INF , PT ;  /* 0x7ff000001600042a */ /* 0x000fe40003f4d000 */
[----:B0-----:R-:W-:-:S06]  /*109c0*/  @!P0 DADD R24, R14, R24 ;  /* 0x000000000e188229 */ /* 0x001fcc0000000018 */
[----:B------:R-:W-:Y:S02]  /*109d0*/  @P0 FSEL R24, R14, RZ, P2 ;  /* 0x000000ff0e180208 */ /* 0x000fe40001000000 */
[----:B------:R-:W-:-:S07]  /*109e0*/  @P0 FSEL R25, R15, -QNAN , P2 ;  /* 0xfff800000f190808 */ /* 0x000fce0001000000 */
.L_x_24013:
[----:B------:R-:W-:Y:S05]  /*109f0*/  BSYNC B0 ;  /* 0x0000000000007941 */ /* 0x000fea0003800000 */
.L_x_24011:
        /* <DEDUP_REMOVED lines=23> */
.L_x_24010:
[----:B------:R-:W-:Y:S05]  /*10b70*/  BSYNC B1 ;  /* 0x0000000000017941 */ /* 0x000fea0003800000 */
.L_x_24009:
[----:B-----5:R-:W-:Y:S01]  /*10b80*/  VIADD R14, R0, 0x380 ;  /* 0x00000380000e7836 */ /* 0x020fe20000000000 */
[----:B------:R-:W-:Y:S04]  /*10b90*/  BSSY B1, `(.L_x_24027) ;  /* 0x000011a000017945 */ /* 0x000fe80003800000 */
[----:B------:R-:W-:-:S13]  /*10ba0*/  ISETP.GE.AND P0, PT, R14, UR4, PT ;  /* 0x000000040e007c0c */ /* 0x000fda000bf06270 */
[----:B------:R-:W-:Y:S05]  /*10bb0*/  @P0 BRA `(.L_x_24028) ;  /* 0x00000010005c0947 */ /* 0x000fea0003800000 */
[----:B------:R-:W0:Y:S01]  /*10bc0*/  LDC.64 R14, c[0x0][0x218] ;  /* 0x00008600ff0e7b82 */ /* 0x000e220000000a00 */
[----:B------:R-:W-:Y:S01]  /*10bd0*/  LOP3.LUT R23, R13, 0x7fffffff, RZ, 0xc0, !PT ;  /* 0x7fffffff0d177812 */ /* 0x000fe200078ec0ff */
        /* <DEDUP_REMOVED lines=37> */
.L_x_24035:
        /* <DEDUP_REMOVED lines=12> */
.L_x_24034:
[----:B------:R-:W-:Y:S02]  /*10ef0*/  IMAD.MOV.U32 R26, RZ, RZ, R29 ;  /* 0x000000ffff1a7224 */ /* 0x000fe400078e001d */
[----:B------:R-:W-:-:S07]  /*10f00*/  IMAD.MOV.U32 R29, RZ, RZ, R27 ;  /* 0x000000ffff1d7224 */ /* 0x000fce00078e001b */
.L_x_24033:
[----:B------:R-:W-:Y:S05]  /*10f10*/  BSYNC B2 ;  /* 0x0000000000027941 */ /* 0x000fea0003800000 */
.L_x_24032:
        /* <DEDUP_REMOVED lines=13> */
.L_x_24041:
        /* <DEDUP_REMOVED lines=33> */
.L_x_24040:
[----:B------:R-:W-:Y:S02]  /*11200*/  IMAD.MOV.U32 R26, RZ, RZ, R29 ;  /* 0x000000ffff1a7224 */ /* 0x000fe400078e001d */
[----:B------:R-:W-:-:S07]  /*11210*/  IMAD.MOV.U32 R29, RZ, RZ, R28 ;  /* 0x000000ffff1d7224 */ /* 0x000fce00078e001c */
.L_x_24039:
[----:B------:R-:W-:Y:S05]  /*11220*/  BSYNC B3 ;  /* 0x0000000000037941 */ /* 0x000fea0003800000 */
.L_x_24038:
[----:B------:R-:W-:-:S13]  /*11230*/  ISETP.GE.U32.AND P0, PT, R27, 0xc, PT ;  /* 0x0000000c1b00780c */ /* 0x000fda0003f06070 */
[----:B------:R-:W-:Y:S05]  /*11240*/  @!P0 BRA `(.L_x_24037) ;  /* 0x0000000400d88947 */ /* 0x000fea0003800000 */
[----:B------:R-:W-:Y:S01]  /*11250*/  BSSY B3, `(.L_x_24037) ;  /* 0x0000075000037945 */ /* 0x000fe20003800000 */
[----:B------:R-:W-:-:S07]  /*11260*/  VIADD R22, R22, 0x10 ;  /* 0x0000001016167836 */ /* 0x000fce0000000000 */
.L_x_24042:
        /* <DEDUP_REMOVED lines=116> */
.L_x_24037:
[----:B------:R-:W-:Y:S05]  /*119b0*/  BSYNC B2 ;  /* 0x0000000000027941 */ /* 0x000fea0003800000 */
.L_x_24036:
        /* <DEDUP_REMOVED lines=20> */
.L_x_24044:
[----:B------:R-:W-:Y:S05]  /*11b00*/  BSYNC B2 ;  /* 0x0000000000027941 */ /* 0x000fea0003800000 */
.L_x_24043:
[----:B------:R-:W-:-:S05]  /*11b10*/  IMAD.MOV.U32 R25, RZ, RZ, R19 ;  /* 0x000000ffff197224 */ /* 0x000fca00078e0013 */
[----:B------:R-:W-:Y:S01]  /*11b20*/  LOP3.LUT R25, R25, 0x80000000, R13, 0xb8, !PT ;  /* 0x8000000019197812 */ /* 0x000fe200078eb80d */
[----:B------:R-:W-:Y:S06]  /*11b30*/  BRA `(.L_x_24031) ;  /* 0x00000000001c7947 */ /* 0x000fec0003800000 */
.L_x_24030:
[----:B------:R-:W-:-:S06]  /*11b40*/  DSETP.GTU.AND P0, PT, R14, +INF , PT ;  /* 0x7ff000000e00742a */ /* 0x000fcc0003f0c000 */
[----:B------:R-:W-:-:S14]  /*11b50*/  DSETP.LE.AND P0, PT, R22, +INF , !P0 ;  /* 0x7ff000001600742a */ /* 0x000fdc0004703000 */
[----:B------:R-:W0:Y:S01]  /*11b60*/  @!P0 LDC.64 R24, c[0x0][0x218] ;  /* 0x00008600ff188b82 */ /* 0x000e220000000a00 */
[----:B------:R-:W-:Y:S02]  /*11b70*/  @P0 DSETP.NEU.AND P2, PT, R22, +INF , PT ;  /* 0x7ff000001600042a */ /* 0x000fe40003f4d000 */
[----:B0-----:R-:W-:-:S06]  /*11b80*/  @!P0 DADD R24, R12, R24 ;  /* 0x000000000c188229 */ /* 0x001fcc0000000018 */
[----:B------:R-:W-:Y:S02]  /*11b90*/  @P0 FSEL R24, R12, RZ, P2 ;  /* 0x000000ff0c180208 */ /* 0x000fe40001000000 */
[----:B------:R-:W-:-:S07]  /*11ba0*/  @P0 FSEL R25, R13, -QNAN , P2 ;  /* 0xfff800000d190808 */ /* 0x000fce0001000000 */
.L_x_24031:
[----:B------:R-:W-:Y:S05]  /*11bb0*/  BSYNC B0 ;  /* 0x0000000000007941 */ /* 0x000fea0003800000 */
.L_x_24029:
        /* <DEDUP_REMOVED lines=23> */
.L_x_24028:
[----:B------:R-:W-:Y:S05]  /*11d30*/  BSYNC B1 ;  /* 0x0000000000017941 */ /* 0x000fea0003800000 */
.L_x_24027:
[----:B------:R-:W0:Y:S01]  /*11d40*/  @!P1 LDC.64 R14, c[0x0][0x230] ;  /* 0x00008c00ff0e9b82 */ /* 0x000e220000000a00 */
[----:B------:R-:W-:Y:S01]  /*11d50*/  @!P1 VIADD R19, R0, UR6 ;  /* 0x0000000600139c36 */ /* 0x000fe20008000000 */
[----:B------:R-:W-:Y:S01]  /*11d60*/  BSSY B0, `(.L_x_24045) ;  /* 0x0000030000007945 */ /* 0x000fe20003800000 */
[----:B------:R-:W-:-:S03]  /*11d70*/  @!P1 IMAD.MOV.U32 R0, RZ, RZ, R18 ;  /* 0x000000ffff009224 */ /* 0x000fc600078e0012 */
[----:B------:R-:W-:Y:S02]  /*11d80*/  BSSY B1, `(.L_x_24046) ;  /* 0x0000027000017945 */ /* 0x000fe40003800000 */
[----:B------:R-:W-:Y:S01]  /*11d90*/  ISETP.GE.AND P0, PT, R0, UR4, PT ;  /* 0x0000000400007c0c */ /* 0x000fe2000bf06270 */
[----:B0-----:R-:W-:-:S05]  /*11da0*/  @!P1 IMAD.WIDE.U32 R14, R19, 0x8, R14 ;  /* 0x00000008130e9825 */ /* 0x001fca00078e000e */
[----:B------:R0:W-:Y:S07]  /*11db0*/  @!P1 STG.E.64 desc[UR8][R14.64], R10 ;  /* 0x0000000a0e009986 */ /* 0x0001ee000c101b08 */
[----:B------:R-:W-:Y:S05]  /*11dc0*/  @P0 BRA `(.L_x_24047) ;  /* 0x0000000000300947 */ /* 0x000fea0003800000 */
[----:B0-----:R-:W0:Y:S01]  /*11dd0*/  LDC.64 R10, c[0x0][0x230] ;  /* 0x00008c00ff0a7b82 */ /* 0x001e220000000a00 */
[C---:B------:R-:W-:Y:S02]  /*11de0*/  VIADD R15, R0.reuse, UR6 ;  /* 0x00000006000f7c36 */ /* 0x040fe40008000000 */
[----:B------:R-:W-:-:S05]  /*11df0*/  VIADD R0, R0, 0x80 ;  /* 0x0000008000007836 */ /* 0x000fca0000000000 */
[----:B------:R-:W-:Y:S01]  /*11e00*/  ISETP.GE.AND P0, PT, R0, UR4, PT ;  /* 0x0000000400007c0c */ /* 0x000fe2000bf06270 */
[----:B0-----:R-:W-:-:S05]  /*11e10*/  IMAD.WIDE.U32 R10, R15, 0x8, R10 ;  /* 0x000000080f0a7825 */ /* 0x001fca00078e000a */
[----:B------:R0:W-:Y:S07]  /*11e20*/  STG.E.64 desc[UR8][R10.64], R8 ;  /* 0x000000080a007986 */ /* 0x0001ee000c101b08 */
[----:B------:R-:W-:Y:S05]  /*11e30*/  @P0 BRA `(.L_x_24048) ;  /* 0x0000000000300947 */ /* 0x000fea0003800000 */
[----:B0-----:R-:W0:Y:S01]  /*11e40*/  LDC.64 R8, c[0x0][0x230] ;  /* 0x00008c00ff087b82 */ /* 0x001e220000000a00 */
[C---:B------:R-:W-:Y:S02]  /*11e50*/  VIADD R11, R0.reuse, UR6 ;  /* 0x00000006000b7c36 */ /* 0x040fe40008000000 */
[----:B------:R-:W-:Y:S02]  /*11e60*/  VIADD R0, R0, 0x80 ;  /* 0x0000008000007836 */ /* 0x000fe40000000000 */
[----:B0-----:R-:W-:-:S05]  /*11e70*/  IMAD.WIDE.U32 R8, R11, 0x8, R8 ;  /* 0x000000080b087825 */ /* 0x001fca00078e0008 */
[----:B------:R1:W-:Y:S02]  /*11e80*/  STG.E.64 desc[UR8][R8.64], R6 ;  /* 0x0000000608007986 */ /* 0x0003e4000c101b08 */
.L_x_24047:
[----:B------:R-:W-:-:S13]  /*11e90*/  ISETP.GE.AND P0, PT, R0, UR4, PT ;  /* 0x0000000400007c0c */ /* 0x000fda000bf06270 */
[----:B------:R-:W-:Y:S05]  /*11ea0*/  @P0 BRA `(.L_x_24049) ;  /* 0x0000000000300947 */ /* 0x000fea0003800000 */
[----:B-1----:R-:W1:Y:S01]  /*11eb0*/  LDC.64 R6, c[0x0][0x230] ;  /* 0x00008c00ff067b82 */ /* 0x002e620000000a00 */
[C---:B------:R-:W-:Y:S02]  /*11ec0*/  VIADD R9, R0.reuse, UR6 ;  /* 0x0000000600097c36 */ /* 0x040fe40008000000 */
[----:B------:R-:W-:Y:S02]  /*11ed0*/  VIADD R0, R0, 0x80 ;  /* 0x0000008000007836 */ /* 0x000fe40000000000 */
[----:B-1----:R-:W-:-:S05]  /*11ee0*/  IMAD.WIDE.U32 R6, R9, 0x8, R6 ;  /* 0x0000000809067825 */ /* 0x002fca00078e0006 */
[----:B------:R1:W-:Y:S02]  /*11ef0*/  STG.E.64 desc[UR8][R6.64], R4 ;  /* 0x0000000406007986 */ /* 0x0003e4000c101b08 */
.L_x_24048:
[----:B------:R-:W-:-:S13]  /*11f00*/  ISETP.GE.AND P0, PT, R0, UR4, PT ;  /* 0x0000000400007c0c */ /* 0x000fda000bf06270 */
[----:B------:R-:W-:Y:S05]  /*11f10*/  @P0 BRA `(.L_x_24050) ;  /* 0x0000000000340947 */ /* 0x000fea0003800000 */
[----:B-1----:R-:W1:Y:S01]  /*11f20*/  LDC.64 R4, c[0x0][0x230] ;  /* 0x00008c00ff047b82 */ /* 0x002e620000000a00 */
[C---:B------:R-:W-:Y:S02]  /*11f30*/  VIADD R7, R0.reuse, UR6 ;  /* 0x0000000600077c36 */ /* 0x040fe40008000000 */
[----:B------:R-:W-:Y:S02]  /*11f40*/  VIADD R0, R0, 0x80 ;  /* 0x0000008000007836 */ /* 0x000fe40000000000 */
[----:B-1----:R-:W-:-:S05]  /*11f50*/  IMAD.WIDE.U32 R4, R7, 0x8, R4 ;  /* 0x0000000807047825 */ /* 0x002fca00078e0004 */
[----:B------:R2:W-:Y:S02]  /*11f60*/  STG.E.64 desc[UR8][R4.64], R2 ;  /* 0x0000000204007986 */ /* 0x0005e4000c101b08 */
.L_x_24049:
[----:B------:R-:W-:-:S13]  /*11f70*/  ISETP.GE.AND P0, PT, R0, UR4, PT ;  /* 0x0000000400007c0c */ /* 0x000fda000bf06270 */
[----:B------:R-:W-:Y:S05]  /*11f80*/  @P0 BREAK B1 ;  /* 0x0000000000010942 */ /* 0x000fea0003800000 */
[----:B------:R-:W-:Y:S05]  /*11f90*/  @P0 BRA `(.L_x_24051) ;  /* 0x0000000000300947 */ /* 0x000fea0003800000 */
[----:B--2---:R-:W2:Y:S01]  /*11fa0*/  LDC.64 R2, c[0x0][0x230] ;  /* 0x00008c00ff027b82 */ /* 0x004ea20000000a00 */
[C---:B------:R-:W-:Y:S02]  /*11fb0*/  VIADD R5, R0.reuse, UR6 ;  /* 0x0000000600057c36 */ /* 0x040fe40008000000 */
[----:B------:R-:W-:Y:S02]  /*11fc0*/  VIADD R0, R0, 0x80 ;  /* 0x0000008000007836 */ /* 0x000fe40000000000 */
[----:B--2---:R-:W-:-:S05]  /*11fd0*/  IMAD.WIDE.U32 R2, R5, 0x8, R2 ;  /* 0x0000000805027825 */ /* 0x004fca00078e0002 */
[----:B------:R2:W-:Y:S02]  /*11fe0*/  STG.E.64 desc[UR8][R2.64], R16 ;  /* 0x0000001002007986 */ /* 0x0005e4000c101b08 */
.L_x_24050:
[----:B------:R-:W-:Y:S05]  /*11ff0*/  BSYNC B1 ;  /* 0x0000000000017941 */ /* 0x000fea0003800000 */
.L_x_24046:
[----:B------:R-:W-:-:S13]  /*12000*/  ISETP.GE.AND P0, PT, R0, UR4, PT ;  /* 0x0000000400007c0c */ /* 0x000fda000bf06270 */
[----:B--2---:R-:W2:Y:S01]  /*12010*/  @!P0 LDC.64 R2, c[0x0][0x230] ;  /* 0x00008c00ff028b82 */ /* 0x004ea20000000a00 */
[C---:B-1----:R-:W-:Y:S02]  /*12020*/  @!P0 VIADD R5, R0.reuse, UR6 ;  /* 0x0000000600058c36 */ /* 0x042fe40008000000 */
[----:B------:R-:W-:Y:S02]  /*12030*/  @!P0 VIADD R0, R0, 0x80 ;  /* 0x0000008000008836 */ /* 0x000fe40000000000 */
[----:B--2---:R-:W-:-:S05]  /*12040*/  @!P0 IMAD.WIDE.U32 R2, R5, 0x8, R2 ;  /* 0x0000000805028825 */ /* 0x004fca00078e0002 */
[----:B------:R3:W-:Y:S02]  /*12050*/  @!P0 STG.E.64 desc[UR8][R2.64], R20 ;  /* 0x0000001402008986 */ /* 0x0007e4000c101b08 */
.L_x_24051:
[----:B------:R-:W-:Y:S05]  /*12060*/  BSYNC B0 ;  /* 0x0000000000007941 */ /* 0x000fea0003800000 */
.L_x_24045:
[----:B------:R-:W-:Y:S05]  /*12070*/  WARPSYNC.ALL ;  /* 0x0000000000007948 */ /* 0x000fea0003800000 */
[----:B------:R-:W-:-:S13]  /*12080*/  ISETP.GE.AND P0, PT, R0, UR4, PT ;  /* 0x0000000400007c0c */ /* 0x000fda000bf06270 */
[----:B------:R-:W-:Y:S05]  /*12090*/  @P0 EXIT ;  /* 0x000000000000094d */ /* 0x000fea0003800000 */
[----:B--23--:R-:W2:Y:S01]  /*120a0*/  LDC.64 R2, c[0x0][0x230] ;  /* 0x00008c00ff027b82 */ /* 0x00cea20000000a00 */
[----:B------:R-:W-:-:S04]  /*120b0*/  VIADD R5, R0, UR6 ;  /* 0x0000000600057c36 */ /* 0x000fc80008000000 */
[----:B--2---:R-:W-:-:S05]  /*120c0*/  IMAD.WIDE.U32 R2, R5, 0x8, R2 ;  /* 0x0000000805027825 */ /* 0x004fca00078e0002 */
[----:B------:R-:W-:Y:S01]  /*120d0*/  STG.E.64 desc[UR8][R2.64], R12 ;  /* 0x0000000c02007986 */ /* 0x000fe2000c101b08 */
[----:B------:R-:W-:Y:S05]  /*120e0*/  EXIT ;  /* 0x000000000000794d */ /* 0x000fea0003800000 */
.L_x_24052:
        /* <DEDUP_REMOVED lines=9> */
.L_x_37871:


//--------------------- .text._ZN2at6native29vectorized_elementwise_kernelILi4EZZZNS0_15binary_internal21div_floor_kernel_cudaERNS_18TensorIteratorBaseEENKUlvE0_clEvENKUlvE_clEvEUldE_St5arrayIPcLm2EEEEviT0_T1_ --------------------------
	.section	.text._ZN2at6native29vectorized_elementwise_kernelILi4EZZZNS0_15binary_internal21div_floor_kernel_cudaERNS_18TensorIteratorBaseEENKUlvE0_clEvENKUlvE_clEvEUldE_St5arrayIPcLm2EEEEviT0_T1_,"ax",@progbits
	.align	128
        .global         _ZN2at6native29vectorized_elementwise_kernelILi4EZZZNS0_15binary_internal21div_floor_kernel_cudaERNS_18TensorIteratorBaseEENKUlvE0_clEvENKUlvE_clEvEUldE_St5arrayIPcLm2EEEEviT0_T1_
        .type           _ZN2at6native29vectorized_elementwise_kernelILi4EZZZNS0_15binary_internal21div_floor_kernel_cudaERNS_18TensorIteratorBaseEENKUlvE0_clEvENKUlvE_clEvEUldE_St5arrayIPcLm2EEEEviT0_T1_,@function
        .size           _ZN2at6native29vectorized_elementwise_kernelILi4EZZZNS0_15binary_internal21div_floor_kernel_cudaERNS_18TensorIteratorBaseEENKUlvE0_clEvENKUlvE_clEvEUldE_St5arrayIPcLm2EEEEviT0_T1_,(.L_x_37872 - _ZN2at6native29vectorized_elementwise_kernelILi4EZZZNS0_15binary_internal21div_floor_kernel_cudaERNS_18TensorIteratorBaseEENKUlvE0_clEvENKUlvE_clEvEUldE_St5arrayIPcLm2EEEEviT0_T1_)
        .other          _ZN2at6native29vectorized_elementwise_kernelILi4EZZZNS0_15binary_internal21div_floor_kernel_cudaERNS_18TensorIteratorBaseEENKUlvE0_clEvENKUlvE_clEvEUldE_St5arrayIPcLm2EEEEviT0_T1_,@"STO_CUDA_ENTRY STV_DEFAULT"
_ZN2at6native29vectorized_elementwise_kernelILi4EZZZNS0_15binary_internal21div_floor_kernel_cudaERNS_18TensorIteratorBaseEENKUlvE0_clEvENKUlvE_clEvEUldE_St5arrayIPcLm2EEEEviT0_T1_:
.text._ZN2at6native29vectorized_elementwise_kernelILi4EZZZNS0_15binary_internal21div_floor_kernel_cudaERNS_18TensorIteratorBaseEENKUlvE0_clEvENKUlvE_clEvEUldE_St5arrayIPcLm2EEEEviT0_T1_:
        /* <DEDUP_REMOVED lines=61> */
.L_x_24060:
        /* <DEDUP_REMOVED lines=12> */
.L_x_24059:
[----:B------:R-:W-:-:S07]  /*0490*/  IMAD.MOV.U32 R26, RZ, RZ, R29 ;  /* 0x000000ffff1a7224 */ /* 0x000fce00078e001d */
.L_x_24058:
[----:B------:R-:W-:Y:S05]  /*04a0*/  BSYNC B1 ;  /* 0x0000000000017941 */ /* 0x000fea0003800000 */
.L_x_24057:
        /* <DEDUP_REMOVED lines=13> */
.L_x_24066:
        /* <DEDUP_REMOVED lines=33> */
.L_x_24065:
[----:B------:R-:W-:-:S07]  /*0790*/  IMAD.MOV.U32 R26, RZ, RZ, R29 ;  /* 0x000000ffff1a7224 */ /* 0x000fce00078e001d */
.L_x_24064:
[----:B------:R-:W-:Y:S05]  /*07a0*/  BSYNC B2 ;  /* 0x0000000000027941 */ /* 0x000fea0003800000 */
.L_x_24063:
[----:B------:R-:W-:-:S13]  /*07b0*/  ISETP.GE.U32.AND P1, PT, R27, 0xc, PT ;  /* 0x0000000c1b00780c */ /* 0x000fda0003f26070 */
[----:B------:R-:W-:Y:S05]  /*07c0*/  @!P1 BRA `(.L_x_24062) ;  /* 0x0000000400d89947 */ /* 0x000fea0003800000 */
[----:B------:R-:W-:Y:S01]  /*07d0*/  BSSY B2, `(.L_x_24062) ;  /* 0x0000075000027945 */ /* 0x000fe20003800000 */
[----:B------:R-:W-:-:S07]  /*07e0*/  VIADD R22, R22, 0x10 ;  /* 0x0000001016167836 */ /* 0x000fce0000000000 */
.L_x_24067:
        /* <DEDUP_REMOVED lines=116> */
.L_x_24062:
[----:B------:R-:W-:Y:S05]  /*0f30*/  BSYNC B1 ;  /* 0x0000000000017941 */ /* 0x000fea0003800000 */
.L_x_24061:
        /* <DEDUP_REMOVED lines=20> */
.L_x_24069:
[----:B------:R-:W-:Y:S05]  /*1080*/  BSYNC B1 ;  /* 0x0000000000017941 */ /* 0x000fea0003800000 */
.L_x_24068:
[----:B------:R-:W-:-:S05]  /*1090*/  IMAD.MOV.U32 R21, RZ, RZ, R25 ;  /* 0x000000ffff157224 */ /* 0x000fca00078e0019 */
[----:B------:R-:W-:Y:S01]  /*10a0*/  LOP3.LUT R21, R21, 0x80000000, R9, 0xb8, !PT ;  /* 0x8000000015157812 */ /* 0x000fe200078eb809 */
[----:B------:R-:W-:Y:S06]  /*10b0*/  BRA `(.L_x_24056) ;  /* 0x00000000001c7947 */ /* 0x000fec0003800000 */
.L_x_24055:
[----:B------:R-:W-:-:S06]  /*10c0*/  DSETP.GTU.AND P1, PT, R2, +INF , PT ;  /* 0x7ff000000200742a */ /* 0x000fcc0003f2c000 */
[----:B------:R-:W-:-:S14]  /*10d0*/  DSETP.LE.AND P1, PT, R22, +INF , !P1 ;  /* 0x7ff000001600742a */ /* 0x000fdc0004f23000 */
[----:B------:R-:W0:Y:S01]  /*10e0*/  @!P1 LDC.64 R20, c[0x0][0x218] ;  /* 0x00008600ff149b82 */ /* 0x000e220000000a00 */
[----:B------:R-:W-:Y:S02]  /*10f0*/  @P1 DSETP.NEU.AND P2, PT, R22, +INF , PT ;  /* 0x7ff000001600142a */ /* 0x000fe40003f4d000 */
[----:B0-----:R-:W-:-:S06]  /*1100*/  @!P1 DADD R20, R8, R20 ;  /* 0x0000000008149229 */ /* 0x001fcc0000000014 */
[----:B------:R-:W-:Y:S02]  /*1110*/  @P1 FSEL R20, R8, RZ, P2 ;  /* 0x000000ff08141208 */ /* 0x000fe40001000000 */
[----:B------:R-:W-:-:S07]  /*1120*/  @P1 FSEL R21, R9, -QNAN , P2 ;  /* 0xfff8000009151808 */ /* 0x000fce0001000000 */
.L_x_24056:
[----:B------:R-:W-:Y:S05]  /*1130*/  BSYNC B0 ;  /* 0x0000000000007941 */ /* 0x000fea0003800000 */
.L_x_24054:
        /* <DEDUP_REMOVED lines=61> */
.L_x_24076:
        /* <DEDUP_REMOVED lines=12> */
.L_x_24075:
[----:B------:R-:W-:-:S07]  /*15d0*/  IMAD.MOV.U32 R26, RZ, RZ, R29 ;  /* 0x000000ffff1a7224 */ /* 0x000fce00078e001d */
.L_x_24074:
[----:B------:R-:W-:Y:S05]  /*15e0*/  BSYNC B1 ;  /* 0x0000000000017941 */ /* 0x000fea0003800000 */
.L_x_24073:
        /* <DEDUP_REMOVED lines=13> */
.L_x_24082:
        /* <DEDUP_REMOVED lines=33> */
.L_x_24081:
[----:B------:R-:W-:-:S07]  /*18d0*/  IMAD.MOV.U32 R26, RZ, RZ, R29 ;  /* 0x000000ffff1a7224 */ /* 0x000fce00078e001d */
.L_x_24080:
[----:B------:R-:W-:Y:S05]  /*18e0*/  BSYNC B2 ;  /* 0x0000000000027941 */ /* 0x000fea0003800000 */
.L_x_24079:
[----:B------:R-:W-:-:S13]  /*18f0*/  ISETP.GE.U32.AND P1, PT, R27, 0xc, PT ;  /* 0x0000000c1b00780c */ /* 0x000fda0003f26070 */
[----:B------:R-:W-:Y:S05]  /*1900*/  @!P1 BRA `(.L_x_24078) ;  /* 0x0000000400d89947 */ /* 0x000fea0003800000 */
[----:B------:R-:W-:Y:S01]  /*1910*/  BSSY B2, `(.L_x_24078) ;  /* 0x0000075000027945 */ /* 0x000fe20003800000 */
[----:B------:R-:W-:-:S07]  /*1920*/  VIADD R22, R22, 0x10 ;  /* 0x0000001016167836 */ /* 0x000fce0000000000 */
.L_x_24083:
        /* <DEDUP_REMOVED lines=116> */
.L_x_24078:
[----:B------:R-:W-:Y:S05]  /*2070*/  BSYNC B1 ;  /* 0x0000000000017941 */ /* 0x000fea0003800000 */
.L_x_24077:
        /* <DEDUP_REMOVED lines=20> */
.L_x_24085:
[----:B------:R-:W-:Y:S05]  /*21c0*/  BSYNC B1 ;  /* 0x0000000000017941 */ /* 0x000fea0003800000 */
.L_x_24084:
[----:B------:R-:W-:-:S05]  /*21d0*/  IMAD.MOV.U32 R21, RZ, RZ, R25 ;  /* 0x000000ffff157224 */ /* 0x000fca00078e0019 */
[----:B------:R-:W-:Y:S01]  /*21e0*/  LOP3.LUT R21, R21, 0x80000000, R11, 0xb8, !PT ;  /* 0x8000000015157812 */ /* 0x000fe200078eb80b */
[----:B------:R-:W-:Y:S06]  /*21f0*/  BRA `(.L_x_24072) ;  /* 0x00000000001c7947 */ /* 0x000fec0003800000 */
.L_x_24071:
[----:B------:R-:W-:-:S06]  /*2200*/  DSETP.GTU.AND P1, PT, R2, +INF , PT ;  /* 0x7ff000000200742a */ /* 0x000fcc0003f2c000 */
[----:B------:R-:W-:-:S14]  /*2210*/  DSETP.LE.AND P1, PT, R22, +INF , !P1 ;  /* 0x7ff000001600742a */ /* 0x000fdc0004f23000 */
[----:B------:R-:W0:Y:S01]  /*2220*/  @!P1 LDC.64 R20, c[0x0][0x218] ;  /* 0x00008600ff149b82 */ /* 0x000e220000000a00 */
[----:B------:R-:W-:Y:S02]  /*2230*/  @P1 DSETP.NEU.AND P2, PT, R22, +INF , PT ;  /* 0x7ff000001600142a */ /* 0x000fe40003f4d000 */
[----:B0-----:R-:W-:-:S06]  /*2240*/  @!P1 DADD R20, R10, R20 ;  /* 0x000000000a149229 */ /* 0x001fcc0000000014 */
[----:B------:R-:W-:Y:S02]  /*2250*/  @P1 FSEL R20, R10, RZ, P2 ;  /* 0x000000ff0a141208 */ /* 0x000fe40001000000 */
[----:B------:R-:W-:-:S07]  /*2260*/  @P1 FSEL R21, R11, -QNAN , P2 ;  /* 0xfff800000b151808 */ /* 0x000fce0001000000 */
.L_x_24072:
[----:B------:R-:W-:Y:S05]  /*2270*/  BSYNC B0 ;  /* 0x0000000000007941 */ /* 0x000fea0003800000 */
.L_x_24070:
        /* <DEDUP_REMOVED lines=60> */
.L_x_24092:
        /* <DEDUP_REMOVED lines=12> */
.L_x_24091:
[----:B------:R-:W-:-:S07]  /*2700*/  IMAD.MOV.U32 R26, RZ, RZ, R29 ;  /* 0x000000ffff1a7224 */ /* 0x000fce00078e001d */
.L_x_24090:
[----:B------:R-:W-:Y:S05]  /*2710*/  BSYNC B1 ;  /* 0x0000000000017941 */ /* 0x000fea0003800000 */
.L_x_24089:
        /* <DEDUP_REMOVED lines=13> */
.L_x_24098:
        /* <DEDUP_REMOVED lines=33> */
.L_x_24097:
[----:B------:R-:W-:-:S07]  /*2a00*/  IMAD.MOV.U32 R26, RZ, RZ, R29 ;  /* 0x000000ffff1a7224 */ /* 0x000fce00078e001d */
.L_x_24096:
[----:B------:R-:W-:Y:S05]  /*2a10*/  BSYNC B2 ;  /* 0x0000000000027941 */ /* 0x000fea0003800000 */
.L_x_24095:
[----:B------:R-:W-:-:S13]  /*2a20*/  ISETP.GE.U32.AND P1, PT, R27, 0xc, PT ;  /* 0x0000000c1b00780c */ /* 0x000fda0003f26070 */
[----:B------:R-:W-:Y:S05]  /*2a30*/  @!P1 BRA `(.L_x_24094) ;  /* 0x0000000400d89947 */ /* 0x000fea0003800000 */
[----:B------:R-:W-:Y:S01]  /*2a40*/  BSSY B2, `(.L_x_24094) ;  /* 0x0000075000027945 */ /* 0x000fe20003800000 */
[----:B------:R-:W-:-:S07]  /*2a50*/  VIADD R22, R22, 0x10 ;  /* 0x0000001016167836 */ /* 0x000fce0000000000 */
.L_x_24099:
        /* <DEDUP_REMOVED lines=116> */
.L_x_24094:
[----:B------:R-:W-:Y:S05]  /*31a0*/  BSYNC B1 ;  /* 0x0000000000017941 */ /* 0x000fea0003800000 */
.L_x_24093:
        /* <DEDUP_REMOVED lines=20> */
.L_x_24101:
[----:B------:R-:W-:Y:S05]  /*32f0*/  BSYNC B1 ;  /* 0x0000000000017941 */ /* 0x000fea0003800000 */
.L_x_24100:
[----:B------:R-:W-:-:S05]  /*3300*/  IMAD.MOV.U32 R21, RZ, RZ, R25 ;  /* 0x000000ffff157224 */ /* 0x000fca00078e0019 */
[----:B------:R-:W-:Y:S01]  /*3310*/  LOP3.LUT R21, R21, 0x80000000, R17, 0xb8, !PT ;  /* 0x8000000015157812 */ /* 0x000fe200078eb811 */
[----:B------:R-:W-:Y:S06]  /*3320*/  BRA `(.L_x_24088) ;  /* 0x00000000001c7947 */ /* 0x000fec0003800000 */
.L_x_24087:
[----:B------:R-:W-:-:S06]  /*3330*/  DSETP.GTU.AND P1, PT, R2, +INF , PT ;  /* 0x7ff000000200742a */ /* 0x000fcc0003f2c000 */
[----:B------:R-:W-:-:S14]  /*3340*/  DSETP.LE.AND P1, PT, R22, +INF , !P1 ;  /* 0x7ff000001600742a */ /* 0x000fdc0004f23000 */
[----:B------:R-:W0:Y:S01]  /*3350*/  @!P1 LDC.64 R20, c[0x0][0x218] ;  /* 0x00008600ff149b82 */ /* 0x000e220000000a00 */
[----:B------:R-:W-:Y:S02]  /*3360*/  @P1 DSETP.NEU.AND P2, PT, R22, +INF , PT ;  /* 0x7ff000001600142a */ /* 0x000fe40003f4d000 */
[----:B0-----:R-:W-:-:S06]  /*3370*/  @!P1 DADD R20, R16, R20 ;  /* 0x0000000010149229 */ /* 0x001fcc0000000014 */
[----:B------:R-:W-:Y:S02]  /*3380*/  @P1 FSEL R20, R16, RZ, P2 ;  /* 0x000000ff10141208 */ /* 0x000fe40001000000 */
[----:B------:R-:W-:-:S07]  /*3390*/  @P1 FSEL R21, R17, -QNAN , P2 ;  /* 0xfff8000011151808 */ /* 0x000fce0001000000 */
.L_x_24088:
[----:B------:R-:W-:Y:S05]  /*33a0*/  BSYNC B0 ;  /* 0x0000000000007941 */ /* 0x000fea0003800000 */
.L_x_24086:
        /* <DEDUP_REMOVED lines=60> */
.L_x_24108:
        /* <DEDUP_REMOVED lines=12> */
.L_x_24107:
[----:B------:R-:W-:-:S07]  /*3830*/  IMAD.MOV.U32 R26, RZ, RZ, R29 ;  /* 0x000000ffff1a7224 */ /* 0x000fce00078e001d */
.L_x_24106:
[----:B------:R-:W-:Y:S05]  /*3840*/  BSYNC B1 ;  /* 0x0000000000017941 */ /* 0x000fea0003800000 */
.L_x_24105:
        /* <DEDUP_REMOVED lines=13> */
.L_x_24114:
        /* <DEDUP_REMOVED lines=33> */
.L_x_24113:
[----:B------:R-:W-:-:S07]  /*3b30*/  IMAD.MOV.U32 R26, RZ, RZ, R29 ;  /* 0x000000ffff1a7224 */ /* 0x000fce00078e001d */
.L_x_24112:
[----:B------:R-:W-:Y:S05]  /*3b40*/  BSYNC B2 ;  /* 0x0000000000027941 */ /* 0x000fea0003800000 */
.L_x_24111:
[----:B------:R-:W-:-:S13]  /*3b50*/  ISETP.GE.U32.AND P1, PT, R27, 0xc, PT ;  /* 0x0000000c1b00780c */ /* 0x000fda0003f26070 */
[----:B------:R-:W-:Y:S05]  /*3b60*/  @!P1 BRA `(.L_x_24110) ;  /* 0x0000000400d89947 */ /* 0x000fea0003800000 */
[----:B------:R-:W-:Y:S01]  /*3b70*/  BSSY B2, `(.L_x_24110) ;  /* 0x0000075000027945 */ /* 0x000fe20003800000 */
[----:B------:R-:W-:-:S07]  /*3b80*/  VIADD R22, R22, 0x10 ;  /* 0x0000001016167836 */ /* 0x000fce0000000000 */
.L_x_24115:
        /* <DEDUP_REMOVED lines=116> */
.L_x_24110:
[----:B------:R-:W-:Y:S05]  /*42d0*/  BSYNC B1 ;  /* 0x0000000000017941 */ /* 0x000fea0003800000 */
.L_x_24109:
        /* <DEDUP_REMOVED lines=20> */
.L_x_24117:
[----:B------:R-:W-:Y:S05]  /*4420*/  BSYNC B1 ;  /* 0x0000000000017941 */ /* 0x000fea0003800000 */
.L_x_24116:
[----:B------:R-:W-:-:S05]  /*4430*/  IMAD.MOV.U32 R21, RZ, RZ, R25 ;  /* 0x000000ffff157224 */ /* 0x000fca00078e0019 */
[----:B------:R-:W-:Y:S01]  /*4440*/  LOP3.LUT R21, R21, 0x80000000, R19, 0xb8, !PT ;  /* 0x8000000015157812 */ /* 0x000fe200078eb813 */
[----:B------:R-:W-:Y:S06]  /*4450*/  BRA `(.L_x_24104) ;  /* 0x00000000001c7947 */ /* 0x000fec0003800000 */
.L_x_24103:
[----:B------:R-:W-:-:S06]  /*4460*/  DSETP.GTU.AND P1, PT, R2, +INF , PT ;  /* 0x7ff000000200742a */ /* 0x000fcc0003f2c000 */
[----:B------:R-:W-:-:S14]  /*4470*/  DSETP.LE.AND P1, PT, R22, +INF , !P1 ;  /* 0x7ff000001600742a */ /* 0x000fdc0004f23000 */
[----:B------:R-:W0:Y:S01]  /*4480*/  @!P1 LDC.64 R20, c[0x0][0x218] ;  /* 0x00008600ff149b82 */ /* 0x000e220000000a00 */
[----:B------:R-:W-:Y:S02]  /*4490*/  @P1 DSETP.NEU.AND P2, PT, R22, +INF , PT ;  /* 0x7ff000001600142a */ /* 0x000fe40003f4d000 */
[----:B0-----:R-:W-:-:S06]  /*44a0*/  @!P1 DADD R20, R18, R20 ;  /* 0x0000000012149229 */ /* 0x001fcc0000000014 */
[----:B------:R-:W-:Y:S02]  /*44b0*/  @P1 FSEL R20, R18, RZ, P2 ;  /* 0x000000ff12141208 */ /* 0x000fe40001000000 */
[----:B------:R-:W-:-:S07]  /*44c0*/  @P1 FSEL R21, R19, -QNAN , P2 ;  /* 0xfff8000013151808 */ /* 0x000fce0001000000 */
.L_x_24104:
[----:B------:R-:W-:Y:S05]  /*44d0*/  BSYNC B0 ;  /* 0x0000000000007941 */ /* 0x000fea0003800000 */
.L_x_24102:
        /* <DEDUP_REMOVED lines=60> */
.L_x_24124:
        /* <DEDUP_REMOVED lines=12> */
.L_x_24123:
[----:B------:R-:W-:-:S07]  /*4960*/  IMAD.MOV.U32 R26, RZ, RZ, R29 ;  /* 0x000000ffff1a7224 */ /* 0x000fce00078e001d */
.L_x_24122:
[----:B------:R-:W-:Y:S05]  /*4970*/  BSYNC B1 ;  /* 0x0000000000017941 */ /* 0x000fea0003800000 */
.L_x_24121:
        /* <DEDUP_REMOVED lines=13> */
.L_x_24130:
        /* <DEDUP_REMOVED lines=33> */
.L_x_24129:
[----:B------:R-:W-:-:S07]  /*4c60*/  IMAD.MOV.U32 R26, RZ, RZ, R29 ;  /* 0x000000ffff1a7224 */ /* 0x000fce00078e001d */
.L_x_24128:
[----:B------:R-:W-:Y:S05]  /*4c70*/  BSYNC B2 ;  /* 0x0000000000027941 */ /* 0x000fea0003800000 */
.L_x_24127:
[----:B------:R-:W-:-:S13]  /*4c80*/  ISETP.GE.U32.AND P1, PT, R27, 0xc, PT ;  /* 0x0000000c1b00780c */ /* 0x000fda0003f26070 */
[----:B------:R-:W-:Y:S05]  /*4c90*/  @!P1 BRA `(.L_x_24126) ;  /* 0x0000000400d89947 */ /* 0x000fea0003800000 */
[----:B------:R-:W-:Y:S01]  /*4ca0*/  BSSY B2, `(.L_x_24126) ;  /* 0x0000075000027945 */ /* 0x000fe20003800000 */
[----:B------:R-:W-:-:S07]  /*4cb0*/  VIADD R22, R22, 0x10 ;  /* 0x0000001016167836 */ /* 0x000fce0000000000 */
.L_x_24131:
        /* <DEDUP_REMOVED lines=116> */
.L_x_24126:
[----:B------:R-:W-:Y:S05]  /*5400*/  BSYNC B1 ;  /* 0x0000000000017941 */ /* 0x000fea0003800000 */
.L_x_24125:
        /* <DEDUP_REMOVED lines=20> */
.L_x_24133:
[----:B------:R-:W-:Y:S05]  /*5550*/  BSYNC B1 ;  /* 0x0000000000017941 */ /* 0x000fea0003800000 */
.L_x_24132:
[----:B------:R-:W-:-:S05]  /*5560*/  IMAD.MOV.U32 R21, RZ, RZ, R25 ;  /* 0x000000ffff157224 */ /* 0x000fca00078e0019 */
[----:B------:R-:W-:Y:S01]  /*5570*/  LOP3.LUT R21, R21, 0x80000000, R13, 0xb8, !PT ;  /* 0x8000000015157812 */ /* 0x000fe200078eb80d */
[----:B------:R-:W-:Y:S06]  /*5580*/  BRA `(.L_x_24120) ;  /* 0x00000000001c7947 */ /* 0x000fec0003800000 */
.L_x_24119:
[----:B------:R-:W-:-:S06]  /*5590*/  DSETP.GTU.AND P1, PT, R2, +INF , PT ;  /* 0x7ff000000200742a */ /* 0x000fcc0003f2c000 */
[----:B------:R-:W-:-:S14]  /*55a0*/  DSETP.LE.AND P1, PT, R22, +INF , !P1 ;  /* 0x7ff000001600742a */ /* 0x000fdc0004f23000 */
[----:B------:R-:W0:Y:S01]  /*55b0*/  @!P1 LDC.64 R20, c[0x0][0x218] ;  /* 0x00008600ff149b82 */ /* 0x000e220000000a00 */
[----:B------:R-:W-:Y:S02]  /*55c0*/  @P1 DSETP.NEU.AND P2, PT, R22, +INF , PT ;  /* 0x7ff000001600142a */ /* 0x000fe40003f4d000 */
[----:B0-----:R-:W-:-:S06]  /*55d0*/  @!P1 DADD R20, R12, R20 ;  /* 0x000000000c149229 */ /* 0x001fcc0000000014 */
[----:B------:R-:W-:Y:S02]  /*55e0*/  @P1 FSEL R20, R12, RZ, P2 ;  /* 0x000000ff0c141208 */ /* 0x000fe40001000000 */
[----:B------:R-:W-:-:S07]  /*55f0*/  @P1 FSEL R21, R13, -QNAN , P2 ;  /* 0xfff800000d151808 */ /* 0x000fce0001000000 */
.L_x_24120:
[----:B------:R-:W-:Y:S05]  /*5600*/  BSYNC B0 ;  /* 0x0000000000007941 */ /* 0x000fea0003800000 */
.L_x_24118:
        /* <DEDUP_REMOVED lines=60> */
.L_x_24140:
        /* <DEDUP_REMOVED lines=12> */
.L_x_24139:
[----:B------:R-:W-:-:S07]  /*5a90*/  IMAD.MOV.U32 R26, RZ, RZ, R29 ;  /* 0x000000ffff1a7224 */ /* 0x000fce00078e001d */
.L_x_24138:
[----:B------:R-:W-:Y:S05]  /*5aa0*/  BSYNC B1 ;  /* 0x0000000000017941 */ /* 0x000fea0003800000 */
.L_x_24137:
        /* <DEDUP_REMOVED lines=13> */
.L_x_24146:
        /* <DEDUP_REMOVED lines=33> */
.L_x_24145:
[----:B------:R-:W-:-:S07]  /*5d90*/  IMAD.MOV.U32 R26, RZ, RZ, R29 ;  /* 0x000000ffff1a7224 */ /* 0x000fce00078e001d */
.L_x_24144:
[----:B------:R-:W-:Y:S05]  /*5da0*/  BSYNC B2 ;  /* 0x0000000000027941 */ /* 0x000fea0003800000 */
.L_x_24143:
[----:B------:R-:W-:-:S13]  /*5db0*/  ISETP.GE.U32.AND P1, PT, R27, 0xc, PT ;  /* 0x0000000c1b00780c */ /* 0x000fda0003f26070 */
[----:B------:R-:W-:Y:S05]  /*5dc0*/  @!P1 BRA `(.L_x_24142) ;  /* 0x0000000400d89947 */ /* 0x000fea0003800000 */
[----:B------:R-:W-:Y:S01]  /*5dd0*/  BSSY B2, `(.L_x_24142) ;  /* 0x0000075000027945 */ /* 0x000fe20003800000 */
[----:B------:R-:W-:-:S07]  /*5de0*/  VIADD R22, R22, 0x10 ;  /* 0x0000001016167836 */ /* 0x000fce0000000000 */
.L_x_24147:
        /* <DEDUP_REMOVED lines=116> */
.L_x_24142:
[----:B------:R-:W-:Y:S05]  /*6530*/  BSYNC B1 ;  /* 0x0000000000017941 */ /* 0x000fea0003800000 */
.L_x_24141:
        /* <DEDUP_REMOVED lines=20> */
.L_x_24149:
[----:B------:R-:W-:Y:S05]  /*6680*/  BSYNC B1 ;  /* 0x0000000000017941 */ /* 0x000fea0003800000 */
.L_x_24148:
[----:B------:R-:W-:-:S05]  /*6690*/  IMAD.MOV.U32 R21, RZ, RZ, R25 ;  /* 0x000000ffff157224 */ /* 0x000fca00078e0019 */
[----:B------:R-:W-:Y:S01]  /*66a0*/  LOP3.LUT R21, R21, 0x80000000, R15, 0xb8, !PT ;  /* 0x8000000015157812 */ /* 0x000fe200078eb80f */
[----:B------:R-:W-:Y:S06]  /*66b0*/  BRA `(.L_x_24136) ;  /* 0x00000000001c7947 */ /* 0x000fec0003800000 */
.L_x_24135:
[----:B------:R-:W-:-:S06]  /*66c0*/  DSETP.GTU.AND P1, PT, R2, +INF , PT ;  /* 0x7ff000000200742a */ /* 0x000fcc0003f2c000 */
[----:B------:R-:W-:-:S14]  /*66d0*/  DSETP.LE.AND P1, PT, R22, +INF , !P1 ;  /* 0x7ff000001600742a */ /* 0x000fdc0004f23000 */
[----:B------:R-:W0:Y:S01]  /*66e0*/  @!P1 LDC.64 R20, c[0x0][0x218] ;  /* 0x00008600ff149b82 */ /* 0x000e220000000a00 */
[----:B------:R-:W-:Y:S02]  /*66f0*/  @P1 DSETP.NEU.AND P2, PT, R22, +INF , PT ;  /* 0x7ff000001600142a */ /* 0x000fe40003f4d000 */
[----:B0-----:R-:W-:-:S06]  /*6700*/  @!P1 DADD R20, R14, R20 ;  /* 0x000000000e149229 */ /* 0x001fcc0000000014 */
[----:B------:R-:W-:Y:S02]  /*6710*/  @P1 FSEL R20, R14, RZ, P2 ;  /* 0x000000ff0e141208 */ /* 0x000fe40001000000 */
[----:B------:R-:W-:-:S07]  /*6720*/  @P1 FSEL R21, R15, -QNAN , P2 ;  /* 0xfff800000f151808 */ /* 0x000fce0001000000 */
.L_x_24136:
[----:B------:R-:W-:Y:S05]  /*6730*/  BSYNC B0 ;  /* 0x0000000000007941 */ /* 0x000fea0003800000 */
.L_x_24134:
        /* <DEDUP_REMOVED lines=60> */
.L_x_24156:
        /* <DEDUP_REMOVED lines=12> */
.L_x_24155:
[----:B------:R-:W-:-:S07]  /*6bc0*/  IMAD.MOV.U32 R26, RZ, RZ, R29 ;  /* 0x000000ffff1a7224 */ /* 0x000fce00078e001d */
.L_x_24154:
[----:B------:R-:W-:Y:S05]  /*6bd0*/  BSYNC B1 ;  /* 0x0000000000017941 */ /* 0x000fea0003800000 */
.L_x_24153:
        /* <DEDUP_REMOVED lines=13> */
.L_x_24162:
        /* <DEDUP_REMOVED lines=33> */
.L_x_24161:
[----:B------:R-:W-:-:S07]  /*6ec0*/  IMAD.MOV.U32 R26, RZ, RZ, R29 ;  /* 0x000000ffff1a7224 */ /* 0x000fce00078e001d */
.L_x_24160:
[----:B------:R-:W-:Y:S05]  /*6ed0*/  BSYNC B2 ;  /* 0x0000000000027941 */ /* 0x000fea0003800000 */
.L_x_24159:
[----:B------:R-:W-:-:S13]  /*6ee0*/  ISETP.GE.U32.AND P1, PT, R27, 0xc, PT ;  /* 0x0000000c1b00780c */ /* 0x000fda0003f26070 */
[----:B------:R-:W-:Y:S05]  /*6ef0*/  @!P1 BRA `(.L_x_24158) ;  /* 0x0000000400d89947 */ /* 0x000fea0003800000 */
[----:B------:R-:W-:Y:S01]  /*6f00*/  BSSY B2, `(.L_x_24158) ;  /* 0x0000075000027945 */ /* 0x000fe20003800000 */
[----:B------:R-:W-:-:S07]  /*6f10*/  VIADD R22, R22, 0x10 ;  /* 0x0000001016167836 */ /* 0x000fce0000000000 */
.L_x_24163:
        /* <DEDUP_REMOVED lines=116> */
.L_x_24158:
[----:B------:R-:W-:Y:S05]  /*7660*/  BSYNC B1 ;  /* 0x0000000000017941 */ /* 0x000fea0003800000 */
.L_x_24157:
        /* <DEDUP_REMOVED lines=20> */
.L_x_24165:
[----:B------:R-:W-:Y:S05]  /*77b0*/  BSYNC B1 ;  /* 0x0000000000017941 */ /* 0x000fea0003800000 */
.L_x_24164:
[----:B------:R-:W-:-:S05]  /*77c0*/  IMAD.MOV.U32 R21, RZ, RZ, R25 ;  /* 0x000000ffff157224 */ /* 0x000fca00078e0019 */
[----:B------:R-:W-:Y:S01]  /*77d0*/  LOP3.LUT R21, R21, 0x80000000, R5, 0xb8, !PT ;  /* 0x8000000015157812 */ /* 0x000fe200078eb805 */
[----:B------:R-:W-:Y:S06]  /*77e0*/  BRA `(.L_x_24152) ;  /* 0x00000000001c7947 */ /* 0x000fec0003800000 */
.L_x_24151:
[----:B------:R-:W-:-:S06]  /*77f0*/  DSETP.GTU.AND P1, PT, R2, +INF , PT ;  /* 0x7ff000000200742a */ /* 0x000fcc0003f2c000 */
[----:B------:R-:W-:-:S14]  /*7800*/  DSETP.LE.AND P1, PT, R22, +INF , !P1 ;  /* 0x7ff000001600742a */ /* 0x000fdc0004f23000 */
[----:B------:R-:W0:Y:S01]  /*7810*/  @!P1 LDC.64 R20, c[0x0][0x218] ;  /* 0x00008600ff149b82 */ /* 0x000e220000000a00 */
[----:B------:R-:W-:Y:S02]  /*7820*/  @P1 DSETP.NEU.AND P2, PT, R22, +INF , PT ;  /* 0x7ff000001600142a */ /* 0x000fe40003f4d000 */
[----:B0-----:R-:W-:-:S06]  /*7830*/  @!P1 DADD R20, R4, R20 ;  /* 0x0000000004149229 */ /* 0x001fcc0000000014 */
[----:B------:R-:W-:Y:S02]  /*7840*/  @P1 FSEL R20, R4, RZ, P2 ;  /* 0x000000ff04141208 */ /* 0x000fe40001000000 */
[----:B------:R-:W-:-:S07]  /*7850*/  @P1 FSEL R21, R5, -QNAN , P2 ;  /* 0xfff8000005151808 */ /* 0x000fce0001000000 */
.L_x_24152:
[----:B------:R-:W-:Y:S05]  /*7860*/  BSYNC B0 ;  /* 0x0000000000007941 */ /* 0x000fea0003800000 */
.L_x_24150:
        /* <DEDUP_REMOVED lines=59> */
.L_x_24172:
        /* <DEDUP_REMOVED lines=12> */
.L_x_24171:
[----:B------:R-:W-:Y:S02]  /*7ce0*/  IMAD.MOV.U32 R22, RZ, RZ, R26 ;  /* 0x000000ffff167224 */ /* 0x000fe400078e001a */
[----:B------:R-:W-:-:S07]  /*7cf0*/  IMAD.MOV.U32 R26, RZ, RZ, R27 ;  /* 0x000000ffff1a7224 */ /* 0x000fce00078e001b */
.L_x_24170:
[----:B------:R-:W-:Y:S05]  /*7d00*/  BSYNC B1 ;  /* 0x0000000000017941 */ /* 0x000fea0003800000 */
.L_x_24169:
        /* <DEDUP_REMOVED lines=13> */
.L_x_24178:
        /* <DEDUP_REMOVED lines=33> */
.L_x_24177:
[----:B------:R-:W-:Y:S02]  /*7ff0*/  IMAD.MOV.U32 R22, RZ, RZ, R26 ;  /* 0x000000ffff167224 */ /* 0x000fe400078e001a */
[----:B------:R-:W-:-:S07]  /*8000*/  IMAD.MOV.U32 R26, RZ, RZ, R27 ;  /* 0x000000ffff1a7224 */ /* 0x000fce00078e001b */
.L_x_24176:
[----:B------:R-:W-:Y:S05]  /*8010*/  BSYNC B2 ;  /* 0x0000000000027941 */ /* 0x000fea0003800000 */
.L_x_24175:
[----:B------:R-:W-:-:S13]  /*8020*/  ISETP.GE.U32.AND P0, PT, R23, 0xc, PT ;  /* 0x0000000c1700780c */ /* 0x000fda0003f06070 */
[----:B------:R-:W-:Y:S05]  /*8030*/  @!P0 BRA `(.L_x_24174) ;  /* 0x0000000400d88947 */ /* 0x000fea0003800000 */
[----:B------:R-:W-:Y:S01]  /*8040*/  BSSY B2, `(.L_x_24174) ;  /* 0x0000075000027945 */ /* 0x000fe20003800000 */
[----:B------:R-:W-:-:S07]  /*8050*/  VIADD R24, R24, 0x10 ;  /* 0x0000001018187836 */ /* 0x000fce0000000000 */
.L_x_24179:
        /* <DEDUP_REMOVED lines=116> */
.L_x_24174:
[----:B------:R-:W-:Y:S05]  /*87a0*/  BSYNC B1 ;  /* 0x0000000000017941 */ /* 0x000fea0003800000 */
.L_x_24173:
        /* <DEDUP_REMOVED lines=20> */
.L_x_24181:
[----:B------:R-:W-:Y:S05]  /*88f0*/  BSYNC B1 ;  /* 0x0000000000017941 */ /* 0x000fea0003800000 */
.L_x_24180:
[----:B------:R-:W-:Y:S02]  /*8900*/  IMAD.MOV.U32 R23, RZ, RZ, R25 ;  /* 0x000000ffff177224 */ /* 0x000fe400078e0019 */
[----:B------:R-:W-:-:S03]  /*8910*/  IMAD.MOV.U32 R22, RZ, RZ, R20 ;  /* 0x000000ffff167224 */ /* 0x000fc600078e0014 */
[----:B------:R-:W-:Y:S01]  /*8920*/  LOP3.LUT R23, R23, 0x80000000, R7, 0xb8, !PT ;  /* 0x8000000017177812 */ /* 0x000fe200078eb807 */
[----:B------:R-:W-:Y:S06]  /*8930*/  BRA `(.L_x_24168) ;  /* 0x00000000001c7947 */ /* 0x000fec0003800000 */
.L_x_24167:
[----:B------:R-:W-:-:S06]  /*8940*/  DSETP.GTU.AND P0, PT, R2, +INF , PT ;  /* 0x7ff000000200742a */ /* 0x000fcc0003f0c000 */
[----:B------:R-:W-:-:S14]  /*8950*/  DSETP.LE.AND P0, PT, R20, +INF , !P0 ;  /* 0x7ff000001400742a */ /* 0x000fdc0004703000 */
[----:B------:R-:W0:Y:S01]  /*8960*/  @!P0 LDC.64 R22, c[0x0][0x218] ;  /* 0x00008600ff168b82 */ /* 0x000e220000000a00 */
[----:B------:R-:W-:Y:S02]  /*8970*/  @P0 DSETP.NEU.AND P1, PT, R20, +INF , PT ;  /* 0x7ff000001400042a */ /* 0x000fe40003f2d000 */
[----:B0-----:R-:W-:-:S06]  /*8980*/  @!P0 DADD R22, R6, R22 ;  /* 0x0000000006168229 */ /* 0x001fcc0000000016 */
[----:B------:R-:W-:Y:S02]  /*8990*/  @P0 FSEL R22, R6, RZ, P1 ;  /* 0x000000ff06160208 */ /* 0x000fe40000800000 */
[----:B------:R-:W-:-:S07]  /*89a0*/  @P0 FSEL R23, R7, -QNAN , P1 ;  /* 0xfff8000007170808 */ /* 0x000fce0000800000 */
.L_x_24168:
[----:B------:R-:W-:Y:S05]  /*89b0*/  BSYNC B0 ;  /* 0x0000000000007941 */ /* 0x000fea0003800000 */
.L_x_24166:
        /* <DEDUP_REMOVED lines=34> */
.L_x_24053:
        /* <DEDUP_REMOVED lines=97> */
.L_x_24190:
        /* <DEDUP_REMOVED lines=12> */
.L_x_24189:
[----:B------:R-:W-:Y:S02]  /*92b0*/  IMAD.MOV.U32 R20, RZ, RZ, R27 ;  /* 0x000000ffff147224 */ /* 0x000fe400078e001b */
[----:B------:R-:W-:-:S07]  /*92c0*/  IMAD.MOV.U32 R27, RZ, RZ, R28 ;  /* 0x000000ffff1b7224 */ /* 0x000fce00078e001c */
.L_x_24188:
[----:B------:R-:W-:Y:S05]  /*92d0*/  BSYNC B2 ;  /* 0x0000000000027941 */ /* 0x000fea0003800000 */
.L_x_24187:
        /* <DEDUP_REMOVED lines=13> */
.L_x_24196:
        /* <DEDUP_REMOVED lines=33> */
.L_x_24195:
[----:B------:R-:W-:Y:S02]  /*95c0*/  IMAD.MOV.U32 R20, RZ, RZ, R27 ;  /* 0x000000ffff147224 */ /* 0x000fe400078e001b */
[----:B------:R-:W-:-:S07]  /*95d0*/  IMAD.MOV.U32 R27, RZ, RZ, R28 ;  /* 0x000000ffff1b7224 */ /* 0x000fce00078e001c */
.L_x_24194:
[----:B------:R-:W-:Y:S05]  /*95e0*/  BSYNC B3 ;  /* 0x0000000000037941 */ /* 0x000fea0003800000 */
.L_x_24193:
[----:B------:R-:W-:-:S13]  /*95f0*/  ISETP.GE.U32.AND P0, PT, R25, 0xc, PT ;  /* 0x0000000c1900780c */ /* 0x000fda0003f06070 */
[----:B------:R-:W-:Y:S05]  /*9600*/  @!P0 BRA `(.L_x_24192) ;  /* 0x0000000400d88947 */ /* 0x000fea0003800000 */
[----:B------:R-:W-:Y:S01]  /*9610*/  BSSY B3, `(.L_x_24192) ;  /* 0x0000075000037945 */ /* 0x000fe20003800000 */
[----:B------:R-:W-:-:S07]  /*9620*/  VIADD R26, R26, 0x10 ;  /* 0x000000101a1a7836 */ /* 0x000fce0000000000 */
.L_x_24197:
        /* <DEDUP_REMOVED lines=116> */
.L_x_24192:
[----:B------:R-:W-:Y:S05]  /*9d70*/  BSYNC B2 ;  /* 0x0000000000027941 */ /* 0x000fea0003800000 */
.L_x_24191:
        /* <DEDUP_REMOVED lines=19> */
.L_x_24199:
[----:B------:R-:W-:Y:S05]  /*9eb0*/  BSYNC B2 ;  /* 0x0000000000027941 */ /* 0x000fea0003800000 */
.L_x_24198:
[----:B------:R-:W-:Y:S02]  /*9ec0*/  IMAD.MOV.U32 R19, RZ, RZ, R25 ;  /* 0x000000ffff137224 */ /* 0x000fe400078e0019 */
[----:B------:R-:W-:-:S03]  /*9ed0*/  IMAD.MOV.U32 R18, RZ, RZ, R24 ;  /* 0x000000ffff127224 */ /* 0x000fc600078e0018 */
[----:B------:R-:W-:Y:S01]  /*9ee0*/  LOP3.LUT R19, R19, 0x80000000, R23, 0xb8, !PT ;  /* 0x8000000013137812 */ /* 0x000fe200078eb817 */
[----:B------:R-:W-:Y:S06]  /*9ef0*/  BRA `(.L_x_24186) ;  /* 0x00000000001c7947 */ /* 0x000fec0003800000 */
.L_x_24185:
[----:B------:R-:W-:-:S06]  /*9f00*/  DSETP.GTU.AND P0, PT, R10, +INF , PT ;  /* 0x7ff000000a00742a */ /* 0x000fcc0003f0c000 */
[----:B------:R-:W-:-:S14]  /*9f10*/  DSETP.LE.AND P0, PT, R20, +INF , !P0 ;  /* 0x7ff000001400742a */ /* 0x000fdc0004703000 */
[----:B------:R-:W0:Y:S01]  /*9f20*/  @!P0 LDC.64 R18, c[0x0][0x218] ;  /* 0x00008600ff128b82 */ /* 0x000e220000000a00 */
[----:B------:R-:W-:Y:S02]  /*9f30*/  @P0 DSETP.NEU.AND P2, PT, R20, +INF , PT ;  /* 0x7ff000001400042a */ /* 0x000fe40003f4d000 */
[----:B0-----:R-:W-:-:S06]  /*9f40*/  @!P0 DADD R18, R22, R18 ;  /* 0x0000000016128229 */ /* 0x001fcc0000000012 */
[----:B------:R-:W-:Y:S02]  /*9f50*/  @P0 FSEL R18, R22, RZ, P2 ;  /* 0x000000ff16120208 */ /* 0x000fe40001000000 */
[----:B------:R-:W-:-:S07]  /*9f60*/  @P0 FSEL R19, R23, -QNAN , P2 ;  /* 0xfff8000017130808 */ /* 0x000fce0001000000 */
.L_x_24186:
[----:B------:R-:W-:Y:S05]  /*9f70*/  BSYNC B0 ;  /* 0x0000000000007941 */ /* 0x000fea0003800000 */
.L_x_24184:
        /* <DEDUP_REMOVED lines=23> */
.L_x_24183:
[----:B------:R-:W-:Y:S05]  /*a0f0*/  BSYNC B1 ;  /* 0x0000000000017941 */ /* 0x000fea0003800000 */
.L_x_24182:
        /* <DEDUP_REMOVED lines=43> */
.L_x_24208:
        /* <DEDUP_REMOVED lines=12> */
.L_x_24207:
[----:B------:R-:W-:Y:S02]  /*a470*/  IMAD.MOV.U32 R26, RZ, RZ, R29 ;  /* 0x000000ffff1a7224 */ /* 0x000fe400078e001d */
[----:B------:R-:W-:-:S07]  /*a480*/  IMAD.MOV.U32 R29, RZ, RZ, R27 ;  /* 0x000000ffff1d7224 */ /* 0x000fce00078e001b */
.L_x_24206:
[----:B------:R-:W-:Y:S05]  /*a490*/  BSYNC B2 ;  /* 0x0000000000027941 */ /* 0x000fea0003800000 */
.L_x_24205:
        /* <DEDUP_REMOVED lines=13> */
.L_x_24214:
        /* <DEDUP_REMOVED lines=33> */
.L_x_24213:
[----:B------:R-:W-:Y:S02]  /*a780*/  IMAD.MOV.U32 R26, RZ, RZ, R29 ;  /* 0x000000ffff1a7224 */ /* 0x000fe400078e001d */
[----:B------:R-:W-:-:S07]  /*a790*/  IMAD.MOV.U32 R29, RZ, RZ, R28 ;  /* 0x000000ffff1d7224 */ /* 0x000fce00078e001c */
.L_x_24212:
[----:B------:R-:W-:Y:S05]  /*a7a0*/  BSYNC B3 ;  /* 0x0000000000037941 */ /* 0x000fea0003800000 */
.L_x_24211:
[----:B------:R-:W-:-:S13]  /*a7b0*/  ISETP.GE.U32.AND P0, PT, R27, 0xc, PT ;  /* 0x0000000c1b00780c */ /* 0x000fda0003f06070 */
[----:B------:R-:W-:Y:S05]  /*a7c0*/  @!P0 BRA `(.L_x_24210) ;  /* 0x0000000400d88947 */ /* 0x000fea0003800000 */
[----:B------:R-:W-:Y:S01]  /*a7d0*/  BSSY B3, `(.L_x_24210) ;  /* 0x0000075000037945 */ /* 0x000fe20003800000 */
[----:B------:R-:W-:-:S07]  /*a7e0*/  VIADD R22, R22, 0x10 ;  /* 0x0000001016167836 */ /* 0x000fce0000000000 */
.L_x_24215:
        /* <DEDUP_REMOVED lines=116> */
.L_x_24210:
[----:B------:R-:W-:Y:S05]  /*af30*/  BSYNC B2 ;  /* 0x0000000000027941 */ /* 0x000fea0003800000 */
.L_x_24209:
        /* <DEDUP_REMOVED lines=20> */
.L_x_24217:
[----:B------:R-:W-:Y:S05]  /*b080*/  BSYNC B2 ;  /* 0x0000000000027941 */ /* 0x000fea0003800000 */
.L_x_24216:
[----:B------:R-:W-:-:S05]  /*b090*/  IMAD.MOV.U32 R25, RZ, RZ, R19 ;  /* 0x000000ffff197224 */ /* 0x000fca00078e0013 */
[----:B------:R-:W-:Y:S01]  /*b0a0*/  LOP3.LUT R25, R25, 0x80000000, R9, 0xb8, !PT ;  /* 0x8000000019197812 */ /* 0x000fe200078eb809 */
[----:B------:R-:W-:Y:S06]  /*b0b0*/  BRA `(.L_x_24204) ;  /* 0x00000000001c7947 */ /* 0x000fec0003800000 */
.L_x_24203:
[----:B------:R-:W-:-:S06]  /*b0c0*/  DSETP.GTU.AND P0, PT, R20, +INF , PT ;  /* 0x7ff000001400742a */ /* 0x000fcc0003f0c000 */
[----:B------:R-:W-:-:S14]  /*b0d0*/  DSETP.LE.AND P0, PT, R22, +INF , !P0 ;  /* 0x7ff000001600742a */ /* 0x000fdc0004703000 */
[----:B------:R-:W0:Y:S01]  /*b0e0*/  @!P0 LDC.64 R24, c[0x0][0x218] ;  /* 0x00008600ff188b82 */ /* 0x000e220000000a00 */
[----:B------:R-:W-:Y:S02]  /*b0f0*/  @P0 DSETP.NEU.AND P2, PT, R22, +INF , PT ;  /* 0x7ff000001600042a */ /* 0x000fe40003f4d000 */
[----:B0-----:R-:W-:-:S06]  /*b100*/  @!P0 DADD R24, R8, R24 ;  /* 0x0000000008188229 */ /* 0x001fcc0000000018 */
[----:B------:R-:W-:Y:S02]  /*b110*/  @P0 FSEL R24, R8, RZ, P2 ;  /* 0x000000ff08180208 */ /* 0x000fe40001000000 */
[----:B------:R-:W-:-:S07]  /*b120*/  @P0 FSEL R25, R9, -QNAN , P2 ;  /* 0xfff8000009190808 */ /* 0x000fce0001000000 */
.L_x_24204:
[----:B------:R-:W-:Y:S05]  /*b130*/  BSYNC B0 ;  /* 0x0000000000007941 */ /* 0x000fea0003800000 */
.L_x_24202:
        /* <DEDUP_REMOVED lines=23> */
.L_x_24201:
[----:B------:R-:W-:Y:S05]  /*b2b0*/  BSYNC B1 ;  /* 0x0000000000017941 */ /* 0x000fea0003800000 */
.L_x_24200:
        /* <DEDUP_REMOVED lines=43> */
.L_x_24226:
        /* <DEDUP_REMOVED lines=12> */
.L_x_24225:
[----:B------:R-:W-:Y:S02]  /*b630*/  IMAD.MOV.U32 R26, RZ, RZ, R29 ;  /* 0x000000ffff1a7224 */ /* 0x000fe400078e001d */
[----:B------:R-:W-:-:S07]  /*b640*/  IMAD.MOV.U32 R29, RZ, RZ, R27 ;  /* 0x000000ffff1d7224 */ /* 0x000fce00078e001b */
.L_x_24224:
[----:B------:R-:W-:Y:S05]  /*b650*/  BSYNC B2 ;  /* 0x0000000000027941 */ /* 0x000fea0003800000 */
.L_x_24223:
        /* <DEDUP_REMOVED lines=13> */
.L_x_24232:
        /* <DEDUP_REMOVED lines=33> */
.L_x_24231:
[----:B------:R-:W-:Y:S02]  /*b940*/  IMAD.MOV.U32 R26, RZ, RZ, R29 ;  /* 0x000000ffff1a7224 */ /* 0x000fe400078e001d */
[----:B------:R-:W-:-:S07]  /*b950*/  IMAD.MOV.U32 R29, RZ, RZ, R28 ;  /* 0x000000ffff1d7224 */ /* 0x000fce00078e001c */
.L_x_24230:
[----:B------:R-:W-:Y:S05]  /*b960*/  BSYNC B3 ;  /* 0x0000000000037941 */ /* 0x000fea0003800000 */
.L_x_24229:
[----:B------:R-:W-:-:S13]  /*b970*/  ISETP.GE.U32.AND P0, PT, R27, 0xc, PT ;  /* 0x0000000c1b00780c */ /* 0x000fda0003f06070 */
[----:B------:R-:W-:Y:S05]  /*b980*/  @!P0 BRA `(.L_x_24228) ;  /* 0x0000000400d88947 */ /* 0x000fea0003800000 */
[----:B------:R-:W-:Y:S01]  /*b990*/  BSSY B3, `(.L_x_24228) ;  /* 0x0000075000037945 */ /* 0x000fe20003800000 */
[----:B------:R-:W-:-:S07]  /*b9a0*/  VIADD R22, R22, 0x10 ;  /* 0x0000001016167836 */ /* 0x000fce0000000000 */
.L_x_24233:
        /* <DEDUP_REMOVED lines=116> */
.L_x_24228:
[----:B------:R-:W-:Y:S05]  /*c0f0*/  BSYNC B2 ;  /* 0x0000000000027941 */ /* 0x000fea0003800000 */
.L_x_24227:
        /* <DEDUP_REMOVED lines=20> */
.L_x_24235:
[----:B------:R-:W-:Y:S05]  /*c240*/  BSYNC B2 ;  /* 0x0000000000027941 */ /* 0x000fea0003800000 */
.L_x_24234:
[----:B------:R-:W-:-:S05]  /*c250*/  IMAD.MOV.U32 R25, RZ, RZ, R19 ;  /* 0x000000ffff197224 */ /* 0x000fca00078e0013 */
[----:B------:R-:W-:Y:S01]  /*c260*/  LOP3.LUT R25, R25, 0x80000000, R7, 0xb8, !PT ;  /* 0x8000000019197812 */ /* 0x000fe200078eb807 */
[----:B------:R-:W-:Y:S06]  /*c270*/  BRA `(.L_x_24222) ;  /* 0x00000000001c7947 */ /* 0x000fec0003800000 */
.L_x_24221:
[----:B------:R-:W-:-:S06]  /*c280*/  DSETP.GTU.AND P0, PT, R20, +INF , PT ;  /* 0x7ff000001400742a */ /* 0x000fcc0003f0c000 */
[----:B------:R-:W-:-:S14]  /*c290*/  DSETP.LE.AND P0, PT, R22, +INF , !P0 ;  /* 0x7ff000001600742a */ /* 0x000fdc0004703000 */
[----:B------:R-:W0:Y:S01]  /*c2a0*/  @!P0 LDC.64 R24, c[0x0][0x218] ;  /* 0x00008600ff188b82 */ /* 0x000e220000000a00 */
[----:B------:R-:W-:Y:S02]  /*c2b0*/  @P0 DSETP.NEU.AND P2, PT, R22, +INF , PT ;  /* 0x7ff000001600042a */ /* 0x000fe40003f4d000 */
[----:B0-----:R-:W-:-:S06]  /*c2c0*/  @!P0 DADD R24, R6, R24 ;  /* 0x0000000006188229 */ /* 0x001fcc0000000018 */
[----:B------:R-:W-:Y:S02]  /*c2d0*/  @P0 FSEL R24, R6, RZ, P2 ;  /* 0x000000ff06180208 */ /* 0x000fe40001000000 */
[----:B------:R-:W-:-:S07]  /*c2e0*/  @P0 FSEL R25, R7, -QNAN , P2 ;  /* 0xfff8000007190808 */ /* 0x000fce0001000000 */
.L_x_24222:
[----:B------:R-:W-:Y:S05]  /*c2f0*/  BSYNC B0 ;  /* 0x0000000000007941 */ /* 0x000fea0003800000 */
.L_x_24220:
        /* <DEDUP_REMOVED lines=23> */
.L_x_24219:
[----:B------:R-:W-:Y:S05]  /*c470*/  BSYNC B1 ;  /* 0x0000000000017941 */ /* 0x000fea0003800000 */
.L_x_24218:
        /* <DEDUP_REMOVED lines=43> */
.L_x_24244:
        /* <DEDUP_REMOVED lines=12> */
.L_x_24243:
[----:B------:R-:W-:Y:S02]  /*c7f0*/  IMAD.MOV.U32 R26, RZ, RZ, R29 ;  /* 0x000000ffff1a7224 */ /* 0x000fe400078e001d */
[----:B------:R-:W-:-:S07]  /*c800*/  IMAD.MOV.U32 R29, RZ, RZ, R27 ;  /* 0x000000ffff1d7224 */ /* 0x000fce00078e001b */
.L_x_24242:
[----:B------:R-:W-:Y:S05]  /*c810*/  BSYNC B2 ;  /* 0x0000000000027941 */ /* 0x000fea0003800000 */
.L_x_24241:
        /* <DEDUP_REMOVED lines=13> */
.L_x_24250:
        /* <DEDUP_REMOVED lines=33> */
.L_x_24249:
[----:B------:R-:W-:Y:S02]  /*cb00*/  IMAD.MOV.U32 R26, RZ, RZ, R29 ;  /* 0x000000ffff1a7224 */ /* 0x000fe400078e001d */
[----:B------:R-:W-:-:S07]  /*cb10*/  IMAD.MOV.U32 R29, RZ, RZ, R28 ;  /* 0x000000ffff1d7224 */ /* 0x000fce00078e001c */
.L_x_24248:
[----:B------:R-:W-:Y:S05]  /*cb20*/  BSYNC B3 ;  /* 0x0000000000037941 */ /* 0x000fea0003800000 */
.L_x_24247:
[----:B------:R-:W-:-:S13]  /*cb30*/  ISETP.GE.U32.AND P0, PT, R27, 0xc, PT ;  /* 0x0000000c1b00780c */ /* 0x000fda0003f06070 */
[----:B------:R-:W-:Y:S05]  /*cb40*/  @!P0 BRA `(.L_x_24246) ;  /* 0x0000000400d88947 */ /* 0x000fea0003800000 */
[----:B------:R-:W-:Y:S01]  /*cb50*/  BSSY B3, `(.L_x_24246) ;  /* 0x0000075000037945 */ /* 0x000fe20003800000 */
[----:B------:R-:W-:-:S07]  /*cb60*/  VIADD R22, R22, 0x10 ;  /* 0x0000001016167836 */ /* 0x000fce0000000000 */
.L_x_24251:
        /* <DEDUP_REMOVED lines=116> */
.L_x_24246:
[----:B------:R-:W-:Y:S05]  /*d2b0*/  BSYNC B2 ;  /* 0x0000000000027941 */ /* 0x000fea0003800000 */
.L_x_24245:
        /* <DEDUP_REMOVED lines=20> */
.L_x_24253:
[----:B------:R-:W-:Y:S05]  /*d400*/  BSYNC B2 ;  /* 0x0000000000027941 */ /* 0x000fea0003800000 */
.L_x_24252:
[----:B------:R-:W-:-:S05]  /*d410*/  IMAD.MOV.U32 R25, RZ, RZ, R19 ;  /* 0x000000ffff197224 */ /* 0x000fca00078e0013 */
[----:B------:R-:W-:Y:S01]  /*d420*/  LOP3.LUT R25, R25, 0x80000000, R5, 0xb8, !PT ;  /* 0x8000000019197812 */ /* 0x000fe200078eb805 */
[----:B------:R-:W-:Y:S06]  /*d430*/  BRA `(.L_x_24240) ;  /* 0x00000000001c7947 */ /* 0x000fec0003800000 */
.L_x_24239:
[----:B------:R-:W-:-:S06]  /*d440*/  DSETP.GTU.AND P0, PT, R20, +INF , PT ;  /* 0x7ff000001400742a */ /* 0x000fcc0003f0c000 */
[----:B------:R-:W-:-:S14]  /*d450*/  DSETP.LE.AND P0, PT, R22, +INF , !P0 ;  /* 0x7ff000001600742a */ /* 0x000fdc0004703000 */
[----:B------:R-:W0:Y:S01]  /*d460*/  @!P0 LDC.64 R24, c[0x0][0x218] ;  /* 0x00008600ff188b82 */ /* 0x000e220000000a00 */
[----:B------:R-:W-:Y:S02]  /*d470*/  @P0 DSETP.NEU.AND P2, PT, R22, +INF , PT ;  /* 0x7ff000001600042a */ /* 0x000fe40003f4d000 */
[----:B0-----:R-:W-:-:S06]  /*d480*/  @!P0 DADD R24, R4, R24 ;  /* 0x0000000004188229 */ /* 0x001fcc0000000018 */
[----:B------:R-:W-:Y:S02]  /*d490*/  @P0 FSEL R24, R4, RZ, P2 ;  /* 0x000000ff04180208 */ /* 0x000fe40001000000 */
[----:B------:R-:W-:-:S07]  /*d4a0*/  @P0 FSEL R25, R5, -QNAN , P2 ;  /* 0xfff8000005190808 */ /* 0x000fce0001000000 */
.L_x_24240:
[----:B------:R-:W-:Y:S05]  /*d4b0*/  BSYNC B0 ;  /* 0x0000000000007941 */ /* 0x000fea0003800000 */
.L_x_24238:
        /* <DEDUP_REMOVED lines=23> */
.L_x_24237:
[----:B------:R-:W-:Y:S05]  /*d630*/  BSYNC B1 ;  /* 0x0000000000017941 */ /* 0x000fea0003800000 */
.L_x_24236:
        /* <DEDUP_REMOVED lines=43> */
.L_x_24262:
        /* <DEDUP_REMOVED lines=12> */
.L_x_24261:
[----:B------:R-:W-:Y:S02]  /*d9b0*/  IMAD.MOV.U32 R26, RZ, RZ, R29 ;  /* 0x000000ffff1a7224 */ /* 0x000fe400078e001d */
[----:B------:R-:W-:-:S07]  /*d9c0*/  IMAD.MOV.U32 R29, RZ, RZ, R27 ;  /* 0x000000ffff1d7224 */ /* 0x000fce00078e001b */
.L_x_24260:
[----:B------:R-:W-:Y:S05]  /*d9d0*/  BSYNC B2 ;  /* 0x0000000000027941 */ /* 0x000fea0003800000 */
.L_x_24259:
        /* <DEDUP_REMOVED lines=13> */
.L_x_24268:
        /* <DEDUP_REMOVED lines=33> */
.L_x_24267:
[----:B------:R-:W-:Y:S02]  /*dcc0*/  IMAD.MOV.U32 R26, RZ, RZ, R29 ;  /* 0x000000ffff1a7224 */ /* 0x000fe400078e001d */
[----:B------:R-:W-:-:S07]  /*dcd0*/  IMAD.MOV.U32 R29, RZ, RZ, R28 ;  /* 0x000000ffff1d7224 */ /* 0x000fce00078e001c */
.L_x_24266:
[----:B------:R-:W-:Y:S05]  /*dce0*/  BSYNC B3 ;  /* 0x0000000000037941 */ /* 0x000fea0003800000 */
.L_x_24265:
[----:B------:R-:W-:-:S13]  /*dcf0*/  ISETP.GE.U32.AND P0, PT, R27, 0xc, PT ;  /* 0x0000000c1b00780c */ /* 0x000fda0003f06070 */
[----:B------:R-:W-:Y:S05]  /*dd00*/  @!P0 BRA `(.L_x_24264) ;  /* 0x0000000400d88947 */ /* 0x000fea0003800000 */
[----:B------:R-:W-:Y:S01]  /*dd10*/  BSSY B3, `(.L_x_24264) ;  /* 0x0000075000037945 */ /* 0x000fe20003800000 */
[----:B------:R-:W-:-:S07]  /*dd20*/  VIADD R22, R22, 0x10 ;  /* 0x0000001016167836 */ /* 0x000fce0000000000 */
.L_x_24269:
        /* <DEDUP_REMOVED lines=116> */
.L_x_24264:
[----:B------:R-:W-:Y:S05]  /*e470*/  BSYNC B2 ;  /* 0x0000000000027941 */ /* 0x000fea0003800000 */
.L_x_24263:
        /* <DEDUP_REMOVED lines=20> */
.L_x_24271:
[----:B------:R-:W-:Y:S05]  /*e5c0*/  BSYNC B2 ;  /* 0x0000000000027941 */ /* 0x000fea0003800000 */
.L_x_24270:
[----:B------:R-:W-:-:S05]  /*e5d0*/  IMAD.MOV.U32 R25, RZ, RZ, R19 ;  /* 0x000000ffff197224 */ /* 0x000fca00078e0013 */
[----:B------:R-:W-:Y:S01]  /*e5e0*/  LOP3.LUT R25, R25, 0x80000000, R3, 0xb8, !PT ;  /* 0x8000000019197812 */ /* 0x000fe200078eb803 */
[----:B------:R-:W-:Y:S06]  /*e5f0*/  BRA `(.L_x_24258) ;  /* 0x00000000001c7947 */ /* 0x000fec0003800000 */
.L_x_24257:
[----:B------:R-:W-:-:S06]  /*e600*/  DSETP.GTU.AND P0, PT, R20, +INF , PT ;  /* 0x7ff000001400742a */ /* 0x000fcc0003f0c000 */
[----:B------:R-:W-:-:S14]  /*e610*/  DSETP.LE.AND P0, PT, R22, +INF , !P0 ;  /* 0x7ff000001600742a */ /* 0x000fdc0004703000 */
[----:B------:R-:W0:Y:S01]  /*e620*/  @!P0 LDC.64 R24, c[0x0][0x218] ;  /* 0x00008600ff188b82 */ /* 0x000e220000000a00 */
[----:B------:R-:W-:Y:S02]  /*e630*/  @P0 DSETP.NEU.AND P2, PT, R22, +INF , PT ;  /* 0x7ff000001600042a */ /* 0x000fe40003f4d000 */
[----:B0-----:R-:W-:-:S06]  /*e640*/  @!P0 DADD R24, R2, R24 ;  /* 0x0000000002188229 */ /* 0x001fcc0000000018 */
[----:B------:R-:W-:Y:S02]  /*e650*/  @P0 FSEL R24, R2, RZ, P2 ;  /* 0x000000ff02180208 */ /* 0x000fe40001000000 */
[----:B------:R-:W-:-:S07]  /*e660*/  @P0 FSEL R25, R3, -QNAN , P2 ;  /* 0xfff8000003190808 */ /* 0x000fce0001000000 */
.L_x_24258:
[----:B------:R-:W-:Y:S05]  /*e670*/  BSYNC B0 ;  /* 0x0000000000007941 */ /* 0x000fea0003800000 */
.L_x_24256:
        /* <DEDUP_REMOVED lines=23> */
.L_x_24255:
[----:B------:R-:W-:Y:S05]  /*e7f0*/  BSYNC B1 ;  /* 0x0000000000017941 */ /* 0x000fea0003800000 */
.L_x_24254:
        /* <DEDUP_REMOVED lines=43> */
.L_x_24280:
        /* <DEDUP_REMOVED lines=12> */
.L_x_24279:
[----:B------:R-:W-:Y:S02]  /*eb70*/  IMAD.MOV.U32 R26, RZ, RZ, R29 ;  /* 0x000000ffff1a7224 */ /* 0x000fe400078e001d */
[----:B------:R-:W-:-:S07]  /*eb80*/  IMAD.MOV.U32 R29, RZ, RZ, R27 ;  /* 0x000000ffff1d7224 */ /* 0x000fce00078e001b */
.L_x_24278:
[----:B------:R-:W-:Y:S05]  /*eb90*/  BSYNC B2 ;  /* 0x0000000000027941 */ /* 0x000fea0003800000 */
.L_x_24277:
        /* <DEDUP_REMOVED lines=13> */
.L_x_24286:
        /* <DEDUP_REMOVED lines=33> */
.L_x_24285:
[----:B------:R-:W-:Y:S02]  /*ee80*/  IMAD.MOV.U32 R26, RZ, RZ, R29 ;  /* 0x000000ffff1a7224 */ /* 0x000fe400078e001d */
[----:B------:R-:W-:-:S07]  /*ee90*/  IMAD.MOV.U32 R29, RZ, RZ, R28 ;  /* 0x000000ffff1d7224 */ /* 0x000fce00078e001c */
.L_x_24284:
[----:B------:R-:W-:Y:S05]  /*eea0*/  BSYNC B3 ;  /* 0x0000000000037941 */ /* 0x000fea0003800000 */
.L_x_24283:
[----:B------:R-:W-:-:S13]  /*eeb0*/  ISETP.GE.U32.AND P0, PT, R27, 0xc, PT ;  /* 0x0000000c1b00780c */ /* 0x000fda0003f06070 */
[----:B------:R-:W-:Y:S05]  /*eec0*/  @!P0 BRA `(.L_x_24282) ;  /* 0x0000000400d88947 */ /* 0x000fea0003800000 */
[----:B------:R-:W-:Y:S01]  /*eed0*/  BSSY B3, `(.L_x_24282) ;  /* 0x0000075000037945 */ /* 0x000fe20003800000 */
[----:B------:R-:W-:-:S07]  /*eee0*/  VIADD R22, R22, 0x10 ;  /* 0x0000001016167836 */ /* 0x000fce0000000000 */
.L_x_24287:
        /* <DEDUP_REMOVED lines=116> */
.L_x_24282:
[----:B------:R-:W-:Y:S05]  /*f630*/  BSYNC B2 ;  /* 0x0000000000027941 */ /* 0x000fea0003800000 */
.L_x_24281:
        /* <DEDUP_REMOVED lines=20> */
.L_x_24289:
[----:B------:R-:W-:Y:S05]  /*f780*/  BSYNC B2 ;  /* 0x0000000000027941 */ /* 0x000fea0003800000 */
.L_x_24288:
[----:B------:R-:W-:-:S05]  /*f790*/  IMAD.MOV.U32 R25, RZ, RZ, R19 ;  /* 0x000000ffff197224 */ /* 0x000fca00078e0013 */
[----:B------:R-:W-:Y:S01]  /*f7a0*/  LOP3.LUT R25, R25, 0x80000000, R17, 0xb8, !PT ;  /* 0x8000000019197812 */ /* 0x000fe200078eb811 */
[----:B------:R-:W-:Y:S06]  /*f7b0*/  BRA `(.L_x_24276) ;  /* 0x00000000001c7947 */ /* 0x000fec0003800000 */
.L_x_24275:
[----:B------:R-:W-:-:S06]  /*f7c0*/  DSETP.GTU.AND P0, PT, R20, +INF , PT ;  /* 0x7ff000001400742a */ /* 0x000fcc0003f0c000 */
[----:B------:R-:W-:-:S14]  /*f7d0*/  DSETP.LE.AND P0, PT, R22, +INF , !P0 ;  /* 0x7ff000001600742a */ /* 0x000fdc0004703000 */
[----:B------:R-:W0:Y:S01]  /*f7e0*/  @!P0 LDC.64 R24, c[0x0][0x218] ;  /* 0x00008600ff188b82 */ /* 0x000e220000000a00 */
[----:B------:R-:W-:Y:S02]  /*f7f0*/  @P0 DSETP.NEU.AND P2, PT, R22, +INF , PT ;  /* 0x7ff000001600042a */ /* 0x000fe40003f4d000 */
[----:B0-----:R-:W-:-:S06]  /*f800*/  @!P0 DADD R24, R16, R24 ;  /* 0x0000000010188229 */ /* 0x001fcc0000000018 */
[----:B------:R-:W-:Y:S02]  /*f810*/  @P0 FSEL R24, R16, RZ, P2 ;  /* 0x000000ff10180208 */ /* 0x000fe40001000000 */
[----:B------:R-:W-:-:S07]  /*f820*/  @P0 FSEL R25, R17, -QNAN , P2 ;  /* 0xfff8000011190808 */ /* 0x000fce0001000000 */
.L_x_24276:
[----:B------:R-:W-:Y:S05]  /*f830*/  BSYNC B0 ;  /* 0x0000000000007941 */ /* 0x000fea0003800000 */
.L_x_24274:
        /* <DEDUP_REMOVED lines=23> */
.L_x_24273:
[----:B------:R-:W-:Y:S05]  /*f9b0*/  BSYNC B1 ;  /* 0x0000000000017941 */ /* 0x000fea0003800000 */
.L_x_24272:
        /* <DEDUP_REMOVED lines=43> */
.L_x_24298:
        /* <DEDUP_REMOVED lines=12> */
.L_x_24297:
[----:B------:R-:W-:Y:S02]  /*fd30*/  IMAD.MOV.U32 R26, RZ, RZ, R29 ;  /* 0x000000ffff1a7224 */ /* 0x000fe400078e001d */
[----:B------:R-:W-:-:S07]  /*fd40*/  IMAD.MOV.U32 R29, RZ, RZ, R27 ;  /* 0x000000ffff1d7224 */ /* 0x000fce00078e001b */
.L_x_24296:
[----:B------:R-:W-:Y:S05]  /*fd50*/  BSYNC B2 ;  /* 0x0000000000027941 */ /* 0x000fea0003800000 */
.L_x_24295:
        /* <DEDUP_REMOVED lines=13> */
.L_x_24304:
        /* <DEDUP_REMOVED lines=33> */
.L_x_24303:
[----:B------:R-:W-:Y:S02]  /*10040*/  IMAD.MOV.U32 R26, RZ, RZ, R29 ;  /* 0x000000ffff1a7224 */ /* 0x000fe400078e001d */
[----:B------:R-:W-:-:S07]  /*10050*/  IMAD.MOV.U32 R29, RZ, RZ, R28 ;  /* 0x000000ffff1d7224 */ /* 0x000fce00078e001c */
.L_x_24302:
[----:B------:R-:W-:Y:S05]  /*10060*/  BSYNC B3 ;  /* 0x0000000000037941 */ /* 0x000fea0003800000 */
.L_x_24301:
[----:B------:R-:W-:-:S13]  /*10070*/  ISETP.GE.U32.AND P0, PT, R27, 0xc, PT ;  /* 0x0000000c1b00780c */ /* 0x000fda0003f06070 */
[----:B------:R-:W-:Y:S05]  /*10080*/  @!P0 BRA `(.L_x_24300) ;  /* 0x0000000400d88947 */ /* 0x000fea0003800000 */
[----:B------:R-:W-:Y:S01]  /*10090*/  BSSY B3, `(.L_x_24300) ;  /* 0x0000075000037945 */ /* 0x000fe20003800000 */
[----:B------:R-:W-:-:S07]  /*100a0*/  VIADD R22, R22, 0x10 ;  /* 0x0000001016167836 */ /* 0x000fce0000000000 */
.L_x_24305:
        /* <DEDUP_REMOVED lines=116> */
.L_x_24300:
[----:B------:R-:W-:Y:S05]  /*107f0*/  BSYNC B2 ;  /* 0x0000000000027941 */ /* 0x000fea0003800000 */
.L_x_24299:
        /* <DEDUP_REMOVED lines=20> */
.L_x_24307:
[----:B------:R-:W-:Y:S05]  /*10940*/  BSYNC B2 ;  /* 0x0000000000027941 */ /* 0x000fea0003800000 */
.L_x_24306:
[----:B------:R-:W-:-:S05]  /*10950*/  IMAD.MOV.U32 R25, RZ, RZ, R19 ;  /* 0x000000ffff197224 */ /* 0x000fca00078e0013 */
[----:B------:R-:W-:Y:S01]  /*10960*/  LOP3.LUT R25, R25, 0x80000000, R15, 0xb8, !PT ;  /* 0x8000000019197812 */ /* 0x000fe200078eb80f */
[----:B------:R-:W-:Y:S06]  /*10970*/  BRA `(.L_x_24294) ;  /* 0x00000000001c7947 */ /* 0x000fec0003800000 */
.L_x_24293:
[----:B------:R-:W-:-:S06]  /*10980*/  DSETP.GTU.AND P0, PT, R20, +INF , PT ;  /* 0x7ff000001400742a */ /* 0x000fcc0003f0c000 */
[----:B------:R-:W-:-:S14]  /*10990*/  DSETP.LE.AND P0, PT, R22, +INF , !P0 ;  /* 0x7ff000001600742a */ /* 0x000fdc0004703000 */
[----:B------:R-:W0:Y:S01]  /*109a0*/  @!P0 LDC.64 R24, c[0x0][0x218] ;  /* 0x00008600ff188b82 */ /* 0x000e220000000a00 */
[----:B------:R-:W-:Y:S02]  /*109b0*/  @P0 DSETP.NEU.AND P2, PT, R22, +INF , PT ;  /* 0x7ff000001600042a */ /* 0x000fe40003f4d000 */
[----:B0-----:R-:W-:-:S06]  /*109c0*/  @!P0 DADD R24, R14, R24 ;  /* 0x000000000e188229 */ /* 0x001fcc0000000018 */
[----:B------:R-:W-:Y:S02]  /*109d0*/  @P0 FSEL R24, R14, RZ, P2 ;  /* 0x000000ff0e180208 */ /* 0x000fe40001000000 */
[----:B------:R-:W-:-:S07]  /*109e0*/  @P0 FSEL R25, R15, -QNAN , P2 ;  /* 0xfff800000f190808 */ /* 0x000fce0001000000 */
.L_x_24294:
[----:B------:R-:W-:Y:S05]  /*109f0*/  BSYNC B0 ;  /* 0x0000000000007941 */ /* 0x000fea0003800000 */
.L_x_24292:
        /* <DEDUP_REMOVED lines=23> */
.L_x_24291:
[----:B------:R-:W-:Y:S05]  /*10b70*/  BSYNC B1 ;  /* 0x0000000000017941 */ /* 0x000fea0003800000 */
.L_x_24290:
        /* <DEDUP_REMOVED lines=43> */
.L_x_24316:
        /* <DEDUP_REMOVED lines=12> */
.L_x_24315:
[----:B------:R-:W-:Y:S02]  /*10ef0*/  IMAD.MOV.U32 R26, RZ, RZ, R29 ;  /* 0x000000ffff1a7224 */ /* 0x000fe400078e001d */
[----:B------:R-:W-:-:S07]  /*10f00*/  IMAD.MOV.U32 R29, RZ, RZ, R27 ;  /* 0x000000ffff1d7224 */ /* 0x000fce00078e001b */
.L_x_24314:
[----:B------:R-:W-:Y:S05]  /*10f10*/  BSYNC B2 ;  /* 0x0000000000027941 */ /* 0x000fea0003800000 */
.L_x_24313:
        /* <DEDUP_REMOVED lines=13> */
.L_x_24322:
        /* <DEDUP_REMOVED lines=33> */
.L_x_24321:
[----:B------:R-:W-:Y:S02]  /*11200*/  IMAD.MOV.U32 R26, RZ, RZ, R29 ;  /* 0x000000ffff1a7224 */ /* 0x000fe400078e001d */
[----:B------:R-:W-:-:S07]  /*11210*/  IMAD.MOV.U32 R29, RZ, RZ, R28 ;  /* 0x000000ffff1d7224 */ /* 0x000fce00078e001c */
.L_x_24320:
[----:B------:R-:W-:Y:S05]  /*11220*/  BSYNC B3 ;  /* 0x0000000000037941 */ /* 0x000fea0003800000 */
.L_x_24319:
[----:B------:R-:W-:-:S13]  /*11230*/  ISETP.GE.U32.AND P0, PT, R27, 0xc, PT ;  /* 0x0000000c1b00780c */ /* 0x000fda0003f06070 */
[----:B------:R-:W-:Y:S05]  /*11240*/  @!P0 BRA `(.L_x_24318) ;  /* 0x0000000400d88947 */ /* 0x000fea0003800000 */
[----:B------:R-:W-:Y:S01]  /*11250*/  BSSY B3, `(.L_x_24318) ;  /* 0x0000075000037945 */ /* 0x000fe20003800000 */
[----:B------:R-:W-:-:S07]  /*11260*/  VIADD R22, R22, 0x10 ;  /* 0x0000001016167836 */ /* 0x000fce0000000000 */
.L_x_24323:
        /* <DEDUP_REMOVED lines=116> */
.L_x_24318:
[----:B------:R-:W-:Y:S05]  /*119b0*/  BSYNC B2 ;  /* 0x0000000000027941 */ /* 0x000fea0003800000 */
.L_x_24317:
        /* <DEDUP_REMOVED lines=20> */
.L_x_24325:
[----:B------:R-:W-:Y:S05]  /*11b00*/  BSYNC B2 ;  /* 0x0000000000027941 */ /* 0x000fea0003800000 */
.L_x_24324:
[----:B------:R-:W-:-:S05]  /*11b10*/  IMAD.MOV.U32 R25, RZ, RZ, R19 ;  /* 0x000000ffff197224 */ /* 0x000fca00078e0013 */
[----:B------:R-:W-:Y:S01]  /*11b20*/  LOP3.LUT R25, R25, 0x80000000, R13, 0xb8, !PT ;  /* 0x8000000019197812 */ /* 0x000fe200078eb80d */
[----:B------:R-:W-:Y:S06]  /*11b30*/  BRA `(.L_x_24312) ;  /* 0x00000000001c7947 */ /* 0x000fec0003800000 */
.L_x_24311:
[----:B------:R-:W-:-:S06]  /*11b40*/  DSETP.GTU.AND P0, PT, R14, +INF , PT ;  /* 0x7ff000000e00742a */ /* 0x000fcc0003f0c000 */
[----:B------:R-:W-:-:S14]  /*11b50*/  DSETP.LE.AND P0, PT, R22, +INF , !P0 ;  /* 0x7ff000001600742a */ /* 0x000fdc0004703000 */
[----:B------:R-:W0:Y:S01]  /*11b60*/  @!P0 LDC.64 R24, c[0x0][0x218] ;  /* 0x00008600ff188b82 */ /* 0x000e220000000a00 */
[----:B------:R-:W-:Y:S02]  /*11b70*/  @P0 DSETP.NEU.AND P2, PT, R22, +INF , PT ;  /* 0x7ff000001600042a */ /* 0x000fe40003f4d000 */
[----:B0-----:R-:W-:-:S06]  /*11b80*/  @!P0 DADD R24, R12, R24 ;  /* 0x000000000c188229 */ /* 0x001fcc0000000018 */
[----:B------:R-:W-:Y:S02]  /*11b90*/  @P0 FSEL R24, R12, RZ, P2 ;  /* 0x000000ff0c180208 */ /* 0x000fe40001000000 */
[----:B------:R-:W-:-:S07]  /*11ba0*/  @P0 FSEL R25, R13, -QNAN , P2 ;  /* 0xfff800000d190808 */ /* 0x000fce0001000000 */
.L_x_24312:
[----:B------:R-:W-:Y:S05]  /*11bb0*/  BSYNC B0 ;  /* 0x0000000000007941 */ /* 0x000fea0003800000 */
.L_x_24310:
        /* <DEDUP_REMOVED lines=23> */
.L_x_24309:
[----:B------:R-:W-:Y:S05]  /*11d30*/  BSYNC B1 ;  /* 0x0000000000017941 */ /* 0x000fea0003800000 */
.L_x_24308:
        /* <DEDUP_REMOVED lines=21> */
.L_x_24328:
[----:B------:R-:W-:-:S13]  /*11e90*/  ISETP.GE.AND P0, PT, R0, UR4, PT ;  /* 0x0000000400007c0c */ /* 0x000fda000bf06270 */
[----:B------:R-:W-:Y:S05]  /*11ea0*/  @P0 BRA `(.L_x_24330) ;  /* 0x0000000000300947 */ /* 0x000fea0003800000 */
[----:B-1----:R-:W1:Y:S01]  /*11eb0*/  LDC.64 R6, c[0x0][0x230] ;  /* 0x00008c00ff067b82 */ /* 0x002e620000000a00 */
[C---:B------:R-:W-:Y:S02]  /*11ec0*/  VIADD R9, R0.reuse, UR6 ;  /* 0x0000000600097c36 */ /* 0x040fe40008000000 */
[----:B------:R-:W-:Y:S02]  /*11ed0*/  VIADD R0, R0, 0x80 ;  /* 0x0000008000007836 */ /* 0x000fe40000000000 */
[----:B-1----:R-:W-:-:S05]  /*11ee0*/  IMAD.WIDE.U32 R6, R9, 0x8, R6 ;  /* 0x0000000809067825 */ /* 0x002fca00078e0006 */
[----:B------:R1:W-:Y:S02]  /*11ef0*/  STG.E.64 desc[UR8][R6.64], R4 ;  /* 0x0000000406007986 */ /* 0x0003e4000c101b08 */
.L_x_24329:
[----:B------:R-:W-:-:S13]  /*11f00*/  ISETP.GE.AND P0, PT, R0, UR4, PT ;  /* 0x0000000400007c0c */ /* 0x000fda000bf06270 */
[----:B------:R-:W-:Y:S05]  /*11f10*/  @P0 BRA `(.L_x_24331) ;  /* 0x0000000000340947 */ /* 0x000fea0003800000 */
[----:B-1----:R-:W1:Y:S01]  /*11f20*/  LDC.64 R4, c[0x0][0x230] ;  /* 0x00008c00ff047b82 */ /* 0x002e620000000a00 */
[C---:B------:R-:W-:Y:S02]  /*11f30*/  VIADD R7, R0.reuse, UR6 ;  /* 0x0000000600077c36 */ /* 0x040fe40008000000 */
[----:B------:R-:W-:Y:S02]  /*11f40*/  VIADD R0, R0, 0x80 ;  /* 0x0000008000007836 */ /* 0x000fe40000000000 */
[----:B-1----:R-:W-:-:S05]  /*11f50*/  IMAD.WIDE.U32 R4, R7, 0x8, R4 ;  /* 0x0000000807047825 */ /* 0x002fca00078e0004 */
[----:B------:R2:W-:Y:S02]  /*11f60*/  STG.E.64 desc[UR8][R4.64], R2 ;  /* 0x0000000204007986 */ /* 0x0005e4000c101b08 */
.L_x_24330:
        /* <DEDUP_REMOVED lines=8> */
.L_x_24331:
[----:B------:R-:W-:Y:S05]  /*11ff0*/  BSYNC B1 ;  /* 0x0000000000017941 */ /* 0x000fea0003800000 */
.L_x_24327:
[----:B------:R-:W-:-:S13]  /*12000*/  ISETP.GE.AND P0, PT, R0, UR4, PT ;  /* 0x0000000400007c0c */ /* 0x000fda000bf06270 */
[----:B--2---:R-:W2:Y:S01]  /*12010*/  @!P0 LDC.64 R2, c[0x0][0x230] ;  /* 0x00008c00ff028b82 */ /* 0x004ea20000000a00 */
[C---:B-1----:R-:W-:Y:S02]  /*12020*/  @!P0 VIADD R5, R0.reuse, UR6 ;  /* 0x0000000600058c36 */ /* 0x042fe40008000000 */
[----:B------:R-:W-:Y:S02]  /*12030*/  @!P0 VIADD R0, R0, 0x80 ;  /* 0x0000008000008836 */ /* 0x000fe40000000000 */
[----:B--2---:R-:W-:-:S05]  /*12040*/  @!P0 IMAD.WIDE.U32 R2, R5, 0x8, R2 ;  /* 0x0000000805028825 */ /* 0x004fca00078e0002 */
[----:B------:R3:W-:Y:S02]  /*12050*/  @!P0 STG.E.64 desc[UR8][R2.64], R20 ;  /* 0x0000001402008986 */ /* 0x0007e4000c101b08 */
.L_x_24332:
[----:B------:R-:W-:Y:S05]  /*12060*/  BSYNC B0 ;  /* 0x0000000000007941 */ /* 0x000fea0003800000 */
.L_x_24326:
        /* <DEDUP_REMOVED lines=8> */
.L_x_24333:
        /* <DEDUP_REMOVED lines=9> */
.L_x_37872:


//--------------------- .text._ZN2at6native29vectorized_elementwise_kernelILi8EZZZNS0_15binary_internal21div_floor_kernel_cudaERNS_18TensorIteratorBaseEENKUlvE0_clEvENKUlvE_clEvEUldE_St5arrayIPcLm2EEEEviT0_T1_ --------------------------
	.section	.text._ZN2at6native29vectorized_elementwise_kernelILi8EZZZNS0_15binary_internal21div_floor_kernel_cudaERNS_18TensorIteratorBaseEENKUlvE0_clEvENKUlvE_clEvEUldE_St5arrayIPcLm2EEEEviT0_T1_,"ax",@progbits
	.align	128
        .global         _ZN2at6native29vectorized_elementwise_kernelILi8EZZZNS0_15binary_internal21div_floor_kernel_cudaERNS_18TensorIteratorBaseEENKUlvE0_clEvENKUlvE_clEvEUldE_St5arrayIPcLm2EEEEviT0_T1_
        .type           _ZN2at6native29vectorized_elementwise_kernelILi8EZZZNS0_15binary_internal21div_floor_kernel_cudaERNS_18TensorIteratorBaseEENKUlvE0_clEvENKUlvE_clEvEUldE_St5arrayIPcLm2EEEEviT0_T1_,@function
        .size           _ZN2at6native29vectorized_elementwise_kernelILi8EZZZNS0_15binary_internal21div_floor_kernel_cudaERNS_18TensorIteratorBaseEENKUlvE0_clEvENKUlvE_clEvEUldE_St5arrayIPcLm2EEEEviT0_T1_,(.L_x_37873 - _ZN2at6native29vectorized_elementwise_kernelILi8EZZZNS0_15binary_internal21div_floor_kernel_cudaERNS_18TensorIteratorBaseEENKUlvE0_clEvENKUlvE_clEvEUldE_St5arrayIPcLm2EEEEviT0_T1_)
        .other          _ZN2at6native29vectorized_elementwise_kernelILi8EZZZNS0_15binary_internal21div_floor_kernel_cudaERNS_18TensorIteratorBaseEENKUlvE0_clEvENKUlvE_clEvEUldE_St5arrayIPcLm2EEEEviT0_T1_,@"STO_CUDA_ENTRY STV_DEFAULT"
_ZN2at6native29vectorized_elementwise_kernelILi8EZZZNS0_15binary_internal21div_floor_kernel_cudaERNS_18TensorIteratorBaseEENKUlvE0_clEvENKUlvE_clEvEUldE_St5arrayIPcLm2EEEEviT0_T1_:
.text._ZN2at6native29vectorized_elementwise_kernelILi8EZZZNS0_15binary_internal21div_floor_kernel_cudaERNS_18TensorIteratorBaseEENKUlvE0_clEvENKUlvE_clEvEUldE_St5arrayIPcLm2EEEEviT0_T1_:
        /* <DEDUP_REMOVED lines=61> */
.L_x_24341:
        /* <DEDUP_REMOVED lines=12> */
.L_x_24340:
[----:B------:R-:W-:-:S07]  /*0490*/  IMAD.MOV.U32 R26, RZ, RZ, R29 ;  /* 0x000000ffff1a7224 */ /* 0x000fce00078e001d */
.L_x_24339:
[----:B------:R-:W-:Y:S05]  /*04a0*/  BSYNC B1 ;  /* 0x0000000000017941 */ /* 0x000fea0003800000 */
.L_x_24338:
        /* <DEDUP_REMOVED lines=13> */
.L_x_24347:
        /* <DEDUP_REMOVED lines=33> */
.L_x_24346:
[----:B------:R-:W-:-:S07]  /*0790*/  IMAD.MOV.U32 R26, RZ, RZ, R29 ;  /* 0x000000ffff1a7224 */ /* 0x000fce00078e001d */
.L_x_24345:
[----:B------:R-:W-:Y:S05]  /*07a0*/  BSYNC B2 ;  /* 0x0000000000027941 */ /* 0x000fea0003800000 */
.L_x_24344:
[----:B------:R-:W-:-:S13]  /*07b0*/  ISETP.GE.U32.AND P1, PT, R27, 0xc, PT ;  /* 0x0000000c1b00780c */ /* 0x000fda0003f26070 */
[----:B------:R-:W-:Y:S05]  /*07c0*/  @!P1 BRA `(.L_x_24343) ;  /* 0x0000000400d89947 */ /* 0x000fea0003800000 */
[----:B------:R-:W-:Y:S01]  /*07d0*/  BSSY B2, `(.L_x_24343) ;  /* 0x0000075000027945 */ /* 0x000fe20003800000 */
[----:B------:R-:W-:-:S07]  /*07e0*/  VIADD R22, R22, 0x10 ;  /* 0x0000001016167836 */ /* 0x000fce0000000000 */
.L_x_24348:
        /* <DEDUP_REMOVED lines=116> */
.L_x_24343:
[----:B------:R-:W-:Y:S05]  /*0f30*/  BSYNC B1 ;  /* 0x0000000000017941 */ /* 0x000fea0003800000 */
.L_x_24342:
        /* <DEDUP_REMOVED lines=20> */
.L_x_24350:
[----:B------:R-:W-:Y:S05]  /*1080*/  BSYNC B1 ;  /* 0x0000000000017941 */ /* 0x000fea0003800000 */
.L_x_24349:
[----:B------:R-:W-:-:S05]  /*1090*/  IMAD.MOV.U32 R21, RZ, RZ, R25 ;  /* 0x000000ffff157224 */ /* 0x000fca00078e0019 */
[----:B------:R-:W-:Y:S01]  /*10a0*/  LOP3.LUT R21, R21, 0x80000000, R9, 0xb8, !PT ;  /* 0x8000000015157812 */ /* 0x000fe200078eb809 */
[----:B------:R-:W-:Y:S06]  /*10b0*/  BRA `(.L_x_24337) ;  /* 0x00000000001c7947 */ /* 0x000fec0003800000 */
.L_x_24336:
[----:B------:R-:W-:-:S06]  /*10c0*/  DSETP.GTU.AND P1, PT, R2, +INF , PT ;  /* 0x7ff000000200742a */ /* 0x000fcc0003f2c000 */
[----:B------:R-:W-:-:S14]  /*10d0*/  DSETP.LE.AND P1, PT, R22, +INF , !P1 ;  /* 0x7ff000001600742a */ /* 0x000fdc0004f23000 */
[----:B------:R-:W0:Y:S01]  /*10e0*/  @!P1 LDC.64 R20, c[0x0][0x218] ;  /* 0x00008600ff149b82 */ /* 0x000e220000000a00 */
[----:B------:R-:W-:Y:S02]  /*10f0*/  @P1 DSETP.NEU.AND P2, PT, R22, +INF , PT ;  /* 0x7ff000001600142a */ /* 0x000fe40003f4d000 */
[----:B0-----:R-:W-:-:S06]  /*1100*/  @!P1 DADD R20, R8, R20 ;  /* 0x0000000008149229 */ /* 0x001fcc0000000014 */
[----:B------:R-:W-:Y:S02]  /*1110*/  @P1 FSEL R20, R8, RZ, P2 ;  /* 0x000000ff08141208 */ /* 0x000fe40001000000 */
[----:B------:R-:W-:-:S07]  /*1120*/  @P1 FSEL R21, R9, -QNAN , P2 ;  /* 0xfff8000009151808 */ /* 0x000fce0001000000 */
.L_x_24337:
[----:B------:R-:W-:Y:S05]  /*1130*/  BSYNC B0 ;  /* 0x0000000000007941 */ /* 0x000fea0003800000 */
.L_x_24335:
        /* <DEDUP_REMOVED lines=61> */
.L_x_24357:
        /* <DEDUP_REMOVED lines=12> */
.L_x_24356:
[----:B------:R-:W-:-:S07]  /*15d0*/  IMAD.MOV.U32 R26, RZ, RZ, R29 ;  /* 0x000000ffff1a7224 */ /* 0x000fce00078e001d */
.L_x_24355:
[----:B------:R-:W-:Y:S05]  /*15e0*/  BSYNC B1 ;  /* 0x0000000000017941 */ /* 0x000fea0003800000 */
.L_x_24354:
        /* <DEDUP_REMOVED lines=13> */
.L_x_24363:
        /* <DEDUP_REMOVED lines=33> */
.L_x_24362:
[----:B------:R-:W-:-:S07]  /*18d0*/  IMAD.MOV.U32 R26, RZ, RZ, R29 ;  /* 0x000000ffff1a7224 */ /* 0x000fce00078e001d */
.L_x_24361:
[----:B------:R-:W-:Y:S05]  /*18e0*/  BSYNC B2 ;  /* 0x0000000000027941 */ /* 0x000fea0003800000 */
.L_x_24360:
[----:B------:R-:W-:-:S13]  /*18f0*/  ISETP.GE.U32.AND P1, PT, R27, 0xc, PT ;  /* 0x0000000c1b00780c */ /* 0x000fda0003f26070 */
[----:B------:R-:W-:Y:S05]  /*1900*/  @!P1 BRA `(.L_x_24359) ;  /* 0x0000000400d89947 */ /* 0x000fea0003800000 */
[----:B------:R-:W-:Y:S01]  /*1910*/  BSSY B2, `(.L_x_24359) ;  /* 0x0000075000027945 */ /* 0x000fe20003800000 */
[----:B------:R-:W-:-:S07]  /*1920*/  VIADD R22, R22, 0x10 ;  /* 0x0000001016167836 */ /* 0x000fce0000000000 */
.L_x_24364:
        /* <DEDUP_REMOVED lines=116> */
.L_x_24359:
[----:B------:R-:W-:Y:S05]  /*2070*/  BSYNC B1 ;  /* 0x0000000000017941 */ /* 0x000fea0003800000 */
.L_x_24358:
        /* <DEDUP_REMOVED lines=20> */
.L_x_24366:
[----:B------:R-:W-:Y:S05]  /*21c0*/  BSYNC B1 ;  /* 0x0000000000017941 */ /* 0x000fea0003800000 */
.L_x_24365:
[----:B------:R-:W-:-:S05]  /*21d0*/  IMAD.MOV.U32 R21, RZ, RZ, R25 ;  /* 0x000000ffff157224 */ /* 0x000fca00078e0019 */
[----:B------:R-:W-:Y:S01]  /*21e0*/  LOP3.LUT R21, R21, 0x80000000, R11, 0xb8, !PT ;  /* 0x8000000015157812 */ /* 0x000fe200078eb80b */
[----:B------:R-:W-:Y:S06]  /*21f0*/  BRA `(.L_x_24353) ;  /* 0x00000000001c7947 */ /* 0x000fec0003800000 */
.L_x_24352:
[----:B------:R-:W-:-:S06]  /*2200*/  DSETP.GTU.AND P1, PT, R2, +INF , PT ;  /* 0x7ff000000200742a */ /* 0x000fcc0003f2c000 */
[----:B------:R-:W-:-:S14]  /*2210*/  DSETP.LE.AND P1, PT, R22, +INF , !P1 ;  /* 0x7ff000001600742a */ /* 0x000fdc0004f23000 */
[----:B------:R-:W0:Y:S01]  /*2220*/  @!P1 LDC.64 R20, c[0x0][0x218] ;  /* 0x00008600ff149b82 */ /* 0x000e220000000a00 */
[----:B------:R-:W-:Y:S02]  /*2230*/  @P1 DSETP.NEU.AND P2, PT, R22, +INF , PT ;  /* 0x7ff000001600142a */ /* 0x000fe40003f4d000 */
[----:B0-----:R-:W-:-:S06]  /*2240*/  @!P1 DADD R20, R10, R20 ;  /* 0x000000000a149229 */ /* 0x001fcc0000000014 */
[----:B------:R-:W-:Y:S02]  /*2250*/  @P1 FSEL R20, R10, RZ, P2 ;  /* 0x000000ff0a141208 */ /* 0x000fe40001000000 */
[----:B------:R-:W-:-:S07]  /*2260*/  @P1 FSEL R21, R11, -QNAN , P2 ;  /* 0xfff800000b151808 */ /* 0x000fce0001000000 */
.L_x_24353:
[----:B------:R-:W-:Y:S05]  /*2270*/  BSYNC B0 ;  /* 0x0000000000007941 */ /* 0x000fea0003800000 */
.L_x_24351:
        /* <DEDUP_REMOVED lines=60> */
.L_x_24373:
        /* <DEDUP_REMOVED lines=12> */
.L_x_24372:
[----:B------:R-:W-:-:S07]  /*2700*/  IMAD.MOV.U32 R26, RZ, RZ, R29 ;  /* 0x000000ffff1a7224 */ /* 0x000fce00078e001d */
.L_x_24371:
[----:B------:R-:W-:Y:S05]  /*2710*/  BSYNC B1 ;  /* 0x0000000000017941 */ /* 0x000fea0003800000 */
.L_x_24370:
        /* <DEDUP_REMOVED lines=13> */
.L_x_24379:
        /* <DEDUP_REMOVED lines=33> */
.L_x_24378:
[----:B------:R-:W-:-:S07]  /*2a00*/  IMAD.MOV.U32 R26, RZ, RZ, R29 ;  /* 0x000000ffff1a7224 */ /* 0x000fce00078e001d */
.L_x_24377:
[----:B------:R-:W-:Y:S05]  /*2a10*/  BSYNC B2 ;  /* 0x0000000000027941 */ /* 0x000fea0003800000 */
.L_x_24376:
[----:B------:R-:W-:-:S13]  /*2a20*/  ISETP.GE.U32.AND P1, PT, R27, 0xc, PT ;  /* 0x0000000c1b00780c */ /* 0x000fda0003f26070 */
[----:B------:R-:W-:Y:S05]  /*2a30*/  @!P1 BRA `(.L_x_24375) ;  /* 0x0000000400d89947 */ /* 0x000fea0003800000 */
[----:B------:R-:W-:Y:S01]  /*2a40*/  BSSY B2, `(.L_x_24375) ;  /* 0x0000075000027945 */ /* 0x000fe20003800000 */
[----:B------:R-:W-:-:S07]  /*2a50*/  VIADD R22, R22, 0x10 ;  /* 0x0000001016167836 */ /* 0x000fce0000000000 */
.L_x_24380:
        /* <DEDUP_REMOVED lines=116> */
.L_x_24375:
[----:B------:R-:W-:Y:S05]  /*31a0*/  BSYNC B1 ;  /* 0x0000000000017941 */ /* 0x000fea0003800000 */
.L_x_24374:
        /* <DEDUP_REMOVED lines=20> */
.L_x_24382:
[----:B------:R-:W-:Y:S05]  /*32f0*/  BSYNC B1 ;  /* 0x0000000000017941 */ /* 0x000fea0003800000 */
.L_x_24381:
[----:B------:R-:W-:-:S05]  /*3300*/  IMAD.MOV.U32 R21, RZ, RZ, R25 ;  /* 0x000000ffff157224 */ /* 0x000fca00078e0019 */
[----:B------:R-:W-:Y:S01]  /*3310*/  LOP3.LUT R21, R21, 0x80000000, R17, 0xb8, !PT ;  /* 0x8000000015157812 */ /* 0x000fe200078eb811 */
[----:B------:R-:W-:Y:S06]  /*3320*/  BRA `(.L_x_24369) ;  /* 0x00000000001c7947 */ /* 0x000fec0003800000 */
.L_x_24368:
[----:B------:R-:W-:-:S06]  /*3330*/  DSETP.GTU.AND P1, PT, R2, +INF , PT ;  /* 0x7ff000000200742a */ /* 0x000fcc0003f2c000 */
[----:B------:R-:W-:-:S14]  /*3340*/  DSETP.LE.AND P1, PT, R22, +INF , !P1 ;  /* 0x7ff000001600742a */ /* 0x000fdc0004f23000 */
[----:B------:R-:W0:Y:S01]  /*3350*/  @!P1 LDC.64 R20, c[0x0][0x218] ;  /* 0x00008600ff149b82 */ /* 0x000e220000000a00 */
[----:B------:R-:W-:Y:S02]  /*3360*/  @P1 DSETP.NEU.AND P2, PT, R22, +INF , PT ;  /* 0x7ff000001600142a */ /* 0x000fe40003f4d000 */
[----:B0-----:R-:W-:-:S06]  /*3370*/  @!P1 DADD R20, R16, R20 ;  /* 0x0000000010149229 */ /* 0x001fcc0000000014 */
[----:B------:R-:W-:Y:S02]  /*3380*/  @P1 FSEL R20, R16, RZ, P2 ;  /* 0x000000ff10141208 */ /* 0x000fe40001000000 */
[----:B------:R-:W-:-:S07]  /*3390*/  @P1 FSEL R21, R17, -QNAN , P2 ;  /* 0xfff8000011151808 */ /* 0x000fce0001000000 */
.L_x_24369:
[----:B------:R-:W-:Y:S05]  /*33a0*/  BSYNC B0 ;  /* 0x0000000000007941 */ /* 0x000fea0003800000 */
.L_x_24367:
        /* <DEDUP_REMOVED lines=60> */
.L_x_24389:
        /* <DEDUP_REMOVED lines=12> */
.L_x_24388:
[----:B------:R-:W-:-:S07]  /*3830*/  IMAD.MOV.U32 R26, RZ, RZ, R29 ;  /* 0x000000ffff1a7224 */ /* 0x000fce00078e001d */
.L_x_24387:
[----:B------:R-:W-:Y:S05]  /*3840*/  BSYNC B1 ;  /* 0x0000000000017941 */ /* 0x000fea0003800000 */
.L_x_24386:
        /* <DEDUP_REMOVED lines=13> */
.L_x_24395:
        /* <DEDUP_REMOVED lines=33> */
.L_x_24394:
[----:B------:R-:W-:-:S07]  /*3b30*/  IMAD.MOV.U32 R26, RZ, RZ, R29 ;  /* 0x000000ffff1a7224 */ /* 0x000fce00078e001d */
.L_x_24393:
[----:B------:R-:W-:Y:S05]  /*3b40*/  BSYNC B2 ;  /* 0x0000000000027941 */ /* 0x000fea0003800000 */
.L_x_24392:
[----:B------:R-:W-:-:S13]  /*3b50*/  ISETP.GE.U32.AND P1, PT, R27, 0xc, PT ;  /* 0x0000000c1b00780c */ /* 0x000fda0003f26070 */
[----:B------:R-:W-:Y:S05]  /*3b60*/  @!P1 BRA `(.L_x_24391) ;  /* 0x0000000400d89947 */ /* 0x000fea0003800000 */
[----:B------:R-:W-:Y:S01]  /*3b70*/  BSSY B2, `(.L_x_24391) ;  /* 0x0000075000027945 */ /* 0x000fe20003800000 */
[----:B------:R-:W-:-:S07]  /*3b80*/  VIADD R22, R22, 0x10 ;  /* 0x0000001016167836 */ /* 0x000fce0000000000 */
.L_x_24396:
        /* <DEDUP_REMOVED lines=116> */
.L_x_24391:
[----:B------:R-:W-:Y:S05]  /*42d0*/  BSYNC B1 ;  /* 0x0000000000017941 */ /* 0x000fea0003800000 */
.L_x_24390:
        /* <DEDUP_REMOVED lines=20> */
.L_x_24398:
[----:B------:R-:W-:Y:S05]  /*4420*/  BSYNC B1 ;  /* 0x0000000000017941 */ /* 0x000fea0003800000 */
.L_x_24397:
[----:B------:R-:W-:-:S05]  /*4430*/  IMAD.MOV.U32 R21, RZ, RZ, R25 ;  /* 0x000000ffff157224 */ /* 0x000fca00078e0019 */
[----:B------:R-:W-:Y:S01]  /*4440*/  LOP3.LUT R21, R21, 0x80000000, R19, 0xb8, !PT ;  /* 0x8000000015157812 */ /* 0x000fe200078eb813 */
[----:B------:R-:W-:Y:S06]  /*4450*/  BRA `(.L_x_24385) ;  /* 0x00000000001c7947 */ /* 0x000fec0003800000 */
.L_x_24384:
[----:B------:R-:W-:-:S06]  /*4460*/  DSETP.GTU.AND P1, PT, R2, +INF , PT ;  /* 0x7ff000000200742a */ /* 0x000fcc0003f2c000 */
[----:B------:R-:W-:-:S14]  /*4470*/  DSETP.LE.AND P1, PT, R22, +INF , !P1 ;  /* 0x7ff000001600742a */ /* 0x000fdc0004f23000 */
[----:B------:R-:W0:Y:S01]  /*4480*/  @!P1 LDC.64 R20, c[0x0][0x218] ;  /* 0x00008600ff149b82 */ /* 0x000e220000000a00 */
[----:B------:R-:W-:Y:S02]  /*4490*/  @P1 DSETP.NEU.AND P2, PT, R22, +INF , PT ;  /* 0x7ff000001600142a */ /* 0x000fe40003f4d000 */
[----:B0-----:R-:W-:-:S06]  /*44a0*/  @!P1 DADD R20, R18, R20 ;  /* 0x0000000012149229 */ /* 0x001fcc0000000014 */
[----:B------:R-:W-:Y:S02]  /*44b0*/  @P1 FSEL R20, R18, RZ, P2 ;  /* 0x000000ff12141208 */ /* 0x000fe40001000000 */
[----:B------:R-:W-:-:S07]  /*44c0*/  @P1 FSEL R21, R19, -QNAN , P2 ;  /* 0xfff8000013151808 */ /* 0x000fce0001000000 */
.L_x_24385:
[----:B------:R-:W-:Y:S05]  /*44d0*/  BSYNC B0 ;  /* 0x0000000000007941 */ /* 0x000fea0003800000 */
.L_x_24383:
        /* <DEDUP_REMOVED lines=60> */
.L_x_24405:
        /* <DEDUP_REMOVED lines=12> */
.L_x_24404:
[----:B------:R-:W-:-:S07]  /*4960*/  IMAD.MOV.U32 R26, RZ, RZ, R29 ;  /* 0x000000ffff1a7224 */ /* 0x000fce00078e001d */
.L_x_24403:
[----:B------:R-:W-:Y:S05]  /*4970*/  BSYNC B1 ;  /* 0x0000000000017941 */ /* 0x000fea0003800000 */
.L_x_24402:
        /* <DEDUP_REMOVED lines=13> */
.L_x_24411:
        /* <DEDUP_REMOVED lines=33> */
.L_x_24410:
[----:B------:R-:W-:-:S07]  /*4c60*/  IMAD.MOV.U32 R26, RZ, RZ, R29 ;  /* 0x000000ffff1a7224 */ /* 0x000fce00078e001d */
.L_x_24409:
[----:B------:R-:W-:Y:S05]  /*4c70*/  BSYNC B2 ;  /* 0x0000000000027941 */ /* 0x000fea0003800000 */
.L_x_24408:
[----:B------:R-:W-:-:S13]  /*4c80*/  ISETP.GE.U32.AND P1, PT, R27, 0xc, PT ;  /* 0x0000000c1b00780c */ /* 0x000fda0003f26070 */
[----:B------:R-:W-:Y:S05]  /*4c90*/  @!P1 BRA `(.L_x_24407) ;  /* 0x0000000400d89947 */ /* 0x000fea0003800000 */
[----:B------:R-:W-:Y:S01]  /*4ca0*/  BSSY B2, `(.L_x_24407) ;  /* 0x0000075000027945 */ /* 0x000fe20003800000 */
[----:B------:R-:W-:-:S07]  /*4cb0*/  VIADD R22, R22, 0x10 ;  /* 0x0000001016167836 */ /* 0x000fce0000000000 */
.L_x_24412:
        /* <DEDUP_REMOVED lines=116> */
.L_x_24407:
[----:B------:R-:W-:Y:S05]  /*5400*/  BSYNC B1 ;  /* 0x0000000000017941 */ /* 0x000fea0003800000 */
.L_x_24406:
        /* <DEDUP_REMOVED lines=20> */
.L_x_24414:
[----:B------:R-:W-:Y:S05]  /*5550*/  BSYNC B1 ;  /* 0x0000000000017941 */ /* 0x000fea0003800000 */
.L_x_24413:
[----:B------:R-:W-:-:S05]  /*5560*/  IMAD.MOV.U32 R21, RZ, RZ, R25 ;  /* 0x000000ffff157224 */ /* 0x000fca00078e0019 */
[----:B------:R-:W-:Y:S01]  /*5570*/  LOP3.LUT R21, R21, 0x80000000, R13, 0xb8, !PT ;  /* 0x8000000015157812 */ /* 0x000fe200078eb80d */
[----:B------:R-:W-:Y:S06]  /*5580*/  BRA `(.L_x_24401) ;  /* 0x00000000001c7947 */ /* 0x000fec0003800000 */
.L_x_24400:
[----:B------:R-:W-:-:S06]  /*5590*/  DSETP.GTU.AND P1, PT, R2, +INF , PT ;  /* 0x7ff000000200742a */ /* 0x000fcc0003f2c000 */
[----:B------:R-:W-:-:S14]  /*55a0*/  DSETP.LE.AND P1, PT, R22, +INF , !P1 ;  /* 0x7ff000001600742a */ /* 0x000fdc0004f23000 */
[----:B------:R-:W0:Y:S01]  /*55b0*/  @!P1 LDC.64 R20, c[0x0][0x218] ;  /* 0x00008600ff149b82 */ /* 0x000e220000000a00 */
[----:B------:R-:W-:Y:S02]  /*55c0*/  @P1 DSETP.NEU.AND P2, PT, R22, +INF , PT ;  /* 0x7ff000001600142a */ /* 0x000fe40003f4d000 */
[----:B0-----:R-:W-:-:S06]  /*55d0*/  @!P1 DADD R20, R12, R20 ;  /* 0x000000000c149229 */ /* 0x001fcc0000000014 */
[----:B------:R-:W-:Y:S02]  /*55e0*/  @P1 FSEL R20, R12, RZ, P2 ;  /* 0x000000ff0c141208 */ /* 0x000fe40001000000 */
[----:B------:R-:W-:-:S07]  /*55f0*/  @P1 FSEL R21, R13, -QNAN , P2 ;  /* 0xfff800000d151808 */ /* 0x000fce0001000000 */
.L_x_24401:
[----:B------:R-:W-:Y:S05]  /*5600*/  BSYNC B0 ;  /* 0x0000000000007941 */ /* 0x000fea0003800000 */
.L_x_24399:
        /* <DEDUP_REMOVED lines=60> */
.L_x_24421:
        /* <DEDUP_REMOVED lines=12> */
.L_x_24420:
[----:B------:R-:W-:-:S07]  /*5a90*/  IMAD.MOV.U32 R26, RZ, RZ, R29 ;  /* 0x000000ffff1a7224 */ /* 0x000fce00078e001d */
.L_x_24419:
[----:B------:R-:W-:Y:S05]  /*5aa0*/  BSYNC B1 ;  /* 0x0000000000017941 */ /* 0x000fea0003800000 */
.L_x_24418:
        /* <DEDUP_REMOVED lines=13> */
.L_x_24427:
        /* <DEDUP_REMOVED lines=33> */
.L_x_24426:
[----:B------:R-:W-:-:S07]  /*5d90*/  IMAD.MOV.U32 R26, RZ, RZ, R29 ;  /* 0x000000ffff1a7224 */ /* 0x000fce00078e001d */
.L_x_24425:
[----:B------:R-:W-:Y:S05]  /*5da0*/  BSYNC B2 ;  /* 0x0000000000027941 */ /* 0x000fea0003800000 */
.L_x_24424:
[----:B------:R-:W-:-:S13]  /*5db0*/  ISETP.GE.U32.AND P1, PT, R27, 0xc, PT ;  /* 0x0000000c1b00780c */ /* 0x000fda0003f26070 */
[----:B------:R-:W-:Y:S05]  /*5dc0*/  @!P1 BRA `(.L_x_24423) ;  /* 0x0000000400d89947 */ /* 0x000fea0003800000 */
[----:B------:R-:W-:Y:S01]  /*5dd0*/  BSSY B2, `(.L_x_24423) ;  /* 0x0000075000027945 */ /* 0x000fe20003800000 */
[----:B------:R-:W-:-:S07]  /*5de0*/  VIADD R22, R22, 0x10 ;  /* 0x0000001016167836 */ /* 0x000fce0000000000 */
.L_x_24428:
        /* <DEDUP_REMOVED lines=116> */
.L_x_24423:
[----:B------:R-:W-:Y:S05]  /*6530*/  BSYNC B1 ;  /* 0x0000000000017941 */ /* 0x000fea0003800000 */
.L_x_24422:
        /* <DEDUP_REMOVED lines=20> */
.L_x_24430:
[----:B------:R-:W-:Y:S05]  /*6680*/  BSYNC B1 ;  /* 0x0000000000017941 */ /* 0x000fea0003800000 */
.L_x_24429:
[----:B------:R-:W-:-:S05]  /*6690*/  IMAD.MOV.U32 R21, RZ, RZ, R25 ;  /* 0x000000ffff157224 */ /* 0x000fca00078e0019 */
[----:B------:R-:W-:Y:S01]  /*66a0*/  LOP3.LUT R21, R21, 0x80000000, R15, 0xb8, !PT ;  /* 0x8000000015157812 */ /* 0x000fe200078eb80f */
[----:B------:R-:W-:Y:S06]  /*66b0*/  BRA `(.L_x_24417) ;  /* 0x00000000001c7947 */ /* 0x000fec0003800000 */
.L_x_24416:
[----:B------:R-:W-:-:S06]  /*66c0*/  DSETP.GTU.AND P1, PT, R2, +INF , PT ;  /* 0x7ff000000200742a */ /* 0x000fcc0003f2c000 */
[----:B------:R-:W-:-:S14]  /*66d0*/  DSETP.LE.AND P1, PT, R22, +INF , !P1 ;  /* 0x7ff000001600742a */ /* 0x000fdc0004f23000 */
[----:B------:R-:W0:Y:S01]  /*66e0*/  @!P1 LDC.64 R20, c[0x0][0x218] ;  /* 0x00008600ff149b82 */ /* 0x000e220000000a00 */
[----:B------:R-:W-:Y:S02]  /*66f0*/  @P1 DSETP.NEU.AND P2, PT, R22, +INF , PT ;  /* 0x7ff000001600142a */ /* 0x000fe40003f4d000 */
[----:B0-----:R-:W-:-:S06]  /*6700*/  @!P1 DADD R20, R14, R20 ;  /* 0x000000000e149229 */ /* 0x001fcc0000000014 */
[----:B------:R-:W-:Y:S02]  /*6710*/  @P1 FSEL R20, R14, RZ, P2 ;  /* 0x000000ff0e141208 */ /* 0x000fe40001000000 */
[----:B------:R-:W-:-:S07]  /*6720*/  @P1 FSEL R21, R15, -QNAN , P2 ;  /* 0xfff800000f151808 */ /* 0x000fce0001000000 */
.L_x_24417:
[----:B------:R-:W-:Y:S05]  /*6730*/  BSYNC B0 ;  /* 0x0000000000007941 */ /* 0x000fea0003800000 */
.L_x_24415:
        /* <DEDUP_REMOVED lines=60> */
.L_x_24437:
        /* <DEDUP_REMOVED lines=12> */
.L_x_24436:
[----:B------:R-:W-:-:S07]  /*6bc0*/  IMAD.MOV.U32 R26, RZ, RZ, R29 ;  /* 0x000000ffff1a7224 */ /* 0x000fce00078e001d */
.L_x_24435:
[----:B------:R-:W-:Y:S05]  /*6bd0*/  BSYNC B1 ;  /* 0x0000000000017941 */ /* 0x000fea0003800000 */
.L_x_24434:
        /* <DEDUP_REMOVED lines=13> */
.L_x_24443:
        /* <DEDUP_REMOVED lines=33> */
.L_x_24442:
[----:B------:R-:W-:-:S07]  /*6ec0*/  IMAD.MOV.U32 R26, RZ, RZ, R29 ;  /* 0x000000ffff1a7224 */ /* 0x000fce00078e001d */
.L_x_24441:
[----:B------:R-:W-:Y:S05]  /*6ed0*/  BSYNC B2 ;  /* 0x0000000000027941 */ /* 0x000fea0003800000 */
.L_x_24440:
[----:B------:R-:W-:-:S13]  /*6ee0*/  ISETP.GE.U32.AND P1, PT, R27, 0xc, PT ;  /* 0x0000000c1b00780c */ /* 0x000fda0003f26070 */
[----:B------:R-:W-:Y:S05]  /*6ef0*/  @!P1 BRA `(.L_x_24439) ;  /* 0x0000000400d89947 */ /* 0x000fea0003800000 */
[----:B------:R-:W-:Y:S01]  /*6f00*/  BSSY B2, `(.L_x_24439) ;  /* 0x0000075000027945 */ /* 0x000fe20003800000 */
[----:B------:R-:W-:-:S07]  /*6f10*/  VIADD R22, R22, 0x10 ;  /* 0x0000001016167836 */ /* 0x000fce0000000000 */
.L_x_24444:
        /* <DEDUP_REMOVED lines=116> */
.L_x_24439:
[----:B------:R-:W-:Y:S05]  /*7660*/  BSYNC B1 ;  /* 0x0000000000017941 */ /* 0x000fea0003800000 */
.L_x_24438:
        /* <DEDUP_REMOVED lines=20> */
.L_x_24446:
[----:B------:R-:W-:Y:S05]  /*77b0*/  BSYNC B1 ;  /* 0x0000000000017941 */ /* 0x000fea0003800000 */
.L_x_24445:
[----:B------:R-:W-:-:S05]  /*77c0*/  IMAD.MOV.U32 R21, RZ, RZ, R25 ;  /* 0x000000ffff157224 */ /* 0x000fca00078e0019 */
[----:B------:R-:W-:Y:S01]  /*77d0*/  LOP3.LUT R21, R21, 0x80000000, R5, 0xb8, !PT ;  /* 0x8000000015157812 */ /* 0x000fe200078eb805 */
[----:B------:R-:W-:Y:S06]  /*77e0*/  BRA `(.L_x_24433) ;  /* 0x00000000001c7947 */ /* 0x000fec0003800000 */
.L_x_24432:
[----:B------:R-:W-:-:S06]  /*77f0*/  DSETP.GTU.AND P1, PT, R2, +INF , PT ;  /* 0x7ff000000200742a */ /* 0x000fcc0003f2c000 */
[----:B------:R-:W-:-:S14]  /*7800*/  DSETP.LE.AND P1, PT, R22, +INF , !P1 ;  /* 0x7ff000001600742a */ /* 0x000fdc0004f23000 */
[----:B------:R-:W0:Y:S01]  /*7810*/  @!P1 LDC.64 R20, c[0x0][0x218] ;  /* 0x00008600ff149b82 */ /* 0x000e220000000a00 */
[----:B------:R-:W-:Y:S02]  /*7820*/  @P1 DSETP.NEU.AND P2, PT, R22, +INF , PT ;  /* 0x7ff000001600142a */ /* 0x000fe40003f4d000 */
[----:B0-----:R-:W-:-:S06]  /*7830*/  @!P1 DADD R20, R4, R20 ;  /* 0x0000000004149229 */ /* 0x001fcc0000000014 */
[----:B------:R-:W-:Y:S02]  /*7840*/  @P1 FSEL R20, R4, RZ, P2 ;  /* 0x000000ff04141208 */ /* 0x000fe40001000000 */
[----:B------:R-:W-:-:S07]  /*7850*/  @P1 FSEL R21, R5, -QNAN , P2 ;  /* 0xfff8000005151808 */ /* 0x000fce0001000000 */
.L_x_24433:
[----:B------:R-:W-:Y:S05]  /*7860*/  BSYNC B0 ;  /* 0x0000000000007941 */ /* 0x000fea0003800000 */
.L_x_24431:
        /* <DEDUP_REMOVED lines=59> */
.L_x_24453:
        /* <DEDUP_REMOVED lines=12> */
.L_x_24452:
[----:B------:R-:W-:Y:S02]  /*7ce0*/  IMAD.MOV.U32 R22, RZ, RZ, R26 ;  /* 0x000000ffff167224 */ /* 0x000fe400078e001a */
[----:B------:R-:W-:-:S07]  /*7cf0*/  IMAD.MOV.U32 R26, RZ, RZ, R27 ;  /* 0x000000ffff1a7224 */ /* 0x000fce00078e001b */
.L_x_24451:
[----:B------:R-:W-:Y:S05]  /*7d00*/  BSYNC B1 ;  /* 0x0000000000017941 */ /* 0x000fea0003800000 */
.L_x_24450:
        /* <DEDUP_REMOVED lines=13> */
.L_x_24459:
        /* <DEDUP_REMOVED lines=33> */
.L_x_24458:
[----:B------:R-:W-:Y:S02]  /*7ff0*/  IMAD.MOV.U32 R22, RZ, RZ, R26 ;  /* 0x000000ffff167224 */ /* 0x000fe400078e001a */
[----:B------:R-:W-:-:S07]  /*8000*/  IMAD.MOV.U32 R26, RZ, RZ, R27 ;  /* 0x000000ffff1a7224 */ /* 0x000fce00078e001b */
.L_x_24457:
[----:B------:R-:W-:Y:S05]  /*8010*/  BSYNC B2 ;  /* 0x0000000000027941 */ /* 0x000fea0003800000 */
.L_x_24456:
[----:B------:R-:W-:-:S13]  /*8020*/  ISETP.GE.U32.AND P0, PT, R23, 0xc, PT ;  /* 0x0000000c1700780c */ /* 0x000fda0003f06070 */
[----:B------:R-:W-:Y:S05]  /*8030*/  @!P0 BRA `(.L_x_24455) ;  /* 0x0000000400d88947 */ /* 0x000fea0003800000 */
[----:B------:R-:W-:Y:S01]  /*8040*/  BSSY B2, `(.L_x_24455) ;  /* 0x0000075000027945 */ /* 0x000fe20003800000 */
[----:B------:R-:W-:-:S07]  /*8050*/  VIADD R24, R24, 0x10 ;  /* 0x0000001018187836 */ /* 0x000fce0000000000 */
.L_x_24460:
        /* <DEDUP_REMOVED lines=116> */
.L_x_24455:
[----:B------:R-:W-:Y:S05]  /*87a0*/  BSYNC B1 ;  /* 0x0000000000017941 */ /* 0x000fea0003800000 */
.L_x_24454:
        /* <DEDUP_REMOVED lines=20> */
.L_x_24462:
[----:B------:R-:W-:Y:S05]  /*88f0*/  BSYNC B1 ;  /* 0x0000000000017941 */ /* 0x000fea0003800000 */
.L_x_24461:
[----:B------:R-:W-:Y:S02]  /*8900*/  IMAD.MOV.U32 R23, RZ, RZ, R25 ;  /* 0x000000ffff177224 */ /* 0x000fe400078e0019 */
[----:B------:R-:W-:-:S03]  /*8910*/  IMAD.MOV.U32 R22, RZ, RZ, R20 ;  /* 0x000000ffff167224 */ /* 0x000fc600078e0014 */
[----:B------:R-:W-:Y:S01]  /*8920*/  LOP3.LUT R23, R23, 0x80000000, R7, 0xb8, !PT ;  /* 0x8000000017177812 */ /* 0x000fe200078eb807 */
[----:B------:R-:W-:Y:S06]  /*8930*/  BRA `(.L_x_24449) ;  /* 0x00000000001c7947 */ /* 0x000fec0003800000 */
.L_x_24448:
[----:B------:R-:W-:-:S06]  /*8940*/  DSETP.GTU.AND P0, PT, R2, +INF , PT ;  /* 0x7ff000000200742a */ /* 0x000fcc0003f0c000 */
[----:B------:R-:W-:-:S14]  /*8950*/  DSETP.LE.AND P0, PT, R20, +INF , !P0 ;  /* 0x7ff000001400742a */ /* 0x000fdc0004703000 */
[----:B------:R-:W0:Y:S01]  /*8960*/  @!P0 LDC.64 R22, c[0x0][0x218] ;  /* 0x00008600ff168b82 */ /* 0x000e220000000a00 */
[----:B------:R-:W-:Y:S02]  /*8970*/  @P0 DSETP.NEU.AND P1, PT, R20, +INF , PT ;  /* 0x7ff000001400042a */ /* 0x000fe40003f2d000 */
[----:B0-----:R-:W-:-:S06]  /*8980*/  @!P0 DADD R22, R6, R22 ;  /* 0x0000000006168229 */ /* 0x001fcc0000000016 */
[----:B------:R-:W-:Y:S02]  /*8990*/  @P0 FSEL R22, R6, RZ, P1 ;  /* 0x000000ff06160208 */ /* 0x000fe40000800000 */
[----:B------:R-:W-:-:S07]  /*89a0*/  @P0 FSEL R23, R7, -QNAN , P1 ;  /* 0xfff8000007170808 */ /* 0x000fce0000800000 */
.L_x_24449:
[----:B------:R-:W-:Y:S05]  /*89b0*/  BSYNC B0 ;  /* 0x0000000000007941 */ /* 0x000fea0003800000 */
.L_x_24447:
        /* <DEDUP_REMOVED lines=34> */
.L_x_24334:
        /* <DEDUP_REMOVED lines=97> */
.L_x_24471:
        /* <DEDUP_REMOVED lines=12> */
.L_x_24470:
[----:B------:R-:W-:Y:S02]  /*92b0*/  IMAD.MOV.U32 R20, RZ, RZ, R27 ;  /* 0x000000ffff147224 */ /* 0x000fe400078e001b */
[----:B------:R-:W-:-:S07]  /*92c0*/  IMAD.MOV.U32 R27, RZ, RZ, R28 ;  /* 0x000000ffff1b7224 */ /* 0x000fce00078e001c */
.L_x_24469:
[----:B------:R-:W-:Y:S05]  /*92d0*/  BSYNC B2 ;  /* 0x0000000000027941 */ /* 0x000fea0003800000 */
.L_x_24468:
        /* <DEDUP_REMOVED lines=13> */
.L_x_24477:
        /* <DEDUP_REMOVED lines=33> */
.L_x_24476:
[----:B------:R-:W-:Y:S02]  /*95c0*/  IMAD.MOV.U32 R20, RZ, RZ, R27 ;  /* 0x000000ffff147224 */ /* 0x000fe400078e001b */
[----:B------:R-:W-:-:S07]  /*95d0*/  IMAD.MOV.U32 R27, RZ, RZ, R28 ;  /* 0x000000ffff1b7224 */ /* 0x000fce00078e001c */
.L_x_24475:
[----:B------:R-:W-:Y:S05]  /*95e0*/  BSYNC B3 ;  /* 0x0000000000037941 */ /* 0x000fea0003800000 */
.L_x_24474:
[----:B------:R-:W-:-:S13]  /*95f0*/  ISETP.GE.U32.AND P0, PT, R25, 0xc, PT ;  /* 0x0000000c1900780c */ /* 0x000fda0003f06070 */
[----:B------:R-:W-:Y:S05]  /*9600*/  @!P0 BRA `(.L_x_24473) ;  /* 0x0000000400d88947 */ /* 0x000fea0003800000 */
[----:B------:R-:W-:Y:S01]  /*9610*/  BSSY B3, `(.L_x_24473) ;  /* 0x0000075000037945 */ /* 0x000fe20003800000 */
[----:B------:R-:W-:-:S07]  /*9620*/  VIADD R26, R26, 0x10 ;  /* 0x000000101a1a7836 */ /* 0x000fce0000000000 */
.L_x_24478:
        /* <DEDUP_REMOVED lines=116> */
.L_x_24473:
[----:B------:R-:W-:Y:S05]  /*9d70*/  BSYNC B2 ;  /* 0x0000000000027941 */ /* 0x000fea0003800000 */
.L_x_24472:
        /* <DEDUP_REMOVED lines=19> */
.L_x_24480:
[----:B------:R-:W-:Y:S05]  /*9eb0*/  BSYNC B2 ;  /* 0x0000000000027941 */ /* 0x000fea0003800000 */
.L_x_24479:
[----:B------:R-:W-:Y:S02]  /*9ec0*/  IMAD.MOV.U32 R19, RZ, RZ, R25 ;  /* 0x000000ffff137224 */ /* 0x000fe400078e0019 */
[----:B------:R-:W-:-:S03]  /*9ed0*/  IMAD.MOV.U32 R18, RZ, RZ, R24 ;  /* 0x000000ffff127224 */ /* 0x000fc600078e0018 */
[----:B------:R-:W-:Y:S01]  /*9ee0*/  LOP3.LUT R19, R19, 0x80000000, R23, 0xb8, !PT ;  /* 0x8000000013137812 */ /* 0x000fe200078eb817 */
[----:B------:R-:W-:Y:S06]  /*9ef0*/  BRA `(.L_x_24467) ;  /* 0x00000000001c7947 */ /* 0x000fec0003800000 */
.L_x_24466:
[----:B------:R-:W-:-:S06]  /*9f00*/  DSETP.GTU.AND P0, PT, R10, +INF , PT ;  /* 0x7ff000000a00742a */ /* 0x000fcc0003f0c000 */
[----:B------:R-:W-:-:S14]  /*9f10*/  DSETP.LE.AND P0, PT, R20, +INF , !P0 ;  /* 0x7ff000001400742a */ /* 0x000fdc0004703000 */
[----:B------:R-:W0:Y:S01]  /*9f20*/  @!P0 LDC.64 R18, c[0x0][0x218] ;  /* 0x00008600ff128b82 */ /* 0x000e220000000a00 */
[----:B------:R-:W-:Y:S02]  /*9f30*/  @P0 DSETP.NEU.AND P2, PT, R20, +INF , PT ;  /* 0x7ff000001400042a */ /* 0x000fe40003f4d000 */
[----:B0-----:R-:W-:-:S06]  /*9f40*/  @!P0 DADD R18, R22, R18 ;  /* 0x0000000016128229 */ /* 0x001fcc0000000012 */
[----:B------:R-:W-:Y:S02]  /*9f50*/  @P0 FSEL R18, R22, RZ, P2 ;  /* 0x000000ff16120208 */ /* 0x000fe40001000000 */
[----:B------:R-:W-:-:S07]  /*9f60*/  @P0 FSEL R19, R23, -QNAN , P2 ;  /* 0xfff8000017130808 */ /* 0x000fce0001000000 */
.L_x_24467:
[----:B------:R-:W-:Y:S05]  /*9f70*/  BSYNC B0 ;  /* 0x0000000000007941 */ /* 0x000fea0003800000 */
.L_x_24465:
        /* <DEDUP_REMOVED lines=23> */
.L_x_24464:
[----:B------:R-:W-:Y:S05]  /*a0f0*/  BSYNC B1 ;  /* 0x0000000000017941 */ /* 0x000fea0003800000 */
.L_x_24463:
        /* <DEDUP_REMOVED lines=43> */
.L_x_24489:
        /* <DEDUP_REMOVED lines=12> */
.L_x_24488:
[----:B------:R-:W-:Y:S02]  /*a470*/  IMAD.MOV.U32 R26, RZ, RZ, R29 ;  /* 0x000000ffff1a7224 */ /* 0x000fe400078e001d */
[----:B------:R-:W-:-:S07]  /*a480*/  IMAD.MOV.U32 R29, RZ, RZ, R27 ;  /* 0x000000ffff1d7224 */ /* 0x000fce00078e001b */
.L_x_24487:
[----:B------:R-:W-:Y:S05]  /*a490*/  BSYNC B2 ;  /* 0x0000000000027941 */ /* 0x000fea0003800000 */
.L_x_24486:
        /* <DEDUP_REMOVED lines=13> */
.L_x_24495:
        /* <DEDUP_REMOVED lines=33> */
.L_x_24494:
[----:B------:R-:W-:Y:S02]  /*a780*/  IMAD.MOV.U32 R26, RZ, RZ, R29 ;  /* 0x000000ffff1a7224 */ /* 0x000fe400078e001d */
[----:B------:R-:W-:-:S07]  /*a790*/  IMAD.MOV.U32 R29, RZ, RZ, R28 ;  /* 0x000000ffff1d7224 */ /* 0x000fce00078e001c */
.L_x_24493:
[----:B------:R-:W-:Y:S05]  /*a7a0*/  BSYNC B3 ;  /* 0x0000000000037941 */ /* 0x000fea0003800000 */
.L_x_24492:
[----:B------:R-:W-:-:S13]  /*a7b0*/  ISETP.GE.U32.AND P0, PT, R27, 0xc, PT ;  /* 0x0000000c1b00780c */ /* 0x000fda0003f06070 */
[----:B------:R-:W-:Y:S05]  /*a7c0*/  @!P0 BRA `(.L_x_24491) ;  /* 0x0000000400d88947 */ /* 0x000fea0003800000 */
[----:B------:R-:W-:Y:S01]  /*a7d0*/  BSSY B3, `(.L_x_24491) ;  /* 0x0000075000037945 */ /* 0x000fe20003800000 */
[----:B------:R-:W-:-:S07]  /*a7e0*/  VIADD R22, R22, 0x10 ;  /* 0x0000001016167836 */ /* 0x000fce0000000000 */
.L_x_24496:
        /* <DEDUP_REMOVED lines=116> */
.L_x_24491:
[----:B------:R-:W-:Y:S05]  /*af30*/  BSYNC B2 ;  /* 0x0000000000027941 */ /* 0x000fea0003800000 */
.L_x_24490:
        /* <DEDUP_REMOVED lines=20> */
.L_x_24498:
[----:B------:R-:W-:Y:S05]  /*b080*/  BSYNC B2 ;  /* 0x0000000000027941 */ /* 0x000fea0003800000 */
.L_x_24497:
[----:B------:R-:W-:-:S05]  /*b090*/  IMAD.MOV.U32 R25, RZ, RZ, R19 ;  /* 0x000000ffff197224 */ /* 0x000fca00078e0013 */
[----:B------:R-:W-:Y:S01]  /*b0a0*/  LOP3.LUT R25, R25, 0x80000000, R9, 0xb8, !PT ;  /* 0x8000000019197812 */ /* 0x000fe200078eb809 */
[----:B------:R-:W-:Y:S06]  /*b0b0*/  BRA `(.L_x_24485) ;  /* 0x00000000001c7947 */ /* 0x000fec0003800000 */
.L_x_24484:
[----:B------:R-:W-:-:S06]  /*b0c0*/  DSETP.GTU.AND P0, PT, R20, +INF , PT ;  /* 0x7ff000001400742a */ /* 0x000fcc0003f0c000 */
[----:B------:R-:W-:-:S14]  /*b0d0*/  DSETP.LE.AND P0, PT, R22, +INF , !P0 ;  /* 0x7ff000001600742a */ /* 0x000fdc0004703000 */
[----:B------:R-:W0:Y:S01]  /*b0e0*/  @!P0 LDC.64 R24, c[0x0][0x218] ;  /* 0x00008600ff188b82 */ /* 0x000e220000000a00 */
[----:B------:R-:W-:Y:S02]  /*b0f0*/  @P0 DSETP.NEU.AND P2, PT, R22, +INF , PT ;  /* 0x7ff000001600042a */ /* 0x000fe40003f4d000 */
[----:B0-----:R-:W-:-:S06]  /*b100*/  @!P0 DADD R24, R8, R24 ;  /* 0x0000000008188229 */ /* 0x001fcc0000000018 */
[----:B------:R-:W-:Y:S02]  /*b110*/  @P0 FSEL R24, R8, RZ, P2 ;  /* 0x000000ff08180208 */ /* 0x000fe40001000000 */
[----:B------:R-:W-:-:S07]  /*b120*/  @P0 FSEL R25, R9, -QNAN , P2 ;  /* 0xfff8000009190808 */ /* 0x000fce0001000000 */
.L_x_24485:
[----:B------:R-:W-:Y:S05]  /*b130*/  BSYNC B0 ;  /* 0x0000000000007941 */ /* 0x000fea0003800000 */
.L_x_24483:
        /* <DEDUP_REMOVED lines=23> */
.L_x_24482:
[----:B------:R-:W-:Y:S05]  /*b2b0*/  BSYNC B1 ;  /* 0x0000000000017941 */ /* 0x000fea0003800000 */
.L_x_24481:
        /* <DEDUP_REMOVED lines=43> */
.L_x_24507:
        /* <DEDUP_REMOVED lines=12> */
.L_x_24506:
[----:B------:R-:W-:Y:S02]  /*b630*/  IMAD.MOV.U32 R26, RZ, RZ, R29 ;  /* 0x000000ffff1a7224 */ /* 0x000fe400078e001d */
[----:B------:R-:W-:-:S07]  /*b640*/  IMAD.MOV.U32 R29, RZ, RZ, R27 ;  /* 0x000000ffff1d7224 */ /* 0x000fce00078e001b */
.L_x_24505:
[----:B------:R-:W-:Y:S05]  /*b650*/  BSYNC B2 ;  /* 0x0000000000027941 */ /* 0x000fea0003800000 */
.L_x_24504:
        /* <DEDUP_REMOVED lines=13> */
.L_x_24513:
        /* <DEDUP_REMOVED lines=33> */
.L_x_24512:
[----:B------:R-:W-:Y:S02]  /*b940*/  IMAD.MOV.U32 R26, RZ, RZ, R29 ;  /* 0x000000ffff1a7224 */ /* 0x000fe400078e001d */
[----:B------:R-:W-:-:S07]  /*b950*/  IMAD.MOV.U32 R29, RZ, RZ, R28 ;  /* 0x000000ffff1d7224 */ /* 0x000fce00078e001c */
.L_x_24511:
[----:B------:R-:W-:Y:S05]  /*b960*/  BSYNC B3 ;  /* 0x0000000000037941 */ /* 0x000fea0003800000 */
.L_x_24510:
[----:B------:R-:W-:-:S13]  /*b970*/  ISETP.GE.U32.AND P0, PT, R27, 0xc, PT ;  /* 0x0000000c1b00780c */ /* 0x000fda0003f06070 */
[----:B------:R-:W-:Y:S05]  /*b980*/  @!P0 BRA `(.L_x_24509) ;  /* 0x0000000400d88947 */ /* 0x000fea0003800000 */
[----:B------:R-:W-:Y:S01]  /*b990*/  BSSY B3, `(.L_x_24509) ;  /* 0x0000075000037945 */ /* 0x000fe20003800000 */
[----:B------:R-:W-:-:S07]  /*b9a0*/  VIADD R22, R22, 0x10 ;  /* 0x0000001016167836 */ /* 0x000fce0000000000 */
.L_x_24514:
        /* <DEDUP_REMOVED lines=116> */
.L_x_24509:
[----:B------:R-:W-:Y:S05]  /*c0f0*/  BSYNC B2 ;  /* 0x0000000000027941 */ /* 0x000fea0003800000 */
.L_x_24508:
        /* <DEDUP_REMOVED lines=20> */
.L_x_24516:
[----:B------:R-:W-:Y:S05]  /*c240*/  BSYNC B2 ;  /* 0x0000000000027941 */ /* 0x000fea0003800000 */
.L_x_24515:
[----:B------:R-:W-:-:S05]  /*c250*/  IMAD.MOV.U32 R25, RZ, RZ, R19 ;  /* 0x000000ffff197224 */ /* 0x000fca00078e0013 */
[----:B------:R-:W-:Y:S01]  /*c260*/  LOP3.LUT R25, R25, 0x80000000, R7, 0xb8, !PT ;  /* 0x8000000019197812 */ /* 0x000fe200078eb807 */
[----:B------:R-:W-:Y:S06]  /*c270*/  BRA `(.L_x_24503) ;  /* 0x00000000001c7947 */ /* 0x000fec0003800000 */
.L_x_24502:
[----:B------:R-:W-:-:S06]  /*c280*/  DSETP.GTU.AND P0, PT, R20, +INF , PT ;  /* 0x7ff000001400742a */ /* 0x000fcc0003f0c000 */
[----:B------:R-:W-:-:S14]  /*c290*/  DSETP.LE.AND P0, PT, R22, +INF , !P0 ;  /* 0x7ff000001600742a */ /* 0x000fdc0004703000 */
[----:B------:R-:W0:Y:S01]  /*c2a0*/  @!P0 LDC.64 R24, c[0x0][0x218] ;  /* 0x00008600ff188b82 */ /* 0x000e220000000a00 */
[----:B------:R-:W-:Y:S02]  /*c2b0*/  @P0 DSETP.NEU.AND P2, PT, R22, +INF , PT ;  /* 0x7ff000001600042a */ /* 0x000fe40003f4d000 */
[----:B0-----:R-:W-:-:S06]  /*c2c0*/  @!P0 DADD R24, R6, R24 ;  /* 0x0000000006188229 */ /* 0x001fcc0000000018 */
[----:B------:R-:W-:Y:S02]  /*c2d0*/  @P0 FSEL R24, R6, RZ, P2 ;  /* 0x000000ff06180208 */ /* 0x000fe40001000000 */
[----:B------:R-:W-:-:S07]  /*c2e0*/  @P0 FSEL R25, R7, -QNAN , P2 ;  /* 0xfff8000007190808 */ /* 0x000fce0001000000 */
.L_x_24503:
[----:B------:R-:W-:Y:S05]  /*c2f0*/  BSYNC B0 ;  /* 0x0000000000007941 */ /* 0x000fea0003800000 */
.L_x_24501:
        /* <DEDUP_REMOVED lines=23> */
.L_x_24500:
[----:B------:R-:W-:Y:S05]  /*c470*/  BSYNC B1 ;  /* 0x0000000000017941 */ /* 0x000fea0003800000 */
.L_x_24499:
        /* <DEDUP_REMOVED lines=43> */
.L_x_24525:
        /* <DEDUP_REMOVED lines=12> */
.L_x_24524:
[----:B------:R-:W-:Y:S02]  /*c7f0*/  IMAD.MOV.U32 R26, RZ, RZ, R29 ;  /* 0x000000ffff1a7224 */ /* 0x000fe400078e001d */
[----:B------:R-:W-:-:S07]  /*c800*/  IMAD.MOV.U32 R29, RZ, RZ, R27 ;  /* 0x000000ffff1d7224 */ /* 0x000fce00078e001b */
.L_x_24523:
[----:B------:R-:W-:Y:S05]  /*c810*/  BSYNC B2 ;  /* 0x0000000000027941 */ /* 0x000fea0003800000 */
.L_x_24522:
        /* <DEDUP_REMOVED lines=13> */
.L_x_24531:
        /* <DEDUP_REMOVED lines=33> */
.L_x_24530:
[----:B------:R-:W-:Y:S02]  /*cb00*/  IMAD.MOV.U32 R26, RZ, RZ, R29 ;  /* 0x000000ffff1a7224 */ /* 0x000fe400078e001d */
[----:B------:R-:W-:-:S07]  /*cb10*/  IMAD.MOV.U32 R29, RZ, RZ, R28 ;  /* 0x000000ffff1d7224 */ /* 0x000fce00078e001c */
.L_x_24529:
[----:B------:R-:W-:Y:S05]  /*cb20*/  BSYNC B3 ;  /* 0x0000000000037941 */ /* 0x000fea0003800000 */
.L_x_24528:
[----:B------:R-:W-:-:S13]  /*cb30*/  ISETP.GE.U32.AND P0, PT, R27, 0xc, PT ;  /* 0x0000000c1b00780c */ /* 0x000fda0003f06070 */
[----:B------:R-:W-:Y:S05]  /*cb40*/  @!P0 BRA `(.L_x_24527) ;  /* 0x0000000400d88947 */ /* 0x000fea0003800000 */
[----:B------:R-:W-:Y:S01]  /*cb50*/  BSSY B3, `(.L_x_24527) ;  /* 0x0000075000037945 */ /* 0x000fe20003800000 */
[----:B------:R-:W-:-:S07]  /*cb60*/  VIADD R22, R22, 0x10 ;  /* 0x0000001016167836 */ /* 0x000fce0000000000 */
.L_x_24532:
        /* <DEDUP_REMOVED lines=116> */
.L_x_24527:
[----:B------:R-:W-:Y:S05]  /*d2b0*/  BSYNC B2 ;  /* 0x0000000000027941 */ /* 0x000fea0003800000 */
.L_x_24526:
        /* <DEDUP_REMOVED lines=20> */
.L_x_24534:
[----:B------:R-:W-:Y:S05]  /*d400*/  BSYNC B2 ;  /* 0x0000000000027941 */ /* 0x000fea0003800000 */
.L_x_24533:
[----:B------:R-:W-:-:S05]  /*d410*/  IMAD.MOV.U32 R25, RZ, RZ, R19 ;  /* 0x000000ffff197224 */ /* 0x000fca00078e0013 */
[----:B------:R-:W-:Y:S01]  /*d420*/  LOP3.LUT R25, R25, 0x80000000, R5, 0xb8, !PT ;  /* 0x8000000019197812 */ /* 0x000fe200078eb805 */
[----:B------:R-:W-:Y:S06]  /*d430*/  BRA `(.L_x_24521) ;  /* 0x00000000001c7947 */ /* 0x000fec0003800000 */
.L_x_24520:
[----:B------:R-:W-:-:S06]  /*d440*/  DSETP.GTU.AND P0, PT, R20, +INF , PT ;  /* 0x7ff000001400742a */ /* 0x000fcc0003f0c000 */
[----:B------:R-:W-:-:S14]  /*d450*/  DSETP.LE.AND P0, PT, R22, +INF , !P0 ;  /* 0x7ff000001600742a */ /* 0x000fdc0004703000 */
[----:B------:R-:W0:Y:S01]  /*d460*/  @!P0 LDC.64 R24, c[0x0][0x218] ;  /* 0x00008600ff188b82 */ /* 0x000e220000000a00 */
[----:B------:R-:W-:Y:S02]  /*d470*/  @P0 DSETP.NEU.AND P2, PT, R22, +INF , PT ;  /* 0x7ff000001600042a */ /* 0x000fe40003f4d000 */
[----:B0-----:R-:W-:-:S06]  /*d480*/  @!P0 DADD R24, R4, R24 ;  /* 0x0000000004188229 */ /* 0x001fcc0000000018 */
[----:B------:R-:W-:Y:S02]  /*d490*/  @P0 FSEL R24, R4, RZ, P2 ;  /* 0x000000ff04180208 */ /* 0x000fe40001000000 */
[----:B------:R-:W-:-:S07]  /*d4a0*/  @P0 FSEL R25, R5, -QNAN , P2 ;  /* 0xfff8000005190808 */ /* 0x000fce0001000000 */
.L_x_24521:
[----:B------:R-:W-:Y:S05]  /*d4b0*/  BSYNC B0 ;  /* 0x0000000000007941 */ /* 0x000fea0003800000 */
.L_x_24519:
        /* <DEDUP_REMOVED lines=23> */
.L_x_24518:
[----:B------:R-:W-:Y:S05]  /*d630*/  BSYNC B1 ;  /* 0x0000000000017941 */ /* 0x000fea0003800000 */
.L_x_24517:
        /* <DEDUP_REMOVED lines=43> */
.L_x_24543:
        /* <DEDUP_REMOVED lines=12> */
.L_x_24542:
[----:B------:R-:W-:Y:S02]  /*d9b0*/  IMAD.MOV.U32 R26, RZ, RZ, R29 ;  /* 0x000000ffff1a7224 */ /* 0x000fe400078e001d */
[----:B------:R-:W-:-:S07]  /*d9c0*/  IMAD.MOV.U32 R29, RZ, RZ, R27 ;  /* 0x000000ffff1d7224 */ /* 0x000fce00078e001b */
.L_x_24541:
[----:B------:R-:W-:Y:S05]  /*d9d0*/  BSYNC B2 ;  /* 0x0000000000027941 */ /* 0x000fea0003800000 */
.L_x_24540:
        /* <DEDUP_REMOVED lines=13> */
.L_x_24549:
        /* <DEDUP_REMOVED lines=33> */
.L_x_24548:
[----:B------:R-:W-:Y:S02]  /*dcc0*/  IMAD.MOV.U32 R26, RZ, RZ, R29 ;  /* 0x000000ffff1a7224 */ /* 0x000fe400078e001d */
[----:B------:R-:W-:-:S07]  /*dcd0*/  IMAD.MOV.U32 R29, RZ, RZ, R28 ;  /* 0x000000ffff1d7224 */ /* 0x000fce00078e001c */
.L_x_24547:
[----:B------:R-:W-:Y:S05]  /*dce0*/  BSYNC B3 ;  /* 0x0000000000037941 */ /* 0x000fea0003800000 */
.L_x_24546:
[----:B------:R-:W-:-:S13]  /*dcf0*/  ISETP.GE.U32.AND P0, PT, R27, 0xc, PT ;  /* 0x0000000c1b00780c */ /* 0x000fda0003f06070 */
[----:B------:R-:W-:Y:S05]  /*dd00*/  @!P0 BRA `(.L_x_24545) ;  /* 0x0000000400d88947 */ /* 0x000fea0003800000 */
[----:B------:R-:W-:Y:S01]  /*dd10*/  BSSY B3, `(.L_x_24545) ;  /* 0x0000075000037945 */ /* 0x000fe20003800000 */
[----:B------:R-:W-:-:S07]  /*dd20*/  VIADD R22, R22, 0x10 ;  /* 0x0000001016167836 */ /* 0x000fce0000000000 */
.L_x_24550:
        /* <DEDUP_REMOVED lines=116> */
.L_x_24545:
[----:B------:R-:W-:Y:S05]  /*e470*/  BSYNC B2 ;  /* 0x0000000000027941 */ /* 0x000fea0003800000 */
.L_x_24544:
        /* <DEDUP_REMOVED lines=20> */
.L_x_24552:
[----:B------:R-:W-:Y:S05]  /*e5c0*/  BSYNC B2 ;  /* 0x0000000000027941 */ /* 0x000fea0003800000 */
.L_x_24551:
[----:B------:R-:W-:-:S05]  /*e5d0*/  IMAD.MOV.U32 R25, RZ, RZ, R19 ;  /* 0x000000ffff197224 */ /* 0x000fca00078e0013 */
[----:B------:R-:W-:Y:S01]  /*e5e0*/  LOP3.LUT R25, R25, 0x80000000, R3, 0xb8, !PT ;  /* 0x8000000019197812 */ /* 0x000fe200078eb803 */
[----:B------:R-:W-:Y:S06]  /*e5f0*/  BRA `(.L_x_24539) ;  /* 0x00000000001c7947 */ /* 0x000fec0003800000 */
.L_x_24538:
[----:B------:R-:W-:-:S06]  /*e600*/  DSETP.GTU.AND P0, PT, R20, +INF , PT ;  /* 0x7ff000001400742a */ /* 0x000fcc0003f0c000 */
[----:B------:R-:W-:-:S14]  /*e610*/  DSETP.LE.AND P0, PT, R22, +INF , !P0 ;  /* 0x7ff000001600742a */ /* 0x000fdc0004703000 */
[----:B------:R-:W0:Y:S01]  /*e620*/  @!P0 LDC.64 R24, c[0x0][0x218] ;  /* 0x00008600ff188b82 */ /* 0x000e220000000a00 */
[----:B------:R-:W-:Y:S02]  /*e630*/  @P0 DSETP.NEU.AND P2, PT, R22, +INF , PT ;  /* 0x7ff000001600042a */ /* 0x000fe40003f4d000 */
[----:B0-----:R-:W-:-:S06]  /*e640*/  @!P0 DADD R24, R2, R24 ;  /* 0x0000000002188229 */ /* 0x001fcc0000000018 */
[----:B------:R-:W-:Y:S02]  /*e650*/  @P0 FSEL R24, R2, RZ, P2 ;  /* 0x000000ff02180208 */ /* 0x000fe40001000000 */
[----:B------:R-:W-:-:S07]  /*e660*/  @P0 FSEL R25, R3, -QNAN , P2 ;  /* 0xfff8000003190808 */ /* 0x000fce0001000000 */
.L_x_24539:
[----:B------:R-:W-:Y:S05]  /*e670*/  BSYNC B0 ;  /* 0x0000000000007941 */ /* 0x000fea0003800000 */
.L_x_24537:
        /* <DEDUP_REMOVED lines=23> */
.L_x_24536:
[----:B------:R-:W-:Y:S05]  /*e7f0*/  BSYNC B1 ;  /* 0x0000000000017941 */ /* 0x000fea0003800000 */
.L_x_24535:
        /* <DEDUP_REMOVED lines=43> */
.L_x_24561:
        /* <DEDUP_REMOVED lines=12> */
.L_x_24560:
[----:B------:R-:W-:Y:S02]  /*eb70*/  IMAD.MOV.U32 R26, RZ, RZ, R29 ;  /* 0x000000ffff1a7224 */ /* 0x000fe400078e001d */
[----:B------:R-:W-:-:S07]  /*eb80*/  IMAD.MOV.U32 R29, RZ, RZ, R27 ;  /* 0x000000ffff1d7224 */ /* 0x000fce00078e001b */
.L_x_24559:
[----:B------:R-:W-:Y:S05]  /*eb90*/  BSYNC B2 ;  /* 0x0000000000027941 */ /* 0x000fea0003800000 */
.L_x_24558:
        /* <DEDUP_REMOVED lines=13> */
.L_x_24567:
        /* <DEDUP_REMOVED lines=33> */
.L_x_24566:
[----:B------:R-:W-:Y:S02]  /*ee80*/  IMAD.MOV.U32 R26, RZ, RZ, R29 ;  /* 0x000000ffff1a7224 */ /* 0x000fe400078e001d */
[----:B------:R-:W-:-:S07]  /*ee90*/  IMAD.MOV.U32 R29, RZ, RZ, R28 ;  /* 0x000000ffff1d7224 */ /* 0x000fce00078e001c */
.L_x_24565:
[----:B------:R-:W-:Y:S05]  /*eea0*/  BSYNC B3 ;  /* 0x0000000000037941 */ /* 0x000fea0003800000 */
.L_x_24564:
[----:B------:R-:W-:-:S13]  /*eeb0*/  ISETP.GE.U32.AND P0, PT, R27, 0xc, PT ;  /* 0x0000000c1b00780c */ /* 0x000fda0003f06070 */
[----:B------:R-:W-:Y:S05]  /*eec0*/  @!P0 BRA `(.L_x_24563) ;  /* 0x0000000400d88947 */ /* 0x000fea0003800000 */
[----:B------:R-:W-:Y:S01]  /*eed0*/  BSSY B3, `(.L_x_24563) ;  /* 0x0000075000037945 */ /* 0x000fe20003800000 */
[----:B------:R-:W-:-:S07]  /*eee0*/  VIADD R22, R22, 0x10 ;  /* 0x0000001016167836 */ /* 0x000fce0000000000 */
.L_x_24568:
        /* <DEDUP_REMOVED lines=116> */
.L_x_24563:
[----:B------:R-:W-:Y:S05]  /*f630*/  BSYNC B2 ;  /* 0x0000000000027941 */ /* 0x000fea0003800000 */
.L_x_24562:
        /* <DEDUP_REMOVED lines=20> */
.L_x_24570:
[----:B------:R-:W-:Y:S05]  /*f780*/  BSYNC B2 ;  /* 0x0000000000027941 */ /* 0x000fea0003800000 */
.L_x_24569:
[----:B------:R-:W-:-:S05]  /*f790*/  IMAD.MOV.U32 R25, RZ, RZ, R19 ;  /* 0x000000ffff197224 */ /* 0x000fca00078e0013 */
[----:B------:R-:W-:Y:S01]  /*f7a0*/  LOP3.LUT R25, R25, 0x80000000, R17, 0xb8, !PT ;  /* 0x8000000019197812 */ /* 0x000fe200078eb811 */
[----:B------:R-:W-:Y:S06]  /*f7b0*/  BRA `(.L_x_24557) ;  /* 0x00000000001c7947 */ /* 0x000fec0003800000 */
.L_x_24556:
[----:B------:R-:W-:-:S06]  /*f7c0*/  DSETP.GTU.AND P0, PT, R20, +INF , PT ;  /* 0x7ff000001400742a */ /* 0x000fcc0003f0c000 */
[----:B------:R-:W-:-:S14]  /*f7d0*/  DSETP.LE.AND P0, PT, R22, +INF , !P0 ;  /* 0x7ff000001600742a */ /* 0x000fdc0004703000 */
[----:B------:R-:W0:Y:S01]  /*f7e0*/  @!P0 LDC.64 R24, c[0x0][0x218] ;  /* 0x00008600ff188b82 */ /* 0x000e220000000a00 */
[----:B------:R-:W-:Y:S02]  /*f7f0*/  @P0 DSETP.NEU.AND P2, PT, R22, +INF , PT ;  /* 0x7ff000001600042a */ /* 0x000fe40003f4d000 */
[----:B0-----:R-:W-:-:S06]  /*f800*/  @!P0 DADD R24, R16, R24 ;  /* 0x0000000010188229 */ /* 0x001fcc0000000018 */
[----:B------:R-:W-:Y:S02]  /*f810*/  @P0 FSEL R24, R16, RZ, P2 ;  /* 0x000000ff10180208 */ /* 0x000fe40001000000 */
[----:B------:R-:W-:-:S07]  /*f820*/  @P0 FSEL R25, R17, -QNAN , P2 ;  /* 0xfff8000011190808 */ /* 0x000fce0001000000 */
.L_x_24557:
[----:B------:R-:W-:Y:S05]  /*f830*/  BSYNC B0 ;  /* 0x0000000000007941 */ /* 0x000fea0003800000 */
.L_x_24555:
        /* <DEDUP_REMOVED lines=23> */
.L_x_24554:
[----:B------:R-:W-:Y:S05]  /*f9b0*/  BSYNC B1 ;  /* 0x0000000000017941 */ /* 0x000fea0003800000 */
.L_x_24553:
        /* <DEDUP_REMOVED lines=43> */
.L_x_24579:
        /* <DEDUP_REMOVED lines=12> */
.L_x_24578:
[----:B------:R-:W-:Y:S02]  /*fd30*/  IMAD.MOV.U32 R26, RZ, RZ, R29 ;  /* 0x000000ffff1a7224 */ /* 0x000fe400078e001d */
[----:B------:R-:W-:-:S07]  /*fd40*/  IMAD.MOV.U32 R29, RZ, RZ, R27 ;  /* 0x000000ffff1d7224 */ /* 0x000fce00078e001b */
.L_x_24577:
[----:B------:R-:W-:Y:S05]  /*fd50*/  BSYNC B2 ;  /* 0x0000000000027941 */ /* 0x000fea0003800000 */
.L_x_24576:
        /* <DEDUP_REMOVED lines=13> */
.L_x_24585:
        /* <DEDUP_REMOVED lines=33> */
.L_x_24584:
[----:B------:R-:W-:Y:S02]  /*10040*/  IMAD.MOV.U32 R26, RZ, RZ, R29 ;  /* 0x000000ffff1a7224 */ /* 0x000fe400078e001d */
[----:B------:R-:W-:-:S07]  /*10050*/  IMAD.MOV.U32 R29, RZ, RZ, R28 ;  /* 0x000000ffff1d7224 */ /* 0x000fce00078e001c */
.L_x_24583:
[----:B------:R-:W-:Y:S05]  /*10060*/  BSYNC B3 ;  /* 0x0000000000037941 */ /* 0x000fea0003800000 */
.L_x_24582:
[----:B------:R-:W-:-:S13]  /*10070*/  ISETP.GE.U32.AND P0, PT, R27, 0xc, PT ;  /* 0x0000000c1b00780c */ /* 0x000fda0003f06070 */
[----:B------:R-:W-:Y:S05]  /*10080*/  @!P0 BRA `(.L_x_24581) ;  /* 0x0000000400d88947 */ /* 0x000fea0003800000 */
[----:B------:R-:W-:Y:S01]  /*10090*/  BSSY B3, `(.L_x_24581) ;  /* 0x0000075000037945 */ /* 0x000fe20003800000 */
[----:B------:R-:W-:-:S07]  /*100a0*/  VIADD R22, R22, 0x10 ;  /* 0x0000001016167836 */ /* 0x000fce0000000000 */
.L_x_24586:
        /* <DEDUP_REMOVED lines=116> */
.L_x_24581:
[----:B------:R-:W-:Y:S05]  /*107f0*/  BSYNC B2 ;  /* 0x0000000000027941 */ /* 0x000fea0003800000 */
.L_x_24580:
        /* <DEDUP_REMOVED lines=20> */
.L_x_24588:
[----:B------:R-:W-:Y:S05]  /*10940*/  BSYNC B2 ;  /* 0x0000000000027941 */ /* 0x000fea0003800000 */
.L_x_24587:
[----:B------:R-:W-:-:S05]  /*10950*/  IMAD.MOV.U32 R25, RZ, RZ, R19 ;  /* 0x000000ffff197224 */ /* 0x000fca00078e0013 */
[----:B------:R-:W-:Y:S01]  /*10960*/  LOP3.LUT R25, R25, 0x80000000, R15, 0xb8, !PT ;  /* 0x8000000019197812 */ /* 0x000fe200078eb80f */
[----:B------:R-:W-:Y:S06]  /*10970*/  BRA `(.L_x_24575) ;  /* 0x00000000001c7947 */ /* 0x000fec0003800000 */
.L_x_24574:
[----:B------:R-:W-:-:S06]  /*10980*/  DSETP.GTU.AND P0, PT, R20, +INF , PT ;  /* 0x7ff000001400742a */ /* 0x000fcc0003f0c000 */
[----:B------:R-:W-:-:S14]  /*10990*/  DSETP.LE.AND P0, PT, R22, +INF , !P0 ;  /* 0x7ff000001600742a */ /* 0x000fdc0004703000 */
[----:B------:R-:W0:Y:S01]  /*109a0*/  @!P0 LDC.64 R24, c[0x0][0x218] ;  /* 0x00008600ff188b82 */ /* 0x000e220000000a00 */
[----:B------:R-:W-:Y:S02]  /*109b0*/  @P0 DSETP.NEU.AND P2, PT, R22, +INF , PT ;  /* 0x7ff000001600042a */ /* 0x000fe40003f4d000 */
[----:B0-----:R-:W-:-:S06]  /*109c0*/  @!P0 DADD R24, R14, R24 ;  /* 0x000000000e188229 */ /* 0x001fcc0000000018 */
[----:B------:R-:W-:Y:S02]  /*109d0*/  @P0 FSEL R24, R14, RZ, P2 ;  /* 0x000000ff0e180208 */ /* 0x000fe40001000000 */
[----:B------:R-:W-:-:S07]  /*109e0*/  @P0 FSEL R25, R15, -QNAN , P2 ;  /* 0xfff800000f190808 */ /* 0x000fce0001000000 */
.L_x_24575:
[----:B------:R-:W-:Y:S05]  /*109f0*/  BSYNC B0 ;  /* 0x0000000000007941 */ /* 0x000fea0003800000 */
.L_x_24573:
        /* <DEDUP_REMOVED lines=23> */
.L_x_24572:
[----:B------:R-:W-:Y:S05]  /*10b70*/  BSYNC B1 ;  /* 0x0000000000017941 */ /* 0x000fea0003800000 */
.L_x_24571:
        /* <DEDUP_REMOVED lines=43> */
.L_x_24597:
        /* <DEDUP_REMOVED lines=12> */
.L_x_24596:
[----:B------:R-:W-:Y:S02]  /*10ef0*/  IMAD.MOV.U32 R26, RZ, RZ, R29 ;  /* 0x000000ffff1a7224 */ /* 0x000fe400078e001d */
[----:B------:R-:W-:-:S07]  /*10f00*/  IMAD.MOV.U32 R29, RZ, RZ, R27 ;  /* 0x000000ffff1d7224 */ /* 0x000fce00078e001b */
.L_x_24595:
[----:B------:R-:W-:Y:S05]  /*10f10*/  BSYNC B2 ;  /* 0x0000000000027941 */ /* 0x000fea0003800000 */
.L_x_24594:
        /* <DEDUP_REMOVED lines=13> */
.L_x_24603:
        /* <DEDUP_REMOVED lines=33> */
.L_x_24602:
[----:B------:R-:W-:Y:S02]  /*11200*/  IMAD.MOV.U32 R26, RZ, RZ, R29 ;  /* 0x000000ffff1a7224 */ /* 0x000fe400078e001d */
[----:B------:R-:W-:-:S07]  /*11210*/  IMAD.MOV.U32 R29, RZ, RZ, R28 ;  /* 0x000000ffff1d7224 */ /* 0x000fce00078e001c */
.L_x_24601:
[----:B------:R-:W-:Y:S05]  /*11220*/  BSYNC B3 ;  /* 0x0000000000037941 */ /* 0x000fea0003800000 */
.L_x_24600:
[----:B------:R-:W-:-:S13]  /*11230*/  ISETP.GE.U32.AND P0, PT, R27, 0xc, PT ;  /* 0x0000000c1b00780c */ /* 0x000fda0003f06070 */
[----:B------:R-:W-:Y:S05]  /*11240*/  @!P0 BRA `(.L_x_24599) ;  /* 0x0000000400d88947 */ /* 0x000fea0003800000 */
[----:B------:R-:W-:Y:S01]  /*11250*/  BSSY B3, `(.L_x_24599) ;  /* 0x0000075000037945 */ /* 0x000fe20003800000 */
[----:B------:R-:W-:-:S07]  /*11260*/  VIADD R22, R22, 0x10 ;  /* 0x0000001016167836 */ /* 0x000fce0000000000 */
.L_x_24604:
        /* <DEDUP_REMOVED lines=116> */
.L_x_24599:
[----:B------:R-:W-:Y:S05]  /*119b0*/  BSYNC B2 ;  /* 0x0000000000027941 */ /* 0x000fea0003800000 */
.L_x_24598:
        /* <DEDUP_REMOVED lines=20> */
.L_x_24606:
[----:B------:R-:W-:Y:S05]  /*11b00*/  BSYNC B2 ;  /* 0x0000000000027941 */ /* 0x000fea0003800000 */
.L_x_24605:
[----:B------:R-:W-:-:S05]  /*11b10*/  IMAD.MOV.U32 R25, RZ, RZ, R19 ;  /* 0x000000ffff197224 */ /* 0x000fca00078e0013 */
[----:B------:R-:W-:Y:S01]  /*11b20*/  LOP3.LUT R25, R25, 0x80000000, R13, 0xb8, !PT ;  /* 0x8000000019197812 */ /* 0x000fe200078eb80d */
[----:B------:R-:W-:Y:S06]  /*11b30*/  BRA `(.L_x_24593) ;  /* 0x00000000001c7947 */ /* 0x000fec0003800000 */
.L_x_24592:
[----:B------:R-:W-:-:S06]  /*11b40*/  DSETP.GTU.AND P0, PT, R14, +INF , PT ;  /* 0x7ff000000e00742a */ /* 0x000fcc0003f0c000 */
[----:B------:R-:W-:-:S14]  /*11b50*/  DSETP.LE.AND P0, PT, R22, +INF , !P0 ;  /* 0x7ff000001600742a */ /* 0x000fdc0004703000 */
[----:B------:R-:W0:Y:S01]  /*11b60*/  @!P0 LDC.64 R24, c[0x0][0x218] ;  /* 0x00008600ff188b82 */ /* 0x000e220000000a00 */
[----:B------:R-:W-:Y:S02]  /*11b70*/  @P0 DSETP.NEU.AND P2, PT, R22, +INF , PT ;  /* 0x7ff000001600042a */ /* 0x000fe40003f4d000 */
[----:B0-----:R-:W-:-:S06]  /*11b80*/  @!P0 DADD R24, R12, R24 ;  /* 0x000000000c188229 */ /* 0x001fcc0000000018 */
[----:B------:R-:W-:Y:S02]  /*11b90*/  @P0 FSEL R24, R12, RZ, P2 ;  /* 0x000000ff0c180208 */ /* 0x000fe40001000000 */
[----:B------:R-:W-:-:S07]  /*11ba0*/  @P0 FSEL R25, R13, -QNAN , P2 ;  /* 0xfff800000d190808 */ /* 0x000fce0001000000 */
.L_x_24593:
[----:B------:R-:W-:Y:S05]  /*11bb0*/  BSYNC B0 ;  /* 0x0000000000007941 */ /* 0x000fea0003800000 */
.L_x_24591:
        /* <DEDUP_REMOVED lines=23> */
.L_x_24590:
[----:B------:R-:W-:Y:S05]  /*11d30*/  BSYNC B1 ;  /* 0x0000000000017941 */ /* 0x000fea0003800000 */
.L_x_24589:
        /* <DEDUP_REMOVED lines=21> */
.L_x_24609:
[----:B------:R-:W-:-:S13]  /*11e90*/  ISETP.GE.AND P0, PT, R0, UR4, PT ;  /* 0x0000000400007c0c */ /* 0x000fda000bf06270 */
[----:B------:R-:W-:Y:S05]  /*11ea0*/  @P0 BRA `(.L_x_24611) ;  /* 0x0000000000300947 */ /* 0x000fea0003800000 */
[----:B-1----:R-:W1:Y:S01]  /*11eb0*/  LDC.64 R6, c[0x0][0x230] ;  /* 0x00008c00ff067b82 */ /* 0x002e620000000a00 */
[C---:B------:R-:W-:Y:S02]  /*11ec0*/  VIADD R9, R0.reuse, UR6 ;  /* 0x0000000600097c36 */ /* 0x040fe40008000000 */
[----:B------:R-:W-:Y:S02]  /*11ed0*/  VIADD R0, R0, 0x80 ;  /* 0x0000008000007836 */ /* 0x000fe40000000000 */
[----:B-1----:R-:W-:-:S05]  /*11ee0*/  IMAD.WIDE.U32 R6, R9, 0x8, R6 ;  /* 0x0000000809067825 */ /* 0x002fca00078e0006 */
[----:B------:R1:W-:Y:S02]  /*11ef0*/  STG.E.64 desc[UR8][R6.64], R4 ;  /* 0x0000000406007986 */ /* 0x0003e4000c101b08 */
.L_x_24610:
[----:B------:R-:W-:-:S13]  /*11f00*/  ISETP.GE.AND P0, PT, R0, UR4, PT ;  /* 0x0000000400007c0c */ /* 0x000fda000bf06270 */
[----:B------:R-:W-:Y:S05]  /*11f10*/  @P0 BRA `(.L_x_24612) ;  /* 0x0000000000340947 */ /* 0x000fea0003800000 */
[----:B-1----:R-:W1:Y:S01]  /*11f20*/  LDC.64 R4, c[0x0][0x230] ;  /* 0x00008c00ff047b82 */ /* 0x002e620000000a00 */
[C---:B------:R-:W-:Y:S02]  /*11f30*/  VIADD R7, R0.reuse, UR6 ;  /* 0x0000000600077c36 */ /* 0x040fe40008000000 */
[----:B------:R-:W-:Y:S02]  /*11f40*/  VIADD R0, R0, 0x80 ;  /* 0x0000008000007836 */ /* 0x000fe40000000000 */
[----:B-1----:R-:W-:-:S05]  /*11f50*/  IMAD.WIDE.U32 R4, R7, 0x8, R4 ;  /* 0x0000000807047825 */ /* 0x002fca00078e0004 */
[----:B------:R2:W-:Y:S02]  /*11f60*/  STG.E.64 desc[UR8][R4.64], R2 ;  /* 0x0000000204007986 */ /* 0x0005e4000c101b08 */
.L_x_24611:
        /* <DEDUP_REMOVED lines=8> */
.L_x_24612:
[----:B------:R-:W-:Y:S05]  /*11ff0*/  BSYNC B1 ;  /* 0x0000000000017941 */ /* 0x000fea0003800000 */
.L_x_24608:
[----:B------:R-:W-:-:S13]  /*12000*/  ISETP.GE.AND P0, PT, R0, UR4, PT ;  /* 0x0000000400007c0c */ /* 0x000fda000bf06270 */
[----:B--2---:R-:W2:Y:S01]  /*12010*/  @!P0 LDC.64 R2, c[0x0][0x230] ;  /* 0x00008c00ff028b82 */ /* 0x004ea20000000a00 */
[C---:B-1----:R-:W-:Y:S02]  /*12020*/  @!P0 VIADD R5, R0.reuse, UR6 ;  /* 0x0000000600058c36 */ /* 0x042fe40008000000 */
[----:B------:R-:W-:Y:S02]  /*12030*/  @!P0 VIADD R0, R0, 0x80 ;  /* 0x0000008000008836 */ /* 0x000fe40000000000 */
[----:B--2---:R-:W-:-:S05]  /*12040*/  @!P0 IMAD.WIDE.U32 R2, R5, 0x8, R2 ;  /* 0x0000000805028825 */ /* 0x004fca00078e0002 */
[----:B------:R3:W-:Y:S02]  /*12050*/  @!P0 STG.E.64 desc[UR8][R2.64], R20 ;  /* 0x0000001402008986 */ /* 0x0007e4000c101b08 */
.L_x_24613:
[----:B------:R-:W-:Y:S05]  /*12060*/  BSYNC B0 ;  /* 0x0000000000007941 */ /* 0x000fea0003800000 */
.L_x_24607:
        /* <DEDUP_REMOVED lines=8> */
.L_x_24614:
        /* <DEDUP_REMOVED lines=9> */
.L_x_37873:


//--------------------- .text._ZN2at6native18elementwise_kernelILi128ELi4EZNS0_15gpu_kernel_implINS0_13BinaryFunctorIsssZZZNS0_15binary_internal21div_floor_kernel_cudaERNS_18TensorIteratorBaseEENKUlvE_clEvENKUlvE3_clEvEUlssE_EEEEvS6_RKT_EUliE_EEviT1_ --------------------------
	.section	.text._ZN2at6native18elementwise_kernelILi128ELi4EZNS0_15gpu_kernel_implINS0_13BinaryFunctorIsssZZZNS0_15binary_internal21div_floor_kernel_cudaERNS_18TensorIteratorBaseEENKUlvE_clEvENKUlvE3_clEvEUlssE_EEEEvS6_RKT_EUliE_EEviT1_,"ax",@progbits
	.align	128
        .global         _ZN2at6native18elementwise_kernelILi128ELi4EZNS0_15gpu_kernel_implINS0_13BinaryFunctorIsssZZZNS0_15binary_internal21div_floor_kernel_cudaERNS_18TensorIteratorBaseEENKUlvE_clEvENKUlvE3_clEvEUlssE_EEEEvS6_RKT_EUliE_EEviT1_
        .type           _ZN2at6native18elementwise_kernelILi128ELi4EZNS0_15gpu_kernel_implINS0_13BinaryFunctorIsssZZZNS0_15binary_internal21div_floor_kernel_cudaERNS_18TensorIteratorBaseEENKUlvE_clEvENKUlvE3_clEvEUlssE_EEEEvS6_RKT_EUliE_EEviT1_,@function
        .size           _ZN2at6native18elementwise_kernelILi128ELi4EZNS0_15gpu_kernel_implINS0_13BinaryFunctorIsssZZZNS0_15binary_internal21div_floor_kernel_cudaERNS_18TensorIteratorBaseEENKUlvE_clEvENKUlvE3_clEvEUlssE_EEEEvS6_RKT_EUliE_EEviT1_,(.L_x_37874 - _ZN2at6native18elementwise_kernelILi128ELi4EZNS0_15gpu_kernel_implINS0_13BinaryFunctorIsssZZZNS0_15binary_internal21div_floor_kernel_cudaERNS_18TensorIteratorBaseEENKUlvE_clEvENKUlvE3_clEvEUlssE_EEEEvS6_RKT_EUliE_EEviT1_)
        .other          _ZN2at6native18elementwise_kernelILi128ELi4EZNS0_15gpu_kernel_implINS0_13BinaryFunctorIsssZZZNS0_15binary_internal21div_floor_kernel_cudaERNS_18TensorIteratorBaseEENKUlvE_clEvENKUlvE3_clEvEUlssE_EEEEvS6_RKT_EUliE_EEviT1_,@"STO_CUDA_ENTRY STV_DEFAULT"
_ZN2at6native18elementwise_kernelILi128ELi4EZNS0_15gpu_kernel_implINS0_13BinaryFunctorIsssZZZNS0_15binary_internal21div_floor_kernel_cudaERNS_18TensorIteratorBaseEENKUlvE_clEvENKUlvE3_clEvEUlssE_EEEEvS6_RKT_EUliE_EEviT1_:
.text._ZN2at6native18elementwise_kernelILi128ELi4EZNS0_15gpu_kernel_implINS0_13BinaryFunctorIsssZZZNS0_15binary_internal21div_floor_kernel_cudaERNS_18TensorIteratorBaseEENKUlvE_clEvENKUlvE3_clEvEUlssE_EEEEvS6_RKT_EUliE_EEviT1_:
        /* <DEDUP_REMOVED lines=40> */
[C---:B------:R-:W-:Y:S02]  /*0280*/  IMAD R22, R5.reuse, UR9, RZ ;  /* 0x0000000905167c24 */ /* 0x040fe4000f8e02ff */
[C---:B------:R-:W-:Y:S02]  /*0290*/  IMAD R16, R5.reuse, UR4, R16 ;  /* 0x0000000405107c24 */ /* 0x040fe4000f8e0210 */
[----:B------:R-:W-:Y:S02]  /*02a0*/  IMAD R0, R5, UR8, R0 ;  /* 0x0000000805007c24 */ /* 0x000fe4000f8e0200 */
        /* <DEDUP_REMOVED lines=322> */
.L_x_24617:
        /* <DEDUP_REMOVED lines=18> */
[----:B------:R0:W5:Y:S01]  /*17f0*/  LDG.E.S8 R19, desc[UR36][R2.64] ;  /* 0x0000002402137981 */ /* 0x000162000c1e1300 */
[----:B------:R-:W-:Y:S05]  /*1800*/  BRA `(.L_x_24623) ;  /* 0x0000000c005c7947 */ /* 0x000fea0003800000 */
.L_x_24621:
[----:B------:R0:W5:Y:S01]  /*1810*/  LDG.E.U8 R19, desc[UR36][R2.64] ;  /* 0x0000002402137981 */ /* 0x000162000c1e1100 */
[----:B------:R-:W-:Y:S05]  /*1820*/  BRA `(.L_x_24623) ;  /* 0x0000000c00547947 */ /* 0x000fea0003800000 */
.L_x_24620:
[----:B------:R-:W-:-:S13]  /*1830*/  ISETP.NE.AND P0, PT, R4, 0x2, PT ;  /* 0x000000020400780c */ /* 0x000fda0003f05270 */
[----:B------:R-:W-:Y:S05]  /*1840*/  @!P0 BRA `(.L_x_24624) ;  /* 0x0000000000208947 */ /* 0x000fea0003800000 */
[----:B------:R-:W-:-:S13]  /*1850*/  ISETP.NE.AND P0, PT, R4, 0x3, PT ;  /* 0x000000030400780c */ /* 0x000fda0003f05270 */
[----:B------:R-:W-:Y:S05]  /*1860*/  @!P0 BRA `(.L_x_24625) ;  /* 0x0000000000108947 */ /* 0x000fea0003800000 */
[----:B------:R-:W-:-:S13]  /*1870*/  ISETP.NE.AND P0, PT, R4, 0x4, PT ;  /* 0x000000040400780c */ /* 0x000fda0003f05270 */
[----:B------:R-:W-:Y:S05]  /*1880*/  @P0 BRA `(.L_x_24622) ;  /* 0x0000000800e80947 */ /* 0x000fea0003800000 */
[----:B------:R0:W5:Y:S01]  /*1890*/  LDG.E.U16 R19, desc[UR36][R2.64] ;  /* 0x0000002402137981 */ /* 0x000162000c1e1500 */
[----:B------:R-:W-:Y:S05]  /*18a0*/  BRA `(.L_x_24623) ;  /* 0x0000000c00347947 */ /* 0x000fea0003800000 */
.L_x_24625:
[----:B------:R0:W5:Y:S01]  /*18b0*/  LDG.E.U16 R19, desc[UR36][R2.64] ;  /* 0x0000002402137981 */ /* 0x000162000c1e1500 */
[----:B------:R-:W-:Y:S05]  /*18c0*/  BRA `(.L_x_24623) ;  /* 0x0000000c002c7947 */ /* 0x000fea0003800000 */
.L_x_24624:
[----:B------:R0:W5:Y:S01]  /*18d0*/  LDG.E.U16 R19, desc[UR36][R2.64] ;  /* 0x0000002402137981 */ /* 0x000162000c1e1500 */
[----:B------:R-:W-:Y:S05]  /*18e0*/  BRA `(.L_x_24623) ;  /* 0x0000000c00247947 */ /* 0x000fea0003800000 */
.L_x_24619:
[----:B------:R-:W-:-:S13]  /*18f0*/  ISETP.GT.AND P0, PT, R4, 0x6, PT ;  /* 0x000000060400780c */ /* 0x000fda0003f04270 */
[----:B------:R-:W-:Y:S05]  /*1900*/  @P0 BRA `(.L_x_24626) ;  /* 0x0000000000300947 */ /* 0x000fea0003800000 */
[----:B------:R-:W-:-:S13]  /*1910*/  ISETP.NE.AND P0, PT, R4, 0x5, PT ;  /* 0x000000050400780c */ /* 0x000fda0003f05270 */
[----:B------:R-:W-:Y:S05]  /*1920*/  @!P0 BRA `(.L_x_24627) ;  /* 0x0000000000148947 */ /* 0x000fea0003800000 */
[----:B------:R-:W-:-:S13]  /*1930*/  ISETP.NE.AND P0, PT, R4, 0x6, PT ;  /* 0x000000060400780c */ /* 0x000fda0003f05270 */
[----:B------:R-:W-:Y:S05]  /*1940*/  @P0 BRA `(.L_x_24622) ;  /* 0x0000000800b80947 */ /* 0x000fea0003800000 */
[----:B------:R-:W2:Y:S02]  /*1950*/  LDG.E R2, desc[UR36][R2.64] ;  /* 0x0000002402027981 */ /* 0x000ea4000c1e1900 */
[----:B--2---:R0:W1:Y:S01]  /*1960*/  F2I.FTZ.TRUNC.NTZ R19, R2 ;  /* 0x0000000200137305 */ /* 0x004062000021f100 */
[----:B------:R-:W-:Y:S05]  /*1970*/  BRA `(.L_x_24623) ;  /* 0x0000000c00007947 */ /* 0x000fea0003800000 */
.L_x_24627:
[----:B------:R-:W2:Y:S02]  /*1980*/  LDG.E.U16 R0, desc[UR36][R2.64] ;  /* 0x0000002402007981 */ /* 0x000ea4000c1e1500 */
[----:B--2---:R-:W-:-:S06]  /*1990*/  HADD2.F32 R0, -RZ, R0.H0_H0 ;  /* 0x20000000ff007230 */ /* 0x004fcc0000004100 */
[----:B------:R-:W0:Y:S02]  /*19a0*/  F2I.FTZ.TRUNC.NTZ R0, R0 ;  /* 0x0000000000007305 */ /* 0x000e24000021f100 */
[----:B0-----:R-:W-:Y:S01]  /*19b0*/  PRMT R19, R0, 0x7610, R19 ;  /* 0x0000761000137816 */ /* 0x001fe20000000013 */
[----:B------:R-:W-:Y:S06]  /*19c0*/  BRA `(.L_x_24623) ;  /* 0x0000000800ec7947 */ /* 0x000fec0003800000 */
.L_x_24626:
[----:B------:R-:W-:-:S13]  /*19d0*/  ISETP.NE.AND P0, PT, R4, 0x7, PT ;  /* 0x000000070400780c */ /* 0x000fda0003f05270 */
[----:B------:R-:W-:Y:S05]  /*19e0*/  @!P0 BRA `(.L_x_24628) ;  /* 0x0000000000308947 */ /* 0x000fea0003800000 */
[----:B------:R-:W-:-:S13]  /*19f0*/  ISETP.NE.AND P0, PT, R4, 0x8, PT ;  /* 0x000000080400780c */ /* 0x000fda0003f05270 */
[----:B------:R-:W-:Y:S05]  /*1a00*/  @!P0 BRA `(.L_x_24629) ;  /* 0x0000000000148947 */ /* 0x000fea0003800000 */
[----:B------:R-:W-:-:S13]  /*1a10*/  ISETP.NE.AND P0, PT, R4, 0x9, PT ;  /* 0x000000090400780c */ /* 0x000fda0003f05270 */
[----:B------:R-:W-:Y:S05]  /*1a20*/  @P0 BRA `(.L_x_24622) ;  /* 0x0000000800800947 */ /* 0x000fea0003800000 */
[----:B------:R-:W2:Y:S02]  /*1a30*/  LDG.E R2, desc[UR36][R2.64] ;  /* 0x0000002402027981 */ /* 0x000ea4000c1e1900 */
[----:B--2---:R0:W1:Y:S01]  /*1a40*/  F2I.FTZ.TRUNC.NTZ R19, R2 ;  /* 0x0000000200137305 */ /* 0x004062000021f100 */
[----:B------:R-:W-:Y:S05]  /*1a50*/  BRA `(.L_x_24623) ;  /* 0x0000000800c87947 */ /* 0x000fea0003800000 */
.L_x_24629:
[----:B------:R-:W2:Y:S02]  /*1a60*/  LDG.E.U16 R2, desc[UR36][R2.64] ;  /* 0x0000002402027981 */ /* 0x000ea4000c1e1500 */
[----:B--2---:R-:W-:-:S06]  /*1a70*/  HADD2.F32 R0, -RZ, R2.H0_H0 ;  /* 0x20000002ff007230 */ /* 0x004fcc0000004100 */
[----:B------:R-:W0:Y:S02]  /*1a80*/  F2I.FTZ.TRUNC.NTZ R0, R0 ;  /* 0x0000000000007305 */ /* 0x000e24000021f100 */
[----:B0-----:R-:W-:Y:S01]  /*1a90*/  PRMT R19, R0, 0x7610, R19 ;  /* 0x0000761000137816 */ /* 0x001fe20000000013 */
[----:B------:R-:W-:Y:S06]  /*1aa0*/  BRA `(.L_x_24623) ;  /* 0x0000000800b47947 */ /* 0x000fec0003800000 */
.L_x_24628:
[----:B------:R-:W2:Y:S02]  /*1ab0*/  LDG.E.64 R2, desc[UR36][R2.64] ;  /* 0x0000002402027981 */ /* 0x000ea4000c1e1b00 */
[----:B--2---:R0:W1:Y:S01]  /*1ac0*/  F2I.F64.TRUNC R19, R2 ;  /* 0x0000000200137311 */ /* 0x004062000030d100 */
[----:B------:R-:W-:Y:S05]  /*1ad0*/  BRA `(.L_x_24623) ;  /* 0x0000000800a87947 */ /* 0x000fea0003800000 */
.L_x_24618:
        /* <DEDUP_REMOVED lines=10> */
[----:B------:R-:W-:Y:S01]  /*1b80*/  SEL R19, RZ, 0x1, !P0 ;  /* 0x00000001ff137807 */ /* 0x000fe20004000000 */
[----:B------:R-:W-:Y:S08]  /*1b90*/  BRA `(.L_x_24623) ;  /* 0x0000000800787947 */ /* 0x000ff00003800000 */
.L_x_24632:
[----:B------:R-:W2:Y:S02]  /*1ba0*/  LDG.E.64 R2, desc[UR36][R2.64] ;  /* 0x0000002402027981 */ /* 0x000ea4000c1e1b00 */
[----:B--2---:R3:W4:Y:S01]  /*1bb0*/  F2I.F64.TRUNC R19, R2 ;  /* 0x0000000200137311 */ /* 0x004722000030d100 */
[----:B------:R-:W-:Y:S05]  /*1bc0*/  BRA `(.L_x_24623) ;  /* 0x00000008006c7947 */ /* 0x000fea0003800000 */
.L_x_24631:
        /* <DEDUP_REMOVED lines=24> */
[----:B------:R-:W-:-:S06]  /*1d50*/  LOP3.LUT R5, R5, 0x80000000, R0, 0xf8, !PT ;  /* 0x8000000005057812 */ /* 0x000fcc00078ef800 */
[----:B------:R-:W0:Y:S02]  /*1d60*/  F2I.FTZ.TRUNC.NTZ R5, R5 ;  /* 0x0000000500057305 */ /* 0x000e24000021f100 */
[----:B0-----:R-:W-:Y:S01]  /*1d70*/  PRMT R19, R5, 0x7610, R19 ;  /* 0x0000761005137816 */ /* 0x001fe20000000013 */
[----:B------:R-:W-:Y:S06]  /*1d80*/  BRA `(.L_x_24623) ;  /* 0x0000000400fc7947 */ /* 0x000fec0003800000 */
.L_x_24634:
        /* <DEDUP_REMOVED lines=11> */
[----:B------:R-:W-:-:S06]  /*1e40*/  LOP3.LUT R4, R4, 0x80000000, R5, 0xf8, !PT ;  /* 0x8000000004047812 */ /* 0x000fcc00078ef805 */
[----:B------:R-:W0:Y:S02]  /*1e50*/  F2I.FTZ.TRUNC.NTZ R4, R4 ;  /* 0x0000000400047305 */ /* 0x000e24000021f100 */
[----:B0-----:R-:W-:Y:S01]  /*1e60*/  PRMT R19, R4, 0x7610, R19 ;  /* 0x0000761004137816 */ /* 0x001fe20000000013 */
[----:B------:R-:W-:Y:S06]  /*1e70*/  BRA `(.L_x_24623) ;  /* 0x0000000400c07947 */ /* 0x000fec0003800000 */
.L_x_24633:
[----:B------:R-:W2:Y:S02]  /*1e80*/  LDG.E.U16 R0, desc[UR36][R2.64] ;  /* 0x0000002402007981 */ /* 0x000ea4000c1e1500 */
[----:B--2---:R-:W-:-:S06]  /*1e90*/  IMAD.U32 R0, R0, 0x10000, RZ ;  /* 0x0001000000007824 */ /* 0x004fcc00078e00ff */
[----:B------:R-:W0:Y:S02]  /*1ea0*/  F2I.FTZ.TRUNC.NTZ R0, R0 ;  /* 0x0000000000007305 */ /* 0x000e24000021f100 */
[----:B0-----:R-:W-:Y:S01]  /*1eb0*/  PRMT R19, R0, 0x7610, R19 ;  /* 0x0000761000137816 */ /* 0x001fe20000000013 */
[----:B------:R-:W-:Y:S06]  /*1ec0*/  BRA `(.L_x_24623) ;  /* 0x0000000400ac7947 */ /* 0x000fec0003800000 */
.L_x_24630:
        /* <DEDUP_REMOVED lines=10> */
.L_x_24637:
        /* <DEDUP_REMOVED lines=21> */
.L_x_24641:
[----:B------:R-:W-:Y:S05]  /*20c0*/  BSYNC B1 ;  /* 0x0000000000017941 */ /* 0x000fea0003800000 */
.L_x_24640:
[----:B------:R-:W-:Y:S01]  /*20d0*/  LEA R3, R0, 0x3b800000, 0x17 ;  /* 0x3b80000000037811 */ /* 0x000fe200078eb8ff */
[----:B------:R-:W-:-:S05]  /*20e0*/  IMAD.SHL.U32 R0, R2, 0x100000, RZ ;  /* 0x0010000002007824 */ /* 0x000fca00078e00ff */
[----:B------:R-:W-:-:S07]  /*20f0*/  LOP3.LUT R0, R3, R0, R4, 0xfe, !PT ;  /* 0x0000000003007212 */ /* 0x000fce00078efe04 */
.L_x_24639:
[----:B------:R-:W-:Y:S05]  /*2100*/  BSYNC B0 ;  /* 0x0000000000007941 */ /* 0x000fea0003800000 */
.L_x_24638:
[----:B------:R-:W0:Y:S02]  /*2110*/  F2I.FTZ.TRUNC.NTZ R0, R0 ;  /* 0x0000000000007305 */ /* 0x000e24000021f100 */
[----:B0-----:R-:W-:Y:S01]  /*2120*/  PRMT R19, R0, 0x7610, R19 ;  /* 0x0000761000137816 */ /* 0x001fe20000000013 */
[----:B------:R-:W-:Y:S06]  /*2130*/  BRA `(.L_x_24623) ;  /* 0x0000000400107947 */ /* 0x000fec0003800000 */
.L_x_24636:
        /* <DEDUP_REMOVED lines=21> */
.L_x_24645:
[----:B------:R-:W-:Y:S05]  /*2290*/  BSYNC B1 ;  /* 0x0000000000017941 */ /* 0x000fea0003800000 */
.L_x_24644:
[----:B------:R-:W-:Y:S01]  /*22a0*/  LEA R3, R0, 0x37800000, 0x17 ;  /* 0x3780000000037811 */ /* 0x000fe200078eb8ff */
[----:B------:R-:W-:-:S05]  /*22b0*/  IMAD.SHL.U32 R0, R2, 0x200000, RZ ;  /* 0x0020000002007824 */ /* 0x000fca00078e00ff */
[----:B------:R-:W-:-:S07]  /*22c0*/  LOP3.LUT R0, R3, R0, R4, 0xfe, !PT ;  /* 0x0000000003007212 */ /* 0x000fce00078efe04 */
.L_x_24643:
[----:B------:R-:W-:Y:S05]  /*22d0*/  BSYNC B0 ;  /* 0x0000000000007941 */ /* 0x000fea0003800000 */
.L_x_24642:
[----:B------:R-:W0:Y:S02]  /*22e0*/  F2I.FTZ.TRUNC.NTZ R0, R0 ;  /* 0x0000000000007305 */ /* 0x000e24000021f100 */
[----:B0-----:R-:W-:Y:S01]  /*22f0*/  PRMT R19, R0, 0x7610, R19 ;  /* 0x0000761000137816 */ /* 0x001fe20000000013 */
[----:B------:R-:W-:Y:S06]  /*2300*/  BRA `(.L_x_24623) ;  /* 0x00000000009c7947 */ /* 0x000fec0003800000 */
.L_x_24635:
        /* <DEDUP_REMOVED lines=14> */
.L_x_24649:
[----:B------:R-:W-:Y:S05]  /*23f0*/  BSYNC B0 ;  /* 0x0000000000007941 */ /* 0x000fea0003800000 */
.L_x_24648:
[----:B------:R-:W0:Y:S02]  /*2400*/  F2I.FTZ.TRUNC.NTZ R0, R0 ;  /* 0x0000000000007305 */ /* 0x000e24000021f100 */
[----:B0-----:R-:W-:Y:S01]  /*2410*/  PRMT R19, R0, 0x7610, R19 ;  /* 0x0000761000137816 */ /* 0x001fe20000000013 */
[----:B------:R-:W-:Y:S06]  /*2420*/  BRA `(.L_x_24623) ;  /* 0x0000000000547947 */ /* 0x000fec0003800000 */
.L_x_24622:
        /* <DEDUP_REMOVED lines=16> */
.L_x_24650:
[----:B------:R-:W-:Y:S01]  /*2530*/  PRMT R19, RZ, 0x7610, R19 ;  /* 0x00007610ff137816 */ /* 0x000fe20000000013 */
[----:B------:R-:W-:Y:S06]  /*2540*/  BRA `(.L_x_24623) ;  /* 0x00000000000c7947 */ /* 0x000fec0003800000 */
.L_x_24647:
[----:B------:R2:W5:Y:S01]  /*2550*/  LDG.E.U16 R19, desc[UR36][R2.64] ;  /* 0x0000002402137981 */ /* 0x000562000c1e1500 */
[----:B------:R-:W-:Y:S05]  /*2560*/  BRA `(.L_x_24623) ;  /* 0x0000000000047947 */ /* 0x000fea0003800000 */
.L_x_24646:
[----:B------:R1:W5:Y:S02]  /*2570*/  LDG.E.U16 R19, desc[UR36][R2.64] ;  /* 0x0000002402137981 */ /* 0x000364000c1e1500 */
.L_x_24623:
[----:B------:R-:W4:Y:S01]  /*2580*/  LDC.U8 R4, c[0x0][0x493] ;  /* 0x000124c0ff047b82 */ /* 0x000f220000000000 */
[----:B------:R-:W-:Y:S02]  /*2590*/  ULDC.64 UR4, c[0x0][0x488] ;  /* 0x0001220000047ab9 */ /* 0x000fe40000000a00 */
[----:B0123--:R-:W-:-:S05]  /*25a0*/  IADD3 R2, P1, R22, UR4, RZ ;  /* 0x0000000416027c10 */ /* 0x00ffca000ff3e0ff */
        /* <DEDUP_REMOVED lines=14> */
.L_x_24654:
[----:B------:R3:W5:Y:S01]  /*2690*/  LDG.E.U8 R6, desc[UR36][R2.64] ;  /* 0x0000002402067981 */ /* 0x000762000c1e1100 */
[----:B------:R-:W-:Y:S05]  /*26a0*/  BRA `(.L_x_24656) ;  /* 0x0000000c00547947 */ /* 0x000fea0003800000 */
.L_x_24653:
        /* <DEDUP_REMOVED lines=8> */
.L_x_24658:
[----:B------:R1:W5:Y:S01]  /*2730*/  LDG.E.U16 R6, desc[UR36][R2.64] ;  /* 0x0000002402067981 */ /* 0x000362000c1e1500 */
[----:B------:R-:W-:Y:S05]  /*2740*/  BRA `(.L_x_24656) ;  /* 0x0000000c002c7947 */ /* 0x000fea0003800000 */
.L_x_24657:
[----:B------:R2:W5:Y:S01]  /*2750*/  LDG.E.U16 R6, desc[UR36][R2.64] ;  /* 0x0000002402067981 */ /* 0x000562000c1e1500 */
[----:B------:R-:W-:Y:S05]  /*2760*/  BRA `(.L_x_24656) ;  /* 0x0000000c00247947 */ /* 0x000fea0003800000 */
.L_x_24652:
        /* <DEDUP_REMOVED lines=9> */
.L_x_24660:
[----:B------:R-:W2:Y:S02]  /*2800*/  LDG.E.U16 R0, desc[UR36][R2.64] ;  /* 0x0000002402007981 */ /* 0x000ea4000c1e1500 */
[----:B--2---:R-:W-:-:S06]  /*2810*/  HADD2.F32 R0, -RZ, R0.H0_H0 ;  /* 0x20000000ff007230 */ /* 0x004fcc0000004100 */
[----:B------:R-:W0:Y:S02]  /*2820*/  F2I.FTZ.TRUNC.NTZ R0, R0 ;  /* 0x0000000000007305 */ /* 0x000e24000021f100 */
[----:B0-----:R-:W-:Y:S01]  /*2830*/  PRMT R6, R0, 0x7610, R6 ;  /* 0x0000761000067816 */ /* 0x001fe20000000006 */
[----:B------:R-:W-:Y:S06]  /*2840*/  BRA `(.L_x_24656) ;  /* 0x0000000800ec7947 */ /* 0x000fec0003800000 */
.L_x_24659:
        /* <DEDUP_REMOVED lines=9> */
.L_x_24662:
[----:B------:R-:W2:Y:S02]  /*28e0*/  LDG.E.U16 R2, desc[UR36][R2.64] ;  /* 0x0000002402027981 */ /* 0x000ea4000c1e1500 */
[----:B--2---:R-:W-:-:S06]  /*28f0*/  HADD2.F32 R0, -RZ, R2.H0_H0 ;  /* 0x20000002ff007230 */ /* 0x004fcc0000004100 */
[----:B------:R-:W0:Y:S02]  /*2900*/  F2I.FTZ.TRUNC.NTZ R0, R0 ;  /* 0x0000000000007305 */ /* 0x000e24000021f100 */
[----:B0-----:R-:W-:Y:S01]  /*2910*/  PRMT R6, R0, 0x7610, R6 ;  /* 0x0000761000067816 */ /* 0x001fe20000000006 */
[----:B------:R-:W-:Y:S06]  /*2920*/  BRA `(.L_x_24656) ;  /* 0x0000000800b47947 */ /* 0x000fec0003800000 */
.L_x_24661:
[----:B------:R-:W2:Y:S02]  /*2930*/  LDG.E.64 R2, desc[UR36][R2.64] ;  /* 0x0000002402027981 */ /* 0x000ea4000c1e1b00 */
[----:B--2---:R0:W1:Y:S01]  /*2940*/  F2I.F64.TRUNC R6, R2 ;  /* 0x0000000200067311 */ /* 0x004062000030d100 */
[----:B------:R-:W-:Y:S05]  /*2950*/  BRA `(.L_x_24656) ;  /* 0x0000000800a87947 */ /* 0x000fea0003800000 */
.L_x_24651:
        /* <DEDUP_REMOVED lines=12> */
.L_x_24665:
[----:B------:R-:W2:Y:S02]  /*2a20*/  LDG.E.64 R2, desc[UR36][R2.64] ;  /* 0x0000002402027981 */ /* 0x000ea4000c1e1b00 */
[----:B--2---:R0:W1:Y:S01]  /*2a30*/  F2I.F64.TRUNC R6, R2 ;  /* 0x0000000200067311 */ /* 0x004062000030d100 */
[----:B------:R-:W-:Y:S05]  /*2a40*/  BRA `(.L_x_24656) ;  /* 0x00000008006c7947 */ /* 0x000fea0003800000 */
.L_x_24664:
        /* <DEDUP_REMOVED lines=28> */
.L_x_24667:
        /* <DEDUP_REMOVED lines=15> */
.L_x_24666:
[----:B------:R-:W2:Y:S02]  /*2d00*/  LDG.E.U16 R0, desc[UR36][R2.64] ;  /* 0x0000002402007981 */ /* 0x000ea4000c1e1500 */
[----:B--2---:R-:W-:-:S06]  /*2d10*/  IMAD.U32 R0, R0, 0x10000, RZ ;  /* 0x0001000000007824 */ /* 0x004fcc00078e00ff */
[----:B------:R-:W0:Y:S02]  /*2d20*/  F2I.FTZ.TRUNC.NTZ R0, R0 ;  /* 0x0000000000007305 */ /* 0x000e24000021f100 */
[----:B0-----:R-:W-:Y:S01]  /*2d30*/  PRMT R6, R0, 0x7610, R6 ;  /* 0x0000761000067816 */ /* 0x001fe20000000006 */
[----:B------:R-:W-:Y:S06]  /*2d40*/  BRA `(.L_x_24656) ;  /* 0x0000000400ac7947 */ /* 0x000fec0003800000 */
.L_x_24663:
        /* <DEDUP_REMOVED lines=10> */
.L_x_24670:
        /* <DEDUP_REMOVED lines=21> */
.L_x_24674:
[----:B------:R-:W-:Y:S05]  /*2f40*/  BSYNC B1 ;  /* 0x0000000000017941 */ /* 0x000fea0003800000 */
.L_x_24673:
[----:B------:R-:W-:Y:S01]  /*2f50*/  LEA R3, R0, 0x3b800000, 0x17 ;  /* 0x3b80000000037811 */ /* 0x000fe200078eb8ff */
[----:B------:R-:W-:-:S05]  /*2f60*/  IMAD.SHL.U32 R0, R2, 0x100000, RZ ;  /* 0x0010000002007824 */ /* 0x000fca00078e00ff */
[----:B------:R-:W-:-:S07]  /*2f70*/  LOP3.LUT R0, R3, R0, R4, 0xfe, !PT ;  /* 0x0000000003007212 */ /* 0x000fce00078efe04 */
.L_x_24672:
[----:B------:R-:W-:Y:S05]  /*2f80*/  BSYNC B0 ;  /* 0x0000000000007941 */ /* 0x000fea0003800000 */
.L_x_24671:
[----:B------:R-:W0:Y:S02]  /*2f90*/  F2I.FTZ.TRUNC.NTZ R0, R0 ;  /* 0x0000000000007305 */ /* 0x000e24000021f100 */
[----:B0-----:R-:W-:Y:S01]  /*2fa0*/  PRMT R6, R0, 0x7610, R6 ;  /* 0x0000761000067816 */ /* 0x001fe20000000006 */
[----:B------:R-:W-:Y:S06]  /*2fb0*/  BRA `(.L_x_24656) ;  /* 0x0000000400107947 */ /* 0x000fec0003800000 */
.L_x_24669:
        /* <DEDUP_REMOVED lines=21> */
.L_x_24678:
[----:B------:R-:W-:Y:S05]  /*3110*/  BSYNC B1 ;  /* 0x0000000000017941 */ /* 0x000fea0003800000 */
.L_x_24677:
[----:B------:R-:W-:Y:S01]  /*3120*/  LEA R3, R0, 0x37800000, 0x17 ;  /* 0x3780000000037811 */ /* 0x000fe200078eb8ff */
[----:B------:R-:W-:-:S05]  /*3130*/  IMAD.SHL.U32 R0, R2, 0x200000, RZ ;  /* 0x0020000002007824 */ /* 0x000fca00078e00ff */
[----:B------:R-:W-:-:S07]  /*3140*/  LOP3.LUT R0, R3, R0, R4, 0xfe, !PT ;  /* 0x0000000003007212 */ /* 0x000fce00078efe04 */
.L_x_24676:
[----:B------:R-:W-:Y:S05]  /*3150*/  BSYNC B0 ;  /* 0x0000000000007941 */ /* 0x000fea0003800000 */
.L_x_24675:
[----:B------:R-:W0:Y:S02]  /*3160*/  F2I.FTZ.TRUNC.NTZ R0, R0 ;  /* 0x0000000000007305 */ /* 0x000e24000021f100 */
[----:B0-----:R-:W-:Y:S01]  /*3170*/  PRMT R6, R0, 0x7610, R6 ;  /* 0x0000761000067816 */ /* 0x001fe20000000006 */
[----:B------:R-:W-:Y:S06]  /*3180*/  BRA `(.L_x_24656) ;  /* 0x00000000009c7947 */ /* 0x000fec0003800000 */
.L_x_24668:
        /* <DEDUP_REMOVED lines=14> */
.L_x_24682:
[----:B------:R-:W-:Y:S05]  /*3270*/  BSYNC B0 ;  /* 0x0000000000007941 */ /* 0x000fea0003800000 */
.L_x_24681:
[----:B------:R-:W0:Y:S02]  /*3280*/  F2I.FTZ.TRUNC.NTZ R0, R0 ;  /* 0x0000000000007305 */ /* 0x000e24000021f100 */
[----:B0-----:R-:W-:Y:S01]  /*3290*/  PRMT R6, R0, 0x7610, R6 ;  /* 0x0000761000067816 */ /* 0x001fe20000000006 */
[----:B------:R-:W-:Y:S06]  /*32a0*/  BRA `(.L_x_24656) ;  /* 0x0000000000547947 */ /* 0x000fec0003800000 */
.L_x_24655:
        /* <DEDUP_REMOVED lines=16> */
.L_x_24683:
[----:B------:R-:W-:Y:S01]  /*33b0*/  PRMT R6, RZ, 0x7610, R6 ;  /* 0x00007610ff067816 */ /* 0x000fe20000000006 */
[----:B------:R-:W-:Y:S06]  /*33c0*/  BRA `(.L_x_24656) ;  /* 0x00000000000c7947 */ /* 0x000fec0003800000 */
.L_x_24680:
[----:B------:R0:W5:Y:S01]  /*33d0*/  LDG.E.U16 R6, desc[UR36][R2.64] ;  /* 0x0000002402067981 */ /* 0x000162000c1e1500 */
[----:B------:R-:W-:Y:S05]  /*33e0*/  BRA `(.L_x_24656) ;  /* 0x0000000000047947 */ /* 0x000fea0003800000 */
.L_x_24679:
[----:B------:R0:W5:Y:S02]  /*33f0*/  LDG.E.U16 R6, desc[UR36][R2.64] ;  /* 0x0000002402067981 */ /* 0x000164000c1e1500 */
.L_x_24656:
[C---:B-1---5:R-:W-:Y:S01]  /*3400*/  PRMT R4, R6.reuse, 0x9910, RZ ;  /* 0x0000991006047816 */ /* 0x062fe200000000ff */
[----:B------:R-:W-:Y:S01]  /*3410*/  BSSY B0, `(.L_x_24684) ;  /* 0x000002c000007945 */ /* 0x000fe20003800000 */
[----:B------:R-:W-:Y:S02]  /*3420*/  PRMT R5, R19, 0x9910, RZ ;  /* 0x0000991013057816 */ /* 0x000fe400000000ff */
[-C--:B------:R-:W-:Y:S02]  /*3430*/  IABS R0, R4.reuse ;  /* 0x0000000400007213 */ /* 0x080fe40000000000 */
[----:B------:R-:W-:Y:S02]  /*3440*/  IABS R8, R5 ;  /* 0x0000000500087213 */ /* 0x000fe40000000000 */
[----:B------:R-:W1:Y:S01]  /*3450*/  I2F.RP R7, R0 ;  /* 0x0000000000077306 */ /* 0x000e620000209400 */
[----:B------:R-:W-:Y:S02]  /*3460*/  IABS R10, R4 ;  /* 0x00000004000a7213 */ /* 0x000fe40000000000 */
[----:B------:R-:W-:-:S05]  /*3470*/  LOP3.LUT R6, R6, R19, RZ, 0x3c, !PT ;  /* 0x0000001306067212 */ /* 0x000fca00078e3cff */
[----:B-1----:R-:W0:Y:S02]  /*3480*/  MUFU.RCP R7, R7 ;  /* 0x0000000700077308 */ /* 0x002e240000001000 */
[----:B0-234-:R-:W-:Y:S02]  /*3490*/  VIADD R2, R7, 0xffffffe ;  /* 0x0ffffffe07027836 */ /* 0x01dfe40000000000 */
[----:B------:R-:W-:-:S04]  /*34a0*/  IMAD.MOV R7, RZ, RZ, -R10 ;  /* 0x000000ffff077224 */ /* 0x000fc800078e0a0a */
[----:B------:R0:W1:Y:S02]  /*34b0*/  F2I.FTZ.U32.TRUNC.NTZ R3, R2 ;  /* 0x0000000200037305 */ /* 0x000064000021f000 */
[----:B0-----:R-:W-:Y:S02]  /*34c0*/  IMAD.MOV.U32 R2, RZ, RZ, RZ ;  /* 0x000000ffff027224 */ /* 0x001fe400078e00ff */
[----:B-1----:R-:W-:-:S04]  /*34d0*/  IMAD.MOV R9, RZ, RZ, -R3 ;  /* 0x000000ffff097224 */ /* 0x002fc800078e0a03 */
[----:B------:R-:W-:-:S04]  /*34e0*/  IMAD R9, R9, R0, RZ ;  /* 0x0000000009097224 */ /* 0x000fc800078e02ff */
[----:B------:R-:W-:Y:S01]  /*34f0*/  IMAD.HI.U32 R3, R3, R9, R2 ;  /* 0x0000000903037227 */ /* 0x000fe200078e0002 */
[----:B------:R-:W-:-:S04]  /*3500*/  LOP3.LUT R2, R5, R4, RZ, 0x3c, !PT ;  /* 0x0000000405027212 */ /* 0x000fc800078e3cff */
[----:B------:R-:W-:Y:S01]  /*3510*/  ISETP.GE.AND P0, PT, R2, RZ, PT ;  /* 0x000000ff0200720c */ /* 0x000fe20003f06270 */
[----:B------:R-:W-:Y:S01]  /*3520*/  IMAD.HI.U32 R3, R3, R8, RZ ;  /* 0x0000000803037227 */ /* 0x000fe200078e00ff */
[----:B------:R-:W-:-:S03]  /*3530*/  PRMT R2, R6, 0x9910, RZ ;  /* 0x0000991006027816 */ /* 0x000fc600000000ff */
[----:B------:R-:W-:Y:S01]  /*3540*/  IMAD R7, R3, R7, R8 ;  /* 0x0000000703077224 */ /* 0x000fe200078e0208 */
[----:B------:R-:W-:Y:S01]  /*3550*/  ISETP.GT.AND P3, PT, R2, -0x1, PT ;  /* 0xffffffff0200780c */ /* 0x000fe20003f64270 */
[----:B------:R-:W0:Y:S03]  /*3560*/  LDC.U8 R8, c[0x0][0x491] ;  /* 0x00012440ff087b82 */ /* 0x000e260000000000 */
[----:B------:R-:W-:-:S13]  /*3570*/  ISETP.GT.U32.AND P2, PT, R0, R7, PT ;  /* 0x000000070000720c */ /* 0x000fda0003f44070 */
[----:B------:R-:W-:Y:S02]  /*3580*/  @!P2 IMAD.IADD R7, R7, 0x1, -R0 ;  /* 0x000000010707a824 */ /* 0x000fe400078e0a00 */
[----:B------:R-:W-:Y:S01]  /*3590*/  @!P2 VIADD R3, R3, 0x1 ;  /* 0x000000010303a836 */ /* 0x000fe20000000000 */
[----:B------:R-:W-:Y:S02]  /*35a0*/  ISETP.NE.AND P2, PT, R4, RZ, PT ;  /* 0x000000ff0400720c */ /* 0x000fe40003f45270 */
[----:B------:R-:W-:Y:S02]  /*35b0*/  ISETP.GE.U32.AND P1, PT, R7, R0, PT ;  /* 0x000000000700720c */ /* 0x000fe40003f26070 */
[----:B------:R-:W-:Y:S02]  /*35c0*/  LOP3.LUT R4, RZ, R4, RZ, 0x33, !PT ;  /* 0x00000004ff047212 */ /* 0x000fe400078e33ff */
[----:B0-----:R-:W-:-:S09]  /*35d0*/  PRMT R6, R8, 0x9910, RZ ;  /* 0x0000991008067816 */ /* 0x001fd200000000ff */
[----:B------:R-:W-:Y:S01]  /*35e0*/  @P1 VIADD R3, R3, 0x1 ;  /* 0x0000000103031836 */ /* 0x000fe20000000000 */
[----:B------:R-:W-:-:S03]  /*35f0*/  ISETP.GT.AND P1, PT, R6, 0x9, PT ;  /* 0x000000090600780c */ /* 0x000fc60003f24270 */
[----:B------:R-:W-:-:S05]  /*3600*/  @!P0 IMAD.MOV R3, RZ, RZ, -R3 ;  /* 0x000000ffff038224 */ /* 0x000fca00078e0a03 */
[----:B------:R-:W-:Y:S01]  /*3610*/  SEL R3, R4, R3, !P2 ;  /* 0x0000000304037207 */ /* 0x000fe20005000000 */
[----:B------:R-:W-:Y:S06]  /*3620*/  @P3 BRA `(.L_x_24685) ;  /* 0x0000000000283947 */ /* 0x000fec0003800000 */
[----:B------:R-:W-:Y:S02]  /*3630*/  ISETP.GE.AND P3, PT, R5, RZ, PT ;  /* 0x000000ff0500720c */ /* 0x000fe40003f66270 */
[----:B------:R-:W-:Y:S01]  /*3640*/  ISETP.GT.U32.AND P0, PT, R0, R7, PT ;  /* 0x000000070000720c */ /* 0x000fe20003f04070 */
[----:B------:R-:W-:-:S05]  /*3650*/  IMAD.IADD R0, R7, 0x1, -R0 ;  /* 0x0000000107007824 */ /* 0x000fca00078e0a00 */
[----:B------:R-:W-:Y:S01]  /*3660*/  SEL R7, R0, R7, !P0 ;  /* 0x0000000700077207 */ /* 0x000fe20004000000 */
[----:B------:R-:W-:-:S04]  /*3670*/  VIADD R0, R3, 0xffffffff ;  /* 0xffffffff03007836 */ /* 0x000fc80000000000 */
[----:B------:R-:W-:-:S05]  /*3680*/  @!P3 IMAD.MOV R7, RZ, RZ, -R7 ;  /* 0x000000ffff07b224 */ /* 0x000fca00078e0a07 */
[----:B------:R-:W-:-:S04]  /*3690*/  SEL R4, R4, R7, !P2 ;  /* 0x0000000704047207 */ /* 0x000fc80005000000 */
[----:B------:R-:W-:-:S13]  /*36a0*/  ISETP.NE.AND P0, PT, R4, RZ, PT ;  /* 0x000000ff0400720c */ /* 0x000fda0003f05270 */
[----:B------:R-:W-:-:S04]  /*36b0*/  @!P0 IMAD.MOV R0, RZ, RZ, R3 ;  /* 0x000000ffff008224 */ /* 0x000fc800078e0203 */
[----:B------:R-:W-:-:S07]  /*36c0*/  IMAD.MOV.U32 R3, RZ, RZ, R0 ;  /* 0x000000ffff037224 */ /* 0x000fce00078e0000 */
.L_x_24685:
[----:B------:R-:W-:Y:S05]  /*36d0*/  BSYNC B0 ;  /* 0x0000000000007941 */ /* 0x000fea0003800000 */
.L_x_24684:
        /* <DEDUP_REMOVED lines=9> */
[----:B------:R0:W-:Y:S01]  /*3770*/  STG.E.U8 desc[UR36][R16.64], R3 ;  /* 0x0000000310007986 */ /* 0x0001e2000c101124 */
[----:B------:R-:W-:Y:S05]  /*3780*/  BRA `(.L_x_24691) ;  /* 0x0000000c00787947 */ /* 0x000fea0003800000 */
.L_x_24689:
[----:B------:R0:W-:Y:S01]  /*3790*/  STG.E.U8 desc[UR36][R16.64], R3 ;  /* 0x0000000310007986 */ /* 0x0001e2000c101124 */
[----:B------:R-:W-:Y:S05]  /*37a0*/  BRA `(.L_x_24691) ;  /* 0x0000000c00707947 */ /* 0x000fea0003800000 */
.L_x_24688:
[----:B------:R-:W-:-:S13]  /*37b0*/  ISETP.NE.AND P0, PT, R6, 0x2, PT ;  /* 0x000000020600780c */ /* 0x000fda0003f05270 */
[----:B------:R-:W-:Y:S05]  /*37c0*/  @!P0 BRA `(.L_x_24692) ;  /* 0x0000000000308947 */ /* 0x000fea0003800000 */
[----:B------:R-:W-:-:S13]  /*37d0*/  ISETP.NE.AND P0, PT, R6, 0x3, PT ;  /* 0x000000030600780c */ /* 0x000fda0003f05270 */
[----:B------:R-:W-:Y:S05]  /*37e0*/  @!P0 BRA `(.L_x_24693) ;  /* 0x00000000001c8947 */ /* 0x000fea0003800000 */
[----:B------:R-:W-:-:S13]  /*37f0*/  ISETP.NE.AND P0, PT, R6, 0x4, PT ;  /* 0x000000040600780c */ /* 0x000fda0003f05270 */
[----:B------:R-:W-:Y:S05]  /*3800*/  @P0 BRA `(.L_x_24690) ;  /* 0x0000000800f80947 */ /* 0x000fea0003800000 */
[----:B------:R-:W-:-:S05]  /*3810*/  PRMT R3, R3, 0x9910, RZ ;  /* 0x0000991003037816 */ /* 0x000fca00000000ff */
[----:B------:R-:W-:-:S05]  /*3820*/  IMAD.MOV.U32 R2, RZ, RZ, R3 ;  /* 0x000000ffff027224 */ /* 0x000fca00078e0003 */
[----:B------:R-:W-:-:S05]  /*3830*/  SHF.R.S32.HI R3, RZ, 0x1f, R2 ;  /* 0x0000001fff037819 */ /* 0x000fca0000011402 */
[----:B------:R0:W-:Y:S01]  /*3840*/  STG.E.64 desc[UR36][R16.64], R2 ;  /* 0x0000000210007986 */ /* 0x0001e2000c101b24 */
[----:B------:R-:W-:Y:S05]  /*3850*/  BRA `(.L_x_24691) ;  /* 0x0000000c00447947 */ /* 0x000fea0003800000 */
.L_x_24693:
[----:B------:R-:W-:-:S05]  /*3860*/  PRMT R3, R3, 0x9910, RZ ;  /* 0x0000991003037816 */ /* 0x000fca00000000ff */
[----:B------:R0:W-:Y:S01]  /*3870*/  STG.E desc[UR36][R16.64], R3 ;  /* 0x0000000310007986 */ /* 0x0001e2000c101924 */
[----:B------:R-:W-:Y:S05]  /*3880*/  BRA `(.L_x_24691) ;  /* 0x0000000c00387947 */ /* 0x000fea0003800000 */
.L_x_24692:
[----:B------:R0:W-:Y:S01]  /*3890*/  STG.E.U16 desc[UR36][R16.64], R3 ;  /* 0x0000000310007986 */ /* 0x0001e2000c101524 */
[----:B------:R-:W-:Y:S05]  /*38a0*/  BRA `(.L_x_24691) ;  /* 0x0000000c00307947 */ /* 0x000fea0003800000 */
.L_x_24687:
[----:B------:R-:W-:-:S13]  /*38b0*/  ISETP.GT.AND P0, PT, R6, 0x6, PT ;  /* 0x000000060600780c */ /* 0x000fda0003f04270 */
[----:B------:R-:W-:Y:S05]  /*38c0*/  @P0 BRA `(.L_x_24694) ;  /* 0x00000000002c0947 */ /* 0x000fea0003800000 */
[----:B------:R-:W-:-:S13]  /*38d0*/  ISETP.NE.AND P0, PT, R6, 0x5, PT ;  /* 0x000000050600780c */ /* 0x000fda0003f05270 */
[----:B------:R-:W-:Y:S05]  /*38e0*/  @!P0 BRA `(.L_x_24695) ;  /* 0x0000000000148947 */ /* 0x000fea0003800000 */
[----:B------:R-:W-:-:S13]  /*38f0*/  ISETP.NE.AND P0, PT, R6, 0x6, PT ;  /* 0x000000060600780c */ /* 0x000fda0003f05270 */
[----:B------:R-:W-:Y:S05]  /*3900*/  @P0 BRA `(.L_x_24690) ;  /* 0x0000000800b80947 */ /* 0x000fea0003800000 */
[----:B------:R-:W0:Y:S02]  /*3910*/  I2F.S16 R3, R3 ;  /* 0x0000000300037306 */ /* 0x000e240000101400 */
[----:B0-----:R0:W-:Y:S01]  /*3920*/  STG.E desc[UR36][R16.64], R3 ;  /* 0x0000000310007986 */ /* 0x0011e2000c101924 */
[----:B------:R-:W-:Y:S05]  /*3930*/  BRA `(.L_x_24691) ;  /* 0x0000000c000c7947 */ /* 0x000fea0003800000 */
.L_x_24695:
[----:B------:R-:W0:Y:S02]  /*3940*/  I2F.S16 R0, R3 ;  /* 0x0000000300007306 */ /* 0x000e240000101400 */
[----:B0-----:R-:W-:-:S05]  /*3950*/  F2FP.F16.F32.PACK_AB R0, RZ, R0 ;  /* 0x00000000ff00723e */ /* 0x001fca00000000ff */
[----:B------:R0:W-:Y:S01]  /*3960*/  STG.E.U16 desc[UR36][R16.64], R0 ;  /* 0x0000000010007986 */ /* 0x0001e2000c101524 */
[----:B------:R-:W-:Y:S05]  /*3970*/  BRA `(.L_x_24691) ;  /* 0x0000000800fc7947 */ /* 0x000fea0003800000 */
.L_x_24694:
[----:B------:R-:W-:-:S13]  /*3980*/  ISETP.NE.AND P0, PT, R6, 0x7, PT ;  /* 0x000000070600780c */ /* 0x000fda0003f05270 */
[----:B------:R-:W-:Y:S05]  /*3990*/  @!P0 BRA `(.L_x_24696) ;  /* 0x0000000000348947 */ /* 0x000fea0003800000 */
[----:B------:R-:W-:-:S13]  /*39a0*/  ISETP.NE.AND P0, PT, R6, 0x8, PT ;  /* 0x000000080600780c */ /* 0x000fda0003f05270 */
[----:B------:R-:W-:Y:S05]  /*39b0*/  @!P0 BRA `(.L_x_24697) ;  /* 0x0000000000188947 */ /* 0x000fea0003800000 */
[----:B------:R-:W-:-:S13]  /*39c0*/  ISETP.NE.AND P0, PT, R6, 0x9, PT ;  /* 0x000000090600780c */ /* 0x000fda0003f05270 */
[----:B------:R-:W-:Y:S05]  /*39d0*/  @P0 BRA `(.L_x_24690) ;  /* 0x0000000800840947 */ /* 0x000fea0003800000 */
[----:B------:R-:W0:Y:S01]  /*39e0*/  I2F.S16 R4, R3 ;  /* 0x0000000300047306 */ /* 0x000e220000101400 */
[----:B------:R-:W-:-:S05]  /*39f0*/  IMAD.MOV.U32 R5, RZ, RZ, RZ ;  /* 0x000000ffff057224 */ /* 0x000fca00078e00ff */
[----:B0-----:R0:W-:Y:S01]  /*3a00*/  STG.E.64 desc[UR36][R16.64], R4 ;  /* 0x0000000410007986 */ /* 0x0011e2000c101b24 */
[----:B------:R-:W-:Y:S05]  /*3a10*/  BRA `(.L_x_24691) ;  /* 0x0000000800d47947 */ /* 0x000fea0003800000 */
.L_x_24697:
[----:B------:R-:W0:Y:S02]  /*3a20*/  I2F.S16 R3, R3 ;  /* 0x0000000300037306 */ /* 0x000e240000101400 */
[----:B0-----:R-:W-:-:S04]  /*3a30*/  F2FP.F16.F32.PACK_AB R3, RZ, R3 ;  /* 0x00000003ff03723e */ /* 0x001fc800000000ff */
[----:B------:R-:W-:-:S05]  /*3a40*/  PRMT R3, R3, 0x5410, RZ ;  /* 0x0000541003037816 */ /* 0x000fca00000000ff */
[----:B------:R0:W-:Y:S01]  /*3a50*/  STG.E desc[UR36][R16.64], R3 ;  /* 0x0000000310007986 */ /* 0x0001e2000c101924 */
[----:B------:R-:W-:Y:S05]  /*3a60*/  BRA `(.L_x_24691) ;  /* 0x0000000800c07947 */ /* 0x000fea0003800000 */
.L_x_24696:
[----:B------:R-:W0:Y:S02]  /*3a70*/  I2F.F64.S16 R2, R3 ;  /* 0x0000000300027312 */ /* 0x000e240000101c00 */
[----:B0-----:R0:W-:Y:S01]  /*3a80*/  STG.E.64 desc[UR36][R16.64], R2 ;  /* 0x0000000210007986 */ /* 0x0011e2000c101b24 */
[----:B------:R-:W-:Y:S05]  /*3a90*/  BRA `(.L_x_24691) ;  /* 0x0000000800b47947 */ /* 0x000fea0003800000 */
.L_x_24686:
        /* <DEDUP_REMOVED lines=8> */
[----:B------:R-:W-:-:S04]  /*3b20*/  PRMT R0, R3, 0x9910, RZ ;  /* 0x0000991003007816 */ /* 0x000fc800000000ff */
[----:B------:R-:W-:-:S04]  /*3b30*/  ISETP.NE.AND P0, PT, R0, RZ, PT ;  /* 0x000000ff0000720c */ /* 0x000fc80003f05270 */
[----:B------:R-:W-:-:S05]  /*3b40*/  SEL R3, RZ, 0x1, !P0 ;  /* 0x00000001ff037807 */ /* 0x000fca0004000000 */
[----:B------:R4:W-:Y:S01]  /*3b50*/  STG.E.U8 desc[UR36][R16.64], R3 ;  /* 0x0000000310007986 */ /* 0x0009e2000c101124 */
[----:B------:R-:W-:Y:S05]  /*3b60*/  BRA `(.L_x_24691) ;  /* 0x0000000800807947 */ /* 0x000fea0003800000 */
.L_x_24700:
[----:B------:R-:W0:Y:S01]  /*3b70*/  I2F.F64.S16 R4, R3 ;  /* 0x0000000300047312 */ /* 0x000e220000101c00 */
[----:B------:R-:W-:-:S05]  /*3b80*/  CS2R R6, SRZ ;  /* 0x0000000000067805 */ /* 0x000fca000001ff00 */
[----:B0-----:R3:W-:Y:S01]  /*3b90*/  STG.E.128 desc[UR36][R16.64], R4 ;  /* 0x0000000410007986 */ /* 0x0017e2000c101d24 */
[----:B------:R-:W-:Y:S05]  /*3ba0*/  BRA `(.L_x_24691) ;  /* 0x0000000800707947 */ /* 0x000fea0003800000 */
.L_x_24699:
[----:B------:R-:W-:-:S13]  /*3bb0*/  ISETP.NE.AND P0, PT, R6, 0xf, PT ;  /* 0x0000000f0600780c */ /* 0x000fda0003f05270 */
[----:B------:R-:W-:Y:S05]  /*3bc0*/  @!P0 BRA `(.L_x_24701) ;  /* 0x0000000000b48947 */ /* 0x000fea0003800000 */
[----:B------:R-:W-:-:S13]  /*3bd0*/  ISETP.NE.AND P0, PT, R6, 0x17, PT ;  /* 0x000000170600780c */ /* 0x000fda0003f05270 */
[----:B------:R-:W-:Y:S05]  /*3be0*/  @!P0 BRA `(.L_x_24702) ;  /* 0x0000000000548947 */ /* 0x000fea0003800000 */
[----:B------:R-:W-:-:S13]  /*3bf0*/  ISETP.NE.AND P0, PT, R6, 0x18, PT ;  /* 0x000000180600780c */ /* 0x000fda0003f05270 */
[----:B------:R-:W-:Y:S05]  /*3c00*/  @P0 BRA `(.L_x_24690) ;  /* 0x0000000400f80947 */ /* 0x000fea0003800000 */
[----:B------:R-:W0:Y:S01]  /*3c10*/  I2F.S16 R3, R3 ;  /* 0x0000000300037306 */ /* 0x000e220000101400 */
[----:B------:R-:W-:Y:S01]  /*3c20*/  BSSY B0, `(.L_x_24703) ;  /* 0x000000e000007945 */ /* 0x000fe20003800000 */
[C---:B0-----:R-:W-:Y:S02]  /*3c30*/  LOP3.LUT R2, R3.reuse, 0x7fffffff, RZ, 0xc0, !PT ;  /* 0x7fffffff03027812 */ /* 0x041fe400078ec0ff */
        /* <DEDUP_REMOVED lines=12> */
.L_x_24704:
[----:B------:R-:W-:Y:S05]  /*3d00*/  BSYNC B0 ;  /* 0x0000000000007941 */ /* 0x000fea0003800000 */
.L_x_24703:
[----:B------:R-:W-:-:S05]  /*3d10*/  LOP3.LUT R5, R0, R5, RZ, 0xfc, !PT ;  /* 0x0000000500057212 */ /* 0x000fca00078efcff */
[----:B------:R0:W-:Y:S01]  /*3d20*/  STG.E.U8 desc[UR36][R16.64], R5 ;  /* 0x0000000510007986 */ /* 0x0001e2000c101124 */
[----:B------:R-:W-:Y:S05]  /*3d30*/  BRA `(.L_x_24691) ;  /* 0x00000008000c7947 */ /* 0x000fea0003800000 */
.L_x_24702:
[----:B------:R-:W0:Y:S01]  /*3d40*/  I2F.S16 R3, R3 ;  /* 0x0000000300037306 */ /* 0x000e220000101400 */
[----:B------:R-:W-:Y:S01]  /*3d50*/  BSSY B0, `(.L_x_24705) ;  /* 0x000000f000007945 */ /* 0x000fe20003800000 */
[----:B0-----:R-:W-:-:S04]  /*3d60*/  LOP3.LUT R2, R3, 0x7fffffff, RZ, 0xc0, !PT ;  /* 0x7fffffff03027812 */ /* 0x001fc800078ec0ff */
        /* <DEDUP_REMOVED lines=10> */
.L_x_24706:
[----:B------:R-:W-:Y:S01]  /*3e10*/  IMAD.MOV.U32 R0, RZ, RZ, 0x7f ;  /* 0x0000007fff007424 */ /* 0x000fe200078e00ff */
[----:B------:R-:W-:-:S04]  /*3e20*/  ISETP.GT.U32.AND P0, PT, R2, 0x7f800000, PT ;  /* 0x7f8000000200780c */ /* 0x000fc80003f04070 */
[----:B------:R-:W-:-:S09]  /*3e30*/  SEL R0, R0, 0x7c, P0 ;  /* 0x0000007c00007807 */ /* 0x000fd20000000000 */
.L_x_24707:
[----:B------:R-:W-:Y:S05]  /*3e40*/  BSYNC B0 ;  /* 0x0000000000007941 */ /* 0x000fea0003800000 */
.L_x_24705:
[----:B------:R-:W-:-:S04]  /*3e50*/  LOP3.LUT R2, R3, 0x80000000, RZ, 0xc0, !PT ;  /* 0x8000000003027812 */ /* 0x000fc800078ec0ff */
[----:B------:R-:W-:-:S04]  /*3e60*/  SHF.R.U32.HI R3, RZ, 0x18, R2 ;  /* 0x00000018ff037819 */ /* 0x000fc80000011602 */
[----:B------:R-:W-:-:S05]  /*3e70*/  LOP3.LUT R3, R0, R3, RZ, 0xfc, !PT ;  /* 0x0000000300037212 */ /* 0x000fca00078efcff */
[----:B------:R1:W-:Y:S01]  /*3e80*/  STG.E.U8 desc[UR36][R16.64], R3 ;  /* 0x0000000310007986 */ /* 0x0003e2000c101124 */
[----:B------:R-:W-:Y:S05]  /*3e90*/  BRA `(.L_x_24691) ;  /* 0x0000000400b47947 */ /* 0x000fea0003800000 */
.L_x_24701:
[----:B------:R-:W0:Y:S02]  /*3ea0*/  I2F.S16 R0, R3 ;  /* 0x0000000300007306 */ /* 0x000e240000101400 */
[----:B0-----:R-:W-:-:S05]  /*3eb0*/  F2FP.BF16.F32.PACK_AB R0, RZ, R0 ;  /* 0x00000000ff00723e */ /* 0x001fca00000010ff */
[----:B------:R2:W-:Y:S01]  /*3ec0*/  STG.E.U16 desc[UR36][R16.64], R0 ;  /* 0x0000000010007986 */ /* 0x0005e2000c101524 */
[----:B------:R-:W-:Y:S05]  /*3ed0*/  BRA `(.L_x_24691) ;  /* 0x0000000400a47947 */ /* 0x000fea0003800000 */
.L_x_24698:
        /* <DEDUP_REMOVED lines=8> */
[----:B------:R0:W-:Y:S01]  /*3f60*/  STG.E.U16 desc[UR36][R16.64], R3 ;  /* 0x0000000310007986 */ /* 0x0001e2000c101524 */
[----:B------:R-:W-:Y:S05]  /*3f70*/  BRA `(.L_x_24691) ;  /* 0x00000004007c7947 */ /* 0x000fea0003800000 */
.L_x_24710:
[----:B------:R-:W0:Y:S01]  /*3f80*/  I2F.S16 R3, R3 ;  /* 0x0000000300037306 */ /* 0x000e220000101400 */
[----:B------:R-:W-:Y:S01]  /*3f90*/  BSSY B0, `(.L_x_24711) ;  /* 0x0000014000007945 */ /* 0x000fe20003800000 */
[----:B------:R-:W-:Y:S01]  /*3fa0*/  IMAD.MOV.U32 R8, RZ, RZ, 0x80 ;  /* 0x00000080ff087424 */ /* 0x000fe200078e00ff */
[----:B0-----:R-:W-:-:S04]  /*3fb0*/  LOP3.LUT R2, R3, 0x7fffffff, RZ, 0xc0, !PT ;  /* 0x7fffffff03027812 */ /* 0x001fc800078ec0ff */
        /* <DEDUP_REMOVED lines=13> */
.L_x_24713:
[----:B------:R-:W-:-:S04]  /*4090*/  LOP3.LUT R2, R3, 0x80000000, RZ, 0xc0, !PT ;  /* 0x8000000003027812 */ /* 0x000fc800078ec0ff */
[----:B------:R-:W-:-:S04]  /*40a0*/  SHF.R.U32.HI R3, RZ, 0x18, R2 ;  /* 0x00000018ff037819 */ /* 0x000fc80000011602 */
[----:B------:R-:W-:-:S04]  /*40b0*/  LOP3.LUT R0, R0, R3, RZ, 0xfc, !PT ;  /* 0x0000000300007212 */ /* 0x000fc800078efcff */
[----:B------:R-:W-:-:S07]  /*40c0*/  PRMT R8, R0, 0x7610, R8 ;  /* 0x0000761000087816 */ /* 0x000fce0000000008 */
.L_x_24712:
[----:B------:R-:W-:Y:S05]  /*40d0*/  BSYNC B0 ;  /* 0x0000000000007941 */ /* 0x000fea0003800000 */
.L_x_24711:
[----:B------:R0:W-:Y:S01]  /*40e0*/  STG.E.U8 desc[UR36][R16.64], R8 ;  /* 0x0000000810007986 */ /* 0x0001e2000c101124 */
[----:B------:R-:W-:Y:S05]  /*40f0*/  BRA `(.L_x_24691) ;  /* 0x00000004001c7947 */ /* 0x000fea0003800000 */
.L_x_24709:
        /* <DEDUP_REMOVED lines=17> */
.L_x_24716:
[----:B------:R-:W-:-:S04]  /*4210*/  LOP3.LUT R2, R3, 0x80000000, RZ, 0xc0, !PT ;  /* 0x8000000003027812 */ /* 0x000fc800078ec0ff */
[----:B------:R-:W-:-:S04]  /*4220*/  SHF.R.U32.HI R3, RZ, 0x18, R2 ;  /* 0x00000018ff037819 */ /* 0x000fc80000011602 */
[----:B------:R-:W-:-:S04]  /*4230*/  LOP3.LUT R0, R0, R3, RZ, 0xfc, !PT ;  /* 0x0000000300007212 */ /* 0x000fc800078efcff */
[----:B------:R-:W-:-:S07]  /*4240*/  PRMT R8, R0, 0x7610, R8 ;  /* 0x0000761000087816 */ /* 0x000fce0000000008 */
.L_x_24715:
[----:B------:R-:W-:Y:S05]  /*4250*/  BSYNC B0 ;  /* 0x0000000000007941 */ /* 0x000fea0003800000 */
.L_x_24714:
[----:B------:R0:W-:Y:S01]  /*4260*/  STG.E.U8 desc[UR36][R16.64], R8 ;  /* 0x0000000810007986 */ /* 0x0001e2000c101124 */
[----:B------:R-:W-:Y:S05]  /*4270*/  BRA `(.L_x_24691) ;  /* 0x0000000000bc7947 */ /* 0x000fea0003800000 */
.L_x_24708:
[----:B------:R-:W-:-:S13]  /*4280*/  ISETP.NE.AND P0, PT, R6, 0x1c, PT ;  /* 0x0000001c0600780c */ /* 0x000fda0003f05270 */
[----:B------:R-:W-:Y:S05]  /*4290*/  @!P0 BRA `(.L_x_24717) ;  /* 0x0000000000ac8947 */ /* 0x000fea0003800000 */
[----:B------:R-:W-:-:S13]  /*42a0*/  ISETP.NE.AND P0, PT, R6, 0x1d, PT ;  /* 0x0000001d0600780c */ /* 0x000fda0003f05270 */
[----:B------:R-:W-:Y:S05]  /*42b0*/  @!P0 BRA `(.L_x_24718) ;  /* 0x0000000000908947 */ /* 0x000fea0003800000 */
[----:B------:R-:W-:-:S13]  /*42c0*/  ISETP.NE.AND P0, PT, R6, 0x2c, PT ;  /* 0x0000002c0600780c */ /* 0x000fda0003f05270 */
[----:B------:R-:W-:Y:S05]  /*42d0*/  @P0 BRA `(.L_x_24690) ;  /* 0x0000000000440947 */ /* 0x000fea0003800000 */
[----:B------:R-:W0:Y:S02]  /*42e0*/  I2F.S16 R3, R3 ;  /* 0x0000000300037306 */ /* 0x000e240000101400 */
[----:B0-----:R-:W-:-:S04]  /*42f0*/  SHF.R.U32.HI R2, RZ, 0x17, R3 ;  /* 0x00000017ff027819 */ /* 0x001fc80000011603 */
[----:B------:R-:W-:-:S04]  /*4300*/  LOP3.LUT R4, R2, 0xff, RZ, 0xc0, !PT ;  /* 0x000000ff02047812 */ /* 0x000fc800078ec0ff */
[----:B------:R-:W-:-:S13]  /*4310*/  ISETP.NE.AND P2, PT, R4, 0xff, PT ;  /* 0x000000ff0400780c */ /* 0x000fda0003f45270 */
[--C-:B------:R-:W-:Y:S02]  /*4320*/  @P2 SHF.R.U32.HI R0, RZ, 0x16, R3.reuse ;  /* 0x00000016ff002819 */ /* 0x100fe40000011603 */
[----:B------:R-:W-:Y:S01]  /*4330*/  @P2 LOP3.LUT P0, RZ, R4, 0x3fffff, R3, 0xf8, !PT ;  /* 0x003fffff04ff2812 */ /* 0x000fe2000780f803 */
[----:B------:R-:W-:Y:S01]  /*4340*/  @P2 VIADD R4, R2, 0x1 ;  /* 0x0000000102042836 */ /* 0x000fe20000000000 */
[----:B------:R-:W-:-:S04]  /*4350*/  @P2 LOP3.LUT R0, R0, 0x1, RZ, 0xc0, !PT ;  /* 0x0000000100002812 */ /* 0x000fc800078ec0ff */
[----:B------:R-:W-:Y:S01]  /*4360*/  @P2 ISETP.EQ.U32.AND P1, PT, R0, 0x1, P0 ;  /* 0x000000010000280c */ /* 0x000fe20000722070 */
[----:B------:R-:W-:Y:S01]  /*4370*/  IMAD.MOV.U32 R0, RZ, RZ, 0xff ;  /* 0x000000ffff007424 */ /* 0x000fe200078e00ff */
[----:B------:R-:W-:Y:S02]  /*4380*/  PLOP3.LUT P0, PT, PT, PT, PT, 0x80, 0x0 ;  /* 0x000000000000781c */ /* 0x000fe40003f0f070 */
[----:B------:R-:W-:Y:S02]  /*4390*/  @P2 PLOP3.LUT P0, PT, P1, PT, PT, 0x80, 0x0 ;  /* 0x000000000000281c */ /* 0x000fe40000f0f070 */
[----:B------:R-:W-:-:S11]  /*43a0*/  PRMT R3, R0, 0x7610, R3 ;  /* 0x0000761000037816 */ /* 0x000fd60000000003 */
[----:B------:R-:W-:-:S04]  /*43b0*/  @!P0 IMAD.MOV R4, RZ, RZ, R2 ;  /* 0x000000ffff048224 */ /* 0x000fc800078e0202 */
[----:B------:R-:W-:-:S05]  /*43c0*/  @P2 IMAD.MOV.U32 R3, RZ, RZ, R4 ;  /* 0x000000ffff032224 */ /* 0x000fca00078e0004 */
[----:B------:R0:W-:Y:S01]  /*43d0*/  STG.E.U8 desc[UR36][R16.64], R3 ;  /* 0x0000000310007986 */ /* 0x0001e2000c101124 */
[----:B------:R-:W-:Y:S05]  /*43e0*/  BRA `(.L_x_24691) ;  /* 0x0000000000607947 */ /* 0x000fea0003800000 */
.L_x_24690:
        /* <DEDUP_REMOVED lines=16> */
.L_x_24719:
[----:B------:R-:W-:Y:S05]  /*44f0*/  BRA `(.L_x_24691) ;  /* 0x00000000001c7947 */ /* 0x000fea0003800000 */
.L_x_24718:
[----:B------:R-:W-:-:S05]  /*4500*/  PRMT R3, R3, 0x9910, RZ ;  /* 0x0000991003037816 */ /* 0x000fca00000000ff */
[----:B------:R-:W-:-:S05]  /*4510*/  IMAD.MOV.U32 R2, RZ, RZ, R3 ;  /* 0x000000ffff027224 */ /* 0x000fca00078e0003 */
[----:B------:R-:W-:-:S05]  /*4520*/  SHF.R.S32.HI R3, RZ, 0x1f, R2 ;  /* 0x0000001fff037819 */ /* 0x000fca0000011402 */
[----:B------:R0:W-:Y:S01]  /*4530*/  STG.E.64 desc[UR36][R16.64], R2 ;  /* 0x0000000210007986 */ /* 0x0001e2000c101b24 */
[----:B------:R-:W-:Y:S05]  /*4540*/  BRA `(.L_x_24691) ;  /* 0x0000000000087947 */ /* 0x000fea0003800000 */
.L_x_24717:
[----:B------:R-:W-:-:S05]  /*4550*/  PRMT R3, R3, 0x9910, RZ ;  /* 0x0000991003037816 */ /* 0x000fca00000000ff */
[----:B------:R0:W-:Y:S02]  /*4560*/  STG.E desc[UR36][R16.64], R3 ;  /* 0x0000000310007986 */ /* 0x0001e4000c101924 */
.L_x_24691:
[----:B------:R-:W-:-:S04]  /*4570*/  IMAD R18, R18, 0x200, R23 ;  /* 0x0000020012127824 */ /* 0x000fc800078e0217 */
[----:B------:R-:W-:-:S07]  /*4580*/  VIADD R19, R18, 0x80 ;  /* 0x0000008012137836 */ /* 0x000fce0000000000 */
.L_x_24616:
[----:B------:R-:W-:Y:S05]  /*4590*/  BSYNC B6 ;  /* 0x0000000000067941 */ /* 0x000fea0003800000 */
.L_x_24615:
[----:B------:R-:W-:Y:S01]  /*45a0*/  ULDC UR4, c[0x0][0x210] ;  /* 0x0000840000047ab9 */ /* 0x000fe20000000800 */
[----:B------:R-:W-:Y:S01]  /*45b0*/  BSSY B6, `(.L_x_24720) ;  /* 0x0000450000067945 */ /* 0x000fe20003800000 */
[----:B------:R-:W-:-:S13]  /*45c0*/  ISETP.GE.AND P0, PT, R19, UR4, PT ;  /* 0x0000000413007c0c */ /* 0x000fda000bf06270 */
[----:B------:R-:W-:Y:S05]  /*45d0*/  @P0 BRA `(.L_x_24721) ;  /* 0x0000004400340947 */ /* 0x000fea0003800000 */
[----:B---3--:R-:W3:Y:S01]  /*45e0*/  LDC R6, c[0x0][0x218] ;  /* 0x00008600ff067b82 */ /* 0x008ee20000000800 */
[----:B------:R-:W-:Y:S02]  /*45f0*/  IMAD.MOV.U32 R22, RZ, RZ, RZ ;  /* 0x000000ffff167224 */ /* 0x000fe400078e00ff */
[----:B0-2---:R-:W-:Y:S02]  /*4600*/  IMAD.MOV.U32 R0, RZ, RZ, RZ ;  /* 0x000000ffff007224 */ /* 0x005fe400078e00ff */
[----:B-1--4-:R-:W-:Y:S01]  /*4610*/  IMAD.MOV.U32 R16, RZ, RZ, RZ ;  /* 0x000000ffff107224 */ /* 0x012fe200078e00ff */
[----:B---3--:R-:W-:-:S13]  /*4620*/  ISETP.NE.AND P0, PT, R6, RZ, PT ;  /* 0x000000ff0600720c */ /* 0x008fda0003f05270 */
        /* <DEDUP_REMOVED lines=349> */
.L_x_24722:
        /* <DEDUP_REMOVED lines=20> */
.L_x_24726:
[----:B------:R0:W5:Y:S01]  /*5d40*/  LDG.E.U8 R18, desc[UR36][R2.64] ;  /* 0x0000002402127981 */ /* 0x000162000c1e1100 */
[----:B------:R-:W-:Y:S05]  /*5d50*/  BRA `(.L_x_24728) ;  /* 0x0000000c00547947 */ /* 0x000fea0003800000 */
.L_x_24725:
        /* <DEDUP_REMOVED lines=8> */
.L_x_24730:
[----:B------:R0:W5:Y:S01]  /*5de0*/  LDG.E.U16 R18, desc[UR36][R2.64] ;  /* 0x0000002402127981 */ /* 0x000162000c1e1500 */
[----:B------:R-:W-:Y:S05]  /*5df0*/  BRA `(.L_x_24728) ;  /* 0x0000000c002c7947 */ /* 0x000fea0003800000 */
.L_x_24729:
[----:B------:R0:W5:Y:S01]  /*5e00*/  LDG.E.U16 R18, desc[UR36][R2.64] ;  /* 0x0000002402127981 */ /* 0x000162000c1e1500 */
[----:B------:R-:W-:Y:S05]  /*5e10*/  BRA `(.L_x_24728) ;  /* 0x0000000c00247947 */ /* 0x000fea0003800000 */
.L_x_24724:
        /* <DEDUP_REMOVED lines=9> */
.L_x_24732:
[----:B------:R-:W2:Y:S02]  /*5eb0*/  LDG.E.U16 R0, desc[UR36][R2.64] ;  /* 0x0000002402007981 */ /* 0x000ea4000c1e1500 */
[----:B--2---:R-:W-:-:S06]  /*5ec0*/  HADD2.F32 R0, -RZ, R0.H0_H0 ;  /* 0x20000000ff007230 */ /* 0x004fcc0000004100 */
[----:B------:R-:W0:Y:S02]  /*5ed0*/  F2I.FTZ.TRUNC.NTZ R0, R0 ;  /* 0x0000000000007305 */ /* 0x000e24000021f100 */
[----:B0-----:R-:W-:Y:S01]  /*5ee0*/  PRMT R18, R0, 0x7610, R18 ;  /* 0x0000761000127816 */ /* 0x001fe20000000012 */
[----:B------:R-:W-:Y:S06]  /*5ef0*/  BRA `(.L_x_24728) ;  /* 0x0000000800ec7947 */ /* 0x000fec0003800000 */
.L_x_24731:
        /* <DEDUP_REMOVED lines=9> */
.L_x_24734:
[----:B------:R-:W2:Y:S02]  /*5f90*/  LDG.E.U16 R2, desc[UR36][R2.64] ;  /* 0x0000002402027981 */ /* 0x000ea4000c1e1500 */
[----:B--2---:R-:W-:-:S06]  /*5fa0*/  HADD2.F32 R0, -RZ, R2.H0_H0 ;  /* 0x20000002ff007230 */ /* 0x004fcc0000004100 */
[----:B------:R-:W0:Y:S02]  /*5fb0*/  F2I.FTZ.TRUNC.NTZ R0, R0 ;  /* 0x0000000000007305 */ /* 0x000e24000021f100 */
[----:B0-----:R-:W-:Y:S01]  /*5fc0*/  PRMT R18, R0, 0x7610, R18 ;  /* 0x0000761000127816 */ /* 0x001fe20000000012 */
[----:B------:R-:W-:Y:S06]  /*5fd0*/  BRA `(.L_x_24728) ;  /* 0x0000000800b47947 */ /* 0x000fec0003800000 */
.L_x_24733:
[----:B------:R-:W2:Y:S02]  /*5fe0*/  LDG.E.64 R2, desc[UR36][R2.64] ;  /* 0x0000002402027981 */ /* 0x000ea4000c1e1b00 */
[----:B--2---:R0:W1:Y:S01]  /*5ff0*/  F2I.F64.TRUNC R18, R2 ;  /* 0x0000000200127311 */ /* 0x004062000030d100 */
[----:B------:R-:W-:Y:S05]  /*6000*/  BRA `(.L_x_24728) ;  /* 0x0000000800a87947 */ /* 0x000fea0003800000 */
.L_x_24723:
        /* <DEDUP_REMOVED lines=12> */
.L_x_24737:
[----:B------:R-:W2:Y:S02]  /*60d0*/  LDG.E.64 R2, desc[UR36][R2.64] ;  /* 0x0000002402027981 */ /* 0x000ea4000c1e1b00 */
[----:B--2---:R3:W4:Y:S01]  /*60e0*/  F2I.F64.TRUNC R18, R2 ;  /* 0x0000000200127311 */ /* 0x004722000030d100 */
[----:B------:R-:W-:Y:S05]  /*60f0*/  BRA `(.L_x_24728) ;  /* 0x00000008006c7947 */ /* 0x000fea0003800000 */
.L_x_24736:
        /* <DEDUP_REMOVED lines=28> */
.L_x_24739:
        /* <DEDUP_REMOVED lines=15> */
.L_x_24738:
[----:B------:R-:W2:Y:S02]  /*63b0*/  LDG.E.U16 R0, desc[UR36][R2.64] ;  /* 0x0000002402007981 */ /* 0x000ea4000c1e1500 */
[----:B--2---:R-:W-:-:S06]  /*63c0*/  IMAD.U32 R0, R0, 0x10000, RZ ;  /* 0x0001000000007824 */ /* 0x004fcc00078e00ff */
[----:B------:R-:W0:Y:S02]  /*63d0*/  F2I.FTZ.TRUNC.NTZ R0, R0 ;  /* 0x0000000000007305 */ /* 0x000e24000021f100 */
[----:B0-----:R-:W-:Y:S01]  /*63e0*/  PRMT R18, R0, 0x7610, R18 ;  /* 0x0000761000127816 */ /* 0x001fe20000000012 */
[----:B------:R-:W-:Y:S06]  /*63f0*/  BRA `(.L_x_24728) ;  /* 0x0000000400ac7947 */ /* 0x000fec0003800000 */
.L_x_24735:
        /* <DEDUP_REMOVED lines=10> */
.L_x_24742:
        /* <DEDUP_REMOVED lines=21> */
.L_x_24746:
[----:B------:R-:W-:Y:S05]  /*65f0*/  BSYNC B1 ;  /* 0x0000000000017941 */ /* 0x000fea0003800000 */
.L_x_24745:
[----:B------:R-:W-:Y:S01]  /*6600*/  LEA R3, R0, 0x3b800000, 0x17 ;  /* 0x3b80000000037811 */ /* 0x000fe200078eb8ff */
[----:B------:R-:W-:-:S05]  /*6610*/  IMAD.SHL.U32 R0, R2, 0x100000, RZ ;  /* 0x0010000002007824 */ /* 0x000fca00078e00ff */
[----:B------:R-:W-:-:S07]  /*6620*/  LOP3.LUT R0, R3, R0, R4, 0xfe, !PT ;  /* 0x0000000003007212 */ /* 0x000fce00078efe04 */
.L_x_24744:
[----:B------:R-:W-:Y:S05]  /*6630*/  BSYNC B0 ;  /* 0x0000000000007941 */ /* 0x000fea0003800000 */
.L_x_24743:
[----:B------:R-:W0:Y:S02]  /*6640*/  F2I.FTZ.TRUNC.NTZ R0, R0 ;  /* 0x0000000000007305 */ /* 0x000e24000021f100 */
[----:B0-----:R-:W-:Y:S01]  /*6650*/  PRMT R18, R0, 0x7610, R18 ;  /* 0x0000761000127816 */ /* 0x001fe20000000012 */
[----:B------:R-:W-:Y:S06]  /*6660*/  BRA `(.L_x_24728) ;  /* 0x0000000400107947 */ /* 0x000fec0003800000 */
.L_x_24741:
        /* <DEDUP_REMOVED lines=21> */
.L_x_24750:
[----:B------:R-:W-:Y:S05]  /*67c0*/  BSYNC B1 ;  /* 0x0000000000017941 */ /* 0x000fea0003800000 */
.L_x_24749:
[----:B------:R-:W-:Y:S01]  /*67d0*/  LEA R3, R0, 0x37800000, 0x17 ;  /* 0x3780000000037811 */ /* 0x000fe200078eb8ff */
[----:B------:R-:W-:-:S05]  /*67e0*/  IMAD.SHL.U32 R0, R2, 0x200000, RZ ;  /* 0x0020000002007824 */ /* 0x000fca00078e00ff */
[----:B------:R-:W-:-:S07]  /*67f0*/  LOP3.LUT R0, R3, R0, R4, 0xfe, !PT ;  /* 0x0000000003007212 */ /* 0x000fce00078efe04 */
.L_x_24748:
[----:B------:R-:W-:Y:S05]  /*6800*/  BSYNC B0 ;  /* 0x0000000000007941 */ /* 0x000fea0003800000 */
.L_x_24747:
[----:B------:R-:W0:Y:S02]  /*6810*/  F2I.FTZ.TRUNC.NTZ R0, R0 ;  /* 0x0000000000007305 */ /* 0x000e24000021f100 */
[----:B0-----:R-:W-:Y:S01]  /*6820*/  PRMT R18, R0, 0x7610, R18 ;  /* 0x0000761000127816 */ /* 0x001fe20000000012 */
[----:B------:R-:W-:Y:S06]  /*6830*/  BRA `(.L_x_24728) ;  /* 0x00000000009c7947 */ /* 0x000fec0003800000 */
.L_x_24740:
        /* <DEDUP_REMOVED lines=14> */
.L_x_24754:
[----:B------:R-:W-:Y:S05]  /*6920*/  BSYNC B0 ;  /* 0x0000000000007941 */ /* 0x000fea0003800000 */
.L_x_24753:
[----:B------:R-:W0:Y:S02]  /*6930*/  F2I.FTZ.TRUNC.NTZ R0, R0 ;  /* 0x0000000000007305 */ /* 0x000e24000021f100 */
[----:B0-----:R-:W-:Y:S01]  /*6940*/  PRMT R18, R0, 0x7610, R18 ;  /* 0x0000761000127816 */ /* 0x001fe20000000012 */
[----:B------:R-:W-:Y:S06]  /*6950*/  BRA `(.L_x_24728) ;  /* 0x0000000000547947 */ /* 0x000fec0003800000 */
.L_x_24727:
        /* <DEDUP_REMOVED lines=16> */
.L_x_24755:
[----:B------:R-:W-:Y:S01]  /*6a60*/  PRMT R18, RZ, 0x7610, R18 ;  /* 0x00007610ff127816 */ /* 0x000fe20000000012 */
[----:B------:R-:W-:Y:S06]  /*6a70*/  BRA `(.L_x_24728) ;  /* 0x00000000000c7947 */ /* 0x000fec0003800000 */
.L_x_24752:
[----:B------:R1:W5:Y:S01]  /*6a80*/  LDG.E.U16 R18, desc[UR36][R2.64] ;  /* 0x0000002402127981 */ /* 0x000362000c1e1500 */
[----:B------:R-:W-:Y:S05]  /*6a90*/  BRA `(.L_x_24728) ;  /* 0x0000000000047947 */ /* 0x000fea0003800000 */
.L_x_24751:
[----:B------:R2:W5:Y:S02]  /*6aa0*/  LDG.E.U16 R18, desc[UR36][R2.64] ;  /* 0x0000002402127981 */ /* 0x000564000c1e1500 */
.L_x_24728:
        /* <DEDUP_REMOVED lines=17> */
.L_x_24759:
[----:B------:R3:W5:Y:S01]  /*6bc0*/  LDG.E.U8 R7, desc[UR36][R2.64] ;  /* 0x0000002402077981 */ /* 0x000762000c1e1100 */
[----:B------:R-:W-:Y:S05]  /*6bd0*/  BRA `(.L_x_24761) ;  /* 0x0000000c00547947 */ /* 0x000fea0003800000 */
.L_x_24758:
        /* <DEDUP_REMOVED lines=8> */
.L_x_24763:
[----:B------:R2:W5:Y:S01]  /*6c60*/  LDG.E.U16 R7, desc[UR36][R2.64] ;  /* 0x0000002402077981 */ /* 0x000562000c1e1500 */
[----:B------:R-:W-:Y:S05]  /*6c70*/  BRA `(.L_x_24761) ;  /* 0x0000000c002c7947 */ /* 0x000fea0003800000 */
.L_x_24762:
[----:B------:R0:W5:Y:S01]  /*6c80*/  LDG.E.U16 R7, desc[UR36][R2.64] ;  /* 0x0000002402077981 */ /* 0x000162000c1e1500 */
[----:B------:R-:W-:Y:S05]  /*6c90*/  BRA `(.L_x_24761) ;  /* 0x0000000c00247947 */ /* 0x000fea0003800000 */
.L_x_24757:
        /* <DEDUP_REMOVED lines=9> */
.L_x_24765:
[----:B------:R-:W2:Y:S02]  /*6d30*/  LDG.E.U16 R0, desc[UR36][R2.64] ;  /* 0x0000002402007981 */ /* 0x000ea4000c1e1500 */
[----:B--2---:R-:W-:-:S06]  /*6d40*/  HADD2.F32 R0, -RZ, R0.H0_H0 ;  /* 0x20000000ff007230 */ /* 0x004fcc0000004100 */
[----:B------:R-:W0:Y:S02]  /*6d50*/  F2I.FTZ.TRUNC.NTZ R0, R0 ;  /* 0x0000000000007305 */ /* 0x000e24000021f100 */
[----:B0-----:R-:W-:Y:S01]  /*6d60*/  PRMT R7, R0, 0x7610, R7 ;  /* 0x0000761000077816 */ /* 0x001fe20000000007 */
[----:B------:R-:W-:Y:S06]  /*6d70*/  BRA `(.L_x_24761) ;  /* 0x0000000800ec7947 */ /* 0x000fec0003800000 */
.L_x_24764:
        /* <DEDUP_REMOVED lines=9> */
.L_x_24767:
[----:B------:R-:W2:Y:S02]  /*6e10*/  LDG.E.U16 R2, desc[UR36][R2.64] ;  /* 0x0000002402027981 */ /* 0x000ea4000c1e1500 */
[----:B--2---:R-:W-:-:S06]  /*6e20*/  HADD2.F32 R0, -RZ, R2.H0_H0 ;  /* 0x20000002ff007230 */ /* 0x004fcc0000004100 */
[----:B------:R-:W0:Y:S02]  /*6e30*/  F2I.FTZ.TRUNC.NTZ R0, R0 ;  /* 0x0000000000007305 */ /* 0x000e24000021f100 */
[----:B0-----:R-:W-:Y:S01]  /*6e40*/  PRMT R7, R0, 0x7610, R7 ;  /* 0x0000761000077816 */ /* 0x001fe20000000007 */
[----:B------:R-:W-:Y:S06]  /*6e50*/  BRA `(.L_x_24761) ;  /* 0x0000000800b47947 */ /* 0x000fec0003800000 */
.L_x_24766:
[----:B------:R-:W2:Y:S02]  /*6e60*/  LDG.E.64 R2, desc[UR36][R2.64] ;  /* 0x0000002402027981 */ /* 0x000ea4000c1e1b00 */
[----:B--2---:R0:W1:Y:S01]  /*6e70*/  F2I.F64.TRUNC R7, R2 ;  /* 0x0000000200077311 */ /* 0x004062000030d100 */
[----:B------:R-:W-:Y:S05]  /*6e80*/  BRA `(.L_x_24761) ;  /* 0x0000000800a87947 */ /* 0x000fea0003800000 */
.L_x_24756:
        /* <DEDUP_REMOVED lines=12> */
.L_x_24770:
[----:B------:R-:W2:Y:S02]  /*6f50*/  LDG.E.64 R2, desc[UR36][R2.64] ;  /* 0x0000002402027981 */ /* 0x000ea4000c1e1b00 */
[----:B--2---:R0:W1:Y:S01]  /*6f60*/  F2I.F64.TRUNC R7, R2 ;  /* 0x0000000200077311 */ /* 0x004062000030d100 */
[----:B------:R-:W-:Y:S05]  /*6f70*/  BRA `(.L_x_24761) ;  /* 0x00000008006c7947 */ /* 0x000fea0003800000 */
.L_x_24769:
        /* <DEDUP_REMOVED lines=28> */
.L_x_24772:
        /* <DEDUP_REMOVED lines=15> */
.L_x_24771:
[----:B------:R-:W2:Y:S02]  /*7230*/  LDG.E.U16 R0, desc[UR36][R2.64] ;  /* 0x0000002402007981 */ /* 0x000ea4000c1e1500 */
[----:B--2---:R-:W-:-:S06]  /*7240*/  IMAD.U32 R0, R0, 0x10000, RZ ;  /* 0x0001000000007824 */ /* 0x004fcc00078e00ff */
[----:B------:R-:W0:Y:S02]  /*7250*/  F2I.FTZ.TRUNC.NTZ R0, R0 ;  /* 0x0000000000007305 */ /* 0x000e24000021f100 */
[----:B0-----:R-:W-:Y:S01]  /*7260*/  PRMT R7, R0, 0x7610, R7 ;  /* 0x0000761000077816 */ /* 0x001fe20000000007 */
[----:B------:R-:W-:Y:S06]  /*7270*/  BRA `(.L_x_24761) ;  /* 0x0000000400ac7947 */ /* 0x000fec0003800000 */
.L_x_24768:
        /* <DEDUP_REMOVED lines=10> */
.L_x_24775:
        /* <DEDUP_REMOVED lines=21> */
.L_x_24779:
[----:B------:R-:W-:Y:S05]  /*7470*/  BSYNC B1 ;  /* 0x0000000000017941 */ /* 0x000fea0003800000 */
.L_x_24778:
[----:B------:R-:W-:Y:S01]  /*7480*/  LEA R3, R0, 0x3b800000, 0x17 ;  /* 0x3b80000000037811 */ /* 0x000fe200078eb8ff */
[----:B------:R-:W-:-:S05]  /*7490*/  IMAD.SHL.U32 R0, R2, 0x100000, RZ ;  /* 0x0010000002007824 */ /* 0x000fca00078e00ff */
[----:B------:R-:W-:-:S07]  /*74a0*/  LOP3.LUT R0, R3, R0, R4, 0xfe, !PT ;  /* 0x0000000003007212 */ /* 0x000fce00078efe04 */
.L_x_24777:
[----:B------:R-:W-:Y:S05]  /*74b0*/  BSYNC B0 ;  /* 0x0000000000007941 */ /* 0x000fea0003800000 */
.L_x_24776:
[----:B------:R-:W0:Y:S02]  /*74c0*/  F2I.FTZ.TRUNC.NTZ R0, R0 ;  /* 0x0000000000007305 */ /* 0x000e24000021f100 */
[----:B0-----:R-:W-:Y:S01]  /*74d0*/  PRMT R7, R0, 0x7610, R7 ;  /* 0x0000761000077816 */ /* 0x001fe20000000007 */
[----:B------:R-:W-:Y:S06]  /*74e0*/  BRA `(.L_x_24761) ;  /* 0x0000000400107947 */ /* 0x000fec0003800000 */
.L_x_24774:
        /* <DEDUP_REMOVED lines=21> */
.L_x_24783:
[----:B------:R-:W-:Y:S05]  /*7640*/  BSYNC B1 ;  /* 0x0000000000017941 */ /* 0x000fea0003800000 */
.L_x_24782:
[----:B------:R-:W-:Y:S01]  /*7650*/  LEA R3, R0, 0x37800000, 0x17 ;  /* 0x3780000000037811 */ /* 0x000fe200078eb8ff */
[----:B------:R-:W-:-:S05]  /*7660*/  IMAD.SHL.U32 R0, R2, 0x200000, RZ ;  /* 0x0020000002007824 */ /* 0x000fca00078e00ff */
[----:B------:R-:W-:-:S07]  /*7670*/  LOP3.LUT R0, R3, R0, R4, 0xfe, !PT ;  /* 0x0000000003007212 */ /* 0x000fce00078efe04 */
.L_x_24781:
[----:B------:R-:W-:Y:S05]  /*7680*/  BSYNC B0 ;  /* 0x0000000000007941 */ /* 0x000fea0003800000 */
.L_x_24780:
[----:B------:R-:W0:Y:S02]  /*7690*/  F2I.FTZ.TRUNC.NTZ R0, R0 ;  /* 0x0000000000007305 */ /* 0x000e24000021f100 */
[----:B0-----:R-:W-:Y:S01]  /*76a0*/  PRMT R7, R0, 0x7610, R7 ;  /* 0x0000761000077816 */ /* 0x001fe20000000007 */
[----:B------:R-:W-:Y:S06]  /*76b0*/  BRA `(.L_x_24761) ;  /* 0x00000000009c7947 */ /* 0x000fec0003800000 */
.L_x_24773:
        /* <DEDUP_REMOVED lines=14> */
.L_x_24787:
[----:B------:R-:W-:Y:S05]  /*77a0*/  BSYNC B0 ;  /* 0x0000000000007941 */ /* 0x000fea0003800000 */
.L_x_24786:
[----:B------:R-:W0:Y:S02]  /*77b0*/  F2I.FTZ.TRUNC.NTZ R0, R0 ;  /* 0x0000000000007305 */ /* 0x000e24000021f100 */
[----:B0-----:R-:W-:Y:S01]  /*77c0*/  PRMT R7, R0, 0x7610, R7 ;  /* 0x0000761000077816 */ /* 0x001fe20000000007 */
[----:B------:R-:W-:Y:S06]  /*77d0*/  BRA `(.L_x_24761) ;  /* 0x0000000000547947 */ /* 0x000fec0003800000 */
.L_x_24760:
        /* <DEDUP_REMOVED lines=16> */
.L_x_24788:
[----:B------:R-:W-:Y:S01]  /*78e0*/  PRMT R7, RZ, 0x7610, R7 ;  /* 0x00007610ff077816 */ /* 0x000fe20000000007 */
[----:B------:R-:W-:Y:S06]  /*78f0*/  BRA `(.L_x_24761) ;  /* 0x00000000000c7947 */ /* 0x000fec0003800000 */
.L_x_24785:
[----:B------:R0:W5:Y:S01]  /*7900*/  LDG.E.U16 R7, desc[UR36][R2.64] ;  /* 0x0000002402077981 */ /* 0x000162000c1e1500 */
[----:B------:R-:W-:Y:S05]  /*7910*/  BRA `(.L_x_24761) ;  /* 0x0000000000047947 */ /* 0x000fea0003800000 */
.L_x_24784:
[----:B------:R0:W5:Y:S02]  /*7920*/  LDG.E.U16 R7, desc[UR36][R2.64] ;  /* 0x0000002402077981 */ /* 0x000164000c1e1500 */
.L_x_24761:
        /* <DEDUP_REMOVED lines=9> */
[----:B0-234-:R-:W-:-:S06]  /*79c0*/  VIADD R2, R6, 0xffffffe ;  /* 0x0ffffffe06027836 */ /* 0x01dfcc0000000000 */
[----:B------:R0:W1:Y:S02]  /*79d0*/  F2I.FTZ.U32.TRUNC.NTZ R3, R2 ;  /* 0x0000000200037305 */ /* 0x000064000021f000 */
[----:B0-----:R-:W-:Y:S02]  /*79e0*/  IMAD.MOV.U32 R2, RZ, RZ, RZ ;  /* 0x000000ffff027224 */ /* 0x001fe400078e00ff */
[----:B-1----:R-:W-:-:S04]  /*79f0*/  IMAD.MOV R9, RZ, RZ, -R3 ;  /* 0x000000ffff097224 */ /* 0x002fc800078e0a03 */
[----:B------:R-:W-:-:S04]  /*7a00*/  IMAD R9, R9, R0, RZ ;  /* 0x0000000009097224 */ /* 0x000fc800078e02ff */
[----:B------:R-:W-:Y:S01]  /*7a10*/  IMAD.HI.U32 R3, R3, R9, R2 ;  /* 0x0000000903037227 */ /* 0x000fe200078e0002 */
[----:B------:R-:W-:-:S03]  /*7a20*/  LOP3.LUT R2, R5, R4, RZ, 0x3c, !PT ;  /* 0x0000000405027212 */ /* 0x000fc600078e3cff */
[----:B------:R-:W-:Y:S01]  /*7a30*/  IMAD.MOV R9, RZ, RZ, -R10 ;  /* 0x000000ffff097224 */ /* 0x000fe200078e0a0a */
        /* <DEDUP_REMOVED lines=28> */
.L_x_24790:
[----:B------:R-:W-:Y:S05]  /*7c00*/  BSYNC B0 ;  /* 0x0000000000007941 */ /* 0x000fea0003800000 */
.L_x_24789:
        /* <DEDUP_REMOVED lines=11> */
.L_x_24794:
[----:B------:R0:W-:Y:S01]  /*7cc0*/  STG.E.U8 desc[UR36][R16.64], R3 ;  /* 0x0000000310007986 */ /* 0x0001e2000c101124 */
[----:B------:R-:W-:Y:S05]  /*7cd0*/  BRA `(.L_x_24796) ;  /* 0x0000000c00707947 */ /* 0x000fea0003800000 */
.L_x_24793:
        /* <DEDUP_REMOVED lines=11> */
.L_x_24798:
[----:B------:R-:W-:-:S05]  /*7d90*/  PRMT R3, R3, 0x9910, RZ ;  /* 0x0000991003037816 */ /* 0x000fca00000000ff */
[----:B------:R0:W-:Y:S01]  /*7da0*/  STG.E desc[UR36][R16.64], R3 ;  /* 0x0000000310007986 */ /* 0x0001e2000c101924 */
[----:B------:R-:W-:Y:S05]  /*7db0*/  BRA `(.L_x_24796) ;  /* 0x0000000c00387947 */ /* 0x000fea0003800000 */
.L_x_24797:
[----:B------:R0:W-:Y:S01]  /*7dc0*/  STG.E.U16 desc[UR36][R16.64], R3 ;  /* 0x0000000310007986 */ /* 0x0001e2000c101524 */
[----:B------:R-:W-:Y:S05]  /*7dd0*/  BRA `(.L_x_24796) ;  /* 0x0000000c00307947 */ /* 0x000fea0003800000 */
.L_x_24792:
        /* <DEDUP_REMOVED lines=9> */
.L_x_24800:
[----:B------:R-:W0:Y:S02]  /*7e70*/  I2F.S16 R0, R3 ;  /* 0x0000000300007306 */ /* 0x000e240000101400 */
[----:B0-----:R-:W-:-:S05]  /*7e80*/  F2FP.F16.F32.PACK_AB R0, RZ, R0 ;  /* 0x00000000ff00723e */ /* 0x001fca00000000ff */
[----:B------:R0:W-:Y:S01]  /*7e90*/  STG.E.U16 desc[UR36][R16.64], R0 ;  /* 0x0000000010007986 */ /* 0x0001e2000c101524 */
[----:B------:R-:W-:Y:S05]  /*7ea0*/  BRA `(.L_x_24796) ;  /* 0x0000000800fc7947 */ /* 0x000fea0003800000 */
.L_x_24799:
        /* <DEDUP_REMOVED lines=10> */
.L_x_24802:
[----:B------:R-:W0:Y:S02]  /*7f50*/  I2F.S16 R3, R3 ;  /* 0x0000000300037306 */ /* 0x000e240000101400 */
[----:B0-----:R-:W-:-:S04]  /*7f60*/  F2FP.F16.F32.PACK_AB R3, RZ, R3 ;  /* 0x00000003ff03723e */ /* 0x001fc800000000ff */
[----:B------:R-:W-:-:S05]  /*7f70*/  PRMT R3, R3, 0x5410, RZ ;  /* 0x0000541003037816 */ /* 0x000fca00000000ff */
[----:B------:R0:W-:Y:S01]  /*7f80*/  STG.E desc[UR36][R16.64], R3 ;  /* 0x0000000310007986 */ /* 0x0001e2000c101924 */
[----:B------:R-:W-:Y:S05]  /*7f90*/  BRA `(.L_x_24796) ;  /* 0x0000000800c07947 */ /* 0x000fea0003800000 */
.L_x_24801:
[----:B------:R-:W0:Y:S02]  /*7fa0*/  I2F.F64.S16 R2, R3 ;  /* 0x0000000300027312 */ /* 0x000e240000101c00 */
[----:B0-----:R0:W-:Y:S01]  /*7fb0*/  STG.E.64 desc[UR36][R16.64], R2 ;  /* 0x0000000210007986 */ /* 0x0011e2000c101b24 */
[----:B------:R-:W-:Y:S05]  /*7fc0*/  BRA `(.L_x_24796) ;  /* 0x0000000800b47947 */ /* 0x000fea0003800000 */
.L_x_24791:
        /* <DEDUP_REMOVED lines=13> */
.L_x_24805:
[----:B------:R-:W0:Y:S01]  /*80a0*/  I2F.F64.S16 R4, R3 ;  /* 0x0000000300047312 */ /* 0x000e220000101c00 */
[----:B------:R-:W-:-:S05]  /*80b0*/  CS2R R6, SRZ ;  /* 0x0000000000067805 */ /* 0x000fca000001ff00 */
[----:B0-----:R0:W-:Y:S01]  /*80c0*/  STG.E.128 desc[UR36][R16.64], R4 ;  /* 0x0000000410007986 */ /* 0x0011e2000c101d24 */
[----:B------:R-:W-:Y:S05]  /*80d0*/  BRA `(.L_x_24796) ;  /* 0x0000000800707947 */ /* 0x000fea0003800000 */
.L_x_24804:
        /* <DEDUP_REMOVED lines=21> */
.L_x_24809:
[----:B------:R-:W-:Y:S05]  /*8230*/  BSYNC B0 ;  /* 0x0000000000007941 */ /* 0x000fea0003800000 */
.L_x_24808:
[----:B------:R-:W-:-:S05]  /*8240*/  LOP3.LUT R5, R0, R5, RZ, 0xfc, !PT ;  /* 0x0000000500057212 */ /* 0x000fca00078efcff */
[----:B------:R0:W-:Y:S01]  /*8250*/  STG.E.U8 desc[UR36][R16.64], R5 ;  /* 0x0000000510007986 */ /* 0x0001e2000c101124 */
[----:B------:R-:W-:Y:S05]  /*8260*/  BRA `(.L_x_24796) ;  /* 0x00000008000c7947 */ /* 0x000fea0003800000 */
.L_x_24807:
        /* <DEDUP_REMOVED lines=13> */
.L_x_24811:
[----:B------:R-:W-:Y:S01]  /*8340*/  IMAD.MOV.U32 R0, RZ, RZ, 0x7f ;  /* 0x0000007fff007424 */ /* 0x000fe200078e00ff */
[----:B------:R-:W-:-:S04]  /*8350*/  ISETP.GT.U32.AND P0, PT, R2, 0x7f800000, PT ;  /* 0x7f8000000200780c */ /* 0x000fc80003f04070 */
[----:B------:R-:W-:-:S09]  /*8360*/  SEL R0, R0, 0x7c, P0 ;  /* 0x0000007c00007807 */ /* 0x000fd20000000000 */
.L_x_24812:
[----:B------:R-:W-:Y:S05]  /*8370*/  BSYNC B0 ;  /* 0x0000000000007941 */ /* 0x000fea0003800000 */
.L_x_24810:
[----:B------:R-:W-:-:S04]  /*8380*/  LOP3.LUT R2, R3, 0x80000000, RZ, 0xc0, !PT ;  /* 0x8000000003027812 */ /* 0x000fc800078ec0ff */
[----:B------:R-:W-:-:S04]  /*8390*/  SHF.R.U32.HI R3, RZ, 0x18, R2 ;  /* 0x00000018ff037819 */ /* 0x000fc80000011602 */
[----:B------:R-:W-:-:S05]  /*83a0*/  LOP3.LUT R3, R0, R3, RZ, 0xfc, !PT ;  /* 0x0000000300037212 */ /* 0x000fca00078efcff */
[----:B------:R0:W-:Y:S01]  /*83b0*/  STG.E.U8 desc[UR36][R16.64], R3 ;  /* 0x0000000310007986 */ /* 0x0001e2000c101124 */
[----:B------:R-:W-:Y:S05]  /*83c0*/  BRA `(.L_x_24796) ;  /* 0x0000000400b47947 */ /* 0x000fea0003800000 */
.L_x_24806:
[----:B------:R-:W0:Y:S02]  /*83d0*/  I2F.S16 R0, R3 ;  /* 0x0000000300007306 */ /* 0x000e240000101400 */
[----:B0-----:R-:W-:-:S05]  /*83e0*/  F2FP.BF16.F32.PACK_AB R0, RZ, R0 ;  /* 0x00000000ff00723e */ /* 0x001fca00000010ff */
[----:B------:R0:W-:Y:S01]  /*83f0*/  STG.E.U16 desc[UR36][R16.64], R0 ;  /* 0x0000000010007986 */ /* 0x0001e2000c101524 */
[----:B------:R-:W-:Y:S05]  /*8400*/  BRA `(.L_x_24796) ;  /* 0x0000000400a47947 */ /* 0x000fea0003800000 */
.L_x_24803:
        /* <DEDUP_REMOVED lines=10> */
.L_x_24815:
        /* <DEDUP_REMOVED lines=17> */
.L_x_24818:
[----:B------:R-:W-:-:S04]  /*85c0*/  LOP3.LUT R2, R3, 0x80000000, RZ, 0xc0, !PT ;  /* 0x8000000003027812 */ /* 0x000fc800078ec0ff */
[----:B------:R-:W-:-:S04]  /*85d0*/  SHF.R.U32.HI R3, RZ, 0x18, R2 ;  /* 0x00000018ff037819 */ /* 0x000fc80000011602 */
[----:B------:R-:W-:-:S04]  /*85e0*/  LOP3.LUT R0, R0, R3, RZ, 0xfc, !PT ;  /* 0x0000000300007212 */ /* 0x000fc800078efcff */
[----:B------:R-:W-:-:S07]  /*85f0*/  PRMT R8, R0, 0x7610, R8 ;  /* 0x0000761000087816 */ /* 0x000fce0000000008 */
.L_x_24817:
[----:B------:R-:W-:Y:S05]  /*8600*/  BSYNC B0 ;  /* 0x0000000000007941 */ /* 0x000fea0003800000 */
.L_x_24816:
[----:B------:R3:W-:Y:S01]  /*8610*/  STG.E.U8 desc[UR36][R16.64], R8 ;  /* 0x0000000810007986 */ /* 0x0007e2000c101124 */
[----:B------:R-:W-:Y:S05]  /*8620*/  BRA `(.L_x_24796) ;  /* 0x00000004001c7947 */ /* 0x000fea0003800000 */
.L_x_24814:
        /* <DEDUP_REMOVED lines=17> */
.L_x_24821:
[----:B------:R-:W-:-:S04]  /*8740*/  LOP3.LUT R2, R3, 0x80000000, RZ, 0xc0, !PT ;  /* 0x8000000003027812 */ /* 0x000fc800078ec0ff */
[----:B------:R-:W-:-:S04]  /*8750*/  SHF.R.U32.HI R3, RZ, 0x18, R2 ;  /* 0x00000018ff037819 */ /* 0x000fc80000011602 */
[----:B------:R-:W-:-:S04]  /*8760*/  LOP3.LUT R0, R0, R3, RZ, 0xfc, !PT ;  /* 0x0000000300007212 */ /* 0x000fc800078efcff */
[----:B------:R-:W-:-:S07]  /*8770*/  PRMT R8, R0, 0x7610, R8 ;  /* 0x0000761000087816 */ /* 0x000fce0000000008 */
.L_x_24820:
[----:B------:R-:W-:Y:S05]  /*8780*/  BSYNC B0 ;  /* 0x0000000000007941 */ /* 0x000fea0003800000 */
.L_x_24819:
[----:B------:R0:W-:Y:S01]  /*8790*/  STG.E.U8 desc[UR36][R16.64], R8 ;  /* 0x0000000810007986 */ /* 0x0001e2000c101124 */
[----:B------:R-:W-:Y:S05]  /*87a0*/  BRA `(.L_x_24796) ;  /* 0x0000000000bc7947 */ /* 0x000fea0003800000 */
.L_x_24813:
        /* <DEDUP_REMOVED lines=23> */
.L_x_24795:
        /* <DEDUP_REMOVED lines=16> */
.L_x_24824:
[----:B------:R-:W-:Y:S05]  /*8a20*/  BRA `(.L_x_24796) ;  /* 0x00000000001c7947 */ /* 0x000fea0003800000 */
.L_x_24823:
[----:B------:R-:W-:-:S05]  /*8a30*/  PRMT R3, R3, 0x9910, RZ ;  /* 0x0000991003037816 */ /* 0x000fca00000000ff */
[----:B------:R-:W-:-:S05]  /*8a40*/  IMAD.MOV.U32 R2, RZ, RZ, R3 ;  /* 0x000000ffff027224 */ /* 0x000fca00078e0003 */
[----:B------:R-:W-:-:S05]  /*8a50*/  SHF.R.S32.HI R3, RZ, 0x1f, R2 ;  /* 0x0000001fff037819 */ /* 0x000fca0000011402 */
[----:B------:R2:W-:Y:S01]  /*8a60*/  STG.E.64 desc[UR36][R16.64], R2 ;  /* 0x0000000210007986 */ /* 0x0005e2000c101b24 */
[----:B------:R-:W-:Y:S05]  /*8a70*/  BRA `(.L_x_24796) ;  /* 0x0000000000087947 */ /* 0x000fea0003800000 */
.L_x_24822:
[----:B------:R-:W-:-:S05]  /*8a80*/  PRMT R3, R3, 0x9910, RZ ;  /* 0x0000991003037816 */ /* 0x000fca00000000ff */
[----:B------:R0:W-:Y:S02]  /*8a90*/  STG.E desc[UR36][R16.64], R3 ;  /* 0x0000000310007986 */ /* 0x0001e4000c101924 */
.L_x_24796:
[----:B------:R-:W-:-:S07]  /*8aa0*/  VIADD R19, R19, 0x80 ;  /* 0x0000008013137836 */ /* 0x000fce0000000000 */
.L_x_24721:
[----:B------:R-:W-:Y:S05]  /*8ab0*/  BSYNC B6 ;  /* 0x0000000000067941 */ /* 0x000fea0003800000 */
.L_x_24720:
[----:B------:R-:W-:Y:S01]  /*8ac0*/  ULDC UR4, c[0x0][0x210] ;  /* 0x0000840000047ab9 */ /* 0x000fe20000000800 */
[----:B------:R-:W-:Y:S01]  /*8ad0*/  BSSY B6, `(.L_x_24825) ;  /* 0x0000450000067945 */ /* 0x000fe20003800000 */
[----:B------:R-:W-:-:S13]  /*8ae0*/  ISETP.GE.AND P0, PT, R19, UR4, PT ;  /* 0x0000000413007c0c */ /* 0x000fda000bf06270 */
[----:B------:R-:W-:Y:S05]  /*8af0*/  @P0 BRA `(.L_x_24826) ;  /* 0x0000004400340947 */ /* 0x000fea0003800000 */
[----:B0--3--:R-:W0:Y:S01]  /*8b00*/  LDC R6, c[0x0][0x218] ;  /* 0x00008600ff067b82 */ /* 0x009e220000000800 */
[----:B------:R-:W-:Y:S02]  /*8b10*/  IMAD.MOV.U32 R22, RZ, RZ, RZ ;  /* 0x000000ffff167224 */ /* 0x000fe400078e00ff */
[----:B--2---:R-:W-:Y:S02]  /*8b20*/  IMAD.MOV.U32 R0, RZ, RZ, RZ ;  /* 0x000000ffff007224 */ /* 0x004fe400078e00ff */
[----:B-1--4-:R-:W-:Y:S01]  /*8b30*/  IMAD.MOV.U32 R16, RZ, RZ, RZ ;  /* 0x000000ffff107224 */ /* 0x012fe200078e00ff */
        /* <DEDUP_REMOVED lines=350> */
.L_x_24827:
        /* <DEDUP_REMOVED lines=20> */
.L_x_24831:
[----:B------:R0:W5:Y:S01]  /*a260*/  LDG.E.U8 R18, desc[UR36][R2.64] ;  /* 0x0000002402127981 */ /* 0x000162000c1e1100 */
[----:B------:R-:W-:Y:S05]  /*a270*/  BRA `(.L_x_24833) ;  /* 0x0000000c00547947 */ /* 0x000fea0003800000 */
.L_x_24830:
        /* <DEDUP_REMOVED lines=8> */
.L_x_24835:
[----:B------:R0:W5:Y:S01]  /*a300*/  LDG.E.U16 R18, desc[UR36][R2.64] ;  /* 0x0000002402127981 */ /* 0x000162000c1e1500 */
[----:B------:R-:W-:Y:S05]  /*a310*/  BRA `(.L_x_24833) ;  /* 0x0000000c002c7947 */ /* 0x000fea0003800000 */
.L_x_24834:
[----:B------:R0:W5:Y:S01]  /*a320*/  LDG.E.U16 R18, desc[UR36][R2.64] ;  /* 0x0000002402127981 */ /* 0x000162000c1e1500 */
[----:B------:R-:W-:Y:S05]  /*a330*/  BRA `(.L_x_24833) ;  /* 0x0000000c00247947 */ /* 0x000fea0003800000 */
.L_x_24829:
        /* <DEDUP_REMOVED lines=9> */
.L_x_24837:
[----:B------:R-:W2:Y:S02]  /*a3d0*/  LDG.E.U16 R0, desc[UR36][R2.64] ;  /* 0x0000002402007981 */ /* 0x000ea4000c1e1500 */
[----:B--2---:R-:W-:-:S06]  /*a3e0*/  HADD2.F32 R0, -RZ, R0.H0_H0 ;  /* 0x20000000ff007230 */ /* 0x004fcc0000004100 */
[----:B------:R-:W0:Y:S02]  /*a3f0*/  F2I.FTZ.TRUNC.NTZ R0, R0 ;  /* 0x0000000000007305 */ /* 0x000e24000021f100 */
[----:B0-----:R-:W-:Y:S01]  /*a400*/  PRMT R18, R0, 0x7610, R18 ;  /* 0x0000761000127816 */ /* 0x001fe20000000012 */
[----:B------:R-:W-:Y:S06]  /*a410*/  BRA `(.L_x_24833) ;  /* 0x0000000800ec7947 */ /* 0x000fec0003800000 */
.L_x_24836:
[----:B------:R-:W-:-:S13]  /*a420*/  ISETP.NE.AND P0, PT, R4, 0x7, PT ;  /* 0x000000070400780c */ /* 0x000fda0003f05270 */
[----:B------:R-:W-:Y:S05]  /*a430*/  @!P0 BRA `(.L_x_24838) ;  /* 0x0000000000308947 */ /* 0x000fea0003800000 */
[----:B------:R-:W-:-:S13]  /*a440*/  ISETP.NE.AND P0, PT, R4, 0x8, PT ;  /* 0x000000080400780c */ /* 0x000fda0003f05270 */
[----:B------:R-:W-:Y:S05]  /*a450*/  @!P0 BRA `(.L_x_24839) ;  /* 0x0000000000148947 */ /* 0x000fea0003800000 */
[----:B------:R-:W-:-:S13]  /*a460*/  ISETP.NE.AND P0, PT, R4, 0x9, PT ;  /* 0x000000090400780c */ /* 0x000fda0003f05270 */
[----:B------:R-:W-:Y:S05]  /*a470*/  @P0 BRA `(.L_x_24832) ;  /* 0x0000000800800947 */ /* 0x000fea0003800000 */
[----:B------:R-:W2:Y:S02]  /*a480*/  LDG.E R2, desc[UR36][R2.64] ;  /* 0x0000002402027981 */ /* 0x000ea4000c1e1900 */
[----:B--2---:R2:W3:Y:S01]  /*a490*/  F2I.FTZ.TRUNC.NTZ R18, R2 ;  /* 0x0000000200127305 */ /* 0x0044e2000021f100 */
[----:B------:R-:W-:Y:S05]  /*a4a0*/  BRA `(.L_x_24833) ;  /* 0x0000000800c87947 */ /* 0x000fea0003800000 */
.L_x_24839:
[----:B------:R-:W2:Y:S02]  /*a4b0*/  LDG.E.U16 R2, desc[UR36][R2.64] ;  /* 0x0000002402027981 */ /* 0x000ea4000c1e1500 */
[----:B--2---:R-:W-:-:S06]  /*a4c0*/  HADD2.F32 R0, -RZ, R2.H0_H0 ;  /* 0x20000002ff007230 */ /* 0x004fcc0000004100 */
[----:B------:R-:W0:Y:S02]  /*a4d0*/  F2I.FTZ.TRUNC.NTZ R0, R0 ;  /* 0x0000000000007305 */ /* 0x000e24000021f100 */
[----:B0-----:R-:W-:Y:S01]  /*a4e0*/  PRMT R18, R0, 0x7610, R18 ;  /* 0x0000761000127816 */ /* 0x001fe20000000012 */
[----:B------:R-:W-:Y:S06]  /*a4f0*/  BRA `(.L_x_24833) ;  /* 0x0000000800b47947 */ /* 0x000fec0003800000 */
.L_x_24838:
[----:B------:R-:W2:Y:S02]  /*a500*/  LDG.E.64 R2, desc[UR36][R2.64] ;  /* 0x0000002402027981 */ /* 0x000ea4000c1e1b00 */
[----:B--2---:R4:W0:Y:S01]  /*a510*/  F2I.F64.TRUNC R18, R2 ;  /* 0x0000000200127311 */ /* 0x004822000030d100 */
[----:B------:R-:W-:Y:S05]  /*a520*/  BRA `(.L_x_24833) ;  /* 0x0000000800a87947 */ /* 0x000fea0003800000 */
.L_x_24828:
        /* <DEDUP_REMOVED lines=12> */
.L_x_24842:
[----:B------:R-:W2:Y:S02]  /*a5f0*/  LDG.E.64 R2, desc[UR36][R2.64] ;  /* 0x0000002402027981 */ /* 0x000ea4000c1e1b00 */
[----:B--2---:R0:W1:Y:S01]  /*a600*/  F2I.F64.TRUNC R18, R2 ;  /* 0x0000000200127311 */ /* 0x004062000030d100 */
[----:B------:R-:W-:Y:S05]  /*a610*/  BRA `(.L_x_24833) ;  /* 0x00000008006c7947 */ /* 0x000fea0003800000 */
.L_x_24841:
        /* <DEDUP_REMOVED lines=28> */
.L_x_24844:
        /* <DEDUP_REMOVED lines=15> */
.L_x_24843:
[----:B------:R-:W2:Y:S02]  /*a8d0*/  LDG.E.U16 R0, desc[UR36][R2.64] ;  /* 0x0000002402007981 */ /* 0x000ea4000c1e1500 */
[----:B--2---:R-:W-:-:S06]  /*a8e0*/  IMAD.U32 R0, R0, 0x10000, RZ ;  /* 0x0001000000007824 */ /* 0x004fcc00078e00ff */
[----:B------:R-:W0:Y:S02]  /*a8f0*/  F2I.FTZ.TRUNC.NTZ R0, R0 ;  /* 0x0000000000007305 */ /* 0x000e24000021f100 */
[----:B0-----:R-:W-:Y:S01]  /*a900*/  PRMT R18, R0, 0x7610, R18 ;  /* 0x0000761000127816 */ /* 0x001fe20000000012 */
[----:B------:R-:W-:Y:S06]  /*a910*/  BRA `(.L_x_24833) ;  /* 0x0000000400ac7947 */ /* 0x000fec0003800000 */
.L_x_24840:
        /* <DEDUP_REMOVED lines=10> */
.L_x_24847:
        /* <DEDUP_REMOVED lines=21> */
.L_x_24851:
[----:B------:R-:W-:Y:S05]  /*ab10*/  BSYNC B1 ;  /* 0x0000000000017941 */ /* 0x000fea0003800000 */
.L_x_24850:
[----:B------:R-:W-:Y:S01]  /*ab20*/  LEA R3, R0, 0x3b800000, 0x17 ;  /* 0x3b80000000037811 */ /* 0x000fe200078eb8ff */
[----:B------:R-:W-:-:S05]  /*ab30*/  IMAD.SHL.U32 R0, R2, 0x100000, RZ ;  /* 0x0010000002007824 */ /* 0x000fca00078e00ff */
[----:B------:R-:W-:-:S07]  /*ab40*/  LOP3.LUT R0, R3, R0, R4, 0xfe, !PT ;  /* 0x0000000003007212 */ /* 0x000fce00078efe04 */
.L_x_24849:
[----:B------:R-:W-:Y:S05]  /*ab50*/  BSYNC B0 ;  /* 0x0000000000007941 */ /* 0x000fea0003800000 */
.L_x_24848:
[----:B------:R-:W0:Y:S02]  /*ab60*/  F2I.FTZ.TRUNC.NTZ R0, R0 ;  /* 0x0000000000007305 */ /* 0x000e24000021f100 */
[----:B0-----:R-:W-:Y:S01]  /*ab70*/  PRMT R18, R0, 0x7610, R18 ;  /* 0x0000761000127816 */ /* 0x001fe20000000012 */
[----:B------:R-:W-:Y:S06]  /*ab80*/  BRA `(.L_x_24833) ;  /* 0x0000000400107947 */ /* 0x000fec0003800000 */
.L_x_24846:
        /* <DEDUP_REMOVED lines=21> */
.L_x_24855:
[----:B------:R-:W-:Y:S05]  /*ace0*/  BSYNC B1 ;  /* 0x0000000000017941 */ /* 0x000fea0003800000 */
.L_x_24854:
[----:B------:R-:W-:Y:S01]  /*acf0*/  LEA R3, R0, 0x37800000, 0x17 ;  /* 0x3780000000037811 */ /* 0x000fe200078eb8ff */
[----:B------:R-:W-:-:S05]  /*ad00*/  IMAD.SHL.U32 R0, R2, 0x200000, RZ ;  /* 0x0020000002007824 */ /* 0x000fca00078e00ff */
[----:B------:R-:W-:-:S07]  /*ad10*/  LOP3.LUT R0, R3, R0, R4, 0xfe, !PT ;  /* 0x0000000003007212 */ /* 0x000fce00078efe04 */
.L_x_24853:
[----:B------:R-:W-:Y:S05]  /*ad20*/  BSYNC B0 ;  /* 0x0000000000007941 */ /* 0x000fea0003800000 */
.L_x_24852:
[----:B------:R-:W0:Y:S02]  /*ad30*/  F2I.FTZ.TRUNC.NTZ R0, R0 ;  /* 0x0000000000007305 */ /* 0x000e24000021f100 */
[----:B0-----:R-:W-:Y:S01]  /*ad40*/  PRMT R18, R0, 0x7610, R18 ;  /* 0x0000761000127816 */ /* 0x001fe20000000012 */
[----:B------:R-:W-:Y:S06]  /*ad50*/  BRA `(.L_x_24833) ;  /* 0x00000000009c7947 */ /* 0x000fec0003800000 */
.L_x_24845:
        /* <DEDUP_REMOVED lines=14> */
.L_x_24859:
[----:B------:R-:W-:Y:S05]  /*ae40*/  BSYNC B0 ;  /* 0x0000000000007941 */ /* 0x000fea0003800000 */
.L_x_24858:
[----:B------:R-:W0:Y:S02]  /*ae50*/  F2I.FTZ.TRUNC.NTZ R0, R0 ;  /* 0x0000000000007305 */ /* 0x000e24000021f100 */
[----:B0-----:R-:W-:Y:S01]  /*ae60*/  PRMT R18, R0, 0x7610, R18 ;  /* 0x0000761000127816 */ /* 0x001fe20000000012 */
[----:B------:R-:W-:Y:S06]  /*ae70*/  BRA `(.L_x_24833) ;  /* 0x0000000000547947 */ /* 0x000fec0003800000 */
.L_x_24832:
        /* <DEDUP_REMOVED lines=16> */
.L_x_24860:
[----:B------:R-:W-:Y:S01]  /*af80*/  PRMT R18, RZ, 0x7610, R18 ;  /* 0x00007610ff127816 */ /* 0x000fe20000000012 */
[----:B------:R-:W-:Y:S06]  /*af90*/  BRA `(.L_x_24833) ;  /* 0x00000000000c7947 */ /* 0x000fec0003800000 */
.L_x_24857:
[----:B------:R0:W5:Y:S01]  /*afa0*/  LDG.E.U16 R18, desc[UR36][R2.64] ;  /* 0x0000002402127981 */ /* 0x000162000c1e1500 */
[----:B------:R-:W-:Y:S05]  /*afb0*/  BRA `(.L_x_24833) ;  /* 0x0000000000047947 */ /* 0x000fea0003800000 */
.L_x_24856:
[----:B------:R0:W5:Y:S02]  /*afc0*/  LDG.E.U16 R18, desc[UR36][R2.64] ;  /* 0x0000002402127981 */ /* 0x000164000c1e1500 */
.L_x_24833:
[----:B------:R-:W1:Y:S01]  /*afd0*/  LDC.U8 R4, c[0x0][0x493] ;  /* 0x000124c0ff047b82 */ /* 0x000e620000000000 */
[----:B------:R-:W-:Y:S02]  /*afe0*/  ULDC.64 UR4, c[0x0][0x488] ;  /* 0x0001220000047ab9 */ /* 0x000fe40000000a00 */
[----:B0-2-4-:R-:W-:-:S05]  /*aff0*/  IADD3 R2, P0, R22, UR4, RZ ;  /* 0x0000000416027c10 */ /* 0x015fca000ff1e0ff */
        /* <DEDUP_REMOVED lines=14> */
.L_x_24864:
[----:B------:R0:W5:Y:S01]  /*b0e0*/  LDG.E.U8 R7, desc[UR36][R2.64] ;  /* 0x0000002402077981 */ /* 0x000162000c1e1100 */
[----:B------:R-:W-:Y:S05]  /*b0f0*/  BRA `(.L_x_24866) ;  /* 0x0000000c00547947 */ /* 0x000fea0003800000 */
.L_x_24863:
        /* <DEDUP_REMOVED lines=8> */
.L_x_24868:
[----:B------:R0:W5:Y:S01]  /*b180*/  LDG.E.U16 R7, desc[UR36][R2.64] ;  /* 0x0000002402077981 */ /* 0x000162000c1e1500 */
[----:B------:R-:W-:Y:S05]  /*b190*/  BRA `(.L_x_24866) ;  /* 0x0000000c002c7947 */ /* 0x000fea0003800000 */
.L_x_24867:
[----:B------:R0:W5:Y:S01]  /*b1a0*/  LDG.E.U16 R7, desc[UR36][R2.64] ;  /* 0x0000002402077981 */ /* 0x000162000c1e1500 */
[----:B------:R-:W-:Y:S05]  /*b1b0*/  BRA `(.L_x_24866) ;  /* 0x0000000c00247947 */ /* 0x000fea0003800000 */
.L_x_24862:
        /* <DEDUP_REMOVED lines=9> */
.L_x_24870:
[----:B------:R-:W2:Y:S02]  /*b250*/  LDG.E.U16 R0, desc[UR36][R2.64] ;  /* 0x0000002402007981 */ /* 0x000ea4000c1e1500 */
[----:B--2---:R-:W-:-:S06]  /*b260*/  HADD2.F32 R0, -RZ, R0.H0_H0 ;  /* 0x20000000ff007230 */ /* 0x004fcc0000004100 */
[----:B------:R-:W0:Y:S02]  /*b270*/  F2I.FTZ.TRUNC.NTZ R0, R0 ;  /* 0x0000000000007305 */ /* 0x000e24000021f100 */
[----:B0-----:R-:W-:Y:S01]  /*b280*/  PRMT R7, R0, 0x7610, R7 ;  /* 0x0000761000077816 */ /* 0x001fe20000000007 */
[----:B------:R-:W-:Y:S06]  /*b290*/  BRA `(.L_x_24866) ;  /* 0x0000000800ec7947 */ /* 0x000fec0003800000 */
.L_x_24869:
        /* <DEDUP_REMOVED lines=9> */
.L_x_24872:
[----:B------:R-:W2:Y:S02]  /*b330*/  LDG.E.U16 R2, desc[UR36][R2.64] ;  /* 0x0000002402027981 */ /* 0x000ea4000c1e1500 */
[----:B--2---:R-:W-:-:S06]  /*b340*/  HADD2.F32 R0, -RZ, R2.H0_H0 ;  /* 0x20000002ff007230 */ /* 0x004fcc0000004100 */
[----:B------:R-:W0:Y:S02]  /*b350*/  F2I.FTZ.TRUNC.NTZ R0, R0 ;  /* 0x0000000000007305 */ /* 0x000e24000021f100 */
[----:B0-----:R-:W-:Y:S01]  /*b360*/  PRMT R7, R0, 0x7610, R7 ;  /* 0x0000761000077816 */ /* 0x001fe20000000007 */
[----:B------:R-:W-:Y:S06]  /*b370*/  BRA `(.L_x_24866) ;  /* 0x0000000800b47947 */ /* 0x000fec0003800000 */
.L_x_24871:
[----:B------:R-:W2:Y:S02]  /*b380*/  LDG.E.64 R2, desc[UR36][R2.64] ;  /* 0x0000002402027981 */ /* 0x000ea4000c1e1b00 */
[----:B--2---:R0:W1:Y:S01]  /*b390*/  F2I.F64.TRUNC R7, R2 ;  /* 0x0000000200077311 */ /* 0x004062000030d100 */
[----:B------:R-:W-:Y:S05]  /*b3a0*/  BRA `(.L_x_24866) ;  /* 0x0000000800a87947 */ /* 0x000fea0003800000 */
.L_x_24861:
        /* <DEDUP_REMOVED lines=12> */
.L_x_24875:
[----:B------:R-:W2:Y:S02]  /*b470*/  LDG.E.64 R2, desc[UR36][R2.64] ;  /* 0x0000002402027981 */ /* 0x000ea4000c1e1b00 */
[----:B--2---:R4:W0:Y:S01]  /*b480*/  F2I.F64.TRUNC R7, R2 ;  /* 0x0000000200077311 */ /* 0x004822000030d100 */
[----:B------:R-:W-:Y:S05]  /*b490*/  BRA `(.L_x_24866) ;  /* 0x00000008006c7947 */ /* 0x000fea0003800000 */
.L_x_24874:
        /* <DEDUP_REMOVED lines=28> */
.L_x_24877:
        /* <DEDUP_REMOVED lines=15> */
.L_x_24876:
[----:B------:R-:W2:Y:S02]  /*b750*/  LDG.E.U16 R0, desc[UR36][R2.64] ;  /* 0x0000002402007981 */ /* 0x000ea4000c1e1500 */
[----:B--2---:R-:W-:-:S06]  /*b760*/  IMAD.U32 R0, R0, 0x10000, RZ ;  /* 0x0001000000007824 */ /* 0x004fcc00078e00ff */
[----:B------:R-:W0:Y:S02]  /*b770*/  F2I.FTZ.TRUNC.NTZ R0, R0 ;  /* 0x0000000000007305 */ /* 0x000e24000021f100 */
[----:B0-----:R-:W-:Y:S01]  /*b780*/  PRMT R7, R0, 0x7610, R7 ;  /* 0x0000761000077816 */ /* 0x001fe20000000007 */
[----:B------:R-:W-:Y:S06]  /*b790*/  BRA `(.L_x_24866) ;  /* 0x0000000400ac7947 */ /* 0x000fec0003800000 */
.L_x_24873:
        /* <DEDUP_REMOVED lines=10> */
.L_x_24880:
        /* <DEDUP_REMOVED lines=21> */
.L_x_24884:
[----:B------:R-:W-:Y:S05]  /*b990*/  BSYNC B1 ;  /* 0x0000000000017941 */ /* 0x000fea0003800000 */
.L_x_24883:
[----:B------:R-:W-:Y:S01]  /*b9a0*/  LEA R3, R0, 0x3b800000, 0x17 ;  /* 0x3b80000000037811 */ /* 0x000fe200078eb8ff */
[----:B------:R-:W-:-:S05]  /*b9b0*/  IMAD.SHL.U32 R0, R2, 0x100000, RZ ;  /* 0x0010000002007824 */ /* 0x000fca00078e00ff */
[----:B------:R-:W-:-:S07]  /*b9c0*/  LOP3.LUT R0, R3, R0, R4, 0xfe, !PT ;  /* 0x0000000003007212 */ /* 0x000fce00078efe04 */
.L_x_24882:
[----:B------:R-:W-:Y:S05]  /*b9d0*/  BSYNC B0 ;  /* 0x0000000000007941 */ /* 0x000fea0003800000 */
.L_x_24881:
[----:B------:R-:W0:Y:S02]  /*b9e0*/  F2I.FTZ.TRUNC.NTZ R0, R0 ;  /* 0x0000000000007305 */ /* 0x000e24000021f100 */
[----:B0-----:R-:W-:Y:S01]  /*b9f0*/  PRMT R7, R0, 0x7610, R7 ;  /* 0x0000761000077816 */ /* 0x001fe20000000007 */
[----:B------:R-:W-:Y:S06]  /*ba00*/  BRA `(.L_x_24866) ;  /* 0x0000000400107947 */ /* 0x000fec0003800000 */
.L_x_24879:
        /* <DEDUP_REMOVED lines=21> */
.L_x_24888:
[----:B------:R-:W-:Y:S05]  /*bb60*/  BSYNC B1 ;  /* 0x0000000000017941 */ /* 0x000fea0003800000 */
.L_x_24887:
[----:B------:R-:W-:Y:S01]  /*bb70*/  LEA R3, R0, 0x37800000, 0x17 ;  /* 0x3780000000037811 */ /* 0x000fe200078eb8ff */
[----:B------:R-:W-:-:S05]  /*bb80*/  IMAD.SHL.U32 R0, R2, 0x200000, RZ ;  /* 0x0020000002007824 */ /* 0x000fca00078e00ff */
[----:B------:R-:W-:-:S07]  /*bb90*/  LOP3.LUT R0, R3, R0, R4, 0xfe, !PT ;  /* 0x0000000003007212 */ /* 0x000fce00078efe04 */
.L_x_24886:
[----:B------:R-:W-:Y:S05]  /*bba0*/  BSYNC B0 ;  /* 0x0000000000007941 */ /* 0x000fea0003800000 */
.L_x_24885:
[----:B------:R-:W0:Y:S02]  /*bbb0*/  F2I.FTZ.TRUNC.NTZ R0, R0 ;  /* 0x0000000000007305 */ /* 0x000e24000021f100 */
[----:B0-----:R-:W-:Y:S01]  /*bbc0*/  PRMT R7, R0, 0x7610, R7 ;  /* 0x0000761000077816 */ /* 0x001fe20000000007 */
[----:B------:R-:W-:Y:S06]  /*bbd0*/  BRA `(.L_x_24866) ;  /* 0x00000000009c7947 */ /* 0x000fec0003800000 */
.L_x_24878:
        /* <DEDUP_REMOVED lines=14> */
.L_x_24892:
[----:B------:R-:W-:Y:S05]  /*bcc0*/  BSYNC B0 ;  /* 0x0000000000007941 */ /* 0x000fea0003800000 */
.L_x_24891:
[----:B------:R-:W0:Y:S02]  /*bcd0*/  F2I.FTZ.TRUNC.NTZ R0, R0 ;  /* 0x0000000000007305 */ /* 0x000e24000021f100 */
[----:B0-----:R-:W-:Y:S01]  /*bce0*/  PRMT R7, R0, 0x7610, R7 ;  /* 0x0000761000077816 */ /* 0x001fe20000000007 */
[----:B------:R-:W-:Y:S06]  /*bcf0*/  BRA `(.L_x_24866) ;  /* 0x0000000000547947 */ /* 0x000fec0003800000 */
.L_x_24865:
        /* <DEDUP_REMOVED lines=15> */
[----:B0--3-5:R-:W-:Y:S05]  /*bdf0*/  CALL.ABS.NOINC R2 ;  /* 0x0000000002007343 */ /* 0x029fea0003c00000 */
.L_x_24893:
[----:B------:R-:W-:Y:S01]  /*be00*/  PRMT R7, RZ, 0x7610, R7 ;  /* 0x00007610ff077816 */ /* 0x000fe20000000007 */
[----:B------:R-:W-:Y:S06]  /*be10*/  BRA `(.L_x_24866) ;  /* 0x00000000000c7947 */ /* 0x000fec0003800000 */
.L_x_24890:
[----:B------:R2:W5:Y:S01]  /*be20*/  LDG.E.U16 R7, desc[UR36][R2.64] ;  /* 0x0000002402077981 */ /* 0x000562000c1e1500 */
[----:B------:R-:W-:Y:S05]  /*be30*/  BRA `(.L_x_24866) ;  /* 0x0000000000047947 */ /* 0x000fea0003800000 */
.L_x_24889:
[----:B------:R1:W5:Y:S02]  /*be40*/  LDG.E.U16 R7, desc[UR36][R2.64] ;  /* 0x0000002402077981 */ /* 0x000364000c1e1500 */
.L_x_24866:
[C---:B01---5:R-:W-:Y:S01]  /*be50*/  PRMT R4, R7.reuse, 0x9910, RZ ;  /* 0x0000991007047816 */ /* 0x063fe200000000ff */
[----:B------:R-:W-:Y:S01]  /*be60*/  BSSY B0, `(.L_x_24894) ;  /* 0x000002c000007945 */ /* 0x000fe20003800000 */
[----:B---3--:R-:W-:Y:S02]  /*be70*/  PRMT R5, R18, 0x9910, RZ ;  /* 0x0000991012057816 */ /* 0x008fe400000000ff */
[-C--:B------:R-:W-:Y:S02]  /*be80*/  IABS R0, R4.reuse ;  /* 0x0000000400007213 */ /* 0x080fe40000000000 */
[----:B------:R-:W-:Y:S02]  /*be90*/  IABS R8, R5 ;  /* 0x0000000500087213 */ /* 0x000fe40000000000 */
[----:B------:R-:W0:Y:S01]  /*bea0*/  I2F.RP R6, R0 ;  /* 0x0000000000067306 */ /* 0x000e220000209400 */
[----:B------:R-:W-:Y:S02]  /*beb0*/  IABS R10, R4 ;  /* 0x00000004000a7213 */ /* 0x000fe40000000000 */
[----:B------:R-:W-:-:S05]  /*bec0*/  LOP3.LUT R7, R7, R18, RZ, 0x3c, !PT ;  /* 0x0000001207077212 */ /* 0x000fca00078e3cff */
[----:B0-----:R-:W2:Y:S02]  /*bed0*/  MUFU.RCP R6, R6 ;  /* 0x0000000600067308 */ /* 0x001ea40000001000 */
[----:B--2-4-:R-:W-:-:S06]  /*bee0*/  VIADD R2, R6, 0xffffffe ;  /* 0x0ffffffe06027836 */ /* 0x014fcc0000000000 */
        /* <DEDUP_REMOVED lines=35> */
.L_x_24895:
[----:B------:R-:W-:Y:S05]  /*c120*/  BSYNC B0 ;  /* 0x0000000000007941 */ /* 0x000fea0003800000 */
.L_x_24894:
        /* <DEDUP_REMOVED lines=11> */
.L_x_24899:
[----:B------:R4:W-:Y:S01]  /*c1e0*/  STG.E.U8 desc[UR36][R16.64], R3 ;  /* 0x0000000310007986 */ /* 0x0009e2000c101124 */
[----:B------:R-:W-:Y:S05]  /*c1f0*/  BRA `(.L_x_24901) ;  /* 0x0000000c00707947 */ /* 0x000fea0003800000 */
.L_x_24898:
        /* <DEDUP_REMOVED lines=11> */
.L_x_24903:
[----:B------:R-:W-:-:S05]  /*c2b0*/  PRMT R3, R3, 0x9910, RZ ;  /* 0x0000991003037816 */ /* 0x000fca00000000ff */
[----:B------:R2:W-:Y:S01]  /*c2c0*/  STG.E desc[UR36][R16.64], R3 ;  /* 0x0000000310007986 */ /* 0x0005e2000c101924 */
[----:B------:R-:W-:Y:S05]  /*c2d0*/  BRA `(.L_x_24901) ;  /* 0x0000000c00387947 */ /* 0x000fea0003800000 */
.L_x_24902:
[----:B------:R0:W-:Y:S01]  /*c2e0*/  STG.E.U16 desc[UR36][R16.64], R3 ;  /* 0x0000000310007986 */ /* 0x0001e2000c101524 */
[----:B------:R-:W-:Y:S05]  /*c2f0*/  BRA `(.L_x_24901) ;  /* 0x0000000c00307947 */ /* 0x000fea0003800000 */
.L_x_24897:
        /* <DEDUP_REMOVED lines=9> */
.L_x_24905:
[----:B------:R-:W0:Y:S02]  /*c390*/  I2F.S16 R0, R3 ;  /* 0x0000000300007306 */ /* 0x000e240000101400 */
[----:B0-----:R-:W-:-:S05]  /*c3a0*/  F2FP.F16.F32.PACK_AB R0, RZ, R0 ;  /* 0x00000000ff00723e */ /* 0x001fca00000000ff */
[----:B------:R0:W-:Y:S01]  /*c3b0*/  STG.E.U16 desc[UR36][R16.64], R0 ;  /* 0x0000000010007986 */ /* 0x0001e2000c101524 */
[----:B------:R-:W-:Y:S05]  /*c3c0*/  BRA `(.L_x_24901) ;  /* 0x0000000800fc7947 */ /* 0x000fea0003800000 */
.L_x_24904:
        /* <DEDUP_REMOVED lines=10> */
.L_x_24907:
[----:B------:R-:W0:Y:S02]  /*c470*/  I2F.S16 R3, R3 ;  /* 0x0000000300037306 */ /* 0x000e240000101400 */
[----:B0-----:R-:W-:-:S04]  /*c480*/  F2FP.F16.F32.PACK_AB R3, RZ, R3 ;  /* 0x00000003ff03723e */ /* 0x001fc800000000ff */
[----:B------:R-:W-:-:S05]  /*c490*/  PRMT R3, R3, 0x5410, RZ ;  /* 0x0000541003037816 */ /* 0x000fca00000000ff */
[----:B------:R0:W-:Y:S01]  /*c4a0*/  STG.E desc[UR36][R16.64], R3 ;  /* 0x0000000310007986 */ /* 0x0001e2000c101924 */
[----:B------:R-:W-:Y:S05]  /*c4b0*/  BRA `(.L_x_24901) ;  /* 0x0000000800c07947 */ /* 0x000fea0003800000 */
.L_x_24906:
[----:B------:R-:W0:Y:S02]  /*c4c0*/  I2F.F64.S16 R2, R3 ;  /* 0x0000000300027312 */ /* 0x000e240000101c00 */
[----:B0-----:R0:W-:Y:S01]  /*c4d0*/  STG.E.64 desc[UR36][R16.64], R2 ;  /* 0x0000000210007986 */ /* 0x0011e2000c101b24 */
[----:B------:R-:W-:Y:S05]  /*c4e0*/  BRA `(.L_x_24901) ;  /* 0x0000000800b47947 */ /* 0x000fea0003800000 */
.L_x_24896:
        /* <DEDUP_REMOVED lines=13> */
.L_x_24910:
[----:B------:R-:W0:Y:S01]  /*c5c0*/  I2F.F64.S16 R4, R3 ;  /* 0x0000000300047312 */ /* 0x000e220000101c00 */
[----:B------:R-:W-:-:S05]  /*c5d0*/  CS2R R6, SRZ ;  /* 0x0000000000067805 */ /* 0x000fca000001ff00 */
[----:B0-----:R0:W-:Y:S01]  /*c5e0*/  STG.E.128 desc[UR36][R16.64], R4 ;  /* 0x0000000410007986 */ /* 0x0011e2000c101d24 */
[----:B------:R-:W-:Y:S05]  /*c5f0*/  BRA `(.L_x_24901) ;  /* 0x0000000800707947 */ /* 0x000fea0003800000 */
.L_x_24909:
        /* <DEDUP_REMOVED lines=21> */
.L_x_24914:
[----:B------:R-:W-:Y:S05]  /*c750*/  BSYNC B0 ;  /* 0x0000000000007941 */ /* 0x000fea0003800000 */
.L_x_24913:
[----:B------:R-:W-:-:S05]  /*c760*/  LOP3.LUT R5, R0, R5, RZ, 0xfc, !PT ;  /* 0x0000000500057212 */ /* 0x000fca00078efcff */
[----:B------:R0:W-:Y:S01]  /*c770*/  STG.E.U8 desc[UR36][R16.64], R5 ;  /* 0x0000000510007986 */ /* 0x0001e2000c101124 */
[----:B------:R-:W-:Y:S05]  /*c780*/  BRA `(.L_x_24901) ;  /* 0x00000008000c7947 */ /* 0x000fea0003800000 */
.L_x_24912:
        /* <DEDUP_REMOVED lines=13> */
.L_x_24916:
[----:B------:R-:W-:Y:S01]  /*c860*/  IMAD.MOV.U32 R0, RZ, RZ, 0x7f ;  /* 0x0000007fff007424 */ /* 0x000fe200078e00ff */
[----:B------:R-:W-:-:S04]  /*c870*/  ISETP.GT.U32.AND P0, PT, R2, 0x7f800000, PT ;  /* 0x7f8000000200780c */ /* 0x000fc80003f04070 */
[----:B------:R-:W-:-:S09]  /*c880*/  SEL R0, R0, 0x7c, P0 ;  /* 0x0000007c00007807 */ /* 0x000fd20000000000 */
.L_x_24917:
[----:B------:R-:W-:Y:S05]  /*c890*/  BSYNC B0 ;  /* 0x0000000000007941 */ /* 0x000fea0003800000 */
.L_x_24915:
[----:B------:R-:W-:-:S04]  /*c8a0*/  LOP3.LUT R2, R3, 0x80000000, RZ, 0xc0, !PT ;  /* 0x8000000003027812 */ /* 0x000fc800078ec0ff */
[----:B------:R-:W-:-:S04]  /*c8b0*/  SHF.R.U32.HI R3, RZ, 0x18, R2 ;  /* 0x00000018ff037819 */ /* 0x000fc80000011602 */
[----:B------:R-:W-:-:S05]  /*c8c0*/  LOP3.LUT R3, R0, R3, RZ, 0xfc, !PT ;  /* 0x0000000300037212 */ /* 0x000fca00078efcff */
[----:B------:R0:W-:Y:S01]  /*c8d0*/  STG.E.U8 desc[UR36][R16.64], R3 ;  /* 0x0000000310007986 */ /* 0x0001e2000c101124 */
[----:B------:R-:W-:Y:S05]  /*c8e0*/  BRA `(.L_x_24901) ;  /* 0x0000000400b47947 */ /* 0x000fea0003800000 */
.L_x_24911:
[----:B------:R-:W0:Y:S02]  /*c8f0*/  I2F.S16 R0, R3 ;  /* 0x0000000300007306 */ /* 0x000e240000101400 */
[----:B0-----:R-:W-:-:S05]  /*c900*/  F2FP.BF16.F32.PACK_AB R0, RZ, R0 ;  /* 0x00000000ff00723e */ /* 0x001fca00000010ff */
[----:B------:R0:W-:Y:S01]  /*c910*/  STG.E.U16 desc[UR36][R16.64], R0 ;  /* 0x0000000010007986 */ /* 0x0001e2000c101524 */
[----:B------:R-:W-:Y:S05]  /*c920*/  BRA `(.L_x_24901) ;  /* 0x0000000400a47947 */ /* 0x000fea0003800000 */
.L_x_24908:
        /* <DEDUP_REMOVED lines=10> */
.L_x_24920:
        /* <DEDUP_REMOVED lines=17> */
.L_x_24923:
[----:B------:R-:W-:-:S04]  /*cae0*/  LOP3.LUT R2, R3, 0x80000000, RZ, 0xc0, !PT ;  /* 0x8000000003027812 */ /* 0x000fc800078ec0ff */
[----:B------:R-:W-:-:S04]  /*caf0*/  SHF.R.U32.HI R3, RZ, 0x18, R2 ;  /* 0x00000018ff037819 */ /* 0x000fc80000011602 */
[----:B------:R-:W-:-:S04]  /*cb00*/  LOP3.LUT R0, R0, R3, RZ, 0xfc, !PT ;  /* 0x0000000300007212 */ /* 0x000fc800078efcff */
[----:B------:R-:W-:-:S07]  /*cb10*/  PRMT R8, R0, 0x7610, R8 ;  /* 0x0000761000087816 */ /* 0x000fce0000000008 */
.L_x_24922:
[----:B------:R-:W-:Y:S05]  /*cb20*/  BSYNC B0 ;  /* 0x0000000000007941 */ /* 0x000fea0003800000 */
.L_x_24921:
[----:B------:R0:W-:Y:S01]  /*cb30*/  STG.E.U8 desc[UR36][R16.64], R8 ;  /* 0x0000000810007986 */ /* 0x0001e2000c101124 */
[----:B------:R-:W-:Y:S05]  /*cb40*/  BRA `(.L_x_24901) ;  /* 0x00000004001c7947 */ /* 0x000fea0003800000 */
.L_x_24919:
        /* <DEDUP_REMOVED lines=17> */
.L_x_24926:
[----:B------:R-:W-:-:S04]  /*cc60*/  LOP3.LUT R2, R3, 0x80000000, RZ, 0xc0, !PT ;  /* 0x8000000003027812 */ /* 0x000fc800078ec0ff */
[----:B------:R-:W-:-:S04]  /*cc70*/  SHF.R.U32.HI R3, RZ, 0x18, R2 ;  /* 0x00000018ff037819 */ /* 0x000fc80000011602 */
[----:B------:R-:W-:-:S04]  /*cc80*/  LOP3.LUT R0, R0, R3, RZ, 0xfc, !PT ;  /* 0x0000000300007212 */ /* 0x000fc800078efcff */
[----:B------:R-:W-:-:S07]  /*cc90*/  PRMT R8, R0, 0x7610, R8 ;  /* 0x0000761000087816 */ /* 0x000fce0000000008 */
.L_x_24925:
[----:B------:R-:W-:Y:S05]  /*cca0*/  BSYNC B0 ;  /* 0x0000000000007941 */ /* 0x000fea0003800000 */
.L_x_24924:
[----:B------:R0:W-:Y:S01]  /*ccb0*/  STG.E.U8 desc[UR36][R16.64], R8 ;  /* 0x0000000810007986 */ /* 0x0001e2000c101124 */
[----:B------:R-:W-:Y:S05]  /*ccc0*/  BRA `(.L_x_24901) ;  /* 0x0000000000bc7947 */ /* 0x000fea0003800000 */
.L_x_24918:
        /* <DEDUP_REMOVED lines=23> */
.L_x_24900:
        /* <DEDUP_REMOVED lines=16> */
.L_x_24929:
[----:B------:R-:W-:Y:S05]  /*cf40*/  BRA `(.L_x_24901) ;  /* 0x00000000001c7947 */ /* 0x000fea0003800000 */
.L_x_24928:
[----:B------:R-:W-:-:S05]  /*cf50*/  PRMT R3, R3, 0x9910, RZ ;  /* 0x0000991003037816 */ /* 0x000fca00000000ff */
[----:B------:R-:W-:-:S05]  /*cf60*/  IMAD.MOV.U32 R2, RZ, RZ, R3 ;  /* 0x000000ffff027224 */ /* 0x000fca00078e0003 */
[----:B------:R-:W-:-:S05]  /*cf70*/  SHF.R.S32.HI R3, RZ, 0x1f, R2 ;  /* 0x0000001fff037819 */ /* 0x000fca0000011402 */
[----:B------:R0:W-:Y:S01]  /*cf80*/  STG.E.64 desc[UR36][R16.64], R2 ;  /* 0x0000000210007986 */ /* 0x0001e2000c101b24 */
[----:B------:R-:W-:Y:S05]  /*cf90*/  BRA `(.L_x_24901) ;  /* 0x0000000000087947 */ /* 0x000fea0003800000 */
.L_x_24927:
[----:B------:R-:W-:-:S05]  /*cfa0*/  PRMT R3, R3, 0x9910, RZ ;  /* 0x0000991003037816 */ /* 0x000fca00000000ff */
[----:B------:R0:W-:Y:S02]  /*cfb0*/  STG.E desc[UR36][R16.64], R3 ;  /* 0x0000000310007986 */ /* 0x0001e4000c101924 */
.L_x_24901:
[----:B------:R-:W-:-:S07]  /*cfc0*/  VIADD R19, R19, 0x80 ;  /* 0x0000008013137836 */ /* 0x000fce0000000000 */
.L_x_24826:
[----:B------:R-:W-:Y:S05]  /*cfd0*/  BSYNC B6 ;  /* 0x0000000000067941 */ /* 0x000fea0003800000 */
.L_x_24825:
[----:B------:R-:W-:Y:S02]  /*cfe0*/  ULDC UR4, c[0x0][0x210] ;  /* 0x0000840000047ab9 */ /* 0x000fe40000000800 */
[----:B------:R-:W-:-:S13]  /*cff0*/  ISETP.GE.AND P0, PT, R19, UR4, PT ;  /* 0x0000000413007c0c */ /* 0x000fda000bf06270 */
[----:B------:R-:W-:Y:S05]  /*d000*/  @P0 EXIT ;  /* 0x000000000000094d */ /* 0x000fea0003800000 */
        /* <DEDUP_REMOVED lines=354> */
.L_x_24930:
        /* <DEDUP_REMOVED lines=20> */
.L_x_24934:
[----:B------:R0:W5:Y:S01]  /*e770*/  LDG.E.U8 R19, desc[UR36][R2.64] ;  /* 0x0000002402137981 */ /* 0x000162000c1e1100 */
[----:B------:R-:W-:Y:S05]  /*e780*/  BRA `(.L_x_24936) ;  /* 0x0000000c00547947 */ /* 0x000fea0003800000 */
.L_x_24933:
        /* <DEDUP_REMOVED lines=8> */
.L_x_24938:
[----:B------:R0:W5:Y:S01]  /*e810*/  LDG.E.U16 R19, desc[UR36][R2.64] ;  /* 0x0000002402137981 */ /* 0x000162000c1e1500 */
[----:B------:R-:W-:Y:S05]  /*e820*/  BRA `(.L_x_24936) ;  /* 0x0000000c002c7947 */ /* 0x000fea0003800000 */
.L_x_24937:
[----:B------:R0:W5:Y:S01]  /*e830*/  LDG.E.U16 R19, desc[UR36][R2.64] ;  /* 0x0000002402137981 */ /* 0x000162000c1e1500 */
[----:B------:R-:W-:Y:S05]  /*e840*/  BRA `(.L_x_24936) ;  /* 0x0000000c00247947 */ /* 0x000fea0003800000 */
.L_x_24932:
        /* <DEDUP_REMOVED lines=9> */
.L_x_24940:
[----:B------:R-:W2:Y:S02]  /*e8e0*/  LDG.E.U16 R0, desc[UR36][R2.64] ;  /* 0x0000002402007981 */ /* 0x000ea4000c1e1500 */
[----:B--2---:R-:W-:-:S06]  /*e8f0*/  HADD2.F32 R0, -RZ, R0.H0_H0 ;  /* 0x20000000ff007230 */ /* 0x004fcc0000004100 */
[----:B------:R-:W0:Y:S02]  /*e900*/  F2I.FTZ.TRUNC.NTZ R0, R0 ;  /* 0x0000000000007305 */ /* 0x000e24000021f100 */
[----:B0-----:R-:W-:Y:S01]  /*e910*/  PRMT R19, R0, 0x7610, R19 ;  /* 0x0000761000137816 */ /* 0x001fe20000000013 */
[----:B------:R-:W-:Y:S06]  /*e920*/  BRA `(.L_x_24936) ;  /* 0x0000000800ec7947 */ /* 0x000fec0003800000 */
.L_x_24939:
        /* <DEDUP_REMOVED lines=9> */
.L_x_24942:
[----:B------:R-:W2:Y:S02]  /*e9c0*/  LDG.E.U16 R2, desc[UR36][R2.64] ;  /* 0x0000002402027981 */ /* 0x000ea4000c1e1500 */
[----:B--2---:R-:W-:-:S06]  /*e9d0*/  HADD2.F32 R0, -RZ, R2.H0_H0 ;  /* 0x20000002ff007230 */ /* 0x004fcc0000004100 */
[----:B------:R-:W0:Y:S02]  /*e9e0*/  F2I.FTZ.TRUNC.NTZ R0, R0 ;  /* 0x0000000000007305 */ /* 0x000e24000021f100 */
[----:B0-----:R-:W-:Y:S01]  /*e9f0*/  PRMT R19, R0, 0x7610, R19 ;  /* 0x0000761000137816 */ /* 0x001fe20000000013 */
[----:B------:R-:W-:Y:S06]  /*ea00*/  BRA `(.L_x_24936) ;  /* 0x0000000800b47947 */ /* 0x000fec0003800000 */
.L_x_24941:
[----:B------:R-:W2:Y:S02]  /*ea10*/  LDG.E.64 R2, desc[UR36][R2.64] ;  /* 0x0000002402027981 */ /* 0x000ea4000c1e1b00 */
[----:B--2---:R0:W1:Y:S01]  /*ea20*/  F2I.F64.TRUNC R19, R2 ;  /* 0x0000000200137311 */ /* 0x004062000030d100 */
[----:B------:R-:W-:Y:S05]  /*ea30*/  BRA `(.L_x_24936) ;  /* 0x0000000800a87947 */ /* 0x000fea0003800000 */
.L_x_24931:
        /* <DEDUP_REMOVED lines=12> */
.L_x_24945:
[----:B------:R-:W2:Y:S02]  /*eb00*/  LDG.E.64 R2, desc[UR36][R2.64] ;  /* 0x0000002402027981 */ /* 0x000ea4000c1e1b00 */
[----:B--2---:R0:W1:Y:S01]  /*eb10*/  F2I.F64.TRUNC R19, R2 ;  /* 0x0000000200137311 */ /* 0x004062000030d100 */
[----:B------:R-:W-:Y:S05]  /*eb20*/  BRA `(.L_x_24936) ;  /* 0x00000008006c7947 */ /* 0x000fea0003800000 */
.L_x_24944:
        /* <DEDUP_REMOVED lines=28> */
.L_x_24947:
        /* <DEDUP_REMOVED lines=15> */
.L_x_24946:
[----:B------:R-:W2:Y:S02]  /*ede0*/  LDG.E.U16 R0, desc[UR36][R2.64] ;  /* 0x0000002402007981 */ /* 0x000ea4000c1e1500 */
[----:B--2---:R-:W-:-:S06]  /*edf0*/  IMAD.U32 R0, R0, 0x10000, RZ ;  /* 0x0001000000007824 */ /* 0x004fcc00078e00ff */
[----:B------:R-:W0:Y:S02]  /*ee00*/  F2I.FTZ.TRUNC.NTZ R0, R0 ;  /* 0x0000000000007305 */ /* 0x000e24000021f100 */
[----:B0-----:R-:W-:Y:S01]  /*ee10*/  PRMT R19, R0, 0x7610, R19 ;  /* 0x0000761000137816 */ /* 0x001fe20000000013 */
[----:B------:R-:W-:Y:S06]  /*ee20*/  BRA `(.L_x_24936) ;  /* 0x0000000400ac7947 */ /* 0x000fec0003800000 */
.L_x_24943:
        /* <DEDUP_REMOVED lines=10> */
.L_x_24950:
        /* <DEDUP_REMOVED lines=21> */
.L_x_24954:
[----:B------:R-:W-:Y:S05]  /*f020*/  BSYNC B1 ;  /* 0x0000000000017941 */ /* 0x000fea0003800000 */
.L_x_24953:
[----:B------:R-:W-:Y:S01]  /*f030*/  LEA R3, R0, 0x3b800000, 0x17 ;  /* 0x3b80000000037811 */ /* 0x000fe200078eb8ff */
[----:B------:R-:W-:-:S05]  /*f040*/  IMAD.SHL.U32 R0, R2, 0x100000, RZ ;  /* 0x0010000002007824 */ /* 0x000fca00078e00ff */
[----:B------:R-:W-:-:S07]  /*f050*/  LOP3.LUT R0, R3, R0, R4, 0xfe, !PT ;  /* 0x0000000003007212 */ /* 0x000fce00078efe04 */
.L_x_24952:
[----:B------:R-:W-:Y:S05]  /*f060*/  BSYNC B0 ;  /* 0x0000000000007941 */ /* 0x000fea0003800000 */
.L_x_24951:
[----:B------:R-:W0:Y:S02]  /*f070*/  F2I.FTZ.TRUNC.NTZ R0, R0 ;  /* 0x0000000000007305 */ /* 0x000e24000021f100 */
[----:B0-----:R-:W-:Y:S01]  /*f080*/  PRMT R19, R0, 0x7610, R19 ;  /* 0x0000761000137816 */ /* 0x001fe20000000013 */
[----:B------:R-:W-:Y:S06]  /*f090*/  BRA `(.L_x_24936) ;  /* 0x0000000400107947 */ /* 0x000fec0003800000 */
.L_x_24949:
        /* <DEDUP_REMOVED lines=21> */
.L_x_24958:
[----:B------:R-:W-:Y:S05]  /*f1f0*/  BSYNC B1 ;  /* 0x0000000000017941 */ /* 0x000fea0003800000 */
.L_x_24957:
[----:B------:R-:W-:Y:S01]  /*f200*/  LEA R3, R0, 0x37800000, 0x17 ;  /* 0x3780000000037811 */ /* 0x000fe200078eb8ff */
[----:B------:R-:W-:-:S05]  /*f210*/  IMAD.SHL.U32 R0, R2, 0x200000, RZ ;  /* 0x0020000002007824 */ /* 0x000fca00078e00ff */
[----:B------:R-:W-:-:S07]  /*f220*/  LOP3.LUT R0, R3, R0, R4, 0xfe, !PT ;  /* 0x0000000003007212 */ /* 0x000fce00078efe04 */
.L_x_24956:
[----:B------:R-:W-:Y:S05]  /*f230*/  BSYNC B0 ;  /* 0x0000000000007941 */ /* 0x000fea0003800000 */
.L_x_24955:
[----:B------:R-:W0:Y:S02]  /*f240*/  F2I.FTZ.TRUNC.NTZ R0, R0 ;  /* 0x0000000000007305 */ /* 0x000e24000021f100 */
[----:B0-----:R-:W-:Y:S01]  /*f250*/  PRMT R19, R0, 0x7610, R19 ;  /* 0x0000761000137816 */ /* 0x001fe20000000013 */
[----:B------:R-:W-:Y:S06]  /*f260*/  BRA `(.L_x_24936) ;  /* 0x00000000009c7947 */ /* 0x000fec0003800000 */
.L_x_24948:
        /* <DEDUP_REMOVED lines=14> */
.L_x_24962:
[----:B------:R-:W-:Y:S05]  /*f350*/  BSYNC B0 ;  /* 0x0000000000007941 */ /* 0x000fea0003800000 */
.L_x_24961:
[----:B------:R-:W0:Y:S02]  /*f360*/  F2I.FTZ.TRUNC.NTZ R0, R0 ;  /* 0x0000000000007305 */ /* 0x000e24000021f100 */
[----:B0-----:R-:W-:Y:S01]  /*f370*/  PRMT R19, R0, 0x7610, R19 ;  /* 0x0000761000137816 */ /* 0x001fe20000000013 */
[----:B------:R-:W-:Y:S06]  /*f380*/  BRA `(.L_x_24936) ;  /* 0x0000000000547947 */ /* 0x000fec0003800000 */
.L_x_24935:
        /* <DEDUP_REMOVED lines=16> */
.L_x_24963:
[----:B------:R-:W-:Y:S01]  /*f490*/  PRMT R19, RZ, 0x7610, R19 ;  /* 0x00007610ff137816 */ /* 0x000fe20000000013 */
[----:B------:R-:W-:Y:S06]  /*f4a0*/  BRA `(.L_x_24936) ;  /* 0x00000000000c7947 */ /* 0x000fec0003800000 */
.L_x_24960:
[----:B------:R4:W5:Y:S01]  /*f4b0*/  LDG.E.U16 R19, desc[UR36][R2.64] ;  /* 0x0000002402137981 */ /* 0x000962000c1e1500 */
[----:B------:R-:W-:Y:S05]  /*f4c0*/  BRA `(.L_x_24936) ;  /* 0x0000000000047947 */ /* 0x000fea0003800000 */
.L_x_24959:
[----:B------:R3:W5:Y:S02]  /*f4d0*/  LDG.E.U16 R19, desc[UR36][R2.64] ;  /* 0x0000002402137981 */ /* 0x000764000c1e1500 */
.L_x_24936:
[----:B------:R-:W1:Y:S01]  /*f4e0*/  LDC.U8 R4, c[0x0][0x493] ;  /* 0x000124c0ff047b82 */ /* 0x000e620000000000 */
[----:B------:R-:W-:Y:S02]  /*f4f0*/  ULDC.64 UR4, c[0x0][0x488] ;  /* 0x0001220000047ab9 */ /* 0x000fe40000000a00 */
[----:B0-234-:R-:W-:-:S05]  /*f500*/  IADD3 R2, P0, R18, UR4, RZ ;  /* 0x0000000412027c10 */ /* 0x01dfca000ff1e0ff */
        /* <DEDUP_REMOVED lines=14> */
.L_x_24967:
[----:B------:R0:W5:Y:S01]  /*f5f0*/  LDG.E.U8 R6, desc[UR36][R2.64] ;  /* 0x0000002402067981 */ /* 0x000162000c1e1100 */
[----:B------:R-:W-:Y:S05]  /*f600*/  BRA `(.L_x_24969) ;  /* 0x0000000c00547947 */ /* 0x000fea0003800000 */
.L_x_24966:
        /* <DEDUP_REMOVED lines=8> */
.L_x_24971:
[----:B------:R0:W5:Y:S01]  /*f690*/  LDG.E.U16 R6, desc[UR36][R2.64] ;  /* 0x0000002402067981 */ /* 0x000162000c1e1500 */
[----:B------:R-:W-:Y:S05]  /*f6a0*/  BRA `(.L_x_24969) ;  /* 0x0000000c002c7947 */ /* 0x000fea0003800000 */
.L_x_24970:
[----:B------:R0:W5:Y:S01]  /*f6b0*/  LDG.E.U16 R6, desc[UR36][R2.64] ;  /* 0x0000002402067981 */ /* 0x000162000c1e1500 */
[----:B------:R-:W-:Y:S05]  /*f6c0*/  BRA `(.L_x_24969) ;  /* 0x0000000c00247947 */ /* 0x000fea0003800000 */
.L_x_24965:
        /* <DEDUP_REMOVED lines=9> */
.L_x_24973:
[----:B------:R-:W2:Y:S02]  /*f760*/  LDG.E.U16 R0, desc[UR36][R2.64] ;  /* 0x0000002402007981 */ /* 0x000ea4000c1e1500 */
[----:B--2---:R-:W-:-:S06]  /*f770*/  HADD2.F32 R0, -RZ, R0.H0_H0 ;  /* 0x20000000ff007230 */ /* 0x004fcc0000004100 */
[----:B------:R-:W0:Y:S02]  /*f780*/  F2I.FTZ.TRUNC.NTZ R0, R0 ;  /* 0x0000000000007305 */ /* 0x000e24000021f100 */
[----:B0-----:R-:W-:Y:S01]  /*f790*/  PRMT R6, R0, 0x7610, R6 ;  /* 0x0000761000067816 */ /* 0x001fe20000000006 */
[----:B------:R-:W-:Y:S06]  /*f7a0*/  BRA `(.L_x_24969) ;  /* 0x0000000800ec7947 */ /* 0x000fec0003800000 */
.L_x_24972:
        /* <DEDUP_REMOVED lines=9> */
.L_x_24975:
[----:B------:R-:W2:Y:S02]  /*f840*/  LDG.E.U16 R2, desc[UR36][R2.64] ;  /* 0x0000002402027981 */ /* 0x000ea4000c1e1500 */
[----:B--2---:R-:W-:-:S06]  /*f850*/  HADD2.F32 R0, -RZ, R2.H0_H0 ;  /* 0x20000002ff007230 */ /* 0x004fcc0000004100 */
[----:B------:R-:W0:Y:S02]  /*f860*/  F2I.FTZ.TRUNC.NTZ R0, R0 ;  /* 0x0000000000007305 */ /* 0x000e24000021f100 */
[----:B0-----:R-:W-:Y:S01]  /*f870*/  PRMT R6, R0, 0x7610, R6 ;  /* 0x0000761000067816 */ /* 0x001fe20000000006 */
[----:B------:R-:W-:Y:S06]  /*f880*/  BRA `(.L_x_24969) ;  /* 0x0000000800b47947 */ /* 0x000fec0003800000 */
.L_x_24974:
[----:B------:R-:W2:Y:S02]  /*f890*/  LDG.E.64 R2, desc[UR36][R2.64] ;  /* 0x0000002402027981 */ /* 0x000ea4000c1e1b00 */
[----:B--2---:R0:W1:Y:S01]  /*f8a0*/  F2I.F64.TRUNC R6, R2 ;  /* 0x0000000200067311 */ /* 0x004062000030d100 */
[----:B------:R-:W-:Y:S05]  /*f8b0*/  BRA `(.L_x_24969) ;  /* 0x0000000800a87947 */ /* 0x000fea0003800000 */
.L_x_24964:
        /* <DEDUP_REMOVED lines=12> */
.L_x_24978:
[----:B------:R-:W2:Y:S02]  /*f980*/  LDG.E.64 R2, desc[UR36][R2.64] ;  /* 0x0000002402027981 */ /* 0x000ea4000c1e1b00 */
[----:B--2---:R0:W1:Y:S01]  /*f990*/  F2I.F64.TRUNC R6, R2 ;  /* 0x0000000200067311 */ /* 0x004062000030d100 */
[----:B------:R-:W-:Y:S05]  /*f9a0*/  BRA `(.L_x_24969) ;  /* 0x00000008006c7947 */ /* 0x000fea0003800000 */
.L_x_24977:
        /* <DEDUP_REMOVED lines=28> */
.L_x_24980:
        /* <DEDUP_REMOVED lines=15> */
.L_x_24979:
[----:B------:R-:W2:Y:S02]  /*fc60*/  LDG.E.U16 R0, desc[UR36][R2.64] ;  /* 0x0000002402007981 */ /* 0x000ea4000c1e1500 */
[----:B--2---:R-:W-:-:S06]  /*fc70*/  IMAD.U32 R0, R0, 0x10000, RZ ;  /* 0x0001000000007824 */ /* 0x004fcc00078e00ff */
[----:B------:R-:W0:Y:S02]  /*fc80*/  F2I.FTZ.TRUNC.NTZ R0, R0 ;  /* 0x0000000000007305 */ /* 0x000e24000021f100 */
[----:B0-----:R-:W-:Y:S01]  /*fc90*/  PRMT R6, R0, 0x7610, R6 ;  /* 0x0000761000067816 */ /* 0x001fe20000000006 */
[----:B------:R-:W-:Y:S06]  /*fca0*/  BRA `(.L_x_24969) ;  /* 0x0000000400ac7947 */ /* 0x000fec0003800000 */
.L_x_24976:
        /* <DEDUP_REMOVED lines=10> */
.L_x_24983:
        /* <DEDUP_REMOVED lines=21> */
.L_x_24987:
[----:B------:R-:W-:Y:S05]  /*fea0*/  BSYNC B1 ;  /* 0x0000000000017941 */ /* 0x000fea0003800000 */
.L_x_24986:
[----:B------:R-:W-:Y:S01]  /*feb0*/  LEA R3, R0, 0x3b800000, 0x17 ;  /* 0x3b80000000037811 */ /* 0x000fe200078eb8ff */
[----:B------:R-:W-:-:S05]  /*fec0*/  IMAD.SHL.U32 R0, R2, 0x100000, RZ ;  /* 0x0010000002007824 */ /* 0x000fca00078e00ff */
[----:B------:R-:W-:-:S07]  /*fed0*/  LOP3.LUT R0, R3, R0, R4, 0xfe, !PT ;  /* 0x0000000003007212 */ /* 0x000fce00078efe04 */
.L_x_24985:
[----:B------:R-:W-:Y:S05]  /*fee0*/  BSYNC B0 ;  /* 0x0000000000007941 */ /* 0x000fea0003800000 */
.L_x_24984:
[----:B------:R-:W0:Y:S02]  /*fef0*/  F2I.FTZ.TRUNC.NTZ R0, R0 ;  /* 0x0000000000007305 */ /* 0x000e24000021f100 */
[----:B0-----:R-:W-:Y:S01]  /*ff00*/  PRMT R6, R0, 0x7610, R6 ;  /* 0x0000761000067816 */ /* 0x001fe20000000006 */
[----:B------:R-:W-:Y:S06]  /*ff10*/  BRA `(.L_x_24969) ;  /* 0x0000000400107947 */ /* 0x000fec0003800000 */
.L_x_24982:
        /* <DEDUP_REMOVED lines=21> */
.L_x_24991:
[----:B------:R-:W-:Y:S05]  /*10070*/  BSYNC B1 ;  /* 0x0000000000017941 */ /* 0x000fea0003800000 */
.L_x_24990:
[----:B------:R-:W-:Y:S01]  /*10080*/  LEA R3, R0, 0x37800000, 0x17 ;  /* 0x3780000000037811 */ /* 0x000fe200078eb8ff */
[----:B------:R-:W-:-:S05]  /*10090*/  IMAD.SHL.U32 R0, R2, 0x200000, RZ ;  /* 0x0020000002007824 */ /* 0x000fca00078e00ff */
[----:B------:R-:W-:-:S07]  /*100a0*/  LOP3.LUT R0, R3, R0, R4, 0xfe, !PT ;  /* 0x0000000003007212 */ /* 0x000fce00078efe04 */
.L_x_24989:
[----:B------:R-:W-:Y:S05]  /*100b0*/  BSYNC B0 ;  /* 0x0000000000007941 */ /* 0x000fea0003800000 */
.L_x_24988:
[----:B------:R-:W0:Y:S02]  /*100c0*/  F2I.FTZ.TRUNC.NTZ R0, R0 ;  /* 0x0000000000007305 */ /* 0x000e24000021f100 */
[----:B0-----:R-:W-:Y:S01]  /*100d0*/  PRMT R6, R0, 0x7610, R6 ;  /* 0x0000761000067816 */ /* 0x001fe20000000006 */
[----:B------:R-:W-:Y:S06]  /*100e0*/  BRA `(.L_x_24969) ;  /* 0x00000000009c7947 */ /* 0x000fec0003800000 */
.L_x_24981:
        /* <DEDUP_REMOVED lines=14> */
.L_x_24995:
[----:B------:R-:W-:Y:S05]  /*101d0*/  BSYNC B0 ;  /* 0x0000000000007941 */ /* 0x000fea0003800000 */
.L_x_24994:
[----:B------:R-:W0:Y:S02]  /*101e0*/  F2I.FTZ.TRUNC.NTZ R0, R0 ;  /* 0x0000000000007305 */ /* 0x000e24000021f100 */
[----:B0-----:R-:W-:Y:S01]  /*101f0*/  PRMT R6, R0, 0x7610, R6 ;  /* 0x0000761000067816 */ /* 0x001fe20000000006 */
[----:B------:R-:W-:Y:S06]  /*10200*/  BRA `(.L_x_24969) ;  /* 0x0000000000547947 */ /* 0x000fec0003800000 */
.L_x_24968:
        /* <DEDUP_REMOVED lines=16> */
.L_x_24996:
[----:B------:R-:W-:Y:S01]  /*10310*/  PRMT R6, RZ, 0x7610, R6 ;  /* 0x00007610ff067816 */ /* 0x000fe20000000006 */
[----:B------:R-:W-:Y:S06]  /*10320*/  BRA `(.L_x_24969) ;  /* 0x00000000000c7947 */ /* 0x000fec0003800000 */
.L_x_24993:
[----:B------:R2:W5:Y:S01]  /*10330*/  LDG.E.U16 R6, desc[UR36][R2.64] ;  /* 0x0000002402067981 */ /* 0x000562000c1e1500 */
[----:B------:R-:W-:Y:S05]  /*10340*/  BRA `(.L_x_24969) ;  /* 0x0000000000047947 */ /* 0x000fea0003800000 */
.L_x_24992:
[----:B------:R3:W5:Y:S02]  /*10350*/  LDG.E.U16 R6, desc[UR36][R2.64] ;  /* 0x0000002402067981 */ /* 0x000764000c1e1500 */
.L_x_24969:
[C---:B012345:R-:W-:Y:S01]  /*10360*/  PRMT R2, R6.reuse, 0x9910, RZ ;  /* 0x0000991006027816 */ /* 0x07ffe200000000ff */
[----:B------:R-:W-:Y:S01]  /*10370*/  BSSY B0, `(.L_x_24997) ;  /* 0x000002c000007945 */ /* 0x000fe20003800000 */
[----:B------:R-:W-:Y:S02]  /*10380*/  PRMT R3, R19, 0x9910, RZ ;  /* 0x0000991013037816 */ /* 0x000fe400000000ff */
[-C--:B------:R-:W-:Y:S02]  /*10390*/  IABS R0, R2.reuse ;  /* 0x0000000200007213 */ /* 0x080fe40000000000 */
[----:B------:R-:W-:Y:S02]  /*103a0*/  IABS R8, R3 ;  /* 0x0000000300087213 */ /* 0x000fe40000000000 */
[----:B------:R-:W0:Y:S01]  /*103b0*/  I2F.RP R7, R0 ;  /* 0x0000000000077306 */ /* 0x000e220000209400 */
[----:B------:R-:W-:Y:S02]  /*103c0*/  IABS R10, R2 ;  /* 0x00000002000a7213 */ /* 0x000fe40000000000 */
[----:B------:R-:W-:-:S05]  /*103d0*/  LOP3.LUT R6, R6, R19, RZ, 0x3c, !PT ;  /* 0x0000001306067212 */ /* 0x000fca00078e3cff */
[----:B0-----:R-:W0:Y:S02]  /*103e0*/  MUFU.RCP R7, R7 ;  /* 0x0000000700077308 */ /* 0x001e240000001000 */
[----:B0-----:R-:W-:Y:S02]  /*103f0*/  VIADD R4, R7, 0xffffffe ;  /* 0x0ffffffe07047836 */ /* 0x001fe40000000000 */
        /* <DEDUP_REMOVED lines=35> */
.L_x_24998:
[----:B------:R-:W-:Y:S05]  /*10630*/  BSYNC B0 ;  /* 0x0000000000007941 */ /* 0x000fea0003800000 */
.L_x_24997:
        /* <DEDUP_REMOVED lines=9> */
[----:B------:R-:W-:Y:S01]  /*106d0*/  STG.E.U8 desc[UR36][R16.64], R5 ;  /* 0x0000000510007986 */ /* 0x000fe2000c101124 */
[----:B------:R-:W-:Y:S05]  /*106e0*/  EXIT ;  /* 0x000000000000794d */ /* 0x000fea0003800000 */
.L_x_25002:
[----:B------:R-:W-:Y:S01]  /*106f0*/  STG.E.U8 desc[UR36][R16.64], R5 ;  /* 0x0000000510007986 */ /* 0x000fe2000c101124 */
[----:B------:R-:W-:Y:S05]  /*10700*/  EXIT ;  /* 0x000000000000794d */ /* 0x000fea0003800000 */
.L_x_25001:
[----:B------:R-:W-:-:S13]  /*10710*/  ISETP.NE.AND P0, PT, R6, 0x2, PT ;  /* 0x000000020600780c */ /* 0x000fda0003f05270 */
[----:B------:R-:W-:Y:S05]  /*10720*/  @!P0 BRA `(.L_x_25004) ;  /* 0x00000000002c8947 */ /* 0x000fea0003800000 */
[----:B------:R-:W-:-:S13]  /*10730*/  ISETP.NE.AND P0, PT, R6, 0x3, PT ;  /* 0x000000030600780c */ /* 0x000fda0003f05270 */
[----:B------:R-:W-:Y:S05]  /*10740*/  @!P0 BRA `(.L_x_25005) ;  /* 0x0000000000188947 */ /* 0x000fea0003800000 */
[----:B------:R-:W-:-:S13]  /*10750*/  ISETP.NE.AND P0, PT, R6, 0x4, PT ;  /* 0x000000040600780c */ /* 0x000fda0003f05270 */
[----:B------:R-:W-:Y:S05]  /*10760*/  @P0 BRA `(.L_x_25003) ;  /* 0x0000000800f00947 */ /* 0x000fea0003800000 */
[----:B------:R-:W-:-:S04]  /*10770*/  PRMT R2, R5, 0x9910, RZ ;  /* 0x0000991005027816 */ /* 0x000fc800000000ff */
[----:B------:R-:W-:-:S05]  /*10780*/  SHF.R.S32.HI R3, RZ, 0x1f, R2 ;  /* 0x0000001fff037819 */ /* 0x000fca0000011402 */
[----:B------:R-:W-:Y:S01]  /*10790*/  STG.E.64 desc[UR36][R16.64], R2 ;  /* 0x0000000210007986 */ /* 0x000fe2000c101b24 */
[----:B------:R-:W-:Y:S05]  /*107a0*/  EXIT ;  /* 0x000000000000794d */ /* 0x000fea0003800000 */
.L_x_25005:
[----:B------:R-:W-:-:S05]  /*107b0*/  PRMT R3, R5, 0x9910, RZ ;  /* 0x0000991005037816 */ /* 0x000fca00000000ff */
[----:B------:R-:W-:Y:S01]  /*107c0*/  STG.E desc[UR36][R16.64], R3 ;  /* 0x0000000310007986 */ /* 0x000fe2000c101924 */
[----:B------:R-:W-:Y:S05]  /*107d0*/  EXIT ;  /* 0x000000000000794d */ /* 0x000fea0003800000 */
.L_x_25004:
[----:B------:R-:W-:Y:S01]  /*107e0*/  STG.E.U16 desc[UR36][R16.64], R5 ;  /* 0x0000000510007986 */ /* 0x000fe2000c101524 */
[----:B------:R-:W-:Y:S05]  /*107f0*/  EXIT ;  /* 0x000000000000794d */ /* 0x000fea0003800000 */
.L_x_25000:
[----:B------:R-:W-:-:S13]  /*10800*/  ISETP.GT.AND P0, PT, R6, 0x6, PT ;  /* 0x000000060600780c */ /* 0x000fda0003f04270 */
[----:B------:R-:W-:Y:S05]  /*10810*/  @P0 BRA `(.L_x_25006) ;  /* 0x00000000002c0947 */ /* 0x000fea0003800000 */
[----:B------:R-:W-:-:S13]  /*10820*/  ISETP.NE.AND P0, PT, R6, 0x5, PT ;  /* 0x000000050600780c */ /* 0x000fda0003f05270 */
[----:B------:R-:W-:Y:S05]  /*10830*/  @!P0 BRA `(.L_x_25007) ;  /* 0x0000000000148947 */ /* 0x000fea0003800000 */
[----:B------:R-:W-:-:S13]  /*10840*/  ISETP.NE.AND P0, PT, R6, 0x6, PT ;  /* 0x000000060600780c */ /* 0x000fda0003f05270 */
[----:B------:R-:W-:Y:S05]  /*10850*/  @P0 BRA `(.L_x_25003) ;  /* 0x0000000800b40947 */ /* 0x000fea0003800000 */
[----:B------:R-:W0:Y:S02]  /*10860*/  I2F.S16 R5, R5 ;  /* 0x0000000500057306 */ /* 0x000e240000101400 */
[----:B0-----:R-:W-:Y:S01]  /*10870*/  STG.E desc[UR36][R16.64], R5 ;  /* 0x0000000510007986 */ /* 0x001fe2000c101924 */
[----:B------:R-:W-:Y:S05]  /*10880*/  EXIT ;  /* 0x000000000000794d */ /* 0x000fea0003800000 */
.L_x_25007:
[----:B------:R-:W0:Y:S02]  /*10890*/  I2F.S16 R0, R5 ;  /* 0x0000000500007306 */ /* 0x000e240000101400 */
[----:B0-----:R-:W-:-:S05]  /*108a0*/  F2FP.F16.F32.PACK_AB R0, RZ, R0 ;  /* 0x00000000ff00723e */ /* 0x001fca00000000ff */
[----:B------:R-:W-:Y:S01]  /*108b0*/  STG.E.U16 desc[UR36][R16.64], R0 ;  /* 0x0000000010007986 */ /* 0x000fe2000c101524 */
[----:B------:R-:W-:Y:S05]  /*108c0*/  EXIT ;  /* 0x000000000000794d */ /* 0x000fea0003800000 */
.L_x_25006:
        /* <DEDUP_REMOVED lines=8> */
[----:B0-----:R-:W-:Y:S01]  /*10950*/  STG.E.64 desc[UR36][R16.64], R2 ;  /* 0x0000000210007986 */ /* 0x001fe2000c101b24 */
[----:B------:R-:W-:Y:S05]  /*10960*/  EXIT ;  /* 0x000000000000794d */ /* 0x000fea0003800000 */
.L_x_25009:
[----:B------:R-:W0:Y:S02]  /*10970*/  I2F.S16 R5, R5 ;  /* 0x0000000500057306 */ /* 0x000e240000101400 */
[----:B0-----:R-:W-:-:S04]  /*10980*/  F2FP.F16.F32.PACK_AB R3, RZ, R5 ;  /* 0x00000005ff03723e */ /* 0x001fc800000000ff */
[----:B------:R-:W-:-:S05]  /*10990*/  PRMT R3, R3, 0x5410, RZ ;  /* 0x0000541003037816 */ /* 0x000fca00000000ff */
[----:B------:R-:W-:Y:S01]  /*109a0*/  STG.E desc[UR36][R16.64], R3 ;  /* 0x0000000310007986 */ /* 0x000fe2000c101924 */
[----:B------:R-:W-:Y:S05]  /*109b0*/  EXIT ;  /* 0x000000000000794d */ /* 0x000fea0003800000 */
.L_x_25008:
[----:B------:R-:W0:Y:S02]  /*109c0*/  I2F.F64.S16 R2, R5 ;  /* 0x0000000500027312 */ /* 0x000e240000101c00 */
[----:B0-----:R-:W-:Y:S01]  /*109d0*/  STG.E.64 desc[UR36][R16.64], R2 ;  /* 0x0000000210007986 */ /* 0x001fe2000c101b24 */
[----:B------:R-:W-:Y:S05]  /*109e0*/  EXIT ;  /* 0x000000000000794d */ /* 0x000fea0003800000 */
.L_x_24999:
        /* <DEDUP_REMOVED lines=11> */
[----:B------:R-:W-:Y:S01]  /*10aa0*/  STG.E.U8 desc[UR36][R16.64], R3 ;  /* 0x0000000310007986 */ /* 0x000fe2000c101124 */
[----:B------:R-:W-:Y:S05]  /*10ab0*/  EXIT ;  /* 0x000000000000794d */ /* 0x000fea0003800000 */
.L_x_25012:
[----:B------:R-:W0:Y:S01]  /*10ac0*/  I2F.F64.S16 R4, R5 ;  /* 0x0000000500047312 */ /* 0x000e220000101c00 */
[----:B------:R-:W-:-:S05]  /*10ad0*/  CS2R R6, SRZ ;  /* 0x0000000000067805 */ /* 0x000fca000001ff00 */
[----:B0-----:R-:W-:Y:S01]  /*10ae0*/  STG.E.128 desc[UR36][R16.64], R4 ;  /* 0x0000000410007986 */ /* 0x001fe2000c101d24 */
[----:B------:R-:W-:Y:S05]  /*10af0*/  EXIT ;  /* 0x000000000000794d */ /* 0x000fea0003800000 */
.L_x_25011:
        /* <DEDUP_REMOVED lines=21> */
.L_x_25016:
[----:B------:R-:W-:Y:S05]  /*10c50*/  BSYNC B0 ;  /* 0x0000000000007941 */ /* 0x000fea0003800000 */
.L_x_25015:
[----:B------:R-:W-:-:S05]  /*10c60*/  LOP3.LUT R3, R0, R3, RZ, 0xfc, !PT ;  /* 0x0000000300037212 */ /* 0x000fca00078efcff */
[----:B------:R-:W-:Y:S01]  /*10c70*/  STG.E.U8 desc[UR36][R16.64], R3 ;  /* 0x0000000310007986 */ /* 0x000fe2000c101124 */
[----:B------:R-:W-:Y:S05]  /*10c80*/  EXIT ;  /* 0x000000000000794d */ /* 0x000fea0003800000 */
.L_x_25014:
        /* <DEDUP_REMOVED lines=13> */
.L_x_25018:
[----:B------:R-:W-:Y:S01]  /*10d60*/  IMAD.MOV.U32 R0, RZ, RZ, 0x7f ;  /* 0x0000007fff007424 */ /* 0x000fe200078e00ff */
[----:B------:R-:W-:-:S04]  /*10d70*/  ISETP.GT.U32.AND P0, PT, R2, 0x7f800000, PT ;  /* 0x7f8000000200780c */ /* 0x000fc80003f04070 */
[----:B------:R-:W-:-:S09]  /*10d80*/  SEL R0, R0, 0x7c, P0 ;  /* 0x0000007c00007807 */ /* 0x000fd20000000000 */
.L_x_25019:
[----:B------:R-:W-:Y:S05]  /*10d90*/  BSYNC B0 ;  /* 0x0000000000007941 */ /* 0x000fea0003800000 */
.L_x_25017:
[----:B------:R-:W-:-:S04]  /*10da0*/  LOP3.LUT R2, R5, 0x80000000, RZ, 0xc0, !PT ;  /* 0x8000000005027812 */ /* 0x000fc800078ec0ff */
[----:B------:R-:W-:-:S04]  /*10db0*/  SHF.R.U32.HI R3, RZ, 0x18, R2 ;  /* 0x00000018ff037819 */ /* 0x000fc80000011602 */
[----:B------:R-:W-:-:S05]  /*10dc0*/  LOP3.LUT R3, R0, R3, RZ, 0xfc, !PT ;  /* 0x0000000300037212 */ /* 0x000fca00078efcff */
[----:B------:R-:W-:Y:S01]  /*10dd0*/  STG.E.U8 desc[UR36][R16.64], R3 ;  /* 0x0000000310007986 */ /* 0x000fe2000c101124 */
[----:B------:R-:W-:Y:S05]  /*10de0*/  EXIT ;  /* 0x000000000000794d */ /* 0x000fea0003800000 */
.L_x_25013:
[----:B------:R-:W0:Y:S02]  /*10df0*/  I2F.S16 R0, R5 ;  /* 0x0000000500007306 */ /* 0x000e240000101400 */
[----:B0-----:R-:W-:-:S05]  /*10e00*/  F2FP.BF16.F32.PACK_AB R0, RZ, R0 ;  /* 0x00000000ff00723e */ /* 0x001fca00000010ff */
[----:B------:R-:W-:Y:S01]  /*10e10*/  STG.E.U16 desc[UR36][R16.64], R0 ;  /* 0x0000000010007986 */ /* 0x000fe2000c101524 */
[----:B------:R-:W-:Y:S05]  /*10e20*/  EXIT ;  /* 0x000000000000794d */ /* 0x000fea0003800000 */
.L_x_25010:
        /* <DEDUP_REMOVED lines=8> */
[----:B------:R-:W-:Y:S01]  /*10eb0*/  STG.E.U16 desc[UR36][R16.64], R5 ;  /* 0x0000000510007986 */ /* 0x000fe2000c101524 */
[----:B------:R-:W-:Y:S05]  /*10ec0*/  EXIT ;  /* 0x000000000000794d */ /* 0x000fea0003800000 */
.L_x_25022:
        /* <DEDUP_REMOVED lines=17> */
.L_x_25025:
[----:B------:R-:W-:-:S04]  /*10fe0*/  LOP3.LUT R2, R5, 0x80000000, RZ, 0xc0, !PT ;  /* 0x8000000005027812 */ /* 0x000fc800078ec0ff */
[----:B------:R-:W-:-:S04]  /*10ff0*/  SHF.R.U32.HI R3, RZ, 0x18, R2 ;  /* 0x00000018ff037819 */ /* 0x000fc80000011602 */
[----:B------:R-:W-:-:S04]  /*11000*/  LOP3.LUT R0, R0, R3, RZ, 0xfc, !PT ;  /* 0x0000000300007212 */ /* 0x000fc800078efcff */
[----:B------:R-:W-:-:S07]  /*11010*/  PRMT R8, R0, 0x7610, R8 ;  /* 0x0000761000087816 */ /* 0x000fce0000000008 */
.L_x_25024:
[----:B------:R-:W-:Y:S05]  /*11020*/  BSYNC B0 ;  /* 0x0000000000007941 */ /* 0x000fea0003800000 */
.L_x_25023:
[----:B------:R-:W-:Y:S01]  /*11030*/  STG.E.U8 desc[UR36][R16.64], R8 ;  /* 0x0000000810007986 */ /* 0x000fe2000c101124 */
[----:B------:R-:W-:Y:S05]  /*11040*/  EXIT ;  /* 0x000000000000794d */ /* 0x000fea0003800000 */
.L_x_25021:
        /* <DEDUP_REMOVED lines=17> */
.L_x_25028:
[----:B------:R-:W-:-:S04]  /*11160*/  LOP3.LUT R2, R5, 0x80000000, RZ, 0xc0, !PT ;  /* 0x8000000005027812 */ /* 0x000fc800078ec0ff */
[----:B------:R-:W-:-:S04]  /*11170*/  SHF.R.U32.HI R3, RZ, 0x18, R2 ;  /* 0x00000018ff037819 */ /* 0x000fc80000011602 */
[----:B------:R-:W-:-:S04]  /*11180*/  LOP3.LUT R0, R0, R3, RZ, 0xfc, !PT ;  /* 0x0000000300007212 */ /* 0x000fc800078efcff */
[----:B------:R-:W-:-:S07]  /*11190*/  PRMT R8, R0, 0x7610, R8 ;  /* 0x0000761000087816 */ /* 0x000fce0000000008 */
.L_x_25027:
[----:B------:R-:W-:Y:S05]  /*111a0*/  BSYNC B0 ;  /* 0x0000000000007941 */ /* 0x000fea0003800000 */
.L_x_25026:
[----:B------:R-:W-:Y:S01]  /*111b0*/  STG.E.U8 desc[UR36][R16.64], R8 ;  /* 0x0000000810007986 */ /* 0x000fe2000c101124 */
[----:B------:R-:W-:Y:S05]  /*111c0*/  EXIT ;  /* 0x000000000000794d */ /* 0x000fea0003800000 */
.L_x_25020:
        /* <DEDUP_REMOVED lines=22> */
.L_x_25003:
        /* <DEDUP_REMOVED lines=16> */
.L_x_25031:
[----:B------:R-:W-:Y:S05]  /*11430*/  EXIT ;  /* 0x000000000000794d */ /* 0x000fea0003800000 */
.L_x_25030:
[----:B------:R-:W-:-:S04]  /*11440*/  PRMT R2, R5, 0x9910, RZ ;  /* 0x0000991005027816 */ /* 0x000fc800000000ff */
[----:B------:R-:W-:-:S05]  /*11450*/  SHF.R.S32.HI R3, RZ, 0x1f, R2 ;  /* 0x0000001fff037819 */ /* 0x000fca0000011402 */
[----:B------:R-:W-:Y:S01]  /*11460*/  STG.E.64 desc[UR36][R16.64], R2 ;  /* 0x0000000210007986 */ /* 0x000fe2000c101b24 */
[----:B------:R-:W-:Y:S05]  /*11470*/  EXIT ;  /* 0x000000000000794d */ /* 0x000fea0003800000 */
.L_x_25029:
[----:B------:R-:W-:-:S05]  /*11480*/  PRMT R3, R5, 0x9910, RZ ;  /* 0x0000991005037816 */ /* 0x000fca00000000ff */
[----:B------:R-:W-:Y:S01]  /*11490*/  STG.E desc[UR36][R16.64], R3 ;  /* 0x0000000310007986 */ /* 0x000fe2000c101924 */
[----:B------:R-:W-:Y:S05]  /*114a0*/  EXIT ;  /* 0x000000000000794d */ /* 0x000fea0003800000 */
.L_x_25032:
        /* <DEDUP_REMOVED lines=13> */
.L_x_37874:


//--------------------- .text._ZN2at6native27unrolled_elementwise_kernelINS0_13BinaryFunctorIsssZZZNS0_15binary_internal21div_floor_kernel_cudaERNS_18TensorIteratorBaseEENKUlvE_clEvENKUlvE3_clEvEUlssE_EESt5arrayIPcLm3EELi4E23TrivialOffsetCalculatorILi2EjESD_ILi1EjENS0_6memory12LoadWithCastILi2EEENSG_13StoreWithCastILi1EEEEEviT_T0_T2_T3_T4_T5_ --------------------------
	.section	.text._ZN2at6native27unrolled_elementwise_kernelINS0_13BinaryFunctorIsssZZZNS0_15binary_internal21div_floor_kernel_cudaERNS_18TensorIteratorBaseEENKUlvE_clEvENKUlvE3_clEvEUlssE_EESt5arrayIPcLm3EELi4E23TrivialOffsetCalculatorILi2EjESD_ILi1EjENS0_6memory12LoadWithCastILi2EEENSG_13StoreWithCastILi1EEEEEviT_T0_T2_T3_T4_T5_,"ax",@progbits
	.align	128
        .global         _ZN2at6native27unrolled_elementwise_kernelINS0_13BinaryFunctorIsssZZZNS0_15binary_internal21div_floor_kernel_cudaERNS_18TensorIteratorBaseEENKUlvE_clEvENKUlvE3_clEvEUlssE_EESt5arrayIPcLm3EELi4E23TrivialOffsetCalculatorILi2EjESD_ILi1EjENS0_6memory12LoadWithCastILi2EEENSG_13StoreWithCastILi1EEEEEviT_T0_T2_T3_T4_T5_
        .type           _ZN2at6native27unrolled_elementwise_kernelINS0_13BinaryFunctorIsssZZZNS0_15binary_internal21div_floor_kernel_cudaERNS_18TensorIteratorBaseEENKUlvE_clEvENKUlvE3_clEvEUlssE_EESt5arrayIPcLm3EELi4E23TrivialOffsetCalculatorILi2EjESD_ILi1EjENS0_6memory12LoadWithCastILi2EEENSG_13StoreWithCastILi1EEEEEviT_T0_T2_T3_T4_T5_,@function
        .size           _ZN2at6native27unrolled_elementwise_kernelINS0_13BinaryFunctorIsssZZZNS0_15binary_internal21div_floor_kernel_cudaERNS_18TensorIteratorBaseEENKUlvE_clEvENKUlvE3_clEvEUlssE_EESt5arrayIPcLm3EELi4E23TrivialOffsetCalculatorILi2EjESD_ILi1EjENS0_6memory12LoadWithCastILi2EEENSG_13StoreWithCastILi1EEEEEviT_T0_T2_T3_T4_T5_,(.L_x_37875 - _ZN2at6native27unrolled_elementwise_kernelINS0_13BinaryFunctorIsssZZZNS0_15binary_internal21div_floor_kernel_cudaERNS_18TensorIteratorBaseEENKUlvE_clEvENKUlvE3_clEvEUlssE_EESt5arrayIPcLm3EELi4E23TrivialOffsetCalculatorILi2EjESD_ILi1EjENS0_6memory12LoadWithCastILi2EEENSG_13StoreWithCastILi1EEEEEviT_T0_T2_T3_T4_T5_)
        .other          _ZN2at6native27unrolled_elementwise_kernelINS0_13BinaryFunctorIsssZZZNS0_15binary_internal21div_floor_kernel_cudaERNS_18TensorIteratorBaseEENKUlvE_clEvENKUlvE3_clEvEUlssE_EESt5arrayIPcLm3EELi4E23TrivialOffsetCalculatorILi2EjESD_ILi1EjENS0_6memory12LoadWithCastILi2EEENSG_13StoreWithCastILi1EEEEEviT_T0_T2_T3_T4_T5_,@"STO_CUDA_ENTRY STV_DEFAULT"
_ZN2at6native27unrolled_elementwise_kernelINS0_13BinaryFunctorIsssZZZNS0_15binary_internal21div_floor_kernel_cudaERNS_18TensorIteratorBaseEENKUlvE_clEvENKUlvE3_clEvEUlssE_EESt5arrayIPcLm3EELi4E23TrivialOffsetCalculatorILi2EjESD_ILi1EjENS0_6memory12LoadWithCastILi2EEENSG_13StoreWithCastILi1EEEEEviT_T0_T2_T3_T4_T5_:
.text._ZN2at6native27unrolled_elementwise_kernelINS0_13BinaryFunctorIsssZZZNS0_15binary_internal21div_floor_kernel_cudaERNS_18TensorIteratorBaseEENKUlvE_clEvENKUlvE3_clEvEUlssE_EESt5arrayIPcLm3EELi4E23TrivialOffsetCalculatorILi2EjESD_ILi1EjENS0_6memory12LoadWithCastILi2EEENSG_13StoreWithCastILi1EEEEEviT_T0_T2_T3_T4_T5_:
        /* <DEDUP_REMOVED lines=33> */
.L_x_25038:
[----:B------:R3:W5:Y:S01]  /*0210*/  LDG.E.U8 R29, desc[UR36][R4.64] ;  /* 0x00000024041d7981 */ /* 0x000762000c1e1100 */
[----:B------:R-:W-:Y:S05]  /*0220*/  BRA `(.L_x_25040) ;  /* 0x0000000c00587947 */ /* 0x000fea0003800000 */
.L_x_25037:
        /* <DEDUP_REMOVED lines=8> */
.L_x_25042:
[----:B------:R1:W5:Y:S01]  /*02b0*/  LDG.E.U16 R29, desc[UR36][R4.64] ;  /* 0x00000024041d7981 */ /* 0x000362000c1e1500 */
[----:B------:R-:W-:Y:S05]  /*02c0*/  BRA `(.L_x_25040) ;  /* 0x0000000c00307947 */ /* 0x000fea0003800000 */
.L_x_25041:
[----:B------:R2:W5:Y:S01]  /*02d0*/  LDG.E.U16 R29, desc[UR36][R4.64] ;  /* 0x00000024041d7981 */ /* 0x000562000c1e1500 */
[----:B------:R-:W-:Y:S05]  /*02e0*/  BRA `(.L_x_25040) ;  /* 0x0000000c00287947 */ /* 0x000fea0003800000 */
.L_x_25036:
        /* <DEDUP_REMOVED lines=9> */
.L_x_25044:
[----:B------:R-:W2:Y:S02]  /*0380*/  LDG.E.U16 R0, desc[UR36][R4.64] ;  /* 0x0000002404007981 */ /* 0x000ea4000c1e1500 */
[----:B--2---:R-:W-:-:S06]  /*0390*/  HADD2.F32 R0, -RZ, R0.H0_H0 ;  /* 0x20000000ff007230 */ /* 0x004fcc0000004100 */
[----:B------:R-:W0:Y:S02]  /*03a0*/  F2I.FTZ.TRUNC.NTZ R0, R0 ;  /* 0x0000000000007305 */ /* 0x000e24000021f100 */
[----:B0-----:R-:W-:Y:S01]  /*03b0*/  PRMT R29, R0, 0x7610, R29 ;  /* 0x00007610001d7816 */ /* 0x001fe2000000001d */
[----:B------:R-:W-:Y:S06]  /*03c0*/  BRA `(.L_x_25040) ;  /* 0x0000000800f07947 */ /* 0x000fec0003800000 */
.L_x_25043:
        /* <DEDUP_REMOVED lines=9> */
.L_x_25046:
[----:B------:R-:W2:Y:S02]  /*0460*/  LDG.E.U16 R4, desc[UR36][R4.64] ;  /* 0x0000002404047981 */ /* 0x000ea4000c1e1500 */
[----:B--2---:R-:W-:-:S06]  /*0470*/  HADD2.F32 R0, -RZ, R4.H0_H0 ;  /* 0x20000004ff007230 */ /* 0x004fcc0000004100 */
[----:B------:R-:W0:Y:S02]  /*0480*/  F2I.FTZ.TRUNC.NTZ R0, R0 ;  /* 0x0000000000007305 */ /* 0x000e24000021f100 */
[----:B0-----:R-:W-:Y:S01]  /*0490*/  PRMT R29, R0, 0x7610, R29 ;  /* 0x00007610001d7816 */ /* 0x001fe2000000001d */
[----:B------:R-:W-:Y:S06]  /*04a0*/  BRA `(.L_x_25040) ;  /* 0x0000000800b87947 */ /* 0x000fec0003800000 */
.L_x_25045:
[----:B------:R-:W2:Y:S02]  /*04b0*/  LDG.E.64 R4, desc[UR36][R4.64] ;  /* 0x0000002404047981 */ /* 0x000ea4000c1e1b00 */
[----:B--2---:R0:W1:Y:S01]  /*04c0*/  F2I.F64.TRUNC R29, R4 ;  /* 0x00000004001d7311 */ /* 0x004062000030d100 */
[----:B------:R-:W-:Y:S05]  /*04d0*/  BRA `(.L_x_25040) ;  /* 0x0000000800ac7947 */ /* 0x000fea0003800000 */
.L_x_25035:
        /* <DEDUP_REMOVED lines=12> */
.L_x_25049:
[----:B------:R-:W2:Y:S02]  /*05a0*/  LDG.E.64 R4, desc[UR36][R4.64] ;  /* 0x0000002404047981 */ /* 0x000ea4000c1e1b00 */
[----:B--2---:R0:W1:Y:S01]  /*05b0*/  F2I.F64.TRUNC R29, R4 ;  /* 0x00000004001d7311 */ /* 0x004062000030d100 */
[----:B------:R-:W-:Y:S05]  /*05c0*/  BRA `(.L_x_25040) ;  /* 0x0000000800707947 */ /* 0x000fea0003800000 */
.L_x_25048:
        /* <DEDUP_REMOVED lines=28> */
.L_x_25051:
        /* <DEDUP_REMOVED lines=12> */
[----:B------:R-:W-:-:S06]  /*0850*/  LOP3.LUT R0, R3, 0x80000000, R0, 0xf8, !PT ;  /* 0x8000000003007812 */ /* 0x000fcc00078ef800 */
[----:B------:R-:W0:Y:S02]  /*0860*/  F2I.FTZ.TRUNC.NTZ R0, R0 ;  /* 0x0000000000007305 */ /* 0x000e24000021f100 */
[----:B0-----:R-:W-:Y:S01]  /*0870*/  PRMT R29, R0, 0x7610, R29 ;  /* 0x00007610001d7816 */ /* 0x001fe2000000001d */
[----:B------:R-:W-:Y:S06]  /*0880*/  BRA `(.L_x_25040) ;  /* 0x0000000400c07947 */ /* 0x000fec0003800000 */
.L_x_25050:
[----:B------:R-:W2:Y:S02]  /*0890*/  LDG.E.U16 R0, desc[UR36][R4.64] ;  /* 0x0000002404007981 */ /* 0x000ea4000c1e1500 */
[----:B--2---:R-:W-:-:S06]  /*08a0*/  IMAD.U32 R0, R0, 0x10000, RZ ;  /* 0x0001000000007824 */ /* 0x004fcc00078e00ff */
[----:B------:R-:W0:Y:S02]  /*08b0*/  F2I.FTZ.TRUNC.NTZ R0, R0 ;  /* 0x0000000000007305 */ /* 0x000e24000021f100 */
[----:B0-----:R-:W-:Y:S01]  /*08c0*/  PRMT R29, R0, 0x7610, R29 ;  /* 0x00007610001d7816 */ /* 0x001fe2000000001d */
[----:B------:R-:W-:Y:S06]  /*08d0*/  BRA `(.L_x_25040) ;  /* 0x0000000400ac7947 */ /* 0x000fec0003800000 */
.L_x_25047:
        /* <DEDUP_REMOVED lines=10> */
.L_x_25054:
        /* <DEDUP_REMOVED lines=21> */
.L_x_25058:
[----:B------:R-:W-:Y:S05]  /*0ad0*/  BSYNC B1 ;  /* 0x0000000000017941 */ /* 0x000fea0003800000 */
.L_x_25057:
[----:B------:R-:W-:Y:S01]  /*0ae0*/  LEA R5, R0, 0x3b800000, 0x17 ;  /* 0x3b80000000057811 */ /* 0x000fe200078eb8ff */
[----:B------:R-:W-:-:S05]  /*0af0*/  IMAD.SHL.U32 R0, R3, 0x100000, RZ ;  /* 0x0010000003007824 */ /* 0x000fca00078e00ff */
[----:B------:R-:W-:-:S07]  /*0b00*/  LOP3.LUT R0, R5, R0, R6, 0xfe, !PT ;  /* 0x0000000005007212 */ /* 0x000fce00078efe06 */
.L_x_25056:
[----:B------:R-:W-:Y:S05]  /*0b10*/  BSYNC B0 ;  /* 0x0000000000007941 */ /* 0x000fea0003800000 */
.L_x_25055:
[----:B------:R-:W0:Y:S02]  /*0b20*/  F2I.FTZ.TRUNC.NTZ R0, R0 ;  /* 0x0000000000007305 */ /* 0x000e24000021f100 */
[----:B0-----:R-:W-:Y:S01]  /*0b30*/  PRMT R29, R0, 0x7610, R29 ;  /* 0x00007610001d7816 */ /* 0x001fe2000000001d */
[----:B------:R-:W-:Y:S06]  /*0b40*/  BRA `(.L_x_25040) ;  /* 0x0000000400107947 */ /* 0x000fec0003800000 */
.L_x_25053:
        /* <DEDUP_REMOVED lines=21> */
.L_x_25062:
[----:B------:R-:W-:Y:S05]  /*0ca0*/  BSYNC B1 ;  /* 0x0000000000017941 */ /* 0x000fea0003800000 */
.L_x_25061:
[----:B------:R-:W-:Y:S01]  /*0cb0*/  LEA R5, R0, 0x37800000, 0x17 ;  /* 0x3780000000057811 */ /* 0x000fe200078eb8ff */
[----:B------:R-:W-:-:S05]  /*0cc0*/  IMAD.SHL.U32 R0, R3, 0x200000, RZ ;  /* 0x0020000003007824 */ /* 0x000fca00078e00ff */
[----:B------:R-:W-:-:S07]  /*0cd0*/  LOP3.LUT R0, R5, R0, R6, 0xfe, !PT ;  /* 0x0000000005007212 */ /* 0x000fce00078efe06 */
.L_x_25060:
[----:B------:R-:W-:Y:S05]  /*0ce0*/  BSYNC B0 ;  /* 0x0000000000007941 */ /* 0x000fea0003800000 */
.L_x_25059:
[----:B------:R-:W0:Y:S02]  /*0cf0*/  F2I.FTZ.TRUNC.NTZ R0, R0 ;  /* 0x0000000000007305 */ /* 0x000e24000021f100 */
[----:B0-----:R-:W-:Y:S01]  /*0d00*/  PRMT R29, R0, 0x7610, R29 ;  /* 0x00007610001d7816 */ /* 0x001fe2000000001d */
[----:B------:R-:W-:Y:S06]  /*0d10*/  BRA `(.L_x_25040) ;  /* 0x00000000009c7947 */ /* 0x000fec0003800000 */
.L_x_25052:
        /* <DEDUP_REMOVED lines=14> */
.L_x_25066:
[----:B------:R-:W-:Y:S05]  /*0e00*/  BSYNC B0 ;  /* 0x0000000000007941 */ /* 0x000fea0003800000 */
.L_x_25065:
[----:B------:R-:W0:Y:S02]  /*0e10*/  F2I.FTZ.TRUNC.NTZ R0, R0 ;  /* 0x0000000000007305 */ /* 0x000e24000021f100 */
[----:B0-----:R-:W-:Y:S01]  /*0e20*/  PRMT R29, R0, 0x7610, R29 ;  /* 0x00007610001d7816 */ /* 0x001fe2000000001d */
[----:B------:R-:W-:Y:S06]  /*0e30*/  BRA `(.L_x_25040) ;  /* 0x0000000000547947 */ /* 0x000fec0003800000 */
.L_x_25039:
        /* <DEDUP_REMOVED lines=16> */
.L_x_25067:
[----:B------:R-:W-:Y:S01]  /*0f40*/  PRMT R29, RZ, 0x7610, R29 ;  /* 0x00007610ff1d7816 */ /* 0x000fe2000000001d */
[----:B------:R-:W-:Y:S06]  /*0f50*/  BRA `(.L_x_25040) ;  /* 0x00000000000c7947 */ /* 0x000fec0003800000 */
.L_x_25064:
[----:B------:R0:W5:Y:S01]  /*0f60*/  LDG.E.U16 R29, desc[UR36][R4.64] ;  /* 0x00000024041d7981 */ /* 0x000162000c1e1500 */
[----:B------:R-:W-:Y:S05]  /*0f70*/  BRA `(.L_x_25040) ;  /* 0x0000000000047947 */ /* 0x000fea0003800000 */
.L_x_25063:
[----:B------:R0:W5:Y:S02]  /*0f80*/  LDG.E.U16 R29, desc[UR36][R4.64] ;  /* 0x00000024041d7981 */ /* 0x000164000c1e1500 */
.L_x_25040:
[----:B01234-:R-:W0:Y:S01]  /*0f90*/  LDC.64 R4, c[0x0][0x228] ;  /* 0x00008a00ff047b82 */ /* 0x01fe220000000a00 */
        /* <DEDUP_REMOVED lines=17> */
.L_x_25071:
[----:B------:R1:W5:Y:S01]  /*10b0*/  LDG.E.U8 R22, desc[UR36][R4.64] ;  /* 0x0000002404167981 */ /* 0x000362000c1e1100 */
[----:B------:R-:W-:Y:S05]  /*10c0*/  BRA `(.L_x_25073) ;  /* 0x0000000c00547947 */ /* 0x000fea0003800000 */
.L_x_25070:
        /* <DEDUP_REMOVED lines=8> */
.L_x_25075:
[----:B------:R3:W5:Y:S01]  /*1150*/  LDG.E.U16 R22, desc[UR36][R4.64] ;  /* 0x0000002404167981 */ /* 0x000762000c1e1500 */
[----:B------:R-:W-:Y:S05]  /*1160*/  BRA `(.L_x_25073) ;  /* 0x0000000c002c7947 */ /* 0x000fea0003800000 */
.L_x_25074:
[----:B------:R2:W5:Y:S01]  /*1170*/  LDG.E.U16 R22, desc[UR36][R4.64] ;  /* 0x0000002404167981 */ /* 0x000562000c1e1500 */
[----:B------:R-:W-:Y:S05]  /*1180*/  BRA `(.L_x_25073) ;  /* 0x0000000c00247947 */ /* 0x000fea0003800000 */
.L_x_25069:
        /* <DEDUP_REMOVED lines=9> */
.L_x_25077:
[----:B------:R-:W2:Y:S02]  /*1220*/  LDG.E.U16 R0, desc[UR36][R4.64] ;  /* 0x0000002404007981 */ /* 0x000ea4000c1e1500 */
[----:B--2---:R-:W-:-:S06]  /*1230*/  HADD2.F32 R0, -RZ, R0.H0_H0 ;  /* 0x20000000ff007230 */ /* 0x004fcc0000004100 */
[----:B------:R-:W0:Y:S02]  /*1240*/  F2I.FTZ.TRUNC.NTZ R0, R0 ;  /* 0x0000000000007305 */ /* 0x000e24000021f100 */
[----:B0-----:R-:W-:Y:S01]  /*1250*/  PRMT R22, R0, 0x7610, R22 ;  /* 0x0000761000167816 */ /* 0x001fe20000000016 */
[----:B------:R-:W-:Y:S06]  /*1260*/  BRA `(.L_x_25073) ;  /* 0x0000000800ec7947 */ /* 0x000fec0003800000 */
.L_x_25076:
        /* <DEDUP_REMOVED lines=9> */
.L_x_25079:
[----:B------:R-:W2:Y:S02]  /*1300*/  LDG.E.U16 R4, desc[UR36][R4.64] ;  /* 0x0000002404047981 */ /* 0x000ea4000c1e1500 */
[----:B--2---:R-:W-:-:S06]  /*1310*/  HADD2.F32 R0, -RZ, R4.H0_H0 ;  /* 0x20000004ff007230 */ /* 0x004fcc0000004100 */
[----:B------:R-:W0:Y:S02]  /*1320*/  F2I.FTZ.TRUNC.NTZ R0, R0 ;  /* 0x0000000000007305 */ /* 0x000e24000021f100 */
[----:B0-----:R-:W-:Y:S01]  /*1330*/  PRMT R22, R0, 0x7610, R22 ;  /* 0x0000761000167816 */ /* 0x001fe20000000016 */
[----:B------:R-:W-:Y:S06]  /*1340*/  BRA `(.L_x_25073) ;  /* 0x0000000800b47947 */ /* 0x000fec0003800000 */
.L_x_25078:
[----:B------:R-:W2:Y:S02]  /*1350*/  LDG.E.64 R4, desc[UR36][R4.64] ;  /* 0x0000002404047981 */ /* 0x000ea4000c1e1b00 */
[----:B--2---:R0:W1:Y:S01]  /*1360*/  F2I.F64.TRUNC R22, R4 ;  /* 0x0000000400167311 */ /* 0x004062000030d100 */
[----:B------:R-:W-:Y:S05]  /*1370*/  BRA `(.L_x_25073) ;  /* 0x0000000800a87947 */ /* 0x000fea0003800000 */
.L_x_25068:
        /* <DEDUP_REMOVED lines=12> */
.L_x_25082:
[----:B------:R-:W2:Y:S02]  /*1440*/  LDG.E.64 R4, desc[UR36][R4.64] ;  /* 0x0000002404047981 */ /* 0x000ea4000c1e1b00 */
[----:B--2---:R0:W1:Y:S01]  /*1450*/  F2I.F64.TRUNC R22, R4 ;  /* 0x0000000400167311 */ /* 0x004062000030d100 */
[----:B------:R-:W-:Y:S05]  /*1460*/  BRA `(.L_x_25073) ;  /* 0x00000008006c7947 */ /* 0x000fea0003800000 */
.L_x_25081:
        /* <DEDUP_REMOVED lines=28> */
.L_x_25084:
        /* <DEDUP_REMOVED lines=15> */
.L_x_25083:
[----:B------:R-:W2:Y:S02]  /*1720*/  LDG.E.U16 R0, desc[UR36][R4.64] ;  /* 0x0000002404007981 */ /* 0x000ea4000c1e1500 */
[----:B--2---:R-:W-:-:S06]  /*1730*/  IMAD.U32 R0, R0, 0x10000, RZ ;  /* 0x0001000000007824 */ /* 0x004fcc00078e00ff */
[----:B------:R-:W0:Y:S02]  /*1740*/  F2I.FTZ.TRUNC.NTZ R0, R0 ;  /* 0x0000000000007305 */ /* 0x000e24000021f100 */
[----:B0-----:R-:W-:Y:S01]  /*1750*/  PRMT R22, R0, 0x7610, R22 ;  /* 0x0000761000167816 */ /* 0x001fe20000000016 */
[----:B------:R-:W-:Y:S06]  /*1760*/  BRA `(.L_x_25073) ;  /* 0x0000000400ac7947 */ /* 0x000fec0003800000 */
.L_x_25080:
        /* <DEDUP_REMOVED lines=10> */
.L_x_25087:
        /* <DEDUP_REMOVED lines=21> */
.L_x_25091:
[----:B------:R-:W-:Y:S05]  /*1960*/  BSYNC B1 ;  /* 0x0000000000017941 */ /* 0x000fea0003800000 */
.L_x_25090:
[----:B------:R-:W-:Y:S01]  /*1970*/  LEA R5, R0, 0x3b800000, 0x17 ;  /* 0x3b80000000057811 */ /* 0x000fe200078eb8ff */
[----:B------:R-:W-:-:S05]  /*1980*/  IMAD.SHL.U32 R0, R3, 0x100000, RZ ;  /* 0x0010000003007824 */ /* 0x000fca00078e00ff */
[----:B------:R-:W-:-:S07]  /*1990*/  LOP3.LUT R0, R5, R0, R6, 0xfe, !PT ;  /* 0x0000000005007212 */ /* 0x000fce00078efe06 */
.L_x_25089:
[----:B------:R-:W-:Y:S05]  /*19a0*/  BSYNC B0 ;  /* 0x0000000000007941 */ /* 0x000fea0003800000 */
.L_x_25088:
[----:B------:R-:W0:Y:S02]  /*19b0*/  F2I.FTZ.TRUNC.NTZ R0, R0 ;  /* 0x0000000000007305 */ /* 0x000e24000021f100 */
[----:B0-----:R-:W-:Y:S01]  /*19c0*/  PRMT R22, R0, 0x7610, R22 ;  /* 0x0000761000167816 */ /* 0x001fe20000000016 */
[----:B------:R-:W-:Y:S06]  /*19d0*/  BRA `(.L_x_25073) ;  /* 0x0000000400107947 */ /* 0x000fec0003800000 */
.L_x_25086:
        /* <DEDUP_REMOVED lines=21> */
.L_x_25095:
[----:B------:R-:W-:Y:S05]  /*1b30*/  BSYNC B1 ;  /* 0x0000000000017941 */ /* 0x000fea0003800000 */
.L_x_25094:
[----:B------:R-:W-:Y:S01]  /*1b40*/  LEA R5, R0, 0x37800000, 0x17 ;  /* 0x3780000000057811 */ /* 0x000fe200078eb8ff */
[----:B------:R-:W-:-:S05]  /*1b50*/  IMAD.SHL.U32 R0, R3, 0x200000, RZ ;  /* 0x0020000003007824 */ /* 0x000fca00078e00ff */
[----:B------:R-:W-:-:S07]  /*1b60*/  LOP3.LUT R0, R5, R0, R6, 0xfe, !PT ;  /* 0x0000000005007212 */ /* 0x000fce00078efe06 */
.L_x_25093:
[----:B------:R-:W-:Y:S05]  /*1b70*/  BSYNC B0 ;  /* 0x0000000000007941 */ /* 0x000fea0003800000 */
.L_x_25092:
[----:B------:R-:W0:Y:S02]  /*1b80*/  F2I.FTZ.TRUNC.NTZ R0, R0 ;  /* 0x0000000000007305 */ /* 0x000e24000021f100 */
[----:B0-----:R-:W-:Y:S01]  /*1b90*/  PRMT R22, R0, 0x7610, R22 ;  /* 0x0000761000167816 */ /* 0x001fe20000000016 */
[----:B------:R-:W-:Y:S06]  /*1ba0*/  BRA `(.L_x_25073) ;  /* 0x00000000009c7947 */ /* 0x000fec0003800000 */
.L_x_25085:
        /* <DEDUP_REMOVED lines=14> */
.L_x_25099:
[----:B------:R-:W-:Y:S05]  /*1c90*/  BSYNC B0 ;  /* 0x0000000000007941 */ /* 0x000fea0003800000 */
.L_x_25098:
[----:B------:R-:W0:Y:S02]  /*1ca0*/  F2I.FTZ.TRUNC.NTZ R0, R0 ;  /* 0x0000000000007305 */ /* 0x000e24000021f100 */
[----:B0-----:R-:W-:Y:S01]  /*1cb0*/  PRMT R22, R0, 0x7610, R22 ;  /* 0x0000761000167816 */ /* 0x001fe20000000016 */
[----:B------:R-:W-:Y:S06]  /*1cc0*/  BRA `(.L_x_25073) ;  /* 0x0000000000547947 */ /* 0x000fec0003800000 */
.L_x_25072:
        /* <DEDUP_REMOVED lines=16> */
.L_x_25100:
[----:B------:R-:W-:Y:S01]  /*1dd0*/  PRMT R22, RZ, 0x7610, R22 ;  /* 0x00007610ff167816 */ /* 0x000fe20000000016 */
[----:B------:R-:W-:Y:S06]  /*1de0*/  BRA `(.L_x_25073) ;  /* 0x00000000000c7947 */ /* 0x000fec0003800000 */
.L_x_25097:
[----:B------:R0:W5:Y:S01]  /*1df0*/  LDG.E.U16 R22, desc[UR36][R4.64] ;  /* 0x0000002404167981 */ /* 0x000162000c1e1500 */
[----:B------:R-:W-:Y:S05]  /*1e00*/  BRA `(.L_x_25073) ;  /* 0x0000000000047947 */ /* 0x000fea0003800000 */
.L_x_25096:
[----:B------:R0:W5:Y:S02]  /*1e10*/  LDG.E.U16 R22, desc[UR36][R4.64] ;  /* 0x0000002404167981 */ /* 0x000164000c1e1500 */
.L_x_25073:
[----:B------:R-:W2:Y:S02]  /*1e20*/  S2R R17, SR_TID.X ;  /* 0x0000000000117919 */ /* 0x000ea40000002100 */
[----:B--2---:R-:W-:-:S07]  /*1e30*/  VIADD R17, R17, 0x80 ;  /* 0x0000008011117836 */ /* 0x004fce0000000000 */
.L_x_25034:
[----:B------:R-:W-:Y:S05]  /*1e40*/  BSYNC B6 ;  /* 0x0000000000067941 */ /* 0x000fea0003800000 */
.L_x_25033:
[----:B------:R-:W-:Y:S01]  /*1e50*/  ISETP.GE.AND P0, PT, R17, R16, PT ;  /* 0x000000101100720c */ /* 0x000fe20003f06270 */
[----:B------:R-:W-:Y:S01]  /*1e60*/  BSSY B6, `(.L_x_25101) ;  /* 0x00001d7000067945 */ /* 0x000fe20003800000 */
[----:B------:R-:W-:-:S11]  /*1e70*/  PRMT R26, RZ, 0x7610, R26 ;  /* 0x00007610ff1a7816 */ /* 0x000fd6000000001a */
[----:B------:R-:W-:Y:S05]  /*1e80*/  @P0 BRA `(.L_x_25102) ;  /* 0x0000001c00500947 */ /* 0x000fea0003800000 */
[----:B01-34-:R-:W0:Y:S01]  /*1e90*/  LDC.64 R4, c[0x0][0x220] ;  /* 0x00008800ff047b82 */ /* 0x01be220000000a00 */
        /* <DEDUP_REMOVED lines=18> */
.L_x_25106:
[----:B------:R0:W5:Y:S01]  /*1fc0*/  LDG.E.U8 R28, desc[UR36][R4.64] ;  /* 0x00000024041c7981 */ /* 0x000162000c1e1100 */
[----:B------:R-:W-:Y:S05]  /*1fd0*/  BRA `(.L_x_25108) ;  /* 0x0000000c00547947 */ /* 0x000fea0003800000 */
.L_x_25105:
        /* <DEDUP_REMOVED lines=8> */
.L_x_25110:
[----:B------:R0:W5:Y:S01]  /*2060*/  LDG.E.U16 R28, desc[UR36][R4.64] ;  /* 0x00000024041c7981 */ /* 0x000162000c1e1500 */
[----:B------:R-:W-:Y:S05]  /*2070*/  BRA `(.L_x_25108) ;  /* 0x0000000c002c7947 */ /* 0x000fea0003800000 */
.L_x_25109:
[----:B------:R0:W5:Y:S01]  /*2080*/  LDG.E.U16 R28, desc[UR36][R4.64] ;  /* 0x00000024041c7981 */ /* 0x000162000c1e1500 */
[----:B------:R-:W-:Y:S05]  /*2090*/  BRA `(.L_x_25108) ;  /* 0x0000000c00247947 */ /* 0x000fea0003800000 */
.L_x_25104:
        /* <DEDUP_REMOVED lines=9> */
.L_x_25112:
[----:B------:R-:W2:Y:S02]  /*2130*/  LDG.E.U16 R0, desc[UR36][R4.64] ;  /* 0x0000002404007981 */ /* 0x000ea4000c1e1500 */
[----:B--2---:R-:W-:-:S06]  /*2140*/  HADD2.F32 R0, -RZ, R0.H0_H0 ;  /* 0x20000000ff007230 */ /* 0x004fcc0000004100 */
[----:B------:R-:W0:Y:S02]  /*2150*/  F2I.FTZ.TRUNC.NTZ R0, R0 ;  /* 0x0000000000007305 */ /* 0x000e24000021f100 */
[----:B0-----:R-:W-:Y:S01]  /*2160*/  PRMT R28, R0, 0x7610, R28 ;  /* 0x00007610001c7816 */ /* 0x001fe2000000001c */
[----:B------:R-:W-:Y:S06]  /*2170*/  BRA `(.L_x_25108) ;  /* 0x0000000800ec7947 */ /* 0x000fec0003800000 */
.L_x_25111:
        /* <DEDUP_REMOVED lines=9> */
.L_x_25114:
[----:B------:R-:W2:Y:S02]  /*2210*/  LDG.E.U16 R4, desc[UR36][R4.64] ;  /* 0x0000002404047981 */ /* 0x000ea4000c1e1500 */
[----:B--2---:R-:W-:-:S06]  /*2220*/  HADD2.F32 R0, -RZ, R4.H0_H0 ;  /* 0x20000004ff007230 */ /* 0x004fcc0000004100 */
[----:B------:R-:W0:Y:S02]  /*2230*/  F2I.FTZ.TRUNC.NTZ R0, R0 ;  /* 0x0000000000007305 */ /* 0x000e24000021f100 */
[----:B0-----:R-:W-:Y:S01]  /*2240*/  PRMT R28, R0, 0x7610, R28 ;  /* 0x00007610001c7816 */ /* 0x001fe2000000001c */
[----:B------:R-:W-:Y:S06]  /*2250*/  BRA `(.L_x_25108) ;  /* 0x0000000800b47947 */ /* 0x000fec0003800000 */
.L_x_25113:
[----:B------:R-:W2:Y:S02]  /*2260*/  LDG.E.64 R4, desc[UR36][R4.64] ;  /* 0x0000002404047981 */ /* 0x000ea4000c1e1b00 */
[----:B--2---:R0:W1:Y:S01]  /*2270*/  F2I.F64.TRUNC R28, R4 ;  /* 0x00000004001c7311 */ /* 0x004062000030d100 */
[----:B------:R-:W-:Y:S05]  /*2280*/  BRA `(.L_x_25108) ;  /* 0x0000000800a87947 */ /* 0x000fea0003800000 */
.L_x_25103:
        /* <DEDUP_REMOVED lines=12> */
.L_x_25117:
[----:B------:R-:W2:Y:S02]  /*2350*/  LDG.E.64 R4, desc[UR36][R4.64] ;  /* 0x0000002404047981 */ /* 0x000ea4000c1e1b00 */
[----:B--2---:R0:W1:Y:S01]  /*2360*/  F2I.F64.TRUNC R28, R4 ;  /* 0x00000004001c7311 */ /* 0x004062000030d100 */
[----:B------:R-:W-:Y:S05]  /*2370*/  BRA `(.L_x_25108) ;  /* 0x00000008006c7947 */ /* 0x000fea0003800000 */
.L_x_25116:
        /* <DEDUP_REMOVED lines=28> */
.L_x_25119:
        /* <DEDUP_REMOVED lines=15> */
.L_x_25118:
[----:B------:R-:W2:Y:S02]  /*2630*/  LDG.E.U16 R0, desc[UR36][R4.64] ;  /* 0x0000002404007981 */ /* 0x000ea4000c1e1500 */
[----:B--2---:R-:W-:-:S06]  /*2640*/  IMAD.U32 R0, R0, 0x10000, RZ ;  /* 0x0001000000007824 */ /* 0x004fcc00078e00ff */
[----:B------:R-:W0:Y:S02]  /*2650*/  F2I.FTZ.TRUNC.NTZ R0, R0 ;  /* 0x0000000000007305 */ /* 0x000e24000021f100 */
[----:B0-----:R-:W-:Y:S01]  /*2660*/  PRMT R28, R0, 0x7610, R28 ;  /* 0x00007610001c7816 */ /* 0x001fe2000000001c */
[----:B------:R-:W-:Y:S06]  /*2670*/  BRA `(.L_x_25108) ;  /* 0x0000000400ac7947 */ /* 0x000fec0003800000 */
.L_x_25115:
        /* <DEDUP_REMOVED lines=10> */
.L_x_25122:
        /* <DEDUP_REMOVED lines=21> */
.L_x_25126:
[----:B------:R-:W-:Y:S05]  /*2870*/  BSYNC B1 ;  /* 0x0000000000017941 */ /* 0x000fea0003800000 */
.L_x_25125:
[----:B------:R-:W-:Y:S01]  /*2880*/  LEA R5, R0, 0x3b800000, 0x17 ;  /* 0x3b80000000057811 */ /* 0x000fe200078eb8ff */
[----:B------:R-:W-:-:S05]  /*2890*/  IMAD.SHL.U32 R0, R3, 0x100000, RZ ;  /* 0x0010000003007824 */ /* 0x000fca00078e00ff */
[----:B------:R-:W-:-:S07]  /*28a0*/  LOP3.LUT R0, R5, R0, R6, 0xfe, !PT ;  /* 0x0000000005007212 */ /* 0x000fce00078efe06 */
.L_x_25124:
[----:B------:R-:W-:Y:S05]  /*28b0*/  BSYNC B0 ;  /* 0x0000000000007941 */ /* 0x000fea0003800000 */
.L_x_25123:
[----:B------:R-:W0:Y:S02]  /*28c0*/  F2I.FTZ.TRUNC.NTZ R0, R0 ;  /* 0x0000000000007305 */ /* 0x000e24000021f100 */
[----:B0-----:R-:W-:Y:S01]  /*28d0*/  PRMT R28, R0, 0x7610, R28 ;  /* 0x00007610001c7816 */ /* 0x001fe2000000001c */
[----:B------:R-:W-:Y:S06]  /*28e0*/  BRA `(.L_x_25108) ;  /* 0x0000000400107947 */ /* 0x000fec0003800000 */
.L_x_25121:
        /* <DEDUP_REMOVED lines=21> */
.L_x_25130:
[----:B------:R-:W-:Y:S05]  /*2a40*/  BSYNC B1 ;  /* 0x0000000000017941 */ /* 0x000fea0003800000 */
.L_x_25129:
[----:B------:R-:W-:Y:S01]  /*2a50*/  LEA R5, R0, 0x37800000, 0x17 ;  /* 0x3780000000057811 */ /* 0x000fe200078eb8ff */
[----:B------:R-:W-:-:S05]  /*2a60*/  IMAD.SHL.U32 R0, R3, 0x200000, RZ ;  /* 0x0020000003007824 */ /* 0x000fca00078e00ff */
[----:B------:R-:W-:-:S07]  /*2a70*/  LOP3.LUT R0, R5, R0, R6, 0xfe, !PT ;  /* 0x0000000005007212 */ /* 0x000fce00078efe06 */
.L_x_25128:
[----:B------:R-:W-:Y:S05]  /*2a80*/  BSYNC B0 ;  /* 0x0000000000007941 */ /* 0x000fea0003800000 */
.L_x_25127:
[----:B------:R-:W0:Y:S02]  /*2a90*/  F2I.FTZ.TRUNC.NTZ R0, R0 ;  /* 0x0000000000007305 */ /* 0x000e24000021f100 */
[----:B0-----:R-:W-:Y:S01]  /*2aa0*/  PRMT R28, R0, 0x7610, R28 ;  /* 0x00007610001c7816 */ /* 0x001fe2000000001c */
[----:B------:R-:W-:Y:S06]  /*2ab0*/  BRA `(.L_x_25108) ;  /* 0x00000000009c7947 */ /* 0x000fec0003800000 */
.L_x_25120:
        /* <DEDUP_REMOVED lines=14> */
.L_x_25134:
[----:B------:R-:W-:Y:S05]  /*2ba0*/  BSYNC B0 ;  /* 0x0000000000007941 */ /* 0x000fea0003800000 */
.L_x_25133:
[----:B------:R-:W0:Y:S02]  /*2bb0*/  F2I.FTZ.TRUNC.NTZ R0, R0 ;  /* 0x0000000000007305 */ /* 0x000e24000021f100 */
[----:B0-----:R-:W-:Y:S01]  /*2bc0*/  PRMT R28, R0, 0x7610, R28 ;  /* 0x00007610001c7816 */ /* 0x001fe2000000001c */
[----:B------:R-:W-:Y:S06]  /*2bd0*/  BRA `(.L_x_25108) ;  /* 0x0000000000547947 */ /* 0x000fec0003800000 */
.L_x_25107:
        /* <DEDUP_REMOVED lines=16> */
.L_x_25135:
[----:B------:R-:W-:Y:S01]  /*2ce0*/  PRMT R28, RZ, 0x7610, R28 ;  /* 0x00007610ff1c7816 */ /* 0x000fe2000000001c */
[----:B------:R-:W-:Y:S06]  /*2cf0*/  BRA `(.L_x_25108) ;  /* 0x00000000000c7947 */ /* 0x000fec0003800000 */
.L_x_25132:
[----:B------:R2:W5:Y:S01]  /*2d00*/  LDG.E.U16 R28, desc[UR36][R4.64] ;  /* 0x00000024041c7981 */ /* 0x000562000c1e1500 */
[----:B------:R-:W-:Y:S05]  /*2d10*/  BRA `(.L_x_25108) ;  /* 0x0000000000047947 */ /* 0x000fea0003800000 */
.L_x_25131:
[----:B------:R3:W5:Y:S02]  /*2d20*/  LDG.E.U16 R28, desc[UR36][R4.64] ;  /* 0x00000024041c7981 */ /* 0x000764000c1e1500 */
.L_x_25108:
[----:B0-234-:R-:W0:Y:S01]  /*2d30*/  LDC.64 R4, c[0x0][0x228] ;  /* 0x00008a00ff047b82 */ /* 0x01de220000000a00 */
        /* <DEDUP_REMOVED lines=17> */
.L_x_25139:
[----:B------:R0:W5:Y:S01]  /*2e50*/  LDG.E.U8 R26, desc[UR36][R4.64] ;  /* 0x00000024041a7981 */ /* 0x000162000c1e1100 */
[----:B------:R-:W-:Y:S05]  /*2e60*/  BRA `(.L_x_25141) ;  /* 0x0000000c00547947 */ /* 0x000fea0003800000 */
.L_x_25138:
        /* <DEDUP_REMOVED lines=8> */
.L_x_25143:
[----:B------:R0:W5:Y:S01]  /*2ef0*/  LDG.E.U16 R26, desc[UR36][R4.64] ;  /* 0x00000024041a7981 */ /* 0x000162000c1e1500 */
[----:B------:R-:W-:Y:S05]  /*2f00*/  BRA `(.L_x_25141) ;  /* 0x0000000c002c7947 */ /* 0x000fea0003800000 */
.L_x_25142:
[----:B------:R0:W5:Y:S01]  /*2f10*/  LDG.E.U16 R26, desc[UR36][R4.64] ;  /* 0x00000024041a7981 */ /* 0x000162000c1e1500 */
[----:B------:R-:W-:Y:S05]  /*2f20*/  BRA `(.L_x_25141) ;  /* 0x0000000c00247947 */ /* 0x000fea0003800000 */
.L_x_25137:
[----:B------:R-:W-:-:S13]  /*2f30*/  ISETP.GT.AND P0, PT, R0, 0x6, PT ;  /* 0x000000060000780c */ /* 0x000fda0003f04270 */
[----:B------:R-:W-:Y:S05]  /*2f40*/  @P0 BRA `(.L_x_25144) ;  /* 0x0000000000300947 */ /* 0x000fea0003800000 */
[----:B------:R-:W-:-:S13]  /*2f50*/  ISETP.NE.AND P0, PT, R0, 0x5, PT ;  /* 0x000000050000780c */ /* 0x000fda0003f05270 */
[----:B------:R-:W-:Y:S05]  /*2f60*/  @!P0 BRA `(.L_x_25145) ;  /* 0x0000000000148947 */ /* 0x000fea0003800000 */
[----:B------:R-:W-:-:S13]  /*2f70*/  ISETP.NE.AND P0, PT, R0, 0x6, PT ;  /* 0x000000060000780c */ /* 0x000fda0003f05270 */
[----:B------:R-:W-:Y:S05]  /*2f80*/  @P0 BRA `(.L_x_25140) ;  /* 0x0000000800b80947 */ /* 0x000fea0003800000 */
[----:B------:R-:W2:Y:S02]  /*2f90*/  LDG.E R4, desc[UR36][R4.64] ;  /* 0x0000002404047981 */ /* 0x000ea4000c1e1900 */
[----:B--2---:R0:W2:Y:S01]  /*2fa0*/  F2I.FTZ.TRUNC.NTZ R26, R4 ;  /* 0x00000004001a7305 */ /* 0x0040a2000021f100 */
[----:B------:R-:W-:Y:S05]  /*2fb0*/  BRA `(.L_x_25141) ;  /* 0x0000000c00007947 */ /* 0x000fea0003800000 */
.L_x_25145:
[----:B------:R-:W2:Y:S02]  /*2fc0*/  LDG.E.U16 R0, desc[UR36][R4.64] ;  /* 0x0000002404007981 */ /* 0x000ea4000c1e1500 */
[----:B--2---:R-:W-:-:S06]  /*2fd0*/  HADD2.F32 R0, -RZ, R0.H0_H0 ;  /* 0x20000000ff007230 */ /* 0x004fcc0000004100 */
[----:B------:R-:W0:Y:S02]  /*2fe0*/  F2I.FTZ.TRUNC.NTZ R0, R0 ;  /* 0x0000000000007305 */ /* 0x000e24000021f100 */
[----:B0-----:R-:W-:Y:S01]  /*2ff0*/  PRMT R26, R0, 0x7610, R26 ;  /* 0x00007610001a7816 */ /* 0x001fe2000000001a */
[----:B------:R-:W-:Y:S06]  /*3000*/  BRA `(.L_x_25141) ;  /* 0x0000000800ec7947 */ /* 0x000fec0003800000 */
.L_x_25144:
[----:B------:R-:W-:-:S13]  /*3010*/  ISETP.NE.AND P0, PT, R0, 0x7, PT ;  /* 0x000000070000780c */ /* 0x000fda0003f05270 */
[----:B------:R-:W-:Y:S05]  /*3020*/  @!P0 BRA `(.L_x_25146) ;  /* 0x0000000000308947 */ /* 0x000fea0003800000 */
[----:B------:R-:W-:-:S13]  /*3030*/  ISETP.NE.AND P0, PT, R0, 0x8, PT ;  /* 0x000000080000780c */ /* 0x000fda0003f05270 */
[----:B------:R-:W-:Y:S05]  /*3040*/  @!P0 BRA `(.L_x_25147) ;  /* 0x0000000000148947 */ /* 0x000fea0003800000 */
[----:B------:R-:W-:-:S13]  /*3050*/  ISETP.NE.AND P0, PT, R0, 0x9, PT ;  /* 0x000000090000780c */ /* 0x000fda0003f05270 */
[----:B------:R-:W-:Y:S05]  /*3060*/  @P0 BRA `(.L_x_25140) ;  /* 0x0000000800800947 */ /* 0x000fea0003800000 */
[----:B------:R-:W2:Y:S02]  /*3070*/  LDG.E R4, desc[UR36][R4.64] ;  /* 0x0000002404047981 */ /* 0x000ea4000c1e1900 */
[----:B--2---:R0:W2:Y:S01]  /*3080*/  F2I.FTZ.TRUNC.NTZ R26, R4 ;  /* 0x00000004001a7305 */ /* 0x0040a2000021f100 */
[----:B------:R-:W-:Y:S05]  /*3090*/  BRA `(.L_x_25141) ;  /* 0x0000000800c87947 */ /* 0x000fea0003800000 */
.L_x_25147:
[----:B------:R-:W2:Y:S02]  /*30a0*/  LDG.E.U16 R4, desc[UR36][R4.64] ;  /* 0x0000002404047981 */ /* 0x000ea4000c1e1500 */
[----:B--2---:R-:W-:-:S06]  /*30b0*/  HADD2.F32 R0, -RZ, R4.H0_H0 ;  /* 0x20000004ff007230 */ /* 0x004fcc0000004100 */
[----:B------:R-:W0:Y:S02]  /*30c0*/  F2I.FTZ.TRUNC.NTZ R0, R0 ;  /* 0x0000000000007305 */ /* 0x000e24000021f100 */
[----:B0-----:R-:W-:Y:S01]  /*30d0*/  PRMT R26, R0, 0x7610, R26 ;  /* 0x00007610001a7816 */ /* 0x001fe2000000001a */
[----:B------:R-:W-:Y:S06]  /*30e0*/  BRA `(.L_x_25141) ;  /* 0x0000000800b47947 */ /* 0x000fec0003800000 */
.L_x_25146:
[----:B------:R-:W2:Y:S02]  /*30f0*/  LDG.E.64 R4, desc[UR36][R4.64] ;  /* 0x0000002404047981 */ /* 0x000ea4000c1e1b00 */
[----:B--2---:R0:W2:Y:S01]  /*3100*/  F2I.F64.TRUNC R26, R4 ;  /* 0x00000004001a7311 */ /* 0x0040a2000030d100 */
[----:B------:R-:W-:Y:S05]  /*3110*/  BRA `(.L_x_25141) ;  /* 0x0000000800a87947 */ /* 0x000fea0003800000 */
.L_x_25136:
        /* <DEDUP_REMOVED lines=12> */
.L_x_25150:
[----:B------:R-:W2:Y:S02]  /*31e0*/  LDG.E.64 R4, desc[UR36][R4.64] ;  /* 0x0000002404047981 */ /* 0x000ea4000c1e1b00 */
[----:B--2---:R4:W0:Y:S01]  /*31f0*/  F2I.F64.TRUNC R26, R4 ;  /* 0x00000004001a7311 */ /* 0x004822000030d100 */
[----:B------:R-:W-:Y:S05]  /*3200*/  BRA `(.L_x_25141) ;  /* 0x00000008006c7947 */ /* 0x000fea0003800000 */
.L_x_25149:
        /* <DEDUP_REMOVED lines=28> */
.L_x_25152:
        /* <DEDUP_REMOVED lines=15> */
.L_x_25151:
[----:B------:R-:W2:Y:S02]  /*34c0*/  LDG.E.U16 R0, desc[UR36][R4.64] ;  /* 0x0000002404007981 */ /* 0x000ea4000c1e1500 */
[----:B--2---:R-:W-:-:S06]  /*34d0*/  IMAD.U32 R0, R0, 0x10000, RZ ;  /* 0x0001000000007824 */ /* 0x004fcc00078e00ff */
[----:B------:R-:W0:Y:S02]  /*34e0*/  F2I.FTZ.TRUNC.NTZ R0, R0 ;  /* 0x0000000000007305 */ /* 0x000e24000021f100 */
[----:B0-----:R-:W-:Y:S01]  /*34f0*/  PRMT R26, R0, 0x7610, R26 ;  /* 0x00007610001a7816 */ /* 0x001fe2000000001a */
[----:B------:R-:W-:Y:S06]  /*3500*/  BRA `(.L_x_25141) ;  /* 0x0000000400ac7947 */ /* 0x000fec0003800000 */
.L_x_25148:
        /* <DEDUP_REMOVED lines=10> */
.L_x_25155:
        /* <DEDUP_REMOVED lines=21> */
.L_x_25159:
[----:B------:R-:W-:Y:S05]  /*3700*/  BSYNC B1 ;  /* 0x0000000000017941 */ /* 0x000fea0003800000 */
.L_x_25158:
[----:B------:R-:W-:Y:S01]  /*3710*/  LEA R5, R0, 0x3b800000, 0x17 ;  /* 0x3b80000000057811 */ /* 0x000fe200078eb8ff */
[----:B------:R-:W-:-:S05]  /*3720*/  IMAD.SHL.U32 R0, R3, 0x100000, RZ ;  /* 0x0010000003007824 */ /* 0x000fca00078e00ff */
[----:B------:R-:W-:-:S07]  /*3730*/  LOP3.LUT R0, R5, R0, R6, 0xfe, !PT ;  /* 0x0000000005007212 */ /* 0x000fce00078efe06 */
.L_x_25157:
[----:B------:R-:W-:Y:S05]  /*3740*/  BSYNC B0 ;  /* 0x0000000000007941 */ /* 0x000fea0003800000 */
.L_x_25156:
[----:B------:R-:W0:Y:S02]  /*3750*/  F2I.FTZ.TRUNC.NTZ R0, R0 ;  /* 0x0000000000007305 */ /* 0x000e24000021f100 */
[----:B0-----:R-:W-:Y:S01]  /*3760*/  PRMT R26, R0, 0x7610, R26 ;  /* 0x00007610001a7816 */ /* 0x001fe2000000001a */
[----:B------:R-:W-:Y:S06]  /*3770*/  BRA `(.L_x_25141) ;  /* 0x0000000400107947 */ /* 0x000fec0003800000 */
.L_x_25154:
        /* <DEDUP_REMOVED lines=21> */
.L_x_25163:
[----:B------:R-:W-:Y:S05]  /*38d0*/  BSYNC B1 ;  /* 0x0000000000017941 */ /* 0x000fea0003800000 */
.L_x_25162:
[----:B------:R-:W-:Y:S01]  /*38e0*/  LEA R5, R0, 0x37800000, 0x17 ;  /* 0x3780000000057811 */ /* 0x000fe200078eb8ff */
[----:B------:R-:W-:-:S05]  /*38f0*/  IMAD.SHL.U32 R0, R3, 0x200000, RZ ;  /* 0x0020000003007824 */ /* 0x000fca00078e00ff */
[----:B------:R-:W-:-:S07]  /*3900*/  LOP3.LUT R0, R5, R0, R6, 0xfe, !PT ;  /* 0x0000000005007212 */ /* 0x000fce00078efe06 */
.L_x_25161:
[----:B------:R-:W-:Y:S05]  /*3910*/  BSYNC B0 ;  /* 0x0000000000007941 */ /* 0x000fea0003800000 */
.L_x_25160:
[----:B------:R-:W0:Y:S02]  /*3920*/  F2I.FTZ.TRUNC.NTZ R0, R0 ;  /* 0x0000000000007305 */ /* 0x000e24000021f100 */
[----:B0-----:R-:W-:Y:S01]  /*3930*/  PRMT R26, R0, 0x7610, R26 ;  /* 0x00007610001a7816 */ /* 0x001fe2000000001a */
[----:B------:R-:W-:Y:S06]  /*3940*/  BRA `(.L_x_25141) ;  /* 0x00000000009c7947 */ /* 0x000fec0003800000 */
.L_x_25153:
        /* <DEDUP_REMOVED lines=14> */
.L_x_25167:
[----:B------:R-:W-:Y:S05]  /*3a30*/  BSYNC B0 ;  /* 0x0000000000007941 */ /* 0x000fea0003800000 */
.L_x_25166:
[----:B------:R-:W0:Y:S02]  /*3a40*/  F2I.FTZ.TRUNC.NTZ R0, R0 ;  /* 0x0000000000007305 */ /* 0x000e24000021f100 */
[----:B0-----:R-:W-:Y:S01]  /*3a50*/  PRMT R26, R0, 0x7610, R26 ;  /* 0x00007610001a7816 */ /* 0x001fe2000000001a */
[----:B------:R-:W-:Y:S06]  /*3a60*/  BRA `(.L_x_25141) ;  /* 0x0000000000547947 */ /* 0x000fec0003800000 */
.L_x_25140:
        /* <DEDUP_REMOVED lines=15> */
[----:B01---5:R-:W-:Y:S05]  /*3b60*/  CALL.ABS.NOINC R14 ;  /* 0x000000000e007343 */ /* 0x023fea0003c00000 */
.L_x_25168:
[----:B------:R-:W-:Y:S01]  /*3b70*/  PRMT R26, RZ, 0x7610, R26 ;  /* 0x00007610ff1a7816 */ /* 0x000fe2000000001a */
[----:B------:R-:W-:Y:S06]  /*3b80*/  BRA `(.L_x_25141) ;  /* 0x00000000000c7947 */ /* 0x000fec0003800000 */
.L_x_25165:
[----:B------:R2:W5:Y:S01]  /*3b90*/  LDG.E.U16 R26, desc[UR36][R4.64] ;  /* 0x00000024041a7981 */ /* 0x000562000c1e1500 */
[----:B------:R-:W-:Y:S05]  /*3ba0*/  BRA `(.L_x_25141) ;  /* 0x0000000000047947 */ /* 0x000fea0003800000 */
.L_x_25164:
[----:B------:R3:W5:Y:S02]  /*3bb0*/  LDG.E.U16 R26, desc[UR36][R4.64] ;  /* 0x00000024041a7981 */ /* 0x000764000c1e1500 */
.L_x_25141:
[----:B------:R-:W-:-:S07]  /*3bc0*/  VIADD R17, R17, 0x80 ;  /* 0x0000008011117836 */ /* 0x000fce0000000000 */
.L_x_25102:
[----:B------:R-:W-:Y:S05]  /*3bd0*/  BSYNC B6 ;  /* 0x0000000000067941 */ /* 0x000fea0003800000 */
.L_x_25101:
[----:B------:R-:W-:Y:S01]  /*3be0*/  ISETP.GE.AND P0, PT, R17, R16, PT ;  /* 0x000000101100720c */ /* 0x000fe20003f06270 */
[----:B------:R-:W-:Y:S01]  /*3bf0*/  BSSY B6, `(.L_x_25169) ;  /* 0x00001da000067945 */ /* 0x000fe20003800000 */
[----:B------:R-:W-:Y:S02]  /*3c00*/  PRMT R19, RZ, 0x7610, R19 ;  /* 0x00007610ff137816 */ /* 0x000fe40000000013 */
[----:B------:R-:W-:Y:S02]  /*3c10*/  PRMT R18, RZ, 0x7610, R18 ;  /* 0x00007610ff127816 */ /* 0x000fe40000000012 */
[----:B------:R-:W-:-:S07]  /*3c20*/  PRMT R27, RZ, 0x7610, R27 ;  /* 0x00007610ff1b7816 */ /* 0x000fce000000001b */
[----:B------:R-:W-:Y:S05]  /*3c30*/  @P0 BRA `(.L_x_25170) ;  /* 0x0000001c00540947 */ /* 0x000fea0003800000 */
        /* <DEDUP_REMOVED lines=19> */
.L_x_25174:
[----:B------:R0:W5:Y:S01]  /*3d70*/  LDG.E.U8 R18, desc[UR36][R4.64] ;  /* 0x0000002404127981 */ /* 0x000162000c1e1100 */
[----:B------:R-:W-:Y:S05]  /*3d80*/  BRA `(.L_x_25176) ;  /* 0x0000000c00547947 */ /* 0x000fea0003800000 */
.L_x_25173:
        /* <DEDUP_REMOVED lines=8> */
.L_x_25178:
[----:B------:R0:W5:Y:S01]  /*3e10*/  LDG.E.U16 R18, desc[UR36][R4.64] ;  /* 0x0000002404127981 */ /* 0x000162000c1e1500 */
[----:B------:R-:W-:Y:S05]  /*3e20*/  BRA `(.L_x_25176) ;  /* 0x0000000c002c7947 */ /* 0x000fea0003800000 */
.L_x_25177:
[----:B------:R0:W5:Y:S01]  /*3e30*/  LDG.E.U16 R18, desc[UR36][R4.64] ;  /* 0x0000002404127981 */ /* 0x000162000c1e1500 */
[----:B------:R-:W-:Y:S05]  /*3e40*/  BRA `(.L_x_25176) ;  /* 0x0000000c00247947 */ /* 0x000fea0003800000 */
.L_x_25172:
        /* <DEDUP_REMOVED lines=9> */
.L_x_25180:
[----:B------:R-:W2:Y:S02]  /*3ee0*/  LDG.E.U16 R0, desc[UR36][R4.64] ;  /* 0x0000002404007981 */ /* 0x000ea4000c1e1500 */
[----:B--2---:R-:W-:-:S06]  /*3ef0*/  HADD2.F32 R0, -RZ, R0.H0_H0 ;  /* 0x20000000ff007230 */ /* 0x004fcc0000004100 */
[----:B------:R-:W0:Y:S02]  /*3f00*/  F2I.FTZ.TRUNC.NTZ R0, R0 ;  /* 0x0000000000007305 */ /* 0x000e24000021f100 */
[----:B0-----:R-:W-:Y:S01]  /*3f10*/  PRMT R18, R0, 0x7610, R18 ;  /* 0x0000761000127816 */ /* 0x001fe20000000012 */
[----:B------:R-:W-:Y:S06]  /*3f20*/  BRA `(.L_x_25176) ;  /* 0x0000000800ec7947 */ /* 0x000fec0003800000 */
.L_x_25179:
        /* <DEDUP_REMOVED lines=9> */
.L_x_25182:
[----:B------:R-:W2:Y:S02]  /*3fc0*/  LDG.E.U16 R4, desc[UR36][R4.64] ;  /* 0x0000002404047981 */ /* 0x000ea4000c1e1500 */
[----:B--2---:R-:W-:-:S06]  /*3fd0*/  HADD2.F32 R0, -RZ, R4.H0_H0 ;  /* 0x20000004ff007230 */ /* 0x004fcc0000004100 */
[----:B------:R-:W0:Y:S02]  /*3fe0*/  F2I.FTZ.TRUNC.NTZ R0, R0 ;  /* 0x0000000000007305 */ /* 0x000e24000021f100 */
[----:B0-----:R-:W-:Y:S01]  /*3ff0*/  PRMT R18, R0, 0x7610, R18 ;  /* 0x0000761000127816 */ /* 0x001fe20000000012 */
[----:B------:R-:W-:Y:S06]  /*4000*/  BRA `(.L_x_25176) ;  /* 0x0000000800b47947 */ /* 0x000fec0003800000 */
.L_x_25181:
[----:B------:R-:W2:Y:S02]  /*4010*/  LDG.E.64 R4, desc[UR36][R4.64] ;  /* 0x0000002404047981 */ /* 0x000ea4000c1e1b00 */
[----:B--2---:R0:W1:Y:S01]  /*4020*/  F2I.F64.TRUNC R18, R4 ;  /* 0x0000000400127311 */ /* 0x004062000030d100 */
[----:B------:R-:W-:Y:S05]  /*4030*/  BRA `(.L_x_25176) ;  /* 0x0000000800a87947 */ /* 0x000fea0003800000 */
.L_x_25171:
        /* <DEDUP_REMOVED lines=12> */
.L_x_25185:
[----:B------:R-:W2:Y:S02]  /*4100*/  LDG.E.64 R4, desc[UR36][R4.64] ;  /* 0x0000002404047981 */ /* 0x000ea4000c1e1b00 */
[----:B--2---:R0:W1:Y:S01]  /*4110*/  F2I.F64.TRUNC R18, R4 ;  /* 0x0000000400127311 */ /* 0x004062000030d100 */
[----:B------:R-:W-:Y:S05]  /*4120*/  BRA `(.L_x_25176) ;  /* 0x00000008006c7947 */ /* 0x000fea0003800000 */
.L_x_25184:
        /* <DEDUP_REMOVED lines=28> */
.L_x_25187:
        /* <DEDUP_REMOVED lines=15> */
.L_x_25186:
[----:B------:R-:W2:Y:S02]  /*43e0*/  LDG.E.U16 R0, desc[UR36][R4.64] ;  /* 0x0000002404007981 */ /* 0x000ea4000c1e1500 */
[----:B--2---:R-:W-:-:S06]  /*43f0*/  IMAD.U32 R0, R0, 0x10000, RZ ;  /* 0x0001000000007824 */ /* 0x004fcc00078e00ff */
[----:B------:R-:W0:Y:S02]  /*4400*/  F2I.FTZ.TRUNC.NTZ R0, R0 ;  /* 0x0000000000007305 */ /* 0x000e24000021f100 */
[----:B0-----:R-:W-:Y:S01]  /*4410*/  PRMT R18, R0, 0x7610, R18 ;  /* 0x0000761000127816 */ /* 0x001fe20000000012 */
[----:B------:R-:W-:Y:S06]  /*4420*/  BRA `(.L_x_25176) ;  /* 0x0000000400ac7947 */ /* 0x000fec0003800000 */
.L_x_25183:
        /* <DEDUP_REMOVED lines=10> */
.L_x_25190:
        /* <DEDUP_REMOVED lines=21> */
.L_x_25194:
[----:B------:R-:W-:Y:S05]  /*4620*/  BSYNC B1 ;  /* 0x0000000000017941 */ /* 0x000fea0003800000 */
.L_x_25193:
[----:B------:R-:W-:Y:S01]  /*4630*/  LEA R5, R0, 0x3b800000, 0x17 ;  /* 0x3b80000000057811 */ /* 0x000fe200078eb8ff */
[----:B------:R-:W-:-:S05]  /*4640*/  IMAD.SHL.U32 R0, R3, 0x100000, RZ ;  /* 0x0010000003007824 */ /* 0x000fca00078e00ff */
[----:B------:R-:W-:-:S07]  /*4650*/  LOP3.LUT R0, R5, R0, R6, 0xfe, !PT ;  /* 0x0000000005007212 */ /* 0x000fce00078efe06 */
.L_x_25192:
[----:B------:R-:W-:Y:S05]  /*4660*/  BSYNC B0 ;  /* 0x0000000000007941 */ /* 0x000fea0003800000 */
.L_x_25191:
[----:B------:R-:W0:Y:S02]  /*4670*/  F2I.FTZ.TRUNC.NTZ R0, R0 ;  /* 0x0000000000007305 */ /* 0x000e24000021f100 */
[----:B0-----:R-:W-:Y:S01]  /*4680*/  PRMT R18, R0, 0x7610, R18 ;  /* 0x0000761000127816 */ /* 0x001fe20000000012 */
[----:B------:R-:W-:Y:S06]  /*4690*/  BRA `(.L_x_25176) ;  /* 0x0000000400107947 */ /* 0x000fec0003800000 */
.L_x_25189:
        /* <DEDUP_REMOVED lines=21> */
.L_x_25198:
[----:B------:R-:W-:Y:S05]  /*47f0*/  BSYNC B1 ;  /* 0x0000000000017941 */ /* 0x000fea0003800000 */
.L_x_25197:
[----:B------:R-:W-:Y:S01]  /*4800*/  LEA R5, R0, 0x37800000, 0x17 ;  /* 0x3780000000057811 */ /* 0x000fe200078eb8ff */
[----:B------:R-:W-:-:S05]  /*4810*/  IMAD.SHL.U32 R0, R3, 0x200000, RZ ;  /* 0x0020000003007824 */ /* 0x000fca00078e00ff */
[----:B------:R-:W-:-:S07]  /*4820*/  LOP3.LUT R0, R5, R0, R6, 0xfe, !PT ;  /* 0x0000000005007212 */ /* 0x000fce00078efe06 */
.L_x_25196:
[----:B------:R-:W-:Y:S05]  /*4830*/  BSYNC B0 ;  /* 0x0000000000007941 */ /* 0x000fea0003800000 */
.L_x_25195:
[----:B------:R-:W0:Y:S02]  /*4840*/  F2I.FTZ.TRUNC.NTZ R0, R0 ;  /* 0x0000000000007305 */ /* 0x000e24000021f100 */
[----:B0-----:R-:W-:Y:S01]  /*4850*/  PRMT R18, R0, 0x7610, R18 ;  /* 0x0000761000127816 */ /* 0x001fe20000000012 */
[----:B------:R-:W-:Y:S06]  /*4860*/  BRA `(.L_x_25176) ;  /* 0x00000000009c7947 */ /* 0x000fec0003800000 */
.L_x_25188:
        /* <DEDUP_REMOVED lines=14> */
.L_x_25202:
[----:B------:R-:W-:Y:S05]  /*4950*/  BSYNC B0 ;  /* 0x0000000000007941 */ /* 0x000fea0003800000 */
.L_x_25201:
[----:B------:R-:W0:Y:S02]  /*4960*/  F2I.FTZ.TRUNC.NTZ R0, R0 ;  /* 0x0000000000007305 */ /* 0x000e24000021f100 */
[----:B0-----:R-:W-:Y:S01]  /*4970*/  PRMT R18, R0, 0x7610, R18 ;  /* 0x0000761000127816 */ /* 0x001fe20000000012 */
[----:B------:R-:W-:Y:S06]  /*4980*/  BRA `(.L_x_25176) ;  /* 0x0000000000547947 */ /* 0x000fec0003800000 */
.L_x_25175:
        /* <DEDUP_REMOVED lines=16> */
.L_x_25203:
[----:B------:R-:W-:Y:S01]  /*4a90*/  PRMT R18, RZ, 0x7610, R18 ;  /* 0x00007610ff127816 */ /* 0x000fe20000000012 */
[----:B------:R-:W-:Y:S06]  /*4aa0*/  BRA `(.L_x_25176) ;  /* 0x00000000000c7947 */ /* 0x000fec0003800000 */
.L_x_25200:
[----:B------:R3:W5:Y:S01]  /*4ab0*/  LDG.E.U16 R18, desc[UR36][R4.64] ;  /* 0x0000002404127981 */ /* 0x000762000c1e1500 */
[----:B------:R-:W-:Y:S05]  /*4ac0*/  BRA `(.L_x_25176) ;  /* 0x0000000000047947 */ /* 0x000fea0003800000 */
.L_x_25199:
[----:B------:R4:W5:Y:S02]  /*4ad0*/  LDG.E.U16 R18, desc[UR36][R4.64] ;  /* 0x0000002404127981 */ /* 0x000964000c1e1500 */
.L_x_25176:
[----:B------:R-:W1:Y:S01]  /*4ae0*/  LDC.U8 R6, c[0x0][0x235] ;  /* 0x00008d40ff067b82 */ /* 0x000e620000000000 */
[----:B------:R-:W-:Y:S02]  /*4af0*/  ULDC UR4, c[0x0][0x23c] ;  /* 0x00008f0000047ab9 */ /* 0x000fe40000000800 */
[----:B------:R-:W-:-:S05]  /*4b00*/  IMAD R3, R24, UR4, RZ ;  /* 0x0000000418037c24 */ /* 0x000fca000f8e02ff */
[----:B0-234-:R-:W0:Y:S01]  /*4b10*/  LDC.64 R4, c[0x0][0x228] ;  /* 0x00008a00ff047b82 */ /* 0x01de220000000a00 */
        /* <DEDUP_REMOVED lines=15> */
.L_x_25207:
[----:B------:R0:W5:Y:S01]  /*4c10*/  LDG.E.U8 R27, desc[UR36][R4.64] ;  /* 0x00000024041b7981 */ /* 0x000162000c1e1100 */
[----:B------:R-:W-:Y:S05]  /*4c20*/  BRA `(.L_x_25209) ;  /* 0x0000000c00547947 */ /* 0x000fea0003800000 */
.L_x_25206:
        /* <DEDUP_REMOVED lines=8> */
.L_x_25211:
[----:B------:R0:W5:Y:S01]  /*4cb0*/  LDG.E.U16 R27, desc[UR36][R4.64] ;  /* 0x00000024041b7981 */ /* 0x000162000c1e1500 */
[----:B------:R-:W-:Y:S05]  /*4cc0*/  BRA `(.L_x_25209) ;  /* 0x0000000c002c7947 */ /* 0x000fea0003800000 */
.L_x_25210:
[----:B------:R0:W5:Y:S01]  /*4cd0*/  LDG.E.U16 R27, desc[UR36][R4.64] ;  /* 0x00000024041b7981 */ /* 0x000162000c1e1500 */
[----:B------:R-:W-:Y:S05]  /*4ce0*/  BRA `(.L_x_25209) ;  /* 0x0000000c00247947 */ /* 0x000fea0003800000 */
.L_x_25205:
        /* <DEDUP_REMOVED lines=9> */
.L_x_25213:
[----:B------:R-:W2:Y:S02]  /*4d80*/  LDG.E.U16 R0, desc[UR36][R4.64] ;  /* 0x0000002404007981 */ /* 0x000ea4000c1e1500 */
[----:B--2---:R-:W-:-:S06]  /*4d90*/  HADD2.F32 R0, -RZ, R0.H0_H0 ;  /* 0x20000000ff007230 */ /* 0x004fcc0000004100 */
[----:B------:R-:W0:Y:S02]  /*4da0*/  F2I.FTZ.TRUNC.NTZ R0, R0 ;  /* 0x0000000000007305 */ /* 0x000e24000021f100 */
[----:B0-----:R-:W-:Y:S01]  /*4db0*/  PRMT R27, R0, 0x7610, R27 ;  /* 0x00007610001b7816 */ /* 0x001fe2000000001b */
[----:B------:R-:W-:Y:S06]  /*4dc0*/  BRA `(.L_x_25209) ;  /* 0x0000000800ec7947 */ /* 0x000fec0003800000 */
.L_x_25212:
        /* <DEDUP_REMOVED lines=9> */
.L_x_25215:
[----:B------:R-:W2:Y:S02]  /*4e60*/  LDG.E.U16 R4, desc[UR36][R4.64] ;  /* 0x0000002404047981 */ /* 0x000ea4000c1e1500 */
[----:B--2---:R-:W-:-:S06]  /*4e70*/  HADD2.F32 R0, -RZ, R4.H0_H0 ;  /* 0x20000004ff007230 */ /* 0x004fcc0000004100 */
[----:B------:R-:W0:Y:S02]  /*4e80*/  F2I.FTZ.TRUNC.NTZ R0, R0 ;  /* 0x0000000000007305 */ /* 0x000e24000021f100 */
[----:B0-----:R-:W-:Y:S01]  /*4e90*/  PRMT R27, R0, 0x7610, R27 ;  /* 0x00007610001b7816 */ /* 0x001fe2000000001b */
[----:B------:R-:W-:Y:S06]  /*4ea0*/  BRA `(.L_x_25209) ;  /* 0x0000000800b47947 */ /* 0x000fec0003800000 */
.L_x_25214:
[----:B------:R-:W2:Y:S02]  /*4eb0*/  LDG.E.64 R4, desc[UR36][R4.64] ;  /* 0x0000002404047981 */ /* 0x000ea4000c1e1b00 */
[----:B--2---:R0:W1:Y:S01]  /*4ec0*/  F2I.F64.TRUNC R27, R4 ;  /* 0x00000004001b7311 */ /* 0x004062000030d100 */
[----:B------:R-:W-:Y:S05]  /*4ed0*/  BRA `(.L_x_25209) ;  /* 0x0000000800a87947 */ /* 0x000fea0003800000 */
.L_x_25204:
        /* <DEDUP_REMOVED lines=12> */
.L_x_25218:
[----:B------:R-:W2:Y:S02]  /*4fa0*/  LDG.E.64 R4, desc[UR36][R4.64] ;  /* 0x0000002404047981 */ /* 0x000ea4000c1e1b00 */
[----:B--2---:R3:W4:Y:S01]  /*4fb0*/  F2I.F64.TRUNC R27, R4 ;  /* 0x00000004001b7311 */ /* 0x004722000030d100 */
[----:B------:R-:W-:Y:S05]  /*4fc0*/  BRA `(.L_x_25209) ;  /* 0x00000008006c7947 */ /* 0x000fea0003800000 */
.L_x_25217:
        /* <DEDUP_REMOVED lines=28> */
.L_x_25220:
        /* <DEDUP_REMOVED lines=15> */
.L_x_25219:
[----:B------:R-:W2:Y:S02]  /*5280*/  LDG.E.U16 R0, desc[UR36][R4.64] ;  /* 0x0000002404007981 */ /* 0x000ea4000c1e1500 */
[----:B--2---:R-:W-:-:S06]  /*5290*/  IMAD.U32 R0, R0, 0x10000, RZ ;  /* 0x0001000000007824 */ /* 0x004fcc00078e00ff */
[----:B------:R-:W0:Y:S02]  /*52a0*/  F2I.FTZ.TRUNC.NTZ R0, R0 ;  /* 0x0000000000007305 */ /* 0x000e24000021f100 */
[----:B0-----:R-:W-:Y:S01]  /*52b0*/  PRMT R27, R0, 0x7610, R27 ;  /* 0x00007610001b7816 */ /* 0x001fe2000000001b */
[----:B------:R-:W-:Y:S06]  /*52c0*/  BRA `(.L_x_25209) ;  /* 0x0000000400ac7947 */ /* 0x000fec0003800000 */
.L_x_25216:
        /* <DEDUP_REMOVED lines=10> */
.L_x_25223:
        /* <DEDUP_REMOVED lines=21> */
.L_x_25227:
[----:B------:R-:W-:Y:S05]  /*54c0*/  BSYNC B1 ;  /* 0x0000000000017941 */ /* 0x000fea0003800000 */
.L_x_25226:
[----:B------:R-:W-:Y:S01]  /*54d0*/  LEA R5, R0, 0x3b800000, 0x17 ;  /* 0x3b80000000057811 */ /* 0x000fe200078eb8ff */
[----:B------:R-:W-:-:S05]  /*54e0*/  IMAD.SHL.U32 R0, R3, 0x100000, RZ ;  /* 0x0010000003007824 */ /* 0x000fca00078e00ff */
[----:B------:R-:W-:-:S07]  /*54f0*/  LOP3.LUT R0, R5, R0, R6, 0xfe, !PT ;  /* 0x0000000005007212 */ /* 0x000fce00078efe06 */
.L_x_25225:
[----:B------:R-:W-:Y:S05]  /*5500*/  BSYNC B0 ;  /* 0x0000000000007941 */ /* 0x000fea0003800000 */
.L_x_25224:
[----:B------:R-:W0:Y:S02]  /*5510*/  F2I.FTZ.TRUNC.NTZ R0, R0 ;  /* 0x0000000000007305 */ /* 0x000e24000021f100 */
[----:B0-----:R-:W-:Y:S01]  /*5520*/  PRMT R27, R0, 0x7610, R27 ;  /* 0x00007610001b7816 */ /* 0x001fe2000000001b */
[----:B------:R-:W-:Y:S06]  /*5530*/  BRA `(.L_x_25209) ;  /* 0x0000000400107947 */ /* 0x000fec0003800000 */
.L_x_25222:
        /* <DEDUP_REMOVED lines=21> */
.L_x_25231:
[----:B------:R-:W-:Y:S05]  /*5690*/  BSYNC B1 ;  /* 0x0000000000017941 */ /* 0x000fea0003800000 */
.L_x_25230:
[----:B------:R-:W-:Y:S01]  /*56a0*/  LEA R5, R0, 0x37800000, 0x17 ;  /* 0x3780000000057811 */ /* 0x000fe200078eb8ff */
[----:B------:R-:W-:-:S05]  /*56b0*/  IMAD.SHL.U32 R0, R3, 0x200000, RZ ;  /* 0x0020000003007824 */ /* 0x000fca00078e00ff */
[----:B------:R-:W-:-:S07]  /*56c0*/  LOP3.LUT R0, R5, R0, R6, 0xfe, !PT ;  /* 0x0000000005007212 */ /* 0x000fce00078efe06 */
.L_x_25229:
[----:B------:R-:W-:Y:S05]  /*56d0*/  BSYNC B0 ;  /* 0x0000000000007941 */ /* 0x000fea0003800000 */
.L_x_25228:
[----:B------:R-:W0:Y:S02]  /*56e0*/  F2I.FTZ.TRUNC.NTZ R0, R0 ;  /* 0x0000000000007305 */ /* 0x000e24000021f100 */
[----:B0-----:R-:W-:Y:S01]  /*56f0*/  PRMT R27, R0, 0x7610, R27 ;  /* 0x00007610001b7816 */ /* 0x001fe2000000001b */
[----:B------:R-:W-:Y:S06]  /*5700*/  BRA `(.L_x_25209) ;  /* 0x00000000009c7947 */ /* 0x000fec0003800000 */
.L_x_25221:
        /* <DEDUP_REMOVED lines=14> */
.L_x_25235:
[----:B------:R-:W-:Y:S05]  /*57f0*/  BSYNC B0 ;  /* 0x0000000000007941 */ /* 0x000fea0003800000 */
.L_x_25234:
[----:B------:R-:W0:Y:S02]  /*5800*/  F2I.FTZ.TRUNC.NTZ R0, R0 ;  /* 0x0000000000007305 */ /* 0x000e24000021f100 */
[----:B0-----:R-:W-:Y:S01]  /*5810*/  PRMT R27, R0, 0x7610, R27 ;  /* 0x00007610001b7816 */ /* 0x001fe2000000001b */
[----:B------:R-:W-:Y:S06]  /*5820*/  BRA `(.L_x_25209) ;  /* 0x0000000000547947 */ /* 0x000fec0003800000 */
.L_x_25208:
        /* <DEDUP_REMOVED lines=16> */
.L_x_25236:
[----:B------:R-:W-:Y:S01]  /*5930*/  PRMT R27, RZ, 0x7610, R27 ;  /* 0x00007610ff1b7816 */ /* 0x000fe2000000001b */
[----:B------:R-:W-:Y:S06]  /*5940*/  BRA `(.L_x_25209) ;  /* 0x00000000000c7947 */ /* 0x000fec0003800000 */
.L_x_25233:
[----:B------:R1:W5:Y:S01]  /*5950*/  LDG.E.U16 R27, desc[UR36][R4.64] ;  /* 0x00000024041b7981 */ /* 0x000362000c1e1500 */
[----:B------:R-:W-:Y:S05]  /*5960*/  BRA `(.L_x_25209) ;  /* 0x0000000000047947 */ /* 0x000fea0003800000 */
.L_x_25232:
[----:B------:R2:W5:Y:S02]  /*5970*/  LDG.E.U16 R27, desc[UR36][R4.64] ;  /* 0x00000024041b7981 */ /* 0x000564000c1e1500 */
.L_x_25209:
[----:B------:R-:W-:-:S07]  /*5980*/  VIADD R17, R17, 0x80 ;  /* 0x0000008011117836 */ /* 0x000fce0000000000 */
.L_x_25170:
[----:B------:R-:W-:Y:S05]  /*5990*/  BSYNC B6 ;  /* 0x0000000000067941 */ /* 0x000fea0003800000 */
.L_x_25169:
[----:B------:R-:W-:Y:S01]  /*59a0*/  ISETP.GE.AND P0, PT, R17, R16, PT ;  /* 0x000000101100720c */ /* 0x000fe20003f06270 */
[----:B------:R-:W-:Y:S01]  /*59b0*/  BSSY B6, `(.L_x_25237) ;  /* 0x00001d6000067945 */ /* 0x000fe20003800000 */
[----:B------:R-:W-:-:S11]  /*59c0*/  PRMT R24, RZ, 0x7610, R24 ;  /* 0x00007610ff187816 */ /* 0x000fd60000000018 */
        /* <DEDUP_REMOVED lines=20> */
.L_x_25242:
[----:B------:R0:W5:Y:S01]  /*5b10*/  LDG.E.U8 R24, desc[UR36][R4.64] ;  /* 0x0000002404187981 */ /* 0x000162000c1e1100 */
[----:B------:R-:W-:Y:S05]  /*5b20*/  BRA `(.L_x_25244) ;  /* 0x0000000c00547947 */ /* 0x000fea0003800000 */
.L_x_25241:
        /* <DEDUP_REMOVED lines=8> */
.L_x_25246:
[----:B------:R3:W5:Y:S01]  /*5bb0*/  LDG.E.U16 R24, desc[UR36][R4.64] ;  /* 0x0000002404187981 */ /* 0x000762000c1e1500 */
[----:B------:R-:W-:Y:S05]  /*5bc0*/  BRA `(.L_x_25244) ;  /* 0x0000000c002c7947 */ /* 0x000fea0003800000 */
.L_x_25245:
[----:B------:R2:W5:Y:S01]  /*5bd0*/  LDG.E.U16 R24, desc[UR36][R4.64] ;  /* 0x0000002404187981 */ /* 0x000562000c1e1500 */
[----:B------:R-:W-:Y:S05]  /*5be0*/  BRA `(.L_x_25244) ;  /* 0x0000000c00247947 */ /* 0x000fea0003800000 */
.L_x_25240:
        /* <DEDUP_REMOVED lines=9> */
.L_x_25248:
[----:B------:R-:W2:Y:S02]  /*5c80*/  LDG.E.U16 R0, desc[UR36][R4.64] ;  /* 0x0000002404007981 */ /* 0x000ea4000c1e1500 */
[----:B--2---:R-:W-:-:S06]  /*5c90*/  HADD2.F32 R0, -RZ, R0.H0_H0 ;  /* 0x20000000ff007230 */ /* 0x004fcc0000004100 */
[----:B------:R-:W0:Y:S02]  /*5ca0*/  F2I.FTZ.TRUNC.NTZ R0, R0 ;  /* 0x0000000000007305 */ /* 0x000e24000021f100 */
[----:B0-----:R-:W-:Y:S01]  /*5cb0*/  PRMT R24, R0, 0x7610, R24 ;  /* 0x0000761000187816 */ /* 0x001fe20000000018 */
[----:B------:R-:W-:Y:S06]  /*5cc0*/  BRA `(.L_x_25244) ;  /* 0x0000000800ec7947 */ /* 0x000fec0003800000 */
.L_x_25247:
        /* <DEDUP_REMOVED lines=9> */
.L_x_25250:
[----:B------:R-:W2:Y:S02]  /*5d60*/  LDG.E.U16 R4, desc[UR36][R4.64] ;  /* 0x0000002404047981 */ /* 0x000ea4000c1e1500 */
[----:B--2---:R-:W-:-:S06]  /*5d70*/  HADD2.F32 R0, -RZ, R4.H0_H0 ;  /* 0x20000004ff007230 */ /* 0x004fcc0000004100 */
[----:B------:R-:W0:Y:S02]  /*5d80*/  F2I.FTZ.TRUNC.NTZ R0, R0 ;  /* 0x0000000000007305 */ /* 0x000e24000021f100 */
[----:B0-----:R-:W-:Y:S01]  /*5d90*/  PRMT R24, R0, 0x7610, R24 ;  /* 0x0000761000187816 */ /* 0x001fe20000000018 */
[----:B------:R-:W-:Y:S06]  /*5da0*/  BRA `(.L_x_25244) ;  /* 0x0000000800b47947 */ /* 0x000fec0003800000 */
.L_x_25249:
[----:B------:R-:W2:Y:S02]  /*5db0*/  LDG.E.64 R4, desc[UR36][R4.64] ;  /* 0x0000002404047981 */ /* 0x000ea4000c1e1b00 */
[----:B--2---:R0:W1:Y:S01]  /*5dc0*/  F2I.F64.TRUNC R24, R4 ;  /* 0x0000000400187311 */ /* 0x004062000030d100 */
[----:B------:R-:W-:Y:S05]  /*5dd0*/  BRA `(.L_x_25244) ;  /* 0x0000000800a87947 */ /* 0x000fea0003800000 */
.L_x_25239:
        /* <DEDUP_REMOVED lines=12> */
.L_x_25253:
[----:B------:R-:W2:Y:S02]  /*5ea0*/  LDG.E.64 R4, desc[UR36][R4.64] ;  /* 0x0000002404047981 */ /* 0x000ea4000c1e1b00 */
[----:B--2---:R0:W1:Y:S01]  /*5eb0*/  F2I.F64.TRUNC R24, R4 ;  /* 0x0000000400187311 */ /* 0x004062000030d100 */
[----:B------:R-:W-:Y:S05]  /*5ec0*/  BRA `(.L_x_25244) ;  /* 0x00000008006c7947 */ /* 0x000fea0003800000 */
.L_x_25252:
        /* <DEDUP_REMOVED lines=28> */
.L_x_25255:
        /* <DEDUP_REMOVED lines=15> */
.L_x_25254:
[----:B------:R-:W2:Y:S02]  /*6180*/  LDG.E.U16 R0, desc[UR36][R4.64] ;  /* 0x0000002404007981 */ /* 0x000ea4000c1e1500 */
[----:B--2---:R-:W-:-:S06]  /*6190*/  IMAD.U32 R0, R0, 0x10000, RZ ;  /* 0x0001000000007824 */ /* 0x004fcc00078e00ff */
[----:B------:R-:W0:Y:S02]  /*61a0*/  F2I.FTZ.TRUNC.NTZ R0, R0 ;  /* 0x0000000000007305 */ /* 0x000e24000021f100 */
[----:B0-----:R-:W-:Y:S01]  /*61b0*/  PRMT R24, R0, 0x7610, R24 ;  /* 0x0000761000187816 */ /* 0x001fe20000000018 */
[----:B------:R-:W-:Y:S06]  /*61c0*/  BRA `(.L_x_25244) ;  /* 0x0000000400ac7947 */ /* 0x000fec0003800000 */
.L_x_25251:
        /* <DEDUP_REMOVED lines=10> */
.L_x_25258:
        /* <DEDUP_REMOVED lines=21> */
.L_x_25262:
[----:B------:R-:W-:Y:S05]  /*63c0*/  BSYNC B1 ;  /* 0x0000000000017941 */ /* 0x000fea0003800000 */
.L_x_25261:
[----:B------:R-:W-:Y:S01]  /*63d0*/  LEA R5, R0, 0x3b800000, 0x17 ;  /* 0x3b80000000057811 */ /* 0x000fe200078eb8ff */
[----:B------:R-:W-:-:S05]  /*63e0*/  IMAD.SHL.U32 R0, R3, 0x100000, RZ ;  /* 0x0010000003007824 */ /* 0x000fca00078e00ff */
[----:B------:R-:W-:-:S07]  /*63f0*/  LOP3.LUT R0, R5, R0, R6, 0xfe, !PT ;  /* 0x0000000005007212 */ /* 0x000fce00078efe06 */
.L_x_25260:
[----:B------:R-:W-:Y:S05]  /*6400*/  BSYNC B0 ;  /* 0x0000000000007941 */ /* 0x000fea0003800000 */
.L_x_25259:
[----:B------:R-:W0:Y:S02]  /*6410*/  F2I.FTZ.TRUNC.NTZ R0, R0 ;  /* 0x0000000000007305 */ /* 0x000e24000021f100 */
[----:B0-----:R-:W-:Y:S01]  /*6420*/  PRMT R24, R0, 0x7610, R24 ;  /* 0x0000761000187816 */ /* 0x001fe20000000018 */
[----:B------:R-:W-:Y:S06]  /*6430*/  BRA `(.L_x_25244) ;  /* 0x0000000400107947 */ /* 0x000fec0003800000 */
.L_x_25257:
        /* <DEDUP_REMOVED lines=21> */
.L_x_25266:
[----:B------:R-:W-:Y:S05]  /*6590*/  BSYNC B1 ;  /* 0x0000000000017941 */ /* 0x000fea0003800000 */
.L_x_25265:
[----:B------:R-:W-:Y:S01]  /*65a0*/  LEA R5, R0, 0x37800000, 0x17 ;  /* 0x3780000000057811 */ /* 0x000fe200078eb8ff */
[----:B------:R-:W-:-:S05]  /*65b0*/  IMAD.SHL.U32 R0, R3, 0x200000, RZ ;  /* 0x0020000003007824 */ /* 0x000fca00078e00ff */
[----:B------:R-:W-:-:S07]  /*65c0*/  LOP3.LUT R0, R5, R0, R6, 0xfe, !PT ;  /* 0x0000000005007212 */ /* 0x000fce00078efe06 */
.L_x_25264:
[----:B------:R-:W-:Y:S05]  /*65d0*/  BSYNC B0 ;  /* 0x0000000000007941 */ /* 0x000fea0003800000 */
.L_x_25263:
[----:B------:R-:W0:Y:S02]  /*65e0*/  F2I.FTZ.TRUNC.NTZ R0, R0 ;  /* 0x0000000000007305 */ /* 0x000e24000021f100 */
[----:B0-----:R-:W-:Y:S01]  /*65f0*/  PRMT R24, R0, 0x7610, R24 ;  /* 0x0000761000187816 */ /* 0x001fe20000000018 */
[----:B------:R-:W-:Y:S06]  /*6600*/  BRA `(.L_x_25244) ;  /* 0x00000000009c7947 */ /* 0x000fec0003800000 */
.L_x_25256:
        /* <DEDUP_REMOVED lines=14> */
.L_x_25270:
[----:B------:R-:W-:Y:S05]  /*66f0*/  BSYNC B0 ;  /* 0x0000000000007941 */ /* 0x000fea0003800000 */
.L_x_25269:
[----:B------:R-:W0:Y:S02]  /*6700*/  F2I.FTZ.TRUNC.NTZ R0, R0 ;  /* 0x0000000000007305 */ /* 0x000e24000021f100 */
[----:B0-----:R-:W-:Y:S01]  /*6710*/  PRMT R24, R0, 0x7610, R24 ;  /* 0x0000761000187816 */ /* 0x001fe20000000018 */
[----:B------:R-:W-:Y:S06]  /*6720*/  BRA `(.L_x_25244) ;  /* 0x0000000000547947 */ /* 0x000fec0003800000 */
.L_x_25243:
        /* <DEDUP_REMOVED lines=16> */
.L_x_25271:
[----:B------:R-:W-:Y:S01]  /*6830*/  PRMT R24, RZ, 0x7610, R24 ;  /* 0x00007610ff187816 */ /* 0x000fe20000000018 */
[----:B------:R-:W-:Y:S06]  /*6840*/  BRA `(.L_x_25244) ;  /* 0x00000000000c7947 */ /* 0x000fec0003800000 */
.L_x_25268:
[----:B------:R0:W5:Y:S01]  /*6850*/  LDG.E.U16 R24, desc[UR36][R4.64] ;  /* 0x0000002404187981 */ /* 0x000162000c1e1500 */
[----:B------:R-:W-:Y:S05]  /*6860*/  BRA `(.L_x_25244) ;  /* 0x0000000000047947 */ /* 0x000fea0003800000 */
.L_x_25267:
[----:B------:R0:W5:Y:S02]  /*6870*/  LDG.E.U16 R24, desc[UR36][R4.64] ;  /* 0x0000002404187981 */ /* 0x000164000c1e1500 */
.L_x_25244:
[----:B------:R-:W0:Y:S01]  /*6880*/  LDC.U8 R3, c[0x0][0x235] ;  /* 0x00008d40ff037b82 */ /* 0x000e220000000000 */
[----:B------:R-:W-:Y:S02]  /*6890*/  ULDC UR4, c[0x0][0x23c] ;  /* 0x00008f0000047ab9 */ /* 0x000fe40000000800 */
[----:B------:R-:W-:-:S05]  /*68a0*/  IMAD R17, R17, UR4, RZ ;  /* 0x0000000411117c24 */ /* 0x000fca000f8e02ff */
[----:B01234-:R-:W0:Y:S01]  /*68b0*/  LDC.64 R4, c[0x0][0x228] ;  /* 0x00008a00ff047b82 */ /* 0x01fe220000000a00 */
[----:B------:R-:W-:-:S04]  /*68c0*/  PRMT R0, R3, 0x9910, RZ ;  /* 0x0000991003007816 */ /* 0x000fc800000000ff */
        /* <DEDUP_REMOVED lines=14> */
.L_x_25275:
[----:B------:R0:W5:Y:S01]  /*69b0*/  LDG.E.U8 R19, desc[UR36][R4.64] ;  /* 0x0000002404137981 */ /* 0x000162000c1e1100 */
[----:B------:R-:W-:Y:S05]  /*69c0*/  BRA `(.L_x_25238) ;  /* 0x0000000c00507947 */ /* 0x000fea0003800000 */
.L_x_25274:
        /* <DEDUP_REMOVED lines=8> */
.L_x_25278:
[----:B------:R0:W5:Y:S01]  /*6a50*/  LDG.E.U16 R19, desc[UR36][R4.64] ;  /* 0x0000002404137981 */ /* 0x000162000c1e1500 */
[----:B------:R-:W-:Y:S05]  /*6a60*/  BRA `(.L_x_25238) ;  /* 0x0000000c00287947 */ /* 0x000fea0003800000 */
.L_x_25277:
[----:B------:R0:W5:Y:S01]  /*6a70*/  LDG.E.U16 R19, desc[UR36][R4.64] ;  /* 0x0000002404137981 */ /* 0x000162000c1e1500 */
[----:B------:R-:W-:Y:S05]  /*6a80*/  BRA `(.L_x_25238) ;  /* 0x0000000c00207947 */ /* 0x000fea0003800000 */
.L_x_25273:
        /* <DEDUP_REMOVED lines=9> */
.L_x_25280:
[----:B------:R-:W2:Y:S02]  /*6b20*/  LDG.E.U16 R0, desc[UR36][R4.64] ;  /* 0x0000002404007981 */ /* 0x000ea4000c1e1500 */
[----:B--2---:R-:W-:-:S06]  /*6b30*/  HADD2.F32 R0, -RZ, R0.H0_H0 ;  /* 0x20000000ff007230 */ /* 0x004fcc0000004100 */
[----:B------:R-:W0:Y:S02]  /*6b40*/  F2I.FTZ.TRUNC.NTZ R0, R0 ;  /* 0x0000000000007305 */ /* 0x000e24000021f100 */
[----:B0-----:R-:W-:Y:S01]  /*6b50*/  PRMT R19, R0, 0x7610, R19 ;  /* 0x0000761000137816 */ /* 0x001fe20000000013 */
[----:B------:R-:W-:Y:S06]  /*6b60*/  BRA `(.L_x_25238) ;  /* 0x0000000800e87947 */ /* 0x000fec0003800000 */
.L_x_25279:
        /* <DEDUP_REMOVED lines=9> */
.L_x_25282:
[----:B------:R-:W2:Y:S02]  /*6c00*/  LDG.E.U16 R4, desc[UR36][R4.64] ;  /* 0x0000002404047981 */ /* 0x000ea4000c1e1500 */
[----:B--2---:R-:W-:-:S06]  /*6c10*/  HADD2.F32 R0, -RZ, R4.H0_H0 ;  /* 0x20000004ff007230 */ /* 0x004fcc0000004100 */
[----:B------:R-:W0:Y:S02]  /*6c20*/  F2I.FTZ.TRUNC.NTZ R0, R0 ;  /* 0x0000000000007305 */ /* 0x000e24000021f100 */
[----:B0-----:R-:W-:Y:S01]  /*6c30*/  PRMT R19, R0, 0x7610, R19 ;  /* 0x0000761000137816 */ /* 0x001fe20000000013 */
[----:B------:R-:W-:Y:S06]  /*6c40*/  BRA `(.L_x_25238) ;  /* 0x0000000800b07947 */ /* 0x000fec0003800000 */
.L_x_25281:
[----:B------:R-:W2:Y:S02]  /*6c50*/  LDG.E.64 R4, desc[UR36][R4.64] ;  /* 0x0000002404047981 */ /* 0x000ea4000c1e1b00 */
[----:B--2---:R0:W1:Y:S01]  /*6c60*/  F2I.F64.TRUNC R19, R4 ;  /* 0x0000000400137311 */ /* 0x004062000030d100 */
[----:B------:R-:W-:Y:S05]  /*6c70*/  BRA `(.L_x_25238) ;  /* 0x0000000800a47947 */ /* 0x000fea0003800000 */
.L_x_25272:
        /* <DEDUP_REMOVED lines=12> */
.L_x_25285:
[----:B------:R-:W2:Y:S02]  /*6d40*/  LDG.E.64 R4, desc[UR36][R4.64] ;  /* 0x0000002404047981 */ /* 0x000ea4000c1e1b00 */
[----:B--2---:R0:W1:Y:S01]  /*6d50*/  F2I.F64.TRUNC R19, R4 ;  /* 0x0000000400137311 */ /* 0x004062000030d100 */
[----:B------:R-:W-:Y:S05]  /*6d60*/  BRA `(.L_x_25238) ;  /* 0x0000000800687947 */ /* 0x000fea0003800000 */
.L_x_25284:
        /* <DEDUP_REMOVED lines=28> */
.L_x_25287:
        /* <DEDUP_REMOVED lines=15> */
.L_x_25286:
[----:B------:R-:W2:Y:S02]  /*7020*/  LDG.E.U16 R0, desc[UR36][R4.64] ;  /* 0x0000002404007981 */ /* 0x000ea4000c1e1500 */
[----:B--2---:R-:W-:-:S06]  /*7030*/  IMAD.U32 R0, R0, 0x10000, RZ ;  /* 0x0001000000007824 */ /* 0x004fcc00078e00ff */
[----:B------:R-:W0:Y:S02]  /*7040*/  F2I.FTZ.TRUNC.NTZ R0, R0 ;  /* 0x0000000000007305 */ /* 0x000e24000021f100 */
[----:B0-----:R-:W-:Y:S01]  /*7050*/  PRMT R19, R0, 0x7610, R19 ;  /* 0x0000761000137816 */ /* 0x001fe20000000013 */
[----:B------:R-:W-:Y:S06]  /*7060*/  BRA `(.L_x_25238) ;  /* 0x0000000400a87947 */ /* 0x000fec0003800000 */
.L_x_25283:
        /* <DEDUP_REMOVED lines=10> */
.L_x_25290:
        /* <DEDUP_REMOVED lines=21> */
.L_x_25294:
[----:B------:R-:W-:Y:S05]  /*7260*/  BSYNC B1 ;  /* 0x0000000000017941 */ /* 0x000fea0003800000 */
.L_x_25293:
[----:B------:R-:W-:Y:S01]  /*7270*/  LEA R5, R0, 0x3b800000, 0x17 ;  /* 0x3b80000000057811 */ /* 0x000fe200078eb8ff */
[----:B------:R-:W-:-:S05]  /*7280*/  IMAD.SHL.U32 R0, R3, 0x100000, RZ ;  /* 0x0010000003007824 */ /* 0x000fca00078e00ff */
[----:B------:R-:W-:-:S07]  /*7290*/  LOP3.LUT R0, R5, R0, R6, 0xfe, !PT ;  /* 0x0000000005007212 */ /* 0x000fce00078efe06 */
.L_x_25292:
[----:B------:R-:W-:Y:S05]  /*72a0*/  BSYNC B0 ;  /* 0x0000000000007941 */ /* 0x000fea0003800000 */
.L_x_25291:
[----:B------:R-:W0:Y:S02]  /*72b0*/  F2I.FTZ.TRUNC.NTZ R0, R0 ;  /* 0x0000000000007305 */ /* 0x000e24000021f100 */
[----:B0-----:R-:W-:Y:S01]  /*72c0*/  PRMT R19, R0, 0x7610, R19 ;  /* 0x0000761000137816 */ /* 0x001fe20000000013 */
[----:B------:R-:W-:Y:S06]  /*72d0*/  BRA `(.L_x_25238) ;  /* 0x00000004000c7947 */ /* 0x000fec0003800000 */
.L_x_25289:
        /* <DEDUP_REMOVED lines=21> */
.L_x_25298:
[----:B------:R-:W-:Y:S05]  /*7430*/  BSYNC B1 ;  /* 0x0000000000017941 */ /* 0x000fea0003800000 */
.L_x_25297:
[----:B------:R-:W-:Y:S01]  /*7440*/  LEA R5, R0, 0x37800000, 0x17 ;  /* 0x3780000000057811 */ /* 0x000fe200078eb8ff */
[----:B------:R-:W-:-:S05]  /*7450*/  IMAD.SHL.U32 R0, R3, 0x200000, RZ ;  /* 0x0020000003007824 */ /* 0x000fca00078e00ff */
[----:B------:R-:W-:-:S07]  /*7460*/  LOP3.LUT R0, R5, R0, R6, 0xfe, !PT ;  /* 0x0000000005007212 */ /* 0x000fce00078efe06 */
.L_x_25296:
[----:B------:R-:W-:Y:S05]  /*7470*/  BSYNC B0 ;  /* 0x0000000000007941 */ /* 0x000fea0003800000 */
.L_x_25295:
[----:B------:R-:W0:Y:S02]  /*7480*/  F2I.FTZ.TRUNC.NTZ R0, R0 ;  /* 0x0000000000007305 */ /* 0x000e24000021f100 */
[----:B0-----:R-:W-:Y:S01]  /*7490*/  PRMT R19, R0, 0x7610, R19 ;  /* 0x0000761000137816 */ /* 0x001fe20000000013 */
[----:B------:R-:W-:Y:S06]  /*74a0*/  BRA `(.L_x_25238) ;  /* 0x0000000000987947 */ /* 0x000fec0003800000 */
.L_x_25288:
        /* <DEDUP_REMOVED lines=14> */
.L_x_25302:
[----:B------:R-:W-:Y:S05]  /*7590*/  BSYNC B0 ;  /* 0x0000000000007941 */ /* 0x000fea0003800000 */
.L_x_25301:
[----:B------:R-:W0:Y:S02]  /*75a0*/  F2I.FTZ.TRUNC.NTZ R0, R0 ;  /* 0x0000000000007305 */ /* 0x000e24000021f100 */
[----:B0-----:R-:W-:Y:S01]  /*75b0*/  PRMT R19, R0, 0x7610, R19 ;  /* 0x0000761000137816 */ /* 0x001fe20000000013 */
[----:B------:R-:W-:Y:S06]  /*75c0*/  BRA `(.L_x_25238) ;  /* 0x0000000000507947 */ /* 0x000fec0003800000 */
.L_x_25276:
        /* <DEDUP_REMOVED lines=16> */
.L_x_25303:
[----:B------:R-:W-:Y:S05]  /*76d0*/  BRA `(.L_x_25238) ;  /* 0x00000000000c7947 */ /* 0x000fea0003800000 */
.L_x_25300:
[----:B------:R0:W5:Y:S01]  /*76e0*/  LDG.E.U16 R19, desc[UR36][R4.64] ;  /* 0x0000002404137981 */ /* 0x000162000c1e1500 */
[----:B------:R-:W-:Y:S05]  /*76f0*/  BRA `(.L_x_25238) ;  /* 0x0000000000047947 */ /* 0x000fea0003800000 */
.L_x_25299:
[----:B------:R0:W5:Y:S02]  /*7700*/  LDG.E.U16 R19, desc[UR36][R4.64] ;  /* 0x0000002404137981 */ /* 0x000164000c1e1500 */
.L_x_25238:
[----:B------:R-:W-:Y:S05]  /*7710*/  BSYNC B6 ;  /* 0x0000000000067941 */ /* 0x000fea0003800000 */
.L_x_25237:
[----:B------:R-:W2:Y:S01]  /*7720*/  S2R R25, SR_TID.X ;  /* 0x0000000000197919 */ /* 0x000ea20000002100 */
[----:B------:R-:W0:Y:S01]  /*7730*/  LDC.U8 R17, c[0x0][0x240] ;  /* 0x00009000ff117b82 */ /* 0x000e220000000000 */
[----:B------:R-:W-:Y:S01]  /*7740*/  BSSY B0, `(.L_x_25304) ;  /* 0x0000032000007945 */ /* 0x000fe20003800000 */
[CC--:B--2---:R-:W-:Y:S01]  /*7750*/  ISETP.GE.AND P2, PT, R25.reuse, R16.reuse, PT ;  /* 0x000000101900720c */ /* 0x0c4fe20003f46270 */
[C---:B------:R-:W-:Y:S02]  /*7760*/  VIADD R3, R25.reuse, 0x100 ;  /* 0x0000010019037836 */ /* 0x040fe40000000000 */
[C---:B01-34-:R-:W-:Y:S02]  /*7770*/  VIADD R5, R25.reuse, 0x180 ;  /* 0x0000018019057836 */ /* 0x05bfe40000000000 */
[----:B------:R-:W-:Y:S01]  /*7780*/  VIADD R23, R25, 0x80 ;  /* 0x0000008019177836 */ /* 0x000fe20000000000 */
[-C--:B------:R-:W-:Y:S02]  /*7790*/  ISETP.GE.AND P0, PT, R3, R16.reuse, PT ;  /* 0x000000100300720c */ /* 0x080fe40003f06270 */
[----:B------:R-:W-:-:S02]  /*77a0*/  ISETP.GE.AND P1, PT, R5, R16, PT ;  /* 0x000000100500720c */ /* 0x000fc40003f26270 */
[----:B------:R-:W-:-:S03]  /*77b0*/  ISETP.GE.AND P3, PT, R23, R16, PT ;  /* 0x000000101700720c */ /* 0x000fc60003f66270 */
[----:B------:R-:W-:Y:S10]  /*77c0*/  @P2 BRA `(.L_x_25305) ;  /* 0x0000000000a42947 */ /* 0x000ff40003800000 */
[C---:B-----5:R-:W-:Y:S02]  /*77d0*/  PRMT R0, R22.reuse, 0x9910, RZ ;  /* 0x0000991016007816 */ /* 0x060fe400000000ff */
[----:B------:R-:W-:Y:S02]  /*77e0*/  PRMT R7, R29, 0x9910, RZ ;  /* 0x000099101d077816 */ /* 0x000fe400000000ff */
[----:B------:R-:W-:Y:S02]  /*77f0*/  IABS R3, R0 ;  /* 0x0000000000037213 */ /* 0x000fe40000000000 */
[----:B------:R-:W-:Y:S02]  /*7800*/  LOP3.LUT R22, R22, R29, RZ, 0x3c, !PT ;  /* 0x0000001d16167212 */ /* 0x000fe400078e3cff */
[----:B------:R-:W0:Y:S08]  /*7810*/  I2F.RP R6, R3 ;  /* 0x0000000300067306 */ /* 0x000e300000209400 */
[----:B0-----:R-:W0:Y:S02]  /*7820*/  MUFU.RCP R6, R6 ;  /* 0x0000000600067308 */ /* 0x001e240000001000 */
[----:B0-----:R-:W-:Y:S01]  /*7830*/  VIADD R4, R6, 0xffffffe ;  /* 0x0ffffffe06047836 */ /* 0x001fe20000000000 */
[----:B------:R-:W-:-:S05]  /*7840*/  IABS R6, R7 ;  /* 0x0000000700067213 */ /* 0x000fca0000000000 */
[----:B------:R0:W1:Y:S02]  /*7850*/  F2I.FTZ.U32.TRUNC.NTZ R5, R4 ;  /* 0x0000000400057305 */ /* 0x000064000021f000 */
[----:B0-----:R-:W-:Y:S02]  /*7860*/  IMAD.MOV.U32 R4, RZ, RZ, RZ ;  /* 0x000000ffff047224 */ /* 0x001fe400078e00ff */
[----:B-1----:R-:W-:-:S04]  /*7870*/  IMAD.MOV R8, RZ, RZ, -R5 ;  /* 0x000000ffff087224 */ /* 0x002fc800078e0a05 */
[----:B------:R-:W-:Y:S01]  /*7880*/  IMAD R9, R8, R3, RZ ;  /* 0x0000000308097224 */ /* 0x000fe200078e02ff */
[----:B------:R-:W-:-:S03]  /*7890*/  IABS R8, R0 ;  /* 0x0000000000087213 */ /* 0x000fc60000000000 */
[----:B------:R-:W-:-:S04]  /*78a0*/  IMAD.HI.U32 R5, R5, R9, R4 ;  /* 0x0000000905057227 */ /* 0x000fc800078e0004 */
[----:B------:R-:W-:Y:S02]  /*78b0*/  IMAD.MOV R4, RZ, RZ, -R8 ;  /* 0x000000ffff047224 */ /* 0x000fe400078e0a08 */
[----:B------:R-:W-:-:S04]  /*78c0*/  IMAD.HI.U32 R5, R5, R6, RZ ;  /* 0x0000000605057227 */ /* 0x000fc800078e00ff */
[----:B------:R-:W-:Y:S01]  /*78d0*/  IMAD R4, R5, R4, R6 ;  /* 0x0000000405047224 */ /* 0x000fe200078e0206 */
[----:B------:R-:W-:-:S04]  /*78e0*/  LOP3.LUT R6, R7, R0, RZ, 0x3c, !PT ;  /* 0x0000000007067212 */ /* 0x000fc800078e3cff */
[----:B------:R-:W-:Y:S02]  /*78f0*/  ISETP.GT.U32.AND P6, PT, R3, R4, PT ;  /* 0x000000040300720c */ /* 0x000fe40003fc4070 */
[----:B------:R-:W-:Y:S02]  /*7900*/  ISETP.GE.AND P4, PT, R6, RZ, PT ;  /* 0x000000ff0600720c */ /* 0x000fe40003f86270 */
[----:B------:R-:W-:-:S09]  /*7910*/  PRMT R6, R22, 0x9910, RZ ;  /* 0x0000991016067816 */ /* 0x000fd200000000ff */
[----:B------:R-:W-:Y:S02]  /*7920*/  @!P6 IMAD.IADD R4, R4, 0x1, -R3 ;  /* 0x000000010404e824 */ /* 0x000fe400078e0a03 */
[----:B------:R-:W-:Y:S01]  /*7930*/  @!P6 VIADD R5, R5, 0x1 ;  /* 0x000000010505e836 */ /* 0x000fe20000000000 */
[----:B------:R-:W-:Y:S02]  /*7940*/  ISETP.GT.AND P6, PT, R6, -0x1, PT ;  /* 0xffffffff0600780c */ /* 0x000fe40003fc4270 */
[----:B------:R-:W-:Y:S02]  /*7950*/  ISETP.GE.U32.AND P5, PT, R4, R3, PT ;  /* 0x000000030400720c */ /* 0x000fe40003fa6070 */
[----:B------:R-:W-:-:S11]  /*7960*/  LOP3.LUT R6, RZ, R0, RZ, 0x33, !PT ;  /* 0x00000000ff067212 */ /* 0x000fd600078e33ff */
[----:B------:R-:W-:Y:S01]  /*7970*/  @P5 VIADD R5, R5, 0x1 ;  /* 0x0000000105055836 */ /* 0x000fe20000000000 */
[----:B------:R-:W-:-:S03]  /*7980*/  ISETP.NE.AND P5, PT, R0, RZ, PT ;  /* 0x000000ff0000720c */ /* 0x000fc60003fa5270 */
[----:B------:R-:W-:-:S05]  /*7990*/  @!P4 IMAD.MOV R5, RZ, RZ, -R5 ;  /* 0x000000ffff05c224 */ /* 0x000fca00078e0a05 */
[----:B------:R-:W-:Y:S01]  /*79a0*/  SEL R0, R6, R5, !P5 ;  /* 0x0000000506007207 */ /* 0x000fe20006800000 */
[----:B------:R-:W-:Y:S06]  /*79b0*/  @P6 BRA `(.L_x_25305) ;  /* 0x0000000000286947 */ /* 0x000fec0003800000 */
[----:B------:R-:W-:Y:S02]  /*79c0*/  ISETP.GE.AND P6, PT, R7, RZ, PT ;  /* 0x000000ff0700720c */ /* 0x000fe40003fc6270 */
[----:B------:R-:W-:Y:S01]  /*79d0*/  ISETP.GT.U32.AND P4, PT, R3, R4, PT ;  /* 0x000000040300720c */ /* 0x000fe20003f84070 */
[----:B------:R-:W-:-:S05]  /*79e0*/  IMAD.IADD R3, R4, 0x1, -R3 ;  /* 0x0000000104037824 */ /* 0x000fca00078e0a03 */
[----:B------:R-:W-:-:S05]  /*79f0*/  SEL R3, R3, R4, !P4 ;  /* 0x0000000403037207 */ /* 0x000fca0006000000 */
[----:B------:R-:W-:-:S05]  /*7a00*/  @!P6 IMAD.MOV R3, RZ, RZ, -R3 ;  /* 0x000000ffff03e224 */ /* 0x000fca00078e0a03 */
[----:B------:R-:W-:-:S04]  /*7a10*/  SEL R3, R6, R3, !P5 ;  /* 0x0000000306037207 */ /* 0x000fc80006800000 */
[----:B------:R-:W-:Y:S01]  /*7a20*/  ISETP.NE.AND P4, PT, R3, RZ, PT ;  /* 0x000000ff0300720c */ /* 0x000fe20003f85270 */
[----:B------:R-:W-:-:S12]  /*7a30*/  VIADD R3, R0, 0xffffffff ;  /* 0xffffffff00037836 */ /* 0x000fd80000000000 */
[----:B------:R-:W-:-:S04]  /*7a40*/  @!P4 IMAD.MOV R3, RZ, RZ, R0 ;  /* 0x000000ffff03c224 */ /* 0x000fc800078e0200 */
[----:B------:R-:W-:-:S07]  /*7a50*/  IMAD.MOV.U32 R0, RZ, RZ, R3 ;  /* 0x000000ffff007224 */ /* 0x000fce00078e0003 */
.L_x_25305:
[----:B------:R-:W-:Y:S05]  /*7a60*/  BSYNC B0 ;  /* 0x0000000000007941 */ /* 0x000fea0003800000 */
.L_x_25304:
[----:B------:R-:W-:Y:S04]  /*7a70*/  BSSY B0, `(.L_x_25306) ;  /* 0x000002c000007945 */ /* 0x000fe80003800000 */
[----:B------:R-:W-:Y:S05]  /*7a80*/  @P3 BRA `(.L_x_25307) ;  /* 0x0000000000a83947 */ /* 0x000fea0003800000 */
[----:B-----5:R-:W-:Y:S02]  /*7a90*/  PRMT R6, R26, 0x9910, RZ ;  /* 0x000099101a067816 */ /* 0x020fe400000000ff */
[----:B------:R-:W-:Y:S02]  /*7aa0*/  PRMT R7, R28, 0x9910, RZ ;  /* 0x000099101c077816 */ /* 0x000fe400000000ff */
[-C--:B------:R-:W-:Y:S02]  /*7ab0*/  IABS R3, R6.reuse ;  /* 0x0000000600037213 */ /* 0x080fe40000000000 */
[----:B------:R-:W-:Y:S02]  /*7ac0*/  IABS R11, R7 ;  /* 0x00000007000b7213 */ /* 0x000fe40000000000 */
[----:B------:R-:W0:Y:S01]  /*7ad0*/  I2F.RP R8, R3 ;  /* 0x0000000300087306 */ /* 0x000e220000209400 */
[----:B------:R-:W-:Y:S02]  /*7ae0*/  IABS R12, R6 ;  /* 0x00000006000c7213 */ /* 0x000fe40000000000 */
[----:B------:R-:W-:-:S05]  /*7af0*/  LOP3.LUT R26, R26, R28, RZ, 0x3c, !PT ;  /* 0x0000001c1a1a7212 */ /* 0x000fca00078e3cff */
[----:B0-----:R-:W0:Y:S02]  /*7b00*/  MUFU.RCP R8, R8 ;  /* 0x0000000800087308 */ /* 0x001e240000001000 */
[----:B0-----:R-:W-:Y:S01]  /*7b10*/  VIADD R4, R8, 0xffffffe ;  /* 0x0ffffffe08047836 */ /* 0x001fe20000000000 */
[----:B------:R-:W-:-:S05]  /*7b20*/  LOP3.LUT R8, R7, R6, RZ, 0x3c, !PT ;  /* 0x0000000607087212 */ /* 0x000fca00078e3cff */
[----:B------:R0:W1:Y:S01]  /*7b30*/  F2I.FTZ.U32.TRUNC.NTZ R5, R4 ;  /* 0x0000000400057305 */ /* 0x000062000021f000 */
[----:B------:R-:W-:Y:S02]  /*7b40*/  ISETP.GE.AND P4, PT, R8, RZ, PT ;  /* 0x000000ff0800720c */ /* 0x000fe40003f86270 */
[----:B------:R-:W-:Y:S01]  /*7b50*/  PRMT R8, R26, 0x9910, RZ ;  /* 0x000099101a087816 */ /* 0x000fe200000000ff */
[----:B0-----:R-:W-:Y:S02]  /*7b60*/  IMAD.MOV.U32 R4, RZ, RZ, RZ ;  /* 0x000000ffff047224 */ /* 0x001fe400078e00ff */
[----:B-1----:R-:W-:-:S04]  /*7b70*/  IMAD.MOV R10, RZ, RZ, -R5 ;  /* 0x000000ffff0a7224 */ /* 0x002fc800078e0a05 */
[----:B------:R-:W-:Y:S02]  /*7b80*/  IMAD R9, R10, R3, RZ ;  /* 0x000000030a097224 */ /* 0x000fe400078e02ff */
[----:B------:R-:W-:Y:S02]  /*7b90*/  IMAD.MOV.U32 R10, RZ, RZ, R11 ;  /* 0x000000ffff0a7224 */ /* 0x000fe400078e000b */
[----:B------:R-:W-:-:S04]  /*7ba0*/  IMAD.HI.U32 R5, R5, R9, R4 ;  /* 0x0000000905057227 */ /* 0x000fc800078e0004 */
[----:B------:R-:W-:Y:S02]  /*7bb0*/  IMAD.MOV R4, RZ, RZ, -R12 ;  /* 0x000000ffff047224 */ /* 0x000fe400078e0a0c */
[----:B------:R-:W-:-:S04]  /*7bc0*/  IMAD.HI.U32 R5, R5, R10, RZ ;  /* 0x0000000a05057227 */ /* 0x000fc800078e00ff */
[----:B------:R-:W-:-:S05]  /*7bd0*/  IMAD R4, R5, R4, R10 ;  /* 0x0000000405047224 */ /* 0x000fca00078e020a */
[----:B------:R-:W-:-:S13]  /*7be0*/  ISETP.GT.U32.AND P5, PT, R3, R4, PT ;  /* 0x000000040300720c */ /* 0x000fda0003fa4070 */
[----:B------:R-:W-:Y:S02]  /*7bf0*/  @!P5 IMAD.IADD R4, R4, 0x1, -R3 ;  /* 0x000000010404d824 */ /* 0x000fe400078e0a03 */
[----:B------:R-:W-:Y:S01]  /*7c00*/  @!P5 VIADD R5, R5, 0x1 ;  /* 0x000000010505d836 */ /* 0x000fe20000000000 */
[----:B------:R-:W-:Y:S02]  /*7c10*/  ISETP.GT.AND P5, PT, R8, -0x1, PT ;  /* 0xffffffff0800780c */ /* 0x000fe40003fa4270 */
[----:B------:R-:W-:-:S13]  /*7c20*/  ISETP.GE.U32.AND P3, PT, R4, R3, PT ;  /* 0x000000030400720c */ /* 0x000fda0003f66070 */
[----:B------:R-:W-:Y:S01]  /*7c30*/  @P3 VIADD R5, R5, 0x1 ;  /* 0x0000000105053836 */ /* 0x000fe20000000000 */
[----:B------:R-:W-:Y:S02]  /*7c40*/  ISETP.NE.AND P3, PT, R6, RZ, PT ;  /* 0x000000ff0600720c */ /* 0x000fe40003f65270 */
[----:B------:R-:W-:Y:S01]  /*7c50*/  LOP3.LUT R6, RZ, R6, RZ, 0x33, !PT ;  /* 0x00000006ff067212 */ /* 0x000fe200078e33ff */
        /* <DEDUP_REMOVED lines=13> */
.L_x_25307:
[----:B------:R-:W-:Y:S05]  /*7d30*/  BSYNC B0 ;  /* 0x0000000000007941 */ /* 0x000fea0003800000 */
.L_x_25306:
[----:B------:R-:W-:Y:S04]  /*7d40*/  BSSY B0, `(.L_x_25308) ;  /* 0x000002c000007945 */ /* 0x000fe80003800000 */
[----:B------:R-:W-:Y:S05]  /*7d50*/  @P0 BRA `(.L_x_25309) ;  /* 0x0000000000a80947 */ /* 0x000fea0003800000 */
[C---:B-----5:R-:W-:Y:S02]  /*7d60*/  PRMT R6, R27.reuse, 0x9910, RZ ;  /* 0x000099101b067816 */ /* 0x060fe400000000ff */
        /* <DEDUP_REMOVED lines=41> */
.L_x_25309:
[----:B------:R-:W-:Y:S05]  /*8000*/  BSYNC B0 ;  /* 0x0000000000007941 */ /* 0x000fea0003800000 */
.L_x_25308:
        /* <DEDUP_REMOVED lines=44> */
.L_x_25311:
[----:B------:R-:W-:Y:S05]  /*82d0*/  BSYNC B0 ;  /* 0x0000000000007941 */ /* 0x000fea0003800000 */
.L_x_25310:
[----:B------:R-:W-:Y:S04]  /*82e0*/  BSSY B6, `(.L_x_25312) ;  /* 0x0000108000067945 */ /* 0x000fe80003800000 */
        /* <DEDUP_REMOVED lines=19> */
[----:B------:R-:W-:Y:S01]  /*8420*/  IMAD.MOV.U32 R25, RZ, RZ, R23 ;  /* 0x000000ffff197224 */ /* 0x000fe200078e0017 */
[----:B------:R-:W-:Y:S06]  /*8430*/  BRA `(.L_x_25313) ;  /* 0x0000000c00c87947 */ /* 0x000fec0003800000 */
.L_x_25317:
[----:B------:R0:W-:Y:S01]  /*8440*/  STG.E.U8 desc[UR36][R8.64], R0 ;  /* 0x0000000008007986 */ /* 0x0001e2000c101124 */
[----:B------:R-:W-:Y:S01]  /*8450*/  IMAD.MOV.U32 R25, RZ, RZ, R23 ;  /* 0x000000ffff197224 */ /* 0x000fe200078e0017 */
[----:B------:R-:W-:Y:S06]  /*8460*/  BRA `(.L_x_25313) ;  /* 0x0000000c00bc7947 */ /* 0x000fec0003800000 */
.L_x_25316:
[----:B------:R-:W-:-:S13]  /*8470*/  ISETP.NE.AND P0, PT, R3, 0x2, PT ;  /* 0x000000020300780c */ /* 0x000fda0003f05270 */
[----:B------:R-:W-:Y:S05]  /*8480*/  @!P0 BRA `(.L_x_25319) ;  /* 0x0000000000388947 */ /* 0x000fea0003800000 */
[----:B------:R-:W-:-:S13]  /*8490*/  ISETP.NE.AND P0, PT, R3, 0x3, PT ;  /* 0x000000030300780c */ /* 0x000fda0003f05270 */
[----:B------:R-:W-:Y:S05]  /*84a0*/  @!P0 BRA `(.L_x_25320) ;  /* 0x0000000000208947 */ /* 0x000fea0003800000 */
[----:B------:R-:W-:-:S13]  /*84b0*/  ISETP.NE.AND P0, PT, R3, 0x4, PT ;  /* 0x000000040300780c */ /* 0x000fda0003f05270 */
[----:B------:R-:W-:Y:S05]  /*84c0*/  @P0 BRA `(.L_x_25318) ;  /* 0x0000000c00380947 */ /* 0x000fea0003800000 */
[----:B------:R-:W-:Y:S01]  /*84d0*/  PRMT R0, R0, 0x9910, RZ ;  /* 0x0000991000007816 */ /* 0x000fe200000000ff */
[----:B------:R-:W-:-:S04]  /*84e0*/  IMAD.MOV.U32 R25, RZ, RZ, R23 ;  /* 0x000000ffff197224 */ /* 0x000fc800078e0017 */
[----:B------:R-:W-:-:S05]  /*84f0*/  IMAD.MOV.U32 R4, RZ, RZ, R0 ;  /* 0x000000ffff047224 */ /* 0x000fca00078e0000 */
[----:B------:R-:W-:-:S05]  /*8500*/  SHF.R.S32.HI R5, RZ, 0x1f, R4 ;  /* 0x0000001fff057819 */ /* 0x000fca0000011404 */
[----:B------:R0:W-:Y:S01]  /*8510*/  STG.E.64 desc[UR36][R8.64], R4 ;  /* 0x0000000408007986 */ /* 0x0001e2000c101b24 */
[----:B------:R-:W-:Y:S05]  /*8520*/  BRA `(.L_x_25313) ;  /* 0x0000000c008c7947 */ /* 0x000fea0003800000 */
.L_x_25320:
[----:B------:R-:W-:Y:S01]  /*8530*/  PRMT R3, R0, 0x9910, RZ ;  /* 0x0000991000037816 */ /* 0x000fe200000000ff */
[----:B------:R-:W-:-:S04]  /*8540*/  IMAD.MOV.U32 R25, RZ, RZ, R23 ;  /* 0x000000ffff197224 */ /* 0x000fc800078e0017 */
[----:B------:R0:W-:Y:S01]  /*8550*/  STG.E desc[UR36][R8.64], R3 ;  /* 0x0000000308007986 */ /* 0x0001e2000c101924 */
[----:B------:R-:W-:Y:S05]  /*8560*/  BRA `(.L_x_25313) ;  /* 0x0000000c007c7947 */ /* 0x000fea0003800000 */
.L_x_25319:
[----:B------:R0:W-:Y:S01]  /*8570*/  STG.E.U16 desc[UR36][R8.64], R0 ;  /* 0x0000000008007986 */ /* 0x0001e2000c101524 */
[----:B------:R-:W-:Y:S01]  /*8580*/  IMAD.MOV.U32 R25, RZ, RZ, R23 ;  /* 0x000000ffff197224 */ /* 0x000fe200078e0017 */
[----:B------:R-:W-:Y:S06]  /*8590*/  BRA `(.L_x_25313) ;  /* 0x0000000c00707947 */ /* 0x000fec0003800000 */
.L_x_25315:
[----:B------:R-:W-:-:S13]  /*85a0*/  ISETP.GT.AND P0, PT, R3, 0x6, PT ;  /* 0x000000060300780c */ /* 0x000fda0003f04270 */
[----:B------:R-:W-:Y:S05]  /*85b0*/  @P0 BRA `(.L_x_25321) ;  /* 0x0000000000340947 */ /* 0x000fea0003800000 */
[----:B------:R-:W-:-:S13]  /*85c0*/  ISETP.NE.AND P0, PT, R3, 0x5, PT ;  /* 0x000000050300780c */ /* 0x000fda0003f05270 */
[----:B------:R-:W-:Y:S05]  /*85d0*/  @!P0 BRA `(.L_x_25322) ;  /* 0x0000000000188947 */ /* 0x000fea0003800000 */
[----:B------:R-:W-:-:S13]  /*85e0*/  ISETP.NE.AND P0, PT, R3, 0x6, PT ;  /* 0x000000060300780c */ /* 0x000fda0003f05270 */
[----:B------:R-:W-:Y:S05]  /*85f0*/  @P0 BRA `(.L_x_25318) ;  /* 0x0000000800ec0947 */ /* 0x000fea0003800000 */
[----:B------:R-:W0:Y:S01]  /*8600*/  I2F.S16 R3, R0 ;  /* 0x0000000000037306 */ /* 0x000e220000101400 */
[----:B------:R-:W-:Y:S01]  /*8610*/  IMAD.MOV.U32 R25, RZ, RZ, R23 ;  /* 0x000000ffff197224 */ /* 0x000fe200078e0017 */
[----:B0-----:R1:W-:Y:S01]  /*8620*/  STG.E desc[UR36][R8.64], R3 ;  /* 0x0000000308007986 */ /* 0x0013e2000c101924 */
[----:B------:R-:W-:Y:S05]  /*8630*/  BRA `(.L_x_25313) ;  /* 0x0000000c00487947 */ /* 0x000fea0003800000 */
.L_x_25322:
[----:B------:R-:W0:Y:S01]  /*8640*/  I2F.S16 R3, R0 ;  /* 0x0000000000037306 */ /* 0x000e220000101400 */
[----:B------:R-:W-:Y:S01]  /*8650*/  IMAD.MOV.U32 R25, RZ, RZ, R23 ;  /* 0x000000ffff197224 */ /* 0x000fe200078e0017 */
[----:B0-----:R-:W-:-:S05]  /*8660*/  F2FP.F16.F32.PACK_AB R3, RZ, R3 ;  /* 0x00000003ff03723e */ /* 0x001fca00000000ff */
[----:B------:R0:W-:Y:S01]  /*8670*/  STG.E.U16 desc[UR36][R8.64], R3 ;  /* 0x0000000308007986 */ /* 0x0001e2000c101524 */
[----:B------:R-:W-:Y:S05]  /*8680*/  BRA `(.L_x_25313) ;  /* 0x0000000c00347947 */ /* 0x000fea0003800000 */
.L_x_25321:
[----:B------:R-:W-:-:S13]  /*8690*/  ISETP.NE.AND P0, PT, R3, 0x7, PT ;  /* 0x000000070300780c */ /* 0x000fda0003f05270 */
[----:B------:R-:W-:Y:S05]  /*86a0*/  @!P0 BRA `(.L_x_25323) ;  /* 0x00000000003c8947 */ /* 0x000fea0003800000 */
[----:B------:R-:W-:-:S13]  /*86b0*/  ISETP.NE.AND P0, PT, R3, 0x8, PT ;  /* 0x000000080300780c */ /* 0x000fda0003f05270 */
[----:B------:R-:W-:Y:S05]  /*86c0*/  @!P0 BRA `(.L_x_25324) ;  /* 0x00000000001c8947 */ /* 0x000fea0003800000 */
[----:B------:R-:W-:-:S13]  /*86d0*/  ISETP.NE.AND P0, PT, R3, 0x9, PT ;  /* 0x000000090300780c */ /* 0x000fda0003f05270 */
[----:B------:R-:W-:Y:S05]  /*86e0*/  @P0 BRA `(.L_x_25318) ;  /* 0x0000000800b00947 */ /* 0x000fea0003800000 */
[----:B------:R-:W0:Y:S01]  /*86f0*/  I2F.S16 R4, R0 ;  /* 0x0000000000047306 */ /* 0x000e220000101400 */
[----:B------:R-:W-:Y:S02]  /*8700*/  IMAD.MOV.U32 R5, RZ, RZ, RZ ;  /* 0x000000ffff057224 */ /* 0x000fe400078e00ff */
[----:B------:R-:W-:-:S03]  /*8710*/  IMAD.MOV.U32 R25, RZ, RZ, R23 ;  /* 0x000000ffff197224 */ /* 0x000fc600078e0017 */
[----:B0-----:R2:W-:Y:S01]  /*8720*/  STG.E.64 desc[UR36][R8.64], R4 ;  /* 0x0000000408007986 */ /* 0x0015e2000c101b24 */
[----:B------:R-:W-:Y:S05]  /*8730*/  BRA `(.L_x_25313) ;  /* 0x0000000c00087947 */ /* 0x000fea0003800000 */
.L_x_25324:
[----:B------:R-:W0:Y:S01]  /*8740*/  I2F.S16 R0, R0 ;  /* 0x0000000000007306 */ /* 0x000e220000101400 */
[----:B------:R-:W-:Y:S01]  /*8750*/  IMAD.MOV.U32 R25, RZ, RZ, R23 ;  /* 0x000000ffff197224 */ /* 0x000fe200078e0017 */
[----:B0-----:R-:W-:-:S04]  /*8760*/  F2FP.F16.F32.PACK_AB R3, RZ, R0 ;  /* 0x00000000ff03723e */ /* 0x001fc800000000ff */
[----:B------:R-:W-:-:S05]  /*8770*/  PRMT R3, R3, 0x5410, RZ ;  /* 0x0000541003037816 */ /* 0x000fca00000000ff */
[----:B------:R3:W-:Y:S01]  /*8780*/  STG.E desc[UR36][R8.64], R3 ;  /* 0x0000000308007986 */ /* 0x0007e2000c101924 */
[----:B------:R-:W-:Y:S05]  /*8790*/  BRA `(.L_x_25313) ;  /* 0x0000000800f07947 */ /* 0x000fea0003800000 */
.L_x_25323:
[----:B------:R-:W0:Y:S01]  /*87a0*/  I2F.F64.S16 R4, R0 ;  /* 0x0000000000047312 */ /* 0x000e220000101c00 */
[----:B------:R-:W-:Y:S01]  /*87b0*/  IMAD.MOV.U32 R25, RZ, RZ, R23 ;  /* 0x000000ffff197224 */ /* 0x000fe200078e0017 */
[----:B0-----:R4:W-:Y:S01]  /*87c0*/  STG.E.64 desc[UR36][R8.64], R4 ;  /* 0x0000000408007986 */ /* 0x0019e2000c101b24 */
[----:B------:R-:W-:Y:S05]  /*87d0*/  BRA `(.L_x_25313) ;  /* 0x0000000800e07947 */ /* 0x000fea0003800000 */
.L_x_25314:
        /* <DEDUP_REMOVED lines=8> */
[----:B------:R-:W-:Y:S01]  /*8860*/  PRMT R0, R0, 0x9910, RZ ;  /* 0x0000991000007816 */ /* 0x000fe200000000ff */
[----:B------:R-:W-:-:S03]  /*8870*/  IMAD.MOV.U32 R25, RZ, RZ, R23 ;  /* 0x000000ffff197224 */ /* 0x000fc600078e0017 */
[----:B------:R-:W-:-:S04]  /*8880*/  ISETP.NE.AND P0, PT, R0, RZ, PT ;  /* 0x000000ff0000720c */ /* 0x000fc80003f05270 */
[----:B------:R-:W-:-:S05]  /*8890*/  SEL R3, RZ, 0x1, !P0 ;  /* 0x00000001ff037807 */ /* 0x000fca0004000000 */
[----:B------:R0:W-:Y:S01]  /*88a0*/  STG.E.U8 desc[UR36][R8.64], R3 ;  /* 0x0000000308007986 */ /* 0x0001e2000c101124 */
[----:B------:R-:W-:Y:S05]  /*88b0*/  BRA `(.L_x_25313) ;  /* 0x0000000800a87947 */ /* 0x000fea0003800000 */
.L_x_25327:
[----:B------:R-:W0:Y:S01]  /*88c0*/  I2F.F64.S16 R4, R0 ;  /* 0x0000000000047312 */ /* 0x000e220000101c00 */
[----:B------:R-:W-:Y:S01]  /*88d0*/  CS2R R6, SRZ ;  /* 0x0000000000067805 */ /* 0x000fe2000001ff00 */
[----:B------:R-:W-:-:S04]  /*88e0*/  IMAD.MOV.U32 R25, RZ, RZ, R23 ;  /* 0x000000ffff197224 */ /* 0x000fc800078e0017 */
[----:B0-----:R0:W-:Y:S01]  /*88f0*/  STG.E.128 desc[UR36][R8.64], R4 ;  /* 0x0000000408007986 */ /* 0x0011e2000c101d24 */
[----:B------:R-:W-:Y:S05]  /*8900*/  BRA `(.L_x_25313) ;  /* 0x0000000800947947 */ /* 0x000fea0003800000 */
.L_x_25326:
        /* <DEDUP_REMOVED lines=21> */
.L_x_25331:
[----:B------:R-:W-:Y:S05]  /*8a60*/  BSYNC B0 ;  /* 0x0000000000007941 */ /* 0x000fea0003800000 */
.L_x_25330:
[----:B------:R-:W-:Y:S01]  /*8a70*/  LOP3.LUT R3, R3, R4, RZ, 0xfc, !PT ;  /* 0x0000000403037212 */ /* 0x000fe200078efcff */
[----:B------:R-:W-:-:S04]  /*8a80*/  IMAD.MOV.U32 R25, RZ, RZ, R23 ;  /* 0x000000ffff197224 */ /* 0x000fc800078e0017 */
[----:B------:R0:W-:Y:S01]  /*8a90*/  STG.E.U8 desc[UR36][R8.64], R3 ;  /* 0x0000000308007986 */ /* 0x0001e2000c101124 */
[----:B------:R-:W-:Y:S05]  /*8aa0*/  BRA `(.L_x_25313) ;  /* 0x00000008002c7947 */ /* 0x000fea0003800000 */
.L_x_25329:
        /* <DEDUP_REMOVED lines=13> */
.L_x_25333:
[----:B------:R-:W-:Y:S01]  /*8b80*/  IMAD.MOV.U32 R0, RZ, RZ, 0x7f ;  /* 0x0000007fff007424 */ /* 0x000fe200078e00ff */
[----:B------:R-:W-:-:S04]  /*8b90*/  ISETP.GT.U32.AND P0, PT, R3, 0x7f800000, PT ;  /* 0x7f8000000300780c */ /* 0x000fc80003f04070 */
[----:B------:R-:W-:-:S09]  /*8ba0*/  SEL R0, R0, 0x7c, P0 ;  /* 0x0000007c00007807 */ /* 0x000fd20000000000 */
.L_x_25334:
[----:B------:R-:W-:Y:S05]  /*8bb0*/  BSYNC B0 ;  /* 0x0000000000007941 */ /* 0x000fea0003800000 */
.L_x_25332:
[----:B------:R-:W-:Y:S01]  /*8bc0*/  LOP3.LUT R3, R5, 0x80000000, RZ, 0xc0, !PT ;  /* 0x8000000005037812 */ /* 0x000fe200078ec0ff */
[----:B------:R-:W-:-:S03]  /*8bd0*/  IMAD.MOV.U32 R25, RZ, RZ, R23 ;  /* 0x000000ffff197224 */ /* 0x000fc600078e0017 */
[----:B------:R-:W-:-:S04]  /*8be0*/  SHF.R.U32.HI R3, RZ, 0x18, R3 ;  /* 0x00000018ff037819 */ /* 0x000fc80000011603 */
[----:B------:R-:W-:-:S05]  /*8bf0*/  LOP3.LUT R3, R0, R3, RZ, 0xfc, !PT ;  /* 0x0000000300037212 */ /* 0x000fca00078efcff */
[----:B------:R0:W-:Y:S01]  /*8c00*/  STG.E.U8 desc[UR36][R8.64], R3 ;  /* 0x0000000308007986 */ /* 0x0001e2000c101124 */
[----:B------:R-:W-:Y:S05]  /*8c10*/  BRA `(.L_x_25313) ;  /* 0x0000000400d07947 */ /* 0x000fea0003800000 */
.L_x_25328:
[----:B------:R-:W0:Y:S01]  /*8c20*/  I2F.S16 R3, R0 ;  /* 0x0000000000037306 */ /* 0x000e220000101400 */
[----:B------:R-:W-:Y:S01]  /*8c30*/  IMAD.MOV.U32 R25, RZ, RZ, R23 ;  /* 0x000000ffff197224 */ /* 0x000fe200078e0017 */
[----:B0-----:R-:W-:-:S05]  /*8c40*/  F2FP.BF16.F32.PACK_AB R3, RZ, R3 ;  /* 0x00000003ff03723e */ /* 0x001fca00000010ff */
[----:B------:R0:W-:Y:S01]  /*8c50*/  STG.E.U16 desc[UR36][R8.64], R3 ;  /* 0x0000000308007986 */ /* 0x0001e2000c101524 */
[----:B------:R-:W-:Y:S05]  /*8c60*/  BRA `(.L_x_25313) ;  /* 0x0000000400bc7947 */ /* 0x000fea0003800000 */
.L_x_25325:
        /* <DEDUP_REMOVED lines=9> */
[----:B------:R-:W-:Y:S01]  /*8d00*/  IMAD.MOV.U32 R25, RZ, RZ, R23 ;  /* 0x000000ffff197224 */ /* 0x000fe200078e0017 */
[----:B------:R-:W-:Y:S06]  /*8d10*/  BRA `(.L_x_25313) ;  /* 0x0000000400907947 */ /* 0x000fec0003800000 */
.L_x_25337:
        /* <DEDUP_REMOVED lines=17> */
.L_x_25340:
[----:B------:R-:W-:-:S04]  /*8e30*/  LOP3.LUT R3, R5, 0x80000000, RZ, 0xc0, !PT ;  /* 0x8000000005037812 */ /* 0x000fc800078ec0ff */
[----:B------:R-:W-:-:S04]  /*8e40*/  SHF.R.U32.HI R3, RZ, 0x18, R3 ;  /* 0x00000018ff037819 */ /* 0x000fc80000011603 */
[----:B------:R-:W-:-:S04]  /*8e50*/  LOP3.LUT R0, R0, R3, RZ, 0xfc, !PT ;  /* 0x0000000300007212 */ /* 0x000fc800078efcff */
[----:B------:R-:W-:-:S07]  /*8e60*/  PRMT R4, R0, 0x7610, R4 ;  /* 0x0000761000047816 */ /* 0x000fce0000000004 */
.L_x_25339:
[----:B------:R-:W-:Y:S05]  /*8e70*/  BSYNC B0 ;  /* 0x0000000000007941 */ /* 0x000fea0003800000 */
.L_x_25338:
[----:B------:R0:W-:Y:S01]  /*8e80*/  STG.E.U8 desc[UR36][R8.64], R4 ;  /* 0x0000000408007986 */ /* 0x0001e2000c101124 */
[----:B------:R-:W-:Y:S01]  /*8e90*/  IMAD.MOV.U32 R25, RZ, RZ, R23 ;  /* 0x000000ffff197224 */ /* 0x000fe200078e0017 */
[----:B------:R-:W-:Y:S06]  /*8ea0*/  BRA `(.L_x_25313) ;  /* 0x00000004002c7947 */ /* 0x000fec0003800000 */
.L_x_25336:
        /* <DEDUP_REMOVED lines=17> */
.L_x_25343:
[----:B------:R-:W-:-:S04]  /*8fc0*/  LOP3.LUT R3, R5, 0x80000000, RZ, 0xc0, !PT ;  /* 0x8000000005037812 */ /* 0x000fc800078ec0ff */
[----:B------:R-:W-:-:S04]  /*8fd0*/  SHF.R.U32.HI R3, RZ, 0x18, R3 ;  /* 0x00000018ff037819 */ /* 0x000fc80000011603 */
[----:B------:R-:W-:-:S04]  /*8fe0*/  LOP3.LUT R0, R0, R3, RZ, 0xfc, !PT ;  /* 0x0000000300007212 */ /* 0x000fc800078efcff */
[----:B------:R-:W-:-:S07]  /*8ff0*/  PRMT R4, R0, 0x7610, R4 ;  /* 0x0000761000047816 */ /* 0x000fce0000000004 */
.L_x_25342:
[----:B------:R-:W-:Y:S05]  /*9000*/  BSYNC B0 ;  /* 0x0000000000007941 */ /* 0x000fea0003800000 */
.L_x_25341:
[----:B------:R0:W-:Y:S01]  /*9010*/  STG.E.U8 desc[UR36][R8.64], R4 ;  /* 0x0000000408007986 */ /* 0x0001e2000c101124 */
[----:B------:R-:W-:Y:S01]  /*9020*/  IMAD.MOV.U32 R25, RZ, RZ, R23 ;  /* 0x000000ffff197224 */ /* 0x000fe200078e0017 */
[----:B------:R-:W-:Y:S06]  /*9030*/  BRA `(.L_x_25313) ;  /* 0x0000000000c87947 */ /* 0x000fec0003800000 */
.L_x_25335:
[----:B------:R-:W-:-:S13]  /*9040*/  ISETP.NE.AND P0, PT, R3, 0x1c, PT ;  /* 0x0000001c0300780c */ /* 0x000fda0003f05270 */
[----:B------:R-:W-:Y:S05]  /*9050*/  @!P0 BRA `(.L_x_25344) ;  /* 0x0000000000b48947 */ /* 0x000fea0003800000 */
[----:B------:R-:W-:-:S13]  /*9060*/  ISETP.NE.AND P0, PT, R3, 0x1d, PT ;  /* 0x0000001d0300780c */ /* 0x000fda0003f05270 */
[----:B------:R-:W-:Y:S05]  /*9070*/  @!P0 BRA `(.L_x_25345) ;  /* 0x0000000000948947 */ /* 0x000fea0003800000 */
[----:B------:R-:W-:-:S13]  /*9080*/  ISETP.NE.AND P0, PT, R3, 0x2c, PT ;  /* 0x0000002c0300780c */ /* 0x000fda0003f05270 */
[----:B------:R-:W-:Y:S05]  /*9090*/  @P0 BRA `(.L_x_25318) ;  /* 0x0000000000440947 */ /* 0x000fea0003800000 */
[----:B------:R-:W0:Y:S01]  /*90a0*/  I2F.S16 R0, R0 ;  /* 0x0000000000007306 */ /* 0x000e220000101400 */
[----:B------:R-:W-:Y:S01]  /*90b0*/  IMAD.MOV.U32 R25, RZ, RZ, R23 ;  /* 0x000000ffff197224 */ /* 0x000fe200078e0017 */
        /* <DEDUP_REMOVED lines=10> */
[----:B------:R-:W-:-:S13]  /*9160*/  @P2 PLOP3.LUT P0, PT, P1, PT, PT, 0x80, 0x0 ;  /* 0x000000000000281c */ /* 0x000fda0000f0f070 */
[----:B------:R-:W-:-:S04]  /*9170*/  @!P0 IMAD.MOV R0, RZ, RZ, R4 ;  /* 0x000000ffff008224 */ /* 0x000fc800078e0204 */
[----:B------:R-:W-:-:S05]  /*9180*/  @P2 IMAD.MOV.U32 R3, RZ, RZ, R0 ;  /* 0x000000ffff032224 */ /* 0x000fca00078e0000 */
[----:B------:R0:W-:Y:S01]  /*9190*/  STG.E.U8 desc[UR36][R8.64], R3 ;  /* 0x0000000308007986 */ /* 0x0001e2000c101124 */
[----:B------:R-:W-:Y:S05]  /*91a0*/  BRA `(.L_x_25313) ;  /* 0x00000000006c7947 */ /* 0x000fea0003800000 */
.L_x_25318:
        /* <DEDUP_REMOVED lines=16> */
.L_x_25346:
[----:B------:R-:W-:Y:S01]  /*92b0*/  IMAD.MOV.U32 R25, RZ, RZ, R23 ;  /* 0x000000ffff197224 */ /* 0x000fe200078e0017 */
[----:B------:R-:W-:Y:S06]  /*92c0*/  BRA `(.L_x_25313) ;  /* 0x0000000000247947 */ /* 0x000fec0003800000 */
.L_x_25345:
[----:B------:R-:W-:Y:S01]  /*92d0*/  PRMT R0, R0, 0x9910, RZ ;  /* 0x0000991000007816 */ /* 0x000fe200000000ff */
[----:B------:R-:W-:-:S04]  /*92e0*/  IMAD.MOV.U32 R25, RZ, RZ, R23 ;  /* 0x000000ffff197224 */ /* 0x000fc800078e0017 */
[----:B------:R-:W-:-:S05]  /*92f0*/  IMAD.MOV.U32 R4, RZ, RZ, R0 ;  /* 0x000000ffff047224 */ /* 0x000fca00078e0000 */
[----:B------:R-:W-:-:S05]  /*9300*/  SHF.R.S32.HI R5, RZ, 0x1f, R4 ;  /* 0x0000001fff057819 */ /* 0x000fca0000011404 */
[----:B------:R0:W-:Y:S01]  /*9310*/  STG.E.64 desc[UR36][R8.64], R4 ;  /* 0x0000000408007986 */ /* 0x0001e2000c101b24 */
[----:B------:R-:W-:Y:S05]  /*9320*/  BRA `(.L_x_25313) ;  /* 0x00000000000c7947 */ /* 0x000fea0003800000 */
.L_x_25344:
[----:B------:R-:W-:Y:S01]  /*9330*/  PRMT R3, R0, 0x9910, RZ ;  /* 0x0000991000037816 */ /* 0x000fe200000000ff */
[----:B------:R-:W-:-:S04]  /*9340*/  IMAD.MOV.U32 R25, RZ, RZ, R23 ;  /* 0x000000ffff197224 */ /* 0x000fc800078e0017 */
[----:B------:R0:W-:Y:S03]  /*9350*/  STG.E desc[UR36][R8.64], R3 ;  /* 0x0000000308007986 */ /* 0x0001e6000c101924 */
.L_x_25313:
[----:B------:R-:W-:Y:S05]  /*9360*/  BSYNC B6 ;  /* 0x0000000000067941 */ /* 0x000fea0003800000 */
.L_x_25312:
[----:B------:R-:W-:Y:S01]  /*9370*/  ISETP.GE.AND P0, PT, R25, R16, PT ;  /* 0x000000101900720c */ /* 0x000fe20003f06270 */
[----:B------:R-:W-:-:S12]  /*9380*/  BSSY B6, `(.L_x_25347) ;  /* 0x00001e4000067945 */ /* 0x000fd80003800000 */
        /* <DEDUP_REMOVED lines=19> */
[----:B-----5:R0:W-:Y:S01]  /*94c0*/  STG.E.U8 desc[UR36][R8.64], R22 ;  /* 0x0000001608007986 */ /* 0x0201e2000c101124 */
[----:B------:R-:W-:Y:S05]  /*94d0*/  BRA `(.L_x_25354) ;  /* 0x0000000c006c7947 */ /* 0x000fea0003800000 */
.L_x_25352:
[----:B-----5:R0:W-:Y:S01]  /*94e0*/  STG.E.U8 desc[UR36][R8.64], R22 ;  /* 0x0000001608007986 */ /* 0x0201e2000c101124 */
[----:B------:R-:W-:Y:S05]  /*94f0*/  BRA `(.L_x_25354) ;  /* 0x0000000c00647947 */ /* 0x000fea0003800000 */
.L_x_25351:
[----:B------:R-:W-:-:S13]  /*9500*/  ISETP.NE.AND P0, PT, R0, 0x2, PT ;  /* 0x000000020000780c */ /* 0x000fda0003f05270 */
[----:B------:R-:W-:Y:S05]  /*9510*/  @!P0 BRA `(.L_x_25355) ;  /* 0x00000000002c8947 */ /* 0x000fea0003800000 */
[----:B------:R-:W-:-:S13]  /*9520*/  ISETP.NE.AND P0, PT, R0, 0x3, PT ;  /* 0x000000030000780c */ /* 0x000fda0003f05270 */
[----:B------:R-:W-:Y:S05]  /*9530*/  @!P0 BRA `(.L_x_25356) ;  /* 0x0000000000188947 */ /* 0x000fea0003800000 */
[----:B------:R-:W-:-:S13]  /*9540*/  ISETP.NE.AND P0, PT, R0, 0x4, PT ;  /* 0x000000040000780c */ /* 0x000fda0003f05270 */
[----:B------:R-:W-:Y:S05]  /*9550*/  @P0 BRA `(.L_x_25353) ;  /* 0x0000000800f00947 */ /* 0x000fea0003800000 */
[----:B-----5:R-:W-:-:S04]  /*9560*/  PRMT R4, R22, 0x9910, RZ ;  /* 0x0000991016047816 */ /* 0x020fc800000000ff */
[----:B------:R-:W-:-:S05]  /*9570*/  SHF.R.S32.HI R5, RZ, 0x1f, R4 ;  /* 0x0000001fff057819 */ /* 0x000fca0000011404 */
[----:B------:R0:W-:Y:S01]  /*9580*/  STG.E.64 desc[UR36][R8.64], R4 ;  /* 0x0000000408007986 */ /* 0x0001e2000c101b24 */
[----:B------:R-:W-:Y:S05]  /*9590*/  BRA `(.L_x_25354) ;  /* 0x0000000c003c7947 */ /* 0x000fea0003800000 */
.L_x_25356:
[----:B-----5:R-:W-:-:S05]  /*95a0*/  PRMT R3, R22, 0x9910, RZ ;  /* 0x0000991016037816 */ /* 0x020fca00000000ff */
[----:B------:R0:W-:Y:S01]  /*95b0*/  STG.E desc[UR36][R8.64], R3 ;  /* 0x0000000308007986 */ /* 0x0001e2000c101924 */
[----:B------:R-:W-:Y:S05]  /*95c0*/  BRA `(.L_x_25354) ;  /* 0x0000000c00307947 */ /* 0x000fea0003800000 */
.L_x_25355:
[----:B-----5:R0:W-:Y:S01]  /*95d0*/  STG.E.U16 desc[UR36][R8.64], R22 ;  /* 0x0000001608007986 */ /* 0x0201e2000c101524 */
[----:B------:R-:W-:Y:S05]  /*95e0*/  BRA `(.L_x_25354) ;  /* 0x0000000c00287947 */ /* 0x000fea0003800000 */
.L_x_25350:
[----:B------:R-:W-:-:S13]  /*95f0*/  ISETP.GT.AND P0, PT, R0, 0x6, PT ;  /* 0x000000060000780c */ /* 0x000fda0003f04270 */
[----:B------:R-:W-:Y:S05]  /*9600*/  @P0 BRA `(.L_x_25357) ;  /* 0x00000000002c0947 */ /* 0x000fea0003800000 */
[----:B------:R-:W-:-:S13]  /*9610*/  ISETP.NE.AND P0, PT, R0, 0x5, PT ;  /* 0x000000050000780c */ /* 0x000fda0003f05270 */
[----:B------:R-:W-:Y:S05]  /*9620*/  @!P0 BRA `(.L_x_25358) ;  /* 0x0000000000148947 */ /* 0x000fea0003800000 */
[----:B------:R-:W-:-:S13]  /*9630*/  ISETP.NE.AND P0, PT, R0, 0x6, PT ;  /* 0x000000060000780c */ /* 0x000fda0003f05270 */
[----:B------:R-:W-:Y:S05]  /*9640*/  @P0 BRA `(.L_x_25353) ;  /* 0x0000000800b40947 */ /* 0x000fea0003800000 */
[----:B-----5:R-:W0:Y:S02]  /*9650*/  I2F.S16 R3, R22 ;  /* 0x0000001600037306 */ /* 0x020e240000101400 */
[----:B0-----:R1:W-:Y:S01]  /*9660*/  STG.E desc[UR36][R8.64], R3 ;  /* 0x0000000308007986 */ /* 0x0013e2000c101924 */
[----:B------:R-:W-:Y:S05]  /*9670*/  BRA `(.L_x_25354) ;  /* 0x0000000c00047947 */ /* 0x000fea0003800000 */
.L_x_25358:
[----:B-----5:R-:W0:Y:S02]  /*9680*/  I2F.S16 R0, R22 ;  /* 0x0000001600007306 */ /* 0x020e240000101400 */
[----:B0-----:R-:W-:-:S05]  /*9690*/  F2FP.F16.F32.PACK_AB R0, RZ, R0 ;  /* 0x00000000ff00723e */ /* 0x001fca00000000ff */
[----:B------:R0:W-:Y:S01]  /*96a0*/  STG.E.U16 desc[UR36][R8.64], R0 ;  /* 0x0000000008007986 */ /* 0x0001e2000c101524 */
[----:B------:R-:W-:Y:S05]  /*96b0*/  BRA `(.L_x_25354) ;  /* 0x0000000800f47947 */ /* 0x000fea0003800000 */
.L_x_25357:
[----:B------:R-:W-:-:S13]  /*96c0*/  ISETP.NE.AND P0, PT, R0, 0x7, PT ;  /* 0x000000070000780c */ /* 0x000fda0003f05270 */
[----:B------:R-:W-:Y:S05]  /*96d0*/  @!P0 BRA `(.L_x_25359) ;  /* 0x0000000000348947 */ /* 0x000fea0003800000 */
[----:B------:R-:W-:-:S13]  /*96e0*/  ISETP.NE.AND P0, PT, R0, 0x8, PT ;  /* 0x000000080000780c */ /* 0x000fda0003f05270 */
[----:B------:R-:W-:Y:S05]  /*96f0*/  @!P0 BRA `(.L_x_25360) ;  /* 0x0000000000188947 */ /* 0x000fea0003800000 */
[----:B------:R-:W-:-:S13]  /*9700*/  ISETP.NE.AND P0, PT, R0, 0x9, PT ;  /* 0x000000090000780c */ /* 0x000fda0003f05270 */
[----:B------:R-:W-:Y:S05]  /*9710*/  @P0 BRA `(.L_x_25353) ;  /* 0x0000000800800947 */ /* 0x000fea0003800000 */
[----:B-----5:R-:W0:Y:S01]  /*9720*/  I2F.S16 R22, R22 ;  /* 0x0000001600167306 */ /* 0x020e220000101400 */
[----:B------:R-:W-:-:S05]  /*9730*/  IMAD.MOV.U32 R23, RZ, RZ, RZ ;  /* 0x000000ffff177224 */ /* 0x000fca00078e00ff */
[----:B0-----:R2:W-:Y:S01]  /*9740*/  STG.E.64 desc[UR36][R8.64], R22 ;  /* 0x0000001608007986 */ /* 0x0015e2000c101b24 */
[----:B------:R-:W-:Y:S05]  /*9750*/  BRA `(.L_x_25354) ;  /* 0x0000000800cc7947 */ /* 0x000fea0003800000 */
.L_x_25360:
[----:B-----5:R-:W0:Y:S02]  /*9760*/  I2F.S16 R22, R22 ;  /* 0x0000001600167306 */ /* 0x020e240000101400 */
[----:B0-----:R-:W-:-:S04]  /*9770*/  F2FP.F16.F32.PACK_AB R3, RZ, R22 ;  /* 0x00000016ff03723e */ /* 0x001fc800000000ff */
[----:B------:R-:W-:-:S05]  /*9780*/  PRMT R3, R3, 0x5410, RZ ;  /* 0x0000541003037816 */ /* 0x000fca00000000ff */
[----:B------:R3:W-:Y:S01]  /*9790*/  STG.E desc[UR36][R8.64], R3 ;  /* 0x0000000308007986 */ /* 0x0007e2000c101924 */
[----:B------:R-:W-:Y:S05]  /*97a0*/  BRA `(.L_x_25354) ;  /* 0x0000000800b87947 */ /* 0x000fea0003800000 */
.L_x_25359:
[----:B-----5:R-:W0:Y:S02]  /*97b0*/  I2F.F64.S16 R22, R22 ;  /* 0x0000001600167312 */ /* 0x020e240000101c00 */
[----:B0-----:R4:W-:Y:S01]  /*97c0*/  STG.E.64 desc[UR36][R8.64], R22 ;  /* 0x0000001608007986 */ /* 0x0019e2000c101b24 */
[----:B------:R-:W-:Y:S05]  /*97d0*/  BRA `(.L_x_25354) ;  /* 0x0000000800ac7947 */ /* 0x000fea0003800000 */
.L_x_25349:
        /* <DEDUP_REMOVED lines=8> */
[----:B-----5:R-:W-:-:S04]  /*9860*/  PRMT R0, R22, 0x9910, RZ ;  /* 0x0000991016007816 */ /* 0x020fc800000000ff */
[----:B------:R-:W-:-:S04]  /*9870*/  ISETP.NE.AND P0, PT, R0, RZ, PT ;  /* 0x000000ff0000720c */ /* 0x000fc80003f05270 */
[----:B------:R-:W-:-:S05]  /*9880*/  SEL R3, RZ, 0x1, !P0 ;  /* 0x00000001ff037807 */ /* 0x000fca0004000000 */
[----:B------:R0:W-:Y:S01]  /*9890*/  STG.E.U8 desc[UR36][R8.64], R3 ;  /* 0x0000000308007986 */ /* 0x0001e2000c101124 */
[----:B------:R-:W-:Y:S05]  /*98a0*/  BRA `(.L_x_25354) ;  /* 0x0000000800787947 */ /* 0x000fea0003800000 */
.L_x_25363:
[----:B-----5:R-:W0:Y:S01]  /*98b0*/  I2F.F64.S16 R4, R22 ;  /* 0x0000001600047312 */ /* 0x020e220000101c00 */
[----:B------:R-:W-:-:S05]  /*98c0*/  CS2R R6, SRZ ;  /* 0x0000000000067805 */ /* 0x000fca000001ff00 */
[----:B0-----:R0:W-:Y:S01]  /*98d0*/  STG.E.128 desc[UR36][R8.64], R4 ;  /* 0x0000000408007986 */ /* 0x0011e2000c101d24 */
[----:B------:R-:W-:Y:S05]  /*98e0*/  BRA `(.L_x_25354) ;  /* 0x0000000800687947 */ /* 0x000fea0003800000 */
.L_x_25362:
[----:B------:R-:W-:-:S13]  /*98f0*/  ISETP.NE.AND P0, PT, R0, 0xf, PT ;  /* 0x0000000f0000780c */ /* 0x000fda0003f05270 */
[----:B------:R-:W-:Y:S05]  /*9900*/  @!P0 BRA `(.L_x_25364) ;  /* 0x0000000000b48947 */ /* 0x000fea0003800000 */
[----:B------:R-:W-:-:S13]  /*9910*/  ISETP.NE.AND P0, PT, R0, 0x17, PT ;  /* 0x000000170000780c */ /* 0x000fda0003f05270 */
[----:B------:R-:W-:Y:S05]  /*9920*/  @!P0 BRA `(.L_x_25365) ;  /* 0x0000000000548947 */ /* 0x000fea0003800000 */
[----:B------:R-:W-:-:S13]  /*9930*/  ISETP.NE.AND P0, PT, R0, 0x18, PT ;  /* 0x000000180000780c */ /* 0x000fda0003f05270 */
[----:B------:R-:W-:Y:S05]  /*9940*/  @P0 BRA `(.L_x_25353) ;  /* 0x0000000400f40947 */ /* 0x000fea0003800000 */
[----:B-----5:R-:W0:Y:S01]  /*9950*/  I2F.S16 R7, R22 ;  /* 0x0000001600077306 */ /* 0x020e220000101400 */
        /* <DEDUP_REMOVED lines=14> */
.L_x_25367:
[----:B------:R-:W-:Y:S05]  /*9a40*/  BSYNC B0 ;  /* 0x0000000000007941 */ /* 0x000fea0003800000 */
.L_x_25366:
[----:B------:R-:W-:-:S05]  /*9a50*/  LOP3.LUT R5, R0, R5, RZ, 0xfc, !PT ;  /* 0x0000000500057212 */ /* 0x000fca00078efcff */
[----:B------:R0:W-:Y:S01]  /*9a60*/  STG.E.U8 desc[UR36][R8.64], R5 ;  /* 0x0000000508007986 */ /* 0x0001e2000c101124 */
[----:B------:R-:W-:Y:S05]  /*9a70*/  BRA `(.L_x_25354) ;  /* 0x0000000800047947 */ /* 0x000fea0003800000 */
.L_x_25365:
[----:B-----5:R-:W0:Y:S01]  /*9a80*/  I2F.S16 R5, R22 ;  /* 0x0000001600057306 */ /* 0x020e220000101400 */
        /* <DEDUP_REMOVED lines=12> */
.L_x_25369:
[----:B------:R-:W-:Y:S01]  /*9b50*/  IMAD.MOV.U32 R0, RZ, RZ, 0x7f ;  /* 0x0000007fff007424 */ /* 0x000fe200078e00ff */
[----:B------:R-:W-:-:S04]  /*9b60*/  ISETP.GT.U32.AND P0, PT, R3, 0x7f800000, PT ;  /* 0x7f8000000300780c */ /* 0x000fc80003f04070 */
[----:B------:R-:W-:-:S09]  /*9b70*/  SEL R0, R0, 0x7c, P0 ;  /* 0x0000007c00007807 */ /* 0x000fd20000000000 */
.L_x_25370:
[----:B------:R-:W-:Y:S05]  /*9b80*/  BSYNC B0 ;  /* 0x0000000000007941 */ /* 0x000fea0003800000 */
.L_x_25368:
[----:B------:R-:W-:-:S04]  /*9b90*/  LOP3.LUT R3, R5, 0x80000000, RZ, 0xc0, !PT ;  /* 0x8000000005037812 */ /* 0x000fc800078ec0ff */
[----:B------:R-:W-:-:S04]  /*9ba0*/  SHF.R.U32.HI R3, RZ, 0x18, R3 ;  /* 0x00000018ff037819 */ /* 0x000fc80000011603 */
[----:B------:R-:W-:-:S05]  /*9bb0*/  LOP3.LUT R3, R0, R3, RZ, 0xfc, !PT ;  /* 0x0000000300037212 */ /* 0x000fca00078efcff */
[----:B------:R0:W-:Y:S01]  /*9bc0*/  STG.E.U8 desc[UR36][R8.64], R3 ;  /* 0x0000000308007986 */ /* 0x0001e2000c101124 */
[----:B------:R-:W-:Y:S05]  /*9bd0*/  BRA `(.L_x_25354) ;  /* 0x0000000400ac7947 */ /* 0x000fea0003800000 */
.L_x_25364:
[----:B-----5:R-:W0:Y:S02]  /*9be0*/  I2F.S16 R0, R22 ;  /* 0x0000001600007306 */ /* 0x020e240000101400 */
[----:B0-----:R-:W-:-:S05]  /*9bf0*/  F2FP.BF16.F32.PACK_AB R0, RZ, R0 ;  /* 0x00000000ff00723e */ /* 0x001fca00000010ff */
[----:B------:R0:W-:Y:S01]  /*9c00*/  STG.E.U16 desc[UR36][R8.64], R0 ;  /* 0x0000000008007986 */ /* 0x0001e2000c101524 */
[----:B------:R-:W-:Y:S05]  /*9c10*/  BRA `(.L_x_25354) ;  /* 0x00000004009c7947 */ /* 0x000fea0003800000 */
.L_x_25361:
        /* <DEDUP_REMOVED lines=8> */
[----:B-----5:R0:W-:Y:S01]  /*9ca0*/  STG.E.U16 desc[UR36][R8.64], R22 ;  /* 0x0000001608007986 */ /* 0x0201e2000c101524 */
[----:B------:R-:W-:Y:S05]  /*9cb0*/  BRA `(.L_x_25354) ;  /* 0x0000000400747947 */ /* 0x000fea0003800000 */
.L_x_25373:
[----:B-----5:R-:W0:Y:S01]  /*9cc0*/  I2F.S16 R5, R22 ;  /* 0x0000001600057306 */ /* 0x020e220000101400 */
        /* <DEDUP_REMOVED lines=16> */
.L_x_25376:
[----:B------:R-:W-:-:S04]  /*9dd0*/  LOP3.LUT R3, R5, 0x80000000, RZ, 0xc0, !PT ;  /* 0x8000000005037812 */ /* 0x000fc800078ec0ff */
[----:B------:R-:W-:-:S04]  /*9de0*/  SHF.R.U32.HI R3, RZ, 0x18, R3 ;  /* 0x00000018ff037819 */ /* 0x000fc80000011603 */
[----:B------:R-:W-:-:S04]  /*9df0*/  LOP3.LUT R0, R0, R3, RZ, 0xfc, !PT ;  /* 0x0000000300007212 */ /* 0x000fc800078efcff */
[----:B------:R-:W-:-:S07]  /*9e00*/  PRMT R4, R0, 0x7610, R4 ;  /* 0x0000761000047816 */ /* 0x000fce0000000004 */
.L_x_25375:
[----:B------:R-:W-:Y:S05]  /*9e10*/  BSYNC B0 ;  /* 0x0000000000007941 */ /* 0x000fea0003800000 */
.L_x_25374:
[----:B------:R0:W-:Y:S01]  /*9e20*/  STG.E.U8 desc[UR36][R8.64], R4 ;  /* 0x0000000408007986 */ /* 0x0001e2000c101124 */
[----:B------:R-:W-:Y:S05]  /*9e30*/  BRA `(.L_x_25354) ;  /* 0x0000000400147947 */ /* 0x000fea0003800000 */
.L_x_25372:
        /* <DEDUP_REMOVED lines=17> */
.L_x_25379:
[----:B------:R-:W-:-:S04]  /*9f50*/  LOP3.LUT R3, R5, 0x80000000, RZ, 0xc0, !PT ;  /* 0x8000000005037812 */ /* 0x000fc800078ec0ff */
[----:B------:R-:W-:-:S04]  /*9f60*/  SHF.R.U32.HI R3, RZ, 0x18, R3 ;  /* 0x00000018ff037819 */ /* 0x000fc80000011603 */
[----:B------:R-:W-:-:S04]  /*9f70*/  LOP3.LUT R0, R0, R3, RZ, 0xfc, !PT ;  /* 0x0000000300007212 */ /* 0x000fc800078efcff */
[----:B------:R-:W-:-:S07]  /*9f80*/  PRMT R4, R0, 0x7610, R4 ;  /* 0x0000761000047816 */ /* 0x000fce0000000004 */
.L_x_25378:
[----:B------:R-:W-:Y:S05]  /*9f90*/  BSYNC B0 ;  /* 0x0000000000007941 */ /* 0x000fea0003800000 */
.L_x_25377:
[----:B------:R0:W-:Y:S01]  /*9fa0*/  STG.E.U8 desc[UR36][R8.64], R4 ;  /* 0x0000000408007986 */ /* 0x0001e2000c101124 */
[----:B------:R-:W-:Y:S05]  /*9fb0*/  BRA `(.L_x_25354) ;  /* 0x0000000000b47947 */ /* 0x000fea0003800000 */
.L_x_25371:
[----:B------:R-:W-:-:S13]  /*9fc0*/  ISETP.NE.AND P0, PT, R0, 0x1c, PT ;  /* 0x0000001c0000780c */ /* 0x000fda0003f05270 */
[----:B------:R-:W-:Y:S05]  /*9fd0*/  @!P0 BRA `(.L_x_25380) ;  /* 0x0000000000a48947 */ /* 0x000fea0003800000 */
[----:B------:R-:W-:-:S13]  /*9fe0*/  ISETP.NE.AND P0, PT, R0, 0x1d, PT ;  /* 0x0000001d0000780c */ /* 0x000fda0003f05270 */
[----:B------:R-:W-:Y:S05]  /*9ff0*/  @!P0 BRA `(.L_x_25381) ;  /* 0x00000000008c8947 */ /* 0x000fea0003800000 */
[----:B------:R-:W-:-:S13]  /*a000*/  ISETP.NE.AND P0, PT, R0, 0x2c, PT ;  /* 0x0000002c0000780c */ /* 0x000fda0003f05270 */
[----:B------:R-:W-:Y:S05]  /*a010*/  @P0 BRA `(.L_x_25353) ;  /* 0x0000000000400947 */ /* 0x000fea0003800000 */
[----:B-----5:R-:W0:Y:S02]  /*a020*/  I2F.S16 R22, R22 ;  /* 0x0000001600167306 */ /* 0x020e240000101400 */
        /* <DEDUP_REMOVED lines=15> */
.L_x_25353:
        /* <DEDUP_REMOVED lines=16> */
.L_x_25382:
[----:B------:R-:W-:Y:S05]  /*a220*/  BRA `(.L_x_25354) ;  /* 0x0000000000187947 */ /* 0x000fea0003800000 */
.L_x_25381:
[----:B-----5:R-:W-:-:S04]  /*a230*/  PRMT R4, R22, 0x9910, RZ ;  /* 0x0000991016047816 */ /* 0x020fc800000000ff */
[----:B------:R-:W-:-:S05]  /*a240*/  SHF.R.S32.HI R5, RZ, 0x1f, R4 ;  /* 0x0000001fff057819 */ /* 0x000fca0000011404 */
[----:B------:R0:W-:Y:S01]  /*a250*/  STG.E.64 desc[UR36][R8.64], R4 ;  /* 0x0000000408007986 */ /* 0x0001e2000c101b24 */
[----:B------:R-:W-:Y:S05]  /*a260*/  BRA `(.L_x_25354) ;  /* 0x0000000000087947 */ /* 0x000fea0003800000 */
.L_x_25380:
[----:B-----5:R-:W-:-:S05]  /*a270*/  PRMT R3, R22, 0x9910, RZ ;  /* 0x0000991016037816 */ /* 0x020fca00000000ff */
[----:B------:R0:W-:Y:S02]  /*a280*/  STG.E desc[UR36][R8.64], R3 ;  /* 0x0000000308007986 */ /* 0x0001e4000c101924 */
.L_x_25354:
        /* <DEDUP_REMOVED lines=23> */
.L_x_25386:
[----:B------:R0:W-:Y:S01]  /*a400*/  STG.E.U8 desc[UR36][R8.64], R18 ;  /* 0x0000001208007986 */ /* 0x0001e2000c101124 */
[----:B------:R-:W-:Y:S05]  /*a410*/  BRA `(.L_x_25388) ;  /* 0x0000000c00647947 */ /* 0x000fea0003800000 */
.L_x_25385:
        /* <DEDUP_REMOVED lines=8> */
[----:B------:R0:W-:Y:S01]  /*a4a0*/  STG.E.64 desc[UR36][R8.64], R4 ;  /* 0x0000000408007986 */ /* 0x0001e2000c101b24 */
[----:B------:R-:W-:Y:S05]  /*a4b0*/  BRA `(.L_x_25388) ;  /* 0x0000000c003c7947 */ /* 0x000fea0003800000 */
.L_x_25390:
[----:B------:R-:W-:-:S05]  /*a4c0*/  PRMT R3, R18, 0x9910, RZ ;  /* 0x0000991012037816 */ /* 0x000fca00000000ff */
[----:B------:R0:W-:Y:S01]  /*a4d0*/  STG.E desc[UR36][R8.64], R3 ;  /* 0x0000000308007986 */ /* 0x0001e2000c101924 */
[----:B------:R-:W-:Y:S05]  /*a4e0*/  BRA `(.L_x_25388) ;  /* 0x0000000c00307947 */ /* 0x000fea0003800000 */
.L_x_25389:
[----:B------:R0:W-:Y:S01]  /*a4f0*/  STG.E.U16 desc[UR36][R8.64], R18 ;  /* 0x0000001208007986 */ /* 0x0001e2000c101524 */
[----:B------:R-:W-:Y:S05]  /*a500*/  BRA `(.L_x_25388) ;  /* 0x0000000c00287947 */ /* 0x000fea0003800000 */
.L_x_25384:
        /* <DEDUP_REMOVED lines=9> */
.L_x_25392:
[----:B------:R-:W0:Y:S02]  /*a5a0*/  I2F.S16 R0, R18 ;  /* 0x0000001200007306 */ /* 0x000e240000101400 */
[----:B0-----:R-:W-:-:S05]  /*a5b0*/  F2FP.F16.F32.PACK_AB R0, RZ, R0 ;  /* 0x00000000ff00723e */ /* 0x001fca00000000ff */
[----:B------:R4:W-:Y:S01]  /*a5c0*/  STG.E.U16 desc[UR36][R8.64], R0 ;  /* 0x0000000008007986 */ /* 0x0009e2000c101524 */
[----:B------:R-:W-:Y:S05]  /*a5d0*/  BRA `(.L_x_25388) ;  /* 0x0000000800f47947 */ /* 0x000fea0003800000 */
.L_x_25391:
        /* <DEDUP_REMOVED lines=10> */
.L_x_25394:
[----:B------:R-:W0:Y:S02]  /*a680*/  I2F.S16 R18, R18 ;  /* 0x0000001200127306 */ /* 0x000e240000101400 */
[----:B0-----:R-:W-:-:S04]  /*a690*/  F2FP.F16.F32.PACK_AB R3, RZ, R18 ;  /* 0x00000012ff03723e */ /* 0x001fc800000000ff */
[----:B------:R-:W-:-:S05]  /*a6a0*/  PRMT R3, R3, 0x5410, RZ ;  /* 0x0000541003037816 */ /* 0x000fca00000000ff */
[----:B------:R2:W-:Y:S01]  /*a6b0*/  STG.E desc[UR36][R8.64], R3 ;  /* 0x0000000308007986 */ /* 0x0005e2000c101924 */
[----:B------:R-:W-:Y:S05]  /*a6c0*/  BRA `(.L_x_25388) ;  /* 0x0000000800b87947 */ /* 0x000fea0003800000 */
.L_x_25393:
[----:B------:R-:W0:Y:S02]  /*a6d0*/  I2F.F64.S16 R4, R18 ;  /* 0x0000001200047312 */ /* 0x000e240000101c00 */
[----:B0-----:R0:W-:Y:S01]  /*a6e0*/  STG.E.64 desc[UR36][R8.64], R4 ;  /* 0x0000000408007986 */ /* 0x0011e2000c101b24 */
[----:B------:R-:W-:Y:S05]  /*a6f0*/  BRA `(.L_x_25388) ;  /* 0x0000000800ac7947 */ /* 0x000fea0003800000 */
.L_x_25383:
        /* <DEDUP_REMOVED lines=13> */
.L_x_25397:
[----:B------:R-:W0:Y:S01]  /*a7d0*/  I2F.F64.S16 R4, R18 ;  /* 0x0000001200047312 */ /* 0x000e220000101c00 */
[----:B------:R-:W-:-:S05]  /*a7e0*/  CS2R R6, SRZ ;  /* 0x0000000000067805 */ /* 0x000fca000001ff00 */
[----:B0-----:R0:W-:Y:S01]  /*a7f0*/  STG.E.128 desc[UR36][R8.64], R4 ;  /* 0x0000000408007986 */ /* 0x0011e2000c101d24 */
[----:B------:R-:W-:Y:S05]  /*a800*/  BRA `(.L_x_25388) ;  /* 0x0000000800687947 */ /* 0x000fea0003800000 */
.L_x_25396:
        /* <DEDUP_REMOVED lines=21> */
.L_x_25401:
[----:B------:R-:W-:Y:S05]  /*a960*/  BSYNC B0 ;  /* 0x0000000000007941 */ /* 0x000fea0003800000 */
.L_x_25400:
[----:B------:R-:W-:-:S05]  /*a970*/  LOP3.LUT R5, R0, R5, RZ, 0xfc, !PT ;  /* 0x0000000500057212 */ /* 0x000fca00078efcff */
[----:B------:R0:W-:Y:S01]  /*a980*/  STG.E.U8 desc[UR36][R8.64], R5 ;  /* 0x0000000508007986 */ /* 0x0001e2000c101124 */
[----:B------:R-:W-:Y:S05]  /*a990*/  BRA `(.L_x_25388) ;  /* 0x0000000800047947 */ /* 0x000fea0003800000 */
.L_x_25399:
        /* <DEDUP_REMOVED lines=13> */
.L_x_25403:
[----:B------:R-:W-:Y:S01]  /*aa70*/  IMAD.MOV.U32 R0, RZ, RZ, 0x7f ;  /* 0x0000007fff007424 */ /* 0x000fe200078e00ff */
[----:B------:R-:W-:-:S04]  /*aa80*/  ISETP.GT.U32.AND P0, PT, R3, 0x7f800000, PT ;  /* 0x7f8000000300780c */ /* 0x000fc80003f04070 */
[----:B------:R-:W-:-:S09]  /*aa90*/  SEL R0, R0, 0x7c, P0 ;  /* 0x0000007c00007807 */ /* 0x000fd20000000000 */
.L_x_25404:
[----:B------:R-:W-:Y:S05]  /*aaa0*/  BSYNC B0 ;  /* 0x0000000000007941 */ /* 0x000fea0003800000 */
.L_x_25402:
[----:B------:R-:W-:-:S04]  /*aab0*/  LOP3.LUT R3, R5, 0x80000000, RZ, 0xc0, !PT ;  /* 0x8000000005037812 */ /* 0x000fc800078ec0ff */
[----:B------:R-:W-:-:S04]  /*aac0*/  SHF.R.U32.HI R3, RZ, 0x18, R3 ;  /* 0x00000018ff037819 */ /* 0x000fc80000011603 */
[----:B------:R-:W-:-:S05]  /*aad0*/  LOP3.LUT R3, R0, R3, RZ, 0xfc, !PT ;  /* 0x0000000300037212 */ /* 0x000fca00078efcff */
[----:B------:R0:W-:Y:S01]  /*aae0*/  STG.E.U8 desc[UR36][R8.64], R3 ;  /* 0x0000000308007986 */ /* 0x0001e2000c101124 */
[----:B------:R-:W-:Y:S05]  /*aaf0*/  BRA `(.L_x_25388) ;  /* 0x0000000400ac7947 */ /* 0x000fea0003800000 */
.L_x_25398:
[----:B------:R-:W0:Y:S02]  /*ab00*/  I2F.S16 R0, R18 ;  /* 0x0000001200007306 */ /* 0x000e240000101400 */
[----:B0-----:R-:W-:-:S05]  /*ab10*/  F2FP.BF16.F32.PACK_AB R0, RZ, R0 ;  /* 0x00000000ff00723e */ /* 0x001fca00000010ff */
[----:B------:R0:W-:Y:S01]  /*ab20*/  STG.E.U16 desc[UR36][R8.64], R0 ;  /* 0x0000000008007986 */ /* 0x0001e2000c101524 */
[----:B------:R-:W-:Y:S05]  /*ab30*/  BRA `(.L_x_25388) ;  /* 0x00000004009c7947 */ /* 0x000fea0003800000 */
.L_x_25395:
        /* <DEDUP_REMOVED lines=10> */
.L_x_25407:
        /* <DEDUP_REMOVED lines=17> */
.L_x_25410:
[----:B------:R-:W-:-:S04]  /*acf0*/  LOP3.LUT R3, R5, 0x80000000, RZ, 0xc0, !PT ;  /* 0x8000000005037812 */ /* 0x000fc800078ec0ff */
[----:B------:R-:W-:-:S04]  /*ad00*/  SHF.R.U32.HI R3, RZ, 0x18, R3 ;  /* 0x00000018ff037819 */ /* 0x000fc80000011603 */
[----:B------:R-:W-:-:S04]  /*ad10*/  LOP3.LUT R0, R0, R3, RZ, 0xfc, !PT ;  /* 0x0000000300007212 */ /* 0x000fc800078efcff */
[----:B------:R-:W-:-:S07]  /*ad20*/  PRMT R4, R0, 0x7610, R4 ;  /* 0x0000761000047816 */ /* 0x000fce0000000004 */
.L_x_25409:
[----:B------:R-:W-:Y:S05]  /*ad30*/  BSYNC B0 ;  /* 0x0000000000007941 */ /* 0x000fea0003800000 */
.L_x_25408:
[----:B------:R0:W-:Y:S01]  /*ad40*/  STG.E.U8 desc[UR36][R8.64], R4 ;  /* 0x0000000408007986 */ /* 0x0001e2000c101124 */
[----:B------:R-:W-:Y:S05]  /*ad50*/  BRA `(.L_x_25388) ;  /* 0x0000000400147947 */ /* 0x000fea0003800000 */
.L_x_25406:
        /* <DEDUP_REMOVED lines=17> */
.L_x_25413:
[----:B------:R-:W-:-:S04]  /*ae70*/  LOP3.LUT R3, R5, 0x80000000, RZ, 0xc0, !PT ;  /* 0x8000000005037812 */ /* 0x000fc800078ec0ff */
[----:B------:R-:W-:-:S04]  /*ae80*/  SHF.R.U32.HI R3, RZ, 0x18, R3 ;  /* 0x00000018ff037819 */ /* 0x000fc80000011603 */
[----:B------:R-:W-:-:S04]  /*ae90*/  LOP3.LUT R0, R0, R3, RZ, 0xfc, !PT ;  /* 0x0000000300007212 */ /* 0x000fc800078efcff */
[----:B------:R-:W-:-:S07]  /*aea0*/  PRMT R4, R0, 0x7610, R4 ;  /* 0x0000761000047816 */ /* 0x000fce0000000004 */
.L_x_25412:
[----:B------:R-:W-:Y:S05]  /*aeb0*/  BSYNC B0 ;  /* 0x0000000000007941 */ /* 0x000fea0003800000 */
.L_x_25411:
[----:B------:R0:W-:Y:S01]  /*aec0*/  STG.E.U8 desc[UR36][R8.64], R4 ;  /* 0x0000000408007986 */ /* 0x0001e2000c101124 */
[----:B------:R-:W-:Y:S05]  /*aed0*/  BRA `(.L_x_25388) ;  /* 0x0000000000b47947 */ /* 0x000fea0003800000 */
.L_x_25405:
        /* <DEDUP_REMOVED lines=22> */
.L_x_25387:
        /* <DEDUP_REMOVED lines=16> */
.L_x_25416:
[----:B------:R-:W-:Y:S05]  /*b140*/  BRA `(.L_x_25388) ;  /* 0x0000000000187947 */ /* 0x000fea0003800000 */
.L_x_25415:
[----:B------:R-:W-:-:S04]  /*b150*/  PRMT R4, R18, 0x9910, RZ ;  /* 0x0000991012047816 */ /* 0x000fc800000000ff */
[----:B------:R-:W-:-:S05]  /*b160*/  SHF.R.S32.HI R5, RZ, 0x1f, R4 ;  /* 0x0000001fff057819 */ /* 0x000fca0000011404 */
[----:B------:R0:W-:Y:S01]  /*b170*/  STG.E.64 desc[UR36][R8.64], R4 ;  /* 0x0000000408007986 */ /* 0x0001e2000c101b24 */
[----:B------:R-:W-:Y:S05]  /*b180*/  BRA `(.L_x_25388) ;  /* 0x0000000000087947 */ /* 0x000fea0003800000 */
.L_x_25414:
[----:B------:R-:W-:-:S05]  /*b190*/  PRMT R3, R18, 0x9910, RZ ;  /* 0x0000991012037816 */ /* 0x000fca00000000ff */
[----:B------:R0:W-:Y:S02]  /*b1a0*/  STG.E desc[UR36][R8.64], R3 ;  /* 0x0000000308007986 */ /* 0x0001e4000c101924 */
.L_x_25388:
[----:B------:R-:W-:-:S07]  /*b1b0*/  VIADD R25, R25, 0x80 ;  /* 0x0000008019197836 */ /* 0x000fce0000000000 */
.L_x_25348:
[----:B------:R-:W-:Y:S05]  /*b1c0*/  BSYNC B6 ;  /* 0x0000000000067941 */ /* 0x000fea0003800000 */
.L_x_25347:
[----:B------:R-:W-:-:S13]  /*b1d0*/  ISETP.GE.AND P0, PT, R25, R16, PT ;  /* 0x000000101900720c */ /* 0x000fda0003f06270 */
[----:B------:R-:W-:Y:S05]  /*b1e0*/  @P0 EXIT ;  /* 0x000000000000094d */ /* 0x000fea0003800000 */
[----:B012-4-:R-:W0:Y:S01]  /*b1f0*/  LDC.64 R4, c[0x0][0x218] ;  /* 0x00008600ff047b82 */ /* 0x017e220000000a00 */
[----:B------:R-:W-:Y:S01]  /*b200*/  PRMT R0, R17, 0x9910, RZ ;  /* 0x0000991011007816 */ /* 0x000fe200000000ff */
[----:B------:R-:W-:Y:S01]  /*b210*/  IMAD R2, R2, 0x200, R25 ;  /* 0x0000020002027824 */ /* 0x000fe200078e0219 */
[----:B------:R-:W-:Y:S02]  /*b220*/  ULDC UR4, c[0x0][0x244] ;  /* 0x0000910000047ab9 */ /* 0x000fe40000000800 */
[----:B------:R-:W-:Y:S01]  /*b230*/  ISETP.GT.AND P1, PT, R0, 0x9, PT ;  /* 0x000000090000780c */ /* 0x000fe20003f24270 */
[----:B---3--:R-:W-:-:S05]  /*b240*/  IMAD R3, R2, UR4, RZ ;  /* 0x0000000402037c24 */ /* 0x008fca000f8e02ff */
        /* <DEDUP_REMOVED lines=11> */
[----:B-----5:R-:W-:Y:S01]  /*b300*/  STG.E.U8 desc[UR36][R2.64], R19 ;  /* 0x0000001302007986 */ /* 0x020fe2000c101124 */
[----:B------:R-:W-:Y:S05]  /*b310*/  EXIT ;  /* 0x000000000000794d */ /* 0x000fea0003800000 */
.L_x_25420:
[----:B-----5:R-:W-:Y:S01]  /*b320*/  STG.E.U8 desc[UR36][R2.64], R19 ;  /* 0x0000001302007986 */ /* 0x020fe2000c101124 */
[----:B------:R-:W-:Y:S05]  /*b330*/  EXIT ;  /* 0x000000000000794d */ /* 0x000fea0003800000 */
.L_x_25419:
        /* <DEDUP_REMOVED lines=8> */
[----:B------:R-:W-:Y:S01]  /*b3c0*/  STG.E.64 desc[UR36][R2.64], R4 ;  /* 0x0000000402007986 */ /* 0x000fe2000c101b24 */
[----:B------:R-:W-:Y:S05]  /*b3d0*/  EXIT ;  /* 0x000000000000794d */ /* 0x000fea0003800000 */
.L_x_25423:
[----:B-----5:R-:W-:-:S05]  /*b3e0*/  PRMT R5, R19, 0x9910, RZ ;  /* 0x0000991013057816 */ /* 0x020fca00000000ff */
[----:B------:R-:W-:Y:S01]  /*b3f0*/  STG.E desc[UR36][R2.64], R5 ;  /* 0x0000000502007986 */ /* 0x000fe2000c101924 */
[----:B------:R-:W-:Y:S05]  /*b400*/  EXIT ;  /* 0x000000000000794d */ /* 0x000fea0003800000 */
.L_x_25422:
[----:B-----5:R-:W-:Y:S01]  /*b410*/  STG.E.U16 desc[UR36][R2.64], R19 ;  /* 0x0000001302007986 */ /* 0x020fe2000c101524 */
[----:B------:R-:W-:Y:S05]  /*b420*/  EXIT ;  /* 0x000000000000794d */ /* 0x000fea0003800000 */
.L_x_25418:
[----:B------:R-:W-:-:S13]  /*b430*/  ISETP.GT.AND P0, PT, R0, 0x6, PT ;  /* 0x000000060000780c */ /* 0x000fda0003f04270 */
[----:B------:R-:W-:Y:S05]  /*b440*/  @P0 BRA `(.L_x_25424) ;  /* 0x00000000002c0947 */ /* 0x000fea0003800000 */
[----:B------:R-:W-:-:S13]  /*b450*/  ISETP.NE.AND P0, PT, R0, 0x5, PT ;  /* 0x000000050000780c */ /* 0x000fda0003f05270 */
[----:B------:R-:W-:Y:S05]  /*b460*/  @!P0 BRA `(.L_x_25425) ;  /* 0x0000000000148947 */ /* 0x000fea0003800000 */
[----:B------:R-:W-:-:S13]  /*b470*/  ISETP.NE.AND P0, PT, R0, 0x6, PT ;  /* 0x000000060000780c */ /* 0x000fda0003f05270 */
[----:B------:R-:W-:Y:S05]  /*b480*/  @P0 BRA `(.L_x_25421) ;  /* 0x0000000800b40947 */ /* 0x000fea0003800000 */
[----:B-----5:R-:W0:Y:S02]  /*b490*/  I2F.S16 R19, R19 ;  /* 0x0000001300137306 */ /* 0x020e240000101400 */
[----:B0-----:R-:W-:Y:S01]  /*b4a0*/  STG.E desc[UR36][R2.64], R19 ;  /* 0x0000001302007986 */ /* 0x001fe2000c101924 */
[----:B------:R-:W-:Y:S05]  /*b4b0*/  EXIT ;  /* 0x000000000000794d */ /* 0x000fea0003800000 */
.L_x_25425:
[----:B-----5:R-:W0:Y:S02]  /*b4c0*/  I2F.S16 R0, R19 ;  /* 0x0000001300007306 */ /* 0x020e240000101400 */
[----:B0-----:R-:W-:-:S05]  /*b4d0*/  F2FP.F16.F32.PACK_AB R0, RZ, R0 ;  /* 0x00000000ff00723e */ /* 0x001fca00000000ff */
[----:B------:R-:W-:Y:S01]  /*b4e0*/  STG.E.U16 desc[UR36][R2.64], R0 ;  /* 0x0000000002007986 */ /* 0x000fe2000c101524 */
[----:B------:R-:W-:Y:S05]  /*b4f0*/  EXIT ;  /* 0x000000000000794d */ /* 0x000fea0003800000 */
.L_x_25424:
        /* <DEDUP_REMOVED lines=8> */
[----:B0-----:R-:W-:Y:S01]  /*b580*/  STG.E.64 desc[UR36][R2.64], R4 ;  /* 0x0000000402007986 */ /* 0x001fe2000c101b24 */
[----:B------:R-:W-:Y:S05]  /*b590*/  EXIT ;  /* 0x000000000000794d */ /* 0x000fea0003800000 */
.L_x_25427:
[----:B-----5:R-:W0:Y:S02]  /*b5a0*/  I2F.S16 R19, R19 ;  /* 0x0000001300137306 */ /* 0x020e240000101400 */
[----:B0-----:R-:W-:-:S04]  /*b5b0*/  F2FP.F16.F32.PACK_AB R5, RZ, R19 ;  /* 0x00000013ff05723e */ /* 0x001fc800000000ff */
[----:B------:R-:W-:-:S05]  /*b5c0*/  PRMT R5, R5, 0x5410, RZ ;  /* 0x0000541005057816 */ /* 0x000fca00000000ff */
[----:B------:R-:W-:Y:S01]  /*b5d0*/  STG.E desc[UR36][R2.64], R5 ;  /* 0x0000000502007986 */ /* 0x000fe2000c101924 */
[----:B------:R-:W-:Y:S05]  /*b5e0*/  EXIT ;  /* 0x000000000000794d */ /* 0x000fea0003800000 */
.L_x_25426:
[----:B-----5:R-:W0:Y:S02]  /*b5f0*/  I2F.F64.S16 R4, R19 ;  /* 0x0000001300047312 */ /* 0x020e240000101c00 */
[----:B0-----:R-:W-:Y:S01]  /*b600*/  STG.E.64 desc[UR36][R2.64], R4 ;  /* 0x0000000402007986 */ /* 0x001fe2000c101b24 */
[----:B------:R-:W-:Y:S05]  /*b610*/  EXIT ;  /* 0x000000000000794d */ /* 0x000fea0003800000 */
.L_x_25417:
        /* <DEDUP_REMOVED lines=11> */
[----:B------:R-:W-:Y:S01]  /*b6d0*/  STG.E.U8 desc[UR36][R2.64], R5 ;  /* 0x0000000502007986 */ /* 0x000fe2000c101124 */
[----:B------:R-:W-:Y:S05]  /*b6e0*/  EXIT ;  /* 0x000000000000794d */ /* 0x000fea0003800000 */
.L_x_25430:
[----:B-----5:R-:W0:Y:S01]  /*b6f0*/  I2F.F64.S16 R4, R19 ;  /* 0x0000001300047312 */ /* 0x020e220000101c00 */
[----:B------:R-:W-:-:S05]  /*b700*/  CS2R R6, SRZ ;  /* 0x0000000000067805 */ /* 0x000fca000001ff00 */
[----:B0-----:R-:W-:Y:S01]  /*b710*/  STG.E.128 desc[UR36][R2.64], R4 ;  /* 0x0000000402007986 */ /* 0x001fe2000c101d24 */
[----:B------:R-:W-:Y:S05]  /*b720*/  EXIT ;  /* 0x000000000000794d */ /* 0x000fea0003800000 */
.L_x_25429:
        /* <DEDUP_REMOVED lines=21> */
.L_x_25434:
[----:B------:R-:W-:Y:S05]  /*b880*/  BSYNC B0 ;  /* 0x0000000000007941 */ /* 0x000fea0003800000 */
.L_x_25433:
[----:B------:R-:W-:-:S05]  /*b890*/  LOP3.LUT R5, R0, R5, RZ, 0xfc, !PT ;  /* 0x0000000500057212 */ /* 0x000fca00078efcff */
[----:B------:R-:W-:Y:S01]  /*b8a0*/  STG.E.U8 desc[UR36][R2.64], R5 ;  /* 0x0000000502007986 */ /* 0x000fe2000c101124 */
[----:B------:R-:W-:Y:S05]  /*b8b0*/  EXIT ;  /* 0x000000000000794d */ /* 0x000fea0003800000 */
.L_x_25432:
        /* <DEDUP_REMOVED lines=13> */
.L_x_25436:
[----:B------:R-:W-:Y:S01]  /*b990*/  IMAD.MOV.U32 R0, RZ, RZ, 0x7f ;  /* 0x0000007fff007424 */ /* 0x000fe200078e00ff */
[----:B------:R-:W-:-:S04]  /*b9a0*/  ISETP.GT.U32.AND P0, PT, R4, 0x7f800000, PT ;  /* 0x7f8000000400780c */ /* 0x000fc80003f04070 */
[----:B------:R-:W-:-:S09]  /*b9b0*/  SEL R0, R0, 0x7c, P0 ;  /* 0x0000007c00007807 */ /* 0x000fd20000000000 */
.L_x_25437:
[----:B------:R-:W-:Y:S05]  /*b9c0*/  BSYNC B0 ;  /* 0x0000000000007941 */ /* 0x000fea0003800000 */
.L_x_25435:
[----:B------:R-:W-:-:S04]  /*b9d0*/  LOP3.LUT R4, R19, 0x80000000, RZ, 0xc0, !PT ;  /* 0x8000000013047812 */ /* 0x000fc800078ec0ff */
[----:B------:R-:W-:-:S04]  /*b9e0*/  SHF.R.U32.HI R5, RZ, 0x18, R4 ;  /* 0x00000018ff057819 */ /* 0x000fc80000011604 */
[----:B------:R-:W-:-:S05]  /*b9f0*/  LOP3.LUT R5, R0, R5, RZ, 0xfc, !PT ;  /* 0x0000000500057212 */ /* 0x000fca00078efcff */
[----:B------:R-:W-:Y:S01]  /*ba00*/  STG.E.U8 desc[UR36][R2.64], R5 ;  /* 0x0000000502007986 */ /* 0x000fe2000c101124 */
[----:B------:R-:W-:Y:S05]  /*ba10*/  EXIT ;  /* 0x000000000000794d */ /* 0x000fea0003800000 */
.L_x_25431:
[----:B-----5:R-:W0:Y:S02]  /*ba20*/  I2F.S16 R0, R19 ;  /* 0x0000001300007306 */ /* 0x020e240000101400 */
[----:B0-----:R-:W-:-:S05]  /*ba30*/  F2FP.BF16.F32.PACK_AB R0, RZ, R0 ;  /* 0x00000000ff00723e */ /* 0x001fca00000010ff */
[----:B------:R-:W-:Y:S01]  /*ba40*/  STG.E.U16 desc[UR36][R2.64], R0 ;  /* 0x0000000002007986 */ /* 0x000fe2000c101524 */
[----:B------:R-:W-:Y:S05]  /*ba50*/  EXIT ;  /* 0x000000000000794d */ /* 0x000fea0003800000 */
.L_x_25428:
        /* <DEDUP_REMOVED lines=8> */
[----:B-----5:R-:W-:Y:S01]  /*bae0*/  STG.E.U16 desc[UR36][R2.64], R19 ;  /* 0x0000001302007986 */ /* 0x020fe2000c101524 */
[----:B------:R-:W-:Y:S05]  /*baf0*/  EXIT ;  /* 0x000000000000794d */ /* 0x000fea0003800000 */
.L_x_25440:
        /* <DEDUP_REMOVED lines=17> */
.L_x_25443:
[----:B------:R-:W-:-:S04]  /*bc10*/  LOP3.LUT R0, R19, 0x80000000, RZ, 0xc0, !PT ;  /* 0x8000000013007812 */ /* 0x000fc800078ec0ff */
[----:B------:R-:W-:-:S04]  /*bc20*/  SHF.R.U32.HI R5, RZ, 0x18, R0 ;  /* 0x00000018ff057819 */ /* 0x000fc80000011600 */
[----:B------:R-:W-:-:S04]  /*bc30*/  LOP3.LUT R4, R4, R5, RZ, 0xfc, !PT ;  /* 0x0000000504047212 */ /* 0x000fc800078efcff */
[----:B------:R-:W-:-:S07]  /*bc40*/  PRMT R0, R4, 0x7610, R0 ;  /* 0x0000761004007816 */ /* 0x000fce0000000000 */
.L_x_25442:
[----:B------:R-:W-:Y:S05]  /*bc50*/  BSYNC B0 ;  /* 0x0000000000007941 */ /* 0x000fea0003800000 */
.L_x_25441:
[----:B------:R-:W-:Y:S01]  /*bc60*/  STG.E.U8 desc[UR36][R2.64], R0 ;  /* 0x0000000002007986 */ /* 0x000fe2000c101124 */
[----:B------:R-:W-:Y:S05]  /*bc70*/  EXIT ;  /* 0x000000000000794d */ /* 0x000fea0003800000 */
.L_x_25439:
        /* <DEDUP_REMOVED lines=17> */
.L_x_25446:
[----:B------:R-:W-:-:S04]  /*bd90*/  LOP3.LUT R0, R19, 0x80000000, RZ, 0xc0, !PT ;  /* 0x8000000013007812 */ /* 0x000fc800078ec0ff */
[----:B------:R-:W-:-:S04]  /*bda0*/  SHF.R.U32.HI R5, RZ, 0x18, R0 ;  /* 0x00000018ff057819 */ /* 0x000fc80000011600 */
[----:B------:R-:W-:-:S04]  /*bdb0*/  LOP3.LUT R4, R4, R5, RZ, 0xfc, !PT ;  /* 0x0000000504047212 */ /* 0x000fc800078efcff */
[----:B------:R-:W-:-:S07]  /*bdc0*/  PRMT R0, R4, 0x7610, R0 ;  /* 0x0000761004007816 */ /* 0x000fce0000000000 */
.L_x_25445:
[----:B------:R-:W-:Y:S05]  /*bdd0*/  BSYNC B0 ;  /* 0x0000000000007941 */ /* 0x000fea0003800000 */
.L_x_25444:
[----:B------:R-:W-:Y:S01]  /*bde0*/  STG.E.U8 desc[UR36][R2.64], R0 ;  /* 0x0000000002007986 */ /* 0x000fe2000c101124 */
[----:B------:R-:W-:Y:S05]  /*bdf0*/  EXIT ;  /* 0x000000000000794d */ /* 0x000fea0003800000 */
.L_x_25438:
        /* <DEDUP_REMOVED lines=22> */
.L_x_25421:
        /* <DEDUP_REMOVED lines=16> */
.L_x_25449:
[----:B------:R-:W-:Y:S05]  /*c060*/  EXIT ;  /* 0x000000000000794d */ /* 0x000fea0003800000 */
.L_x_25448:
[----:B-----5:R-:W-:-:S04]  /*c070*/  PRMT R4, R19, 0x9910, RZ ;  /* 0x0000991013047816 */ /* 0x020fc800000000ff */
[----:B------:R-:W-:-:S05]  /*c080*/  SHF.R.S32.HI R5, RZ, 0x1f, R4 ;  /* 0x0000001fff057819 */ /* 0x000fca0000011404 */
[----:B------:R-:W-:Y:S01]  /*c090*/  STG.E.64 desc[UR36][R2.64], R4 ;  /* 0x0000000402007986 */ /* 0x000fe2000c101b24 */
[----:B------:R-:W-:Y:S05]  /*c0a0*/  EXIT ;  /* 0x000000000000794d */ /* 0x000fea0003800000 */
.L_x_25447:
[----:B-----5:R-:W-:-:S05]  /*c0b0*/  PRMT R5, R19, 0x9910, RZ ;  /* 0x0000991013057816 */ /* 0x020fca00000000ff */
[----:B------:R-:W-:Y:S01]  /*c0c0*/  STG.E desc[UR36][R2.64], R5 ;  /* 0x0000000502007986 */ /* 0x000fe2000c101924 */
[----:B------:R-:W-:Y:S05]  /*c0d0*/  EXIT ;  /* 0x000000000000794d */ /* 0x000fea0003800000 */
.L_x_25450:
        /* <DEDUP_REMOVED lines=10> */
.L_x_37875:


//--------------------- .text._ZN2at6native18elementwise_kernelILi128ELi4EZNS0_22gpu_kernel_impl_nocastINS0_13BinaryFunctorIsssZZZNS0_15binary_internal21div_floor_kernel_cudaERNS_18TensorIteratorBaseEENKUlvE_clEvENKUlvE3_clEvEUlssE_EEEEvS6_RKT_EUliE_EEviT1_ --------------------------
	.section	.text._ZN2at6native18elementwise_kernelILi128ELi4EZNS0_22gpu_kernel_impl_nocastINS0_13BinaryFunctorIsssZZZNS0_15binary_internal21div_floor_kernel_cudaERNS_18TensorIteratorBaseEENKUlvE_clEvENKUlvE3_clEvEUlssE_EEEEvS6_RKT_EUliE_EEviT1_,"ax",@progbits
	.align	128
        .global         _ZN2at6native18elementwise_kernelILi128ELi4EZNS0_22gpu_kernel_impl_nocastINS0_13BinaryFunctorIsssZZZNS0_15binary_internal21div_floor_kernel_cudaERNS_18TensorIteratorBaseEENKUlvE_clEvENKUlvE3_clEvEUlssE_EEEEvS6_RKT_EUliE_EEviT1_
        .type           _ZN2at6native18elementwise_kernelILi128ELi4EZNS0_22gpu_kernel_impl_nocastINS0_13BinaryFunctorIsssZZZNS0_15binary_internal21div_floor_kernel_cudaERNS_18TensorIteratorBaseEENKUlvE_clEvENKUlvE3_clEvEUlssE_EEEEvS6_RKT_EUliE_EEviT1_,@function
        .size           _ZN2at6native18elementwise_kernelILi128ELi4EZNS0_22gpu_kernel_impl_nocastINS0_13BinaryFunctorIsssZZZNS0_15binary_internal21div_floor_kernel_cudaERNS_18TensorIteratorBaseEENKUlvE_clEvENKUlvE3_clEvEUlssE_EEEEvS6_RKT_EUliE_EEviT1_,(.L_x_37876 - _ZN2at6native18elementwise_kernelILi128ELi4EZNS0_22gpu_kernel_impl_nocastINS0_13BinaryFunctorIsssZZZNS0_15binary_internal21div_floor_kernel_cudaERNS_18TensorIteratorBaseEENKUlvE_clEvENKUlvE3_clEvEUlssE_EEEEvS6_RKT_EUliE_EEviT1_)
        .other          _ZN2at6native18elementwise_kernelILi128ELi4EZNS0_22gpu_kernel_impl_nocastINS0_13BinaryFunctorIsssZZZNS0_15binary_internal21div_floor_kernel_cudaERNS_18TensorIteratorBaseEENKUlvE_clEvENKUlvE3_clEvEUlssE_EEEEvS6_RKT_EUliE_EEviT1_,@"STO_CUDA_ENTRY STV_DEFAULT"
_ZN2at6native18elementwise_kernelILi128ELi4EZNS0_22gpu_kernel_impl_nocastINS0_13BinaryFunctorIsssZZZNS0_15binary_internal21div_floor_kernel_cudaERNS_18TensorIteratorBaseEENKUlvE_clEvENKUlvE3_clEvEUlssE_EEEEvS6_RKT_EUliE_EEviT1_:
.text._ZN2at6native18elementwise_kernelILi128ELi4EZNS0_22gpu_kernel_impl_nocastINS0_13BinaryFunctorIsssZZZNS0_15binary_internal21div_floor_kernel_cudaERNS_18TensorIteratorBaseEENKUlvE_clEvENKUlvE3_clEvEUlssE_EEEEvS6_RKT_EUliE_EEviT1_:
        /* <DEDUP_REMOVED lines=363> */
.L_x_25453:
[----:B------:R-:W-:Y:S02]  /*16b0*/  ULDC.64 UR8, c[0x0][0x488] ;  /* 0x0001220000087ab9 */ /* 0x000fe40000000a00 */
[----:B------:R-:W-:-:S05]  /*16c0*/  IADD3 R8, P0, R2, UR8, RZ ;  /* 0x0000000802087c10 */ /* 0x000fca000ff1e0ff */
[----:B------:R-:W-:Y:S01]  /*16d0*/  IMAD.X R9, RZ, RZ, UR9, P0 ;  /* 0x00000009ff097e24 */ /* 0x000fe200080e06ff */
[----:B------:R-:W-:-:S04]  /*16e0*/  ULDC.64 UR8, c[0x0][0x480] ;  /* 0x0001200000087ab9 */ /* 0x000fc80000000a00 */
[----:B------:R-:W2:Y:S01]  /*16f0*/  LDG.E.U16 R2, desc[UR4][R8.64] ;  /* 0x0000000408027981 */ /* 0x000ea2000c1e1500 */
[----:B------:R-:W-:-:S04]  /*1700*/  IADD3 R10, P0, R0, UR8, RZ ;  /* 0x00000008000a7c10 */ /* 0x000fc8000ff1e0ff */
[----:B------:R-:W-:Y:S01]  /*1710*/  IADD3.X R11, RZ, UR9, RZ, P0, !PT ;  /* 0x00000009ff0b7c10 */ /* 0x000fe200087fe4ff */
[----:B------:R-:W-:-:S05]  /*1720*/  ULDC.64 UR8, c[0x0][0x478] ;  /* 0x00011e0000087ab9 */ /* 0x000fca0000000a00 */
[----:B------:R0:W3:Y:S01]  /*1730*/  LDG.E.U16 R11, desc[UR4][R10.64] ;  /* 0x000000040a0b7981 */ /* 0x0000e2000c1e1500 */
[----:B------:R-:W-:Y:S01]  /*1740*/  BSSY B1, `(.L_x_25454) ;  /* 0x000002d000017945 */ /* 0x000fe20003800000 */
[----:B--2---:R-:W-:-:S04]  /*1750*/  PRMT R6, R2, 0x9910, RZ ;  /* 0x0000991002067816 */ /* 0x004fc800000000ff */
[-C--:B------:R-:W-:Y:S02]  /*1760*/  IABS R0, R6.reuse ;  /* 0x0000000600007213 */ /* 0x080fe40000000000 */
[----:B0-----:R-:W-:Y:S02]  /*1770*/  IABS R10, R6 ;  /* 0x00000006000a7213 */ /* 0x001fe40000000000 */
[----:B------:R-:W0:Y:S02]  /*1780*/  I2F.RP R4, R0 ;  /* 0x0000000000047306 */ /* 0x000e240000209400 */
[----:B------:R-:W-:Y:S02]  /*1790*/  IADD3 R10, RZ, -R10, RZ ;  /* 0x8000000aff0a7210 */ /* 0x000fe40007ffe0ff */
[----:B---3--:R-:W-:Y:S02]  /*17a0*/  PRMT R13, R11, 0x9910, RZ ;  /* 0x000099100b0d7816 */ /* 0x008fe400000000ff */
[----:B------:R-:W-:-:S02]  /*17b0*/  LOP3.LUT R11, R2, R11, RZ, 0x3c, !PT ;  /* 0x0000000b020b7212 */ /* 0x000fc400078e3cff */
[----:B0-----:R-:W0:Y:S02]  /*17c0*/  MUFU.RCP R4, R4 ;  /* 0x0000000400047308 */ /* 0x001e240000001000 */
[----:B0-----:R-:W-:Y:S02]  /*17d0*/  IADD3 R8, R4, 0xffffffe, RZ ;  /* 0x0ffffffe04087810 */ /* 0x001fe40007ffe0ff */
[----:B------:R-:W-:-:S04]  /*17e0*/  IABS R4, R13 ;  /* 0x0000000d00047213 */ /* 0x000fc80000000000 */
[----:B------:R0:W1:Y:S02]  /*17f0*/  F2I.FTZ.U32.TRUNC.NTZ R9, R8 ;  /* 0x0000000800097305 */ /* 0x000064000021f000 */
[----:B0-----:R-:W-:Y:S02]  /*1800*/  MOV R8, RZ ;  /* 0x000000ff00087202 */ /* 0x001fe40000000f00 */
[----:B-1----:R-:W-:-:S05]  /*1810*/  IADD3 R7, RZ, -R9, RZ ;  /* 0x80000009ff077210 */ /* 0x002fca0007ffe0ff */
[----:B------:R-:W-:-:S04]  /*1820*/  IMAD R7, R7, R0, RZ ;  /* 0x0000000007077224 */ /* 0x000fc800078e02ff */
[----:B------:R-:W-:Y:S01]  /*1830*/  IMAD.HI.U32 R9, R9, R7, R8 ;  /* 0x0000000709097227 */ /* 0x000fe200078e0008 */
[----:B------:R-:W-:Y:S02]  /*1840*/  MOV R7, R10 ;  /* 0x0000000a00077202 */ /* 0x000fe40000000f00 */
[----:B------:R-:W-:-:S03]  /*1850*/  PRMT R8, R11, 0x9910, RZ ;  /* 0x000099100b087816 */ /* 0x000fc600000000ff */
[----:B------:R-:W-:Y:S01]  /*1860*/  IMAD.HI.U32 R9, R9, R4, RZ ;  /* 0x0000000409097227 */ /* 0x000fe200078e00ff */
[----:B------:R-:W-:-:S03]  /*1870*/  ISETP.GT.AND P3, PT, R8, -0x1, PT ;  /* 0xffffffff0800780c */ /* 0x000fc60003f64270 */
[----:B------:R-:W-:Y:S01]  /*1880*/  IMAD R7, R9, R7, R4 ;  /* 0x0000000709077224 */ /* 0x000fe200078e0204 */
[-C--:B------:R-:W-:Y:S02]  /*1890*/  LOP3.LUT R4, R13, R6.reuse, RZ, 0x3c, !PT ;  /* 0x000000060d047212 */ /* 0x080fe400078e3cff */
[----:B------:R-:W-:Y:S02]  /*18a0*/  LOP3.LUT R6, RZ, R6, RZ, 0x33, !PT ;  /* 0x00000006ff067212 */ /* 0x000fe400078e33ff */
[----:B------:R-:W-:Y:S02]  /*18b0*/  ISETP.GT.U32.AND P2, PT, R0, R7, PT ;  /* 0x000000070000720c */ /* 0x000fe40003f44070 */
[----:B------:R-:W-:-:S11]  /*18c0*/  ISETP.GE.AND P1, PT, R4, RZ, PT ;  /* 0x000000ff0400720c */ /* 0x000fd60003f26270 */
[-C--:B------:R-:W-:Y:S01]  /*18d0*/  @!P2 IADD3 R7, R7, -R0.reuse, RZ ;  /* 0x800000000707a210 */ /* 0x080fe20007ffe0ff */
[----:B------:R-:W-:Y:S01]  /*18e0*/  @!P2 VIADD R9, R9, 0x1 ;  /* 0x000000010909a836 */ /* 0x000fe20000000000 */
[----:B------:R-:W-:Y:S02]  /*18f0*/  IADD3 R4, P2, R5, UR8, RZ ;  /* 0x0000000805047c10 */ /* 0x000fe4000ff5e0ff */
[----:B------:R-:W-:Y:S02]  /*1900*/  ISETP.GE.U32.AND P0, PT, R7, R0, PT ;  /* 0x000000000700720c */ /* 0x000fe40003f06070 */
[----:B------:R-:W-:-:S11]  /*1910*/  IADD3.X R5, RZ, UR9, RZ, P2, !PT ;  /* 0x00000009ff057c10 */ /* 0x000fd600097fe4ff */
[----:B------:R-:W-:Y:S02]  /*1920*/  @P0 IADD3 R9, R9, 0x1, RZ ;  /* 0x0000000109090810 */ /* 0x000fe40007ffe0ff */
[----:B------:R-:W-:Y:S02]  /*1930*/  ISETP.NE.AND P0, PT, R2, RZ, PT ;  /* 0x000000ff0200720c */ /* 0x000fe40003f05270 */
[----:B------:R-:W-:-:S04]  /*1940*/  @!P1 IADD3 R9, -R9, RZ, RZ ;  /* 0x000000ff09099210 */ /* 0x000fc80007ffe1ff */
[----:B------:R-:W-:Y:S01]  /*1950*/  SEL R9, R6, R9, !P0 ;  /* 0x0000000906097207 */ /* 0x000fe20004000000 */
[----:B------:R-:W-:Y:S06]  /*1960*/  @P3 BRA `(.L_x_25455) ;  /* 0x0000000000283947 */ /* 0x000fec0003800000 */
[----:B------:R-:W-:Y:S02]  /*1970*/  ISETP.GE.AND P2, PT, R13, RZ, PT ;  /* 0x000000ff0d00720c */ /* 0x000fe40003f46270 */
[----:B------:R-:W-:Y:S02]  /*1980*/  ISETP.GT.U32.AND P1, PT, R0, R7, PT ;  /* 0x000000070000720c */ /* 0x000fe40003f24070 */
[----:B------:R-:W-:-:S04]  /*1990*/  IADD3 R0, R7, -R0, RZ ;  /* 0x8000000007007210 */ /* 0x000fc80007ffe0ff */
[----:B------:R-:W-:Y:S02]  /*19a0*/  SEL R7, R0, R7, !P1 ;  /* 0x0000000700077207 */ /* 0x000fe40004800000 */
[----:B------:R-:W-:-:S03]  /*19b0*/  IADD3 R0, R9, -0x1, RZ ;  /* 0xffffffff09007810 */ /* 0x000fc60007ffe0ff */
[----:B------:R-:W-:-:S04]  /*19c0*/  @!P2 IADD3 R7, -R7, RZ, RZ ;  /* 0x000000ff0707a210 */ /* 0x000fc80007ffe1ff */
[----:B------:R-:W-:-:S04]  /*19d0*/  SEL R6, R6, R7, !P0 ;  /* 0x0000000706067207 */ /* 0x000fc80004000000 */
[----:B------:R-:W-:-:S13]  /*19e0*/  ISETP.NE.AND P0, PT, R6, RZ, PT ;  /* 0x000000ff0600720c */ /* 0x000fda0003f05270 */
[----:B------:R-:W-:-:S05]  /*19f0*/  @!P0 IADD3 R0, R9, RZ, RZ ;  /* 0x000000ff09008210 */ /* 0x000fca0007ffe0ff */
[----:B------:R-:W-:-:S07]  /*1a00*/  IMAD.MOV.U32 R9, RZ, RZ, R0 ;  /* 0x000000ffff097224 */ /* 0x000fce00078e0000 */
.L_x_25455:
[----:B------:R-:W-:Y:S05]  /*1a10*/  BSYNC B1 ;  /* 0x0000000000017941 */ /* 0x000fea0003800000 */
.L_x_25454:
[----:B------:R0:W-:Y:S01]  /*1a20*/  STG.E.U16 desc[UR4][R4.64], R9 ;  /* 0x0000000904007986 */ /* 0x0001e2000c101504 */
[----:B------:R-:W-:-:S07]  /*1a30*/  IADD3 R3, R3, 0x80, RZ ;  /* 0x0000008003037810 */ /* 0x000fce0007ffe0ff */
.L_x_25452:
[----:B------:R-:W-:Y:S05]  /*1a40*/  BSYNC B0 ;  /* 0x0000000000007941 */ /* 0x000fea0003800000 */
.L_x_25451:
[----:B------:R-:W-:Y:S01]  /*1a50*/  ISETP.GE.AND P0, PT, R3, UR6, PT ;  /* 0x0000000603007c0c */ /* 0x000fe2000bf06270 */
[----:B------:R-:W-:-:S12]  /*1a60*/  BSSY B0, `(.L_x_25456) ;  /* 0x0000338000007945 */ /* 0x000fd80003800000 */
[----:B------:R-:W-:Y:S05]  /*1a70*/  @P0 BRA `(.L_x_25457) ;  /* 0x0000003000d80947 */ /* 0x000fea0003800000 */
[----:B0-----:R-:W0:Y:S01]  /*1a80*/  LDC R4, c[0x0][0x218] ;  /* 0x00008600ff047b82 */ /* 0x001e220000000800 */
[----:B------:R-:W-:Y:S01]  /*1a90*/  HFMA2.MMA R2, -RZ, RZ, 0, 0 ;  /* 0x00000000ff027435 */ /* 0x000fe200000001ff */
[----:B------:R-:W-:Y:S01]  /*1aa0*/  MOV R0, RZ ;  /* 0x000000ff00007202 */ /* 0x000fe20000000f00 */
[----:B------:R-:W-:Y:S01]  /*1ab0*/  HFMA2.MMA R5, -RZ, RZ, 0, 0 ;  /* 0x00000000ff057435 */ /* 0x000fe200000001ff */
        /* <DEDUP_REMOVED lines=349> */
.L_x_25458:
[----:B------:R-:W-:Y:S02]  /*3090*/  ULDC.64 UR8, c[0x0][0x488] ;  /* 0x0001220000087ab9 */ /* 0x000fe40000000a00 */
[----:B------:R-:W-:-:S04]  /*30a0*/  IADD3 R8, P0, R2, UR8, RZ ;  /* 0x0000000802087c10 */ /* 0x000fc8000ff1e0ff */
[----:B------:R-:W-:Y:S01]  /*30b0*/  IADD3.X R9, RZ, UR9, RZ, P0, !PT ;  /* 0x00000009ff097c10 */ /* 0x000fe200087fe4ff */
        /* <DEDUP_REMOVED lines=22> */
[----:B------:R-:W-:-:S03]  /*3220*/  PRMT R8, R11, 0x9910, RZ ;  /* 0x000099100b087816 */ /* 0x000fc600000000ff */
[----:B------:R-:W-:Y:S01]  /*3230*/  IMAD.MOV.U32 R7, RZ, RZ, R10 ;  /* 0x000000ffff077224 */ /* 0x000fe200078e000a */
[----:B------:R-:W-:Y:S01]  /*3240*/  ISETP.GT.AND P3, PT, R8, -0x1, PT ;  /* 0xffffffff0800780c */ /* 0x000fe20003f64270 */
[----:B------:R-:W-:-:S04]  /*3250*/  IMAD.HI.U32 R9, R9, R4, RZ ;  /* 0x0000000409097227 */ /* 0x000fc800078e00ff */
[----:B------:R-:W-:Y:S01]  /*3260*/  IMAD R7, R9, R7, R4 ;  /* 0x0000000709077224 */ /* 0x000fe200078e0204 */
[-C--:B------:R-:W-:Y:S02]  /*3270*/  LOP3.LUT R4, R13, R6.reuse, RZ, 0x3c, !PT ;  /* 0x000000060d047212 */ /* 0x080fe400078e3cff */
[----:B------:R-:W-:Y:S02]  /*3280*/  LOP3.LUT R6, RZ, R6, RZ, 0x33, !PT ;  /* 0x00000006ff067212 */ /* 0x000fe400078e33ff */
[----:B------:R-:W-:Y:S02]  /*3290*/  ISETP.GT.U32.AND P2, PT, R0, R7, PT ;  /* 0x000000070000720c */ /* 0x000fe40003f44070 */
[----:B------:R-:W-:-:S11]  /*32a0*/  ISETP.GE.AND P1, PT, R4, RZ, PT ;  /* 0x000000ff0400720c */ /* 0x000fd60003f26270 */
[-C--:B------:R-:W-:Y:S02]  /*32b0*/  @!P2 IADD3 R7, R7, -R0.reuse, RZ ;  /* 0x800000000707a210 */ /* 0x080fe40007ffe0ff */
[----:B------:R-:W-:Y:S02]  /*32c0*/  @!P2 IADD3 R9, R9, 0x1, RZ ;  /* 0x000000010909a810 */ /* 0x000fe40007ffe0ff */
[----:B------:R-:W-:Y:S02]  /*32d0*/  ISETP.GE.U32.AND P0, PT, R7, R0, PT ;  /* 0x000000000700720c */ /* 0x000fe40003f06070 */
[----:B------:R-:W-:-:S04]  /*32e0*/  IADD3 R4, P2, R5, UR8, RZ ;  /* 0x0000000805047c10 */ /* 0x000fc8000ff5e0ff */
[----:B------:R-:W-:-:S07]  /*32f0*/  IADD3.X R5, RZ, UR9, RZ, P2, !PT ;  /* 0x00000009ff057c10 */ /* 0x000fce00097fe4ff */
        /* <DEDUP_REMOVED lines=13> */
[----:B------:R-:W-:-:S05]  /*33d0*/  @!P0 IMAD.MOV R0, RZ, RZ, R9 ;  /* 0x000000ffff008224 */ /* 0x000fca00078e0209 */
[----:B------:R-:W-:-:S07]  /*33e0*/  MOV R9, R0 ;  /* 0x0000000000097202 */ /* 0x000fce0000000f00 */
.L_x_25460:
[----:B------:R-:W-:Y:S05]  /*33f0*/  BSYNC B1 ;  /* 0x0000000000017941 */ /* 0x000fea0003800000 */
.L_x_25459:
[----:B------:R1:W-:Y:S01]  /*3400*/  STG.E.U16 desc[UR4][R4.64], R9 ;  /* 0x0000000904007986 */ /* 0x0003e2000c101504 */
[----:B------:R-:W-:-:S04]  /*3410*/  IADD3 R3, R3, 0x80, RZ ;  /* 0x0000008003037810 */ /* 0x000fc80007ffe0ff */
[----:B------:R-:W-:-:S13]  /*3420*/  ISETP.GE.AND P0, PT, R3, UR6, PT ;  /* 0x0000000603007c0c */ /* 0x000fda000bf06270 */
[----:B-1----:R-:W-:Y:S05]  /*3430*/  @P0 BRA `(.L_x_25457) ;  /* 0x0000001800680947 */ /* 0x002fea0003800000 */
        /* <DEDUP_REMOVED lines=336> */
[----:B------:R-:W-:-:S03]  /*4940*/  @P0 MOV R10, RZ ;  /* 0x000000ff000a0202 */ /* 0x000fc60000000f00 */
[----:B------:R-:W1:Y:S01]  /*4950*/  @P0 LDC R15, c[0x0][0x33c] ;  /* 0x0000cf00ff0f0b82 */ /* 0x000e620000000800 */
[----:B------:R-:W-:-:S04]  /*4960*/  IMAD.MOV R6, RZ, RZ, -R11 ;  /* 0x000000ffff067224 */ /* 0x000fc800078e0a0b */
[----:B------:R-:W-:Y:S01]  /*4970*/  IMAD R7, R6, UR8, R7 ;  /* 0x0000000806077c24 */ /* 0x000fe2000f8e0207 */
[----:B------:R-:W-:Y:S02]  /*4980*/  ULDC.64 UR8, c[0x0][0x460] ;  /* 0x0001180000087ab9 */ /* 0x000fe40000000a00 */
        /* <DEDUP_REMOVED lines=12> */
.L_x_25461:
        /* <DEDUP_REMOVED lines=34> */
[----:B------:R-:W-:Y:S01]  /*4c70*/  @!P2 IMAD.IADD R7, R7, 0x1, -R0 ;  /* 0x000000010707a824 */ /* 0x000fe200078e0a00 */
[----:B------:R-:W-:Y:S02]  /*4c80*/  @!P2 IADD3 R9, R9, 0x1, RZ ;  /* 0x000000010909a810 */ /* 0x000fe40007ffe0ff */
        /* <DEDUP_REMOVED lines=18> */
.L_x_25463:
[----:B------:R-:W-:Y:S05]  /*4db0*/  BSYNC B1 ;  /* 0x0000000000017941 */ /* 0x000fea0003800000 */
.L_x_25462:
[----:B------:R1:W-:Y:S01]  /*4dc0*/  STG.E.U16 desc[UR4][R4.64], R9 ;  /* 0x0000000904007986 */ /* 0x0003e2000c101504 */
[----:B------:R-:W-:-:S07]  /*4dd0*/  IADD3 R3, R3, 0x80, RZ ;  /* 0x0000008003037810 */ /* 0x000fce0007ffe0ff */
.L_x_25457:
[----:B------:R-:W-:Y:S05]  /*4de0*/  BSYNC B0 ;  /* 0x0000000000007941 */ /* 0x000fea0003800000 */
.L_x_25456:
[----:B------:R-:W-:-:S13]  /*4df0*/  ISETP.GE.AND P0, PT, R3, UR6, PT ;  /* 0x0000000603007c0c */ /* 0x000fda000bf06270 */
[----:B------:R-:W-:Y:S05]  /*4e00*/  @P0 EXIT ;  /* 0x000000000000094d */ /* 0x000fea0003800000 */
[----:B01----:R-:W0:Y:S01]  /*4e10*/  LDC R4, c[0x0][0x218] ;  /* 0x00008600ff047b82 */ /* 0x003e220000000800 */
        /* <DEDUP_REMOVED lines=352> */
.L_x_25464:
[----:B------:R-:W-:Y:S02]  /*6420*/  ULDC.64 UR6, c[0x0][0x488] ;  /* 0x0001220000067ab9 */ /* 0x000fe40000000a00 */
[----:B------:R-:W-:-:S04]  /*6430*/  IADD3 R2, P0, R2, UR6, RZ ;  /* 0x0000000602027c10 */ /* 0x000fc8000ff1e0ff */
[----:B------:R-:W-:Y:S01]  /*6440*/  IADD3.X R3, RZ, UR7, RZ, P0, !PT ;  /* 0x00000007ff037c10 */ /* 0x000fe200087fe4ff */
[----:B------:R-:W-:-:S05]  /*6450*/  ULDC.64 UR6, c[0x0][0x480] ;  /* 0x0001200000067ab9 */ /* 0x000fca0000000a00 */
[----:B------:R-:W2:Y:S01]  /*6460*/  LDG.E.U16 R3, desc[UR4][R2.64] ;  /* 0x0000000402037981 */ /* 0x000ea2000c1e1500 */
[----:B------:R-:W-:-:S04]  /*6470*/  IADD3 R6, P0, R0, UR6, RZ ;  /* 0x0000000600067c10 */ /* 0x000fc8000ff1e0ff */
[----:B------:R-:W-:Y:S01]  /*6480*/  IADD3.X R7, RZ, UR7, RZ, P0, !PT ;  /* 0x00000007ff077c10 */ /* 0x000fe200087fe4ff */
[----:B------:R-:W-:-:S04]  /*6490*/  ULDC.64 UR6, c[0x0][0x478] ;  /* 0x00011e0000067ab9 */ /* 0x000fc80000000a00 */
[----:B------:R-:W3:Y:S01]  /*64a0*/  LDG.E.U16 R6, desc[UR4][R6.64] ;  /* 0x0000000406067981 */ /* 0x000ee2000c1e1500 */
[----:B------:R-:W-:Y:S01]  /*64b0*/  BSSY B0, `(.L_x_25465) ;  /* 0x000002d000007945 */ /* 0x000fe20003800000 */
[----:B--2---:R-:W-:-:S04]  /*64c0*/  PRMT R4, R3, 0x9910, RZ ;  /* 0x0000991003047816 */ /* 0x004fc800000000ff */
[-C--:B------:R-:W-:Y:S02]  /*64d0*/  IABS R0, R4.reuse ;  /* 0x0000000400007213 */ /* 0x080fe40000000000 */
[----:B------:R-:W-:Y:S02]  /*64e0*/  IABS R12, R4 ;  /* 0x00000004000c7213 */ /* 0x000fe40000000000 */
[----:B------:R-:W0:Y:S01]  /*64f0*/  I2F.RP R10, R0 ;  /* 0x00000000000a7306 */ /* 0x000e220000209400 */
[----:B---3--:R-:W-:Y:S02]  /*6500*/  PRMT R11, R6, 0x9910, RZ ;  /* 0x00009910060b7816 */ /* 0x008fe400000000ff */
[----:B------:R-:W-:Y:S02]  /*6510*/  IADD3 R12, RZ, -R12, RZ ;  /* 0x8000000cff0c7210 */ /* 0x000fe40007ffe0ff */
[----:B------:R-:W-:Y:S02]  /*6520*/  IABS R2, R11 ;  /* 0x0000000b00027213 */ /* 0x000fe40000000000 */
[----:B------:R-:W-:-:S04]  /*6530*/  LOP3.LUT R6, R3, R6, RZ, 0x3c, !PT ;  /* 0x0000000603067212 */ /* 0x000fc800078e3cff */
[----:B------:R-:W-:Y:S01]  /*6540*/  PRMT R6, R6, 0x9910, RZ ;  /* 0x0000991006067816 */ /* 0x000fe200000000ff */
[----:B0-----:R-:W0:Y:S03]  /*6550*/  MUFU.RCP R10, R10 ;  /* 0x0000000a000a7308 */ /* 0x001e260000001000 */
[----:B------:R-:W-:Y:S02]  /*6560*/  ISETP.GT.AND P3, PT, R6, -0x1, PT ;  /* 0xffffffff0600780c */ /* 0x000fe40003f64270 */
[----:B0-----:R-:W-:-:S04]  /*6570*/  IADD3 R8, R10, 0xffffffe, RZ ;  /* 0x0ffffffe0a087810 */ /* 0x001fc80007ffe0ff */
[----:B------:R0:W1:Y:S02]  /*6580*/  F2I.FTZ.U32.TRUNC.NTZ R9, R8 ;  /* 0x0000000800097305 */ /* 0x000064000021f000 */
[----:B0-----:R-:W-:Y:S02]  /*6590*/  MOV R8, RZ ;  /* 0x000000ff00087202 */ /* 0x001fe40000000f00 */
[----:B-1----:R-:W-:-:S05]  /*65a0*/  IADD3 R7, RZ, -R9, RZ ;  /* 0x80000009ff077210 */ /* 0x002fca0007ffe0ff */
[----:B------:R-:W-:-:S04]  /*65b0*/  IMAD R7, R7, R0, RZ ;  /* 0x0000000007077224 */ /* 0x000fc800078e02ff */
[----:B------:R-:W-:Y:S01]  /*65c0*/  IMAD.HI.U32 R9, R9, R7, R8 ;  /* 0x0000000709097227 */ /* 0x000fe200078e0008 */
[----:B------:R-:W-:-:S05]  /*65d0*/  MOV R7, R12 ;  /* 0x0000000c00077202 */ /* 0x000fca0000000f00 */
[----:B------:R-:W-:-:S04]  /*65e0*/  IMAD.HI.U32 R9, R9, R2, RZ ;  /* 0x0000000209097227 */ /* 0x000fc800078e00ff */
        /* <DEDUP_REMOVED lines=8> */
[----:B------:R-:W-:-:S13]  /*6670*/  ISETP.GE.U32.AND P0, PT, R7, R0, PT ;  /* 0x000000000700720c */ /* 0x000fda0003f06070 */
[----:B------:R-:W-:Y:S02]  /*6680*/  @P0 IADD3 R9, R9, 0x1, RZ ;  /* 0x0000000109090810 */ /* 0x000fe40007ffe0ff */
[----:B------:R-:W-:Y:S02]  /*6690*/  ISETP.NE.AND P0, PT, R3, RZ, PT ;  /* 0x000000ff0300720c */ /* 0x000fe40003f05270 */
[----:B------:R-:W-:Y:S02]  /*66a0*/  @!P1 IADD3 R9, -R9, RZ, RZ ;  /* 0x000000ff09099210 */ /* 0x000fe40007ffe1ff */
[----:B------:R-:W-:Y:S02]  /*66b0*/  IADD3.X R3, RZ, UR7, RZ, P2, !PT ;  /* 0x00000007ff037c10 */ /* 0x000fe400097fe4ff */
        /* <DEDUP_REMOVED lines=10> */
[----:B------:R-:W-:-:S04]  /*6760*/  @!P0 IADD3 R0, R9, RZ, RZ ;  /* 0x000000ff09008210 */ /* 0x000fc80007ffe0ff */
[----:B------:R-:W-:-:S07]  /*6770*/  MOV R9, R0 ;  /* 0x0000000000097202 */ /* 0x000fce0000000f00 */
.L_x_25466:
[----:B------:R-:W-:Y:S05]  /*6780*/  BSYNC B0 ;  /* 0x0000000000007941 */ /* 0x000fea0003800000 */
.L_x_25465:
[----:B------:R-:W-:Y:S01]  /*6790*/  STG.E.U16 desc[UR4][R2.64], R9 ;  /* 0x0000000902007986 */ /* 0x000fe2000c101504 */
[----:B------:R-:W-:Y:S05]  /*67a0*/  EXIT ;  /* 0x000000000000794d */ /* 0x000fea0003800000 */
.L_x_25467:
        /* <DEDUP_REMOVED lines=13> */
.L_x_37876:


//--------------------- .text._ZN2at6native27unrolled_elementwise_kernelINS0_13BinaryFunctorIsssZZZNS0_15binary_internal21div_floor_kernel_cudaERNS_18TensorIteratorBaseEENKUlvE_clEvENKUlvE3_clEvEUlssE_EESt5arrayIPcLm3EELi4E23TrivialOffsetCalculatorILi2EjESD_ILi1EjENS0_6memory15LoadWithoutCastENSG_16StoreWithoutCastEEEviT_T0_T2_T3_T4_T5_ --------------------------
	.section	.text._ZN2at6native27unrolled_elementwise_kernelINS0_13BinaryFunctorIsssZZZNS0_15binary_internal21div_floor_kernel_cudaERNS_18TensorIteratorBaseEENKUlvE_clEvENKUlvE3_clEvEUlssE_EESt5arrayIPcLm3EELi4E23TrivialOffsetCalculatorILi2EjESD_ILi1EjENS0_6memory15LoadWithoutCastENSG_16StoreWithoutCastEEEviT_T0_T2_T3_T4_T5_,"ax",@progbits
	.align	128
        .global         _ZN2at6native27unrolled_elementwise_kernelINS0_13BinaryFunctorIsssZZZNS0_15binary_internal21div_floor_kernel_cudaERNS_18TensorIteratorBaseEENKUlvE_clEvENKUlvE3_clEvEUlssE_EESt5arrayIPcLm3EELi4E23TrivialOffsetCalculatorILi2EjESD_ILi1EjENS0_6memory15LoadWithoutCastENSG_16StoreWithoutCastEEEviT_T0_T2_T3_T4_T5_
        .type           _ZN2at6native27unrolled_elementwise_kernelINS0_13BinaryFunctorIsssZZZNS0_15binary_internal21div_floor_kernel_cudaERNS_18TensorIteratorBaseEENKUlvE_clEvENKUlvE3_clEvEUlssE_EESt5arrayIPcLm3EELi4E23TrivialOffsetCalculatorILi2EjESD_ILi1EjENS0_6memory15LoadWithoutCastENSG_16StoreWithoutCastEEEviT_T0_T2_T3_T4_T5_,@function
        .size           _ZN2at6native27unrolled_elementwise_kernelINS0_13BinaryFunctorIsssZZZNS0_15binary_internal21div_floor_kernel_cudaERNS_18TensorIteratorBaseEENKUlvE_clEvENKUlvE3_clEvEUlssE_EESt5arrayIPcLm3EELi4E23TrivialOffsetCalculatorILi2EjESD_ILi1EjENS0_6memory15LoadWithoutCastENSG_16StoreWithoutCastEEEviT_T0_T2_T3_T4_T5_,(.L_x_37877 - _ZN2at6native27unrolled_elementwise_kernelINS0_13BinaryFunctorIsssZZZNS0_15binary_internal21div_floor_kernel_cudaERNS_18TensorIteratorBaseEENKUlvE_clEvENKUlvE3_clEvEUlssE_EESt5arrayIPcLm3EELi4E23TrivialOffsetCalculatorILi2EjESD_ILi1EjENS0_6memory15LoadWithoutCastENSG_16StoreWithoutCastEEEviT_T0_T2_T3_T4_T5_)
        .other          _ZN2at6native27unrolled_elementwise_kernelINS0_13BinaryFunctorIsssZZZNS0_15binary_internal21div_floor_kernel_cudaERNS_18TensorIteratorBaseEENKUlvE_clEvENKUlvE3_clEvEUlssE_EESt5arrayIPcLm3EELi4E23TrivialOffsetCalculatorILi2EjESD_ILi1EjENS0_6memory15LoadWithoutCastENSG_16StoreWithoutCastEEEviT_T0_T2_T3_T4_T5_,@"STO_CUDA_ENTRY STV_DEFAULT"
_ZN2at6native27unrolled_elementwise_kernelINS0_13BinaryFunctorIsssZZZNS0_15binary_internal21div_floor_kernel_cudaERNS_18TensorIteratorBaseEENKUlvE_clEvENKUlvE3_clEvEUlssE_EESt5arrayIPcLm3EELi4E23TrivialOffsetCalculatorILi2EjESD_ILi1EjENS0_6memory15LoadWithoutCastENSG_16StoreWithoutCastEEEviT_T0_T2_T3_T4_T5_:
.text._ZN2at6native27unrolled_elementwise_kernelINS0_13BinaryFunctorIsssZZZNS0_15binary_internal21div_floor_kernel_cudaERNS_18TensorIteratorBaseEENKUlvE_clEvENKUlvE3_clEvEUlssE_EESt5arrayIPcLm3EELi4E23TrivialOffsetCalculatorILi2EjESD_ILi1EjENS0_6memory15LoadWithoutCastENSG_16StoreWithoutCastEEEviT_T0_T2_T3_T4_T5_:
        /* <DEDUP_REMOVED lines=13> */
[----:B------:R-:W1:Y:S01]  /*00d0*/  @!P1 LDC.64 R22, c[0x0][0x220] ;  /* 0x00008800ff169b82 */ /* 0x000e620000000a00 */
[----:B------:R-:W-:Y:S01]  /*00e0*/  @!P1 IMAD R17, R13, 0x200, R14 ;  /* 0x000002000d119824 */ /* 0x000fe200078e020e */
[----:B------:R-:W-:Y:S01]  /*00f0*/  PRMT R21, RZ, 0x7610, R21 ;  /* 0x00007610ff157816 */ /* 0x000fe20000000015 */
[----:B------:R-:W-:Y:S02]  /*0100*/  @!P1 VIADD R14, R14, 0x80 ;  /* 0x000000800e0e9836 */ /* 0x000fe40000000000 */
[----:B0-----:R-:W-:-:S03]  /*0110*/  @!P0 IMAD.WIDE.U32 R24, R20, 0x2, R24 ;  /* 0x0000000214188825 */ /* 0x001fc600078e0018 */
[C---:B------:R-:W-:Y:S01]  /*0120*/  ISETP.GE.AND P3, PT, R14.reuse, R12, PT ;  /* 0x0000000c0e00720c */ /* 0x040fe20003f66270 */
[----:B------:R-:W0:Y:S01]  /*0130*/  @!P1 LDC.64 R2, c[0x0][0x228] ;  /* 0x00008a00ff029b82 */ /* 0x000e220000000a00 */
[----:B------:R-:W5:Y:S11]  /*0140*/  @!P0 LDG.E.U16 R21, desc[UR4][R24.64] ;  /* 0x0000000418158981 */ /* 0x000f76000c1e1500 */
[----:B------:R-:W-:Y:S01]  /*0150*/  @!P3 IMAD R19, R13, 0x200, R14 ;  /* 0x000002000d13b824 */ /* 0x000fe200078e020e */
[----:B------:R-:W2:Y:S01]  /*0160*/  @!P3 LDC.64 R4, c[0x0][0x220] ;  /* 0x00008800ff04bb82 */ /* 0x000ea20000000a00 */
[----:B------:R-:W-:-:S02]  /*0170*/  @!P3 VIADD R14, R14, 0x80 ;  /* 0x000000800e0eb836 */ /* 0x000fc40000000000 */
[----:B-1----:R-:W-:-:S03]  /*0180*/  @!P1 IMAD.WIDE.U32 R22, R17, 0x2, R22 ;  /* 0x0000000211169825 */ /* 0x002fc600078e0016 */
[----:B------:R-:W-:Y:S02]  /*0190*/  ISETP.GE.AND P2, PT, R14, R12, PT ;  /* 0x0000000c0e00720c */ /* 0x000fe40003f46270 */
[----:B------:R1:W5:Y:S01]  /*01a0*/  @!P1 LDG.E.U16 R0, desc[UR4][R22.64] ;  /* 0x0000000416009981 */ /* 0x000362000c1e1500 */
[----:B------:R-:W3:Y:S08]  /*01b0*/  @!P3 LDC.64 R6, c[0x0][0x228] ;  /* 0x00008a00ff06bb82 */ /* 0x000ef00000000a00 */
[----:B-1----:R-:W1:Y:S01]  /*01c0*/  @!P0 LDC.64 R22, c[0x0][0x220] ;  /* 0x00008800ff168b82 */ /* 0x002e620000000a00 */
[----:B0-----:R-:W-:-:S04]  /*01d0*/  @!P1 IMAD.WIDE.U32 R2, R17, 0x2, R2 ;  /* 0x0000000211029825 */ /* 0x001fc800078e0002 */
[----:B------:R-:W-:-:S03]  /*01e0*/  @!P2 IMAD R15, R13, 0x200, R14 ;  /* 0x000002000d0fa824 */ /* 0x000fc600078e020e */
[----:B------:R-:W0:Y:S08]  /*01f0*/  @!P2 LDC.64 R8, c[0x0][0x220] ;  /* 0x00008800ff08ab82 */ /* 0x000e300000000a00 */
[----:B------:R-:W4:Y:S01]  /*0200*/  @!P2 LDC.64 R10, c[0x0][0x228] ;  /* 0x00008a00ff0aab82 */ /* 0x000f220000000a00 */
[----:B-1----:R-:W-:Y:S01]  /*0210*/  @!P0 IMAD.WIDE.U32 R22, R20, 0x2, R22 ;  /* 0x0000000214168825 */ /* 0x002fe200078e0016 */
[----:B------:R-:W-:-:S06]  /*0220*/  PRMT R20, RZ, 0x7610, R20 ;  /* 0x00007610ff147816 */ /* 0x000fcc0000000014 */
[----:B------:R-:W5:Y:S01]  /*0230*/  @!P0 LDG.E.U16 R20, desc[UR4][R22.64] ;  /* 0x0000000416148981 */ /* 0x000f62000c1e1500 */
[----:B--2---:R-:W-:-:S04]  /*0240*/  @!P3 IMAD.WIDE.U32 R4, R19, 0x2, R4 ;  /* 0x000000021304b825 */ /* 0x004fc800078e0004 */
[----:B---3--:R-:W-:Y:S01]  /*0250*/  @!P3 IMAD.WIDE.U32 R6, R19, 0x2, R6 ;  /* 0x000000021306b825 */ /* 0x008fe200078e0006 */
[----:B------:R-:W-:-:S06]  /*0260*/  PRMT R19, RZ, 0x7610, R19 ;  /* 0x00007610ff137816 */ /* 0x000fcc0000000013 */
[----:B------:R1:W5:Y:S01]  /*0270*/  @!P1 LDG.E.U16 R19, desc[UR4][R2.64] ;  /* 0x0000000402139981 */ /* 0x000362000c1e1500 */
[----:B0-----:R-:W-:-:S04]  /*0280*/  @!P2 IMAD.WIDE.U32 R8, R15, 0x2, R8 ;  /* 0x000000020f08a825 */ /* 0x001fc800078e0008 */
[----:B----4-:R-:W-:Y:S01]  /*0290*/  @!P2 IMAD.WIDE.U32 R10, R15, 0x2, R10 ;  /* 0x000000020f0aa825 */ /* 0x010fe200078e000a */
[----:B------:R-:W-:Y:S01]  /*02a0*/  PRMT R15, RZ, 0x7610, R15 ;  /* 0x00007610ff0f7816 */ /* 0x000fe2000000000f */
[----:B-1----:R-:W0:Y:S01]  /*02b0*/  @!P0 LDC.64 R2, c[0x0][0x218] ;  /* 0x00008600ff028b82 */ /* 0x002e220000000a00 */
[----:B------:R-:W-:-:S04]  /*02c0*/  PRMT R14, RZ, 0x7610, R14 ;  /* 0x00007610ff0e7816 */ /* 0x000fc8000000000e */
[----:B------:R1:W5:Y:S01]  /*02d0*/  @!P3 LDG.E.U16 R15, desc[UR4][R6.64] ;  /* 0x00000004060fb981 */ /* 0x000362000c1e1500 */
[----:B------:R-:W-:Y:S02]  /*02e0*/  PRMT R16, RZ, 0x7610, R16 ;  /* 0x00007610ff107816 */ /* 0x000fe40000000010 */
[----:B------:R-:W-:Y:S01]  /*02f0*/  PRMT R17, RZ, 0x7610, R17 ;  /* 0x00007610ff117816 */ /* 0x000fe20000000011 */
[----:B------:R2:W5:Y:S01]  /*0300*/  @!P3 LDG.E.U16 R14, desc[UR4][R4.64] ;  /* 0x00000004040eb981 */ /* 0x000562000c1e1500 */
[----:B------:R-:W-:Y:S03]  /*0310*/  BSSY B0, `(.L_x_25468) ;  /* 0x0000036000007945 */ /* 0x000fe60003800000 */
[----:B------:R3:W5:Y:S01]  /*0320*/  @!P2 LDG.E.U16 R16, desc[UR4][R8.64] ;  /* 0x000000040810a981 */ /* 0x000762000c1e1500 */
[----:B-1----:R-:W-:-:S03]  /*0330*/  IMAD.MOV.U32 R6, RZ, RZ, R18 ;  /* 0x000000ffff067224 */ /* 0x002fc600078e0012 */
[----:B------:R1:W5:Y:S01]  /*0340*/  @!P2 LDG.E.U16 R17, desc[UR4][R10.64] ;  /* 0x000000040a11a981 */ /* 0x000362000c1e1500 */
[C---:B------:R-:W-:Y:S02]  /*0350*/  VIADD R7, R6.reuse, 0x180 ;  /* 0x0000018006077836 */ /* 0x040fe40000000000 */
[C---:B--2---:R-:W-:Y:S02]  /*0360*/  VIADD R5, R6.reuse, 0x100 ;  /* 0x0000010006057836 */ /* 0x044fe40000000000 */
[----:B---3--:R-:W-:Y:S01]  /*0370*/  VIADD R9, R6, 0x80 ;  /* 0x0000008006097836 */ /* 0x008fe20000000000 */
[-C--:B------:R-:W-:Y:S02]  /*0380*/  ISETP.GE.AND P2, PT, R7, R12.reuse, PT ;  /* 0x0000000c0700720c */ /* 0x080fe40003f46270 */
[-C--:B------:R-:W-:Y:S01]  /*0390*/  ISETP.GE.AND P1, PT, R5, R12.reuse, PT ;  /* 0x0000000c0500720c */ /* 0x080fe20003f26270 */
[----:B------:R-:W-:Y:S01]  /*03a0*/  @!P0 IMAD.MOV.U32 R6, RZ, RZ, R9 ;  /* 0x000000ffff068224 */ /* 0x000fe200078e0009 */
[----:B------:R-:W-:Y:S01]  /*03b0*/  ISETP.GE.AND P4, PT, R9, R12, PT ;  /* 0x0000000c0900720c */ /* 0x000fe20003f86270 */
[----:B-1----:R-:W-:-:S12]  /*03c0*/  @P0 BRA `(.L_x_25469) ;  /* 0x0000000000a80947 */ /* 0x002fd80003800000 */
[C---:B-----5:R-:W-:Y:S02]  /*03d0*/  PRMT R8, R21.reuse, 0x9910, RZ ;  /* 0x0000991015087816 */ /* 0x060fe400000000ff */
[----:B------:R-:W-:Y:S02]  /*03e0*/  PRMT R9, R20, 0x9910, RZ ;  /* 0x0000991014097816 */ /* 0x000fe400000000ff */
[-C--:B------:R-:W-:Y:S02]  /*03f0*/  IABS R7, R8.reuse ;  /* 0x0000000800077213 */ /* 0x080fe40000000000 */
[----:B------:R-:W-:Y:S02]  /*0400*/  IABS R23, R9 ;  /* 0x0000000900177213 */ /* 0x000fe40000000000 */
[----:B------:R-:W1:Y:S01]  /*0410*/  I2F.RP R10, R7 ;  /* 0x00000007000a7306 */ /* 0x000e620000209400 */
[----:B------:R-:W-:Y:S02]  /*0420*/  IABS R24, R8 ;  /* 0x0000000800187213 */ /* 0x000fe40000000000 */
[----:B------:R-:W-:-:S05]  /*0430*/  LOP3.LUT R20, R21, R20, RZ, 0x3c, !PT ;  /* 0x0000001415147212 */ /* 0x000fca00078e3cff */
[----:B-1----:R-:W1:Y:S02]  /*0440*/  MUFU.RCP R10, R10 ;  /* 0x0000000a000a7308 */ /* 0x002e640000001000 */
[----:B-1----:R-:W-:Y:S01]  /*0450*/  VIADD R4, R10, 0xffffffe ;  /* 0x0ffffffe0a047836 */ /* 0x002fe20000000000 */
[----:B------:R-:W-:-:S05]  /*0460*/  LOP3.LUT R10, R9, R8, RZ, 0x3c, !PT ;  /* 0x00000008090a7212 */ /* 0x000fca00078e3cff */
[----:B------:R1:W2:Y:S01]  /*0470*/  F2I.FTZ.U32.TRUNC.NTZ R5, R4 ;  /* 0x0000000400057305 */ /* 0x0002a2000021f000 */
[----:B------:R-:W-:Y:S02]  /*0480*/  ISETP.GE.AND P3, PT, R10, RZ, PT ;  /* 0x000000ff0a00720c */ /* 0x000fe40003f66270 */
[----:B------:R-:W-:Y:S01]  /*0490*/  PRMT R10, R20, 0x9910, RZ ;  /* 0x00009910140a7816 */ /* 0x000fe200000000ff */
[----:B-1----:R-:W-:Y:S02]  /*04a0*/  IMAD.MOV.U32 R4, RZ, RZ, RZ ;  /* 0x000000ffff047224 */ /* 0x002fe400078e00ff */
[----:B--2---:R-:W-:-:S04]  /*04b0*/  IMAD.MOV R22, RZ, RZ, -R5 ;  /* 0x000000ffff167224 */ /* 0x004fc800078e0a05 */
        /* <DEDUP_REMOVED lines=20> */
[----:B------:R-:W-:Y:S02]  /*0600*/  SEL R7, R7, R4, !P3 ;  /* 0x0000000407077207 */ /* 0x000fe40005800000 */
[----:B------:R-:W-:-:S03]  /*0610*/  IADD3 R4, R5, -0x1, RZ ;  /* 0xffffffff05047810 */ /* 0x000fc60007ffe0ff */
[----:B------:R-:W-:-:S05]  /*0620*/  @!P6 IMAD.MOV R7, RZ, RZ, -R7 ;  /* 0x000000ffff07e224 */ /* 0x000fca00078e0a07 */
[----:B------:R-:W-:-:S04]  /*0630*/  SEL R7, R8, R7, !P5 ;  /* 0x0000000708077207 */ /* 0x000fc80006800000 */
[----:B------:R-:W-:-:S13]  /*0640*/  ISETP.NE.AND P3, PT, R7, RZ, PT ;  /* 0x000000ff0700720c */ /* 0x000fda0003f65270 */
[----:B------:R-:W-:-:S04]  /*0650*/  @!P3 IMAD.MOV R4, RZ, RZ, R5 ;  /* 0x000000ffff04b224 */ /* 0x000fc800078e0205 */
[----:B------:R-:W-:-:S07]  /*0660*/  IMAD.MOV.U32 R5, RZ, RZ, R4 ;  /* 0x000000ffff057224 */ /* 0x000fce00078e0004 */
.L_x_25469:
[----:B------:R-:W-:Y:S05]  /*0670*/  BSYNC B0 ;  /* 0x0000000000007941 */ /* 0x000fea0003800000 */
.L_x_25468:
[----:B------:R-:W-:Y:S01]  /*0680*/  @!P0 IMAD R7, R13, 0x200, R18 ;  /* 0x000002000d078824 */ /* 0x000fe200078e0212 */
[----:B------:R-:W-:Y:S01]  /*0690*/  BSSY B0, `(.L_x_25470) ;  /* 0x000002d000007945 */ /* 0x000fe20003800000 */
[----:B------:R-:W-:Y:S02]  /*06a0*/  ISETP.GE.AND P3, PT, R6, R12, PT ;  /* 0x0000000c0600720c */ /* 0x000fe40003f66270 */
[----:B0-----:R-:W-:Y:S01]  /*06b0*/  @!P0 IMAD.WIDE.U32 R2, R7, 0x2, R2 ;  /* 0x0000000207028825 */ /* 0x001fe200078e0002 */
[----:B------:R-:W-:Y:S10]  /*06c0*/  @P4 BRA `(.L_x_25471) ;  /* 0x0000000000a44947 */ /* 0x000ff40003800000 */
[C---:B-----5:R-:W-:Y:S02]  /*06d0*/  PRMT R7, R19.reuse, 0x9910, RZ ;  /* 0x0000991013077816 */ /* 0x060fe400000000ff */
[----:B------:R-:W-:Y:S02]  /*06e0*/  PRMT R10, R0, 0x9910, RZ ;  /* 0x00009910000a7816 */ /* 0x000fe400000000ff */
[-C--:B------:R-:W-:Y:S02]  /*06f0*/  IABS R4, R7.reuse ;  /* 0x0000000700047213 */ /* 0x080fe40000000000 */
[----:B------:R-:W-:Y:S02]  /*0700*/  IABS R18, R10 ;  /* 0x0000000a00127213 */ /* 0x000fe40000000000 */
[----:B------:R-:W0:Y:S01]  /*0710*/  I2F.RP R11, R4 ;  /* 0x00000004000b7306 */ /* 0x000e220000209400 */
[----:B------:R-:W-:Y:S02]  /*0720*/  IABS R20, R7 ;  /* 0x0000000700147213 */ /* 0x000fe40000000000 */
[----:B------:R-:W-:-:S04]  /*0730*/  LOP3.LUT R0, R19, R0, RZ, 0x3c, !PT ;  /* 0x0000000013007212 */ /* 0x000fc800078e3cff */
[----:B------:R-:W-:Y:S01]  /*0740*/  PRMT R0, R0, 0x9910, RZ ;  /* 0x0000991000007816 */ /* 0x000fe200000000ff */
        /* <DEDUP_REMOVED lines=11> */
[----:B------:R-:W-:-:S03]  /*0800*/  LOP3.LUT R8, RZ, R7, RZ, 0x33, !PT ;  /* 0x00000007ff087212 */ /* 0x000fc600078e33ff */
[----:B------:R-:W-:-:S05]  /*0810*/  IMAD R11, R9, R11, R18 ;  /* 0x0000000b090b7224 */ /* 0x000fca00078e0212 */
[----:B------:R-:W-:-:S13]  /*0820*/  ISETP.GT.U32.AND P6, PT, R4, R11, PT ;  /* 0x0000000b0400720c */ /* 0x000fda0003fc4070 */
[----:B------:R-:W-:Y:S02]  /*0830*/  @!P6 IMAD.IADD R11, R11, 0x1, -R4 ;  /* 0x000000010b0be824 */ /* 0x000fe400078e0a04 */
[----:B------:R-:W-:Y:S01]  /*0840*/  @!P6 VIADD R9, R9, 0x1 ;  /* 0x000000010909e836 */ /* 0x000fe20000000000 */
[----:B------:R-:W-:Y:S02]  /*0850*/  ISETP.GT.AND P6, PT, R0, -0x1, PT ;  /* 0xffffffff0000780c */ /* 0x000fe40003fc4270 */
[----:B------:R-:W-:-:S13]  /*0860*/  ISETP.GE.U32.AND P5, PT, R11, R4, PT ;  /* 0x000000040b00720c */ /* 0x000fda0003fa6070 */
        /* <DEDUP_REMOVED lines=15> */
.L_x_25471:
[----:B------:R-:W-:Y:S05]  /*0960*/  BSYNC B0 ;  /* 0x0000000000007941 */ /* 0x000fea0003800000 */
.L_x_25470:
        /* <DEDUP_REMOVED lines=10> */
[----:B0-----:R-:W-:Y:S02]  /*0a10*/  IADD3 R8, R10, 0xffffffe, RZ ;  /* 0x0ffffffe0a087810 */ /* 0x001fe40007ffe0ff */
[----:B------:R-:W-:-:S04]  /*0a20*/  LOP3.LUT R10, R11, R4, RZ, 0x3c, !PT ;  /* 0x000000040b0a7212 */ /* 0x000fc800078e3cff */
        /* <DEDUP_REMOVED lines=32> */
.L_x_25473:
[----:B------:R-:W-:Y:S05]  /*0c30*/  BSYNC B0 ;  /* 0x0000000000007941 */ /* 0x000fea0003800000 */
.L_x_25472:
        /* <DEDUP_REMOVED lines=11> */
[----:B------:R-:W-:-:S05]  /*0cf0*/  IADD3 R11, RZ, -R19, RZ ;  /* 0x80000013ff0b7210 */ /* 0x000fca0007ffe0ff */
        /* <DEDUP_REMOVED lines=31> */
.L_x_25475:
[----:B------:R-:W-:Y:S05]  /*0ef0*/  BSYNC B0 ;  /* 0x0000000000007941 */ /* 0x000fea0003800000 */
.L_x_25474:
[----:B------:R0:W-:Y:S01]  /*0f00*/  @!P0 STG.E.U16 desc[UR4][R2.64], R5 ;  /* 0x0000000502008986 */ /* 0x0001e2000c101504 */
[----:B------:R-:W-:Y:S04]  /*0f10*/  BSSY B0, `(.L_x_25476) ;  /* 0x000000c000007945 */ /* 0x000fe80003800000 */
[----:B------:R-:W-:Y:S05]  /*0f20*/  @P3 BRA `(.L_x_25477) ;  /* 0x0000000000283947 */ /* 0x000fea0003800000 */
[----:B------:R-:W1:Y:S01]  /*0f30*/  LDC.64 R8, c[0x0][0x218] ;  /* 0x00008600ff087b82 */ /* 0x000e620000000a00 */
[----:B0-----:R-:W-:Y:S02]  /*0f40*/  IMAD R3, R13, 0x200, R6 ;  /* 0x000002000d037824 */ /* 0x001fe400078e0206 */
[----:B------:R-:W-:-:S05]  /*0f50*/  VIADD R6, R6, 0x80 ;  /* 0x0000008006067836 */ /* 0x000fca0000000000 */
[----:B------:R-:W-:-:S13]  /*0f60*/  ISETP.GE.AND P0, PT, R6, R12, PT ;  /* 0x0000000c0600720c */ /* 0x000fda0003f06270 */
[----:B------:R-:W-:Y:S02]  /*0f70*/  @!P0 IMAD R5, R13, 0x200, R6 ;  /* 0x000002000d058824 */ /* 0x000fe400078e0206 */
[----:B------:R-:W-:Y:S02]  /*0f80*/  @!P0 VIADD R6, R6, 0x80 ;  /* 0x0000008006068836 */ /* 0x000fe40000000000 */
[----:B-1----:R-:W-:-:S04]  /*0f90*/  IMAD.WIDE.U32 R2, R3, 0x2, R8 ;  /* 0x0000000203027825 */ /* 0x002fc800078e0008 */
[----:B------:R-:W-:Y:S01]  /*0fa0*/  @!P0 IMAD.WIDE.U32 R8, R5, 0x2, R8 ;  /* 0x0000000205088825 */ /* 0x000fe200078e0008 */
[----:B-----5:R1:W-:Y:S04]  /*0fb0*/  STG.E.U16 desc[UR4][R2.64], R0 ;  /* 0x0000000002007986 */ /* 0x0203e8000c101504 */
[----:B------:R1:W-:Y:S02]  /*0fc0*/  @!P0 STG.E.U16 desc[UR4][R8.64], R4 ;  /* 0x0000000408008986 */ /* 0x0003e4000c101504 */
.L_x_25477:
[----:B------:R-:W-:Y:S05]  /*0fd0*/  BSYNC B0 ;  /* 0x0000000000007941 */ /* 0x000fea0003800000 */
.L_x_25476:
[----:B------:R-:W-:-:S13]  /*0fe0*/  ISETP.GE.AND P0, PT, R6, R12, PT ;  /* 0x0000000c0600720c */ /* 0x000fda0003f06270 */
[----:B------:R-:W-:Y:S05]  /*0ff0*/  @P0 EXIT ;  /* 0x000000000000094d */ /* 0x000fea0003800000 */
[----:B01----:R-:W0:Y:S01]  /*1000*/  LDC.64 R2, c[0x0][0x218] ;  /* 0x00008600ff027b82 */ /* 0x003e220000000a00 */
[----:B------:R-:W-:-:S04]  /*1010*/  IMAD R13, R13, 0x200, R6 ;  /* 0x000002000d0d7824 */ /* 0x000fc800078e0206 */
[----:B0-----:R-:W-:-:S05]  /*1020*/  IMAD.WIDE.U32 R2, R13, 0x2, R2 ;  /* 0x000000020d027825 */ /* 0x001fca00078e0002 */
[----:B------:R-:W-:Y:S01]  /*1030*/  STG.E.U16 desc[UR4][R2.64], R7 ;  /* 0x0000000702007986 */ /* 0x000fe2000c101504 */
[----:B------:R-:W-:Y:S05]  /*1040*/  EXIT ;  /* 0x000000000000794d */ /* 0x000fea0003800000 */
.L_x_25478:
        /* <DEDUP_REMOVED lines=11> */
.L_x_37877:


//--------------------- .text._ZN2at6native29vectorized_elementwise_kernelILi2ENS0_13BinaryFunctorIsssZZZNS0_15binary_internal21div_floor_kernel_cudaERNS_18TensorIteratorBaseEENKUlvE_clEvENKUlvE3_clEvEUlssE_EESt5arrayIPcLm3EEEEviT0_T1_ --------------------------
	.section	.text._ZN2at6native29vectorized_elementwise_kernelILi2ENS0_13BinaryFunctorIsssZZZNS0_15binary_internal21div_floor_kernel_cudaERNS_18TensorIteratorBaseEENKUlvE_clEvENKUlvE3_clEvEUlssE_EESt5arrayIPcLm3EEEEviT0_T1_,"ax",@progbits
	.align	128
        .global         _ZN2at6native29vectorized_elementwise_kernelILi2ENS0_13BinaryFunctorIsssZZZNS0_15binary_internal21div_floor_kernel_cudaERNS_18TensorIteratorBaseEENKUlvE_clEvENKUlvE3_clEvEUlssE_EESt5arrayIPcLm3EEEEviT0_T1_
        .type           _ZN2at6native29vectorized_elementwise_kernelILi2ENS0_13BinaryFunctorIsssZZZNS0_15binary_internal21div_floor_kernel_cudaERNS_18TensorIteratorBaseEENKUlvE_clEvENKUlvE3_clEvEUlssE_EESt5arrayIPcLm3EEEEviT0_T1_,@function
        .size           _ZN2at6native29vectorized_elementwise_kernelILi2ENS0_13BinaryFunctorIsssZZZNS0_15binary_internal21div_floor_kernel_cudaERNS_18TensorIteratorBaseEENKUlvE_clEvENKUlvE3_clEvEUlssE_EESt5arrayIPcLm3EEEEviT0_T1_,(.L_x_37878 - _ZN2at6native29vectorized_elementwise_kernelILi2ENS0_13BinaryFunctorIsssZZZNS0_15binary_internal21div_floor_kernel_cudaERNS_18TensorIteratorBaseEENKUlvE_clEvENKUlvE3_clEvEUlssE_EESt5arrayIPcLm3EEEEviT0_T1_)
        .other          _ZN2at6native29vectorized_elementwise_kernelILi2ENS0_13BinaryFunctorIsssZZZNS0_15binary_internal21div_floor_kernel_cudaERNS_18TensorIteratorBaseEENKUlvE_clEvENKUlvE3_clEvEUlssE_EESt5arrayIPcLm3EEEEviT0_T1_,@"STO_CUDA_ENTRY STV_DEFAULT"
_ZN2at6native29vectorized_elementwise_kernelILi2ENS0_13BinaryFunctorIsssZZZNS0_15binary_internal21div_floor_kernel_cudaERNS_18TensorIteratorBaseEENKUlvE_clEvENKUlvE3_clEvEUlssE_EESt5arrayIPcLm3EEEEviT0_T1_:
.text._ZN2at6native29vectorized_elementwise_kernelILi2ENS0_13BinaryFunctorIsssZZZNS0_15binary_internal21div_floor_kernel_cudaERNS_18TensorIteratorBaseEENKUlvE_clEvENKUlvE3_clEvEUlssE_EESt5arrayIPcLm3EEEEviT0_T1_:
        /* <DEDUP_REMOVED lines=12> */
[----:B------:R-:W0:Y:S03]  /*00c0*/  LDC.64 R2, c[0x0][0x220] ;  /* 0x00008800ff027b82 */ /* 0x000e260000000a00 */
[----:B------:R-:W2:Y:S04]  /*00d0*/  LDG.E R7, desc[UR4][R4.64] ;  /* 0x0000000404077981 */ /* 0x000ea8000c1e1900 */
[----:B------:R-:W3:Y:S04]  /*00e0*/  LDG.E R16, desc[UR4][R4.64+0x200] ;  /* 0x0002000404107981 */ /* 0x000ee8000c1e1900 */
[----:B------:R-:W5:Y:S04]  /*00f0*/  LDG.E R10, desc[UR4][R4.64+0x400] ;  /* 0x00040004040a7981 */ /* 0x000f68000c1e1900 */
[----:B------:R-:W5:Y:S01]  /*0100*/  LDG.E R11, desc[UR4][R4.64+0x600] ;  /* 0x00060004040b7981 */ /* 0x000f62000c1e1900 */
[----:B0-----:R-:W-:-:S04]  /*0110*/  IMAD.WIDE R2, R0, 0x2, R2 ;  /* 0x0000000200027825 */ /* 0x001fc800078e0202 */
[----:B------:R-:W-:-:S05]  /*0120*/  IMAD.WIDE.U32 R2, R12, 0x4, R2 ;  /* 0x000000040c027825 */ /* 0x000fca00078e0002 */
[----:B------:R-:W4:Y:S04]  /*0130*/  LDG.E R18, desc[UR4][R2.64] ;  /* 0x0000000402127981 */ /* 0x000f28000c1e1900 */
[----:B------:R-:W5:Y:S04]  /*0140*/  LDG.E R15, desc[UR4][R2.64+0x200] ;  /* 0x00020004020f7981 */ /* 0x000f68000c1e1900 */
[----:B------:R-:W5:Y:S04]  /*0150*/  LDG.E R9, desc[UR4][R2.64+0x400] ;  /* 0x0004000402097981 */ /* 0x000f68000c1e1900 */
[----:B------:R0:W5:Y:S01]  /*0160*/  LDG.E R8, desc[UR4][R2.64+0x600] ;  /* 0x0006000402087981 */ /* 0x000162000c1e1900 */
[----:B------:R-:W-:Y:S01]  /*0170*/  BSSY B0, `(.L_x_25480) ;  /* 0x0000057000007945 */ /* 0x000fe20003800000 */
[----:B--2---:R-:W-:-:S02]  /*0180*/  PRMT R21, R7, 0x9910, RZ ;  /* 0x0000991007157816 */ /* 0x004fc400000000ff */
[----:B------:R-:W-:Y:S02]  /*0190*/  PRMT R13, R7, 0xbb32, RZ ;  /* 0x0000bb32070d7816 */ /* 0x000fe400000000ff */
[----:B------:R-:W-:Y:S02]  /*01a0*/  IABS R20, R21 ;  /* 0x0000001500147213 */ /* 0x000fe40000000000 */
[----:B------:R-:W-:Y:S02]  /*01b0*/  IABS R6, R13 ;  /* 0x0000000d00067213 */ /* 0x000fe40000000000 */
[----:B------:R-:W1:Y:S08]  /*01c0*/  I2F.RP R14, R20 ;  /* 0x00000014000e7306 */ /* 0x000e700000209400 */
[----:B------:R-:W2:Y:S08]  /*01d0*/  I2F.RP R17, R6 ;  /* 0x0000000600117306 */ /* 0x000eb00000209400 */
[----:B-1----:R-:W0:Y:S08]  /*01e0*/  MUFU.RCP R14, R14 ;  /* 0x0000000e000e7308 */ /* 0x002e300000001000 */
[----:B--2---:R-:W1:Y:S01]  /*01f0*/  MUFU.RCP R17, R17 ;  /* 0x0000001100117308 */ /* 0x004e620000001000 */
[----:B0-----:R-:W-:-:S07]  /*0200*/  VIADD R2, R14, 0xffffffe ;  /* 0x0ffffffe0e027836 */ /* 0x001fce0000000000 */
[----:B------:R0:W2:Y:S01]  /*0210*/  F2I.FTZ.U32.TRUNC.NTZ R3, R2 ;  /* 0x0000000200037305 */ /* 0x0000a2000021f000 */
[----:B-1----:R-:W-:-:S07]  /*0220*/  VIADD R4, R17, 0xffffffe ;  /* 0x0ffffffe11047836 */ /* 0x002fce0000000000 */
[----:B------:R-:W1:Y:S01]  /*0230*/  F2I.FTZ.U32.TRUNC.NTZ R5, R4 ;  /* 0x0000000400057305 */ /* 0x000e62000021f000 */
[----:B0-----:R-:W-:Y:S02]  /*0240*/  IMAD.MOV.U32 R2, RZ, RZ, RZ ;  /* 0x000000ffff027224 */ /* 0x001fe400078e00ff */
[----:B--2---:R-:W-:Y:S01]  /*0250*/  IMAD.MOV R19, RZ, RZ, -R3 ;  /* 0x000000ffff137224 */ /* 0x004fe200078e0a03 */
[----:B----4-:R-:W-:-:S03]  /*0260*/  PRMT R14, R18, 0x9910, RZ ;  /* 0x00009910120e7816 */ /* 0x010fc600000000ff */
[----:B------:R-:W-:Y:S01]  /*0270*/  IMAD R19, R19, R20, RZ ;  /* 0x0000001413137224 */ /* 0x000fe200078e02ff */
[----:B------:R-:W-:Y:S01]  /*0280*/  IABS R17, R21 ;  /* 0x0000001500117213 */ /* 0x000fe20000000000 */
[----:B-1----:R-:W-:Y:S02]  /*0290*/  IMAD.MOV R23, RZ, RZ, -R5 ;  /* 0x000000ffff177224 */ /* 0x002fe400078e0a05 */
[----:B------:R-:W-:Y:S01]  /*02a0*/  IMAD.HI.U32 R2, R3, R19, R2 ;  /* 0x0000001303027227 */ /* 0x000fe200078e0002 */
[----:B------:R-:W-:-:S03]  /*02b0*/  IABS R25, R14 ;  /* 0x0000000e00197213 */ /* 0x000fc60000000000 */
[----:B------:R-:W-:Y:S02]  /*02c0*/  IMAD R3, R23, R6, RZ ;  /* 0x0000000617037224 */ /* 0x000fe400078e02ff */
[----:B------:R-:W-:Y:S02]  /*02d0*/  IMAD.MOV.U32 R4, RZ, RZ, RZ ;  /* 0x000000ffff047224 */ /* 0x000fe400078e00ff */
[----:B------:R-:W-:Y:S01]  /*02e0*/  IMAD.MOV R17, RZ, RZ, -R17 ;  /* 0x000000ffff117224 */ /* 0x000fe200078e0a11 */
[----:B------:R-:W-:Y:S01]  /*02f0*/  PRMT R22, R7, 0x7632, R22 ;  /* 0x0000763207167816 */ /* 0x000fe20000000016 */
[----:B------:R-:W-:Y:S01]  /*0300*/  IMAD.HI.U32 R4, R5, R3, R4 ;  /* 0x0000000305047227 */ /* 0x000fe200078e0004 */
[----:B------:R-:W-:-:S03]  /*0310*/  LOP3.LUT R3, R7, R18, RZ, 0x3c, !PT ;  /* 0x0000001207037212 */ /* 0x000fc600078e3cff */
[----:B------:R-:W-:Y:S02]  /*0320*/  IMAD.MOV.U32 R7, RZ, RZ, R17 ;  /* 0x000000ffff077224 */ /* 0x000fe400078e0011 */
[----:B------:R-:W-:Y:S01]  /*0330*/  IMAD.HI.U32 R24, R2, R25, RZ ;  /* 0x0000001902187227 */ /* 0x000fe200078e00ff */
[----:B------:R-:W-:-:S03]  /*0340*/  PRMT R2, R18, 0xbb32, RZ ;  /* 0x0000bb3212027816 */ /* 0x000fc600000000ff */
[----:B------:R-:W-:Y:S01]  /*0350*/  IMAD R25, R24, R7, R25 ;  /* 0x0000000718197224 */ /* 0x000fe200078e0219 */
[----:B------:R-:W-:Y:S02]  /*0360*/  IABS R7, R13 ;  /* 0x0000000d00077213 */ /* 0x000fe40000000000 */
[----:B------:R-:W-:Y:S02]  /*0370*/  PRMT R5, R18, 0x7632, R5 ;  /* 0x0000763212057816 */ /* 0x000fe40000000005 */
[----:B------:R-:W-:Y:S02]  /*0380*/  IABS R23, R2 ;  /* 0x0000000200177213 */ /* 0x000fe40000000000 */
[C---:B---3--:R-:W-:Y:S02]  /*0390*/  PRMT R19, R16.reuse, 0x9910, RZ ;  /* 0x0000991010137816 */ /* 0x048fe400000000ff */
[----:B------:R-:W-:Y:S01]  /*03a0*/  PRMT R17, R16, 0xbb32, RZ ;  /* 0x0000bb3210117816 */ /* 0x000fe200000000ff */
[----:B------:R-:W-:Y:S01]  /*03b0*/  IMAD.MOV R26, RZ, RZ, -R7 ;  /* 0x000000ffff1a7224 */ /* 0x000fe200078e0a07 */
[----:B------:R-:W-:Y:S01]  /*03c0*/  LOP3.LUT R5, R22, R5, RZ, 0x3c, !PT ;  /* 0x0000000516057212 */ /* 0x000fe200078e3cff */
[----:B------:R-:W-:Y:S01]  /*03d0*/  IMAD.HI.U32 R22, R4, R23, RZ ;  /* 0x0000001704167227 */ /* 0x000fe200078e00ff */
[----:B------:R-:W-:-:S02]  /*03e0*/  IABS R18, R19 ;  /* 0x0000001300127213 */ /* 0x000fc40000000000 */
[----:B------:R-:W-:Y:S01]  /*03f0*/  IABS R7, R17 ;  /* 0x0000001100077213 */ /* 0x000fe20000000000 */
[----:B------:R-:W-:Y:S01]  /*0400*/  IMAD R23, R22, R26, R23 ;  /* 0x0000001a16177224 */ /* 0x000fe200078e0217 */
[----:B------:R-:W0:Y:S08]  /*0410*/  I2F.RP R27, R18 ;  /* 0x00000012001b7306 */ /* 0x000e300000209400 */
[----:B------:R-:W1:Y:S01]  /*0420*/  I2F.RP R26, R7 ;  /* 0x00000007001a7306 */ /* 0x000e620000209400 */
[----:B------:R-:W-:-:S02]  /*0430*/  ISETP.GT.U32.AND P3, PT, R20, R25, PT ;  /* 0x000000191400720c */ /* 0x000fc40003f64070 */
[----:B------:R-:W-:Y:S02]  /*0440*/  ISETP.GT.U32.AND P5, PT, R6, R23, PT ;  /* 0x000000170600720c */ /* 0x000fe40003fa4070 */
[----:B------:R-:W-:-:S03]  /*0450*/  PRMT R3, R3, 0x9910, RZ ;  /* 0x0000991003037816 */ /* 0x000fc600000000ff */
[----:B0-----:R-:W0:Y:S01]  /*0460*/  MUFU.RCP R27, R27 ;  /* 0x0000001b001b7308 */ /* 0x001e220000001000 */
[----:B------:R-:W-:-:S07]  /*0470*/  ISETP.GT.AND P1, PT, R3, -0x1, PT ;  /* 0xffffffff0300780c */ /* 0x000fce0003f24270 */
[----:B-1----:R-:W1:Y:S01]  /*0480*/  MUFU.RCP R26, R26 ;  /* 0x0000001a001a7308 */ /* 0x002e620000001000 */
[----:B------:R-:W-:Y:S01]  /*0490*/  LOP3.LUT R3, R14, R21, RZ, 0x3c, !PT ;  /* 0x000000150e037212 */ /* 0x000fe200078e3cff */
[----:B------:R-:W-:-:S03]  /*04a0*/  @!P3 IMAD.IADD R25, R25, 0x1, -R20 ;  /* 0x000000011919b824 */ /* 0x000fc600078e0a14 */
[----:B------:R-:W-:Y:S01]  /*04b0*/  ISETP.GE.AND P2, PT, R3, RZ, PT ;  /* 0x000000ff0300720c */ /* 0x000fe20003f46270 */
[----:B------:R-:W-:Y:S01]  /*04c0*/  @!P5 IMAD.IADD R23, R23, 0x1, -R6 ;  /* 0x000000011717d824 */ /* 0x000fe200078e0a06 */
[----:B------:R-:W-:Y:S02]  /*04d0*/  LOP3.LUT R3, R2, R13, RZ, 0x3c, !PT ;  /* 0x0000000d02037212 */ /* 0x000fe400078e3cff */
[----:B------:R-:W-:Y:S01]  /*04e0*/  ISETP.GE.U32.AND P6, PT, R25, R20, PT ;  /* 0x000000141900720c */ /* 0x000fe20003fc6070 */
[----:B------:R-:W-:Y:S01]  /*04f0*/  @!P3 VIADD R24, R24, 0x1 ;  /* 0x000000011818b836 */ /* 0x000fe20000000000 */
[----:B------:R-:W-:Y:S01]  /*0500*/  ISETP.GE.AND P3, PT, R3, RZ, PT ;  /* 0x000000ff0300720c */ /* 0x000fe20003f66270 */
[----:B0-----:R-:W-:Y:S01]  /*0510*/  VIADD R27, R27, 0xffffffe ;  /* 0x0ffffffe1b1b7836 */ /* 0x001fe20000000000 */
[----:B------:R-:W-:Y:S02]  /*0520*/  ISETP.GE.U32.AND P4, PT, R23, R6, PT ;  /* 0x000000061700720c */ /* 0x000fe40003f86070 */
[----:B------:R-:W-:Y:S01]  /*0530*/  PRMT R4, R5, 0x9910, RZ ;  /* 0x0000991005047816 */ /* 0x000fe200000000ff */
[----:B-1----:R-:W-:Y:S01]  /*0540*/  VIADD R3, R26, 0xffffffe ;  /* 0x0ffffffe1a037836 */ /* 0x002fe20000000000 */
[----:B------:R0:W1:Y:S01]  /*0550*/  F2I.FTZ.U32.TRUNC.NTZ R5, R27 ;  /* 0x0000001b00057305 */ /* 0x000062000021f000 */
[----:B------:R-:W-:-:S04]  /*0560*/  @!P5 VIADD R22, R22, 0x1 ;  /* 0x000000011616d836 */ /* 0x000fc80000000000 */
[----:B------:R-:W-:-:S03]  /*0570*/  @P6 VIADD R24, R24, 0x1 ;  /* 0x0000000118186836 */ /* 0x000fc60000000000 */
[----:B------:R-:W2:Y:S01]  /*0580*/  F2I.FTZ.U32.TRUNC.NTZ R3, R3 ;  /* 0x0000000300037305 */ /* 0x000ea2000021f000 */
[----:B------:R-:W-:Y:S01]  /*0590*/  @!P2 IMAD.MOV R24, RZ, RZ, -R24 ;  /* 0x000000ffff18a224 */ /* 0x000fe200078e0a18 */
[----:B------:R-:W-:Y:S01]  /*05a0*/  ISETP.NE.AND P5, PT, R21, RZ, PT ;  /* 0x000000ff1500720c */ /* 0x000fe20003fa5270 */
[----:B------:R-:W-:Y:S01]  /*05b0*/  @P4 VIADD R22, R22, 0x1 ;  /* 0x0000000116164836 */ /* 0x000fe20000000000 */
[----:B0-----:R-:W-:Y:S02]  /*05c0*/  LOP3.LUT R27, RZ, R21, RZ, 0x33, !PT ;  /* 0x00000015ff1b7212 */ /* 0x001fe400078e33ff */
[----:B------:R-:W-:Y:S01]  /*05d0*/  ISETP.NE.AND P4, PT, R13, RZ, PT ;  /* 0x000000ff0d00720c */ /* 0x000fe20003f85270 */
[----:B------:R-:W-:Y:S01]  /*05e0*/  @!P3 IMAD.MOV R22, RZ, RZ, -R22 ;  /* 0x000000ffff16b224 */ /* 0x000fe200078e0a16 */
[----:B------:R-:W-:Y:S01]  /*05f0*/  LOP3.LUT R21, RZ, R13, RZ, 0x33, !PT ;  /* 0x0000000dff157212 */ /* 0x000fe200078e33ff */
[----:B-1----:R-:W-:Y:S01]  /*0600*/  IMAD.MOV R26, RZ, RZ, -R5 ;  /* 0x000000ffff1a7224 */ /* 0x002fe200078e0a05 */
[----:B------:R-:W-:-:S02]  /*0610*/  ISETP.GT.AND P0, PT, R4, -0x1, PT ;  /* 0xffffffff0400780c */ /* 0x000fc40003f04270 */
[----:B------:R-:W-:Y:S01]  /*0620*/  SEL R13, R27, R24, !P5 ;  /* 0x000000181b0d7207 */ /* 0x000fe20006800000 */
[----:B------:R-:W-:Y:S10]  /*0630*/  @P1 BRA `(.L_x_25481) ;  /* 0x0000000000281947 */ /* 0x000ff40003800000 */
[----:B------:R-:W-:Y:S01]  /*0640*/  ISETP.GE.AND P2, PT, R14, RZ, PT ;  /* 0x000000ff0e00720c */ /* 0x000fe20003f46270 */
[----:B------:R-:W-:Y:S01]  /*0650*/  VIADD R14, R13, 0xffffffff ;  /* 0xffffffff0d0e7836 */ /* 0x000fe20000000000 */
[----:B------:R-:W-:Y:S01]  /*0660*/  ISETP.GT.U32.AND P1, PT, R20, R25, PT ;  /* 0x000000191400720c */ /* 0x000fe20003f24070 */
[----:B------:R-:W-:-:S05]  /*0670*/  IMAD.IADD R20, R25, 0x1, -R20 ;  /* 0x0000000119147824 */ /* 0x000fca00078e0a14 */
[----:B------:R-:W-:-:S05]  /*0680*/  SEL R20, R20, R25, !P1 ;  /* 0x0000001914147207 */ /* 0x000fca0004800000 */
[----:B------:R-:W-:-:S05]  /*0690*/  @!P2 IMAD.MOV R20, RZ, RZ, -R20 ;  /* 0x000000ffff14a224 */ /* 0x000fca00078e0a14 */
[----:B------:R-:W-:-:S04]  /*06a0*/  SEL R20, R27, R20, !P5 ;  /* 0x000000141b147207 */ /* 0x000fc80006800000 */
[----:B------:R-:W-:-:S13]  /*06b0*/  ISETP.NE.AND P1, PT, R20, RZ, PT ;  /* 0x000000ff1400720c */ /* 0x000fda0003f25270 */
[----:B------:R-:W-:-:S04]  /*06c0*/  @!P1 IMAD.MOV R14, RZ, RZ, R13 ;  /* 0x000000ffff0e9224 */ /* 0x000fc800078e020d */
[----:B------:R-:W-:-:S07]  /*06d0*/  IMAD.MOV.U32 R13, RZ, RZ, R14 ;  /* 0x000000ffff0d7224 */ /* 0x000fce00078e000e */
.L_x_25481:
[----:B------:R-:W-:Y:S05]  /*06e0*/  BSYNC B0 ;  /* 0x0000000000007941 */ /* 0x000fea0003800000 */
.L_x_25480:
[----:B------:R-:W-:Y:S01]  /*06f0*/  BSSY B0, `(.L_x_25482) ;  /* 0x000000d000007945 */ /* 0x000fe20003800000 */
[----:B------:R-:W-:-:S03]  /*0700*/  SEL R14, R21, R22, !P4 ;  /* 0x00000016150e7207 */ /* 0x000fc60006000000 */
[----:B------:R-:W-:Y:S05]  /*0710*/  @P0 BRA `(.L_x_25483) ;  /* 0x0000000000280947 */ /* 0x000fea0003800000 */
        /* <DEDUP_REMOVED lines=10> */
.L_x_25483:
[----:B------:R-:W-:Y:S05]  /*07c0*/  BSYNC B0 ;  /* 0x0000000000007941 */ /* 0x000fea0003800000 */
.L_x_25482:
[----:B------:R-:W-:Y:S01]  /*07d0*/  IMAD R21, R26, R18, RZ ;  /* 0x000000121a157224 */ /* 0x000fe200078e02ff */
[----:B------:R-:W-:Y:S01]  /*07e0*/  IABS R2, R19 ;  /* 0x0000001300027213 */ /* 0x000fe20000000000 */
[----:B------:R-:W-:Y:S01]  /*07f0*/  IMAD.MOV.U32 R4, RZ, RZ, RZ ;  /* 0x000000ffff047224 */ /* 0x000fe200078e00ff */
[----:B-----5:R-:W-:Y:S01]  /*0800*/  PRMT R20, R15, 0x9910, RZ ;  /* 0x000099100f147816 */ /* 0x020fe200000000ff */
[----:B--2---:R-:W-:Y:S01]  /*0810*/  IMAD.MOV R6, RZ, RZ, -R3 ;  /* 0x000000ffff067224 */ /* 0x004fe200078e0a03 */
[----:B------:R-:W-:Y:S01]  /*0820*/  IABS R25, R17 ;  /* 0x0000001100197213 */ /* 0x000fe20000000000 */
[----:B------:R-:W-:Y:S01]  /*0830*/  IMAD.HI.U32 R5, R5, R21, R4 ;  /* 0x0000001505057227 */ /* 0x000fe200078e0004 */
[----:B------:R-:W-:Y:S01]  /*0840*/  PRMT R4, R10, 0x9910, RZ ;  /* 0x000099100a047816 */ /* 0x000fe200000000ff */
[----:B------:R-:W-:Y:S01]  /*0850*/  BSSY B0, `(.L_x_25484) ;  /* 0x000003d000007945 */ /* 0x000fe20003800000 */
[----:B------:R-:W-:Y:S01]  /*0860*/  PRMT R21, R15, 0xbb32, RZ ;  /* 0x0000bb320f157816 */ /* 0x000fe200000000ff */
[----:B------:R-:W-:Y:S01]  /*0870*/  IMAD R23, R6, R7, RZ ;  /* 0x0000000706177224 */ /* 0x000fe200078e02ff */
[----:B------:R-:W-:Y:S01]  /*0880*/  IABS R22, R20 ;  /* 0x0000001400167213 */ /* 0x000fe20000000000 */
[----:B------:R-:W-:Y:S01]  /*0890*/  IMAD.MOV R6, RZ, RZ, -R2 ;  /* 0x000000ffff067224 */ /* 0x000fe200078e0a02 */
[----:B------:R-:W-:Y:S01]  /*08a0*/  IABS R26, R4 ;  /* 0x00000004001a7213 */ /* 0x000fe20000000000 */
[----:B------:R-:W-:Y:S01]  /*08b0*/  IMAD.MOV.U32 R2, RZ, RZ, RZ ;  /* 0x000000ffff027224 */ /* 0x000fe200078e00ff */
[----:B------:R-:W-:Y:S01]  /*08c0*/  ISETP.NE.AND P6, PT, R19, RZ, PT ;  /* 0x000000ff1300720c */ /* 0x000fe20003fc5270 */
[----:B------:R-:W-:-:S02]  /*08d0*/  IMAD.MOV R25, RZ, RZ, -R25 ;  /* 0x000000ffff197224 */ /* 0x000fc400078e0a19 */
[----:B------:R-:W-:-:S04]  /*08e0*/  IMAD.HI.U32 R23, R3, R23, R2 ;  /* 0x0000001703177227 */ /* 0x000fc800078e0002 */
[----:B------:R-:W-:Y:S02]  /*08f0*/  IMAD.MOV.U32 R2, RZ, RZ, R21 ;  /* 0x000000ffff027224 */ /* 0x000fe400078e0015 */
[----:B------:R-:W-:Y:S02]  /*0900*/  IMAD.MOV.U32 R3, RZ, RZ, R6 ;  /* 0x000000ffff037224 */ /* 0x000fe400078e0006 */
[----:B------:R-:W-:Y:S01]  /*0910*/  IMAD.HI.U32 R21, R5, R22, RZ ;  /* 0x0000001605157227 */ /* 0x000fe200078e00ff */
[----:B------:R-:W-:-:S03]  /*0920*/  IABS R24, R2 ;  /* 0x0000000200187213 */ /* 0x000fc60000000000 */
[----:B------:R-:W-:Y:S02]  /*0930*/  IMAD.MOV.U32 R6, RZ, RZ, R26 ;  /* 0x000000ffff067224 */ /* 0x000fe400078e001a */
[----:B------:R-:W-:Y:S02]  /*0940*/  IMAD R5, R21, R3, R22 ;  /* 0x0000000315057224 */ /* 0x000fe400078e0216 */
[----:B------:R-:W0:Y:S01]  /*0950*/  I2F.RP R3, R6 ;  /* 0x0000000600037306 */ /* 0x000e220000209400 */
[----:B------:R-:W-:Y:S02]  /*0960*/  IMAD.MOV.U32 R22, RZ, RZ, R24 ;  /* 0x000000ffff167224 */ /* 0x000fe400078e0018 */
[----:B------:R-:W-:Y:S01]  /*0970*/  IMAD.MOV.U32 R24, RZ, RZ, R25 ;  /* 0x000000ffff187224 */ /* 0x000fe200078e0019 */
[----:B------:R-:W-:Y:S01]  /*0980*/  ISETP.GT.U32.AND P3, PT, R18, R5, PT ;  /* 0x000000051200720c */ /* 0x000fe20003f64070 */
[----:B------:R-:W-:-:S04]  /*0990*/  IMAD.HI.U32 R23, R23, R22, RZ ;  /* 0x0000001617177227 */ /* 0x000fc800078e00ff */
[----:B------:R-:W-:Y:S01]  /*09a0*/  IMAD R22, R23, R24, R22 ;  /* 0x0000001817167224 */ /* 0x000fe200078e0216 */
[----:B------:R-:W-:Y:S02]  /*09b0*/  LOP3.LUT R24, R16, R15, RZ, 0x3c, !PT ;  /* 0x0000000f10187212 */ /* 0x000fe400078e3cff */
[----:B------:R-:W-:Y:S02]  /*09c0*/  PRMT R16, R15, 0x7632, R16 ;  /* 0x000076320f107816 */ /* 0x000fe40000000010 */
[----:B------:R-:W-:Y:S01]  /*09d0*/  ISETP.GT.U32.AND P0, PT, R7, R22, PT ;  /* 0x000000160700720c */ /* 0x000fe20003f04070 */
[----:B0-----:R-:W0:Y:S01]  /*09e0*/  MUFU.RCP R3, R3 ;  /* 0x0000000300037308 */ /* 0x001e220000001000 */
[----:B------:R-:W-:Y:S01]  /*09f0*/  PRMT R15, R16, 0x7632, R15 ;  /* 0x00007632100f7816 */ /* 0x000fe2000000000f */
[----:B------:R-:W-:Y:S01]  /*0a00*/  @!P3 IMAD.IADD R5, R5, 0x1, -R18 ;  /* 0x000000010505b824 */ /* 0x000fe200078e0a12 */
[----:B------:R-:W-:Y:S01]  /*0a10*/  PRMT R24, R24, 0x9910, RZ ;  /* 0x0000991018187816 */ /* 0x000fe200000000ff */
[----:B------:R-:W-:Y:S01]  /*0a20*/  @!P3 VIADD R21, R21, 0x1 ;  /* 0x000000011515b836 */ /* 0x000fe20000000000 */
[----:B------:R-:W-:-:S02]  /*0a30*/  LOP3.LUT R16, R15, R16, RZ, 0x3c, !PT ;  /* 0x000000100f107212 */ /* 0x000fc400078e3cff */
[----:B------:R-:W-:Y:S02]  /*0a40*/  ISETP.GE.U32.AND P4, PT, R5, R18, PT ;  /* 0x000000120500720c */ /* 0x000fe40003f86070 */
[----:B------:R-:W-:Y:S02]  /*0a50*/  LOP3.LUT R15, R20, R19, RZ, 0x3c, !PT ;  /* 0x00000013140f7212 */ /* 0x000fe400078e3cff */
[----:B------:R-:W-:Y:S01]  /*0a60*/  ISETP.GT.AND P1, PT, R24, -0x1, PT ;  /* 0xffffffff1800780c */ /* 0x000fe20003f24270 */
[----:B------:R-:W-:Y:S01]  /*0a70*/  @!P0 IMAD.IADD R22, R22, 0x1, -R7 ;  /* 0x0000000116168824 */ /* 0x000fe200078e0a07 */
[----:B------:R-:W-:Y:S01]  /*0a80*/  ISETP.GE.AND P2, PT, R15, RZ, PT ;  /* 0x000000ff0f00720c */ /* 0x000fe20003f46270 */
[----:B------:R-:W-:Y:S01]  /*0a90*/  @!P0 VIADD R23, R23, 0x1 ;  /* 0x0000000117178836 */ /* 0x000fe20000000000 */
[----:B------:R-:W-:Y:S01]  /*0aa0*/  PRMT R16, R16, 0x9910, RZ ;  /* 0x0000991010107816 */ /* 0x000fe200000000ff */
[----:B0-----:R-:W-:Y:S01]  /*0ab0*/  VIADD R3, R3, 0xffffffe ;  /* 0x0ffffffe03037836 */ /* 0x001fe20000000000 */
[----:B------:R-:W-:-:S03]  /*0ac0*/  ISETP.GE.U32.AND P3, PT, R22, R7, PT ;  /* 0x000000071600720c */ /* 0x000fc60003f66070 */
[----:B------:R-:W-:Y:S01]  /*0ad0*/  @P4 VIADD R21, R21, 0x1 ;  /* 0x0000000115154836 */ /* 0x000fe20000000000 */
[----:B------:R-:W-:Y:S01]  /*0ae0*/  LOP3.LUT R15, R2, R17, RZ, 0x3c, !PT ;  /* 0x00000011020f7212 */ /* 0x000fe200078e3cff */
[----:B------:R-:W0:Y:S01]  /*0af0*/  F2I.FTZ.U32.TRUNC.NTZ R3, R3 ;  /* 0x0000000300037305 */ /* 0x000e22000021f000 */
[----:B------:R-:W-:-:S03]  /*0b00*/  ISETP.GT.AND P5, PT, R16, -0x1, PT ;  /* 0xffffffff1000780c */ /* 0x000fc60003fa4270 */
[----:B------:R-:W-:Y:S01]  /*0b10*/  @!P2 IMAD.MOV R21, RZ, RZ, -R21 ;  /* 0x000000ffff15a224 */ /* 0x000fe200078e0a15 */
[----:B------:R-:W-:Y:S02]  /*0b20*/  LOP3.LUT R16, RZ, R19, RZ, 0x33, !PT ;  /* 0x00000013ff107212 */ /* 0x000fe400078e33ff */
[----:B------:R-:W-:Y:S02]  /*0b30*/  ISETP.GE.AND P4, PT, R15, RZ, PT ;  /* 0x000000ff0f00720c */ /* 0x000fe40003f86270 */
[----:B------:R-:W-:Y:S01]  /*0b40*/  PRMT R19, R10, 0xbb32, RZ ;  /* 0x0000bb320a137816 */ /* 0x000fe200000000ff */
[----:B------:R-:W-:Y:S01]  /*0b50*/  @P3 VIADD R23, R23, 0x1 ;  /* 0x0000000117173836 */ /* 0x000fe20000000000 */
[----:B------:R-:W-:Y:S01]  /*0b60*/  SEL R15, R16, R21, !P6 ;  /* 0x00000015100f7207 */ /* 0x000fe20007000000 */
[----:B------:R-:W-:Y:S08]  /*0b70*/  @P1 BRA `(.L_x_25485) ;  /* 0x0000000000281947 */ /* 0x000ff00003800000 */
        /* <DEDUP_REMOVED lines=10> */
.L_x_25485:
[----:B------:R-:W-:Y:S05]  /*0c20*/  BSYNC B0 ;  /* 0x0000000000007941 */ /* 0x000fea0003800000 */
.L_x_25484:
[----:B------:R-:W-:Y:S01]  /*0c30*/  @!P4 IMAD.MOV R23, RZ, RZ, -R23 ;  /* 0x000000ffff17c224 */ /* 0x000fe200078e0a17 */
[----:B------:R-:W-:Y:S01]  /*0c40*/  ISETP.NE.AND P0, PT, R17, RZ, PT ;  /* 0x000000ff1100720c */ /* 0x000fe20003f05270 */
[----:B------:R-:W-:Y:S01]  /*0c50*/  BSSY B0, `(.L_x_25486) ;  /* 0x0000011000007945 */ /* 0x000fe20003800000 */
[----:B------:R-:W-:Y:S01]  /*0c60*/  LOP3.LUT R18, RZ, R17, RZ, 0x33, !PT ;  /* 0x00000011ff127212 */ /* 0x000fe200078e33ff */
[----:B0-----:R-:W-:Y:S01]  /*0c70*/  IMAD.MOV R17, RZ, RZ, -R3 ;  /* 0x000000ffff117224 */ /* 0x001fe200078e0a03 */
[----:B------:R-:W-:Y:S02]  /*0c80*/  PRMT R21, R11, 0x9910, RZ ;  /* 0x000099100b157816 */ /* 0x000fe400000000ff */
[----:B------:R-:W-:Y:S02]  /*0c90*/  IABS R20, R19 ;  /* 0x0000001300147213 */ /* 0x000fe40000000000 */
[----:B------:R-:W-:Y:S01]  /*0ca0*/  SEL R16, R18, R23, !P0 ;  /* 0x0000001712107207 */ /* 0x000fe20004000000 */
[----:B------:R-:W-:Y:S06]  /*0cb0*/  @P5 BRA `(.L_x_25487) ;  /* 0x0000000000285947 */ /* 0x000fec0003800000 */
        /* <DEDUP_REMOVED lines=10> */
.L_x_25487:
[----:B------:R-:W-:Y:S05]  /*0d60*/  BSYNC B0 ;  /* 0x0000000000007941 */ /* 0x000fea0003800000 */
.L_x_25486:
[----:B------:R-:W-:Y:S01]  /*0d70*/  IMAD.MOV.U32 R5, RZ, RZ, R17 ;  /* 0x000000ffff057224 */ /* 0x000fe200078e0011 */
[----:B------:R-:W-:Y:S01]  /*0d80*/  PRMT R25, R9, 0x9910, RZ ;  /* 0x0000991009197816 */ /* 0x000fe200000000ff */
[----:B------:R-:W-:Y:S01]  /*0d90*/  IMAD.MOV.U32 R23, RZ, RZ, R20 ;  /* 0x000000ffff177224 */ /* 0x000fe200078e0014 */
[----:B------:R-:W-:Y:S01]  /*0da0*/  PRMT R20, R11, 0xbb32, RZ ;  /* 0x0000bb320b147816 */ /* 0x000fe200000000ff */
[----:B------:R-:W-:Y:S01]  /*0db0*/  IMAD R5, R5, R6, RZ ;  /* 0x0000000605057224 */ /* 0x000fe200078e02ff */
[----:B------:R-:W-:Y:S01]  /*0dc0*/  IABS R27, R25 ;  /* 0x00000019001b7213 */ /* 0x000fe20000000000 */
[----:B------:R-:W-:Y:S01]  /*0dd0*/  IMAD.MOV.U32 R2, RZ, RZ, RZ ;  /* 0x000000ffff027224 */ /* 0x000fe200078e00ff */
[----:B------:R-:W0:Y:S01]  /*0de0*/  I2F.RP R7, R23 ;  /* 0x0000001700077306 */ /* 0x000e220000209400 */
[----:B------:R-:W-:Y:S01]  /*0df0*/  IMAD.MOV.U32 R18, RZ, RZ, R21 ;  /* 0x000000ffff127224 */ /* 0x000fe200078e0015 */
[----:B------:R-:W-:Y:S01]  /*0e00*/  IABS R21, R20 ;  /* 0x0000001400157213 */ /* 0x000fe20000000000 */
[----:B------:R-:W-:Y:S01]  /*0e10*/  IMAD.HI.U32 R2, R3, R5, R2 ;  /* 0x0000000503027227 */ /* 0x000fe200078e0002 */
[----:B------:R-:W-:Y:S01]  /*0e20*/  IABS R3, R4 ;  /* 0x0000000400037213 */ /* 0x000fe20000000000 */
[----:B------:R-:W-:Y:S01]  /*0e30*/  BSSY B0, `(.L_x_25488) ;  /* 0x000002a000007945 */ /* 0x000fe20003800000 */
[----:B------:R-:W-:-:S02]  /*0e40*/  IABS R17, R18 ;  /* 0x0000001200117213 */ /* 0x000fc40000000000 */
[----:B------:R-:W1:Y:S01]  /*0e50*/  I2F.RP R26, R21 ;  /* 0x00000015001a7306 */ /* 0x000e620000209400 */
[----:B------:R-:W-:Y:S01]  /*0e60*/  IMAD.MOV R3, RZ, RZ, -R3 ;  /* 0x000000ffff037224 */ /* 0x000fe200078e0a03 */
[----:B------:R-:W-:Y:S01]  /*0e70*/  LOP3.LUT R24, R25, R4, RZ, 0x3c, !PT ;  /* 0x0000000419187212 */ /* 0x000fe200078e3cff */
[----:B------:R-:W-:-:S03]  /*0e80*/  IMAD.HI.U32 R22, R2, R27, RZ ;  /* 0x0000001b02167227 */ /* 0x000fc600078e00ff */
[----:B------:R-:W-:Y:S01]  /*0e90*/  ISETP.GE.AND P2, PT, R24, RZ, PT ;  /* 0x000000ff1800720c */ /* 0x000fe20003f46270 */
[----:B------:R-:W-:Y:S01]  /*0ea0*/  IMAD R27, R22, R3, R27 ;  /* 0x00000003161b7224 */ /* 0x000fe200078e021b */
[----:B------:R-:W2:Y:S04]  /*0eb0*/  I2F.RP R5, R17 ;  /* 0x0000001100057306 */ /* 0x000ea80000209400 */
[----:B------:R-:W-:-:S04]  /*0ec0*/  ISETP.GT.U32.AND P1, PT, R6, R27, PT ;  /* 0x0000001b0600720c */ /* 0x000fc80003f24070 */
[----:B0-----:R-:W0:Y:S08]  /*0ed0*/  MUFU.RCP R7, R7 ;  /* 0x0000000700077308 */ /* 0x001e300000001000 */
[----:B-1----:R1:W3:Y:S01]  /*0ee0*/  MUFU.RCP R2, R26 ;  /* 0x0000001a00027308 */ /* 0x0022e20000001000 */
[----:B------:R-:W-:Y:S02]  /*0ef0*/  @!P1 IMAD.IADD R27, R27, 0x1, -R6 ;  /* 0x000000011b1b9824 */ /* 0x000fe400078e0a06 */
[----:B------:R-:W-:-:S03]  /*0f00*/  @!P1 VIADD R22, R22, 0x1 ;  /* 0x0000000116169836 */ /* 0x000fc60000000000 */
[----:B------:R-:W-:Y:S02]  /*0f10*/  ISETP.GE.U32.AND P0, PT, R27, R6, PT ;  /* 0x000000061b00720c */ /* 0x000fe40003f06070 */
[----:B--2---:R-:W2:Y:S01]  /*0f20*/  MUFU.RCP R5, R5 ;  /* 0x0000000500057308 */ /* 0x004ea20000001000 */
[----:B0-----:R-:W-:Y:S01]  /*0f30*/  VIADD R3, R7, 0xffffffe ;  /* 0x0ffffffe07037836 */ /* 0x001fe20000000000 */
[----:B------:R-:W-:Y:S02]  /*0f40*/  LOP3.LUT R7, R10, R9, RZ, 0x3c, !PT ;  /* 0x000000090a077212 */ /* 0x000fe400078e3cff */
[----:B-1----:R-:W-:Y:S02]  /*0f50*/  LOP3.LUT R26, RZ, R4, RZ, 0x33, !PT ;  /* 0x00000004ff1a7212 */ /* 0x002fe400078e33ff */
[----:B------:R-:W-:Y:S02]  /*0f60*/  PRMT R24, R7, 0x9910, RZ ;  /* 0x0000991007187816 */ /* 0x000fe400000000ff */
[----:B------:R-:W0:Y:S01]  /*0f70*/  F2I.FTZ.U32.TRUNC.NTZ R3, R3 ;  /* 0x0000000300037305 */ /* 0x000e22000021f000 */
[----:B---3--:R-:W-:Y:S01]  /*0f80*/  VIADD R7, R2, 0xffffffe ;  /* 0x0ffffffe02077836 */ /* 0x008fe20000000000 */
[----:B------:R-:W-:Y:S01]  /*0f90*/  ISETP.GT.AND P1, PT, R24, -0x1, PT ;  /* 0xffffffff1800780c */ /* 0x000fe20003f24270 */
[----:B------:R-:W-:Y:S01]  /*0fa0*/  @P0 VIADD R22, R22, 0x1 ;  /* 0x0000000116160836 */ /* 0x000fe20000000000 */
[----:B------:R-:W-:-:S03]  /*0fb0*/  ISETP.NE.AND P0, PT, R4, RZ, PT ;  /* 0x000000ff0400720c */ /* 0x000fc60003f05270 */
[----:B------:R-:W-:Y:S01]  /*0fc0*/  @!P2 IMAD.MOV R22, RZ, RZ, -R22 ;  /* 0x000000ffff16a224 */ /* 0x000fe200078e0a16 */
[----:B------:R-:W1:Y:S01]  /*0fd0*/  F2I.FTZ.U32.TRUNC.NTZ R7, R7 ;  /* 0x0000000700077305 */ /* 0x000e62000021f000 */
[----:B--2---:R-:W-:-:S03]  /*0fe0*/  VIADD R28, R5, 0xffffffe ;  /* 0x0ffffffe051c7836 */ /* 0x004fc60000000000 */
[----:B------:R-:W-:Y:S01]  /*0ff0*/  SEL R22, R26, R22, !P0 ;  /* 0x000000161a167207 */ /* 0x000fe20004000000 */
[----:B0-----:R-:W-:-:S03]  /*1000*/  IMAD.MOV R24, RZ, RZ, -R3 ;  /* 0x000000ffff187224 */ /* 0x001fc600078e0a03 */
[----:B------:R0:W2:Y:S01]  /*1010*/  F2I.FTZ.U32.TRUNC.NTZ R5, R28 ;  /* 0x0000001c00057305 */ /* 0x0000a2000021f000 */
[----:B------:R-:W-:Y:S05]  /*1020*/  @P1 BRA `(.L_x_25489) ;  /* 0x0000000000281947 */ /* 0x000fea0003800000 */
[----:B------:R-:W-:Y:S01]  /*1030*/  ISETP.GE.AND P2, PT, R25, RZ, PT ;  /* 0x000000ff1900720c */ /* 0x000fe20003f46270 */
[----:B0-----:R-:W-:Y:S01]  /*1040*/  IMAD.IADD R28, R27, 0x1, -R6 ;  /* 0x000000011b1c7824 */ /* 0x001fe200078e0a06 */
[----:B------:R-:W-:Y:S01]  /*1050*/  ISETP.GT.U32.AND P1, PT, R6, R27, PT ;  /* 0x0000001b0600720c */ /* 0x000fe20003f24070 */
[----:B------:R-:W-:-:S03]  /*1060*/  VIADD R25, R22, 0xffffffff ;  /* 0xffffffff16197836 */ /* 0x000fc60000000000 */
[----:B------:R-:W-:-:S07]  /*1070*/  SEL R27, R28, R27, !P1 ;  /* 0x0000001b1c1b7207 */ /* 0x000fce0004800000 */
[----:B------:R-:W-:-:S05]  /*1080*/  @!P2 IMAD.MOV R27, RZ, RZ, -R27 ;  /* 0x000000ffff1ba224 */ /* 0x000fca00078e0a1b */
[----:B------:R-:W-:-:S04]  /*1090*/  SEL R26, R26, R27, !P0 ;  /* 0x0000001b1a1a7207 */ /* 0x000fc80004000000 */
[----:B------:R-:W-:-:S13]  /*10a0*/  ISETP.NE.AND P0, PT, R26, RZ, PT ;  /* 0x000000ff1a00720c */ /* 0x000fda0003f05270 */
[----:B------:R-:W-:-:S04]  /*10b0*/  @!P0 IMAD.MOV R25, RZ, RZ, R22 ;  /* 0x000000ffff198224 */ /* 0x000fc800078e0216 */
[----:B------:R-:W-:-:S07]  /*10c0*/  IMAD.MOV.U32 R22, RZ, RZ, R25 ;  /* 0x000000ffff167224 */ /* 0x000fce00078e0019 */
.L_x_25489:
[----:B------:R-:W-:Y:S05]  /*10d0*/  BSYNC B0 ;  /* 0x0000000000007941 */ /* 0x000fea0003800000 */
.L_x_25488:
[----:B------:R-:W-:Y:S01]  /*10e0*/  IMAD R25, R24, R23, RZ ;  /* 0x0000001718197224 */ /* 0x000fe200078e02ff */
[----:B------:R-:W-:Y:S01]  /*10f0*/  PRMT R10, R9, 0x7632, R10 ;  /* 0x00007632090a7816 */ /* 0x000fe2000000000a */
[----:B------:R-:W-:Y:S01]  /*1100*/  IMAD.MOV.U32 R2, RZ, RZ, RZ ;  /* 0x000000ffff027224 */ /* 0x000fe200078e00ff */
[----:B------:R-:W-:Y:S01]  /*1110*/  IABS R27, R18 ;  /* 0x00000012001b7213 */ /* 0x000fe20000000000 */
[----:B-1----:R-:W-:Y:S01]  /*1120*/  IMAD.MOV R6, RZ, RZ, -R7 ;  /* 0x000000ffff067224 */ /* 0x002fe200078e0a07 */
[----:B------:R-:W-:Y:S01]  /*1130*/  BSSY B0, `(.L_x_25490) ;  /* 0x000003b000007945 */ /* 0x000fe20003800000 */
[----:B--2---:R-:W-:Y:S02]  /*1140*/  IMAD.MOV R4, RZ, RZ, -R5 ;  /* 0x000000ffff047224 */ /* 0x004fe400078e0a05 */
[----:B------:R-:W-:-:S04]  /*1150*/  IMAD.HI.U32 R24, R3, R25, R2 ;  /* 0x0000001903187227 */ /* 0x000fc800078e0002 */
[----:B------:R-:W-:Y:S02]  /*1160*/  IMAD.MOV.U32 R2, RZ, RZ, R6 ;  /* 0x000000ffff027224 */ /* 0x000fe400078e0006 */
[----:B------:R-:W-:Y:S02]  /*1170*/  IMAD R3, R4, R17, RZ ;  /* 0x0000001104037224 */ /* 0x000fe400078e02ff */
[----:B------:R-:W-:Y:S02]  /*1180*/  IMAD.MOV.U32 R4, RZ, RZ, RZ ;  /* 0x000000ffff047224 */ /* 0x000fe400078e00ff */
[----:B------:R-:W-:Y:S01]  /*1190*/  IMAD R25, R2, R21, RZ ;  /* 0x0000001502197224 */ /* 0x000fe200078e02ff */
[----:B------:R-:W-:Y:S01]  /*11a0*/  PRMT R2, R9, 0xbb32, RZ ;  /* 0x0000bb3209027816 */ /* 0x000fe200000000ff */
[----:B------:R-:W-:Y:S01]  /*11b0*/  IMAD.MOV.U32 R6, RZ, RZ, RZ ;  /* 0x000000ffff067224 */ /* 0x000fe200078e00ff */
[----:B------:R-:W-:Y:S01]  /*11c0*/  IABS R9, R19 ;  /* 0x0000001300097213 */ /* 0x000fe20000000000 */
[----:B------:R-:W-:Y:S01]  /*11d0*/  IMAD.HI.U32 R4, R5, R3, R4 ;  /* 0x0000000305047227 */ /* 0x000fe200078e0004 */
[----:B------:R-:W-:-:S02]  /*11e0*/  PRMT R3, R10, 0x7632, R3 ;  /* 0x000076320a037816 */ /* 0x000fc40000000003 */
[----:B------:R-:W-:Y:S01]  /*11f0*/  IABS R5, R2 ;  /* 0x0000000200057213 */ /* 0x000fe20000000000 */
[----:B------:R-:W-:Y:S01]  /*1200*/  IMAD.HI.U32 R6, R7, R25, R6 ;  /* 0x0000001907067227 */ /* 0x000fe200078e0006 */
[----:B------:R-:W-:Y:S02]  /*1210*/  PRMT R7, R8, 0x9910, RZ ;  /* 0x0000991008077816 */ /* 0x000fe400000000ff */
[----:B------:R-:W-:Y:S01]  /*1220*/  LOP3.LUT R3, R3, R10, RZ, 0x3c, !PT ;  /* 0x0000000a03037212 */ /* 0x000fe200078e3cff */
[----:B------:R-:W-:Y:S01]  /*1230*/  IMAD.MOV.U32 R10, RZ, RZ, R5 ;  /* 0x000000ffff0a7224 */ /* 0x000fe200078e0005 */
[----:B------:R-:W-:Y:S01]  /*1240*/  IABS R26, R7 ;  /* 0x00000007001a7213 */ /* 0x000fe20000000000 */
[----:B------:R-:W-:Y:S01]  /*1250*/  IMAD.MOV R25, RZ, RZ, -R9 ;  /* 0x000000ffff197224 */ /* 0x000fe200078e0a09 */
[----:B------:R-:W-:Y:S01]  /*1260*/  PRMT R3, R3, 0x9910, RZ ;  /* 0x0000991003037816 */ /* 0x000fe200000000ff */
[----:B------:R-:W-:-:S04]  /*1270*/  IMAD.HI.U32 R9, R24, R10, RZ ;  /* 0x0000000a18097227 */ /* 0x000fc800078e00ff */
[----:B------:R-:W-:Y:S01]  /*1280*/  IMAD.MOV.U32 R5, RZ, RZ, R26 ;  /* 0x000000ffff057224 */ /* 0x000fe200078e001a */
[----:B------:R-:W-:Y:S01]  /*1290*/  PRMT R26, R8, 0xbb32, RZ ;  /* 0x0000bb32081a7816 */ /* 0x000fe200000000ff */
[----:B------:R-:W-:Y:S02]  /*12a0*/  IMAD.MOV R27, RZ, RZ, -R27 ;  /* 0x000000ffff1b7224 */ /* 0x000fe400078e0a1b */
[----:B------:R-:W-:Y:S02]  /*12b0*/  IMAD R24, R9, R25, R10 ;  /* 0x0000001909187224 */ /* 0x000fe400078e020a */
[----:B------:R-:W-:Y:S02]  /*12c0*/  IMAD.MOV.U32 R25, RZ, RZ, R27 ;  /* 0x000000ffff197224 */ /* 0x000fe400078e001b */
[----:B------:R-:W-:Y:S01]  /*12d0*/  IMAD.HI.U32 R10, R4, R5, RZ ;  /* 0x00000005040a7227 */ /* 0x000fe200078e00ff */
[----:B------:R-:W-:-:S03]  /*12e0*/  ISETP.GT.U32.AND P1, PT, R23, R24, PT ;  /* 0x000000181700720c */ /* 0x000fc60003f24070 */
[----:B------:R-:W-:Y:S01]  /*12f0*/  IMAD R4, R10, R25, R5 ;  /* 0x000000190a047224 */ /* 0x000fe200078e0205 */
[----:B------:R-:W-:Y:S01]  /*1300*/  IABS R25, R20 ;  /* 0x0000001400197213 */ /* 0x000fe20000000000 */
[----:B------:R-:W-:-:S03]  /*1310*/  IMAD.MOV.U32 R5, RZ, RZ, R26 ;  /* 0x000000ffff057224 */ /* 0x000fc600078e001a */
[----:B------:R-:W-:Y:S01]  /*1320*/  ISETP.GT.U32.AND P3, PT, R17, R4, PT ;  /* 0x000000041100720c */ /* 0x000fe20003f64070 */
[----:B------:R-:W-:Y:S01]  /*1330*/  IMAD.MOV R27, RZ, RZ, -R25 ;  /* 0x000000ffff1b7224 */ /* 0x000fe200078e0a19 */
[----:B------:R-:W-:-:S03]  /*1340*/  IABS R26, R5 ;  /* 0x00000005001a7213 */ /* 0x000fc60000000000 */
[----:B------:R-:W-:Y:S02]  /*1350*/  @!P1 IMAD.IADD R24, R24, 0x1, -R23 ;  /* 0x0000000118189824 */ /* 0x000fe400078e0a17 */
[----:B------:R-:W-:-:S03]  /*1360*/  IMAD.HI.U32 R25, R6, R26, RZ ;  /* 0x0000001a06197227 */ /* 0x000fc600078e00ff */
[----:B------:R-:W-:Y:S01]  /*1370*/  ISETP.GE.U32.AND P0, PT, R24, R23, PT ;  /* 0x000000171800720c */ /* 0x000fe20003f06070 */
[----:B------:R-:W-:Y:S01]  /*1380*/  IMAD R6, R25, R27, R26 ;  /* 0x0000001b19067224 */ /* 0x000fe200078e021a */
[-C--:B------:R-:W-:Y:S01]  /*1390*/  LOP3.LUT R26, R2, R19.reuse, RZ, 0x3c, !PT ;  /* 0x00000013021a7212 */ /* 0x080fe200078e3cff */
[----:B------:R-:W-:Y:S01]  /*13a0*/  @!P1 VIADD R9, R9, 0x1 ;  /* 0x0000000109099836 */ /* 0x000fe20000000000 */
[----:B------:R-:W-:Y:S02]  /*13b0*/  ISETP.GT.AND P1, PT, R3, -0x1, PT ;  /* 0xffffffff0300780c */ /* 0x000fe40003f24270 */
[----:B------:R-:W-:Y:S02]  /*13c0*/  ISETP.GE.AND P2, PT, R26, RZ, PT ;  /* 0x000000ff1a00720c */ /* 0x000fe40003f46270 */
[----:B------:R-:W-:Y:S02]  /*13d0*/  LOP3.LUT R26, RZ, R19, RZ, 0x33, !PT ;  /* 0x00000013ff1a7212 */ /* 0x000fe400078e33ff */
[----:B------:R-:W-:-:S03]  /*13e0*/  ISETP.GT.U32.AND P4, PT, R21, R6, PT ;  /* 0x000000061500720c */ /* 0x000fc60003f84070 */
[----:B------:R-:W-:Y:S01]  /*13f0*/  @P0 VIADD R9, R9, 0x1 ;  /* 0x0000000109090836 */ /* 0x000fe20000000000 */
[----:B------:R-:W-:-:S05]  /*1400*/  ISETP.NE.AND P0, PT, R19, RZ, PT ;  /* 0x000000ff1300720c */ /* 0x000fca0003f05270 */
[----:B------:R-:W-:-:S05]  /*1410*/  @!P2 IMAD.MOV R9, RZ, RZ, -R9 ;  /* 0x000000ffff09a224 */ /* 0x000fca00078e0a09 */
        /* <DEDUP_REMOVED lines=12> */
.L_x_25491:
[----:B------:R-:W-:Y:S05]  /*14e0*/  BSYNC B0 ;  /* 0x0000000000007941 */ /* 0x000fea0003800000 */
.L_x_25490:
[----:B------:R-:W-:Y:S01]  /*14f0*/  LOP3.LUT R19, R11, R8, RZ, 0x3c, !PT ;  /* 0x000000080b137212 */ /* 0x000fe200078e3cff */
[----:B------:R-:W-:Y:S01]  /*1500*/  @!P3 IMAD.IADD R4, R4, 0x1, -R17 ;  /* 0x000000010404b824 */ /* 0x000fe200078e0a11 */
[----:B------:R-:W1:Y:S01]  /*1510*/  LDC.64 R2, c[0x0][0x218] ;  /* 0x00008600ff027b82 */ /* 0x000e620000000a00 */
[----:B------:R-:W-:Y:S01]  /*1520*/  PRMT R23, R8, 0x7632, R23 ;  /* 0x0000763208177816 */ /* 0x000fe20000000017 */
[----:B------:R-:W-:Y:S01]  /*1530*/  @!P4 IMAD.IADD R6, R6, 0x1, -R21 ;  /* 0x000000010606c824 */ /* 0x000fe200078e0a15 */
[----:B------:R-:W-:Y:S01]  /*1540*/  PRMT R19, R19, 0x9910, RZ ;  /* 0x0000991013137816 */ /* 0x000fe200000000ff */
[----:B------:R-:W-:Y:S01]  /*1550*/  @!P3 VIADD R10, R10, 0x1 ;  /* 0x000000010a0ab836 */ /* 0x000fe20000000000 */
[----:B------:R-:W-:Y:S01]  /*1560*/  PRMT R8, R11, 0x7632, R8 ;  /* 0x000076320b087816 */ /* 0x000fe20000000008 */
[----:B------:R-:W-:Y:S01]  /*1570*/  @!P4 VIADD R25, R25, 0x1 ;  /* 0x000000011919c836 */ /* 0x000fe20000000000 */
[----:B------:R-:W-:Y:S01]  /*1580*/  ISETP.GE.U32.AND P5, PT, R4, R17, PT ;  /* 0x000000110400720c */ /* 0x000fe20003fa6070 */
[----:B------:R-:W-:Y:S01]  /*1590*/  IMAD.MOV.U32 R11, RZ, RZ, R19 ;  /* 0x000000ffff0b7224 */ /* 0x000fe200078e0013 */
[----:B------:R-:W-:Y:S01]  /*15a0*/  LOP3.LUT R19, R7, R18, RZ, 0x3c, !PT ;  /* 0x0000001207137212 */ /* 0x000fe200078e3cff */
[----:B------:R-:W-:Y:S01]  /*15b0*/  BSSY B0, `(.L_x_25492) ;  /* 0x000001e000007945 */ /* 0x000fe20003800000 */
[----:B------:R-:W-:-:S02]  /*15c0*/  ISETP.GE.U32.AND P2, PT, R6, R21, PT ;  /* 0x000000150600720c */ /* 0x000fc40003f46070 */
[----:B------:R-:W-:Y:S02]  /*15d0*/  ISETP.GT.AND P0, PT, R11, -0x1, PT ;  /* 0xffffffff0b00780c */ /* 0x000fe40003f04270 */
[----:B------:R-:W-:Y:S02]  /*15e0*/  ISETP.GE.AND P1, PT, R19, RZ, PT ;  /* 0x000000ff1300720c */ /* 0x000fe40003f26270 */
[----:B------:R-:W-:Y:S02]  /*15f0*/  LOP3.LUT R11, R5, R20, RZ, 0x3c, !PT ;  /* 0x00000014050b7212 */ /* 0x000fe400078e3cff */
[----:B------:R-:W-:Y:S01]  /*1600*/  LOP3.LUT R8, R8, R23, RZ, 0x3c, !PT ;  /* 0x0000001708087212 */ /* 0x000fe200078e3cff */
[----:B------:R-:W-:Y:S01]  /*1610*/  @P5 VIADD R10, R10, 0x1 ;  /* 0x000000010a0a5836 */ /* 0x000fe20000000000 */
[----:B------:R-:W-:Y:S02]  /*1620*/  ISETP.GE.AND P3, PT, R11, RZ, PT ;  /* 0x000000ff0b00720c */ /* 0x000fe40003f66270 */
[----:B------:R-:W-:Y:S01]  /*1630*/  PRMT R8, R8, 0x9910, RZ ;  /* 0x0000991008087816 */ /* 0x000fe200000000ff */
[----:B------:R-:W-:Y:S01]  /*1640*/  @P2 VIADD R25, R25, 0x1 ;  /* 0x0000000119192836 */ /* 0x000fe20000000000 */
[----:B------:R-:W-:Y:S01]  /*1650*/  ISETP.NE.AND P5, PT, R18, RZ, PT ;  /* 0x000000ff1200720c */ /* 0x000fe20003fa5270 */
[----:B-1----:R-:W-:Y:S01]  /*1660*/  IMAD.WIDE.U32 R2, R0, 0x2, R2 ;  /* 0x0000000200027825 */ /* 0x002fe200078e0002 */
[----:B------:R-:W-:-:S02]  /*1670*/  LOP3.LUT R11, RZ, R18, RZ, 0x33, !PT ;  /* 0x00000012ff0b7212 */ /* 0x000fc400078e33ff */
[----:B------:R-:W-:Y:S01]  /*1680*/  ISETP.NE.AND P2, PT, R20, RZ, PT ;  /* 0x000000ff1400720c */ /* 0x000fe20003f45270 */
[----:B------:R-:W-:Y:S01]  /*1690*/  @!P1 IMAD.MOV R10, RZ, RZ, -R10 ;  /* 0x000000ffff0a9224 */ /* 0x000fe200078e0a0a */
[----:B------:R-:W-:Y:S02]  /*16a0*/  ISETP.GT.AND P4, PT, R8, -0x1, PT ;  /* 0xffffffff0800780c */ /* 0x000fe40003f84270 */
[----:B------:R-:W-:Y:S01]  /*16b0*/  LOP3.LUT R20, RZ, R20, RZ, 0x33, !PT ;  /* 0x00000014ff147212 */ /* 0x000fe200078e33ff */
[----:B------:R-:W-:Y:S01]  /*16c0*/  @!P3 IMAD.MOV R25, RZ, RZ, -R25 ;  /* 0x000000ffff19b224 */ /* 0x000fe200078e0a19 */
        /* <DEDUP_REMOVED lines=12> */
.L_x_25493:
[----:B------:R-:W-:Y:S05]  /*1790*/  BSYNC B0 ;  /* 0x0000000000007941 */ /* 0x000fea0003800000 */
.L_x_25492:
[----:B------:R-:W-:Y:S01]  /*17a0*/  BSSY B0, `(.L_x_25494) ;  /* 0x000000e000007945 */ /* 0x000fe20003800000 */
[----:B------:R-:W-:Y:S01]  /*17b0*/  IMAD.WIDE R2, R12, 0x4, R2 ;  /* 0x000000040c027825 */ /* 0x000fe200078e0202 */
[----:B------:R-:W-:Y:S02]  /*17c0*/  SEL R25, R20, R25, !P2 ;  /* 0x0000001914197207 */ /* 0x000fe40005000000 */
[----:B------:R-:W-:Y:S05]  /*17d0*/  @P4 BRA `(.L_x_25495) ;  /* 0x0000000000284947 */ /* 0x000fea0003800000 */
        /* <DEDUP_REMOVED lines=10> */
.L_x_25495:
[----:B------:R-:W-:Y:S05]  /*1880*/  BSYNC B0 ;  /* 0x0000000000007941 */ /* 0x000fea0003800000 */
.L_x_25494:
[----:B------:R-:W-:Y:S02]  /*1890*/  PRMT R13, R13, 0x5410, R14 ;  /* 0x000054100d0d7816 */ /* 0x000fe4000000000e */
[----:B------:R-:W-:Y:S02]  /*18a0*/  PRMT R15, R15, 0x5410, R16 ;  /* 0x000054100f0f7816 */ /* 0x000fe40000000010 */
[----:B------:R-:W-:Y:S01]  /*18b0*/  PRMT R9, R22, 0x5410, R9 ;  /* 0x0000541016097816 */ /* 0x000fe20000000009 */
[----:B------:R-:W-:Y:S01]  /*18c0*/  STG.E desc[UR4][R2.64], R13 ;  /* 0x0000000d02007986 */ /* 0x000fe2000c101904 */
[----:B------:R-:W-:-:S03]  /*18d0*/  PRMT R25, R0, 0x5410, R25 ;  /* 0x0000541000197816 */ /* 0x000fc60000000019 */
[----:B------:R-:W-:Y:S04]  /*18e0*/  STG.E desc[UR4][R2.64+0x200], R15 ;  /* 0x0002000f02007986 */ /* 0x000fe8000c101904 */
[----:B------:R-:W-:Y:S04]  /*18f0*/  STG.E desc[UR4][R2.64+0x400], R9 ;  /* 0x0004000902007986 */ /* 0x000fe8000c101904 */
[----:B------:R-:W-:Y:S01]  /*1900*/  STG.E desc[UR4][R2.64+0x600], R25 ;  /* 0x0006001902007986 */ /* 0x000fe2000c101904 */
[----:B------:R-:W-:Y:S05]  /*1910*/  EXIT ;  /* 0x000000000000794d */ /* 0x000fea0003800000 */
.L_x_25479:
        /* <DEDUP_REMOVED lines=15> */
[----:B------:R3:W5:Y:S10]  /*1a10*/  @!P3 LDG.E.U16 R4, desc[UR4][R14.64] ;  /* 0x000000040e04b981 */ /* 0x000774000c1e1500 */
[----:B------:R-:W4:Y:S01]  /*1a20*/  @!P1 LDC.64 R12, c[0x0][0x220] ;  /* 0x00008800ff0c9b82 */ /* 0x000f220000000a00 */
[----:B------:R-:W-:-:S02]  /*1a30*/  @!P1 IMAD.IADD R9, R0, 0x1, R25 ;  /* 0x0000000100099824 */ /* 0x000fc400078e0219 */
[----:B------:R-:W-:-:S05]  /*1a40*/  @!P1 VIADD R25, R25, 0x80 ;  /* 0x0000008019199836 */ /* 0x000fca0000000000 */
[----:B------:R-:W-:Y:S01]  /*1a50*/  ISETP.GE.AND P2, PT, R25, R2, PT ;  /* 0x000000021900720c */ /* 0x000fe20003f46270 */
[----:B-1----:R-:W-:Y:S01]  /*1a60*/  @!P3 IMAD.WIDE.U32 R18, R5, 0x2, R18 ;  /* 0x000000020512b825 */ /* 0x002fe200078e0012 */
[----:B------:R-:W-:-:S03]  /*1a70*/  PRMT R5, RZ, 0x7610, R5 ;  /* 0x00007610ff057816 */ /* 0x000fc60000000005 */
[C---:B--2---:R-:W-:Y:S02]  /*1a80*/  @!P0 IMAD.WIDE.U32 R16, R21.reuse, 0x2, R10 ;  /* 0x0000000215108825 */ /* 0x044fe400078e000a */
[----:B------:R-:W1:Y:S01]  /*1a90*/  @!P1 LDC.64 R10, c[0x0][0x228] ;  /* 0x00008a00ff0a9b82 */ /* 0x000e620000000a00 */
[----:B------:R2:W5:Y:S01]  /*1aa0*/  @!P3 LDG.E.U16 R5, desc[UR4][R18.64] ;  /* 0x000000041205b981 */ /* 0x000562000c1e1500 */
[----:B0-----:R-:W-:-:S06]  /*1ab0*/  @!P0 IMAD.WIDE.U32 R20, R21, 0x2, R6 ;  /* 0x0000000215148825 */ /* 0x001fcc00078e0006 */
[----:B---3--:R-:W0:Y:S01]  /*1ac0*/  @!P2 LDC.64 R14, c[0x0][0x220] ;  /* 0x00008800ff0eab82 */ /* 0x008e220000000a00 */
[----:B----4-:R-:W-:Y:S01]  /*1ad0*/  @!P1 IMAD.WIDE.U32 R26, R9, 0x2, R12 ;  /* 0x00000002091a9825 */ /* 0x010fe200078e000c */
[----:B------:R-:W-:-:S06]  /*1ae0*/  PRMT R6, RZ, 0x7610, R6 ;  /* 0x00007610ff067816 */ /* 0x000fcc0000000006 */
[----:B------:R-:W3:Y:S01]  /*1af0*/  @!P2 LDC.64 R12, c[0x0][0x228] ;  /* 0x00008a00ff0cab82 */ /* 0x000ee20000000a00 */
[----:B------:R-:W-:Y:S01]  /*1b00*/  PRMT R7, RZ, 0x7610, R7 ;  /* 0x00007610ff077816 */ /* 0x000fe20000000007 */
[----:B--2---:R-:W-:Y:S01]  /*1b10*/  @!P2 IMAD.IADD R19, R0, 0x1, R25 ;  /* 0x000000010013a824 */ /* 0x004fe200078e0219 */
[----:B------:R0:W5:Y:S01]  /*1b20*/  @!P0 LDG.E.U16 R6, desc[UR4][R16.64] ;  /* 0x0000000410068981 */ /* 0x000162000c1e1500 */
[----:B------:R-:W-:-:S03]  /*1b30*/  @!P2 VIADD R25, R25, 0x80 ;  /* 0x000000801919a836 */ /* 0x000fc60000000000 */
[----:B------:R-:W5:Y:S02]  /*1b40*/  @!P0 LDG.E.U16 R7, desc[UR4][R20.64] ;  /* 0x0000000414078981 */ /* 0x000f64000c1e1500 */
[----:B------:R-:W-:Y:S01]  /*1b50*/  ISETP.GE.AND P0, PT, R25, R2, PT ;  /* 0x000000021900720c */ /* 0x000fe20003f06270 */
[----:B-1----:R-:W-:Y:S01]  /*1b60*/  @!P1 IMAD.WIDE.U32 R28, R9, 0x2, R10 ;  /* 0x00000002091c9825 */ /* 0x002fe200078e000a */
[----:B------:R-:W-:Y:S02]  /*1b70*/  PRMT R8, RZ, 0x7610, R8 ;  /* 0x00007610ff087816 */ /* 0x000fe40000000008 */
[----:B------:R-:W-:Y:S01]  /*1b80*/  PRMT R9, RZ, 0x7610, R9 ;  /* 0x00007610ff097816 */ /* 0x000fe20000000009 */
[----:B0-----:R-:W-:-:S03]  /*1b90*/  @!P2 IMAD.WIDE.U32 R16, R19, 0x2, R14 ;  /* 0x000000021310a825 */ /* 0x001fc600078e000e */
[----:B------:R-:W5:Y:S04]  /*1ba0*/  @!P1 LDG.E.U16 R8, desc[UR4][R26.64] ;  /* 0x000000041a089981 */ /* 0x000f68000c1e1500 */
[----:B------:R-:W5:Y:S01]  /*1bb0*/  @!P1 LDG.E.U16 R9, desc[UR4][R28.64] ;  /* 0x000000041c099981 */ /* 0x000f62000c1e1500 */
[----:B------:R-:W0:Y:S01]  /*1bc0*/  @!P0 LDC.64 R22, c[0x0][0x220] ;  /* 0x00008800ff168b82 */ /* 0x000e220000000a00 */
[----:B---3--:R-:W-:-:S04]  /*1bd0*/  @!P2 IMAD.WIDE.U32 R18, R19, 0x2, R12 ;  /* 0x000000021312a825 */ /* 0x008fc800078e000c */
[----:B------:R-:W-:Y:S02]  /*1be0*/  @!P0 IMAD.IADD R13, R0, 0x1, R25 ;  /* 0x00000001000d8824 */ /* 0x000fe400078e0219 */
[----:B------:R-:W-:Y:S01]  /*1bf0*/  @!P0 VIADD R25, R25, 0x80 ;  /* 0x0000008019198836 */ /* 0x000fe20000000000 */
[----:B------:R-:W1:Y:S04]  /*1c00*/  @!P0 LDC.64 R14, c[0x0][0x228] ;  /* 0x00008a00ff0e8b82 */ /* 0x000e680000000a00 */
[----:B------:R-:W-:Y:S02]  /*1c10*/  ISETP.GE.AND P1, PT, R25, R2, PT ;  /* 0x000000021900720c */ /* 0x000fe40003f26270 */
[----:B------:R-:W-:-:S06]  /*1c20*/  PRMT R10, RZ, 0x7610, R10 ;  /* 0x00007610ff0a7816 */ /* 0x000fcc000000000a */
[----:B------:R2:W5:Y:S05]  /*1c30*/  @!P2 LDG.E.U16 R10, desc[UR4][R16.64] ;  /* 0x00000004100aa981 */ /* 0x00056a000c1e1500 */
[----:B--2---:R-:W2:Y:S01]  /*1c40*/  @!P1 LDC.64 R16, c[0x0][0x220] ;  /* 0x00008800ff109b82 */ /* 0x004ea20000000a00 */
[----:B0-----:R-:W-:Y:S01]  /*1c50*/  @!P0 IMAD.WIDE.U32 R22, R13, 0x2, R22 ;  /* 0x000000020d168825 */ /* 0x001fe200078e0016 */
[----:B------:R-:W-:-:S03]  /*1c60*/  PRMT R12, RZ, 0x7610, R12 ;  /* 0x00007610ff0c7816 */ /* 0x000fc6000000000c */
[----:B-1----:R-:W-:Y:S01]  /*1c70*/  @!P0 IMAD.WIDE.U32 R14, R13, 0x2, R14 ;  /* 0x000000020d0e8825 */ /* 0x002fe200078e000e */
[----:B------:R-:W-:Y:S02]  /*1c80*/  PRMT R13, RZ, 0x7610, R13 ;  /* 0x00007610ff0d7816 */ /* 0x000fe4000000000d */
[----:B------:R-:W5:Y:S01]  /*1c90*/  @!P0 LDG.E.U16 R12, desc[UR4][R22.64] ;  /* 0x00000004160c8981 */ /* 0x000f62000c1e1500 */
[----:B------:R-:W-:Y:S02]  /*1ca0*/  @!P1 IMAD.IADD R21, R0, 0x1, R25 ;  /* 0x0000000100159824 */ /* 0x000fe400078e0219 */
[----:B------:R-:W-:Y:S01]  /*1cb0*/  @!P1 VIADD R25, R25, 0x80 ;  /* 0x0000008019199836 */ /* 0x000fe20000000000 */
[----:B------:R0:W5:Y:S04]  /*1cc0*/  @!P0 LDG.E.U16 R13, desc[UR4][R14.64] ;  /* 0x000000040e0d8981 */ /* 0x000168000c1e1500 */
[----:B------:R-:W-:-:S02]  /*1cd0*/  ISETP.GE.AND P0, PT, R25, R2, PT ;  /* 0x000000021900720c */ /* 0x000fc40003f06270 */
[----:B------:R-:W-:Y:S01]  /*1ce0*/  PRMT R20, RZ, 0x7610, R20 ;  /* 0x00007610ff147816 */ /* 0x000fe20000000014 */
[----:B--2---:R-:W-:-:S05]  /*1cf0*/  @!P1 IMAD.WIDE.U32 R16, R21, 0x2, R16 ;  /* 0x0000000215109825 */ /* 0x004fca00078e0010 */
[----:B------:R1:W5:Y:S05]  /*1d00*/  @!P1 LDG.E.U16 R20, desc[UR4][R16.64] ;  /* 0x0000000410149981 */ /* 0x00036a000c1e1500 */
[----:B0-----:R-:W0:Y:S01]  /*1d10*/  @!P0 LDC.64 R14, c[0x0][0x220] ;  /* 0x00008800ff0e8b82 */ /* 0x001e220000000a00 */
[----:B------:R-:W-:-:S06]  /*1d20*/  PRMT R11, RZ, 0x7610, R11 ;  /* 0x00007610ff0b7816 */ /* 0x000fcc000000000b */
[----:B------:R2:W5:Y:S01]  /*1d30*/  @!P2 LDG.E.U16 R11, desc[UR4][R18.64] ;  /* 0x00000004120ba981 */ /* 0x000562000c1e1500 */
[----:B-1----:R-:W1:Y:S01]  /*1d40*/  @!P0 LDC.64 R16, c[0x0][0x228] ;  /* 0x00008a00ff108b82 */ /* 0x002e620000000a00 */
[----:B------:R-:W-:-:S07]  /*1d50*/  @!P0 IMAD.IADD R23, R0, 0x1, R25 ;  /* 0x0000000100178824 */ /* 0x000fce00078e0219 */
[----:B--2---:R-:W2:Y:S01]  /*1d60*/  @!P1 LDC.64 R18, c[0x0][0x228] ;  /* 0x00008a00ff129b82 */ /* 0x004ea20000000a00 */
[----:B------:R-:W-:Y:S01]  /*1d70*/  PRMT R22, RZ, 0x7610, R22 ;  /* 0x00007610ff167816 */ /* 0x000fe20000000016 */
[----:B------:R-:W-:Y:S02]  /*1d80*/  @!P0 VIADD R25, R25, 0x80 ;  /* 0x0000008019198836 */ /* 0x000fe40000000000 */
[----:B0-----:R-:W-:-:S05]  /*1d90*/  @!P0 IMAD.WIDE.U32 R14, R23, 0x2, R14 ;  /* 0x00000002170e8825 */ /* 0x001fca00078e000e */
[----:B------:R0:W5:Y:S01]  /*1da0*/  @!P0 LDG.E.U16 R22, desc[UR4][R14.64] ;  /* 0x000000040e168981 */ /* 0x000162000c1e1500 */
[----:B-1----:R-:W-:Y:S01]  /*1db0*/  @!P0 IMAD.WIDE.U32 R16, R23, 0x2, R16 ;  /* 0x0000000217108825 */ /* 0x002fe200078e0010 */
[----:B------:R-:W-:-:S06]  /*1dc0*/  PRMT R23, RZ, 0x7610, R23 ;  /* 0x00007610ff177816 */ /* 0x000fcc0000000017 */
[----:B------:R-:W5:Y:S01]  /*1dd0*/  @!P0 LDG.E.U16 R23, desc[UR4][R16.64] ;  /* 0x0000000410178981 */ /* 0x000f62000c1e1500 */
[----:B------:R-:W-:Y:S01]  /*1de0*/  ISETP.GE.AND P0, PT, R25, R2, PT ;  /* 0x000000021900720c */ /* 0x000fe20003f06270 */
[----:B--2---:R-:W-:Y:S01]  /*1df0*/  @!P1 IMAD.WIDE.U32 R18, R21, 0x2, R18 ;  /* 0x0000000215129825 */ /* 0x004fe200078e0012 */
[----:B------:R-:W-:-:S06]  /*1e00*/  PRMT R21, RZ, 0x7610, R21 ;  /* 0x00007610ff157816 */ /* 0x000fcc0000000015 */
[----:B------:R1:W5:Y:S05]  /*1e10*/  @!P1 LDG.E.U16 R21, desc[UR4][R18.64] ;  /* 0x0000000412159981 */ /* 0x00036a000c1e1500 */
[----:B0-----:R-:W0:Y:S08]  /*1e20*/  @!P0 LDC.64 R14, c[0x0][0x228] ;  /* 0x00008a00ff0e8b82 */ /* 0x001e300000000a00 */
[----:B-1----:R-:W1:Y:S01]  /*1e30*/  @!P0 LDC.64 R18, c[0x0][0x220] ;  /* 0x00008800ff128b82 */ /* 0x002e620000000a00 */
[----:B------:R-:W-:Y:S01]  /*1e40*/  @!P0 IMAD.IADD R25, R0, 0x1, R25 ;  /* 0x0000000100198824 */ /* 0x000fe200078e0219 */
[----:B------:R-:W-:-:S03]  /*1e50*/  PRMT R24, RZ, 0x7610, R24 ;  /* 0x00007610ff187816 */ /* 0x000fc60000000018 */
[----:B0-----:R-:W-:-:S04]  /*1e60*/  @!P0 IMAD.WIDE.U32 R14, R25, 0x2, R14 ;  /* 0x00000002190e8825 */ /* 0x001fc800078e000e */
[----:B-1----:R-:W-:Y:S01]  /*1e70*/  @!P0 IMAD.WIDE.U32 R18, R25, 0x2, R18 ;  /* 0x0000000219128825 */ /* 0x002fe200078e0012 */
[----:B------:R-:W-:-:S04]  /*1e80*/  PRMT R25, RZ, 0x7610, R25 ;  /* 0x00007610ff197816 */ /* 0x000fc80000000019 */
[----:B------:R0:W5:Y:S04]  /*1e90*/  @!P0 LDG.E.U16 R24, desc[UR4][R18.64] ;  /* 0x0000000412188981 */ /* 0x000168000c1e1500 */
[----:B------:R0:W5:Y:S01]  /*1ea0*/  @!P0 LDG.E.U16 R25, desc[UR4][R14.64] ;  /* 0x000000040e198981 */ /* 0x000162000c1e1500 */
[----:B------:R-:W-:Y:S04]  /*1eb0*/  BSSY B0, `(.L_x_25496) ;  /* 0x000002b000007945 */ /* 0x000fe80003800000 */
[----:B------:R-:W-:Y:S05]  /*1ec0*/  @P3 BRA `(.L_x_25497) ;  /* 0x0000000000a43947 */ /* 0x000fea0003800000 */
[C---:B-----5:R-:W-:Y:S02]  /*1ed0*/  PRMT R16, R5.reuse, 0x9910, RZ ;  /* 0x0000991005107816 */ /* 0x060fe400000000ff */
[----:B0-----:R-:W-:Y:S02]  /*1ee0*/  LOP3.LUT R14, R5, R4, RZ, 0x3c, !PT ;  /* 0x00000004050e7212 */ /* 0x001fe400078e3cff */
[----:B------:R-:W-:Y:S02]  /*1ef0*/  IABS R5, R16 ;  /* 0x0000001000057213 */ /* 0x000fe40000000000 */
[----:B------:R-:W-:Y:S02]  /*1f00*/  PRMT R14, R14, 0x9910, RZ ;  /* 0x000099100e0e7816 */ /* 0x000fe400000000ff */
[----:B------:R-:W0:Y:S02]  /*1f10*/  I2F.RP R17, R5 ;  /* 0x0000000500117306 */ /* 0x000e240000209400 */
[----:B------:R-:W-:-:S06]  /*1f20*/  ISETP.GT.AND P4, PT, R14, -0x1, PT ;  /* 0xffffffff0e00780c */ /* 0x000fcc0003f84270 */
[----:B0-----:R-:W0:Y:S02]  /*1f30*/  MUFU.RCP R17, R17 ;  /* 0x0000001100117308 */ /* 0x001e240000001000 */
[----:B0-----:R-:W-:-:S06]  /*1f40*/  VIADD R14, R17, 0xffffffe ;  /* 0x0ffffffe110e7836 */ /* 0x001fcc0000000000 */
[----:B------:R0:W1:Y:S02]  /*1f50*/  F2I.FTZ.U32.TRUNC.NTZ R15, R14 ;  /* 0x0000000e000f7305 */ /* 0x000064000021f000 */
[----:B0-----:R-:W-:Y:S02]  /*1f60*/  IMAD.MOV.U32 R14, RZ, RZ, RZ ;  /* 0x000000ffff0e7224 */ /* 0x001fe400078e00ff */
[----:B-1----:R-:W-:-:S04]  /*1f70*/  IMAD.MOV R18, RZ, RZ, -R15 ;  /* 0x000000ffff127224 */ /* 0x002fc800078e0a0f */
[----:B------:R-:W-:-:S04]  /*1f80*/  IMAD R19, R18, R5, RZ ;  /* 0x0000000512137224 */ /* 0x000fc800078e02ff */
[----:B------:R-:W-:Y:S01]  /*1f90*/  IMAD.HI.U32 R18, R15, R19, R14 ;  /* 0x000000130f127227 */ /* 0x000fe200078e000e */
[----:B------:R-:W-:Y:S02]  /*1fa0*/  PRMT R15, R4, 0x9910, RZ ;  /* 0x00009910040f7816 */ /* 0x000fe400000000ff */
[-C--:B------:R-:W-:Y:S02]  /*1fb0*/  IABS R4, R16.reuse ;  /* 0x0000001000047213 */ /* 0x080fe40000000000 */
[----:B------:R-:W-:Y:S02]  /*1fc0*/  IABS R17, R15 ;  /* 0x0000000f00117213 */ /* 0x000fe40000000000 */
[----:B------:R-:W-:Y:S01]  /*1fd0*/  LOP3.LUT R14, R15, R16, RZ, 0x3c, !PT ;  /* 0x000000100f0e7212 */ /* 0x000fe200078e3cff */
[----:B------:R-:W-:Y:S02]  /*1fe0*/  IMAD.MOV R4, RZ, RZ, -R4 ;  /* 0x000000ffff047224 */ /* 0x000fe400078e0a04 */
[----:B------:R-:W-:Y:S01]  /*1ff0*/  IMAD.HI.U32 R18, R18, R17, RZ ;  /* 0x0000001112127227 */ /* 0x000fe200078e00ff */
[----:B------:R-:W-:-:S03]  /*2000*/  ISETP.GE.AND P2, PT, R14, RZ, PT ;  /* 0x000000ff0e00720c */ /* 0x000fc60003f46270 */
[----:B------:R-:W-:Y:S01]  /*2010*/  IMAD R4, R18, R4, R17 ;  /* 0x0000000412047224 */ /* 0x000fe200078e0211 */
[----:B------:R-:W-:-:S04]  /*2020*/  LOP3.LUT R17, RZ, R16, RZ, 0x33, !PT ;  /* 0x00000010ff117212 */ /* 0x000fc800078e33ff */
[----:B------:R-:W-:-:S13]  /*2030*/  ISETP.GT.U32.AND P1, PT, R5, R4, PT ;  /* 0x000000040500720c */ /* 0x000fda0003f24070 */
[----:B------:R-:W-:Y:S02]  /*2040*/  @!P1 IMAD.IADD R4, R4, 0x1, -R5 ;  /* 0x0000000104049824 */ /* 0x000fe400078e0a05 */
[----:B------:R-:W-:-:S03]  /*2050*/  @!P1 VIADD R18, R18, 0x1 ;  /* 0x0000000112129836 */ /* 0x000fc60000000000 */
[----:B------:R-:W-:-:S13]  /*2060*/  ISETP.GE.U32.AND P0, PT, R4, R5, PT ;  /* 0x000000050400720c */ /* 0x000fda0003f06070 */
[----:B------:R-:W-:Y:S01]  /*2070*/  @P0 VIADD R18, R18, 0x1 ;  /* 0x0000000112120836 */ /* 0x000fe20000000000 */
[----:B------:R-:W-:-:S03]  /*2080*/  ISETP.NE.AND P0, PT, R16, RZ, PT ;  /* 0x000000ff1000720c */ /* 0x000fc60003f05270 */
[----:B------:R-:W-:-:S05]  /*2090*/  @!P2 IMAD.MOV R18, RZ, RZ, -R18 ;  /* 0x000000ffff12a224 */ /* 0x000fca00078e0a12 */
[----:B------:R-:W-:Y:S01]  /*20a0*/  SEL R14, R17, R18, !P0 ;  /* 0x00000012110e7207 */ /* 0x000fe20004000000 */
[----:B------:R-:W-:Y:S06]  /*20b0*/  @P4 BRA `(.L_x_25497) ;  /* 0x0000000000284947 */ /* 0x000fec0003800000 */
[----:B------:R-:W-:Y:S01]  /*20c0*/  ISETP.GT.U32.AND P1, PT, R5, R4, PT ;  /* 0x000000040500720c */ /* 0x000fe20003f24070 */
[----:B------:R-:W-:-:S05]  /*20d0*/  IMAD.IADD R5, R4, 0x1, -R5 ;  /* 0x0000000104057824 */ /* 0x000fca00078e0a05 */
[----:B------:R-:W-:Y:S02]  /*20e0*/  SEL R4, R5, R4, !P1 ;  /* 0x0000000405047207 */ /* 0x000fe40004800000 */
[----:B------:R-:W-:-:S13]  /*20f0*/  ISETP.GE.AND P1, PT, R15, RZ, PT ;  /* 0x000000ff0f00720c */ /* 0x000fda0003f26270 */
[----:B------:R-:W-:-:S05]  /*2100*/  @!P1 IMAD.MOV R4, RZ, RZ, -R4 ;  /* 0x000000ffff049224 */ /* 0x000fca00078e0a04 */
[----:B------:R-:W-:-:S04]  /*2110*/  SEL R4, R17, R4, !P0 ;  /* 0x0000000411047207 */ /* 0x000fc80004000000 */
[----:B------:R-:W-:Y:S01]  /*2120*/  ISETP.NE.AND P0, PT, R4, RZ, PT ;  /* 0x000000ff0400720c */ /* 0x000fe20003f05270 */
[----:B------:R-:W-:-:S12]  /*2130*/  VIADD R4, R14, 0xffffffff ;  /* 0xffffffff0e047836 */ /* 0x000fd80000000000 */
[----:B------:R-:W-:-:S04]  /*2140*/  @!P0 IMAD.MOV R4, RZ, RZ, R14 ;  /* 0x000000ffff048224 */ /* 0x000fc800078e020e */
[----:B------:R-:W-:-:S07]  /*2150*/  IMAD.MOV.U32 R14, RZ, RZ, R4 ;  /* 0x000000ffff0e7224 */ /* 0x000fce00078e0004 */
.L_x_25497:
[----:B------:R-:W-:Y:S05]  /*2160*/  BSYNC B0 ;  /* 0x0000000000007941 */ /* 0x000fea0003800000 */
.L_x_25496:
[----:B0-----:R-:W-:Y:S01]  /*2170*/  VIADD R15, R3, 0x80 ;  /* 0x00000080030f7836 */ /* 0x001fe20000000000 */
[----:B------:R-:W-:Y:S04]  /*2180*/  BSSY B0, `(.L_x_25498) ;  /* 0x000002c000007945 */ /* 0x000fe80003800000 */
[----:B------:R-:W-:-:S13]  /*2190*/  ISETP.GE.AND P0, PT, R15, R2, PT ;  /* 0x000000020f00720c */ /* 0x000fda0003f06270 */
[----:B------:R-:W-:Y:S05]  /*21a0*/  @P0 BRA `(.L_x_25499) ;  /* 0x0000000000a40947 */ /* 0x000fea0003800000 */
[C---:B-----5:R-:W-:Y:S02]  /*21b0*/  PRMT R16, R7.reuse, 0x9910, RZ ;  /* 0x0000991007107816 */ /* 0x060fe400000000ff */
[----:B------:R-:W-:Y:S02]  /*21c0*/  LOP3.LUT R7, R7, R6, RZ, 0x3c, !PT ;  /* 0x0000000607077212 */ /* 0x000fe400078e3cff */
[----:B------:R-:W-:Y:S02]  /*21d0*/  IABS R17, R16 ;  /* 0x0000001000117213 */ /* 0x000fe40000000000 */
[----:B------:R-:W-:Y:S02]  /*21e0*/  PRMT R7, R7, 0x9910, RZ ;  /* 0x0000991007077816 */ /* 0x000fe400000000ff */
[----:B------:R-:W0:Y:S08]  /*21f0*/  I2F.RP R18, R17 ;  /* 0x0000001100127306 */ /* 0x000e300000209400 */
[----:B0-----:R-:W0:Y:S02]  /*2200*/  MUFU.RCP R18, R18 ;  /* 0x0000001200127308 */ /* 0x001e240000001000 */
[----:B0-----:R-:W-:-:S06]  /*2210*/  VIADD R19, R18, 0xffffffe ;  /* 0x0ffffffe12137836 */ /* 0x001fcc0000000000 */
[----:B------:R-:W0:Y:S02]  /*2220*/  F2I.FTZ.U32.TRUNC.NTZ R5, R19 ;  /* 0x0000001300057305 */ /* 0x000e24000021f000 */
[----:B0-----:R-:W-:-:S04]  /*2230*/  IMAD.MOV R4, RZ, RZ, -R5 ;  /* 0x000000ffff047224 */ /* 0x001fc800078e0a05 */
[----:B------:R-:W-:Y:S02]  /*2240*/  IMAD R27, R4, R17, RZ ;  /* 0x00000011041b7224 */ /* 0x000fe400078e02ff */
[----:B------:R-:W-:-:S04]  /*2250*/  IMAD.MOV.U32 R4, RZ, RZ, RZ ;  /* 0x000000ffff047224 */ /* 0x000fc800078e00ff */
[----:B------:R-:W-:Y:S01]  /*2260*/  IMAD.HI.U32 R4, R5, R27, R4 ;  /* 0x0000001b05047227 */ /* 0x000fe200078e0004 */
[----:B------:R-:W-:Y:S02]  /*2270*/  PRMT R5, R6, 0x9910, RZ ;  /* 0x0000991006057816 */ /* 0x000fe400000000ff */
[----:B------:R-:W-:Y:S02]  /*2280*/  IABS R6, R16 ;  /* 0x0000001000067213 */ /* 0x000fe40000000000 */
[----:B------:R-:W-:-:S03]  /*2290*/  IABS R19, R5 ;  /* 0x0000000500137213 */ /* 0x000fc60000000000 */
[----:B------:R-:W-:Y:S02]  /*22a0*/  IMAD.MOV R18, RZ, RZ, -R6 ;  /* 0x000000ffff127224 */ /* 0x000fe400078e0a06 */
[----:B------:R-:W-:-:S04]  /*22b0*/  IMAD.HI.U32 R6, R4, R19, RZ ;  /* 0x0000001304067227 */ /* 0x000fc800078e00ff */
[----:B------:R-:W-:Y:S01]  /*22c0*/  IMAD R4, R6, R18, R19 ;  /* 0x0000001206047224 */ /* 0x000fe200078e0213 */
[----:B------:R-:W-:-:S04]  /*22d0*/  LOP3.LUT R18, R5, R16, RZ, 0x3c, !PT ;  /* 0x0000001005127212 */ /* 0x000fc800078e3cff */
[----:B------:R-:W-:Y:S02]  /*22e0*/  ISETP.GT.U32.AND P1, PT, R17, R4, PT ;  /* 0x000000041100720c */ /* 0x000fe40003f24070 */
[----:B------:R-:W-:-:S11]  /*22f0*/  ISETP.GE.AND P2, PT, R18, RZ, PT ;  /* 0x000000ff1200720c */ /* 0x000fd60003f46270 */
        /* <DEDUP_REMOVED lines=20> */
.L_x_25499:
[----:B------:R-:W-:Y:S05]  /*2440*/  BSYNC B0 ;  /* 0x0000000000007941 */ /* 0x000fea0003800000 */
.L_x_25498:
[----:B-----5:R-:W-:Y:S01]  /*2450*/  VIADD R5, R3, 0x100 ;  /* 0x0000010003057836 */ /* 0x020fe20000000000 */
[----:B------:R-:W-:Y:S04]  /*2460*/  BSSY B0, `(.L_x_25500) ;  /* 0x000002c000007945 */ /* 0x000fe80003800000 */
[----:B------:R-:W-:-:S13]  /*2470*/  ISETP.GE.AND P0, PT, R5, R2, PT ;  /* 0x000000020500720c */ /* 0x000fda0003f06270 */
[----:B------:R-:W-:Y:S05]  /*2480*/  @P0 BRA `(.L_x_25501) ;  /* 0x0000000000a40947 */ /* 0x000fea0003800000 */
[----:B------:R-:W-:Y:S01]  /*2490*/  PRMT R7, R9, 0x9910, RZ ;  /* 0x0000991009077816 */ /* 0x000fe200000000ff */
[----:B------:R-:W-:-:S03]  /*24a0*/  IMAD.MOV.U32 R4, RZ, RZ, RZ ;  /* 0x000000ffff047224 */ /* 0x000fc600078e00ff */
[----:B------:R-:W-:-:S04]  /*24b0*/  IABS R6, R7 ;  /* 0x0000000700067213 */ /* 0x000fc80000000000 */
[----:B------:R-:W0:Y:S08]  /*24c0*/  I2F.RP R17, R6 ;  /* 0x0000000600117306 */ /* 0x000e300000209400 */
[----:B0-----:R-:W0:Y:S02]  /*24d0*/  MUFU.RCP R17, R17 ;  /* 0x0000001100117308 */ /* 0x001e240000001000 */
[----:B0-----:R-:W-:Y:S01]  /*24e0*/  VIADD R5, R17, 0xffffffe ;  /* 0x0ffffffe11057836 */ /* 0x001fe20000000000 */
[----:B------:R-:W-:-:S05]  /*24f0*/  IABS R17, R7 ;  /* 0x0000000700117213 */ /* 0x000fca0000000000 */
[----:B------:R-:W0:Y:S01]  /*2500*/  F2I.FTZ.U32.TRUNC.NTZ R5, R5 ;  /* 0x0000000500057305 */ /* 0x000e22000021f000 */
[----:B------:R-:W-:Y:S02]  /*2510*/  IMAD.MOV R26, RZ, RZ, -R17 ;  /* 0x000000ffff1a7224 */ /* 0x000fe400078e0a11 */
[----:B0-----:R-:W-:-:S04]  /*2520*/  IMAD.MOV R19, RZ, RZ, -R5 ;  /* 0x000000ffff137224 */ /* 0x001fc800078e0a05 */
[----:B------:R-:W-:-:S04]  /*2530*/  IMAD R19, R19, R6, RZ ;  /* 0x0000000613137224 */ /* 0x000fc800078e02ff */
[----:B------:R-:W-:Y:S01]  /*2540*/  IMAD.HI.U32 R18, R5, R19, R4 ;  /* 0x0000001305127227 */ /* 0x000fe200078e0004 */
[----:B------:R-:W-:Y:S02]  /*2550*/  PRMT R4, R8, 0x9910, RZ ;  /* 0x0000991008047816 */ /* 0x000fe400000000ff */
[----:B------:R-:W-:Y:S02]  /*2560*/  LOP3.LUT R8, R9, R8, RZ, 0x3c, !PT ;  /* 0x0000000809087212 */ /* 0x000fe400078e3cff */
[----:B------:R-:W-:Y:S02]  /*2570*/  IABS R19, R4 ;  /* 0x0000000400137213 */ /* 0x000fe40000000000 */
[----:B------:R-:W-:-:S03]  /*2580*/  PRMT R8, R8, 0x9910, RZ ;  /* 0x0000991008087816 */ /* 0x000fc600000000ff */
[----:B------:R-:W-:Y:S01]  /*2590*/  IMAD.HI.U32 R17, R18, R19, RZ ;  /* 0x0000001312117227 */ /* 0x000fe200078e00ff */
[----:B------:R-:W-:-:S03]  /*25a0*/  LOP3.LUT R18, R4, R7, RZ, 0x3c, !PT ;  /* 0x0000000704127212 */ /* 0x000fc600078e3cff */
[----:B------:R-:W-:Y:S01]  /*25b0*/  IMAD R5, R17, R26, R19 ;  /* 0x0000001a11057224 */ /* 0x000fe200078e0213 */
[----:B------:R-:W-:Y:S02]  /*25c0*/  ISETP.GE.AND P2, PT, R18, RZ, PT ;  /* 0x000000ff1200720c */ /* 0x000fe40003f46270 */
[----:B------:R-:W-:Y:S02]  /*25d0*/  LOP3.LUT R18, RZ, R7, RZ, 0x33, !PT ;  /* 0x00000007ff127212 */ /* 0x000fe400078e33ff */
        /* <DEDUP_REMOVED lines=20> */
.L_x_25501:
[----:B------:R-:W-:Y:S05]  /*2720*/  BSYNC B0 ;  /* 0x0000000000007941 */ /* 0x000fea0003800000 */
.L_x_25500:
[----:B------:R-:W-:Y:S01]  /*2730*/  VIADD R5, R3, 0x180 ;  /* 0x0000018003057836 */ /* 0x000fe20000000000 */
[----:B------:R-:W-:Y:S04]  /*2740*/  BSSY B0, `(.L_x_25502) ;  /* 0x000002c000007945 */ /* 0x000fe80003800000 */
[----:B------:R-:W-:-:S13]  /*2750*/  ISETP.GE.AND P0, PT, R5, R2, PT ;  /* 0x000000020500720c */ /* 0x000fda0003f06270 */
[----:B------:R-:W-:Y:S05]  /*2760*/  @P0 BRA `(.L_x_25503) ;  /* 0x0000000000a40947 */ /* 0x000fea0003800000 */
[C---:B------:R-:W-:Y:S02]  /*2770*/  PRMT R7, R11.reuse, 0x9910, RZ ;  /* 0x000099100b077816 */ /* 0x040fe400000000ff */
        /* <DEDUP_REMOVED lines=10> */
[----:B------:R-:W-:-:S04]  /*2820*/  IMAD R17, R17, R6, RZ ;  /* 0x0000000611117224 */ /* 0x000fc800078e02ff */
[----:B------:R-:W-:Y:S01]  /*2830*/  IMAD.HI.U32 R5, R5, R17, R4 ;  /* 0x0000001105057227 */ /* 0x000fe200078e0004 */
[----:B------:R-:W-:-:S05]  /*2840*/  IABS R17, R7 ;  /* 0x0000000700117213 */ /* 0x000fca0000000000 */
        /* <DEDUP_REMOVED lines=27> */
.L_x_25503:
[----:B------:R-:W-:Y:S05]  /*2a00*/  BSYNC B0 ;  /* 0x0000000000007941 */ /* 0x000fea0003800000 */
.L_x_25502:
[----:B------:R-:W0:Y:S01]  /*2a10*/  @!P3 LDC.64 R4, c[0x0][0x218] ;  /* 0x00008600ff04bb82 */ /* 0x000e220000000a00 */
[C---:B------:R-:W-:Y:S01]  /*2a20*/  VIADD R7, R3.reuse, 0x200 ;  /* 0x0000020003077836 */ /* 0x040fe20000000000 */
[----:B------:R-:W-:Y:S01]  /*2a30*/  BSSY B0, `(.L_x_25504) ;  /* 0x0000034000007945 */ /* 0x000fe20003800000 */
[----:B------:R-:W-:-:S03]  /*2a40*/  VIADD R11, R3, 0x280 ;  /* 0x00000280030b7836 */ /* 0x000fc60000000000 */
[-C--:B------:R-:W-:Y:S01]  /*2a50*/  ISETP.GE.AND P4, PT, R7, R2.reuse, PT ;  /* 0x000000020700720c */ /* 0x080fe20003f86270 */
[----:B------:R-:W-:Y:S01]  /*2a60*/  VIADD R7, R3, 0x300 ;  /* 0x0000030003077836 */ /* 0x000fe20000000000 */
[----:B------:R-:W-:Y:S01]  /*2a70*/  ISETP.GE.AND P2, PT, R11, R2, PT ;  /* 0x000000020b00720c */ /* 0x000fe20003f46270 */
[----:B------:R-:W-:-:S03]  /*2a80*/  VIADD R11, R3, 0x380 ;  /* 0x00000380030b7836 */ /* 0x000fc60000000000 */
[-C--:B------:R-:W-:Y:S01]  /*2a90*/  ISETP.GE.AND P1, PT, R7, R2.reuse, PT ;  /* 0x000000020700720c */ /* 0x080fe20003f26270 */
[----:B------:R-:W-:Y:S01]  /*2aa0*/  @!P3 IMAD.IADD R7, R0, 0x1, R3 ;  /* 0x000000010007b824 */ /* 0x000fe200078e0203 */
[----:B------:R-:W-:-:S03]  /*2ab0*/  ISETP.GE.AND P0, PT, R11, R2, PT ;  /* 0x000000020b00720c */ /* 0x000fc60003f06270 */
[----:B0-----:R-:W-:Y:S02]  /*2ac0*/  @!P3 IMAD.WIDE.U32 R6, R7, 0x2, R4 ;  /* 0x000000020706b825 */ /* 0x001fe400078e0004 */
[----:B------:R-:W-:Y:S08]  /*2ad0*/  @P4 BRA `(.L_x_25505) ;  /* 0x0000000000a44947 */ /* 0x000ff00003800000 */
[C---:B------:R-:W-:Y:S02]  /*2ae0*/  PRMT R10, R13.reuse, 0x9910, RZ ;  /* 0x000099100d0a7816 */ /* 0x040fe400000000ff */
[----:B------:R-:W-:Y:S02]  /*2af0*/  LOP3.LUT R13, R13, R12, RZ, 0x3c, !PT ;  /* 0x0000000c0d0d7212 */ /* 0x000fe400078e3cff */
        /* <DEDUP_REMOVED lines=18> */
[----:B------:R-:W-:-:S13]  /*2c20*/  ISETP.GT.U32.AND P5, PT, R11, R4, PT ;  /* 0x000000040b00720c */ /* 0x000fda0003fa4070 */
[----:B------:R-:W-:Y:S02]  /*2c30*/  @!P5 IMAD.IADD R4, R4, 0x1, -R11 ;  /* 0x000000010404d824 */ /* 0x000fe400078e0a0b */
[----:B------:R-:W-:Y:S01]  /*2c40*/  @!P5 VIADD R13, R13, 0x1 ;  /* 0x000000010d0dd836 */ /* 0x000fe20000000000 */
[----:B------:R-:W-:Y:S02]  /*2c50*/  ISETP.GE.AND P5, PT, R12, RZ, PT ;  /* 0x000000ff0c00720c */ /* 0x000fe40003fa6270 */
        /* <DEDUP_REMOVED lines=17> */
.L_x_25505:
[----:B------:R-:W-:Y:S05]  /*2d70*/  BSYNC B0 ;  /* 0x0000000000007941 */ /* 0x000fea0003800000 */
.L_x_25504:
[----:B------:R-:W-:Y:S04]  /*2d80*/  BSSY B0, `(.L_x_25506) ;  /* 0x000002b000007945 */ /* 0x000fe80003800000 */
        /* <DEDUP_REMOVED lines=8> */
[----:B------:R-:W0:Y:S02]  /*2e10*/  F2I.FTZ.U32.TRUNC.NTZ R5, R5 ;  /* 0x0000000500057305 */ /* 0x000e24000021f000 */
[----:B0-----:R-:W-:-:S04]  /*2e20*/  IMAD.MOV R17, RZ, RZ, -R5 ;  /* 0x000000ffff117224 */ /* 0x001fc800078e0a05 */
[----:B------:R-:W-:-:S04]  /*2e30*/  IMAD R17, R17, R12, RZ ;  /* 0x0000000c11117224 */ /* 0x000fc800078e02ff */
[----:B------:R-:W-:Y:S01]  /*2e40*/  IMAD.HI.U32 R17, R5, R17, R4 ;  /* 0x0000001105117227 */ /* 0x000fe200078e0004 */
[----:B------:R-:W-:Y:S02]  /*2e50*/  PRMT R4, R20, 0x9910, RZ ;  /* 0x0000991014047816 */ /* 0x000fe400000000ff */
[----:B------:R-:W-:Y:S01]  /*2e60*/  LOP3.LUT R20, R21, R20, RZ, 0x3c, !PT ;  /* 0x0000001415147212 */ /* 0x000fe200078e3cff */
[----:B------:R-:W-:Y:S01]  /*2e70*/  IMAD.MOV R5, RZ, RZ, -R13 ;  /* 0x000000ffff057224 */ /* 0x000fe200078e0a0d */
[----:B------:R-:W-:Y:S02]  /*2e80*/  IABS R18, R4 ;  /* 0x0000000400127213 */ /* 0x000fe40000000000 */
[----:B------:R-:W-:-:S03]  /*2e90*/  LOP3.LUT R13, R4, R11, RZ, 0x3c, !PT ;  /* 0x0000000b040d7212 */ /* 0x000fc600078e3cff */
[----:B------:R-:W-:Y:S01]  /*2ea0*/  IMAD.HI.U32 R17, R17, R18, RZ ;  /* 0x0000001211117227 */ /* 0x000fe200078e00ff */
[----:B------:R-:W-:Y:S02]  /*2eb0*/  ISETP.GE.AND P4, PT, R13, RZ, PT ;  /* 0x000000ff0d00720c */ /* 0x000fe40003f86270 */
[----:B------:R-:W-:Y:S01]  /*2ec0*/  PRMT R13, R20, 0x9910, RZ ;  /* 0x00009910140d7816 */ /* 0x000fe200000000ff */
[----:B------:R-:W-:Y:S01]  /*2ed0*/  IMAD R5, R17, R5, R18 ;  /* 0x0000000511057224 */ /* 0x000fe200078e0212 */
[----:B------:R-:W-:-:S04]  /*2ee0*/  LOP3.LUT R18, RZ, R11, RZ, 0x33, !PT ;  /* 0x0000000bff127212 */ /* 0x000fc800078e33ff */
        /* <DEDUP_REMOVED lines=20> */
.L_x_25507:
[----:B------:R-:W-:Y:S05]  /*3030*/  BSYNC B0 ;  /* 0x0000000000007941 */ /* 0x000fea0003800000 */
.L_x_25506:
[----:B------:R-:W-:Y:S04]  /*3040*/  BSSY B0, `(.L_x_25508) ;  /* 0x000002b000007945 */ /* 0x000fe80003800000 */
        /* <DEDUP_REMOVED lines=42> */
.L_x_25509:
[----:B------:R-:W-:Y:S05]  /*32f0*/  BSYNC B0 ;  /* 0x0000000000007941 */ /* 0x000fea0003800000 */
.L_x_25508:
[----:B------:R-:W-:Y:S04]  /*3300*/  BSSY B0, `(.L_x_25510) ;  /* 0x000002c000007945 */ /* 0x000fe80003800000 */
[----:B------:R-:W-:Y:S05]  /*3310*/  @P0 BRA `(.L_x_25511) ;  /* 0x0000000000a80947 */ /* 0x000fea0003800000 */
[C---:B------:R-:W-:Y:S02]  /*3320*/  PRMT R17, R25.reuse, 0x9910, RZ ;  /* 0x0000991019117816 */ /* 0x040fe400000000ff */
[----:B------:R-:W-:Y:S02]  /*3330*/  PRMT R18, R24, 0x9910, RZ ;  /* 0x0000991018127816 */ /* 0x000fe400000000ff */
[-C--:B------:R-:W-:Y:S02]  /*3340*/  IABS R13, R17.reuse ;  /* 0x00000011000d7213 */ /* 0x080fe40000000000 */
[----:B------:R-:W-:Y:S02]  /*3350*/  IABS R22, R18 ;  /* 0x0000001200167213 */ /* 0x000fe40000000000 */
[----:B------:R-:W0:Y:S01]  /*3360*/  I2F.RP R19, R13 ;  /* 0x0000000d00137306 */ /* 0x000e220000209400 */
[----:B------:R-:W-:Y:S02]  /*3370*/  IABS R23, R17 ;  /* 0x0000001100177213 */ /* 0x000fe40000000000 */
[----:B------:R-:W-:-:S05]  /*3380*/  LOP3.LUT R24, R25, R24, RZ, 0x3c, !PT ;  /* 0x0000001819187212 */ /* 0x000fca00078e3cff */
[----:B0-----:R-:W0:Y:S02]  /*3390*/  MUFU.RCP R19, R19 ;  /* 0x0000001300137308 */ /* 0x001e240000001000 */
[----:B0-----:R-:W-:-:S06]  /*33a0*/  VIADD R4, R19, 0xffffffe ;  /* 0x0ffffffe13047836 */ /* 0x001fcc0000000000 */
[----:B------:R0:W1:Y:S02]  /*33b0*/  F2I.FTZ.U32.TRUNC.NTZ R5, R4 ;  /* 0x0000000400057305 */ /* 0x000064000021f000 */
[----:B0-----:R-:W-:Y:S02]  /*33c0*/  IMAD.MOV.U32 R4, RZ, RZ, RZ ;  /* 0x000000ffff047224 */ /* 0x001fe400078e00ff */
[----:B-1----:R-:W-:-:S04]  /*33d0*/  IMAD.MOV R20, RZ, RZ, -R5 ;  /* 0x000000ffff147224 */ /* 0x002fc800078e0a05 */
[----:B------:R-:W-:Y:S02]  /*33e0*/  IMAD R21, R20, R13, RZ ;  /* 0x0000000d14157224 */ /* 0x000fe400078e02ff */
[----:B------:R-:W-:Y:S01]  /*33f0*/  IMAD.MOV.U32 R20, RZ, RZ, R22 ;  /* 0x000000ffff147224 */ /* 0x000fe200078e0016 */
[----:B------:R-:W-:Y:S01]  /*3400*/  LOP3.LUT R22, RZ, R17, RZ, 0x33, !PT ;  /* 0x00000011ff167212 */ /* 0x000fe200078e33ff */
        /* <DEDUP_REMOVED lines=27> */
.L_x_25511:
[----:B------:R-:W-:Y:S05]  /*35c0*/  BSYNC B0 ;  /* 0x0000000000007941 */ /* 0x000fea0003800000 */
.L_x_25510:
[----:B------:R0:W-:Y:S01]  /*35d0*/  @!P3 STG.E.U16 desc[UR4][R6.64], R14 ;  /* 0x0000000e0600b986 */ /* 0x0001e2000c101504 */
[----:B------:R-:W-:Y:S01]  /*35e0*/  @!P3 IMAD.MOV.U32 R3, RZ, RZ, R15 ;  /* 0x000000ffff03b224 */ /* 0x000fe200078e000f */
[----:B------:R-:W-:Y:S04]  /*35f0*/  BSSY B0, `(.L_x_25512) ;  /* 0x000002d000007945 */ /* 0x000fe80003800000 */
[----:B------:R-:W-:Y:S01]  /*3600*/  BSSY B1, `(.L_x_25513) ;  /* 0x0000025000017945 */ /* 0x000fe20003800000 */
[----:B------:R-:W-:-:S13]  /*3610*/  ISETP.GE.AND P0, PT, R3, R2, PT ;  /* 0x000000020300720c */ /* 0x000fda0003f06270 */
[----:B0-----:R-:W-:Y:S05]  /*3620*/  @P0 BRA `(.L_x_25514) ;  /* 0x0000000000300947 */ /* 0x001fea0003800000 */
[----:B------:R-:W0:Y:S01]  /*3630*/  LDC.64 R6, c[0x0][0x218] ;  /* 0x00008600ff067b82 */ /* 0x000e220000000a00 */
[----:B------:R-:W-:Y:S02]  /*3640*/  IMAD.IADD R5, R0, 0x1, R3 ;  /* 0x0000000100057824 */ /* 0x000fe400078e0203 */
[----:B------:R-:W-:-:S05]  /*3650*/  VIADD R3, R3, 0x80 ;  /* 0x0000008003037836 */ /* 0x000fca0000000000 */
        /* <DEDUP_REMOVED lines=9> */
.L_x_25514:
[----:B------:R-:W-:-:S13]  /*36f0*/  ISETP.GE.AND P0, PT, R3, R2, PT ;  /* 0x000000020300720c */ /* 0x000fda0003f06270 */
[----:B------:R-:W-:Y:S05]  /*3700*/  @P0 BRA `(.L_x_25516) ;  /* 0x0000000000300947 */ /* 0x000fea0003800000 */
[----:B0-----:R-:W0:Y:S01]  /*3710*/  LDC.64 R6, c[0x0][0x218] ;  /* 0x00008600ff067b82 */ /* 0x001e220000000a00 */
[----:B------:R-:W-:Y:S02]  /*3720*/  IMAD.IADD R5, R0, 0x1, R3 ;  /* 0x0000000100057824 */ /* 0x000fe400078e0203 */
[----:B------:R-:W-:Y:S02]  /*3730*/  VIADD R3, R3, 0x80 ;  /* 0x0000008003037836 */ /* 0x000fe40000000000 */
[----:B0-----:R-:W-:-:S05]  /*3740*/  IMAD.WIDE.U32 R6, R5, 0x2, R6 ;  /* 0x0000000205067825 */ /* 0x001fca00078e0006 */
[----:B------:R1:W-:Y:S02]  /*3750*/  STG.E.U16 desc[UR4][R6.64], R9 ;  /* 0x0000000906007986 */ /* 0x0003e4000c101504 */
.L_x_25515:
[----:B------:R-:W-:-:S13]  /*3760*/  ISETP.GE.AND P0, PT, R3, R2, PT ;  /* 0x000000020300720c */ /* 0x000fda0003f06270 */
[----:B------:R-:W-:Y:S05]  /*3770*/  @P0 BRA `(.L_x_25517) ;  /* 0x0000000000340947 */ /* 0x000fea0003800000 */
[----:B01----:R-:W0:Y:S01]  /*3780*/  LDC.64 R6, c[0x0][0x218] ;  /* 0x00008600ff067b82 */ /* 0x003e220000000a00 */
[----:B------:R-:W-:Y:S02]  /*3790*/  IMAD.IADD R5, R0, 0x1, R3 ;  /* 0x0000000100057824 */ /* 0x000fe400078e0203 */
[----:B------:R-:W-:Y:S02]  /*37a0*/  VIADD R3, R3, 0x80 ;  /* 0x0000008003037836 */ /* 0x000fe40000000000 */
[----:B0-----:R-:W-:-:S05]  /*37b0*/  IMAD.WIDE.U32 R6, R5, 0x2, R6 ;  /* 0x0000000205067825 */ /* 0x001fca00078e0006 */
[----:B------:R1:W-:Y:S02]  /*37c0*/  STG.E.U16 desc[UR4][R6.64], R10 ;  /* 0x0000000a06007986 */ /* 0x0003e4000c101504 */
.L_x_25516:
[----:B------:R-:W-:-:S13]  /*37d0*/  ISETP.GE.AND P0, PT, R3, R2, PT ;  /* 0x000000020300720c */ /* 0x000fda0003f06270 */
[----:B------:R-:W-:Y:S05]  /*37e0*/  @P0 BREAK B1 ;  /* 0x0000000000010942 */ /* 0x000fea0003800000 */
[----:B------:R-:W-:Y:S05]  /*37f0*/  @P0 BRA `(.L_x_25518) ;  /* 0x0000000000300947 */ /* 0x000fea0003800000 */
[----:B01----:R-:W0:Y:S01]  /*3800*/  LDC.64 R6, c[0x0][0x218] ;  /* 0x00008600ff067b82 */ /* 0x003e220000000a00 */
[----:B------:R-:W-:Y:S02]  /*3810*/  IMAD.IADD R5, R0, 0x1, R3 ;  /* 0x0000000100057824 */ /* 0x000fe400078e0203 */
[----:B------:R-:W-:Y:S02]  /*3820*/  VIADD R3, R3, 0x80 ;  /* 0x0000008003037836 */ /* 0x000fe40000000000 */
[----:B0-----:R-:W-:-:S05]  /*3830*/  IMAD.WIDE.U32 R6, R5, 0x2, R6 ;  /* 0x0000000205067825 */ /* 0x001fca00078e0006 */
[----:B------:R2:W-:Y:S02]  /*3840*/  STG.E.U16 desc[UR4][R6.64], R11 ;  /* 0x0000000b06007986 */ /* 0x0005e4000c101504 */
.L_x_25517:
[----:B------:R-:W-:Y:S05]  /*3850*/  BSYNC B1 ;  /* 0x0000000000017941 */ /* 0x000fea0003800000 */
.L_x_25513:
[----:B------:R-:W-:-:S13]  /*3860*/  ISETP.GE.AND P0, PT, R3, R2, PT ;  /* 0x000000020300720c */ /* 0x000fda0003f06270 */
[----:B012---:R-:W0:Y:S01]  /*3870*/  @!P0 LDC.64 R6, c[0x0][0x218] ;  /* 0x00008600ff068b82 */ /* 0x007e220000000a00 */
[----:B------:R-:W-:Y:S02]  /*3880*/  @!P0 IMAD.IADD R5, R0, 0x1, R3 ;  /* 0x0000000100058824 */ /* 0x000fe400078e0203 */
[----:B------:R-:W-:Y:S02]  /*3890*/  @!P0 VIADD R3, R3, 0x80 ;  /* 0x0000008003038836 */ /* 0x000fe40000000000 */
[----:B0-----:R-:W-:-:S05]  /*38a0*/  @!P0 IMAD.WIDE.U32 R6, R5, 0x2, R6 ;  /* 0x0000000205068825 */ /* 0x001fca00078e0006 */
[----:B------:R2:W-:Y:S02]  /*38b0*/  @!P0 STG.E.U16 desc[UR4][R6.64], R12 ;  /* 0x0000000c06008986 */ /* 0x0005e4000c101504 */
.L_x_25518:
[----:B------:R-:W-:Y:S05]  /*38c0*/  BSYNC B0 ;  /* 0x0000000000007941 */ /* 0x000fea0003800000 */
.L_x_25512:
[----:B------:R-:W-:Y:S05]  /*38d0*/  WARPSYNC.ALL ;  /* 0x0000000000007948 */ /* 0x000fea0003800000 */
[----:B------:R-:W-:-:S13]  /*38e0*/  ISETP.GE.AND P0, PT, R3, R2, PT ;  /* 0x000000020300720c */ /* 0x000fda0003f06270 */
[----:B------:R-:W-:Y:S05]  /*38f0*/  @P0 EXIT ;  /* 0x000000000000094d */ /* 0x000fea0003800000 */
[----:B012---:R-:W0:Y:S01]  /*3900*/  LDC.64 R6, c[0x0][0x218] ;  /* 0x00008600ff067b82 */ /* 0x007e220000000a00 */
[----:B------:R-:W-:-:S04]  /*3910*/  IMAD.IADD R3, R0, 0x1, R3 ;  /* 0x0000000100037824 */ /* 0x000fc800078e0203 */
[----:B0-----:R-:W-:-:S05]  /*3920*/  IMAD.WIDE.U32 R2, R3, 0x2, R6 ;  /* 0x0000000203027825 */ /* 0x001fca00078e0006 */
[----:B------:R-:W-:Y:S01]  /*3930*/  STG.E.U16 desc[UR4][R2.64], R4 ;  /* 0x0000000402007986 */ /* 0x000fe2000c101504 */
[----:B------:R-:W-:Y:S05]  /*3940*/  EXIT ;  /* 0x000000000000794d */ /* 0x000fea0003800000 */
.L_x_25519:
        /* <DEDUP_REMOVED lines=11> */
.L_x_37878:


//--------------------- .text._ZN2at6native29vectorized_elementwise_kernelILi4ENS0_13BinaryFunctorIsssZZZNS0_15binary_internal21div_floor_kernel_cudaERNS_18TensorIteratorBaseEENKUlvE_clEvENKUlvE3_clEvEUlssE_EESt5arrayIPcLm3EEEEviT0_T1_ --------------------------
	.section	.text._ZN2at6native29vectorized_elementwise_kernelILi4ENS0_13BinaryFunctorIsssZZZNS0_15binary_internal21div_floor_kernel_cudaERNS_18TensorIteratorBaseEENKUlvE_clEvENKUlvE3_clEvEUlssE_EESt5arrayIPcLm3EEEEviT0_T1_,"ax",@progbits
	.align	128
        .global         _ZN2at6native29vectorized_elementwise_kernelILi4ENS0_13BinaryFunctorIsssZZZNS0_15binary_internal21div_floor_kernel_cudaERNS_18TensorIteratorBaseEENKUlvE_clEvENKUlvE3_clEvEUlssE_EESt5arrayIPcLm3EEEEviT0_T1_
        .type           _ZN2at6native29vectorized_elementwise_kernelILi4ENS0_13BinaryFunctorIsssZZZNS0_15binary_internal21div_floor_kernel_cudaERNS_18TensorIteratorBaseEENKUlvE_clEvENKUlvE3_clEvEUlssE_EESt5arrayIPcLm3EEEEviT0_T1_,@function
        .size           _ZN2at6native29vectorized_elementwise_kernelILi4ENS0_13BinaryFunctorIsssZZZNS0_15binary_internal21div_floor_kernel_cudaERNS_18TensorIteratorBaseEENKUlvE_clEvENKUlvE3_clEvEUlssE_EESt5arrayIPcLm3EEEEviT0_T1_,(.L_x_37879 - _ZN2at6native29vectorized_elementwise_kernelILi4ENS0_13BinaryFunctorIsssZZZNS0_15binary_internal21div_floor_kernel_cudaERNS_18TensorIteratorBaseEENKUlvE_clEvENKUlvE3_clEvEUlssE_EESt5arrayIPcLm3EEEEviT0_T1_)
        .other          _ZN2at6native29vectorized_elementwise_kernelILi4ENS0_13BinaryFunctorIsssZZZNS0_15binary_internal21div_floor_kernel_cudaERNS_18TensorIteratorBaseEENKUlvE_clEvENKUlvE3_clEvEUlssE_EESt5arrayIPcLm3EEEEviT0_T1_,@"STO_CUDA_ENTRY STV_DEFAULT"
_ZN2at6native29vectorized_elementwise_kernelILi4ENS0_13BinaryFunctorIsssZZZNS0_15binary_internal21div_floor_kernel_cudaERNS_18TensorIteratorBaseEENKUlvE_clEvENKUlvE3_clEvEUlssE_EESt5arrayIPcLm3EEEEviT0_T1_:
.text._ZN2at6native29vectorized_elementwise_kernelILi4ENS0_13BinaryFunctorIsssZZZNS0_15binary_internal21div_floor_kernel_cudaERNS_18TensorIteratorBaseEENKUlvE_clEvENKUlvE3_clEvEUlssE_EESt5arrayIPcLm3EEEEviT0_T1_:
        /* <DEDUP_REMOVED lines=13> */
[----:B------:R-:W2:Y:S04]  /*00d0*/  LDG.E.64 R8, desc[UR4][R20.64] ;  /* 0x0000000414087981 */ /* 0x000ea8000c1e1b00 */
[----:B------:R1:W5:Y:S01]  /*00e0*/  LDG.E.64 R4, desc[UR4][R20.64+0x400] ;  /* 0x0004000414047981 */ /* 0x000362000c1e1b00 */
[----:B0-----:R-:W-:-:S04]  /*00f0*/  IMAD.WIDE R2, R0, 0x2, R2 ;  /* 0x0000000200027825 */ /* 0x001fc800078e0202 */
[----:B------:R-:W-:-:S05]  /*0100*/  IMAD.WIDE.U32 R18, R14, 0x8, R2 ;  /* 0x000000080e127825 */ /* 0x000fca00078e0002 */
[----:B------:R-:W3:Y:S04]  /*0110*/  LDG.E.64 R6, desc[UR4][R18.64] ;  /* 0x0000000412067981 */ /* 0x000ee8000c1e1b00 */
[----:B------:R0:W5:Y:S01]  /*0120*/  LDG.E.64 R2, desc[UR4][R18.64+0x400] ;  /* 0x0004000412027981 */ /* 0x000162000c1e1b00 */
[----:B------:R-:W-:Y:S01]  /*0130*/  BSSY B0, `(.L_x_25521) ;  /* 0x0000039000007945 */ /* 0x000fe20003800000 */
[----:B--2---:R-:W-:-:S04]  /*0140*/  PRMT R13, R8, 0x9910, RZ ;  /* 0x00009910080d7816 */ /* 0x004fc800000000ff */
[----:B------:R-:W-:-:S04]  /*0150*/  IABS R11, R13 ;  /* 0x0000000d000b7213 */ /* 0x000fc80000000000 */
[----:B------:R-:W2:Y:S08]  /*0160*/  I2F.RP R10, R11 ;  /* 0x0000000b000a7306 */ /* 0x000eb00000209400 */
[----:B--2---:R-:W2:Y:S02]  /*0170*/  MUFU.RCP R10, R10 ;  /* 0x0000000a000a7308 */ /* 0x004ea40000001000 */
[----:B--2---:R-:W-:-:S06]  /*0180*/  VIADD R16, R10, 0xffffffe ;  /* 0x0ffffffe0a107836 */ /* 0x004fcc0000000000 */
[----:B------:R2:W1:Y:S01]  /*0190*/  F2I.FTZ.U32.TRUNC.NTZ R17, R16 ;  /* 0x0000001000117305 */ /* 0x000462000021f000 */
[----:B---3--:R-:W-:Y:S02]  /*01a0*/  PRMT R12, R6, 0x9910, RZ ;  /* 0x00009910060c7816 */ /* 0x008fe400000000ff */
[----:B------:R-:W-:Y:S01]  /*01b0*/  PRMT R25, R8, 0xbb32, RZ ;  /* 0x0000bb3208197816 */ /* 0x000fe200000000ff */
[----:B--2---:R-:W-:Y:S02]  /*01c0*/  IMAD.MOV.U32 R16, RZ, RZ, RZ ;  /* 0x000000ffff107224 */ /* 0x004fe400078e00ff */
[----:B-1----:R-:W-:-:S04]  /*01d0*/  IMAD.MOV R20, RZ, RZ, -R17 ;  /* 0x000000ffff147224 */ /* 0x002fc800078e0a11 */
[----:B------:R-:W-:Y:S01]  /*01e0*/  IMAD R15, R20, R11, RZ ;  /* 0x0000000b140f7224 */ /* 0x000fe200078e02ff */
[----:B------:R-:W-:-:S03]  /*01f0*/  IABS R10, R13 ;  /* 0x0000000d000a7213 */ /* 0x000fc60000000000 */
[----:B------:R-:W-:Y:S01]  /*0200*/  IMAD.HI.U32 R17, R17, R15, R16 ;  /* 0x0000000f11117227 */ /* 0x000fe200078e0010 */
[----:B------:R-:W-:Y:S02]  /*0210*/  IABS R16, R12 ;  /* 0x0000000c00107213 */ /* 0x000fe40000000000 */
[----:B------:R-:W-:Y:S01]  /*0220*/  IABS R24, R25 ;  /* 0x0000001900187213 */ /* 0x000fe20000000000 */
[----:B------:R-:W-:Y:S02]  /*0230*/  IMAD.MOV R10, RZ, RZ, -R10 ;  /* 0x000000ffff0a7224 */ /* 0x000fe400078e0a0a */
[----:B------:R-:W-:Y:S01]  /*0240*/  IMAD.HI.U32 R17, R17, R16, RZ ;  /* 0x0000001011117227 */ /* 0x000fe200078e00ff */
[----:B0-----:R-:W0:Y:S03]  /*0250*/  I2F.RP R18, R24 ;  /* 0x0000001800127306 */ /* 0x001e260000209400 */
[----:B------:R-:W-:Y:S01]  /*0260*/  IMAD R16, R17, R10, R16 ;  /* 0x0000000a11107224 */ /* 0x000fe200078e0210 */
[----:B------:R-:W-:-:S04]  /*0270*/  PRMT R23, R9, 0x9910, RZ ;  /* 0x0000991009177816 */ /* 0x000fc800000000ff */
[----:B------:R-:W-:Y:S02]  /*0280*/  ISETP.GT.U32.AND P1, PT, R11, R16, PT ;  /* 0x000000100b00720c */ /* 0x000fe40003f24070 */
[----:B------:R-:W-:-:S04]  /*0290*/  IABS R22, R23 ;  /* 0x0000001700167213 */ /* 0x000fc80000000000 */
[----:B------:R-:W1:Y:S08]  /*02a0*/  I2F.RP R15, R22 ;  /* 0x00000016000f7306 */ /* 0x000e700000209400 */
[----:B0-----:R-:W0:Y:S01]  /*02b0*/  MUFU.RCP R18, R18 ;  /* 0x0000001200127308 */ /* 0x001e220000001000 */
[----:B------:R-:W-:Y:S01]  /*02c0*/  @!P1 IMAD.IADD R16, R16, 0x1, -R11 ;  /* 0x0000000110109824 */ /* 0x000fe200078e0a0b */
[----:B------:R-:W-:-:S02]  /*02d0*/  PRMT R21, R9, 0xbb32, RZ ;  /* 0x0000bb3209157816 */ /* 0x000fc400000000ff */
[----:B------:R-:W-:Y:S02]  /*02e0*/  LOP3.LUT R19, R12, R13, RZ, 0x3c, !PT ;  /* 0x0000000d0c137212 */ /* 0x000fe400078e3cff */
[----:B------:R-:W-:Y:S02]  /*02f0*/  LOP3.LUT R10, R8, R6, RZ, 0x3c, !PT ;  /* 0x00000006080a7212 */ /* 0x000fe400078e3cff */
[----:B------:R-:W-:Y:S02]  /*0300*/  ISETP.GE.U32.AND P0, PT, R16, R11, PT ;  /* 0x0000000b1000720c */ /* 0x000fe40003f06070 */
[----:B------:R-:W-:Y:S02]  /*0310*/  IABS R20, R21 ;  /* 0x0000001500147213 */ /* 0x000fe40000000000 */
[----:B------:R-:W-:Y:S01]  /*0320*/  ISETP.GE.AND P2, PT, R19, RZ, PT ;  /* 0x000000ff1300720c */ /* 0x000fe20003f46270 */
[----:B-1----:R-:W-:Y:S01]  /*0330*/  MUFU.RCP R15, R15 ;  /* 0x0000000f000f7308 */ /* 0x002fe20000001000 */
[----:B------:R-:W-:Y:S01]  /*0340*/  PRMT R19, R10, 0x9910, RZ ;  /* 0x000099100a137816 */ /* 0x000fe200000000ff */
[----:B------:R-:W-:-:S02]  /*0350*/  @!P1 VIADD R17, R17, 0x1 ;  /* 0x0000000111119836 */ /* 0x000fc40000000000 */
[----:B0-----:R-:W-:Y:S01]  /*0360*/  VIADD R18, R18, 0xffffffe ;  /* 0x0ffffffe12127836 */ /* 0x001fe20000000000 */
[----:B------:R-:W-:-:S03]  /*0370*/  ISETP.GT.AND P1, PT, R19, -0x1, PT ;  /* 0xffffffff1300780c */ /* 0x000fc60003f24270 */
[----:B------:R-:W0:Y:S01]  /*0380*/  I2F.RP R26, R20 ;  /* 0x00000014001a7306 */ /* 0x000e220000209400 */
[----:B------:R-:W-:-:S07]  /*0390*/  @P0 VIADD R17, R17, 0x1 ;  /* 0x0000000111110836 */ /* 0x000fce0000000000 */
[----:B------:R-:W1:Y:S01]  /*03a0*/  F2I.FTZ.U32.TRUNC.NTZ R19, R18 ;  /* 0x0000001200137305 */ /* 0x000e62000021f000 */
[----:B------:R-:W-:Y:S01]  /*03b0*/  @!P2 IMAD.MOV R17, RZ, RZ, -R17 ;  /* 0x000000ffff11a224 */ /* 0x000fe200078e0a11 */
[----:B------:R-:W-:Y:S02]  /*03c0*/  ISETP.NE.AND P0, PT, R13, RZ, PT ;  /* 0x000000ff0d00720c */ /* 0x000fe40003f05270 */
[----:B------:R-:W-:-:S04]  /*03d0*/  LOP3.LUT R28, RZ, R13, RZ, 0x33, !PT ;  /* 0x0000000dff1c7212 */ /* 0x000fc800078e33ff */
[----:B0-----:R0:W2:Y:S02]  /*03e0*/  MUFU.RCP R10, R26 ;  /* 0x0000001a000a7308 */ /* 0x0010a40000001000 */
[----:B0-----:R-:W-:Y:S01]  /*03f0*/  VIADD R26, R15, 0xffffffe ;  /* 0x0ffffffe0f1a7836 */ /* 0x001fe20000000000 */
[----:B------:R-:W-:Y:S01]  /*0400*/  SEL R15, R28, R17, !P0 ;  /* 0x000000111c0f7207 */ /* 0x000fe20004000000 */
[----:B-1----:R-:W-:Y:S06]  /*0410*/  @P1 BRA `(.L_x_25522) ;  /* 0x0000000000281947 */ /* 0x002fec0003800000 */
        /* <DEDUP_REMOVED lines=10> */
.L_x_25522:
[----:B------:R-:W-:Y:S05]  /*04c0*/  BSYNC B0 ;  /* 0x0000000000007941 */ /* 0x000fea0003800000 */
.L_x_25521:
[--C-:B------:R-:W-:Y:S01]  /*04d0*/  IMAD.MOV R17, RZ, RZ, -R19.reuse ;  /* 0x000000ffff117224 */ /* 0x100fe200078e0a13 */
[----:B-----5:R-:W-:Y:S01]  /*04e0*/  PRMT R16, R4, 0x9910, RZ ;  /* 0x0000991004107816 */ /* 0x020fe200000000ff */
[----:B------:R0:W1:Y:S01]  /*04f0*/  F2I.FTZ.U32.TRUNC.NTZ R11, R26 ;  /* 0x0000001a000b7305 */ /* 0x000062000021f000 */
[----:B------:R-:W-:Y:S01]  /*0500*/  IMAD.MOV.U32 R18, RZ, RZ, RZ ;  /* 0x000000ffff127224 */ /* 0x000fe200078e00ff */
[----:B------:R-:W-:Y:S01]  /*0510*/  BSSY B0, `(.L_x_25523) ;  /* 0x0000039000007945 */ /* 0x000fe20003800000 */
[----:B------:R-:W-:Y:S01]  /*0520*/  IMAD R17, R17, R24, RZ ;  /* 0x0000001811117224 */ /* 0x000fe200078e02ff */
[----:B------:R-:W-:Y:S01]  /*0530*/  IABS R12, R16 ;  /* 0x00000010000c7213 */ /* 0x000fe20000000000 */
[----:B--2---:R-:W-:Y:S02]  /*0540*/  VIADD R10, R10, 0xffffffe ;  /* 0x0ffffffe0a0a7836 */ /* 0x004fe40000000000 */
[----:B------:R-:W-:Y:S02]  /*0550*/  IMAD.HI.U32 R19, R19, R17, R18 ;  /* 0x0000001113137227 */ /* 0x000fe400078e0012 */
[----:B------:R2:W3:Y:S01]  /*0560*/  F2I.FTZ.U32.TRUNC.NTZ R13, R10 ;  /* 0x0000000a000d7305 */ /* 0x0004e2000021f000 */
[C---:B0-----:R-:W-:Y:S01]  /*0570*/  PRMT R26, R6.reuse, 0xbb32, RZ ;  /* 0x0000bb32061a7816 */ /* 0x041fe200000000ff */
[----:B------:R-:W-:Y:S01]  /*0580*/  IMAD.MOV.U32 R17, RZ, RZ, R12 ;  /* 0x000000ffff117224 */ /* 0x000fe200078e000c */
[----:B------:R-:W-:Y:S01]  /*0590*/  PRMT R6, R6, 0x7632, R6 ;  /* 0x0000763206067816 */ /* 0x000fe20000000006 */
[----:B-1----:R-:W-:-:S04]  /*05a0*/  IMAD.MOV R27, RZ, RZ, -R11 ;  /* 0x000000ffff1b7224 */ /* 0x002fc800078e0a0b */
[----:B------:R-:W0:Y:S01]  /*05b0*/  I2F.RP R12, R17 ;  /* 0x00000011000c7306 */ /* 0x000e220000209400 */
[----:B--2---:R-:W-:Y:S02]  /*05c0*/  IMAD.MOV.U32 R10, RZ, RZ, RZ ;  /* 0x000000ffff0a7224 */ /* 0x004fe400078e00ff */
[----:B------:R-:W-:-:S04]  /*05d0*/  IMAD R27, R27, R22, RZ ;  /* 0x000000161b1b7224 */ /* 0x000fc800078e02ff */
[----:B------:R-:W-:Y:S01]  /*05e0*/  IMAD.HI.U32 R18, R11, R27, R10 ;  /* 0x0000001b0b127227 */ /* 0x000fe200078e000a */
[----:B------:R-:W-:-:S03]  /*05f0*/  IABS R27, R25 ;  /* 0x00000019001b7213 */ /* 0x000fc60000000000 */
[----:B---3--:R-:W-:Y:S02]  /*0600*/  IMAD.MOV R11, RZ, RZ, -R13 ;  /* 0x000000ffff0b7224 */ /* 0x008fe400078e0a0d */
[----:B------:R-:W-:Y:S01]  /*0610*/  IMAD.MOV R27, RZ, RZ, -R27 ;  /* 0x000000ffff1b7224 */ /* 0x000fe200078e0a1b */
[----:B0-----:R0:W1:Y:S01]  /*0620*/  MUFU.RCP R10, R12 ;  /* 0x0000000c000a7308 */ /* 0x0010620000001000 */
[----:B------:R-:W-:Y:S02]  /*0630*/  IMAD R11, R11, R20, RZ ;  /* 0x000000140b0b7224 */ /* 0x000fe400078e02ff */
[----:B0-----:R-:W-:-:S04]  /*0640*/  IMAD.MOV.U32 R12, RZ, RZ, RZ ;  /* 0x000000ffff0c7224 */ /* 0x001fc800078e00ff */
[----:B------:R-:W-:-:S04]  /*0650*/  IMAD.HI.U32 R13, R13, R11, R12 ;  /* 0x0000000b0d0d7227 */ /* 0x000fc800078e000c */
[----:B-1----:R-:W-:Y:S01]  /*0660*/  VIADD R11, R10, 0xffffffe ;  /* 0x0ffffffe0a0b7836 */ /* 0x002fe20000000000 */
[----:B------:R-:W-:-:S05]  /*0670*/  IABS R10, R26 ;  /* 0x0000001a000a7213 */ /* 0x000fca0000000000 */
[----:B------:R-:W0:Y:S01]  /*0680*/  F2I.FTZ.U32.TRUNC.NTZ R11, R11 ;  /* 0x0000000b000b7305 */ /* 0x000e22000021f000 */
[----:B------:R-:W-:-:S04]  /*0690*/  IMAD.HI.U32 R12, R19, R10, RZ ;  /* 0x0000000a130c7227 */ /* 0x000fc800078e00ff */
[----:B------:R-:W-:-:S05]  /*06a0*/  IMAD R19, R12, R27, R10 ;  /* 0x0000001b0c137224 */ /* 0x000fca00078e020a */
[----:B------:R-:W-:Y:S01]  /*06b0*/  ISETP.GT.U32.AND P1, PT, R24, R19, PT ;  /* 0x000000131800720c */ /* 0x000fe20003f24070 */
[----:B0-----:R-:W-:-:S04]  /*06c0*/  IMAD.MOV R10, RZ, RZ, -R11 ;  /* 0x000000ffff0a7224 */ /* 0x001fc800078e0a0b */
[----:B------:R-:W-:Y:S02]  /*06d0*/  IMAD R27, R10, R17, RZ ;  /* 0x000000110a1b7224 */ /* 0x000fe400078e02ff */
[----:B------:R-:W-:-:S06]  /*06e0*/  IMAD.MOV.U32 R10, RZ, RZ, RZ ;  /* 0x000000ffff0a7224 */ /* 0x000fcc00078e00ff */
[----:B------:R-:W-:Y:S02]  /*06f0*/  @!P1 IMAD.IADD R19, R19, 0x1, -R24 ;  /* 0x0000000113139824 */ /* 0x000fe400078e0a18 */
[----:B------:R-:W-:Y:S01]  /*0700*/  IMAD.HI.U32 R10, R11, R27, R10 ;  /* 0x0000001b0b0a7227 */ /* 0x000fe200078e000a */
[----:B------:R-:W-:Y:S02]  /*0710*/  PRMT R11, R8, 0x7632, R11 ;  /* 0x00007632080b7816 */ /* 0x000fe4000000000b */
[----:B------:R-:W-:Y:S01]  /*0720*/  ISETP.GE.U32.AND P0, PT, R19, R24, PT ;  /* 0x000000181300720c */ /* 0x000fe20003f06070 */
[----:B------:R-:W-:Y:S01]  /*0730*/  @!P1 VIADD R12, R12, 0x1 ;  /* 0x000000010c0c9836 */ /* 0x000fe20000000000 */
[----:B------:R-:W-:Y:S02]  /*0740*/  LOP3.LUT R6, R11, R6, RZ, 0x3c, !PT ;  /* 0x000000060b067212 */ /* 0x000fe400078e3cff */
[----:B------:R-:W-:Y:S02]  /*0750*/  LOP3.LUT R8, R26, R25, RZ, 0x3c, !PT ;  /* 0x000000191a087212 */ /* 0x000fe400078e3cff */
[----:B------:R-:W-:-:S02]  /*0760*/  PRMT R6, R6, 0x9910, RZ ;  /* 0x0000991006067816 */ /* 0x000fc400000000ff */
[----:B------:R-:W-:Y:S02]  /*0770*/  ISETP.GE.AND P2, PT, R8, RZ, PT ;  /* 0x000000ff0800720c */ /* 0x000fe40003f46270 */
[----:B------:R-:W-:Y:S02]  /*0780*/  ISETP.GT.AND P1, PT, R6, -0x1, PT ;  /* 0xffffffff0600780c */ /* 0x000fe40003f24270 */
[----:B------:R-:W-:Y:S01]  /*0790*/  PRMT R8, R7, 0x9910, RZ ;  /* 0x0000991007087816 */ /* 0x000fe200000000ff */
[----:B------:R-:W-:Y:S01]  /*07a0*/  @P0 VIADD R12, R12, 0x1 ;  /* 0x000000010c0c0836 */ /* 0x000fe20000000000 */
[----:B------:R-:W-:Y:S02]  /*07b0*/  ISETP.NE.AND P0, PT, R25, RZ, PT ;  /* 0x000000ff1900720c */ /* 0x000fe40003f05270 */
[----:B------:R-:W-:-:S05]  /*07c0*/  LOP3.LUT R25, RZ, R25, RZ, 0x33, !PT ;  /* 0x00000019ff197212 */ /* 0x000fca00078e33ff */
        /* <DEDUP_REMOVED lines=13> */
.L_x_25524:
[----:B------:R-:W-:Y:S05]  /*08a0*/  BSYNC B0 ;  /* 0x0000000000007941 */ /* 0x000fea0003800000 */
.L_x_25523:
[----:B------:R-:W-:Y:S01]  /*08b0*/  IABS R6, R23 ;  /* 0x0000001700067213 */ /* 0x000fe20000000000 */
[----:B------:R-:W-:Y:S01]  /*08c0*/  BSSY B0, `(.L_x_25525) ;  /* 0x0000038000007945 */ /* 0x000fe20003800000 */
[----:B------:R-:W-:Y:S02]  /*08d0*/  PRMT R19, R7, 0xbb32, RZ ;  /* 0x0000bb3207137816 */ /* 0x000fe400000000ff */
[----:B------:R-:W-:Y:S01]  /*08e0*/  IABS R25, R8 ;  /* 0x0000000800197213 */ /* 0x000fe20000000000 */
[----:B------:R-:W-:Y:S01]  /*08f0*/  IMAD.MOV R11, RZ, RZ, -R6 ;  /* 0x000000ffff0b7224 */ /* 0x000fe200078e0a06 */
[----:B------:R-:W-:Y:S01]  /*0900*/  IABS R24, R21 ;  /* 0x0000001500187213 */ /* 0x000fe20000000000 */
[----:B------:R-:W-:Y:S01]  /*0910*/  IMAD.MOV.U32 R6, RZ, RZ, R19 ;  /* 0x000000ffff067224 */ /* 0x000fe200078e0013 */
[----:B------:R-:W-:Y:S01]  /*0920*/  PRMT R26, R9, 0x7632, R26 ;  /* 0x00007632091a7816 */ /* 0x000fe2000000001a */
[----:B------:R-:W-:Y:S01]  /*0930*/  IMAD.HI.U32 R18, R18, R25, RZ ;  /* 0x0000001912127227 */ /* 0x000fe200078e00ff */
[----:B------:R-:W-:-:S02]  /*0940*/  ISETP.NE.AND P6, PT, R23, RZ, PT ;  /* 0x000000ff1700720c */ /* 0x000fc40003fc5270 */
[----:B------:R-:W-:Y:S01]  /*0950*/  IABS R19, R6 ;  /* 0x0000000600137213 */ /* 0x000fe20000000000 */
[----:B------:R-:W-:Y:S02]  /*0960*/  IMAD R25, R18, R11, R25 ;  /* 0x0000000b12197224 */ /* 0x000fe400078e0219 */
[----:B------:R-:W-:Y:S02]  /*0970*/  IMAD.MOV R24, RZ, RZ, -R24 ;  /* 0x000000ffff187224 */ /* 0x000fe400078e0a18 */
[----:B------:R-:W-:Y:S01]  /*0980*/  IMAD.MOV.U32 R11, RZ, RZ, R19 ;  /* 0x000000ffff0b7224 */ /* 0x000fe200078e0013 */
[----:B------:R-:W-:Y:S01]  /*0990*/  ISETP.GT.U32.AND P0, PT, R22, R25, PT ;  /* 0x000000191600720c */ /* 0x000fe20003f04070 */
[----:B------:R-:W-:Y:S02]  /*09a0*/  IMAD.MOV.U32 R19, RZ, RZ, R24 ;  /* 0x000000ffff137224 */ /* 0x000fe400078e0018 */
[----:B------:R-:W-:Y:S01]  /*09b0*/  IMAD.HI.U32 R24, R13, R11, RZ ;  /* 0x0000000b0d187227 */ /* 0x000fe200078e00ff */
[----:B------:R-:W-:-:S02]  /*09c0*/  LOP3.LUT R13, R9, R7, RZ, 0x3c, !PT ;  /* 0x00000007090d7212 */ /* 0x000fc400078e3cff */
[----:B------:R-:W-:Y:S01]  /*09d0*/  PRMT R7, R7, 0x7632, R7 ;  /* 0x0000763207077816 */ /* 0x000fe20000000007 */
[----:B------:R-:W-:Y:S01]  /*09e0*/  IMAD R11, R24, R19, R11 ;  /* 0x00000013180b7224 */ /* 0x000fe200078e020b */
[----:B------:R-:W-:Y:S02]  /*09f0*/  PRMT R13, R13, 0x9910, RZ ;  /* 0x000099100d0d7816 */ /* 0x000fe400000000ff */
[----:B------:R-:W-:Y:S02]  /*0a00*/  LOP3.LUT R7, R26, R7, RZ, 0x3c, !PT ;  /* 0x000000071a077212 */ /* 0x000fe400078e3cff */
[----:B------:R-:W-:Y:S01]  /*0a10*/  ISETP.GT.U32.AND P1, PT, R20, R11, PT ;  /* 0x0000000b1400720c */ /* 0x000fe20003f24070 */
[----:B------:R-:W-:Y:S01]  /*0a20*/  @!P0 IMAD.IADD R25, R25, 0x1, -R22 ;  /* 0x0000000119198824 */ /* 0x000fe200078e0a16 */
[----:B------:R-:W-:Y:S01]  /*0a30*/  PRMT R7, R7, 0x9910, RZ ;  /* 0x0000991007077816 */ /* 0x000fe200000000ff */
[----:B------:R-:W-:Y:S01]  /*0a40*/  IMAD.MOV.U32 R9, RZ, RZ, R13 ;  /* 0x000000ffff097224 */ /* 0x000fe200078e000d */
[----:B------:R-:W-:Y:S01]  /*0a50*/  LOP3.LUT R13, R8, R23, RZ, 0x3c, !PT ;  /* 0x00000017080d7212 */ /* 0x000fe200078e3cff */
[----:B------:R-:W-:Y:S01]  /*0a60*/  @!P0 VIADD R18, R18, 0x1 ;  /* 0x0000000112128836 */ /* 0x000fe20000000000 */
[----:B------:R-:W-:-:S02]  /*0a70*/  ISETP.GE.U32.AND P5, PT, R25, R22, PT ;  /* 0x000000161900720c */ /* 0x000fc40003fa6070 */
[----:B------:R-:W-:Y:S02]  /*0a80*/  ISETP.GE.AND P3, PT, R13, RZ, PT ;  /* 0x000000ff0d00720c */ /* 0x000fe40003f66270 */
[----:B------:R-:W-:Y:S02]  /*0a90*/  ISETP.GT.AND P2, PT, R9, -0x1, PT ;  /* 0xffffffff0900780c */ /* 0x000fe40003f44270 */
[----:B------:R-:W-:Y:S01]  /*0aa0*/  PRMT R19, R4, 0xbb32, RZ ;  /* 0x0000bb3204137816 */ /* 0x000fe200000000ff */
[----:B------:R-:W-:Y:S01]  /*0ab0*/  @!P1 IMAD.IADD R11, R11, 0x1, -R20 ;  /* 0x000000010b0b9824 */ /* 0x000fe200078e0a14 */
[----:B------:R-:W-:Y:S01]  /*0ac0*/  LOP3.LUT R9, R6, R21, RZ, 0x3c, !PT ;  /* 0x0000001506097212 */ /* 0x000fe200078e3cff */
[----:B------:R-:W-:Y:S01]  /*0ad0*/  @!P1 VIADD R24, R24, 0x1 ;  /* 0x0000000118189836 */ /* 0x000fe20000000000 */
[----:B------:R-:W-:Y:S02]  /*0ae0*/  LOP3.LUT R26, RZ, R23, RZ, 0x33, !PT ;  /* 0x00000017ff1a7212 */ /* 0x000fe400078e33ff */
[----:B------:R-:W-:Y:S01]  /*0af0*/  ISETP.GE.U32.AND P4, PT, R11, R20, PT ;  /* 0x000000140b00720c */ /* 0x000fe20003f86070 */
[----:B------:R-:W-:Y:S01]  /*0b00*/  @P5 VIADD R18, R18, 0x1 ;  /* 0x0000000112125836 */ /* 0x000fe20000000000 */
[----:B------:R-:W-:-:S02]  /*0b10*/  ISETP.GT.AND P5, PT, R7, -0x1, PT ;  /* 0xffffffff0700780c */ /* 0x000fc40003fa4270 */
[----:B------:R-:W-:Y:S01]  /*0b20*/  ISETP.GE.AND P0, PT, R9, RZ, PT ;  /* 0x000000ff0900720c */ /* 0x000fe20003f06270 */
[----:B------:R-:W-:Y:S01]  /*0b30*/  IMAD.MOV.U32 R13, RZ, RZ, R18 ;  /* 0x000000ffff0d7224 */ /* 0x000fe200078e0012 */
[----:B------:R-:W-:Y:S02]  /*0b40*/  IABS R18, R19 ;  /* 0x0000001300127213 */ /* 0x000fe40000000000 */
[----:B------:R-:W-:Y:S01]  /*0b50*/  PRMT R7, R5, 0x9910, RZ ;  /* 0x0000991005077816 */ /* 0x000fe200000000ff */
[----:B------:R-:W-:-:S04]  /*0b60*/  @!P3 IMAD.MOV R13, RZ, RZ, -R13 ;  /* 0x000000ffff0db224 */ /* 0x000fc800078e0a0d */
[----:B------:R-:W-:Y:S01]  /*0b70*/  @P4 VIADD R24, R24, 0x1 ;  /* 0x0000000118184836 */ /* 0x000fe20000000000 */
        /* <DEDUP_REMOVED lines=12> */
.L_x_25526:
[----:B------:R-:W-:Y:S05]  /*0c40*/  BSYNC B0 ;  /* 0x0000000000007941 */ /* 0x000fea0003800000 */
.L_x_25525:
[----:B------:R-:W-:Y:S01]  /*0c50*/  IMAD.MOV.U32 R22, RZ, RZ, R7 ;  /* 0x000000ffff167224 */ /* 0x000fe200078e0007 */
[----:B------:R-:W-:Y:S01]  /*0c60*/  ISETP.NE.AND P1, PT, R21, RZ, PT ;  /* 0x000000ff1500720c */ /* 0x000fe20003f25270 */
[----:B------:R0:W1:Y:S01]  /*0c70*/  I2F.RP R7, R18 ;  /* 0x0000001200077306 */ /* 0x0000620000209400 */
[----:B------:R-:W-:Y:S01]  /*0c80*/  @!P0 IMAD.MOV R24, RZ, RZ, -R24 ;  /* 0x000000ffff188224 */ /* 0x000fe200078e0a18 */
[----:B------:R-:W-:Y:S01]  /*0c90*/  LOP3.LUT R9, RZ, R21, RZ, 0x33, !PT ;  /* 0x00000015ff097212 */ /* 0x000fe200078e33ff */
[----:B------:R-:W-:Y:S01]  /*0ca0*/  BSSY B0, `(.L_x_25527) ;  /* 0x0000010000007945 */ /* 0x000fe20003800000 */
[----:B------:R-:W-:Y:S02]  /*0cb0*/  IABS R21, R22 ;  /* 0x0000001600157213 */ /* 0x000fe40000000000 */
[----:B------:R-:W-:Y:S02]  /*0cc0*/  PRMT R23, R5, 0xbb32, RZ ;  /* 0x0000bb3205177816 */ /* 0x000fe400000000ff */
[----:B------:R-:W-:-:S02]  /*0cd0*/  PRMT R25, R2, 0x9910, RZ ;  /* 0x0000991002197816 */ /* 0x000fc400000000ff */
[----:B------:R-:W-:Y:S01]  /*0ce0*/  SEL R24, R9, R24, !P1 ;  /* 0x0000001809187207 */ /* 0x000fe20004800000 */
[----:B0-----:R-:W-:Y:S06]  /*0cf0*/  @P5 BRA `(.L_x_25528) ;  /* 0x0000000000285947 */ /* 0x001fec0003800000 */
        /* <DEDUP_REMOVED lines=10> */
.L_x_25528:
[----:B------:R-:W-:Y:S05]  /*0da0*/  BSYNC B0 ;  /* 0x0000000000007941 */ /* 0x000fea0003800000 */
.L_x_25527:
[-C--:B------:R-:W-:Y:S01]  /*0db0*/  IABS R6, R16.reuse ;  /* 0x0000001000067213 */ /* 0x080fe20000000000 */
[----:B------:R-:W0:Y:S01]  /*0dc0*/  I2F.RP R9, R21 ;  /* 0x0000001500097306 */ /* 0x000e220000209400 */
[----:B------:R-:W-:Y:S01]  /*0dd0*/  IABS R11, R25 ;  /* 0x00000019000b7213 */ /* 0x000fe20000000000 */
[----:B------:R-:W-:Y:S01]  /*0de0*/  BSSY B0, `(.L_x_25529) ;  /* 0x0000029000007945 */ /* 0x000fe20003800000 */
[----:B------:R-:W-:Y:S01]  /*0df0*/  IABS R20, R23 ;  /* 0x0000001700147213 */ /* 0x000fe20000000000 */
[----:B------:R-:W-:Y:S01]  /*0e00*/  IMAD.MOV R6, RZ, RZ, -R6 ;  /* 0x000000ffff067224 */ /* 0x000fe200078e0a06 */
[----:B------:R-:W-:Y:S01]  /*0e10*/  LOP3.LUT R26, R25, R16, RZ, 0x3c, !PT ;  /* 0x00000010191a7212 */ /* 0x000fe200078e3cff */
[----:B------:R-:W-:Y:S02]  /*0e20*/  IMAD.HI.U32 R10, R10, R11, RZ ;  /* 0x0000000b0a0a7227 */ /* 0x000fe400078e00ff */
[----:B------:R-:W2:Y:S01]  /*0e30*/  I2F.RP R29, R20 ;  /* 0x00000014001d7306 */ /* 0x000ea20000209400 */
[----:B------:R-:W-:Y:S01]  /*0e40*/  ISETP.GE.AND P2, PT, R26, RZ, PT ;  /* 0x000000ff1a00720c */ /* 0x000fe20003f46270 */
[----:B------:R-:W-:Y:S01]  /*0e50*/  IMAD R6, R10, R6, R11 ;  /* 0x000000060a067224 */ /* 0x000fe200078e020b */
[----:B------:R-:W-:-:S04]  /*0e60*/  LOP3.LUT R11, R4, R2, RZ, 0x3c, !PT ;  /* 0x00000002040b7212 */ /* 0x000fc800078e3cff */
[----:B------:R-:W-:Y:S01]  /*0e70*/  ISETP.GT.U32.AND P1, PT, R17, R6, PT ;  /* 0x000000061100720c */ /* 0x000fe20003f24070 */
[----:B0-----:R-:W0:Y:S01]  /*0e80*/  MUFU.RCP R9, R9 ;  /* 0x0000000900097308 */ /* 0x001e220000001000 */
[----:B------:R-:W-:-:S07]  /*0e90*/  PRMT R26, R11, 0x9910, RZ ;  /* 0x000099100b1a7816 */ /* 0x000fce00000000ff */
[----:B--2---:R-:W2:Y:S04]  /*0ea0*/  MUFU.RCP R8, R29 ;  /* 0x0000001d00087308 */ /* 0x004ea80000001000 */
[----:B------:R-:W-:Y:S02]  /*0eb0*/  @!P1 IMAD.IADD R6, R6, 0x1, -R17 ;  /* 0x0000000106069824 */ /* 0x000fe400078e0a11 */
[----:B------:R-:W-:Y:S01]  /*0ec0*/  @!P1 VIADD R10, R10, 0x1 ;  /* 0x000000010a0a9836 */ /* 0x000fe20000000000 */
[----:B------:R-:W-:Y:S01]  /*0ed0*/  ISETP.GT.AND P1, PT, R26, -0x1, PT ;  /* 0xffffffff1a00780c */ /* 0x000fe20003f24270 */
[----:B-1----:R-:W1:Y:S01]  /*0ee0*/  MUFU.RCP R7, R7 ;  /* 0x0000000700077308 */ /* 0x002e620000001000 */
[----:B------:R-:W-:Y:S01]  /*0ef0*/  ISETP.GE.U32.AND P0, PT, R6, R17, PT ;  /* 0x000000110600720c */ /* 0x000fe20003f06070 */
[----:B0-----:R-:W-:Y:S01]  /*0f00*/  VIADD R28, R9, 0xffffffe ;  /* 0x0ffffffe091c7836 */ /* 0x001fe20000000000 */
[----:B------:R-:W-:-:S05]  /*0f10*/  LOP3.LUT R26, RZ, R16, RZ, 0x33, !PT ;  /* 0x00000010ff1a7212 */ /* 0x000fca00078e33ff */
[----:B------:R-:W0:Y:S01]  /*0f20*/  F2I.FTZ.U32.TRUNC.NTZ R9, R28 ;  /* 0x0000001c00097305 */ /* 0x000e22000021f000 */
[----:B--2---:R-:W-:-:S05]  /*0f30*/  VIADD R11, R8, 0xffffffe ;  /* 0x0ffffffe080b7836 */ /* 0x004fca0000000000 */
[----:B------:R-:W-:Y:S01]  /*0f40*/  @P0 VIADD R10, R10, 0x1 ;  /* 0x000000010a0a0836 */ /* 0x000fe20000000000 */
[----:B------:R-:W-:Y:S01]  /*0f50*/  ISETP.NE.AND P0, PT, R16, RZ, PT ;  /* 0x000000ff1000720c */ /* 0x000fe20003f05270 */
[----:B------:R-:W2:Y:S01]  /*0f60*/  F2I.FTZ.U32.TRUNC.NTZ R11, R11 ;  /* 0x0000000b000b7305 */ /* 0x000ea2000021f000 */
[----:B-1----:R-:W-:-:S07]  /*0f70*/  VIADD R27, R7, 0xffffffe ;  /* 0x0ffffffe071b7836 */ /* 0x002fce0000000000 */
[----:B------:R1:W3:Y:S02]  /*0f80*/  F2I.FTZ.U32.TRUNC.NTZ R7, R27 ;  /* 0x0000001b00077305 */ /* 0x0002e4000021f000 */
[----:B-1----:R-:W-:-:S04]  /*0f90*/  IMAD.MOV.U32 R27, RZ, RZ, R10 ;  /* 0x000000ffff1b7224 */ /* 0x002fc800078e000a */
[----:B------:R-:W-:-:S05]  /*0fa0*/  @!P2 IMAD.MOV R27, RZ, RZ, -R27 ;  /* 0x000000ffff1ba224 */ /* 0x000fca00078e0a1b */
[----:B------:R-:W-:Y:S01]  /*0fb0*/  SEL R16, R26, R27, !P0 ;  /* 0x0000001b1a107207 */ /* 0x000fe20004000000 */
[----:B0-23--:R-:W-:Y:S06]  /*0fc0*/  @P1 BRA `(.L_x_25530) ;  /* 0x0000000000281947 */ /* 0x00dfec0003800000 */
        /* <DEDUP_REMOVED lines=10> */
.L_x_25530:
[----:B------:R-:W-:Y:S05]  /*1070*/  BSYNC B0 ;  /* 0x0000000000007941 */ /* 0x000fea0003800000 */
.L_x_25529:
[----:B------:R-:W-:Y:S01]  /*1080*/  IMAD.MOV R6, RZ, RZ, -R9 ;  /* 0x000000ffff067224 */ /* 0x000fe200078e0a09 */
[----:B------:R-:W-:Y:S01]  /*1090*/  BSSY B0, `(.L_x_25531) ;  /* 0x0000053000007945 */ /* 0x000fe20003800000 */
[----:B------:R-:W-:Y:S02]  /*10a0*/  IMAD.MOV R17, RZ, RZ, -R7 ;  /* 0x000000ffff117224 */ /* 0x000fe400078e0a07 */
[----:B------:R-:W-:Y:S02]  /*10b0*/  IMAD R25, R6, R21, RZ ;  /* 0x0000001506197224 */ /* 0x000fe400078e02ff */
[----:B------:R-:W-:Y:S02]  /*10c0*/  IMAD.MOV.U32 R8, RZ, RZ, RZ ;  /* 0x000000ffff087224 */ /* 0x000fe400078e00ff */
[----:B------:R-:W-:Y:S02]  /*10d0*/  IMAD.MOV R27, RZ, RZ, -R11 ;  /* 0x000000ffff1b7224 */ /* 0x000fe400078e0a0b */
[----:B------:R-:W-:-:S02]  /*10e0*/  IMAD R17, R17, R18, RZ ;  /* 0x0000001211117224 */ /* 0x000fc400078e02ff */
[----:B------:R-:W-:Y:S02]  /*10f0*/  IMAD.MOV.U32 R6, RZ, RZ, RZ ;  /* 0x000000ffff067224 */ /* 0x000fe400078e00ff */
[----:B------:R-:W-:Y:S01]  /*1100*/  IMAD.HI.U32 R8, R9, R25, R8 ;  /* 0x0000001909087227 */ /* 0x000fe200078e0008 */
[----:B------:R-:W-:-:S03]  /*1110*/  PRMT R25, R3, 0x9910, RZ ;  /* 0x0000991003197816 */ /* 0x000fc600000000ff */
[----:B------:R-:W-:Y:S02]  /*1120*/  IMAD R9, R27, R20, RZ ;  /* 0x000000141b097224 */ /* 0x000fe400078e02ff */
[----:B------:R-:W-:Y:S02]  /*1130*/  IMAD.MOV.U32 R10, RZ, RZ, RZ ;  /* 0x000000ffff0a7224 */ /* 0x000fe400078e00ff */
[----:B------:R-:W-:Y:S01]  /*1140*/  IMAD.HI.U32 R7, R7, R17, R6 ;  /* 0x0000001107077227 */ /* 0x000fe200078e0006 */
[----:B------:R-:W-:Y:S02]  /*1150*/  PRMT R6, R2, 0xbb32, RZ ;  /* 0x0000bb3202067816 */ /* 0x000fe400000000ff */
[----:B------:R-:W-:Y:S01]  /*1160*/  PRMT R2, R4, 0x7632, R2 ;  /* 0x0000763204027816 */ /* 0x000fe20000000002 */
[----:B------:R-:W-:Y:S01]  /*1170*/  IMAD.HI.U32 R11, R11, R9, R10 ;  /* 0x000000090b0b7227 */ /* 0x000fe200078e000a */
[----:B------:R-:W-:Y:S02]  /*1180*/  IABS R10, R19 ;  /* 0x00000013000a7213 */ /* 0x000fe40000000000 */
[----:B------:R-:W-:-:S02]  /*1190*/  IABS R9, R6 ;  /* 0x0000000600097213 */ /* 0x000fc40000000000 */
[----:B------:R-:W-:Y:S01]  /*11a0*/  LOP3.LUT R4, R5, R3, RZ, 0x3c, !PT ;  /* 0x0000000305047212 */ /* 0x000fe200078e3cff */
[----:B------:R-:W-:Y:S01]  /*11b0*/  IMAD.MOV R17, RZ, RZ, -R10 ;  /* 0x000000ffff117224 */ /* 0x000fe200078e0a0a */
[----:B------:R-:W-:Y:S01]  /*11c0*/  PRMT R5, R2, 0x7632, R5 ;  /* 0x0000763202057816 */ /* 0x000fe20000000005 */
[----:B------:R-:W-:Y:S01]  /*11d0*/  IMAD.HI.U32 R10, R7, R9, RZ ;  /* 0x00000009070a7227 */ /* 0x000fe200078e00ff */
[----:B------:R-:W-:Y:S02]  /*11e0*/  PRMT R4, R4, 0x9910, RZ ;  /* 0x0000991004047816 */ /* 0x000fe400000000ff */
[----:B------:R-:W-:Y:S01]  /*11f0*/  PRMT R26, R5, 0x7632, R26 ;  /* 0x00007632051a7816 */ /* 0x000fe2000000001a */
[----:B------:R-:W-:Y:S01]  /*1200*/  IMAD R9, R10, R17, R9 ;  /* 0x000000110a097224 */ /* 0x000fe200078e0209 */
[----:B------:R-:W-:Y:S01]  /*1210*/  IABS R17, R22 ;  /* 0x0000001600117213 */ /* 0x000fe20000000000 */
[----:B------:R-:W-:Y:S01]  /*1220*/  IMAD.MOV.U32 R7, RZ, RZ, R25 ;  /* 0x000000ffff077224 */ /* 0x000fe200078e0019 */
[----:B------:R-:W-:-:S02]  /*1230*/  ISETP.GT.AND P2, PT, R4, -0x1, PT ;  /* 0xffffffff0400780c */ /* 0x000fc40003f44270 */
[----:B------:R-:W-:Y:S01]  /*1240*/  ISETP.GT.U32.AND P4, PT, R18, R9, PT ;  /* 0x000000091200720c */ /* 0x000fe20003f84070 */
[----:B------:R-:W-:Y:S01]  /*1250*/  IMAD.MOV R17, RZ, RZ, -R17 ;  /* 0x000000ffff117224 */ /* 0x000fe200078e0a11 */
[----:B------:R-:W-:Y:S02]  /*1260*/  PRMT R3, R3, 0x7632, R3 ;  /* 0x0000763203037816 */ /* 0x000fe40000000003 */
[----:B------:R-:W-:Y:S02]  /*1270*/  IABS R4, R7 ;  /* 0x0000000700047213 */ /* 0x000fe40000000000 */
[----:B------:R-:W-:Y:S02]  /*1280*/  LOP3.LUT R2, R2, R5, RZ, 0x3c, !PT ;  /* 0x0000000502027212 */ /* 0x000fe400078e3cff */
[----:B------:R-:W-:Y:S02]  /*1290*/  LOP3.LUT R26, R26, R3, RZ, 0x3c, !PT ;  /* 0x000000031a1a7212 */ /* 0x000fe400078e3cff */
[----:B------:R-:W-:Y:S01]  /*12a0*/  PRMT R5, R3, 0xbb32, RZ ;  /* 0x0000bb3203057816 */ /* 0x000fe200000000ff */
[----:B------:R-:W-:Y:S01]  /*12b0*/  IMAD.MOV.U32 R3, RZ, RZ, R17 ;  /* 0x000000ffff037224 */ /* 0x000fe200078e0011 */
[----:B------:R-:W-:Y:S01]  /*12c0*/  PRMT R2, R2, 0x9910, RZ ;  /* 0x0000991002027816 */ /* 0x000fe200000000ff */
[----:B------:R-:W-:Y:S01]  /*12d0*/  IMAD.HI.U32 R17, R8, R4, RZ ;  /* 0x0000000408117227 */ /* 0x000fe200078e00ff */
[----:B------:R-:W-:-:S02]  /*12e0*/  PRMT R26, R26, 0x9910, RZ ;  /* 0x000099101a1a7816 */ /* 0x000fc400000000ff */
[----:B------:R-:W-:Y:S01]  /*12f0*/  ISETP.GT.AND P3, PT, R2, -0x1, PT ;  /* 0xffffffff0200780c */ /* 0x000fe20003f64270 */
[----:B------:R-:W-:Y:S02]  /*1300*/  @!P4 IMAD.IADD R9, R9, 0x1, -R18 ;  /* 0x000000010909c824 */ /* 0x000fe400078e0a12 */
[----:B------:R-:W-:Y:S02]  /*1310*/  IMAD.MOV.U32 R8, RZ, RZ, R5 ;  /* 0x000000ffff087224 */ /* 0x000fe400078e0005 */
[----:B------:R-:W-:Y:S01]  /*1320*/  IMAD R4, R17, R3, R4 ;  /* 0x0000000311047224 */ /* 0x000fe200078e0204 */
[----:B------:R-:W-:Y:S01]  /*1330*/  ISETP.GE.U32.AND P1, PT, R9, R18, PT ;  /* 0x000000120900720c */ /* 0x000fe20003f26070 */
[----:B------:R-:W-:Y:S01]  /*1340*/  @!P4 VIADD R10, R10, 0x1 ;  /* 0x000000010a0ac836 */ /* 0x000fe20000000000 */
[----:B------:R-:W-:Y:S01]  /*1350*/  IABS R3, R23 ;  /* 0x0000001700037213 */ /* 0x000fe20000000000 */
[----:B------:R-:W-:Y:S01]  /*1360*/  IMAD.MOV.U32 R2, RZ, RZ, R26 ;  /* 0x000000ffff027224 */ /* 0x000fe200078e001a */
[----:B------:R-:W-:-:S02]  /*1370*/  IABS R28, R8 ;  /* 0x00000008001c7213 */ /* 0x000fc40000000000 */
[----:B------:R-:W-:Y:S01]  /*1380*/  ISETP.GT.U32.AND P6, PT, R21, R4, PT ;  /* 0x000000041500720c */ /* 0x000fe20003fc4070 */
[----:B------:R-:W-:Y:S01]  /*1390*/  IMAD.MOV R5, RZ, RZ, -R3 ;  /* 0x000000ffff057224 */ /* 0x000fe200078e0a03 */
[----:B------:R-:W-:Y:S01]  /*13a0*/  LOP3.LUT R3, R6, R19, RZ, 0x3c, !PT ;  /* 0x0000001306037212 */ /* 0x000fe200078e3cff */
[----:B------:R-:W-:Y:S01]  /*13b0*/  IMAD.HI.U32 R25, R11, R28, RZ ;  /* 0x0000001c0b197227 */ /* 0x000fe200078e00ff */
[----:B------:R-:W-:Y:S02]  /*13c0*/  LOP3.LUT R11, R7, R22, RZ, 0x3c, !PT ;  /* 0x00000016070b7212 */ /* 0x000fe400078e3cff */
[----:B------:R-:W-:Y:S01]  /*13d0*/  ISETP.GE.AND P0, PT, R3, RZ, PT ;  /* 0x000000ff0300720c */ /* 0x000fe20003f06270 */
[----:B------:R-:W-:Y:S02]  /*13e0*/  IMAD R5, R25, R5, R28 ;  /* 0x0000000519057224 */ /* 0x000fe400078e021c */
[----:B------:R-:W-:Y:S01]  /*13f0*/  @P1 VIADD R10, R10, 0x1 ;  /* 0x000000010a0a1836 */ /* 0x000fe20000000000 */
[----:B------:R-:W-:-:S02]  /*1400*/  ISETP.GT.AND P1, PT, R2, -0x1, PT ;  /* 0xffffffff0200780c */ /* 0x000fc40003f24270 */
[----:B------:R-:W0:Y:S01]  /*1410*/  LDC.64 R2, c[0x0][0x218] ;  /* 0x00008600ff027b82 */ /* 0x000e220000000a00 */
[----:B------:R-:W-:Y:S01]  /*1420*/  @!P6 IMAD.IADD R4, R4, 0x1, -R21 ;  /* 0x000000010404e824 */ /* 0x000fe200078e0a15 */
[----:B------:R-:W-:Y:S01]  /*1430*/  ISETP.GT.U32.AND P4, PT, R20, R5, PT ;  /* 0x000000051400720c */ /* 0x000fe20003f84070 */
[----:B------:R-:W-:-:S03]  /*1440*/  @!P6 VIADD R17, R17, 0x1 ;  /* 0x000000011111e836 */ /* 0x000fc60000000000 */
[----:B------:R-:W-:Y:S01]  /*1450*/  ISETP.GE.U32.AND P5, PT, R4, R21, PT ;  /* 0x000000150400720c */ /* 0x000fe20003fa6070 */
[----:B------:R-:W-:Y:S01]  /*1460*/  @!P0 IMAD.MOV R10, RZ, RZ, -R10 ;  /* 0x000000ffff0a8224 */ /* 0x000fe200078e0a0a */
[----:B------:R-:W-:Y:S02]  /*1470*/  ISETP.GE.AND P0, PT, R11, RZ, PT ;  /* 0x000000ff0b00720c */ /* 0x000fe40003f06270 */
[----:B------:R-:W-:-:S04]  /*1480*/  LOP3.LUT R11, R8, R23, RZ, 0x3c, !PT ;  /* 0x00000017080b7212 */ /* 0x000fc800078e3cff */
[----:B------:R-:W-:Y:S01]  /*1490*/  ISETP.GE.AND P6, PT, R11, RZ, PT ;  /* 0x000000ff0b00720c */ /* 0x000fe20003fc6270 */
[----:B------:R-:W-:Y:S02]  /*14a0*/  @!P4 IMAD.IADD R5, R5, 0x1, -R20 ;  /* 0x000000010505c824 */ /* 0x000fe400078e0a14 */
[----:B------:R-:W-:Y:S01]  /*14b0*/  @!P4 VIADD R25, R25, 0x1 ;  /* 0x000000011919c836 */ /* 0x000fe20000000000 */
[----:B------:R-:W-:Y:S01]  /*14c0*/  ISETP.NE.AND P4, PT, R19, RZ, PT ;  /* 0x000000ff1300720c */ /* 0x000fe20003f85270 */
[----:B------:R-:W-:Y:S01]  /*14d0*/  @P5 VIADD R17, R17, 0x1 ;  /* 0x0000000111115836 */ /* 0x000fe20000000000 */
[----:B------:R-:W-:Y:S02]  /*14e0*/  LOP3.LUT R19, RZ, R19, RZ, 0x33, !PT ;  /* 0x00000013ff137212 */ /* 0x000fe400078e33ff */
[----:B------:R-:W-:Y:S02]  /*14f0*/  ISETP.GE.U32.AND P5, PT, R5, R20, PT ;  /* 0x000000140500720c */ /* 0x000fe40003fa6070 */
[----:B------:R-:W-:Y:S01]  /*1500*/  SEL R11, R19, R10, !P4 ;  /* 0x0000000a130b7207 */ /* 0x000fe20006000000 */
[----:B------:R-:W-:Y:S10]  /*1510*/  @P3 BRA `(.L_x_25532) ;  /* 0x0000000000283947 */ /* 0x000ff40003800000 */
[----:B------:R-:W-:Y:S01]  /*1520*/  ISETP.GT.U32.AND P3, PT, R18, R9, PT ;  /* 0x000000091200720c */ /* 0x000fe20003f64070 */
[----:B------:R-:W-:-:S05]  /*1530*/  IMAD.IADD R18, R9, 0x1, -R18 ;  /* 0x0000000109127824 */ /* 0x000fca00078e0a12 */
[----:B------:R-:W-:Y:S02]  /*1540*/  SEL R18, R18, R9, !P3 ;  /* 0x0000000912127207 */ /* 0x000fe40005800000 */
[----:B------:R-:W-:Y:S01]  /*1550*/  ISETP.GE.AND P3, PT, R6, RZ, PT ;  /* 0x000000ff0600720c */ /* 0x000fe20003f66270 */
[----:B------:R-:W-:-:S12]  /*1560*/  VIADD R6, R11, 0xffffffff ;  /* 0xffffffff0b067836 */ /* 0x000fd80000000000 */
[----:B------:R-:W-:-:S05]  /*1570*/  @!P3 IMAD.MOV R18, RZ, RZ, -R18 ;  /* 0x000000ffff12b224 */ /* 0x000fca00078e0a12 */
[----:B------:R-:W-:-:S04]  /*1580*/  SEL R18, R19, R18, !P4 ;  /* 0x0000001213127207 */ /* 0x000fc80006000000 */
[----:B------:R-:W-:-:S13]  /*1590*/  ISETP.NE.AND P3, PT, R18, RZ, PT ;  /* 0x000000ff1200720c */ /* 0x000fda0003f65270 */
[----:B------:R-:W-:-:S04]  /*15a0*/  @!P3 IMAD.MOV R6, RZ, RZ, R11 ;  /* 0x000000ffff06b224 */ /* 0x000fc800078e020b */
[----:B------:R-:W-:-:S07]  /*15b0*/  IMAD.MOV.U32 R11, RZ, RZ, R6 ;  /* 0x000000ffff0b7224 */ /* 0x000fce00078e0006 */
.L_x_25532:
[----:B------:R-:W-:Y:S05]  /*15c0*/  BSYNC B0 ;  /* 0x0000000000007941 */ /* 0x000fea0003800000 */
.L_x_25531:
[----:B------:R-:W-:Y:S01]  /*15d0*/  ISETP.NE.AND P4, PT, R22, RZ, PT ;  /* 0x000000ff1600720c */ /* 0x000fe20003f85270 */
[----:B------:R-:W-:Y:S01]  /*15e0*/  @!P0 IMAD.MOV R17, RZ, RZ, -R17 ;  /* 0x000000ffff118224 */ /* 0x000fe200078e0a11 */
[----:B------:R-:W-:Y:S01]  /*15f0*/  LOP3.LUT R22, RZ, R22, RZ, 0x33, !PT ;  /* 0x00000016ff167212 */ /* 0x000fe200078e33ff */
[----:B------:R-:W-:Y:S01]  /*1600*/  @P5 VIADD R25, R25, 0x1 ;  /* 0x0000000119195836 */ /* 0x000fe20000000000 */
[----:B------:R-:W-:Y:S01]  /*1610*/  BSSY B0, `(.L_x_25533) ;  /* 0x0000011000007945 */ /* 0x000fe20003800000 */
[----:B0-----:R-:W-:Y:S01]  /*1620*/  IMAD.WIDE.U32 R2, R0, 0x2, R2 ;  /* 0x0000000200027825 */ /* 0x001fe200078e0002 */
[----:B------:R-:W-:Y:S02]  /*1630*/  ISETP.NE.AND P3, PT, R23, RZ, PT ;  /* 0x000000ff1700720c */ /* 0x000fe40003f65270 */
[----:B------:R-:W-:Y:S01]  /*1640*/  LOP3.LUT R6, RZ, R23, RZ, 0x33, !PT ;  /* 0x00000017ff067212 */ /* 0x000fe200078e33ff */
[----:B------:R-:W-:Y:S01]  /*1650*/  @!P6 IMAD.MOV R25, RZ, RZ, -R25 ;  /* 0x000000ffff19e224 */ /* 0x000fe200078e0a19 */
[----:B------:R-:W-:Y:S01]  /*1660*/  SEL R0, R22, R17, !P4 ;  /* 0x0000001116007207 */ /* 0x000fe20006000000 */
[----:B------:R-:W-:Y:S08]  /*1670*/  @P2 BRA `(.L_x_25534) ;  /* 0x0000000000282947 */ /* 0x000ff00003800000 */
        /* <DEDUP_REMOVED lines=10> */
.L_x_25534:
[----:B------:R-:W-:Y:S05]  /*1720*/  BSYNC B0 ;  /* 0x0000000000007941 */ /* 0x000fea0003800000 */
.L_x_25533:
        /* <DEDUP_REMOVED lines=14> */
.L_x_25536:
[----:B------:R-:W-:Y:S05]  /*1810*/  BSYNC B0 ;  /* 0x0000000000007941 */ /* 0x000fea0003800000 */
.L_x_25535:
[----:B------:R-:W-:Y:S02]  /*1820*/  PRMT R12, R15, 0x5410, R12 ;  /* 0x000054100f0c7816 */ /* 0x000fe4000000000c */
[----:B------:R-:W-:Y:S02]  /*1830*/  PRMT R13, R13, 0x5410, R24 ;  /* 0x000054100d0d7816 */ /* 0x000fe40000000018 */
[----:B------:R-:W-:Y:S02]  /*1840*/  PRMT R16, R16, 0x5410, R11 ;  /* 0x0000541010107816 */ /* 0x000fe4000000000b */
[----:B------:R-:W-:Y:S01]  /*1850*/  PRMT R17, R0, 0x5410, R25 ;  /* 0x0000541000117816 */ /* 0x000fe20000000019 */
[----:B------:R-:W-:Y:S04]  /*1860*/  STG.E.64 desc[UR4][R2.64], R12 ;  /* 0x0000000c02007986 */ /* 0x000fe8000c101b04 */
[----:B------:R-:W-:Y:S01]  /*1870*/  STG.E.64 desc[UR4][R2.64+0x400], R16 ;  /* 0x0004001002007986 */ /* 0x000fe2000c101b04 */
[----:B------:R-:W-:Y:S05]  /*1880*/  EXIT ;  /* 0x000000000000794d */ /* 0x000fea0003800000 */
.L_x_25520:
        /* <DEDUP_REMOVED lines=132> */
.L_x_25538:
[----:B------:R-:W-:Y:S05]  /*20d0*/  BSYNC B0 ;  /* 0x0000000000007941 */ /* 0x000fea0003800000 */
.L_x_25537:
        /* <DEDUP_REMOVED lines=45> */
.L_x_25540:
[----:B------:R-:W-:Y:S05]  /*23b0*/  BSYNC B0 ;  /* 0x0000000000007941 */ /* 0x000fea0003800000 */
.L_x_25539:
        /* <DEDUP_REMOVED lines=45> */
.L_x_25542:
[----:B------:R-:W-:Y:S05]  /*2690*/  BSYNC B0 ;  /* 0x0000000000007941 */ /* 0x000fea0003800000 */
.L_x_25541:
        /* <DEDUP_REMOVED lines=45> */
.L_x_25544:
[----:B------:R-:W-:Y:S05]  /*2970*/  BSYNC B0 ;  /* 0x0000000000007941 */ /* 0x000fea0003800000 */
.L_x_25543:
        /* <DEDUP_REMOVED lines=54> */
.L_x_25546:
[----:B------:R-:W-:Y:S05]  /*2ce0*/  BSYNC B0 ;  /* 0x0000000000007941 */ /* 0x000fea0003800000 */
.L_x_25545:
        /* <DEDUP_REMOVED lines=43> */
.L_x_25548:
[----:B------:R-:W-:Y:S05]  /*2fa0*/  BSYNC B0 ;  /* 0x0000000000007941 */ /* 0x000fea0003800000 */
.L_x_25547:
        /* <DEDUP_REMOVED lines=43> */
.L_x_25550:
[----:B------:R-:W-:Y:S05]  /*3260*/  BSYNC B0 ;  /* 0x0000000000007941 */ /* 0x000fea0003800000 */
.L_x_25549:
        /* <DEDUP_REMOVED lines=44> */
.L_x_25552:
[----:B------:R-:W-:Y:S05]  /*3530*/  BSYNC B0 ;  /* 0x0000000000007941 */ /* 0x000fea0003800000 */
.L_x_25551:
        /* <DEDUP_REMOVED lines=18> */
.L_x_25555:
[----:B------:R-:W-:-:S13]  /*3660*/  ISETP.GE.AND P0, PT, R3, R2, PT ;  /* 0x000000020300720c */ /* 0x000fda0003f06270 */
[----:B------:R-:W-:Y:S05]  /*3670*/  @P0 BRA `(.L_x_25557) ;  /* 0x0000000000300947 */ /* 0x000fea0003800000 */
[----:B0-----:R-:W0:Y:S01]  /*3680*/  LDC.64 R6, c[0x0][0x218] ;  /* 0x00008600ff067b82 */ /* 0x001e220000000a00 */
[----:B------:R-:W-:Y:S02]  /*3690*/  IMAD.IADD R5, R0, 0x1, R3 ;  /* 0x0000000100057824 */ /* 0x000fe400078e0203 */
[----:B------:R-:W-:Y:S02]  /*36a0*/  VIADD R3, R3, 0x80 ;  /* 0x0000008003037836 */ /* 0x000fe40000000000 */
[----:B0-----:R-:W-:-:S05]  /*36b0*/  IMAD.WIDE.U32 R6, R5, 0x2, R6 ;  /* 0x0000000205067825 */ /* 0x001fca00078e0006 */
[----:B------:R1:W-:Y:S02]  /*36c0*/  STG.E.U16 desc[UR4][R6.64], R9 ;  /* 0x0000000906007986 */ /* 0x0003e4000c101504 */
.L_x_25556:
[----:B------:R-:W-:-:S13]  /*36d0*/  ISETP.GE.AND P0, PT, R3, R2, PT ;  /* 0x000000020300720c */ /* 0x000fda0003f06270 */
[----:B------:R-:W-:Y:S05]  /*36e0*/  @P0 BRA `(.L_x_25558) ;  /* 0x0000000000340947 */ /* 0x000fea0003800000 */
[----:B01----:R-:W0:Y:S01]  /*36f0*/  LDC.64 R6, c[0x0][0x218] ;  /* 0x00008600ff067b82 */ /* 0x003e220000000a00 */
[----:B------:R-:W-:Y:S02]  /*3700*/  IMAD.IADD R5, R0, 0x1, R3 ;  /* 0x0000000100057824 */ /* 0x000fe400078e0203 */
[----:B------:R-:W-:Y:S02]  /*3710*/  VIADD R3, R3, 0x80 ;  /* 0x0000008003037836 */ /* 0x000fe40000000000 */
[----:B0-----:R-:W-:-:S05]  /*3720*/  IMAD.WIDE.U32 R6, R5, 0x2, R6 ;  /* 0x0000000205067825 */ /* 0x001fca00078e0006 */
[----:B------:R1:W-:Y:S02]  /*3730*/  STG.E.U16 desc[UR4][R6.64], R10 ;  /* 0x0000000a06007986 */ /* 0x0003e4000c101504 */
.L_x_25557:
        /* <DEDUP_REMOVED lines=8> */
.L_x_25558:
[----:B------:R-:W-:Y:S05]  /*37c0*/  BSYNC B1 ;  /* 0x0000000000017941 */ /* 0x000fea0003800000 */
.L_x_25554:
[----:B------:R-:W-:-:S13]  /*37d0*/  ISETP.GE.AND P0, PT, R3, R2, PT ;  /* 0x000000020300720c */ /* 0x000fda0003f06270 */
[----:B012---:R-:W0:Y:S01]  /*37e0*/  @!P0 LDC.64 R6, c[0x0][0x218] ;  /* 0x00008600ff068b82 */ /* 0x007e220000000a00 */
[----:B------:R-:W-:Y:S02]  /*37f0*/  @!P0 IMAD.IADD R5, R0, 0x1, R3 ;  /* 0x0000000100058824 */ /* 0x000fe400078e0203 */
[----:B------:R-:W-:Y:S02]  /*3800*/  @!P0 VIADD R3, R3, 0x80 ;  /* 0x0000008003038836 */ /* 0x000fe40000000000 */
[----:B0-----:R-:W-:-:S05]  /*3810*/  @!P0 IMAD.WIDE.U32 R6, R5, 0x2, R6 ;  /* 0x0000000205068825 */ /* 0x001fca00078e0006 */
[----:B------:R2:W-:Y:S02]  /*3820*/  @!P0 STG.E.U16 desc[UR4][R6.64], R12 ;  /* 0x0000000c06008986 */ /* 0x0005e4000c101504 */
.L_x_25559:
[----:B------:R-:W-:Y:S05]  /*3830*/  BSYNC B0 ;  /* 0x0000000000007941 */ /* 0x000fea0003800000 */
.L_x_25553:
        /* <DEDUP_REMOVED lines=8> */
.L_x_25560:
        /* <DEDUP_REMOVED lines=12> */
.L_x_37879:


//--------------------- .text._ZN2at6native29vectorized_elementwise_kernelILi8ENS0_13BinaryFunctorIsssZZZNS0_15binary_internal21div_floor_kernel_cudaERNS_18TensorIteratorBaseEENKUlvE_clEvENKUlvE3_clEvEUlssE_EESt5arrayIPcLm3EEEEviT0_T1_ --------------------------
	.section	.text._ZN2at6native29vectorized_elementwise_kernelILi8ENS0_13BinaryFunctorIsssZZZNS0_15binary_internal21div_floor_kernel_cudaERNS_18TensorIteratorBaseEENKUlvE_clEvENKUlvE3_clEvEUlssE_EESt5arrayIPcLm3EEEEviT0_T1_,"ax",@progbits
	.align	128
        .global         _ZN2at6native29vectorized_elementwise_kernelILi8ENS0_13BinaryFunctorIsssZZZNS0_15binary_internal21div_floor_kernel_cudaERNS_18TensorIteratorBaseEENKUlvE_clEvENKUlvE3_clEvEUlssE_EESt5arrayIPcLm3EEEEviT0_T1_
        .type           _ZN2at6native29vectorized_elementwise_kernelILi8ENS0_13BinaryFunctorIsssZZZNS0_15binary_internal21div_floor_kernel_cudaERNS_18TensorIteratorBaseEENKUlvE_clEvENKUlvE3_clEvEUlssE_EESt5arrayIPcLm3EEEEviT0_T1_,@function
        .size           _ZN2at6native29vectorized_elementwise_kernelILi8ENS0_13BinaryFunctorIsssZZZNS0_15binary_internal21div_floor_kernel_cudaERNS_18TensorIteratorBaseEENKUlvE_clEvENKUlvE3_clEvEUlssE_EESt5arrayIPcLm3EEEEviT0_T1_,(.L_x_37880 - _ZN2at6native29vectorized_elementwise_kernelILi8ENS0_13BinaryFunctorIsssZZZNS0_15binary_internal21div_floor_kernel_cudaERNS_18TensorIteratorBaseEENKUlvE_clEvENKUlvE3_clEvEUlssE_EESt5arrayIPcLm3EEEEviT0_T1_)
        .other          _ZN2at6native29vectorized_elementwise_kernelILi8ENS0_13BinaryFunctorIsssZZZNS0_15binary_internal21div_floor_kernel_cudaERNS_18TensorIteratorBaseEENKUlvE_clEvENKUlvE3_clEvEUlssE_EESt5arrayIPcLm3EEEEviT0_T1_,@"STO_CUDA_ENTRY STV_DEFAULT"
_ZN2at6native29vectorized_elementwise_kernelILi8ENS0_13BinaryFunctorIsssZZZNS0_15binary_internal21div_floor_kernel_cudaERNS_18TensorIteratorBaseEENKUlvE_clEvENKUlvE3_clEvEUlssE_EESt5arrayIPcLm3EEEEviT0_T1_:
.text._ZN2at6native29vectorized_elementwise_kernelILi8ENS0_13BinaryFunctorIsssZZZNS0_15binary_internal21div_floor_kernel_cudaERNS_18TensorIteratorBaseEENKUlvE_clEvENKUlvE3_clEvEUlssE_EESt5arrayIPcLm3EEEEviT0_T1_:
        /* <DEDUP_REMOVED lines=12> */
[----:B------:R-:W0:Y:S04]  /*00c0*/  LDC.64 R2, c[0x0][0x220] ;  /* 0x00008800ff027b82 */ /* 0x000e280000000a00 */
[----:B------:R-:W2:Y:S01]  /*00d0*/  LDG.E.128 R8, desc[UR4][R8.64] ;  /* 0x0000000408087981 */ /* 0x000ea2000c1e1d00 */
[----:B0-----:R-:W-:-:S04]  /*00e0*/  IMAD.WIDE R2, R0, 0x2, R2 ;  /* 0x0000000200027825 */ /* 0x001fc800078e0202 */
[----:B------:R-:W-:-:S06]  /*00f0*/  IMAD.WIDE.U32 R4, R14, 0x10, R2 ;  /* 0x000000100e047825 */ /* 0x000fcc00078e0002 */
[----:B------:R-:W3:Y:S01]  /*0100*/  LDG.E.128 R4, desc[UR4][R4.64] ;  /* 0x0000000404047981 */ /* 0x000ee2000c1e1d00 */
[----:B------:R-:W-:Y:S01]  /*0110*/  BSSY B0, `(.L_x_25562) ;  /* 0x0000039000007945 */ /* 0x000fe20003800000 */
[C---:B--2---:R-:W-:Y:S02]  /*0120*/  PRMT R13, R8.reuse, 0x9910, RZ ;  /* 0x00009910080d7816 */ /* 0x044fe400000000ff */
[----:B------:R-:W-:Y:S02]  /*0130*/  PRMT R25, R8, 0xbb32, RZ ;  /* 0x0000bb3208197816 */ /* 0x000fe400000000ff */
[----:B------:R-:W-:Y:S02]  /*0140*/  IABS R3, R13 ;  /* 0x0000000d00037213 */ /* 0x000fe40000000000 */
[----:B------:R-:W-:Y:S02]  /*0150*/  IABS R24, R25 ;  /* 0x0000001900187213 */ /* 0x000fe40000000000 */
[----:B------:R-:W0:Y:S01]  /*0160*/  I2F.RP R2, R3 ;  /* 0x0000000300027306 */ /* 0x000e220000209400 */
[----:B------:R-:W-:-:S02]  /*0170*/  PRMT R23, R9, 0x9910, RZ ;  /* 0x0000991009177816 */ /* 0x000fc400000000ff */
[----:B------:R-:W-:Y:S02]  /*0180*/  LOP3.LUT R28, RZ, R13, RZ, 0x33, !PT ;  /* 0x0000000dff1c7212 */ /* 0x000fe400078e33ff */
[----:B------:R-:W-:-:S03]  /*0190*/  IABS R22, R23 ;  /* 0x0000001700167213 */ /* 0x000fc60000000000 */
[----:B------:R-:W1:Y:S08]  /*01a0*/  I2F.RP R20, R24 ;  /* 0x0000001800147306 */ /* 0x000e700000209400 */
[----:B0-----:R-:W0:Y:S01]  /*01b0*/  MUFU.RCP R2, R2 ;  /* 0x0000000200027308 */ /* 0x001e220000001000 */
[----:B---3--:R-:W-:-:S07]  /*01c0*/  PRMT R12, R4, 0x9910, RZ ;  /* 0x00009910040c7816 */ /* 0x008fce00000000ff */
[----:B-1----:R-:W1:Y:S01]  /*01d0*/  MUFU.RCP R20, R20 ;  /* 0x0000001400147308 */ /* 0x002e620000001000 */
[----:B------:R-:W-:-:S04]  /*01e0*/  LOP3.LUT R21, R12, R13, RZ, 0x3c, !PT ;  /* 0x0000000d0c157212 */ /* 0x000fc800078e3cff */
[----:B------:R-:W-:Y:S01]  /*01f0*/  ISETP.GE.AND P2, PT, R21, RZ, PT ;  /* 0x000000ff1500720c */ /* 0x000fe20003f46270 */
[----:B0-----:R-:W-:Y:S01]  /*0200*/  VIADD R16, R2, 0xffffffe ;  /* 0x0ffffffe02107836 */ /* 0x001fe20000000000 */
[----:B------:R-:W-:-:S03]  /*0210*/  IABS R2, R13 ;  /* 0x0000000d00027213 */ /* 0x000fc60000000000 */
[----:B------:R0:W2:Y:S02]  /*0220*/  F2I.FTZ.U32.TRUNC.NTZ R17, R16 ;  /* 0x0000001000117305 */ /* 0x0000a4000021f000 */
[----:B------:R-:W-:Y:S02]  /*0230*/  IMAD.MOV R2, RZ, RZ, -R2 ;  /* 0x000000ffff027224 */ /* 0x000fe400078e0a02 */
[----:B-1----:R-:W-:Y:S02]  /*0240*/  VIADD R20, R20, 0xffffffe ;  /* 0x0ffffffe14147836 */ /* 0x002fe40000000000 */
[----:B0-----:R-:W-:Y:S02]  /*0250*/  IMAD.MOV.U32 R16, RZ, RZ, RZ ;  /* 0x000000ffff107224 */ /* 0x001fe400078e00ff */
[----:B--2---:R-:W-:-:S04]  /*0260*/  IMAD.MOV R18, RZ, RZ, -R17 ;  /* 0x000000ffff127224 */ /* 0x004fc800078e0a11 */
[----:B------:R-:W-:Y:S01]  /*0270*/  IMAD R15, R18, R3, RZ ;  /* 0x00000003120f7224 */ /* 0x000fe200078e02ff */
[----:B------:R-:W-:-:S03]  /*0280*/  PRMT R18, R9, 0xbb32, RZ ;  /* 0x0000bb3209127816 */ /* 0x000fc600000000ff */
[----:B------:R-:W-:Y:S01]  /*0290*/  IMAD.HI.U32 R17, R17, R15, R16 ;  /* 0x0000000f11117227 */ /* 0x000fe200078e0010 */
[----:B------:R-:W-:Y:S01]  /*02a0*/  IABS R16, R12 ;  /* 0x0000000c00107213 */ /* 0x000fe20000000000 */
[----:B------:R-:W0:Y:S01]  /*02b0*/  I2F.RP R15, R22 ;  /* 0x00000016000f7306 */ /* 0x000e220000209400 */
[----:B------:R-:W-:-:S03]  /*02c0*/  IABS R19, R18 ;  /* 0x0000001200137213 */ /* 0x000fc60000000000 */
[----:B------:R-:W-:-:S04]  /*02d0*/  IMAD.HI.U32 R17, R17, R16, RZ ;  /* 0x0000001011117227 */ /* 0x000fc800078e00ff */
[----:B------:R-:W-:Y:S01]  /*02e0*/  IMAD R16, R17, R2, R16 ;  /* 0x0000000211107224 */ /* 0x000fe200078e0210 */
[----:B------:R-:W-:Y:S01]  /*02f0*/  LOP3.LUT R2, R8, R4, RZ, 0x3c, !PT ;  /* 0x0000000408027212 */ /* 0x000fe200078e3cff */
[----:B------:R-:W1:Y:S03]  /*0300*/  I2F.RP R26, R19 ;  /* 0x00000013001a7306 */ /* 0x000e660000209400 */
[----:B------:R-:W-:Y:S02]  /*0310*/  ISETP.GT.U32.AND P1, PT, R3, R16, PT ;  /* 0x000000100300720c */ /* 0x000fe40003f24070 */
[----:B------:R-:W-:-:S03]  /*0320*/  PRMT R21, R2, 0x9910, RZ ;  /* 0x0000991002157816 */ /* 0x000fc600000000ff */
[----:B0-----:R-:W0:Y:S08]  /*0330*/  MUFU.RCP R15, R15 ;  /* 0x0000000f000f7308 */ /* 0x001e300000001000 */
[----:B------:R-:W-:Y:S01]  /*0340*/  @!P1 IMAD.IADD R16, R16, 0x1, -R3 ;  /* 0x0000000110109824 */ /* 0x000fe200078e0a03 */
[----:B-1----:R0:W1:Y:S01]  /*0350*/  MUFU.RCP R2, R26 ;  /* 0x0000001a00027308 */ /* 0x0020620000001000 */
[----:B------:R-:W-:Y:S01]  /*0360*/  @!P1 VIADD R17, R17, 0x1 ;  /* 0x0000000111119836 */ /* 0x000fe20000000000 */
[----:B------:R-:W-:-:S02]  /*0370*/  ISETP.GT.AND P1, PT, R21, -0x1, PT ;  /* 0xffffffff1500780c */ /* 0x000fc40003f24270 */
[----:B------:R-:W-:-:S04]  /*0380*/  ISETP.GE.U32.AND P0, PT, R16, R3, PT ;  /* 0x000000031000720c */ /* 0x000fc80003f06070 */
[----:B------:R2:W3:Y:S01]  /*0390*/  F2I.FTZ.U32.TRUNC.NTZ R21, R20 ;  /* 0x0000001400157305 */ /* 0x0004e2000021f000 */
[----:B0-----:R-:W-:-:S08]  /*03a0*/  VIADD R26, R15, 0xffffffe ;  /* 0x0ffffffe0f1a7836 */ /* 0x001fd00000000000 */
[----:B------:R-:W-:Y:S01]  /*03b0*/  @P0 VIADD R17, R17, 0x1 ;  /* 0x0000000111110836 */ /* 0x000fe20000000000 */
[----:B------:R-:W-:-:S03]  /*03c0*/  ISETP.NE.AND P0, PT, R13, RZ, PT ;  /* 0x000000ff0d00720c */ /* 0x000fc60003f05270 */
[----:B------:R-:W-:-:S05]  /*03d0*/  @!P2 IMAD.MOV R17, RZ, RZ, -R17 ;  /* 0x000000ffff11a224 */ /* 0x000fca00078e0a11 */
[----:B------:R-:W-:Y:S01]  /*03e0*/  SEL R15, R28, R17, !P0 ;  /* 0x000000111c0f7207 */ /* 0x000fe20004000000 */
[----:B-123--:R-:W-:Y:S06]  /*03f0*/  @P1 BRA `(.L_x_25563) ;  /* 0x0000000000281947 */ /* 0x00efec0003800000 */
        /* <DEDUP_REMOVED lines=10> */
.L_x_25563:
[----:B------:R-:W-:Y:S05]  /*04a0*/  BSYNC B0 ;  /* 0x0000000000007941 */ /* 0x000fea0003800000 */
.L_x_25562:
[--C-:B------:R-:W-:Y:S01]  /*04b0*/  IMAD.MOV R17, RZ, RZ, -R21.reuse ;  /* 0x000000ffff117224 */ /* 0x100fe200078e0a15 */
[----:B------:R-:W-:Y:S01]  /*04c0*/  PRMT R16, R10, 0x9910, RZ ;  /* 0x000099100a107816 */ /* 0x000fe200000000ff */
[----:B------:R-:W0:Y:S01]  /*04d0*/  F2I.FTZ.U32.TRUNC.NTZ R3, R26 ;  /* 0x0000001a00037305 */ /* 0x000e22000021f000 */
[----:B------:R-:W-:Y:S01]  /*04e0*/  IMAD.MOV.U32 R20, RZ, RZ, RZ ;  /* 0x000000ffff147224 */ /* 0x000fe200078e00ff */
[----:B------:R-:W-:Y:S01]  /*04f0*/  PRMT R8, R8, 0x7632, R8 ;  /* 0x0000763208087816 */ /* 0x000fe20000000008 */
[----:B------:R-:W-:Y:S01]  /*0500*/  IMAD R17, R17, R24, RZ ;  /* 0x0000001811117224 */ /* 0x000fe200078e02ff */
[----:B------:R-:W-:Y:S01]  /*0510*/  IABS R12, R16 ;  /* 0x00000010000c7213 */ /* 0x000fe20000000000 */
[----:B------:R-:W-:Y:S01]  /*0520*/  VIADD R2, R2, 0xffffffe ;  /* 0x0ffffffe02027836 */ /* 0x000fe20000000000 */
[----:B------:R-:W-:Y:S01]  /*0530*/  BSSY B0, `(.L_x_25564) ;  /* 0x0000035000007945 */ /* 0x000fe20003800000 */
[----:B------:R-:W-:Y:S02]  /*0540*/  IMAD.HI.U32 R21, R21, R17, R20 ;  /* 0x0000001115157227 */ /* 0x000fe400078e0014 */
[----:B------:R1:W2:Y:S02]  /*0550*/  F2I.FTZ.U32.TRUNC.NTZ R13, R2 ;  /* 0x00000002000d7305 */ /* 0x0002a4000021f000 */
[----:B------:R-:W-:-:S02]  /*0560*/  IMAD.MOV.U32 R17, RZ, RZ, R12 ;  /* 0x000000ffff117224 */ /* 0x000fc400078e000c */
[----:B0-----:R-:W-:-:S04]  /*0570*/  IMAD.MOV R27, RZ, RZ, -R3 ;  /* 0x000000ffff1b7224 */ /* 0x001fc800078e0a03 */
[----:B------:R-:W0:Y:S01]  /*0580*/  I2F.RP R12, R17 ;  /* 0x00000011000c7306 */ /* 0x000e220000209400 */
[----:B-1----:R-:W-:Y:S02]  /*0590*/  IMAD.MOV.U32 R2, RZ, RZ, RZ ;  /* 0x000000ffff027224 */ /* 0x002fe400078e00ff */
[----:B------:R-:W-:-:S04]  /*05a0*/  IMAD R27, R27, R22, RZ ;  /* 0x000000161b1b7224 */ /* 0x000fc800078e02ff */
[----:B------:R-:W-:Y:S01]  /*05b0*/  IMAD.HI.U32 R20, R3, R27, R2 ;  /* 0x0000001b03147227 */ /* 0x000fe200078e0002 */
[----:B------:R-:W-:-:S03]  /*05c0*/  IABS R27, R25 ;  /* 0x00000019001b7213 */ /* 0x000fc60000000000 */
[----:B--2---:R-:W-:Y:S02]  /*05d0*/  IMAD.MOV R26, RZ, RZ, -R13 ;  /* 0x000000ffff1a7224 */ /* 0x004fe400078e0a0d */
[----:B------:R-:W-:Y:S01]  /*05e0*/  IMAD.MOV R27, RZ, RZ, -R27 ;  /* 0x000000ffff1b7224 */ /* 0x000fe200078e0a1b */
[----:B0-----:R0:W1:Y:S01]  /*05f0*/  MUFU.RCP R2, R12 ;  /* 0x0000000c00027308 */ /* 0x0010620000001000 */
[----:B------:R-:W-:Y:S01]  /*0600*/  IMAD R3, R26, R19, RZ ;  /* 0x000000131a037224 */ /* 0x000fe200078e02ff */
[----:B------:R-:W-:Y:S01]  /*0610*/  PRMT R26, R4, 0xbb32, RZ ;  /* 0x0000bb32041a7816 */ /* 0x000fe200000000ff */
        /* <DEDUP_REMOVED lines=38> */
.L_x_25565:
[----:B------:R-:W-:Y:S05]  /*0880*/  BSYNC B0 ;  /* 0x0000000000007941 */ /* 0x000fea0003800000 */
.L_x_25564:
        /* <DEDUP_REMOVED lines=38> */
[----:B------:R-:W-:-:S02]  /*0af0*/  ISETP.GE.AND P0, PT, R9, RZ, PT ;  /* 0x000000ff0900720c */ /* 0x000fc40003f06270 */
[----:B------:R-:W-:Y:S01]  /*0b00*/  ISETP.GT.AND P5, PT, R5, -0x1, PT ;  /* 0xffffffff0500780c */ /* 0x000fe20003fa4270 */
        /* <DEDUP_REMOVED lines=17> */
.L_x_25567:
[----:B------:R-:W-:Y:S05]  /*0c20*/  BSYNC B0 ;  /* 0x0000000000007941 */ /* 0x000fea0003800000 */
.L_x_25566:
[----:B------:R0:W1:Y:S01]  /*0c30*/  I2F.RP R4, R23 ;  /* 0x0000001700047306 */ /* 0x0000620000209400 */
[----:B------:R-:W-:Y:S01]  /*0c40*/  IMAD.MOV.U32 R22, RZ, RZ, R24 ;  /* 0x000000ffff167224 */ /* 0x000fe200078e0018 */
[----:B------:R-:W-:Y:S01]  /*0c50*/  ISETP.NE.AND P1, PT, R18, RZ, PT ;  /* 0x000000ff1200720c */ /* 0x000fe20003f25270 */
[----:B------:R-:W-:Y:S01]  /*0c60*/  BSSY B0, `(.L_x_25568) ;  /* 0x0000012000007945 */ /* 0x000fe20003800000 */
[----:B------:R-:W-:Y:S01]  /*0c70*/  LOP3.LUT R9, RZ, R18, RZ, 0x33, !PT ;  /* 0x00000012ff097212 */ /* 0x000fe200078e33ff */
[----:B------:R-:W-:Y:S01]  /*0c80*/  @!P0 IMAD.MOV R22, RZ, RZ, -R22 ;  /* 0x000000ffff168224 */ /* 0x000fe200078e0a16 */
        /* <DEDUP_REMOVED lines=15> */
.L_x_25569:
[----:B------:R-:W-:Y:S05]  /*0d80*/  BSYNC B0 ;  /* 0x0000000000007941 */ /* 0x000fea0003800000 */
.L_x_25568:
[----:B------:R-:W-:Y:S01]  /*0d90*/  IMAD.MOV.U32 R19, RZ, RZ, R5 ;  /* 0x000000ffff137224 */ /* 0x000fe200078e0005 */
[----:B------:R-:W-:Y:S01]  /*0da0*/  IABS R8, R16 ;  /* 0x0000001000087213 */ /* 0x000fe20000000000 */
[----:B------:R-:W-:Y:S01]  /*0db0*/  I2F.RP R5, R24 ;  /* 0x0000001800057306 */ /* 0x000fe20000209400 */
[----:B------:R-:W-:Y:S01]  /*0dc0*/  IABS R3, R25 ;  /* 0x0000001900037213 */ /* 0x000fe20000000000 */
[----:B------:R-:W-:Y:S01]  /*0dd0*/  BSSY B0, `(.L_x_25570) ;  /* 0x0000029000007945 */ /* 0x000fe20003800000 */
[----:B------:R-:W-:Y:S01]  /*0de0*/  IABS R18, R19 ;  /* 0x0000001300127213 */ /* 0x000fe20000000000 */
[----:B------:R-:W-:Y:S02]  /*0df0*/  IMAD.MOV R26, RZ, RZ, -R8 ;  /* 0x000000ffff1a7224 */ /* 0x000fe400078e0a08 */
[----:B------:R-:W-:Y:S02]  /*0e00*/  IMAD.HI.U32 R8, R2, R3, RZ ;  /* 0x0000000302087227 */ /* 0x000fe400078e00ff */
[----:B------:R-:W0:Y:S02]  /*0e10*/  I2F.RP R9, R18 ;  /* 0x0000001200097306 */ /* 0x000e240000209400 */
[----:B------:R-:W-:Y:S01]  /*0e20*/  IMAD R2, R8, R26, R3 ;  /* 0x0000001a08027224 */ /* 0x000fe200078e0203 */
[----:B------:R-:W-:-:S04]  /*0e30*/  LOP3.LUT R26, R25, R16, RZ, 0x3c, !PT ;  /* 0x00000010191a7212 */ /* 0x000fc800078e3cff */
[----:B------:R-:W-:Y:S01]  /*0e40*/  ISETP.GT.U32.AND P1, PT, R17, R2, PT ;  /* 0x000000021100720c */ /* 0x000fe20003f24070 */
[----:B-1----:R-:W1:Y:S01]  /*0e50*/  MUFU.RCP R4, R4 ;  /* 0x0000000400047308 */ /* 0x002e620000001000 */
[----:B------:R-:W-:-:S07]  /*0e60*/  ISETP.GE.AND P2, PT, R26, RZ, PT ;  /* 0x000000ff1a00720c */ /* 0x000fce0003f46270 */
[----:B0-----:R-:W0:Y:S04]  /*0e70*/  MUFU.RCP R9, R9 ;  /* 0x0000000900097308 */ /* 0x001e280000001000 */
[----:B------:R-:W-:Y:S02]  /*0e80*/  @!P1 IMAD.IADD R2, R2, 0x1, -R17 ;  /* 0x0000000102029824 */ /* 0x000fe400078e0a11 */
[----:B------:R-:W-:Y:S02]  /*0e90*/  @!P1 VIADD R8, R8, 0x1 ;  /* 0x0000000108089836 */ /* 0x000fe40000000000 */
[----:B------:R-:W2:Y:S01]  /*0ea0*/  MUFU.RCP R5, R5 ;  /* 0x0000000500057308 */ /* 0x000ea20000001000 */
[----:B------:R-:W-:Y:S01]  /*0eb0*/  ISETP.GE.U32.AND P0, PT, R2, R17, PT ;  /* 0x000000110200720c */ /* 0x000fe20003f06070 */
[----:B-1----:R-:W-:Y:S01]  /*0ec0*/  VIADD R3, R4, 0xffffffe ;  /* 0x0ffffffe04037836 */ /* 0x002fe20000000000 */
[----:B------:R-:W-:-:S04]  /*0ed0*/  LOP3.LUT R4, R10, R6, RZ, 0x3c, !PT ;  /* 0x000000060a047212 */ /* 0x000fc800078e3cff */
[----:B------:R-:W-:Y:S01]  /*0ee0*/  PRMT R26, R4, 0x9910, RZ ;  /* 0x00009910041a7816 */ /* 0x000fe200000000ff */
[----:B------:R-:W1:Y:S01]  /*0ef0*/  F2I.FTZ.U32.TRUNC.NTZ R3, R3 ;  /* 0x0000000300037305 */ /* 0x000e62000021f000 */
[----:B0-----:R-:W-:Y:S02]  /*0f00*/  VIADD R9, R9, 0xffffffe ;  /* 0x0ffffffe09097836 */ /* 0x001fe40000000000 */
[----:B------:R-:W-:Y:S02]  /*0f10*/  ISETP.GT.AND P1, PT, R26, -0x1, PT ;  /* 0xffffffff1a00780c */ /* 0x000fe40003f24270 */
[----:B------:R-:W-:Y:S01]  /*0f20*/  LOP3.LUT R26, RZ, R16, RZ, 0x33, !PT ;  /* 0x00000010ff1a7212 */ /* 0x000fe200078e33ff */
[----:B------:R-:W-:Y:S01]  /*0f30*/  @P0 VIADD R8, R8, 0x1 ;  /* 0x0000000108080836 */ /* 0x000fe20000000000 */
[----:B------:R-:W-:Y:S01]  /*0f40*/  ISETP.NE.AND P0, PT, R16, RZ, PT ;  /* 0x000000ff1000720c */ /* 0x000fe20003f05270 */
[----:B------:R-:W0:Y:S01]  /*0f50*/  F2I.FTZ.U32.TRUNC.NTZ R9, R9 ;  /* 0x0000000900097305 */ /* 0x000e22000021f000 */
[----:B--2---:R-:W-:-:S02]  /*0f60*/  VIADD R28, R5, 0xffffffe ;  /* 0x0ffffffe051c7836 */ /* 0x004fc40000000000 */
[----:B------:R-:W-:-:S04]  /*0f70*/  IMAD.MOV.U32 R27, RZ, RZ, R8 ;  /* 0x000000ffff1b7224 */ /* 0x000fc800078e0008 */
[----:B------:R-:W-:Y:S01]  /*0f80*/  @!P2 IMAD.MOV R27, RZ, RZ, -R27 ;  /* 0x000000ffff1ba224 */ /* 0x000fe200078e0a1b */
[----:B------:R2:W3:Y:S04]  /*0f90*/  F2I.FTZ.U32.TRUNC.NTZ R5, R28 ;  /* 0x0000001c00057305 */ /* 0x0004e8000021f000 */
        /* <DEDUP_REMOVED lines=12> */
.L_x_25571:
[----:B------:R-:W-:Y:S05]  /*1060*/  BSYNC B0 ;  /* 0x0000000000007941 */ /* 0x000fea0003800000 */
.L_x_25570:
[----:B------:R-:W-:Y:S01]  /*1070*/  IMAD.MOV R2, RZ, RZ, -R3 ;  /* 0x000000ffff027224 */ /* 0x000fe200078e0a03 */
[----:B------:R-:W-:Y:S01]  /*1080*/  PRMT R10, R10, 0x7632, R10 ;  /* 0x000076320a0a7816 */ /* 0x000fe2000000000a */
[----:B---3--:R-:W-:Y:S01]  /*1090*/  IMAD.MOV R25, RZ, RZ, -R5 ;  /* 0x000000ffff197224 */ /* 0x008fe200078e0a05 */
[----:B------:R-:W-:Y:S01]  /*10a0*/  BSSY B0, `(.L_x_25572) ;  /* 0x0000051000007945 */ /* 0x000fe20003800000 */
[----:B------:R-:W-:Y:S02]  /*10b0*/  IMAD R17, R2, R23, RZ ;  /* 0x0000001702117224 */ /* 0x000fe400078e02ff */
[----:B------:R-:W-:Y:S02]  /*10c0*/  IMAD.MOV.U32 R2, RZ, RZ, RZ ;  /* 0x000000ffff027224 */ /* 0x000fe400078e00ff */
[----:B------:R-:W-:Y:S02]  /*10d0*/  IMAD R25, R25, R24, RZ ;  /* 0x0000001819197224 */ /* 0x000fe400078e02ff */
[----:B------:R-:W-:-:S02]  /*10e0*/  IMAD.MOV.U32 R4, RZ, RZ, RZ ;  /* 0x000000ffff047224 */ /* 0x000fc400078e00ff */
[----:B0-----:R-:W-:Y:S02]  /*10f0*/  IMAD.MOV R27, RZ, RZ, -R9 ;  /* 0x000000ffff1b7224 */ /* 0x001fe400078e0a09 */
[----:B------:R-:W-:Y:S01]  /*1100*/  IMAD.HI.U32 R17, R3, R17, R2 ;  /* 0x0000001103117227 */ /* 0x000fe200078e0002 */
[----:B------:R-:W-:-:S03]  /*1110*/  LOP3.LUT R2, R11, R7, RZ, 0x3c, !PT ;  /* 0x000000070b027212 */ /* 0x000fc600078e3cff */
[----:B------:R-:W-:Y:S01]  /*1120*/  IMAD.HI.U32 R3, R5, R25, R4 ;  /* 0x0000001905037227 */ /* 0x000fe200078e0004 */
[----:B------:R-:W-:Y:S02]  /*1130*/  PRMT R4, R6, 0xbb32, RZ ;  /* 0x0000bb3206047816 */ /* 0x000fe400000000ff */
[----:B------:R-:W-:Y:S01]  /*1140*/  IABS R25, R13 ;  /* 0x0000000d00197213 */ /* 0x000fe20000000000 */
[----:B------:R-:W-:Y:S01]  /*1150*/  IMAD R5, R27, R18, RZ ;  /* 0x000000121b057224 */ /* 0x000fe200078e02ff */
[----:B------:R-:W-:Y:S01]  /*1160*/  PRMT R26, R2, 0x9910, RZ ;  /* 0x00009910021a7816 */ /* 0x000fe200000000ff */
[----:B------:R-:W-:Y:S02]  /*1170*/  IMAD.MOV.U32 R8, RZ, RZ, RZ ;  /* 0x000000ffff087224 */ /* 0x000fe400078e00ff */
[----:B------:R-:W-:Y:S02]  /*1180*/  IMAD.MOV R25, RZ, RZ, -R25 ;  /* 0x000000ffff197224 */ /* 0x000fe400078e0a19 */
[----:B------:R-:W-:Y:S01]  /*1190*/  IMAD.HI.U32 R9, R9, R5, R8 ;  /* 0x0000000509097227 */ /* 0x000fe200078e0008 */
[----:B------:R-:W-:-:S02]  /*11a0*/  IABS R8, R4 ;  /* 0x0000000400087213 */ /* 0x000fc40000000000 */
[----:B------:R-:W-:-:S03]  /*11b0*/  PRMT R5, R6, 0x7632, R5 ;  /* 0x0000763206057816 */ /* 0x000fc60000000005 */
[----:B------:R-:W-:Y:S01]  /*11c0*/  IMAD.MOV.U32 R6, RZ, RZ, R8 ;  /* 0x000000ffff067224 */ /* 0x000fe200078e0008 */
[----:B------:R-:W-:Y:S01]  /*11d0*/  LOP3.LUT R2, R10, R5, RZ, 0x3c, !PT ;  /* 0x000000050a027212 */ /* 0x000fe200078e3cff */
[----:B------:R-:W-:Y:S01]  /*11e0*/  IMAD.MOV.U32 R8, RZ, RZ, R26 ;  /* 0x000000ffff087224 */ /* 0x000fe200078e001a */
[----:B------:R-:W-:Y:S01]  /*11f0*/  PRMT R5, R7, 0x9910, RZ ;  /* 0x0000991007057816 */ /* 0x000fe200000000ff */
[----:B------:R-:W-:Y:S01]  /*1200*/  IMAD.HI.U32 R10, R17, R6, RZ ;  /* 0x00000006110a7227 */ /* 0x000fe200078e00ff */
[----:B------:R-:W-:Y:S02]  /*1210*/  IABS R17, R20 ;  /* 0x0000001400117213 */ /* 0x000fe40000000000 */
[----:B------:R-:W-:Y:S01]  /*1220*/  ISETP.GT.AND P2, PT, R8, -0x1, PT ;  /* 0xffffffff0800780c */ /* 0x000fe20003f44270 */
[----:B------:R-:W-:Y:S01]  /*1230*/  IMAD R6, R10, R25, R6 ;  /* 0x000000190a067224 */ /* 0x000fe200078e0206 */
[----:B------:R-:W-:Y:S01]  /*1240*/  PRMT R8, R11, 0x7632, R8 ;  /* 0x000076320b087816 */ /* 0x000fe20000000008 */
[----:B------:R-:W-:Y:S01]  /*1250*/  IMAD.MOV R17, RZ, RZ, -R17 ;  /* 0x000000ffff117224 */ /* 0x000fe200078e0a11 */
[----:B------:R-:W-:-:S02]  /*1260*/  PRMT R11, R7, 0x7632, R11 ;  /* 0x00007632070b7816 */ /* 0x000fc4000000000b */
[----:B------:R-:W-:Y:S02]  /*1270*/  ISETP.GT.U32.AND P4, PT, R23, R6, PT ;  /* 0x000000061700720c */ /* 0x000fe40003f84070 */
[----:B------:R-:W-:Y:S02]  /*1280*/  IABS R26, R5 ;  /* 0x00000005001a7213 */ /* 0x000fe40000000000 */
[----:B------:R-:W-:Y:S02]  /*1290*/  LOP3.LUT R11, R8, R11, RZ, 0x3c, !PT ;  /* 0x0000000b080b7212 */ /* 0x000fe400078e3cff */
[----:B------:R-:W-:Y:S01]  /*12a0*/  PRMT R8, R7, 0xbb32, RZ ;  /* 0x0000bb3207087816 */ /* 0x000fe200000000ff */
[----:B------:R-:W-:Y:S01]  /*12b0*/  IMAD.MOV.U32 R7, RZ, RZ, R17 ;  /* 0x000000ffff077224 */ /* 0x000fe200078e0011 */
[----:B------:R-:W-:Y:S01]  /*12c0*/  PRMT R2, R2, 0x9910, RZ ;  /* 0x0000991002027816 */ /* 0x000fe200000000ff */
[----:B------:R-:W-:Y:S01]  /*12d0*/  IMAD.HI.U32 R17, R3, R26, RZ ;  /* 0x0000001a03117227 */ /* 0x000fe200078e00ff */
[----:B------:R-:W-:-:S02]  /*12e0*/  IABS R3, R19 ;  /* 0x0000001300037213 */ /* 0x000fc40000000000 */
[----:B------:R-:W-:Y:S01]  /*12f0*/  PRMT R11, R11, 0x9910, RZ ;  /* 0x000099100b0b7816 */ /* 0x000fe200000000ff */
[----:B------:R-:W-:Y:S01]  /*1300*/  @!P4 IMAD.IADD R6, R6, 0x1, -R23 ;  /* 0x000000010606c824 */ /* 0x000fe200078e0a17 */
[----:B------:R-:W-:Y:S01]  /*1310*/  ISETP.GT.AND P3, PT, R2, -0x1, PT ;  /* 0xffffffff0200780c */ /* 0x000fe20003f64270 */
[----:B------:R-:W-:Y:S01]  /*1320*/  IMAD R7, R17, R7, R26 ;  /* 0x0000000711077224 */ /* 0x000fe200078e021a */
[----:B------:R-:W-:Y:S01]  /*1330*/  IABS R26, R8 ;  /* 0x00000008001a7213 */ /* 0x000fe20000000000 */
[----:B------:R-:W-:Y:S01]  /*1340*/  IMAD.MOV R3, RZ, RZ, -R3 ;  /* 0x000000ffff037224 */ /* 0x000fe200078e0a03 */
[----:B------:R-:W-:Y:S01]  /*1350*/  ISETP.GE.U32.AND P1, PT, R6, R23, PT ;  /* 0x000000170600720c */ /* 0x000fe20003f26070 */
[----:B------:R-:W-:Y:S01]  /*1360*/  @!P4 VIADD R10, R10, 0x1 ;  /* 0x000000010a0ac836 */ /* 0x000fe20000000000 */
[----:B------:R-:W-:Y:S01]  /*1370*/  ISETP.GT.U32.AND P6, PT, R24, R7, PT ;  /* 0x000000071800720c */ /* 0x000fe20003fc4070 */
[----:B------:R-:W-:-:S04]  /*1380*/  IMAD.HI.U32 R25, R9, R26, RZ ;  /* 0x0000001a09197227 */ /* 0x000fc800078e00ff */
[----:B------:R-:W-:Y:S01]  /*1390*/  IMAD R9, R25, R3, R26 ;  /* 0x0000000319097224 */ /* 0x000fe200078e021a */
[----:B------:R-:W-:Y:S01]  /*13a0*/  LOP3.LUT R3, R4, R13, RZ, 0x3c, !PT ;  /* 0x0000000d04037212 */ /* 0x000fe200078e3cff */
[----:B------:R-:W-:Y:S01]  /*13b0*/  IMAD.MOV.U32 R2, RZ, RZ, R11 ;  /* 0x000000ffff027224 */ /* 0x000fe200078e000b */
[----:B------:R-:W-:Y:S02]  /*13c0*/  LOP3.LUT R11, R5, R20, RZ, 0x3c, !PT ;  /* 0x00000014050b7212 */ /* 0x000fe400078e3cff */
[----:B------:R-:W-:Y:S01]  /*13d0*/  ISETP.GE.AND P0, PT, R3, RZ, PT ;  /* 0x000000ff0300720c */ /* 0x000fe20003f06270 */
[----:B------:R-:W-:Y:S01]  /*13e0*/  @P1 VIADD R10, R10, 0x1 ;  /* 0x000000010a0a1836 */ /* 0x000fe20000000000 */
[----:B------:R-:W-:Y:S01]  /*13f0*/  ISETP.GT.AND P1, PT, R2, -0x1, PT ;  /* 0xffffffff0200780c */ /* 0x000fe20003f24270 */
[----:B------:R-:W-:Y:S01]  /*1400*/  @!P6 IMAD.IADD R7, R7, 0x1, -R24 ;  /* 0x000000010707e824 */ /* 0x000fe200078e0a18 */
[----:B------:R-:W0:Y:S01]  /*1410*/  LDC.64 R2, c[0x0][0x218] ;  /* 0x00008600ff027b82 */ /* 0x000e220000000a00 */
[----:B------:R-:W-:Y:S01]  /*1420*/  ISETP.GT.U32.AND P4, PT, R18, R9, PT ;  /* 0x000000091200720c */ /* 0x000fe20003f84070 */
[----:B------:R-:W-:-:S02]  /*1430*/  @!P6 VIADD R17, R17, 0x1 ;  /* 0x000000011111e836 */ /* 0x000fc40000000000 */
[----:B------:R-:W-:-:S05]  /*1440*/  ISETP.GE.U32.AND P5, PT, R7, R24, PT ;  /* 0x000000180700720c */ /* 0x000fca0003fa6070 */
[----:B------:R-:W-:Y:S01]  /*1450*/  @!P0 IMAD.MOV R10, RZ, RZ, -R10 ;  /* 0x000000ffff0a8224 */ /* 0x000fe200078e0a0a */
[----:B------:R-:W-:Y:S02]  /*1460*/  ISETP.GE.AND P0, PT, R11, RZ, PT ;  /* 0x000000ff0b00720c */ /* 0x000fe40003f06270 */
[----:B------:R-:W-:Y:S02]  /*1470*/  LOP3.LUT R11, R8, R19, RZ, 0x3c, !PT ;  /* 0x00000013080b7212 */ /* 0x000fe400078e3cff */
[----:B------:R-:W-:Y:S02]  /*1480*/  @!P4 IMAD.IADD R9, R9, 0x1, -R18 ;  /* 0x000000010909c824 */ /* 0x000fe400078e0a12 */
[----:B------:R-:W-:Y:S01]  /*1490*/  @!P4 VIADD R25, R25, 0x1 ;  /* 0x000000011919c836 */ /* 0x000fe20000000000 */
[----:B------:R-:W-:Y:S01]  /*14a0*/  ISETP.NE.AND P4, PT, R13, RZ, PT ;  /* 0x000000ff0d00720c */ /* 0x000fe20003f85270 */
[----:B------:R-:W-:Y:S01]  /*14b0*/  @P5 VIADD R17, R17, 0x1 ;  /* 0x0000000111115836 */ /* 0x000fe20000000000 */
[----:B------:R-:W-:-:S02]  /*14c0*/  LOP3.LUT R13, RZ, R13, RZ, 0x33, !PT ;  /* 0x0000000dff0d7212 */ /* 0x000fc400078e33ff */
[----:B------:R-:W-:Y:S02]  /*14d0*/  ISETP.GE.AND P6, PT, R11, RZ, PT ;  /* 0x000000ff0b00720c */ /* 0x000fe40003fc6270 */
        /* <DEDUP_REMOVED lines=13> */
.L_x_25573:
[----:B------:R-:W-:Y:S05]  /*15b0*/  BSYNC B0 ;  /* 0x0000000000007941 */ /* 0x000fea0003800000 */
.L_x_25572:
        /* <DEDUP_REMOVED lines=21> */
.L_x_25575:
[----:B------:R-:W-:Y:S05]  /*1710*/  BSYNC B0 ;  /* 0x0000000000007941 */ /* 0x000fea0003800000 */
.L_x_25574:
        /* <DEDUP_REMOVED lines=14> */
.L_x_25577:
[----:B------:R-:W-:Y:S05]  /*1800*/  BSYNC B0 ;  /* 0x0000000000007941 */ /* 0x000fea0003800000 */
.L_x_25576:
[----:B------:R-:W-:Y:S02]  /*1810*/  PRMT R7, R7, 0x1054, R0 ;  /* 0x0000105407077816 */ /* 0x000fe40000000000 */
[----:B------:R-:W-:Y:S02]  /*1820*/  PRMT R6, R11, 0x1054, R16 ;  /* 0x000010540b067816 */ /* 0x000fe40000000010 */
[----:B------:R-:W-:Y:S02]  /*1830*/  PRMT R5, R22, 0x1054, R21 ;  /* 0x0000105416057816 */ /* 0x000fe40000000015 */
[----:B------:R-:W-:-:S05]  /*1840*/  PRMT R4, R12, 0x1054, R15 ;  /* 0x000010540c047816 */ /* 0x000fca000000000f */
[----:B------:R-:W-:Y:S01]  /*1850*/  STG.E.128 desc[UR4][R2.64], R4 ;  /* 0x0000000402007986 */ /* 0x000fe2000c101d04 */
[----:B------:R-:W-:Y:S05]  /*1860*/  EXIT ;  /* 0x000000000000794d */ /* 0x000fea0003800000 */
.L_x_25561:
        /* <DEDUP_REMOVED lines=132> */
.L_x_25579:
[----:B------:R-:W-:Y:S05]  /*20b0*/  BSYNC B0 ;  /* 0x0000000000007941 */ /* 0x000fea0003800000 */
.L_x_25578:
        /* <DEDUP_REMOVED lines=45> */
.L_x_25581:
[----:B------:R-:W-:Y:S05]  /*2390*/  BSYNC B0 ;  /* 0x0000000000007941 */ /* 0x000fea0003800000 */
.L_x_25580:
        /* <DEDUP_REMOVED lines=45> */
.L_x_25583:
[----:B------:R-:W-:Y:S05]  /*2670*/  BSYNC B0 ;  /* 0x0000000000007941 */ /* 0x000fea0003800000 */
.L_x_25582:
        /* <DEDUP_REMOVED lines=45> */
.L_x_25585:
[----:B------:R-:W-:Y:S05]  /*2950*/  BSYNC B0 ;  /* 0x0000000000007941 */ /* 0x000fea0003800000 */
.L_x_25584:
        /* <DEDUP_REMOVED lines=54> */
.L_x_25587:
[----:B------:R-:W-:Y:S05]  /*2cc0*/  BSYNC B0 ;  /* 0x0000000000007941 */ /* 0x000fea0003800000 */
.L_x_25586:
        /* <DEDUP_REMOVED lines=43> */
.L_x_25589:
[----:B------:R-:W-:Y:S05]  /*2f80*/  BSYNC B0 ;  /* 0x0000000000007941 */ /* 0x000fea0003800000 */
.L_x_25588:
        /* <DEDUP_REMOVED lines=43> */
.L_x_25591:
[----:B------:R-:W-:Y:S05]  /*3240*/  BSYNC B0 ;  /* 0x0000000000007941 */ /* 0x000fea0003800000 */
.L_x_25590:
        /* <DEDUP_REMOVED lines=44> */
.L_x_25593:
[----:B------:R-:W-:Y:S05]  /*3510*/  BSYNC B0 ;  /* 0x0000000000007941 */ /* 0x000fea0003800000 */
.L_x_25592:
        /* <DEDUP_REMOVED lines=18> */
.L_x_25596:
[----:B------:R-:W-:-:S13]  /*3640*/  ISETP.GE.AND P0, PT, R3, R2, PT ;  /* 0x000000020300720c */ /* 0x000fda0003f06270 */
[----:B------:R-:W-:Y:S05]  /*3650*/  @P0 BRA `(.L_x_25598) ;  /* 0x0000000000300947 */ /* 0x000fea0003800000 */
[----:B0-----:R-:W0:Y:S01]  /*3660*/  LDC.64 R6, c[0x0][0x218] ;  /* 0x00008600ff067b82 */ /* 0x001e220000000a00 */
[----:B------:R-:W-:Y:S02]  /*3670*/  IMAD.IADD R5, R0, 0x1, R3 ;  /* 0x0000000100057824 */ /* 0x000fe400078e0203 */
[----:B------:R-:W-:Y:S02]  /*3680*/  VIADD R3, R3, 0x80 ;  /* 0x0000008003037836 */ /* 0x000fe40000000000 */
[----:B0-----:R-:W-:-:S05]  /*3690*/  IMAD.WIDE.U32 R6, R5, 0x2, R6 ;  /* 0x0000000205067825 */ /* 0x001fca00078e0006 */
[----:B------:R1:W-:Y:S02]  /*36a0*/  STG.E.U16 desc[UR4][R6.64], R9 ;  /* 0x0000000906007986 */ /* 0x0003e4000c101504 */
.L_x_25597:
[----:B------:R-:W-:-:S13]  /*36b0*/  ISETP.GE.AND P0, PT, R3, R2, PT ;  /* 0x000000020300720c */ /* 0x000fda0003f06270 */
[----:B------:R-:W-:Y:S05]  /*36c0*/  @P0 BRA `(.L_x_25599) ;  /* 0x0000000000340947 */ /* 0x000fea0003800000 */
[----:B01----:R-:W0:Y:S01]  /*36d0*/  LDC.64 R6, c[0x0][0x218] ;  /* 0x00008600ff067b82 */ /* 0x003e220000000a00 */
[----:B------:R-:W-:Y:S02]  /*36e0*/  IMAD.IADD R5, R0, 0x1, R3 ;  /* 0x0000000100057824 */ /* 0x000fe400078e0203 */
[----:B------:R-:W-:Y:S02]  /*36f0*/  VIADD R3, R3, 0x80 ;  /* 0x0000008003037836 */ /* 0x000fe40000000000 */
[----:B0-----:R-:W-:-:S05]  /*3700*/  IMAD.WIDE.U32 R6, R5, 0x2, R6 ;  /* 0x0000000205067825 */ /* 0x001fca00078e0006 */
[----:B------:R1:W-:Y:S02]  /*3710*/  STG.E.U16 desc[UR4][R6.64], R10 ;  /* 0x0000000a06007986 */ /* 0x0003e4000c101504 */
.L_x_25598:
        /* <DEDUP_REMOVED lines=8> */
.L_x_25599:
[----:B------:R-:W-:Y:S05]  /*37a0*/  BSYNC B1 ;  /* 0x0000000000017941 */ /* 0x000fea0003800000 */
.L_x_25595:
[----:B------:R-:W-:-:S13]  /*37b0*/  ISETP.GE.AND P0, PT, R3, R2, PT ;  /* 0x000000020300720c */ /* 0x000fda0003f06270 */
[----:B012---:R-:W0:Y:S01]  /*37c0*/  @!P0 LDC.64 R6, c[0x0][0x218] ;  /* 0x00008600ff068b82 */ /* 0x007e220000000a00 */
[----:B------:R-:W-:Y:S02]  /*37d0*/  @!P0 IMAD.IADD R5, R0, 0x1, R3 ;  /* 0x0000000100058824 */ /* 0x000fe400078e0203 */
[----:B------:R-:W-:Y:S02]  /*37e0*/  @!P0 VIADD R3, R3, 0x80 ;  /* 0x0000008003038836 */ /* 0x000fe40000000000 */
[----:B0-----:R-:W-:-:S05]  /*37f0*/  @!P0 IMAD.WIDE.U32 R6, R5, 0x2, R6 ;  /* 0x0000000205068825 */ /* 0x001fca00078e0006 */
[----:B------:R2:W-:Y:S02]  /*3800*/  @!P0 STG.E.U16 desc[UR4][R6.64], R12 ;  /* 0x0000000c06008986 */ /* 0x0005e4000c101504 */
.L_x_25600:
[----:B------:R-:W-:Y:S05]  /*3810*/  BSYNC B0 ;  /* 0x0000000000007941 */ /* 0x000fea0003800000 */
.L_x_25594:
        /* <DEDUP_REMOVED lines=8> */
.L_x_25601:
        /* <DEDUP_REMOVED lines=14> */
.L_x_37880:


//--------------------- .text._ZN2at6native18elementwise_kernelILi128ELi4EZNS0_15gpu_kernel_implINS0_13BUnaryFunctorIsssZZZNS0_15binary_internal21div_floor_kernel_cudaERNS_18TensorIteratorBaseEENKUlvE_clEvENKUlvE3_clEvEUlssE_EEEEvS6_RKT_EUliE_EEviT1_ --------------------------
	.section	.text._ZN2at6native18elementwise_kernelILi128ELi4EZNS0_15gpu_kernel_implINS0_13BUnaryFunctorIsssZZZNS0_15binary_internal21div_floor_kernel_cudaERNS_18TensorIteratorBaseEENKUlvE_clEvENKUlvE3_clEvEUlssE_EEEEvS6_RKT_EUliE_EEviT1_,"ax",@progbits
	.align	128
        .global         _ZN2at6native18elementwise_kernelILi128ELi4EZNS0_15gpu_kernel_implINS0_13BUnaryFunctorIsssZZZNS0_15binary_internal21div_floor_kernel_cudaERNS_18TensorIteratorBaseEENKUlvE_clEvENKUlvE3_clEvEUlssE_EEEEvS6_RKT_EUliE_EEviT1_
        .type           _ZN2at6native18elementwise_kernelILi128ELi4EZNS0_15gpu_kernel_implINS0_13BUnaryFunctorIsssZZZNS0_15binary_internal21div_floor_kernel_cudaERNS_18TensorIteratorBaseEENKUlvE_clEvENKUlvE3_clEvEUlssE_EEEEvS6_RKT_EUliE_EEviT1_,@function
        .size           _ZN2at6native18elementwise_kernelILi128ELi4EZNS0_15gpu_kernel_implINS0_13BUnaryFunctorIsssZZZNS0_15binary_internal21div_floor_kernel_cudaERNS_18TensorIteratorBaseEENKUlvE_clEvENKUlvE3_clEvEUlssE_EEEEvS6_RKT_EUliE_EEviT1_,(.L_x_37881 - _ZN2at6native18elementwise_kernelILi128ELi4EZNS0_15gpu_kernel_implINS0_13BUnaryFunctorIsssZZZNS0_15binary_internal21div_floor_kernel_cudaERNS_18TensorIteratorBaseEENKUlvE_clEvENKUlvE3_clEvEUlssE_EEEEvS6_RKT_EUliE_EEviT1_)
        .other          _ZN2at6native18elementwise_kernelILi128ELi4EZNS0_15gpu_kernel_implINS0_13BUnaryFunctorIsssZZZNS0_15binary_internal21div_floor_kernel_cudaERNS_18TensorIteratorBaseEENKUlvE_clEvENKUlvE3_clEvEUlssE_EEEEvS6_RKT_EUliE_EEviT1_,@"STO_CUDA_ENTRY STV_DEFAULT"
_ZN2at6native18elementwise_kernelILi128ELi4EZNS0_15gpu_kernel_implINS0_13BUnaryFunctorIsssZZZNS0_15binary_internal21div_floor_kernel_cudaERNS_18TensorIteratorBaseEENKUlvE_clEvENKUlvE3_clEvEUlssE_EEEEvS6_RKT_EUliE_EEviT1_:
.text._ZN2at6native18elementwise_kernelILi128ELi4EZNS0_15gpu_kernel_implINS0_13BUnaryFunctorIsssZZZNS0_15binary_internal21div_floor_kernel_cudaERNS_18TensorIteratorBaseEENKUlvE_clEvENKUlvE3_clEvEUlssE_EEEEvS6_RKT_EUliE_EEviT1_:
        /* <DEDUP_REMOVED lines=313> */
.L_x_25604:
        /* <DEDUP_REMOVED lines=20> */
.L_x_25608:
[----:B------:R0:W5:Y:S01]  /*14d0*/  LDG.E.U8 R6, desc[UR36][R2.64] ;  /* 0x0000002402067981 */ /* 0x000162000c1e1100 */
[----:B------:R-:W-:Y:S05]  /*14e0*/  BRA `(.L_x_25610) ;  /* 0x0000000c00547947 */ /* 0x000fea0003800000 */
.L_x_25607:
        /* <DEDUP_REMOVED lines=8> */
.L_x_25612:
[----:B------:R0:W5:Y:S01]  /*1570*/  LDG.E.U16 R6, desc[UR36][R2.64] ;  /* 0x0000002402067981 */ /* 0x000162000c1e1500 */
[----:B------:R-:W-:Y:S05]  /*1580*/  BRA `(.L_x_25610) ;  /* 0x0000000c002c7947 */ /* 0x000fea0003800000 */
.L_x_25611:
[----:B------:R0:W5:Y:S01]  /*1590*/  LDG.E.U16 R6, desc[UR36][R2.64] ;  /* 0x0000002402067981 */ /* 0x000162000c1e1500 */
[----:B------:R-:W-:Y:S05]  /*15a0*/  BRA `(.L_x_25610) ;  /* 0x0000000c00247947 */ /* 0x000fea0003800000 */
.L_x_25606:
        /* <DEDUP_REMOVED lines=9> */
.L_x_25614:
[----:B------:R-:W2:Y:S02]  /*1640*/  LDG.E.U16 R0, desc[UR36][R2.64] ;  /* 0x0000002402007981 */ /* 0x000ea4000c1e1500 */
[----:B--2---:R-:W-:-:S06]  /*1650*/  HADD2.F32 R0, -RZ, R0.H0_H0 ;  /* 0x20000000ff007230 */ /* 0x004fcc0000004100 */
[----:B------:R-:W0:Y:S02]  /*1660*/  F2I.FTZ.TRUNC.NTZ R0, R0 ;  /* 0x0000000000007305 */ /* 0x000e24000021f100 */
[----:B0-----:R-:W-:Y:S01]  /*1670*/  PRMT R6, R0, 0x7610, R6 ;  /* 0x0000761000067816 */ /* 0x001fe20000000006 */
[----:B------:R-:W-:Y:S06]  /*1680*/  BRA `(.L_x_25610) ;  /* 0x0000000800ec7947 */ /* 0x000fec0003800000 */
.L_x_25613:
        /* <DEDUP_REMOVED lines=9> */
.L_x_25616:
[----:B------:R-:W2:Y:S02]  /*1720*/  LDG.E.U16 R2, desc[UR36][R2.64] ;  /* 0x0000002402027981 */ /* 0x000ea4000c1e1500 */
[----:B--2---:R-:W-:-:S06]  /*1730*/  HADD2.F32 R0, -RZ, R2.H0_H0 ;  /* 0x20000002ff007230 */ /* 0x004fcc0000004100 */
[----:B------:R-:W0:Y:S02]  /*1740*/  F2I.FTZ.TRUNC.NTZ R0, R0 ;  /* 0x0000000000007305 */ /* 0x000e24000021f100 */
[----:B0-----:R-:W-:Y:S01]  /*1750*/  PRMT R6, R0, 0x7610, R6 ;  /* 0x0000761000067816 */ /* 0x001fe20000000006 */
[----:B------:R-:W-:Y:S06]  /*1760*/  BRA `(.L_x_25610) ;  /* 0x0000000800b47947 */ /* 0x000fec0003800000 */
.L_x_25615:
[----:B------:R-:W2:Y:S02]  /*1770*/  LDG.E.64 R2, desc[UR36][R2.64] ;  /* 0x0000002402027981 */ /* 0x000ea4000c1e1b00 */
[----:B--2---:R0:W1:Y:S01]  /*1780*/  F2I.F64.TRUNC R6, R2 ;  /* 0x0000000200067311 */ /* 0x004062000030d100 */
[----:B------:R-:W-:Y:S05]  /*1790*/  BRA `(.L_x_25610) ;  /* 0x0000000800a87947 */ /* 0x000fea0003800000 */
.L_x_25605:
        /* <DEDUP_REMOVED lines=12> */
.L_x_25619:
[----:B------:R-:W2:Y:S02]  /*1860*/  LDG.E.64 R2, desc[UR36][R2.64] ;  /* 0x0000002402027981 */ /* 0x000ea4000c1e1b00 */
[----:B--2---:R3:W4:Y:S01]  /*1870*/  F2I.F64.TRUNC R6, R2 ;  /* 0x0000000200067311 */ /* 0x004722000030d100 */
[----:B------:R-:W-:Y:S05]  /*1880*/  BRA `(.L_x_25610) ;  /* 0x00000008006c7947 */ /* 0x000fea0003800000 */
.L_x_25618:
        /* <DEDUP_REMOVED lines=28> */
.L_x_25621:
        /* <DEDUP_REMOVED lines=15> */
.L_x_25620:
[----:B------:R-:W2:Y:S02]  /*1b40*/  LDG.E.U16 R0, desc[UR36][R2.64] ;  /* 0x0000002402007981 */ /* 0x000ea4000c1e1500 */
[----:B--2---:R-:W-:-:S06]  /*1b50*/  IMAD.U32 R0, R0, 0x10000, RZ ;  /* 0x0001000000007824 */ /* 0x004fcc00078e00ff */
[----:B------:R-:W0:Y:S02]  /*1b60*/  F2I.FTZ.TRUNC.NTZ R0, R0 ;  /* 0x0000000000007305 */ /* 0x000e24000021f100 */
[----:B0-----:R-:W-:Y:S01]  /*1b70*/  PRMT R6, R0, 0x7610, R6 ;  /* 0x0000761000067816 */ /* 0x001fe20000000006 */
[----:B------:R-:W-:Y:S06]  /*1b80*/  BRA `(.L_x_25610) ;  /* 0x0000000400ac7947 */ /* 0x000fec0003800000 */
.L_x_25617:
        /* <DEDUP_REMOVED lines=10> */
.L_x_25624:
        /* <DEDUP_REMOVED lines=21> */
.L_x_25628:
[----:B------:R-:W-:Y:S05]  /*1d80*/  BSYNC B1 ;  /* 0x0000000000017941 */ /* 0x000fea0003800000 */
.L_x_25627:
[----:B------:R-:W-:Y:S01]  /*1d90*/  LEA R3, R0, 0x3b800000, 0x17 ;  /* 0x3b80000000037811 */ /* 0x000fe200078eb8ff */
[----:B------:R-:W-:-:S05]  /*1da0*/  IMAD.SHL.U32 R0, R2, 0x100000, RZ ;  /* 0x0010000002007824 */ /* 0x000fca00078e00ff */
[----:B------:R-:W-:-:S07]  /*1db0*/  LOP3.LUT R0, R3, R0, R4, 0xfe, !PT ;  /* 0x0000000003007212 */ /* 0x000fce00078efe04 */
.L_x_25626:
[----:B------:R-:W-:Y:S05]  /*1dc0*/  BSYNC B0 ;  /* 0x0000000000007941 */ /* 0x000fea0003800000 */
.L_x_25625:
[----:B------:R-:W0:Y:S02]  /*1dd0*/  F2I.FTZ.TRUNC.NTZ R0, R0 ;  /* 0x0000000000007305 */ /* 0x000e24000021f100 */
[----:B0-----:R-:W-:Y:S01]  /*1de0*/  PRMT R6, R0, 0x7610, R6 ;  /* 0x0000761000067816 */ /* 0x001fe20000000006 */
[----:B------:R-:W-:Y:S06]  /*1df0*/  BRA `(.L_x_25610) ;  /* 0x0000000400107947 */ /* 0x000fec0003800000 */
.L_x_25623:
        /* <DEDUP_REMOVED lines=21> */
.L_x_25632:
[----:B------:R-:W-:Y:S05]  /*1f50*/  BSYNC B1 ;  /* 0x0000000000017941 */ /* 0x000fea0003800000 */
.L_x_25631:
[----:B------:R-:W-:Y:S01]  /*1f60*/  LEA R3, R0, 0x37800000, 0x17 ;  /* 0x3780000000037811 */ /* 0x000fe200078eb8ff */
[----:B------:R-:W-:-:S05]  /*1f70*/  IMAD.SHL.U32 R0, R2, 0x200000, RZ ;  /* 0x0020000002007824 */ /* 0x000fca00078e00ff */
[----:B------:R-:W-:-:S07]  /*1f80*/  LOP3.LUT R0, R3, R0, R4, 0xfe, !PT ;  /* 0x0000000003007212 */ /* 0x000fce00078efe04 */
.L_x_25630:
[----:B------:R-:W-:Y:S05]  /*1f90*/  BSYNC B0 ;  /* 0x0000000000007941 */ /* 0x000fea0003800000 */
.L_x_25629:
[----:B------:R-:W0:Y:S02]  /*1fa0*/  F2I.FTZ.TRUNC.NTZ R0, R0 ;  /* 0x0000000000007305 */ /* 0x000e24000021f100 */
[----:B0-----:R-:W-:Y:S01]  /*1fb0*/  PRMT R6, R0, 0x7610, R6 ;  /* 0x0000761000067816 */ /* 0x001fe20000000006 */
[----:B------:R-:W-:Y:S06]  /*1fc0*/  BRA `(.L_x_25610) ;  /* 0x00000000009c7947 */ /* 0x000fec0003800000 */
.L_x_25622:
        /* <DEDUP_REMOVED lines=14> */
.L_x_25636:
[----:B------:R-:W-:Y:S05]  /*20b0*/  BSYNC B0 ;  /* 0x0000000000007941 */ /* 0x000fea0003800000 */
.L_x_25635:
[----:B------:R-:W0:Y:S02]  /*20c0*/  F2I.FTZ.TRUNC.NTZ R0, R0 ;  /* 0x0000000000007305 */ /* 0x000e24000021f100 */
[----:B0-----:R-:W-:Y:S01]  /*20d0*/  PRMT R6, R0, 0x7610, R6 ;  /* 0x0000761000067816 */ /* 0x001fe20000000006 */
[----:B------:R-:W-:Y:S06]  /*20e0*/  BRA `(.L_x_25610) ;  /* 0x0000000000547947 */ /* 0x000fec0003800000 */
.L_x_25609:
        /* <DEDUP_REMOVED lines=16> */
.L_x_25637:
[----:B------:R-:W-:Y:S01]  /*21f0*/  PRMT R6, RZ, 0x7610, R6 ;  /* 0x00007610ff067816 */ /* 0x000fe20000000006 */
[----:B------:R-:W-:Y:S06]  /*2200*/  BRA `(.L_x_25610) ;  /* 0x00000000000c7947 */ /* 0x000fec0003800000 */
.L_x_25634:
[----:B------:R2:W5:Y:S01]  /*2210*/  LDG.E.U16 R6, desc[UR36][R2.64] ;  /* 0x0000002402067981 */ /* 0x000562000c1e1500 */
[----:B------:R-:W-:Y:S05]  /*2220*/  BRA `(.L_x_25610) ;  /* 0x0000000000047947 */ /* 0x000fea0003800000 */
.L_x_25633:
[----:B------:R1:W5:Y:S02]  /*2230*/  LDG.E.U16 R6, desc[UR36][R2.64] ;  /* 0x0000002402067981 */ /* 0x000364000c1e1500 */
.L_x_25610:
[----:B------:R-:W0:Y:S01]  /*2240*/  LDC.U16 R7, c[0x0][0x422] ;  /* 0x00010880ff077b82 */ /* 0x000e220000000400 */
[----:B-1--45:R-:W-:Y:S01]  /*2250*/  PRMT R5, R6, 0x9910, RZ ;  /* 0x0000991006057816 */ /* 0x032fe200000000ff */
[----:B------:R-:W-:Y:S03]  /*2260*/  BSSY B0, `(.L_x_25638) ;  /* 0x000002c000007945 */ /* 0x000fe60003800000 */
[----:B------:R-:W-:Y:S02]  /*2270*/  IABS R10, R5 ;  /* 0x00000005000a7213 */ /* 0x000fe40000000000 */
[C---:B0-----:R-:W-:Y:S02]  /*2280*/  PRMT R4, R7.reuse, 0x9910, RZ ;  /* 0x0000991007047816 */ /* 0x041fe400000000ff */
[----:B------:R-:W-:Y:S02]  /*2290*/  LOP3.LUT R6, R7, R6, RZ, 0x3c, !PT ;  /* 0x0000000607067212 */ /* 0x000fe400078e3cff */
[----:B------:R-:W-:-:S02]  /*22a0*/  IABS R0, R4 ;  /* 0x0000000400007213 */ /* 0x000fc40000000000 */
[----:B------:R-:W-:Y:S02]  /*22b0*/  IABS R11, R4 ;  /* 0x00000004000b7213 */ /* 0x000fe40000000000 */
[----:B------:R-:W0:Y:S08]  /*22c0*/  I2F.RP R8, R0 ;  /* 0x0000000000087306 */ /* 0x000e300000209400 */
[----:B0-----:R-:W2:Y:S02]  /*22d0*/  MUFU.RCP R8, R8 ;  /* 0x0000000800087308 */ /* 0x001ea40000001000 */
[----:B--23--:R-:W-:-:S02]  /*22e0*/  VIADD R2, R8, 0xffffffe ;  /* 0x0ffffffe08027836 */ /* 0x00cfc40000000000 */
[----:B------:R-:W0:Y:S04]  /*22f0*/  LDC.U8 R8, c[0x0][0x424] ;  /* 0x00010900ff087b82 */ /* 0x000e280000000000 */
[----:B------:R1:W2:Y:S02]  /*2300*/  F2I.FTZ.U32.TRUNC.NTZ R3, R2 ;  /* 0x0000000200037305 */ /* 0x0002a4000021f000 */
[----:B-1----:R-:W-:Y:S02]  /*2310*/  IMAD.MOV.U32 R2, RZ, RZ, RZ ;  /* 0x000000ffff027224 */ /* 0x002fe400078e00ff */
[----:B--2---:R-:W-:-:S04]  /*2320*/  IMAD.MOV R9, RZ, RZ, -R3 ;  /* 0x000000ffff097224 */ /* 0x004fc800078e0a03 */
[----:B------:R-:W-:-:S04]  /*2330*/  IMAD R9, R9, R0, RZ ;  /* 0x0000000009097224 */ /* 0x000fc800078e02ff */
[----:B------:R-:W-:Y:S01]  /*2340*/  IMAD.HI.U32 R3, R3, R9, R2 ;  /* 0x0000000903037227 */ /* 0x000fe200078e0002 */
[----:B------:R-:W-:-:S03]  /*2350*/  LOP3.LUT R2, R5, R4, RZ, 0x3c, !PT ;  /* 0x0000000405027212 */ /* 0x000fc600078e3cff */
[----:B------:R-:W-:Y:S01]  /*2360*/  IMAD.MOV R9, RZ, RZ, -R11 ;  /* 0x000000ffff097224 */ /* 0x000fe200078e0a0b */
[----:B------:R-:W-:Y:S01]  /*2370*/  ISETP.GE.AND P0, PT, R2, RZ, PT ;  /* 0x000000ff0200720c */ /* 0x000fe20003f06270 */
[----:B------:R-:W-:Y:S01]  /*2380*/  IMAD.HI.U32 R3, R3, R10, RZ ;  /* 0x0000000a03037227 */ /* 0x000fe200078e00ff */
[----:B------:R-:W-:Y:S02]  /*2390*/  PRMT R2, R6, 0x9910, RZ ;  /* 0x0000991006027816 */ /* 0x000fe400000000ff */
[----:B0-----:R-:W-:Y:S01]  /*23a0*/  PRMT R6, R8, 0x9910, RZ ;  /* 0x0000991008067816 */ /* 0x001fe200000000ff */
[----:B------:R-:W-:Y:S01]  /*23b0*/  IMAD R9, R3, R9, R10 ;  /* 0x0000000903097224 */ /* 0x000fe200078e020a */
[----:B------:R-:W-:-:S04]  /*23c0*/  ISETP.GT.AND P3, PT, R2, -0x1, PT ;  /* 0xffffffff0200780c */ /* 0x000fc80003f64270 */
[----:B------:R-:W-:-:S13]  /*23d0*/  ISETP.GT.U32.AND P2, PT, R0, R9, PT ;  /* 0x000000090000720c */ /* 0x000fda0003f44070 */
[----:B------:R-:W-:Y:S02]  /*23e0*/  @!P2 IMAD.IADD R9, R9, 0x1, -R0 ;  /* 0x000000010909a824 */ /* 0x000fe400078e0a00 */
[----:B------:R-:W-:Y:S01]  /*23f0*/  @!P2 VIADD R3, R3, 0x1 ;  /* 0x000000010303a836 */ /* 0x000fe20000000000 */
[----:B------:R-:W-:Y:S02]  /*2400*/  ISETP.NE.AND P2, PT, R4, RZ, PT ;  /* 0x000000ff0400720c */ /* 0x000fe40003f45270 */
[----:B------:R-:W-:Y:S02]  /*2410*/  ISETP.GE.U32.AND P1, PT, R9, R0, PT ;  /* 0x000000000900720c */ /* 0x000fe40003f26070 */
[----:B------:R-:W-:-:S11]  /*2420*/  LOP3.LUT R4, RZ, R4, RZ, 0x33, !PT ;  /* 0x00000004ff047212 */ /* 0x000fd600078e33ff */
        /* <DEDUP_REMOVED lines=15> */
.L_x_25639:
[----:B------:R-:W-:Y:S05]  /*2520*/  BSYNC B0 ;  /* 0x0000000000007941 */ /* 0x000fea0003800000 */
.L_x_25638:
        /* <DEDUP_REMOVED lines=11> */
.L_x_25643:
[----:B------:R0:W-:Y:S01]  /*25e0*/  STG.E.U8 desc[UR36][R16.64], R3 ;  /* 0x0000000310007986 */ /* 0x0001e2000c101124 */
[----:B------:R-:W-:Y:S05]  /*25f0*/  BRA `(.L_x_25645) ;  /* 0x0000000c00707947 */ /* 0x000fea0003800000 */
.L_x_25642:
        /* <DEDUP_REMOVED lines=11> */
.L_x_25647:
[----:B------:R-:W-:-:S05]  /*26b0*/  PRMT R3, R3, 0x9910, RZ ;  /* 0x0000991003037816 */ /* 0x000fca00000000ff */
[----:B------:R0:W-:Y:S01]  /*26c0*/  STG.E desc[UR36][R16.64], R3 ;  /* 0x0000000310007986 */ /* 0x0001e2000c101924 */
[----:B------:R-:W-:Y:S05]  /*26d0*/  BRA `(.L_x_25645) ;  /* 0x0000000c00387947 */ /* 0x000fea0003800000 */
.L_x_25646:
[----:B------:R0:W-:Y:S01]  /*26e0*/  STG.E.U16 desc[UR36][R16.64], R3 ;  /* 0x0000000310007986 */ /* 0x0001e2000c101524 */
[----:B------:R-:W-:Y:S05]  /*26f0*/  BRA `(.L_x_25645) ;  /* 0x0000000c00307947 */ /* 0x000fea0003800000 */
.L_x_25641:
        /* <DEDUP_REMOVED lines=9> */
.L_x_25649:
[----:B------:R-:W0:Y:S02]  /*2790*/  I2F.S16 R0, R3 ;  /* 0x0000000300007306 */ /* 0x000e240000101400 */
[----:B0-----:R-:W-:-:S05]  /*27a0*/  F2FP.F16.F32.PACK_AB R0, RZ, R0 ;  /* 0x00000000ff00723e */ /* 0x001fca00000000ff */
[----:B------:R0:W-:Y:S01]  /*27b0*/  STG.E.U16 desc[UR36][R16.64], R0 ;  /* 0x0000000010007986 */ /* 0x0001e2000c101524 */
[----:B------:R-:W-:Y:S05]  /*27c0*/  BRA `(.L_x_25645) ;  /* 0x0000000800fc7947 */ /* 0x000fea0003800000 */
.L_x_25648:
        /* <DEDUP_REMOVED lines=10> */
.L_x_25651:
[----:B------:R-:W0:Y:S02]  /*2870*/  I2F.S16 R3, R3 ;  /* 0x0000000300037306 */ /* 0x000e240000101400 */
[----:B0-----:R-:W-:-:S04]  /*2880*/  F2FP.F16.F32.PACK_AB R3, RZ, R3 ;  /* 0x00000003ff03723e */ /* 0x001fc800000000ff */
[----:B------:R-:W-:-:S05]  /*2890*/  PRMT R3, R3, 0x5410, RZ ;  /* 0x0000541003037816 */ /* 0x000fca00000000ff */
[----:B------:R0:W-:Y:S01]  /*28a0*/  STG.E desc[UR36][R16.64], R3 ;  /* 0x0000000310007986 */ /* 0x0001e2000c101924 */
[----:B------:R-:W-:Y:S05]  /*28b0*/  BRA `(.L_x_25645) ;  /* 0x0000000800c07947 */ /* 0x000fea0003800000 */
.L_x_25650:
[----:B------:R-:W0:Y:S02]  /*28c0*/  I2F.F64.S16 R2, R3 ;  /* 0x0000000300027312 */ /* 0x000e240000101c00 */
[----:B0-----:R0:W-:Y:S01]  /*28d0*/  STG.E.64 desc[UR36][R16.64], R2 ;  /* 0x0000000210007986 */ /* 0x0011e2000c101b24 */
[----:B------:R-:W-:Y:S05]  /*28e0*/  BRA `(.L_x_25645) ;  /* 0x0000000800b47947 */ /* 0x000fea0003800000 */
.L_x_25640:
        /* <DEDUP_REMOVED lines=13> */
.L_x_25654:
[----:B------:R-:W0:Y:S01]  /*29c0*/  I2F.F64.S16 R4, R3 ;  /* 0x0000000300047312 */ /* 0x000e220000101c00 */
[----:B------:R-:W-:-:S05]  /*29d0*/  CS2R R6, SRZ ;  /* 0x0000000000067805 */ /* 0x000fca000001ff00 */
[----:B0-----:R0:W-:Y:S01]  /*29e0*/  STG.E.128 desc[UR36][R16.64], R4 ;  /* 0x0000000410007986 */ /* 0x0011e2000c101d24 */
[----:B------:R-:W-:Y:S05]  /*29f0*/  BRA `(.L_x_25645) ;  /* 0x0000000800707947 */ /* 0x000fea0003800000 */
.L_x_25653:
        /* <DEDUP_REMOVED lines=21> */
.L_x_25658:
[----:B------:R-:W-:Y:S05]  /*2b50*/  BSYNC B0 ;  /* 0x0000000000007941 */ /* 0x000fea0003800000 */
.L_x_25657:
[----:B------:R-:W-:-:S05]  /*2b60*/  LOP3.LUT R5, R0, R5, RZ, 0xfc, !PT ;  /* 0x0000000500057212 */ /* 0x000fca00078efcff */
[----:B------:R0:W-:Y:S01]  /*2b70*/  STG.E.U8 desc[UR36][R16.64], R5 ;  /* 0x0000000510007986 */ /* 0x0001e2000c101124 */
[----:B------:R-:W-:Y:S05]  /*2b80*/  BRA `(.L_x_25645) ;  /* 0x00000008000c7947 */ /* 0x000fea0003800000 */
.L_x_25656:
        /* <DEDUP_REMOVED lines=13> */
.L_x_25660:
[----:B------:R-:W-:Y:S01]  /*2c60*/  IMAD.MOV.U32 R0, RZ, RZ, 0x7f ;  /* 0x0000007fff007424 */ /* 0x000fe200078e00ff */
[----:B------:R-:W-:-:S04]  /*2c70*/  ISETP.GT.U32.AND P0, PT, R2, 0x7f800000, PT ;  /* 0x7f8000000200780c */ /* 0x000fc80003f04070 */
[----:B------:R-:W-:-:S09]  /*2c80*/  SEL R0, R0, 0x7c, P0 ;  /* 0x0000007c00007807 */ /* 0x000fd20000000000 */
.L_x_25661:
[----:B------:R-:W-:Y:S05]  /*2c90*/  BSYNC B0 ;  /* 0x0000000000007941 */ /* 0x000fea0003800000 */
.L_x_25659:
[----:B------:R-:W-:-:S04]  /*2ca0*/  LOP3.LUT R2, R3, 0x80000000, RZ, 0xc0, !PT ;  /* 0x8000000003027812 */ /* 0x000fc800078ec0ff */
[----:B------:R-:W-:-:S04]  /*2cb0*/  SHF.R.U32.HI R3, RZ, 0x18, R2 ;  /* 0x00000018ff037819 */ /* 0x000fc80000011602 */
[----:B------:R-:W-:-:S05]  /*2cc0*/  LOP3.LUT R3, R0, R3, RZ, 0xfc, !PT ;  /* 0x0000000300037212 */ /* 0x000fca00078efcff */
[----:B------:R0:W-:Y:S01]  /*2cd0*/  STG.E.U8 desc[UR36][R16.64], R3 ;  /* 0x0000000310007986 */ /* 0x0001e2000c101124 */
[----:B------:R-:W-:Y:S05]  /*2ce0*/  BRA `(.L_x_25645) ;  /* 0x0000000400b47947 */ /* 0x000fea0003800000 */
.L_x_25655:
[----:B------:R-:W0:Y:S02]  /*2cf0*/  I2F.S16 R0, R3 ;  /* 0x0000000300007306 */ /* 0x000e240000101400 */
[----:B0-----:R-:W-:-:S05]  /*2d00*/  F2FP.BF16.F32.PACK_AB R0, RZ, R0 ;  /* 0x00000000ff00723e */ /* 0x001fca00000010ff */
[----:B------:R0:W-:Y:S01]  /*2d10*/  STG.E.U16 desc[UR36][R16.64], R0 ;  /* 0x0000000010007986 */ /* 0x0001e2000c101524 */
[----:B------:R-:W-:Y:S05]  /*2d20*/  BRA `(.L_x_25645) ;  /* 0x0000000400a47947 */ /* 0x000fea0003800000 */
.L_x_25652:
        /* <DEDUP_REMOVED lines=10> */
.L_x_25664:
        /* <DEDUP_REMOVED lines=17> */
.L_x_25667:
[----:B------:R-:W-:-:S04]  /*2ee0*/  LOP3.LUT R2, R3, 0x80000000, RZ, 0xc0, !PT ;  /* 0x8000000003027812 */ /* 0x000fc800078ec0ff */
[----:B------:R-:W-:-:S04]  /*2ef0*/  SHF.R.U32.HI R3, RZ, 0x18, R2 ;  /* 0x00000018ff037819 */ /* 0x000fc80000011602 */
[----:B------:R-:W-:-:S04]  /*2f00*/  LOP3.LUT R0, R0, R3, RZ, 0xfc, !PT ;  /* 0x0000000300007212 */ /* 0x000fc800078efcff */
[----:B------:R-:W-:-:S07]  /*2f10*/  PRMT R8, R0, 0x7610, R8 ;  /* 0x0000761000087816 */ /* 0x000fce0000000008 */
.L_x_25666:
[----:B------:R-:W-:Y:S05]  /*2f20*/  BSYNC B0 ;  /* 0x0000000000007941 */ /* 0x000fea0003800000 */
.L_x_25665:
[----:B------:R0:W-:Y:S01]  /*2f30*/  STG.E.U8 desc[UR36][R16.64], R8 ;  /* 0x0000000810007986 */ /* 0x0001e2000c101124 */
[----:B------:R-:W-:Y:S05]  /*2f40*/  BRA `(.L_x_25645) ;  /* 0x00000004001c7947 */ /* 0x000fea0003800000 */
.L_x_25663:
        /* <DEDUP_REMOVED lines=17> */
.L_x_25670:
[----:B------:R-:W-:-:S04]  /*3060*/  LOP3.LUT R2, R3, 0x80000000, RZ, 0xc0, !PT ;  /* 0x8000000003027812 */ /* 0x000fc800078ec0ff */
[----:B------:R-:W-:-:S04]  /*3070*/  SHF.R.U32.HI R3, RZ, 0x18, R2 ;  /* 0x00000018ff037819 */ /* 0x000fc80000011602 */
[----:B------:R-:W-:-:S04]  /*3080*/  LOP3.LUT R0, R0, R3, RZ, 0xfc, !PT ;  /* 0x0000000300007212 */ /* 0x000fc800078efcff */
[----:B------:R-:W-:-:S07]  /*3090*/  PRMT R8, R0, 0x7610, R8 ;  /* 0x0000761000087816 */ /* 0x000fce0000000008 */
.L_x_25669:
[----:B------:R-:W-:Y:S05]  /*30a0*/  BSYNC B0 ;  /* 0x0000000000007941 */ /* 0x000fea0003800000 */
.L_x_25668:
[----:B------:R3:W-:Y:S01]  /*30b0*/  STG.E.U8 desc[UR36][R16.64], R8 ;  /* 0x0000000810007986 */ /* 0x0007e2000c101124 */
[----:B------:R-:W-:Y:S05]  /*30c0*/  BRA `(.L_x_25645) ;  /* 0x0000000000bc7947 */ /* 0x000fea0003800000 */
.L_x_25662:
        /* <DEDUP_REMOVED lines=23> */
.L_x_25644:
        /* <DEDUP_REMOVED lines=16> */
.L_x_25673:
[----:B------:R-:W-:Y:S05]  /*3340*/  BRA `(.L_x_25645) ;  /* 0x00000000001c7947 */ /* 0x000fea0003800000 */
.L_x_25672:
[----:B------:R-:W-:-:S05]  /*3350*/  PRMT R3, R3, 0x9910, RZ ;  /* 0x0000991003037816 */ /* 0x000fca00000000ff */
[----:B------:R-:W-:-:S05]  /*3360*/  IMAD.MOV.U32 R2, RZ, RZ, R3 ;  /* 0x000000ffff027224 */ /* 0x000fca00078e0003 */
[----:B------:R-:W-:-:S05]  /*3370*/  SHF.R.S32.HI R3, RZ, 0x1f, R2 ;  /* 0x0000001fff037819 */ /* 0x000fca0000011402 */
[----:B------:R2:W-:Y:S01]  /*3380*/  STG.E.64 desc[UR36][R16.64], R2 ;  /* 0x0000000210007986 */ /* 0x0005e2000c101b24 */
[----:B------:R-:W-:Y:S05]  /*3390*/  BRA `(.L_x_25645) ;  /* 0x0000000000087947 */ /* 0x000fea0003800000 */
.L_x_25671:
[----:B------:R-:W-:-:S05]  /*33a0*/  PRMT R3, R3, 0x9910, RZ ;  /* 0x0000991003037816 */ /* 0x000fca00000000ff */
[----:B------:R0:W-:Y:S02]  /*33b0*/  STG.E desc[UR36][R16.64], R3 ;  /* 0x0000000310007986 */ /* 0x0001e4000c101924 */
.L_x_25645:
[----:B------:R-:W-:-:S04]  /*33c0*/  IMAD R18, R23, 0x200, R18 ;  /* 0x0000020017127824 */ /* 0x000fc800078e0212 */
[----:B------:R-:W-:-:S07]  /*33d0*/  VIADD R19, R18, 0x80 ;  /* 0x0000008012137836 */ /* 0x000fce0000000000 */
.L_x_25603:
[----:B------:R-:W-:Y:S05]  /*33e0*/  BSYNC B6 ;  /* 0x0000000000067941 */ /* 0x000fea0003800000 */
.L_x_25602:
        /* <DEDUP_REMOVED lines=307> */
.L_x_25676:
        /* <DEDUP_REMOVED lines=20> */
.L_x_25680:
[----:B------:R1:W5:Y:S01]  /*4860*/  LDG.E.U8 R6, desc[UR36][R2.64] ;  /* 0x0000002402067981 */ /* 0x000362000c1e1100 */
[----:B------:R-:W-:Y:S05]  /*4870*/  BRA `(.L_x_25682) ;  /* 0x0000000c00547947 */ /* 0x000fea0003800000 */
.L_x_25679:
        /* <DEDUP_REMOVED lines=8> */
.L_x_25684:
[----:B------:R3:W5:Y:S01]  /*4900*/  LDG.E.U16 R6, desc[UR36][R2.64] ;  /* 0x0000002402067981 */ /* 0x000762000c1e1500 */
[----:B------:R-:W-:Y:S05]  /*4910*/  BRA `(.L_x_25682) ;  /* 0x0000000c002c7947 */ /* 0x000fea0003800000 */
.L_x_25683:
[----:B------:R2:W5:Y:S01]  /*4920*/  LDG.E.U16 R6, desc[UR36][R2.64] ;  /* 0x0000002402067981 */ /* 0x000562000c1e1500 */
[----:B------:R-:W-:Y:S05]  /*4930*/  BRA `(.L_x_25682) ;  /* 0x0000000c00247947 */ /* 0x000fea0003800000 */
.L_x_25678:
        /* <DEDUP_REMOVED lines=9> */
.L_x_25686:
[----:B------:R-:W2:Y:S02]  /*49d0*/  LDG.E.U16 R0, desc[UR36][R2.64] ;  /* 0x0000002402007981 */ /* 0x000ea4000c1e1500 */
[----:B--2---:R-:W-:-:S06]  /*49e0*/  HADD2.F32 R0, -RZ, R0.H0_H0 ;  /* 0x20000000ff007230 */ /* 0x004fcc0000004100 */
[----:B------:R-:W0:Y:S02]  /*49f0*/  F2I.FTZ.TRUNC.NTZ R0, R0 ;  /* 0x0000000000007305 */ /* 0x000e24000021f100 */
[----:B0-----:R-:W-:Y:S01]  /*4a00*/  PRMT R6, R0, 0x7610, R6 ;  /* 0x0000761000067816 */ /* 0x001fe20000000006 */
[----:B------:R-:W-:Y:S06]  /*4a10*/  BRA `(.L_x_25682) ;  /* 0x0000000800ec7947 */ /* 0x000fec0003800000 */
.L_x_25685:
        /* <DEDUP_REMOVED lines=9> */
.L_x_25688:
[----:B------:R-:W2:Y:S02]  /*4ab0*/  LDG.E.U16 R2, desc[UR36][R2.64] ;  /* 0x0000002402027981 */ /* 0x000ea4000c1e1500 */
[----:B--2---:R-:W-:-:S06]  /*4ac0*/  HADD2.F32 R0, -RZ, R2.H0_H0 ;  /* 0x20000002ff007230 */ /* 0x004fcc0000004100 */
[----:B------:R-:W0:Y:S02]  /*4ad0*/  F2I.FTZ.TRUNC.NTZ R0, R0 ;  /* 0x0000000000007305 */ /* 0x000e24000021f100 */
[----:B0-----:R-:W-:Y:S01]  /*4ae0*/  PRMT R6, R0, 0x7610, R6 ;  /* 0x0000761000067816 */ /* 0x001fe20000000006 */
[----:B------:R-:W-:Y:S06]  /*4af0*/  BRA `(.L_x_25682) ;  /* 0x0000000800b47947 */ /* 0x000fec0003800000 */
.L_x_25687:
[----:B------:R-:W2:Y:S02]  /*4b00*/  LDG.E.64 R2, desc[UR36][R2.64] ;  /* 0x0000002402027981 */ /* 0x000ea4000c1e1b00 */
[----:B--2---:R0:W1:Y:S01]  /*4b10*/  F2I.F64.TRUNC R6, R2 ;  /* 0x0000000200067311 */ /* 0x004062000030d100 */
[----:B------:R-:W-:Y:S05]  /*4b20*/  BRA `(.L_x_25682) ;  /* 0x0000000800a87947 */ /* 0x000fea0003800000 */
.L_x_25677:
        /* <DEDUP_REMOVED lines=12> */
.L_x_25691:
[----:B------:R-:W2:Y:S02]  /*4bf0*/  LDG.E.64 R2, desc[UR36][R2.64] ;  /* 0x0000002402027981 */ /* 0x000ea4000c1e1b00 */
[----:B--2---:R0:W1:Y:S01]  /*4c00*/  F2I.F64.TRUNC R6, R2 ;  /* 0x0000000200067311 */ /* 0x004062000030d100 */
[----:B------:R-:W-:Y:S05]  /*4c10*/  BRA `(.L_x_25682) ;  /* 0x00000008006c7947 */ /* 0x000fea0003800000 */
.L_x_25690:
        /* <DEDUP_REMOVED lines=28> */
.L_x_25693:
        /* <DEDUP_REMOVED lines=15> */
.L_x_25692:
[----:B------:R-:W2:Y:S02]  /*4ed0*/  LDG.E.U16 R0, desc[UR36][R2.64] ;  /* 0x0000002402007981 */ /* 0x000ea4000c1e1500 */
[----:B--2---:R-:W-:-:S06]  /*4ee0*/  IMAD.U32 R0, R0, 0x10000, RZ ;  /* 0x0001000000007824 */ /* 0x004fcc00078e00ff */
[----:B------:R-:W0:Y:S02]  /*4ef0*/  F2I.FTZ.TRUNC.NTZ R0, R0 ;  /* 0x0000000000007305 */ /* 0x000e24000021f100 */
[----:B0-----:R-:W-:Y:S01]  /*4f00*/  PRMT R6, R0, 0x7610, R6 ;  /* 0x0000761000067816 */ /* 0x001fe20000000006 */
[----:B------:R-:W-:Y:S06]  /*4f10*/  BRA `(.L_x_25682) ;  /* 0x0000000400ac7947 */ /* 0x000fec0003800000 */
.L_x_25689:
        /* <DEDUP_REMOVED lines=10> */
.L_x_25696:
        /* <DEDUP_REMOVED lines=21> */
.L_x_25700:
[----:B------:R-:W-:Y:S05]  /*5110*/  BSYNC B1 ;  /* 0x0000000000017941 */ /* 0x000fea0003800000 */
.L_x_25699:
[----:B------:R-:W-:Y:S01]  /*5120*/  LEA R3, R0, 0x3b800000, 0x17 ;  /* 0x3b80000000037811 */ /* 0x000fe200078eb8ff */
[----:B------:R-:W-:-:S05]  /*5130*/  IMAD.SHL.U32 R0, R2, 0x100000, RZ ;  /* 0x0010000002007824 */ /* 0x000fca00078e00ff */
[----:B------:R-:W-:-:S07]  /*5140*/  LOP3.LUT R0, R3, R0, R4, 0xfe, !PT ;  /* 0x0000000003007212 */ /* 0x000fce00078efe04 */
.L_x_25698:
[----:B------:R-:W-:Y:S05]  /*5150*/  BSYNC B0 ;  /* 0x0000000000007941 */ /* 0x000fea0003800000 */
.L_x_25697:
[----:B------:R-:W0:Y:S02]  /*5160*/  F2I.FTZ.TRUNC.NTZ R0, R0 ;  /* 0x0000000000007305 */ /* 0x000e24000021f100 */
[----:B0-----:R-:W-:Y:S01]  /*5170*/  PRMT R6, R0, 0x7610, R6 ;  /* 0x0000761000067816 */ /* 0x001fe20000000006 */
[----:B------:R-:W-:Y:S06]  /*5180*/  BRA `(.L_x_25682) ;  /* 0x0000000400107947 */ /* 0x000fec0003800000 */
.L_x_25695:
        /* <DEDUP_REMOVED lines=21> */
.L_x_25704:
[----:B------:R-:W-:Y:S05]  /*52e0*/  BSYNC B1 ;  /* 0x0000000000017941 */ /* 0x000fea0003800000 */
.L_x_25703:
[----:B------:R-:W-:Y:S01]  /*52f0*/  LEA R3, R0, 0x37800000, 0x17 ;  /* 0x3780000000037811 */ /* 0x000fe200078eb8ff */
[----:B------:R-:W-:-:S05]  /*5300*/  IMAD.SHL.U32 R0, R2, 0x200000, RZ ;  /* 0x0020000002007824 */ /* 0x000fca00078e00ff */
[----:B------:R-:W-:-:S07]  /*5310*/  LOP3.LUT R0, R3, R0, R4, 0xfe, !PT ;  /* 0x0000000003007212 */ /* 0x000fce00078efe04 */
.L_x_25702:
[----:B------:R-:W-:Y:S05]  /*5320*/  BSYNC B0 ;  /* 0x0000000000007941 */ /* 0x000fea0003800000 */
.L_x_25701:
[----:B------:R-:W0:Y:S02]  /*5330*/  F2I.FTZ.TRUNC.NTZ R0, R0 ;  /* 0x0000000000007305 */ /* 0x000e24000021f100 */
[----:B0-----:R-:W-:Y:S01]  /*5340*/  PRMT R6, R0, 0x7610, R6 ;  /* 0x0000761000067816 */ /* 0x001fe20000000006 */
[----:B------:R-:W-:Y:S06]  /*5350*/  BRA `(.L_x_25682) ;  /* 0x00000000009c7947 */ /* 0x000fec0003800000 */
.L_x_25694:
        /* <DEDUP_REMOVED lines=14> */
.L_x_25708:
[----:B------:R-:W-:Y:S05]  /*5440*/  BSYNC B0 ;  /* 0x0000000000007941 */ /* 0x000fea0003800000 */
.L_x_25707:
[----:B------:R-:W0:Y:S02]  /*5450*/  F2I.FTZ.TRUNC.NTZ R0, R0 ;  /* 0x0000000000007305 */ /* 0x000e24000021f100 */
[----:B0-----:R-:W-:Y:S01]  /*5460*/  PRMT R6, R0, 0x7610, R6 ;  /* 0x0000761000067816 */ /* 0x001fe20000000006 */
[----:B------:R-:W-:Y:S06]  /*5470*/  BRA `(.L_x_25682) ;  /* 0x0000000000547947 */ /* 0x000fec0003800000 */
.L_x_25681:
        /* <DEDUP_REMOVED lines=16> */
.L_x_25709:
[----:B------:R-:W-:Y:S01]  /*5580*/  PRMT R6, RZ, 0x7610, R6 ;  /* 0x00007610ff067816 */ /* 0x000fe20000000006 */
[----:B------:R-:W-:Y:S06]  /*5590*/  BRA `(.L_x_25682) ;  /* 0x00000000000c7947 */ /* 0x000fec0003800000 */
.L_x_25706:
[----:B------:R0:W5:Y:S01]  /*55a0*/  LDG.E.U16 R6, desc[UR36][R2.64] ;  /* 0x0000002402067981 */ /* 0x000162000c1e1500 */
[----:B------:R-:W-:Y:S05]  /*55b0*/  BRA `(.L_x_25682) ;  /* 0x0000000000047947 */ /* 0x000fea0003800000 */
.L_x_25705:
[----:B------:R0:W5:Y:S02]  /*55c0*/  LDG.E.U16 R6, desc[UR36][R2.64] ;  /* 0x0000002402067981 */ /* 0x000164000c1e1500 */
.L_x_25682:
[----:B------:R-:W2:Y:S01]  /*55d0*/  LDC.U16 R9, c[0x0][0x422] ;  /* 0x00010880ff097b82 */ /* 0x000ea20000000400 */
[----:B-1---5:R-:W-:Y:S01]  /*55e0*/  PRMT R5, R6, 0x9910, RZ ;  /* 0x0000991006057816 */ /* 0x022fe200000000ff */
[----:B------:R-:W-:Y:S03]  /*55f0*/  BSSY B0, `(.L_x_25710) ;  /* 0x000002c000007945 */ /* 0x000fe60003800000 */
[----:B------:R-:W-:Y:S02]  /*5600*/  IABS R7, R5 ;  /* 0x0000000500077213 */ /* 0x000fe40000000000 */
[C---:B--2---:R-:W-:Y:S02]  /*5610*/  PRMT R4, R9.reuse, 0x9910, RZ ;  /* 0x0000991009047816 */ /* 0x044fe400000000ff */
[----:B------:R-:W-:Y:S02]  /*5620*/  LOP3.LUT R6, R9, R6, RZ, 0x3c, !PT ;  /* 0x0000000609067212 */ /* 0x000fe400078e3cff */
[----:B------:R-:W-:-:S02]  /*5630*/  IABS R0, R4 ;  /* 0x0000000400007213 */ /* 0x000fc40000000000 */
[----:B------:R-:W-:Y:S02]  /*5640*/  IABS R10, R4 ;  /* 0x00000004000a7213 */ /* 0x000fe40000000000 */
[----:B------:R-:W1:Y:S01]  /*5650*/  I2F.RP R8, R0 ;  /* 0x0000000000087306 */ /* 0x000e620000209400 */
[----:B------:R-:W-:-:S04]  /*5660*/  PRMT R6, R6, 0x9910, RZ ;  /* 0x0000991006067816 */ /* 0x000fc800000000ff */
[----:B------:R-:W-:-:S03]  /*5670*/  ISETP.GT.AND P3, PT, R6, -0x1, PT ;  /* 0xffffffff0600780c */ /* 0x000fc60003f64270 */
[----:B-1----:R-:W0:Y:S02]  /*5680*/  MUFU.RCP R8, R8 ;  /* 0x0000000800087308 */ /* 0x002e240000001000 */
[----:B0--34-:R-:W-:-:S06]  /*5690*/  VIADD R2, R8, 0xffffffe ;  /* 0x0ffffffe08027836 */ /* 0x019fcc0000000000 */
[----:B------:R0:W1:Y:S02]  /*56a0*/  F2I.FTZ.U32.TRUNC.NTZ R3, R2 ;  /* 0x0000000200037305 */ /* 0x000064000021f000 */
[----:B0-----:R-:W-:Y:S02]  /*56b0*/  IMAD.MOV.U32 R2, RZ, RZ, RZ ;  /* 0x000000ffff027224 */ /* 0x001fe400078e00ff */
[----:B-1----:R-:W-:-:S04]  /*56c0*/  IMAD.MOV R11, RZ, RZ, -R3 ;  /* 0x000000ffff0b7224 */ /* 0x002fc800078e0a03 */
[----:B------:R-:W-:-:S04]  /*56d0*/  IMAD R11, R11, R0, RZ ;  /* 0x000000000b0b7224 */ /* 0x000fc800078e02ff */
[----:B------:R-:W-:-:S04]  /*56e0*/  IMAD.HI.U32 R8, R3, R11, R2 ;  /* 0x0000000b03087227 */ /* 0x000fc800078e0002 */
[----:B------:R-:W-:Y:S02]  /*56f0*/  IMAD.MOV R3, RZ, RZ, -R10 ;  /* 0x000000ffff037224 */ /* 0x000fe400078e0a0a */
[----:B------:R-:W-:Y:S01]  /*5700*/  IMAD.HI.U32 R2, R8, R7, RZ ;  /* 0x0000000708027227 */ /* 0x000fe200078e00ff */
[----:B------:R-:W0:Y:S03]  /*5710*/  LDC.U8 R10, c[0x0][0x424] ;  /* 0x00010900ff0a7b82 */ /* 0x000e260000000000 */
[----:B------:R-:W-:Y:S01]  /*5720*/  IMAD R3, R2, R3, R7 ;  /* 0x0000000302037224 */ /* 0x000fe200078e0207 */
[----:B------:R-:W-:-:S04]  /*5730*/  LOP3.LUT R7, R5, R4, RZ, 0x3c, !PT ;  /* 0x0000000405077212 */ /* 0x000fc800078e3cff */
[----:B------:R-:W-:Y:S02]  /*5740*/  ISETP.GT.U32.AND P2, PT, R0, R3, PT ;  /* 0x000000030000720c */ /* 0x000fe40003f44070 */
[----:B------:R-:W-:Y:S02]  /*5750*/  ISETP.GE.AND P0, PT, R7, RZ, PT ;  /* 0x000000ff0700720c */ /* 0x000fe40003f06270 */
[----:B------:R-:W-:-:S09]  /*5760*/  LOP3.LUT R7, RZ, R4, RZ, 0x33, !PT ;  /* 0x00000004ff077212 */ /* 0x000fd200078e33ff */
[----:B------:R-:W-:Y:S02]  /*5770*/  @!P2 IMAD.IADD R3, R3, 0x1, -R0 ;  /* 0x000000010303a824 */ /* 0x000fe400078e0a00 */
[----:B------:R-:W-:Y:S01]  /*5780*/  @!P2 VIADD R2, R2, 0x1 ;  /* 0x000000010202a836 */ /* 0x000fe20000000000 */
[----:B0-----:R-:W-:Y:S02]  /*5790*/  PRMT R8, R10, 0x9910, RZ ;  /* 0x000099100a087816 */ /* 0x001fe400000000ff */
[----:B------:R-:W-:Y:S02]  /*57a0*/  ISETP.GE.U32.AND P1, PT, R3, R0, PT ;  /* 0x000000000300720c */ /* 0x000fe40003f26070 */
[----:B------:R-:W-:-:S11]  /*57b0*/  ISETP.NE.AND P2, PT, R4, RZ, PT ;  /* 0x000000ff0400720c */ /* 0x000fd60003f45270 */
        /* <DEDUP_REMOVED lines=15> */
.L_x_25711:
[----:B------:R-:W-:Y:S05]  /*58b0*/  BSYNC B0 ;  /* 0x0000000000007941 */ /* 0x000fea0003800000 */
.L_x_25710:
        /* <DEDUP_REMOVED lines=11> */
.L_x_25715:
[----:B------:R4:W-:Y:S01]  /*5970*/  STG.E.U8 desc[UR36][R16.64], R9 ;  /* 0x0000000910007986 */ /* 0x0009e2000c101124 */
[----:B------:R-:W-:Y:S05]  /*5980*/  BRA `(.L_x_25717) ;  /* 0x0000000c00647947 */ /* 0x000fea0003800000 */
.L_x_25714:
        /* <DEDUP_REMOVED lines=10> */
.L_x_25719:
[----:B------:R-:W-:-:S05]  /*5a30*/  PRMT R3, R9, 0x9910, RZ ;  /* 0x0000991009037816 */ /* 0x000fca00000000ff */
[----:B------:R2:W-:Y:S01]  /*5a40*/  STG.E desc[UR36][R16.64], R3 ;  /* 0x0000000310007986 */ /* 0x0005e2000c101924 */
[----:B------:R-:W-:Y:S05]  /*5a50*/  BRA `(.L_x_25717) ;  /* 0x0000000c00307947 */ /* 0x000fea0003800000 */
.L_x_25718:
[----:B------:R0:W-:Y:S01]  /*5a60*/  STG.E.U16 desc[UR36][R16.64], R9 ;  /* 0x0000000910007986 */ /* 0x0001e2000c101524 */
[----:B------:R-:W-:Y:S05]  /*5a70*/  BRA `(.L_x_25717) ;  /* 0x0000000c00287947 */ /* 0x000fea0003800000 */
.L_x_25713:
        /* <DEDUP_REMOVED lines=9> */
.L_x_25721:
[----:B------:R-:W0:Y:S02]  /*5b10*/  I2F.S16 R0, R9 ;  /* 0x0000000900007306 */ /* 0x000e240000101400 */
[----:B0-----:R-:W-:-:S05]  /*5b20*/  F2FP.F16.F32.PACK_AB R0, RZ, R0 ;  /* 0x00000000ff00723e */ /* 0x001fca00000000ff */
[----:B------:R0:W-:Y:S01]  /*5b30*/  STG.E.U16 desc[UR36][R16.64], R0 ;  /* 0x0000000010007986 */ /* 0x0001e2000c101524 */
[----:B------:R-:W-:Y:S05]  /*5b40*/  BRA `(.L_x_25717) ;  /* 0x0000000800f47947 */ /* 0x000fea0003800000 */
.L_x_25720:
        /* <DEDUP_REMOVED lines=10> */
.L_x_25723:
[----:B------:R-:W0:Y:S02]  /*5bf0*/  I2F.S16 R9, R9 ;  /* 0x0000000900097306 */ /* 0x000e240000101400 */
[----:B0-----:R-:W-:-:S04]  /*5c00*/  F2FP.F16.F32.PACK_AB R3, RZ, R9 ;  /* 0x00000009ff03723e */ /* 0x001fc800000000ff */
[----:B------:R-:W-:-:S05]  /*5c10*/  PRMT R3, R3, 0x5410, RZ ;  /* 0x0000541003037816 */ /* 0x000fca00000000ff */
[----:B------:R0:W-:Y:S01]  /*5c20*/  STG.E desc[UR36][R16.64], R3 ;  /* 0x0000000310007986 */ /* 0x0001e2000c101924 */
[----:B------:R-:W-:Y:S05]  /*5c30*/  BRA `(.L_x_25717) ;  /* 0x0000000800b87947 */ /* 0x000fea0003800000 */
.L_x_25722:
[----:B------:R-:W0:Y:S02]  /*5c40*/  I2F.F64.S16 R2, R9 ;  /* 0x0000000900027312 */ /* 0x000e240000101c00 */
[----:B0-----:R0:W-:Y:S01]  /*5c50*/  STG.E.64 desc[UR36][R16.64], R2 ;  /* 0x0000000210007986 */ /* 0x0011e2000c101b24 */
[----:B------:R-:W-:Y:S05]  /*5c60*/  BRA `(.L_x_25717) ;  /* 0x0000000800ac7947 */ /* 0x000fea0003800000 */
.L_x_25712:
        /* <DEDUP_REMOVED lines=13> */
.L_x_25726:
[----:B------:R-:W0:Y:S01]  /*5d40*/  I2F.F64.S16 R4, R9 ;  /* 0x0000000900047312 */ /* 0x000e220000101c00 */
[----:B------:R-:W-:-:S05]  /*5d50*/  CS2R R6, SRZ ;  /* 0x0000000000067805 */ /* 0x000fca000001ff00 */
[----:B0-----:R0:W-:Y:S01]  /*5d60*/  STG.E.128 desc[UR36][R16.64], R4 ;  /* 0x0000000410007986 */ /* 0x0011e2000c101d24 */
[----:B------:R-:W-:Y:S05]  /*5d70*/  BRA `(.L_x_25717) ;  /* 0x0000000800687947 */ /* 0x000fea0003800000 */
.L_x_25725:
        /* <DEDUP_REMOVED lines=21> */
.L_x_25730:
[----:B------:R-:W-:Y:S05]  /*5ed0*/  BSYNC B0 ;  /* 0x0000000000007941 */ /* 0x000fea0003800000 */
.L_x_25729:
[----:B------:R-:W-:-:S05]  /*5ee0*/  LOP3.LUT R3, R0, R3, RZ, 0xfc, !PT ;  /* 0x0000000300037212 */ /* 0x000fca00078efcff */
[----:B------:R0:W-:Y:S01]  /*5ef0*/  STG.E.U8 desc[UR36][R16.64], R3 ;  /* 0x0000000310007986 */ /* 0x0001e2000c101124 */
[----:B------:R-:W-:Y:S05]  /*5f00*/  BRA `(.L_x_25717) ;  /* 0x0000000800047947 */ /* 0x000fea0003800000 */
.L_x_25728:
        /* <DEDUP_REMOVED lines=13> */
.L_x_25732:
[----:B------:R-:W-:Y:S01]  /*5fe0*/  IMAD.MOV.U32 R0, RZ, RZ, 0x7f ;  /* 0x0000007fff007424 */ /* 0x000fe200078e00ff */
[----:B------:R-:W-:-:S04]  /*5ff0*/  ISETP.GT.U32.AND P0, PT, R2, 0x7f800000, PT ;  /* 0x7f8000000200780c */ /* 0x000fc80003f04070 */
[----:B------:R-:W-:-:S09]  /*6000*/  SEL R0, R0, 0x7c, P0 ;  /* 0x0000007c00007807 */ /* 0x000fd20000000000 */
.L_x_25733:
[----:B------:R-:W-:Y:S05]  /*6010*/  BSYNC B0 ;  /* 0x0000000000007941 */ /* 0x000fea0003800000 */
.L_x_25731:
[----:B------:R-:W-:-:S04]  /*6020*/  LOP3.LUT R2, R9, 0x80000000, RZ, 0xc0, !PT ;  /* 0x8000000009027812 */ /* 0x000fc800078ec0ff */
[----:B------:R-:W-:-:S04]  /*6030*/  SHF.R.U32.HI R3, RZ, 0x18, R2 ;  /* 0x00000018ff037819 */ /* 0x000fc80000011602 */
[----:B------:R-:W-:-:S05]  /*6040*/  LOP3.LUT R3, R0, R3, RZ, 0xfc, !PT ;  /* 0x0000000300037212 */ /* 0x000fca00078efcff */
[----:B------:R0:W-:Y:S01]  /*6050*/  STG.E.U8 desc[UR36][R16.64], R3 ;  /* 0x0000000310007986 */ /* 0x0001e2000c101124 */
[----:B------:R-:W-:Y:S05]  /*6060*/  BRA `(.L_x_25717) ;  /* 0x0000000400ac7947 */ /* 0x000fea0003800000 */
.L_x_25727:
[----:B------:R-:W0:Y:S02]  /*6070*/  I2F.S16 R0, R9 ;  /* 0x0000000900007306 */ /* 0x000e240000101400 */
[----:B0-----:R-:W-:-:S05]  /*6080*/  F2FP.BF16.F32.PACK_AB R0, RZ, R0 ;  /* 0x00000000ff00723e */ /* 0x001fca00000010ff */
[----:B------:R0:W-:Y:S01]  /*6090*/  STG.E.U16 desc[UR36][R16.64], R0 ;  /* 0x0000000010007986 */ /* 0x0001e2000c101524 */
[----:B------:R-:W-:Y:S05]  /*60a0*/  BRA `(.L_x_25717) ;  /* 0x00000004009c7947 */ /* 0x000fea0003800000 */
.L_x_25724:
        /* <DEDUP_REMOVED lines=10> */
.L_x_25736:
        /* <DEDUP_REMOVED lines=17> */
.L_x_25739:
[----:B------:R-:W-:-:S04]  /*6260*/  LOP3.LUT R2, R9, 0x80000000, RZ, 0xc0, !PT ;  /* 0x8000000009027812 */ /* 0x000fc800078ec0ff */
[----:B------:R-:W-:-:S04]  /*6270*/  SHF.R.U32.HI R3, RZ, 0x18, R2 ;  /* 0x00000018ff037819 */ /* 0x000fc80000011602 */
[----:B------:R-:W-:-:S04]  /*6280*/  LOP3.LUT R0, R0, R3, RZ, 0xfc, !PT ;  /* 0x0000000300007212 */ /* 0x000fc800078efcff */
[----:B------:R-:W-:-:S07]  /*6290*/  PRMT R8, R0, 0x7610, R8 ;  /* 0x0000761000087816 */ /* 0x000fce0000000008 */
.L_x_25738:
[----:B------:R-:W-:Y:S05]  /*62a0*/  BSYNC B0 ;  /* 0x0000000000007941 */ /* 0x000fea0003800000 */
.L_x_25737:
[----:B------:R0:W-:Y:S01]  /*62b0*/  STG.E.U8 desc[UR36][R16.64], R8 ;  /* 0x0000000810007986 */ /* 0x0001e2000c101124 */
[----:B------:R-:W-:Y:S05]  /*62c0*/  BRA `(.L_x_25717) ;  /* 0x0000000400147947 */ /* 0x000fea0003800000 */
.L_x_25735:
        /* <DEDUP_REMOVED lines=17> */
.L_x_25742:
[----:B------:R-:W-:-:S04]  /*63e0*/  LOP3.LUT R2, R9, 0x80000000, RZ, 0xc0, !PT ;  /* 0x8000000009027812 */ /* 0x000fc800078ec0ff */
[----:B------:R-:W-:-:S04]  /*63f0*/  SHF.R.U32.HI R3, RZ, 0x18, R2 ;  /* 0x00000018ff037819 */ /* 0x000fc80000011602 */
[----:B------:R-:W-:-:S04]  /*6400*/  LOP3.LUT R0, R0, R3, RZ, 0xfc, !PT ;  /* 0x0000000300007212 */ /* 0x000fc800078efcff */
[----:B------:R-:W-:-:S07]  /*6410*/  PRMT R8, R0, 0x7610, R8 ;  /* 0x0000761000087816 */ /* 0x000fce0000000008 */
.L_x_25741:
[----:B------:R-:W-:Y:S05]  /*6420*/  BSYNC B0 ;  /* 0x0000000000007941 */ /* 0x000fea0003800000 */
.L_x_25740:
[----:B------:R0:W-:Y:S01]  /*6430*/  STG.E.U8 desc[UR36][R16.64], R8 ;  /* 0x0000000810007986 */ /* 0x0001e2000c101124 */
[----:B------:R-:W-:Y:S05]  /*6440*/  BRA `(.L_x_25717) ;  /* 0x0000000000b47947 */ /* 0x000fea0003800000 */
.L_x_25734:
        /* <DEDUP_REMOVED lines=22> */
.L_x_25716:
        /* <DEDUP_REMOVED lines=16> */
.L_x_25745:
[----:B------:R-:W-:Y:S05]  /*66b0*/  BRA `(.L_x_25717) ;  /* 0x0000000000187947 */ /* 0x000fea0003800000 */
.L_x_25744:
[----:B------:R-:W-:-:S04]  /*66c0*/  PRMT R2, R9, 0x9910, RZ ;  /* 0x0000991009027816 */ /* 0x000fc800000000ff */
[----:B------:R-:W-:-:S05]  /*66d0*/  SHF.R.S32.HI R3, RZ, 0x1f, R2 ;  /* 0x0000001fff037819 */ /* 0x000fca0000011402 */
[----:B------:R0:W-:Y:S01]  /*66e0*/  STG.E.64 desc[UR36][R16.64], R2 ;  /* 0x0000000210007986 */ /* 0x0001e2000c101b24 */
[----:B------:R-:W-:Y:S05]  /*66f0*/  BRA `(.L_x_25717) ;  /* 0x0000000000087947 */ /* 0x000fea0003800000 */
.L_x_25743:
[----:B------:R-:W-:-:S05]  /*6700*/  PRMT R3, R9, 0x9910, RZ ;  /* 0x0000991009037816 */ /* 0x000fca00000000ff */
[----:B------:R0:W-:Y:S02]  /*6710*/  STG.E desc[UR36][R16.64], R3 ;  /* 0x0000000310007986 */ /* 0x0001e4000c101924 */
.L_x_25717:
[----:B------:R-:W-:-:S07]  /*6720*/  VIADD R19, R19, 0x80 ;  /* 0x0000008013137836 */ /* 0x000fce0000000000 */
.L_x_25675:
[----:B------:R-:W-:Y:S05]  /*6730*/  BSYNC B6 ;  /* 0x0000000000067941 */ /* 0x000fea0003800000 */
.L_x_25674:
        /* <DEDUP_REMOVED lines=307> */
.L_x_25748:
        /* <DEDUP_REMOVED lines=20> */
.L_x_25752:
[----:B------:R3:W5:Y:S01]  /*7bb0*/  LDG.E.U8 R6, desc[UR36][R2.64] ;  /* 0x0000002402067981 */ /* 0x000762000c1e1100 */
[----:B------:R-:W-:Y:S05]  /*7bc0*/  BRA `(.L_x_25754) ;  /* 0x0000000c00547947 */ /* 0x000fea0003800000 */
.L_x_25751:
        /* <DEDUP_REMOVED lines=8> */
.L_x_25756:
[----:B------:R2:W5:Y:S01]  /*7c50*/  LDG.E.U16 R6, desc[UR36][R2.64] ;  /* 0x0000002402067981 */ /* 0x000562000c1e1500 */
[----:B------:R-:W-:Y:S05]  /*7c60*/  BRA `(.L_x_25754) ;  /* 0x0000000c002c7947 */ /* 0x000fea0003800000 */
.L_x_25755:
[----:B------:R0:W5:Y:S01]  /*7c70*/  LDG.E.U16 R6, desc[UR36][R2.64] ;  /* 0x0000002402067981 */ /* 0x000162000c1e1500 */
[----:B------:R-:W-:Y:S05]  /*7c80*/  BRA `(.L_x_25754) ;  /* 0x0000000c00247947 */ /* 0x000fea0003800000 */
.L_x_25750:
        /* <DEDUP_REMOVED lines=9> */
.L_x_25758:
[----:B------:R-:W2:Y:S02]  /*7d20*/  LDG.E.U16 R0, desc[UR36][R2.64] ;  /* 0x0000002402007981 */ /* 0x000ea4000c1e1500 */
[----:B--2---:R-:W-:-:S06]  /*7d30*/  HADD2.F32 R0, -RZ, R0.H0_H0 ;  /* 0x20000000ff007230 */ /* 0x004fcc0000004100 */
[----:B------:R-:W0:Y:S02]  /*7d40*/  F2I.FTZ.TRUNC.NTZ R0, R0 ;  /* 0x0000000000007305 */ /* 0x000e24000021f100 */
[----:B0-----:R-:W-:Y:S01]  /*7d50*/  PRMT R6, R0, 0x7610, R6 ;  /* 0x0000761000067816 */ /* 0x001fe20000000006 */
[----:B------:R-:W-:Y:S06]  /*7d60*/  BRA `(.L_x_25754) ;  /* 0x0000000800ec7947 */ /* 0x000fec0003800000 */
.L_x_25757:
        /* <DEDUP_REMOVED lines=9> */
.L_x_25760:
[----:B------:R-:W2:Y:S02]  /*7e00*/  LDG.E.U16 R2, desc[UR36][R2.64] ;  /* 0x0000002402027981 */ /* 0x000ea4000c1e1500 */
[----:B--2---:R-:W-:-:S06]  /*7e10*/  HADD2.F32 R0, -RZ, R2.H0_H0 ;  /* 0x20000002ff007230 */ /* 0x004fcc0000004100 */
[----:B------:R-:W0:Y:S02]  /*7e20*/  F2I.FTZ.TRUNC.NTZ R0, R0 ;  /* 0x0000000000007305 */ /* 0x000e24000021f100 */
[----:B0-----:R-:W-:Y:S01]  /*7e30*/  PRMT R6, R0, 0x7610, R6 ;  /* 0x0000761000067816 */ /* 0x001fe20000000006 */
[----:B------:R-:W-:Y:S06]  /*7e40*/  BRA `(.L_x_25754) ;  /* 0x0000000800b47947 */ /* 0x000fec0003800000 */
.L_x_25759:
[----:B------:R-:W2:Y:S02]  /*7e50*/  LDG.E.64 R2, desc[UR36][R2.64] ;  /* 0x0000002402027981 */ /* 0x000ea4000c1e1b00 */
[----:B--2---:R0:W1:Y:S01]  /*7e60*/  F2I.F64.TRUNC R6, R2 ;  /* 0x0000000200067311 */ /* 0x004062000030d100 */
[----:B------:R-:W-:Y:S05]  /*7e70*/  BRA `(.L_x_25754) ;  /* 0x0000000800a87947 */ /* 0x000fea0003800000 */
.L_x_25749:
        /* <DEDUP_REMOVED lines=12> */
.L_x_25763:
[----:B------:R-:W2:Y:S02]  /*7f40*/  LDG.E.64 R2, desc[UR36][R2.64] ;  /* 0x0000002402027981 */ /* 0x000ea4000c1e1b00 */
[----:B--2---:R0:W1:Y:S01]  /*7f50*/  F2I.F64.TRUNC R6, R2 ;  /* 0x0000000200067311 */ /* 0x004062000030d100 */
[----:B------:R-:W-:Y:S05]  /*7f60*/  BRA `(.L_x_25754) ;  /* 0x00000008006c7947 */ /* 0x000fea0003800000 */
.L_x_25762:
        /* <DEDUP_REMOVED lines=28> */
.L_x_25765:
        /* <DEDUP_REMOVED lines=15> */
.L_x_25764:
[----:B------:R-:W2:Y:S02]  /*8220*/  LDG.E.U16 R0, desc[UR36][R2.64] ;  /* 0x0000002402007981 */ /* 0x000ea4000c1e1500 */
[----:B--2---:R-:W-:-:S06]  /*8230*/  IMAD.U32 R0, R0, 0x10000, RZ ;  /* 0x0001000000007824 */ /* 0x004fcc00078e00ff */
[----:B------:R-:W0:Y:S02]  /*8240*/  F2I.FTZ.TRUNC.NTZ R0, R0 ;  /* 0x0000000000007305 */ /* 0x000e24000021f100 */
[----:B0-----:R-:W-:Y:S01]  /*8250*/  PRMT R6, R0, 0x7610, R6 ;  /* 0x0000761000067816 */ /* 0x001fe20000000006 */
[----:B------:R-:W-:Y:S06]  /*8260*/  BRA `(.L_x_25754) ;  /* 0x0000000400ac7947 */ /* 0x000fec0003800000 */
.L_x_25761:
        /* <DEDUP_REMOVED lines=10> */
.L_x_25768:
        /* <DEDUP_REMOVED lines=21> */
.L_x_25772:
[----:B------:R-:W-:Y:S05]  /*8460*/  BSYNC B1 ;  /* 0x0000000000017941 */ /* 0x000fea0003800000 */
.L_x_25771:
[----:B------:R-:W-:Y:S01]  /*8470*/  LEA R3, R0, 0x3b800000, 0x17 ;  /* 0x3b80000000037811 */ /* 0x000fe200078eb8ff */
[----:B------:R-:W-:-:S05]  /*8480*/  IMAD.SHL.U32 R0, R2, 0x100000, RZ ;  /* 0x0010000002007824 */ /* 0x000fca00078e00ff */
[----:B------:R-:W-:-:S07]  /*8490*/  LOP3.LUT R0, R3, R0, R4, 0xfe, !PT ;  /* 0x0000000003007212 */ /* 0x000fce00078efe04 */
.L_x_25770:
[----:B------:R-:W-:Y:S05]  /*84a0*/  BSYNC B0 ;  /* 0x0000000000007941 */ /* 0x000fea0003800000 */
.L_x_25769:
[----:B------:R-:W0:Y:S02]  /*84b0*/  F2I.FTZ.TRUNC.NTZ R0, R0 ;  /* 0x0000000000007305 */ /* 0x000e24000021f100 */
[----:B0-----:R-:W-:Y:S01]  /*84c0*/  PRMT R6, R0, 0x7610, R6 ;  /* 0x0000761000067816 */ /* 0x001fe20000000006 */
[----:B------:R-:W-:Y:S06]  /*84d0*/  BRA `(.L_x_25754) ;  /* 0x0000000400107947 */ /* 0x000fec0003800000 */
.L_x_25767:
        /* <DEDUP_REMOVED lines=21> */
.L_x_25776:
[----:B------:R-:W-:Y:S05]  /*8630*/  BSYNC B1 ;  /* 0x0000000000017941 */ /* 0x000fea0003800000 */
.L_x_25775:
[----:B------:R-:W-:Y:S01]  /*8640*/  LEA R3, R0, 0x37800000, 0x17 ;  /* 0x3780000000037811 */ /* 0x000fe200078eb8ff */
[----:B------:R-:W-:-:S05]  /*8650*/  IMAD.SHL.U32 R0, R2, 0x200000, RZ ;  /* 0x0020000002007824 */ /* 0x000fca00078e00ff */
[----:B------:R-:W-:-:S07]  /*8660*/  LOP3.LUT R0, R3, R0, R4, 0xfe, !PT ;  /* 0x0000000003007212 */ /* 0x000fce00078efe04 */
.L_x_25774:
[----:B------:R-:W-:Y:S05]  /*8670*/  BSYNC B0 ;  /* 0x0000000000007941 */ /* 0x000fea0003800000 */
.L_x_25773:
[----:B------:R-:W0:Y:S02]  /*8680*/  F2I.FTZ.TRUNC.NTZ R0, R0 ;  /* 0x0000000000007305 */ /* 0x000e24000021f100 */
[----:B0-----:R-:W-:Y:S01]  /*8690*/  PRMT R6, R0, 0x7610, R6 ;  /* 0x0000761000067816 */ /* 0x001fe20000000006 */
[----:B------:R-:W-:Y:S06]  /*86a0*/  BRA `(.L_x_25754) ;  /* 0x00000000009c7947 */ /* 0x000fec0003800000 */
.L_x_25766:
        /* <DEDUP_REMOVED lines=14> */
.L_x_25780:
[----:B------:R-:W-:Y:S05]  /*8790*/  BSYNC B0 ;  /* 0x0000000000007941 */ /* 0x000fea0003800000 */
.L_x_25779:
[----:B------:R-:W0:Y:S02]  /*87a0*/  F2I.FTZ.TRUNC.NTZ R0, R0 ;  /* 0x0000000000007305 */ /* 0x000e24000021f100 */
[----:B0-----:R-:W-:Y:S01]  /*87b0*/  PRMT R6, R0, 0x7610, R6 ;  /* 0x0000761000067816 */ /* 0x001fe20000000006 */
[----:B------:R-:W-:Y:S06]  /*87c0*/  BRA `(.L_x_25754) ;  /* 0x0000000000547947 */ /* 0x000fec0003800000 */
.L_x_25753:
        /* <DEDUP_REMOVED lines=16> */
.L_x_25781:
[----:B------:R-:W-:Y:S01]  /*88d0*/  PRMT R6, RZ, 0x7610, R6 ;  /* 0x00007610ff067816 */ /* 0x000fe20000000006 */
[----:B------:R-:W-:Y:S06]  /*88e0*/  BRA `(.L_x_25754) ;  /* 0x00000000000c7947 */ /* 0x000fec0003800000 */
.L_x_25778:
[----:B------:R0:W5:Y:S01]  /*88f0*/  LDG.E.U16 R6, desc[UR36][R2.64] ;  /* 0x0000002402067981 */ /* 0x000162000c1e1500 */
[----:B------:R-:W-:Y:S05]  /*8900*/  BRA `(.L_x_25754) ;  /* 0x0000000000047947 */ /* 0x000fea0003800000 */
.L_x_25777:
[----:B------:R0:W5:Y:S02]  /*8910*/  LDG.E.U16 R6, desc[UR36][R2.64] ;  /* 0x0000002402067981 */ /* 0x000164000c1e1500 */
.L_x_25754:
        /* <DEDUP_REMOVED lines=46> */
.L_x_25783:
[----:B------:R-:W-:Y:S05]  /*8c00*/  BSYNC B0 ;  /* 0x0000000000007941 */ /* 0x000fea0003800000 */
.L_x_25782:
        /* <DEDUP_REMOVED lines=11> */
.L_x_25787:
[----:B------:R0:W-:Y:S01]  /*8cc0*/  STG.E.U8 desc[UR36][R16.64], R9 ;  /* 0x0000000910007986 */ /* 0x0001e2000c101124 */
[----:B------:R-:W-:Y:S05]  /*8cd0*/  BRA `(.L_x_25789) ;  /* 0x0000000c00647947 */ /* 0x000fea0003800000 */
.L_x_25786:
        /* <DEDUP_REMOVED lines=10> */
.L_x_25791:
[----:B------:R-:W-:-:S05]  /*8d80*/  PRMT R3, R9, 0x9910, RZ ;  /* 0x0000991009037816 */ /* 0x000fca00000000ff */
[----:B------:R0:W-:Y:S01]  /*8d90*/  STG.E desc[UR36][R16.64], R3 ;  /* 0x0000000310007986 */ /* 0x0001e2000c101924 */
[----:B------:R-:W-:Y:S05]  /*8da0*/  BRA `(.L_x_25789) ;  /* 0x0000000c00307947 */ /* 0x000fea0003800000 */
.L_x_25790:
[----:B------:R0:W-:Y:S01]  /*8db0*/  STG.E.U16 desc[UR36][R16.64], R9 ;  /* 0x0000000910007986 */ /* 0x0001e2000c101524 */
[----:B------:R-:W-:Y:S05]  /*8dc0*/  BRA `(.L_x_25789) ;  /* 0x0000000c00287947 */ /* 0x000fea0003800000 */
.L_x_25785:
        /* <DEDUP_REMOVED lines=9> */
.L_x_25793:
[----:B------:R-:W0:Y:S02]  /*8e60*/  I2F.S16 R0, R9 ;  /* 0x0000000900007306 */ /* 0x000e240000101400 */
[----:B0-----:R-:W-:-:S05]  /*8e70*/  F2FP.F16.F32.PACK_AB R0, RZ, R0 ;  /* 0x00000000ff00723e */ /* 0x001fca00000000ff */
[----:B------:R0:W-:Y:S01]  /*8e80*/  STG.E.U16 desc[UR36][R16.64], R0 ;  /* 0x0000000010007986 */ /* 0x0001e2000c101524 */
[----:B------:R-:W-:Y:S05]  /*8e90*/  BRA `(.L_x_25789) ;  /* 0x0000000800f47947 */ /* 0x000fea0003800000 */
.L_x_25792:
        /* <DEDUP_REMOVED lines=10> */
.L_x_25795:
[----:B------:R-:W0:Y:S02]  /*8f40*/  I2F.S16 R9, R9 ;  /* 0x0000000900097306 */ /* 0x000e240000101400 */
[----:B0-----:R-:W-:-:S04]  /*8f50*/  F2FP.F16.F32.PACK_AB R3, RZ, R9 ;  /* 0x00000009ff03723e */ /* 0x001fc800000000ff */
[----:B------:R-:W-:-:S05]  /*8f60*/  PRMT R3, R3, 0x5410, RZ ;  /* 0x0000541003037816 */ /* 0x000fca00000000ff */
[----:B------:R0:W-:Y:S01]  /*8f70*/  STG.E desc[UR36][R16.64], R3 ;  /* 0x0000000310007986 */ /* 0x0001e2000c101924 */
[----:B------:R-:W-:Y:S05]  /*8f80*/  BRA `(.L_x_25789) ;  /* 0x0000000800b87947 */ /* 0x000fea0003800000 */
.L_x_25794:
[----:B------:R-:W0:Y:S02]  /*8f90*/  I2F.F64.S16 R2, R9 ;  /* 0x0000000900027312 */ /* 0x000e240000101c00 */
[----:B0-----:R0:W-:Y:S01]  /*8fa0*/  STG.E.64 desc[UR36][R16.64], R2 ;  /* 0x0000000210007986 */ /* 0x0011e2000c101b24 */
[----:B------:R-:W-:Y:S05]  /*8fb0*/  BRA `(.L_x_25789) ;  /* 0x0000000800ac7947 */ /* 0x000fea0003800000 */
.L_x_25784:
        /* <DEDUP_REMOVED lines=13> */
.L_x_25798:
[----:B------:R-:W0:Y:S01]  /*9090*/  I2F.F64.S16 R4, R9 ;  /* 0x0000000900047312 */ /* 0x000e220000101c00 */
[----:B------:R-:W-:-:S05]  /*90a0*/  CS2R R6, SRZ ;  /* 0x0000000000067805 */ /* 0x000fca000001ff00 */
[----:B0-----:R0:W-:Y:S01]  /*90b0*/  STG.E.128 desc[UR36][R16.64], R4 ;  /* 0x0000000410007986 */ /* 0x0011e2000c101d24 */
[----:B------:R-:W-:Y:S05]  /*90c0*/  BRA `(.L_x_25789) ;  /* 0x0000000800687947 */ /* 0x000fea0003800000 */
.L_x_25797:
        /* <DEDUP_REMOVED lines=21> */
.L_x_25802:
[----:B------:R-:W-:Y:S05]  /*9220*/  BSYNC B0 ;  /* 0x0000000000007941 */ /* 0x000fea0003800000 */
.L_x_25801:
[----:B------:R-:W-:-:S05]  /*9230*/  LOP3.LUT R3, R0, R3, RZ, 0xfc, !PT ;  /* 0x0000000300037212 */ /* 0x000fca00078efcff */
[----:B------:R0:W-:Y:S01]  /*9240*/  STG.E.U8 desc[UR36][R16.64], R3 ;  /* 0x0000000310007986 */ /* 0x0001e2000c101124 */
[----:B------:R-:W-:Y:S05]  /*9250*/  BRA `(.L_x_25789) ;  /* 0x0000000800047947 */ /* 0x000fea0003800000 */
.L_x_25800:
        /* <DEDUP_REMOVED lines=13> */
.L_x_25804:
[----:B------:R-:W-:Y:S01]  /*9330*/  IMAD.MOV.U32 R0, RZ, RZ, 0x7f ;  /* 0x0000007fff007424 */ /* 0x000fe200078e00ff */
[----:B------:R-:W-:-:S04]  /*9340*/  ISETP.GT.U32.AND P0, PT, R2, 0x7f800000, PT ;  /* 0x7f8000000200780c */ /* 0x000fc80003f04070 */
[----:B------:R-:W-:-:S09]  /*9350*/  SEL R0, R0, 0x7c, P0 ;  /* 0x0000007c00007807 */ /* 0x000fd20000000000 */
.L_x_25805:
[----:B------:R-:W-:Y:S05]  /*9360*/  BSYNC B0 ;  /* 0x0000000000007941 */ /* 0x000fea0003800000 */
.L_x_25803:
[----:B------:R-:W-:-:S04]  /*9370*/  LOP3.LUT R2, R9, 0x80000000, RZ, 0xc0, !PT ;  /* 0x8000000009027812 */ /* 0x000fc800078ec0ff */
[----:B------:R-:W-:-:S04]  /*9380*/  SHF.R.U32.HI R3, RZ, 0x18, R2 ;  /* 0x00000018ff037819 */ /* 0x000fc80000011602 */
[----:B------:R-:W-:-:S05]  /*9390*/  LOP3.LUT R3, R0, R3, RZ, 0xfc, !PT ;  /* 0x0000000300037212 */ /* 0x000fca00078efcff */
[----:B------:R0:W-:Y:S01]  /*93a0*/  STG.E.U8 desc[UR36][R16.64], R3 ;  /* 0x0000000310007986 */ /* 0x0001e2000c101124 */
[----:B------:R-:W-:Y:S05]  /*93b0*/  BRA `(.L_x_25789) ;  /* 0x0000000400ac7947 */ /* 0x000fea0003800000 */
.L_x_25799:
[----:B------:R-:W0:Y:S02]  /*93c0*/  I2F.S16 R0, R9 ;  /* 0x0000000900007306 */ /* 0x000e240000101400 */
[----:B0-----:R-:W-:-:S05]  /*93d0*/  F2FP.BF16.F32.PACK_AB R0, RZ, R0 ;  /* 0x00000000ff00723e */ /* 0x001fca00000010ff */
[----:B------:R0:W-:Y:S01]  /*93e0*/  STG.E.U16 desc[UR36][R16.64], R0 ;  /* 0x0000000010007986 */ /* 0x0001e2000c101524 */
[----:B------:R-:W-:Y:S05]  /*93f0*/  BRA `(.L_x_25789) ;  /* 0x00000004009c7947 */ /* 0x000fea0003800000 */
.L_x_25796:
        /* <DEDUP_REMOVED lines=10> */
.L_x_25808:
        /* <DEDUP_REMOVED lines=17> */
.L_x_25811:
[----:B------:R-:W-:-:S04]  /*95b0*/  LOP3.LUT R2, R9, 0x80000000, RZ, 0xc0, !PT ;  /* 0x8000000009027812 */ /* 0x000fc800078ec0ff */
[----:B------:R-:W-:-:S04]  /*95c0*/  SHF.R.U32.HI R3, RZ, 0x18, R2 ;  /* 0x00000018ff037819 */ /* 0x000fc80000011602 */
[----:B------:R-:W-:-:S04]  /*95d0*/  LOP3.LUT R0, R0, R3, RZ, 0xfc, !PT ;  /* 0x0000000300007212 */ /* 0x000fc800078efcff */
[----:B------:R-:W-:-:S07]  /*95e0*/  PRMT R8, R0, 0x7610, R8 ;  /* 0x0000761000087816 */ /* 0x000fce0000000008 */
.L_x_25810:
[----:B------:R-:W-:Y:S05]  /*95f0*/  BSYNC B0 ;  /* 0x0000000000007941 */ /* 0x000fea0003800000 */
.L_x_25809:
[----:B------:R3:W-:Y:S01]  /*9600*/  STG.E.U8 desc[UR36][R16.64], R8 ;  /* 0x0000000810007986 */ /* 0x0007e2000c101124 */
[----:B------:R-:W-:Y:S05]  /*9610*/  BRA `(.L_x_25789) ;  /* 0x0000000400147947 */ /* 0x000fea0003800000 */
.L_x_25807:
        /* <DEDUP_REMOVED lines=17> */
.L_x_25814:
[----:B------:R-:W-:-:S04]  /*9730*/  LOP3.LUT R2, R9, 0x80000000, RZ, 0xc0, !PT ;  /* 0x8000000009027812 */ /* 0x000fc800078ec0ff */
[----:B------:R-:W-:-:S04]  /*9740*/  SHF.R.U32.HI R3, RZ, 0x18, R2 ;  /* 0x00000018ff037819 */ /* 0x000fc80000011602 */
[----:B------:R-:W-:-:S04]  /*9750*/  LOP3.LUT R0, R0, R3, RZ, 0xfc, !PT ;  /* 0x0000000300007212 */ /* 0x000fc800078efcff */
[----:B------:R-:W-:-:S07]  /*9760*/  PRMT R8, R0, 0x7610, R8 ;  /* 0x0000761000087816 */ /* 0x000fce0000000008 */
.L_x_25813:
[----:B------:R-:W-:Y:S05]  /*9770*/  BSYNC B0 ;  /* 0x0000000000007941 */ /* 0x000fea0003800000 */
.L_x_25812:
[----:B------:R0:W-:Y:S01]  /*9780*/  STG.E.U8 desc[UR36][R16.64], R8 ;  /* 0x0000000810007986 */ /* 0x0001e2000c101124 */
[----:B------:R-:W-:Y:S05]  /*9790*/  BRA `(.L_x_25789) ;  /* 0x0000000000b47947 */ /* 0x000fea0003800000 */
.L_x_25806:
        /* <DEDUP_REMOVED lines=22> */
.L_x_25788:
        /* <DEDUP_REMOVED lines=16> */
.L_x_25817:
[----:B------:R-:W-:Y:S05]  /*9a00*/  BRA `(.L_x_25789) ;  /* 0x0000000000187947 */ /* 0x000fea0003800000 */
.L_x_25816:
[----:B------:R-:W-:-:S04]  /*9a10*/  PRMT R2, R9, 0x9910, RZ ;  /* 0x0000991009027816 */ /* 0x000fc800000000ff */
[----:B------:R-:W-:-:S05]  /*9a20*/  SHF.R.S32.HI R3, RZ, 0x1f, R2 ;  /* 0x0000001fff037819 */ /* 0x000fca0000011402 */
[----:B------:R0:W-:Y:S01]  /*9a30*/  STG.E.64 desc[UR36][R16.64], R2 ;  /* 0x0000000210007986 */ /* 0x0001e2000c101b24 */
[----:B------:R-:W-:Y:S05]  /*9a40*/  BRA `(.L_x_25789) ;  /* 0x0000000000087947 */ /* 0x000fea0003800000 */
.L_x_25815:
[----:B------:R-:W-:-:S05]  /*9a50*/  PRMT R3, R9, 0x9910, RZ ;  /* 0x0000991009037816 */ /* 0x000fca00000000ff */
[----:B------:R2:W-:Y:S02]  /*9a60*/  STG.E desc[UR36][R16.64], R3 ;  /* 0x0000000310007986 */ /* 0x0005e4000c101924 */
.L_x_25789:
[----:B------:R-:W-:-:S07]  /*9a70*/  VIADD R19, R19, 0x80 ;  /* 0x0000008013137836 */ /* 0x000fce0000000000 */
.L_x_25747:
[----:B------:R-:W-:Y:S05]  /*9a80*/  BSYNC B6 ;  /* 0x0000000000067941 */ /* 0x000fea0003800000 */
.L_x_25746:
        /* <DEDUP_REMOVED lines=306> */
.L_x_25818:
        /* <DEDUP_REMOVED lines=20> */
.L_x_25822:
[----:B------:R0:W5:Y:S01]  /*aef0*/  LDG.E.U8 R6, desc[UR36][R2.64] ;  /* 0x0000002402067981 */ /* 0x000162000c1e1100 */
[----:B------:R-:W-:Y:S05]  /*af00*/  BRA `(.L_x_25824) ;  /* 0x0000000c00547947 */ /* 0x000fea0003800000 */
.L_x_25821:
        /* <DEDUP_REMOVED lines=8> */
.L_x_25826:
[----:B------:R0:W5:Y:S01]  /*af90*/  LDG.E.U16 R6, desc[UR36][R2.64] ;  /* 0x0000002402067981 */ /* 0x000162000c1e1500 */
[----:B------:R-:W-:Y:S05]  /*afa0*/  BRA `(.L_x_25824) ;  /* 0x0000000c002c7947 */ /* 0x000fea0003800000 */
.L_x_25825:
[----:B------:R0:W5:Y:S01]  /*afb0*/  LDG.E.U16 R6, desc[UR36][R2.64] ;  /* 0x0000002402067981 */ /* 0x000162000c1e1500 */
[----:B------:R-:W-:Y:S05]  /*afc0*/  BRA `(.L_x_25824) ;  /* 0x0000000c00247947 */ /* 0x000fea0003800000 */
.L_x_25820:
        /* <DEDUP_REMOVED lines=9> */
.L_x_25828:
[----:B------:R-:W2:Y:S02]  /*b060*/  LDG.E.U16 R0, desc[UR36][R2.64] ;  /* 0x0000002402007981 */ /* 0x000ea4000c1e1500 */
[----:B--2---:R-:W-:-:S06]  /*b070*/  HADD2.F32 R0, -RZ, R0.H0_H0 ;  /* 0x20000000ff007230 */ /* 0x004fcc0000004100 */
[----:B------:R-:W0:Y:S02]  /*b080*/  F2I.FTZ.TRUNC.NTZ R0, R0 ;  /* 0x0000000000007305 */ /* 0x000e24000021f100 */
[----:B0-----:R-:W-:Y:S01]  /*b090*/  PRMT R6, R0, 0x7610, R6 ;  /* 0x0000761000067816 */ /* 0x001fe20000000006 */
[----:B------:R-:W-:Y:S06]  /*b0a0*/  BRA `(.L_x_25824) ;  /* 0x0000000800ec7947 */ /* 0x000fec0003800000 */
.L_x_25827:
        /* <DEDUP_REMOVED lines=9> */
.L_x_25830:
[----:B------:R-:W2:Y:S02]  /*b140*/  LDG.E.U16 R2, desc[UR36][R2.64] ;  /* 0x0000002402027981 */ /* 0x000ea4000c1e1500 */
[----:B--2---:R-:W-:-:S06]  /*b150*/  HADD2.F32 R0, -RZ, R2.H0_H0 ;  /* 0x20000002ff007230 */ /* 0x004fcc0000004100 */
[----:B------:R-:W0:Y:S02]  /*b160*/  F2I.FTZ.TRUNC.NTZ R0, R0 ;  /* 0x0000000000007305 */ /* 0x000e24000021f100 */
[----:B0-----:R-:W-:Y:S01]  /*b170*/  PRMT R6, R0, 0x7610, R6 ;  /* 0x0000761000067816 */ /* 0x001fe20000000006 */
[----:B------:R-:W-:Y:S06]  /*b180*/  BRA `(.L_x_25824) ;  /* 0x0000000800b47947 */ /* 0x000fec0003800000 */
.L_x_25829:
[----:B------:R-:W2:Y:S02]  /*b190*/  LDG.E.64 R2, desc[UR36][R2.64] ;  /* 0x0000002402027981 */ /* 0x000ea4000c1e1b00 */
[----:B--2---:R4:W0:Y:S01]  /*b1a0*/  F2I.F64.TRUNC R6, R2 ;  /* 0x0000000200067311 */ /* 0x004822000030d100 */
[----:B------:R-:W-:Y:S05]  /*b1b0*/  BRA `(.L_x_25824) ;  /* 0x0000000800a87947 */ /* 0x000fea0003800000 */
.L_x_25819:
        /* <DEDUP_REMOVED lines=12> */
.L_x_25833:
[----:B------:R-:W2:Y:S02]  /*b280*/  LDG.E.64 R2, desc[UR36][R2.64] ;  /* 0x0000002402027981 */ /* 0x000ea4000c1e1b00 */
[----:B--2---:R0:W1:Y:S01]  /*b290*/  F2I.F64.TRUNC R6, R2 ;  /* 0x0000000200067311 */ /* 0x004062000030d100 */
[----:B------:R-:W-:Y:S05]  /*b2a0*/  BRA `(.L_x_25824) ;  /* 0x00000008006c7947 */ /* 0x000fea0003800000 */
.L_x_25832:
        /* <DEDUP_REMOVED lines=28> */
.L_x_25835:
        /* <DEDUP_REMOVED lines=15> */
.L_x_25834:
[----:B------:R-:W2:Y:S02]  /*b560*/  LDG.E.U16 R0, desc[UR36][R2.64] ;  /* 0x0000002402007981 */ /* 0x000ea4000c1e1500 */
[----:B--2---:R-:W-:-:S06]  /*b570*/  IMAD.U32 R0, R0, 0x10000, RZ ;  /* 0x0001000000007824 */ /* 0x004fcc00078e00ff */
[----:B------:R-:W0:Y:S02]  /*b580*/  F2I.FTZ.TRUNC.NTZ R0, R0 ;  /* 0x0000000000007305 */ /* 0x000e24000021f100 */
[----:B0-----:R-:W-:Y:S01]  /*b590*/  PRMT R6, R0, 0x7610, R6 ;  /* 0x0000761000067816 */ /* 0x001fe20000000006 */
[----:B------:R-:W-:Y:S06]  /*b5a0*/  BRA `(.L_x_25824) ;  /* 0x0000000400ac7947 */ /* 0x000fec0003800000 */
.L_x_25831:
        /* <DEDUP_REMOVED lines=10> */
.L_x_25838:
        /* <DEDUP_REMOVED lines=21> */
.L_x_25842:
[----:B------:R-:W-:Y:S05]  /*b7a0*/  BSYNC B1 ;  /* 0x0000000000017941 */ /* 0x000fea0003800000 */
.L_x_25841:
[----:B------:R-:W-:Y:S01]  /*b7b0*/  LEA R3, R0, 0x3b800000, 0x17 ;  /* 0x3b80000000037811 */ /* 0x000fe200078eb8ff */
[----:B------:R-:W-:-:S05]  /*b7c0*/  IMAD.SHL.U32 R0, R2, 0x100000, RZ ;  /* 0x0010000002007824 */ /* 0x000fca00078e00ff */
[----:B------:R-:W-:-:S07]  /*b7d0*/  LOP3.LUT R0, R3, R0, R4, 0xfe, !PT ;  /* 0x0000000003007212 */ /* 0x000fce00078efe04 */
.L_x_25840:
[----:B------:R-:W-:Y:S05]  /*b7e0*/  BSYNC B0 ;  /* 0x0000000000007941 */ /* 0x000fea0003800000 */
.L_x_25839:
[----:B------:R-:W0:Y:S02]  /*b7f0*/  F2I.FTZ.TRUNC.NTZ R0, R0 ;  /* 0x0000000000007305 */ /* 0x000e24000021f100 */
[----:B0-----:R-:W-:Y:S01]  /*b800*/  PRMT R6, R0, 0x7610, R6 ;  /* 0x0000761000067816 */ /* 0x001fe20000000006 */
[----:B------:R-:W-:Y:S06]  /*b810*/  BRA `(.L_x_25824) ;  /* 0x0000000400107947 */ /* 0x000fec0003800000 */
.L_x_25837:
        /* <DEDUP_REMOVED lines=21> */
.L_x_25846:
[----:B------:R-:W-:Y:S05]  /*b970*/  BSYNC B1 ;  /* 0x0000000000017941 */ /* 0x000fea0003800000 */
.L_x_25845:
[----:B------:R-:W-:Y:S01]  /*b980*/  LEA R3, R0, 0x37800000, 0x17 ;  /* 0x3780000000037811 */ /* 0x000fe200078eb8ff */
[----:B------:R-:W-:-:S05]  /*b990*/  IMAD.SHL.U32 R0, R2, 0x200000, RZ ;  /* 0x0020000002007824 */ /* 0x000fca00078e00ff */
[----:B------:R-:W-:-:S07]  /*b9a0*/  LOP3.LUT R0, R3, R0, R4, 0xfe, !PT ;  /* 0x0000000003007212 */ /* 0x000fce00078efe04 */
.L_x_25844:
[----:B------:R-:W-:Y:S05]  /*b9b0*/  BSYNC B0 ;  /* 0x0000000000007941 */ /* 0x000fea0003800000 */
.L_x_25843:
[----:B------:R-:W0:Y:S02]  /*b9c0*/  F2I.FTZ.TRUNC.NTZ R0, R0 ;  /* 0x0000000000007305 */ /* 0x000e24000021f100 */
[----:B0-----:R-:W-:Y:S01]  /*b9d0*/  PRMT R6, R0, 0x7610, R6 ;  /* 0x0000761000067816 */ /* 0x001fe20000000006 */
[----:B------:R-:W-:Y:S06]  /*b9e0*/  BRA `(.L_x_25824) ;  /* 0x00000000009c7947 */ /* 0x000fec0003800000 */
.L_x_25836:
        /* <DEDUP_REMOVED lines=14> */
.L_x_25850:
[----:B------:R-:W-:Y:S05]  /*bad0*/  BSYNC B0 ;  /* 0x0000000000007941 */ /* 0x000fea0003800000 */
.L_x_25849:
[----:B------:R-:W0:Y:S02]  /*bae0*/  F2I.FTZ.TRUNC.NTZ R0, R0 ;  /* 0x0000000000007305 */ /* 0x000e24000021f100 */
[----:B0-----:R-:W-:Y:S01]  /*baf0*/  PRMT R6, R0, 0x7610, R6 ;  /* 0x0000761000067816 */ /* 0x001fe20000000006 */
[----:B------:R-:W-:Y:S06]  /*bb00*/  BRA `(.L_x_25824) ;  /* 0x0000000000547947 */ /* 0x000fec0003800000 */
.L_x_25823:
        /* <DEDUP_REMOVED lines=16> */
.L_x_25851:
[----:B------:R-:W-:Y:S01]  /*bc10*/  PRMT R6, RZ, 0x7610, R6 ;  /* 0x00007610ff067816 */ /* 0x000fe20000000006 */
[----:B------:R-:W-:Y:S06]  /*bc20*/  BRA `(.L_x_25824) ;  /* 0x00000000000c7947 */ /* 0x000fec0003800000 */
.L_x_25848:
[----:B------:R0:W5:Y:S01]  /*bc30*/  LDG.E.U16 R6, desc[UR36][R2.64] ;  /* 0x0000002402067981 */ /* 0x000162000c1e1500 */
[----:B------:R-:W-:Y:S05]  /*bc40*/  BRA `(.L_x_25824) ;  /* 0x0000000000047947 */ /* 0x000fea0003800000 */
.L_x_25847:
[----:B------:R0:W5:Y:S02]  /*bc50*/  LDG.E.U16 R6, desc[UR36][R2.64] ;  /* 0x0000002402067981 */ /* 0x000164000c1e1500 */
.L_x_25824:
[----:B------:R-:W2:Y:S01]  /*bc60*/  LDC.U16 R9, c[0x0][0x422] ;  /* 0x00010880ff097b82 */ /* 0x000ea20000000400 */
[----:B01-345:R-:W-:Y:S01]  /*bc70*/  PRMT R3, R6, 0x9910, RZ ;  /* 0x0000991006037816 */ /* 0x03bfe200000000ff */
[----:B------:R-:W-:Y:S03]  /*bc80*/  BSSY B0, `(.L_x_25852) ;  /* 0x000002c000007945 */ /* 0x000fe60003800000 */
[----:B------:R-:W-:Y:S02]  /*bc90*/  IABS R7, R3 ;  /* 0x0000000300077213 */ /* 0x000fe40000000000 */
[C---:B--2---:R-:W-:Y:S02]  /*bca0*/  PRMT R2, R9.reuse, 0x9910, RZ ;  /* 0x0000991009027816 */ /* 0x044fe400000000ff */
[----:B------:R-:W-:Y:S02]  /*bcb0*/  LOP3.LUT R6, R9, R6, RZ, 0x3c, !PT ;  /* 0x0000000609067212 */ /* 0x000fe400078e3cff */
[----:B------:R-:W-:-:S02]  /*bcc0*/  IABS R0, R2 ;  /* 0x0000000200007213 */ /* 0x000fc40000000000 */
[----:B------:R-:W-:Y:S02]  /*bcd0*/  IABS R10, R2 ;  /* 0x00000002000a7213 */ /* 0x000fe40000000000 */
[----:B------:R-:W0:Y:S01]  /*bce0*/  I2F.RP R8, R0 ;  /* 0x0000000000087306 */ /* 0x000e220000209400 */
[----:B------:R-:W-:-:S04]  /*bcf0*/  PRMT R6, R6, 0x9910, RZ ;  /* 0x0000991006067816 */ /* 0x000fc800000000ff */
[----:B------:R-:W-:-:S03]  /*bd00*/  ISETP.GT.AND P3, PT, R6, -0x1, PT ;  /* 0xffffffff0600780c */ /* 0x000fc60003f64270 */
[----:B0-----:R-:W0:Y:S02]  /*bd10*/  MUFU.RCP R8, R8 ;  /* 0x0000000800087308 */ /* 0x001e240000001000 */
[----:B0-----:R-:W-:-:S06]  /*bd20*/  VIADD R4, R8, 0xffffffe ;  /* 0x0ffffffe08047836 */ /* 0x001fcc0000000000 */
        /* <DEDUP_REMOVED lines=33> */
.L_x_25853:
[----:B------:R-:W-:Y:S05]  /*bf40*/  BSYNC B0 ;  /* 0x0000000000007941 */ /* 0x000fea0003800000 */
.L_x_25852:
        /* <DEDUP_REMOVED lines=11> */
.L_x_25857:
[----:B------:R-:W-:Y:S01]  /*c000*/  STG.E.U8 desc[UR36][R16.64], R9 ;  /* 0x0000000910007986 */ /* 0x000fe2000c101124 */
[----:B------:R-:W-:Y:S05]  /*c010*/  EXIT ;  /* 0x000000000000794d */ /* 0x000fea0003800000 */
.L_x_25856:
        /* <DEDUP_REMOVED lines=10> */
.L_x_25860:
[----:B------:R-:W-:-:S05]  /*c0c0*/  PRMT R3, R9, 0x9910, RZ ;  /* 0x0000991009037816 */ /* 0x000fca00000000ff */
[----:B------:R-:W-:Y:S01]  /*c0d0*/  STG.E desc[UR36][R16.64], R3 ;  /* 0x0000000310007986 */ /* 0x000fe2000c101924 */
[----:B------:R-:W-:Y:S05]  /*c0e0*/  EXIT ;  /* 0x000000000000794d */ /* 0x000fea0003800000 */
.L_x_25859:
[----:B------:R-:W-:Y:S01]  /*c0f0*/  STG.E.U16 desc[UR36][R16.64], R9 ;  /* 0x0000000910007986 */ /* 0x000fe2000c101524 */
[----:B------:R-:W-:Y:S05]  /*c100*/  EXIT ;  /* 0x000000000000794d */ /* 0x000fea0003800000 */
.L_x_25855:
        /* <DEDUP_REMOVED lines=9> */
.L_x_25862:
[----:B------:R-:W0:Y:S02]  /*c1a0*/  I2F.S16 R0, R9 ;  /* 0x0000000900007306 */ /* 0x000e240000101400 */
[----:B0-----:R-:W-:-:S05]  /*c1b0*/  F2FP.F16.F32.PACK_AB R0, RZ, R0 ;  /* 0x00000000ff00723e */ /* 0x001fca00000000ff */
[----:B------:R-:W-:Y:S01]  /*c1c0*/  STG.E.U16 desc[UR36][R16.64], R0 ;  /* 0x0000000010007986 */ /* 0x000fe2000c101524 */
[----:B------:R-:W-:Y:S05]  /*c1d0*/  EXIT ;  /* 0x000000000000794d */ /* 0x000fea0003800000 */
.L_x_25861:
        /* <DEDUP_REMOVED lines=10> */
.L_x_25864:
[----:B------:R-:W0:Y:S02]  /*c280*/  I2F.S16 R9, R9 ;  /* 0x0000000900097306 */ /* 0x000e240000101400 */
[----:B0-----:R-:W-:-:S04]  /*c290*/  F2FP.F16.F32.PACK_AB R3, RZ, R9 ;  /* 0x00000009ff03723e */ /* 0x001fc800000000ff */
[----:B------:R-:W-:-:S05]  /*c2a0*/  PRMT R3, R3, 0x5410, RZ ;  /* 0x0000541003037816 */ /* 0x000fca00000000ff */
[----:B------:R-:W-:Y:S01]  /*c2b0*/  STG.E desc[UR36][R16.64], R3 ;  /* 0x0000000310007986 */ /* 0x000fe2000c101924 */
[----:B------:R-:W-:Y:S05]  /*c2c0*/  EXIT ;  /* 0x000000000000794d */ /* 0x000fea0003800000 */
.L_x_25863:
[----:B------:R-:W0:Y:S02]  /*c2d0*/  I2F.F64.S16 R2, R9 ;  /* 0x0000000900027312 */ /* 0x000e240000101c00 */
[----:B0-----:R-:W-:Y:S01]  /*c2e0*/  STG.E.64 desc[UR36][R16.64], R2 ;  /* 0x0000000210007986 */ /* 0x001fe2000c101b24 */
[----:B------:R-:W-:Y:S05]  /*c2f0*/  EXIT ;  /* 0x000000000000794d */ /* 0x000fea0003800000 */
.L_x_25854:
        /* <DEDUP_REMOVED lines=13> */
.L_x_25867:
[----:B------:R-:W0:Y:S01]  /*c3d0*/  I2F.F64.S16 R4, R9 ;  /* 0x0000000900047312 */ /* 0x000e220000101c00 */
[----:B------:R-:W-:-:S05]  /*c3e0*/  CS2R R6, SRZ ;  /* 0x0000000000067805 */ /* 0x000fca000001ff00 */
[----:B0-----:R-:W-:Y:S01]  /*c3f0*/  STG.E.128 desc[UR36][R16.64], R4 ;  /* 0x0000000410007986 */ /* 0x001fe2000c101d24 */
[----:B------:R-:W-:Y:S05]  /*c400*/  EXIT ;  /* 0x000000000000794d */ /* 0x000fea0003800000 */
.L_x_25866:
        /* <DEDUP_REMOVED lines=21> */
.L_x_25871:
[----:B------:R-:W-:Y:S05]  /*c560*/  BSYNC B0 ;  /* 0x0000000000007941 */ /* 0x000fea0003800000 */
.L_x_25870:
[----:B------:R-:W-:-:S05]  /*c570*/  LOP3.LUT R3, R0, R3, RZ, 0xfc, !PT ;  /* 0x0000000300037212 */ /* 0x000fca00078efcff */
[----:B------:R-:W-:Y:S01]  /*c580*/  STG.E.U8 desc[UR36][R16.64], R3 ;  /* 0x0000000310007986 */ /* 0x000fe2000c101124 */
[----:B------:R-:W-:Y:S05]  /*c590*/  EXIT ;  /* 0x000000000000794d */ /* 0x000fea0003800000 */
.L_x_25869:
        /* <DEDUP_REMOVED lines=13> */
.L_x_25873:
[----:B------:R-:W-:Y:S01]  /*c670*/  IMAD.MOV.U32 R0, RZ, RZ, 0x7f ;  /* 0x0000007fff007424 */ /* 0x000fe200078e00ff */
[----:B------:R-:W-:-:S04]  /*c680*/  ISETP.GT.U32.AND P0, PT, R2, 0x7f800000, PT ;  /* 0x7f8000000200780c */ /* 0x000fc80003f04070 */
[----:B------:R-:W-:-:S09]  /*c690*/  SEL R0, R0, 0x7c, P0 ;  /* 0x0000007c00007807 */ /* 0x000fd20000000000 */
.L_x_25874:
[----:B------:R-:W-:Y:S05]  /*c6a0*/  BSYNC B0 ;  /* 0x0000000000007941 */ /* 0x000fea0003800000 */
.L_x_25872:
[----:B------:R-:W-:-:S04]  /*c6b0*/  LOP3.LUT R2, R9, 0x80000000, RZ, 0xc0, !PT ;  /* 0x8000000009027812 */ /* 0x000fc800078ec0ff */
[----:B------:R-:W-:-:S04]  /*c6c0*/  SHF.R.U32.HI R3, RZ, 0x18, R2 ;  /* 0x00000018ff037819 */ /* 0x000fc80000011602 */
[----:B------:R-:W-:-:S05]  /*c6d0*/  LOP3.LUT R3, R0, R3, RZ, 0xfc, !PT ;  /* 0x0000000300037212 */ /* 0x000fca00078efcff */
[----:B------:R-:W-:Y:S01]  /*c6e0*/  STG.E.U8 desc[UR36][R16.64], R3 ;  /* 0x0000000310007986 */ /* 0x000fe2000c101124 */
[----:B------:R-:W-:Y:S05]  /*c6f0*/  EXIT ;  /* 0x000000000000794d */ /* 0x000fea0003800000 */
.L_x_25868:
[----:B------:R-:W0:Y:S02]  /*c700*/  I2F.S16 R0, R9 ;  /* 0x0000000900007306 */ /* 0x000e240000101400 */
[----:B0-----:R-:W-:-:S05]  /*c710*/  F2FP.BF16.F32.PACK_AB R0, RZ, R0 ;  /* 0x00000000ff00723e */ /* 0x001fca00000010ff */
[----:B------:R-:W-:Y:S01]  /*c720*/  STG.E.U16 desc[UR36][R16.64], R0 ;  /* 0x0000000010007986 */ /* 0x000fe2000c101524 */
[----:B------:R-:W-:Y:S05]  /*c730*/  EXIT ;  /* 0x000000000000794d */ /* 0x000fea0003800000 */
.L_x_25865:
        /* <DEDUP_REMOVED lines=10> */
.L_x_25877:
        /* <DEDUP_REMOVED lines=17> */
.L_x_25880:
[----:B------:R-:W-:-:S04]  /*c8f0*/  LOP3.LUT R2, R9, 0x80000000, RZ, 0xc0, !PT ;  /* 0x8000000009027812 */ /* 0x000fc800078ec0ff */
[----:B------:R-:W-:-:S04]  /*c900*/  SHF.R.U32.HI R3, RZ, 0x18, R2 ;  /* 0x00000018ff037819 */ /* 0x000fc80000011602 */
[----:B------:R-:W-:-:S04]  /*c910*/  LOP3.LUT R0, R0, R3, RZ, 0xfc, !PT ;  /* 0x0000000300007212 */ /* 0x000fc800078efcff */
[----:B------:R-:W-:-:S07]  /*c920*/  PRMT R8, R0, 0x7610, R8 ;  /* 0x0000761000087816 */ /* 0x000fce0000000008 */
.L_x_25879:
[----:B------:R-:W-:Y:S05]  /*c930*/  BSYNC B0 ;  /* 0x0000000000007941 */ /* 0x000fea0003800000 */
.L_x_25878:
[----:B------:R-:W-:Y:S01]  /*c940*/  STG.E.U8 desc[UR36][R16.64], R8 ;  /* 0x0000000810007986 */ /* 0x000fe2000c101124 */
[----:B------:R-:W-:Y:S05]  /*c950*/  EXIT ;  /* 0x000000000000794d */ /* 0x000fea0003800000 */
.L_x_25876:
        /* <DEDUP_REMOVED lines=17> */
.L_x_25883:
[----:B------:R-:W-:-:S04]  /*ca70*/  LOP3.LUT R2, R9, 0x80000000, RZ, 0xc0, !PT ;  /* 0x8000000009027812 */ /* 0x000fc800078ec0ff */
[----:B------:R-:W-:-:S04]  /*ca80*/  SHF.R.U32.HI R3, RZ, 0x18, R2 ;  /* 0x00000018ff037819 */ /* 0x000fc80000011602 */
[----:B------:R-:W-:-:S04]  /*ca90*/  LOP3.LUT R0, R0, R3, RZ, 0xfc, !PT ;  /* 0x0000000300007212 */ /* 0x000fc800078efcff */
[----:B------:R-:W-:-:S07]  /*caa0*/  PRMT R8, R0, 0x7610, R8 ;  /* 0x0000761000087816 */ /* 0x000fce0000000008 */
.L_x_25882:
[----:B------:R-:W-:Y:S05]  /*cab0*/  BSYNC B0 ;  /* 0x0000000000007941 */ /* 0x000fea0003800000 */
.L_x_25881:
[----:B------:R-:W-:Y:S01]  /*cac0*/  STG.E.U8 desc[UR36][R16.64], R8 ;  /* 0x0000000810007986 */ /* 0x000fe2000c101124 */
[----:B------:R-:W-:Y:S05]  /*cad0*/  EXIT ;  /* 0x000000000000794d */ /* 0x000fea0003800000 */
.L_x_25875:
        /* <DEDUP_REMOVED lines=22> */
.L_x_25858:
        /* <DEDUP_REMOVED lines=16> */
.L_x_25886:
[----:B------:R-:W-:Y:S05]  /*cd40*/  EXIT ;  /* 0x000000000000794d */ /* 0x000fea0003800000 */
.L_x_25885:
[----:B------:R-:W-:-:S04]  /*cd50*/  PRMT R2, R9, 0x9910, RZ ;  /* 0x0000991009027816 */ /* 0x000fc800000000ff */
[----:B------:R-:W-:-:S05]  /*cd60*/  SHF.R.S32.HI R3, RZ, 0x1f, R2 ;  /* 0x0000001fff037819 */ /* 0x000fca0000011402 */
[----:B------:R-:W-:Y:S01]  /*cd70*/  STG.E.64 desc[UR36][R16.64], R2 ;  /* 0x0000000210007986 */ /* 0x000fe2000c101b24 */
[----:B------:R-:W-:Y:S05]  /*cd80*/  EXIT ;  /* 0x000000000000794d */ /* 0x000fea0003800000 */
.L_x_25884:
[----:B------:R-:W-:-:S05]  /*cd90*/  PRMT R3, R9, 0x9910, RZ ;  /* 0x0000991009037816 */ /* 0x000fca00000000ff */
[----:B------:R-:W-:Y:S01]  /*cda0*/  STG.E desc[UR36][R16.64], R3 ;  /* 0x0000000310007986 */ /* 0x000fe2000c101924 */
[----:B------:R-:W-:Y:S05]  /*cdb0*/  EXIT ;  /* 0x000000000000794d */ /* 0x000fea0003800000 */
.L_x_25887:
        /* <DEDUP_REMOVED lines=12> */
.L_x_37881:


//--------------------- .text._ZN2at6native27unrolled_elementwise_kernelINS0_13BUnaryFunctorIsssZZZNS0_15binary_internal21div_floor_kernel_cudaERNS_18TensorIteratorBaseEENKUlvE_clEvENKUlvE3_clEvEUlssE_EESt5arrayIPcLm2EELi4E23TrivialOffsetCalculatorILi1EjESE_NS0_6memory12LoadWithCastILi1EEENSF_13StoreWithCastILi1EEEEEviT_T0_T2_T3_T4_T5_ --------------------------
	.section	.text._ZN2at6native27unrolled_elementwise_kernelINS0_13BUnaryFunctorIsssZZZNS0_15binary_internal21div_floor_kernel_cudaERNS_18TensorIteratorBaseEENKUlvE_clEvENKUlvE3_clEvEUlssE_EESt5arrayIPcLm2EELi4E23TrivialOffsetCalculatorILi1EjESE_NS0_6memory12LoadWithCastILi1EEENSF_13StoreWithCastILi1EEEEEviT_T0_T2_T3_T4_T5_,"ax",@progbits
	.align	128
        .global         _ZN2at6native27unrolled_elementwise_kernelINS0_13BUnaryFunctorIsssZZZNS0_15binary_internal21div_floor_kernel_cudaERNS_18TensorIteratorBaseEENKUlvE_clEvENKUlvE3_clEvEUlssE_EESt5arrayIPcLm2EELi4E23TrivialOffsetCalculatorILi1EjESE_NS0_6memory12LoadWithCastILi1EEENSF_13StoreWithCastILi1EEEEEviT_T0_T2_T3_T4_T5_
        .type           _ZN2at6native27unrolled_elementwise_kernelINS0_13BUnaryFunctorIsssZZZNS0_15binary_internal21div_floor_kernel_cudaERNS_18TensorIteratorBaseEENKUlvE_clEvENKUlvE3_clEvEUlssE_EESt5arrayIPcLm2EELi4E23TrivialOffsetCalculatorILi1EjESE_NS0_6memory12LoadWithCastILi1EEENSF_13StoreWithCastILi1EEEEEviT_T0_T2_T3_T4_T5_,@function
        .size           _ZN2at6native27unrolled_elementwise_kernelINS0_13BUnaryFunctorIsssZZZNS0_15binary_internal21div_floor_kernel_cudaERNS_18TensorIteratorBaseEENKUlvE_clEvENKUlvE3_clEvEUlssE_EESt5arrayIPcLm2EELi4E23TrivialOffsetCalculatorILi1EjESE_NS0_6memory12LoadWithCastILi1EEENSF_13StoreWithCastILi1EEEEEviT_T0_T2_T3_T4_T5_,(.L_x_37882 - _ZN2at6native27unrolled_elementwise_kernelINS0_13BUnaryFunctorIsssZZZNS0_15binary_internal21div_floor_kernel_cudaERNS_18TensorIteratorBaseEENKUlvE_clEvENKUlvE3_clEvEUlssE_EESt5arrayIPcLm2EELi4E23TrivialOffsetCalculatorILi1EjESE_NS0_6memory12LoadWithCastILi1EEENSF_13StoreWithCastILi1EEEEEviT_T0_T2_T3_T4_T5_)
        .other          _ZN2at6native27unrolled_elementwise_kernelINS0_13BUnaryFunctorIsssZZZNS0_15binary_internal21div_floor_kernel_cudaERNS_18TensorIteratorBaseEENKUlvE_clEvENKUlvE3_clEvEUlssE_EESt5arrayIPcLm2EELi4E23TrivialOffsetCalculatorILi1EjESE_NS0_6memory12LoadWithCastILi1EEENSF_13StoreWithCastILi1EEEEEviT_T0_T2_T3_T4_T5_,@"STO_CUDA_ENTRY STV_DEFAULT"
_ZN2at6native27unrolled_elementwise_kernelINS0_13BUnaryFunctorIsssZZZNS0_15binary_internal21div_floor_kernel_cudaERNS_18TensorIteratorBaseEENKUlvE_clEvENKUlvE3_clEvEUlssE_EESt5arrayIPcLm2EELi4E23TrivialOffsetCalculatorILi1EjESE_NS0_6memory12LoadWithCastILi1EEENSF_13StoreWithCastILi1EEEEEviT_T0_T2_T3_T4_T5_:
.text._ZN2at6native27unrolled_elementwise_kernelINS0_13BUnaryFunctorIsssZZZNS0_15binary_internal21div_floor_kernel_cudaERNS_18TensorIteratorBaseEENKUlvE_clEvENKUlvE3_clEvEUlssE_EESt5arrayIPcLm2EELi4E23TrivialOffsetCalculatorILi1EjESE_NS0_6memory12LoadWithCastILi1EEENSF_13StoreWithCastILi1EEEEEviT_T0_T2_T3_T4_T5_:
        /* <DEDUP_REMOVED lines=31> */
.L_x_25893:
[----:B------:R3:W5:Y:S01]  /*01f0*/  LDG.E.U8 R22, desc[UR36][R4.64] ;  /* 0x0000002404167981 */ /* 0x000762000c1e1100 */
[----:B------:R-:W-:Y:S05]  /*0200*/  BRA `(.L_x_25895) ;  /* 0x0000000c00587947 */ /* 0x000fea0003800000 */
.L_x_25892:
        /* <DEDUP_REMOVED lines=8> */
.L_x_25897:
[----:B------:R1:W5:Y:S01]  /*0290*/  LDG.E.U16 R22, desc[UR36][R4.64] ;  /* 0x0000002404167981 */ /* 0x000362000c1e1500 */
[----:B------:R-:W-:Y:S05]  /*02a0*/  BRA `(.L_x_25895) ;  /* 0x0000000c00307947 */ /* 0x000fea0003800000 */
.L_x_25896:
[----:B------:R2:W5:Y:S01]  /*02b0*/  LDG.E.U16 R22, desc[UR36][R4.64] ;  /* 0x0000002404167981 */ /* 0x000562000c1e1500 */
[----:B------:R-:W-:Y:S05]  /*02c0*/  BRA `(.L_x_25895) ;  /* 0x0000000c00287947 */ /* 0x000fea0003800000 */
.L_x_25891:
        /* <DEDUP_REMOVED lines=9> */
.L_x_25899:
[----:B------:R-:W2:Y:S02]  /*0360*/  LDG.E.U16 R0, desc[UR36][R4.64] ;  /* 0x0000002404007981 */ /* 0x000ea4000c1e1500 */
[----:B--2---:R-:W-:-:S06]  /*0370*/  HADD2.F32 R0, -RZ, R0.H0_H0 ;  /* 0x20000000ff007230 */ /* 0x004fcc0000004100 */
[----:B------:R-:W0:Y:S02]  /*0380*/  F2I.FTZ.TRUNC.NTZ R0, R0 ;  /* 0x0000000000007305 */ /* 0x000e24000021f100 */
[----:B0-----:R-:W-:Y:S01]  /*0390*/  PRMT R22, R0, 0x7610, R22 ;  /* 0x0000761000167816 */ /* 0x001fe20000000016 */
[----:B------:R-:W-:Y:S06]  /*03a0*/  BRA `(.L_x_25895) ;  /* 0x0000000800f07947 */ /* 0x000fec0003800000 */
.L_x_25898:
        /* <DEDUP_REMOVED lines=9> */
.L_x_25901:
[----:B------:R-:W2:Y:S02]  /*0440*/  LDG.E.U16 R4, desc[UR36][R4.64] ;  /* 0x0000002404047981 */ /* 0x000ea4000c1e1500 */
[----:B--2---:R-:W-:-:S06]  /*0450*/  HADD2.F32 R0, -RZ, R4.H0_H0 ;  /* 0x20000004ff007230 */ /* 0x004fcc0000004100 */
[----:B------:R-:W0:Y:S02]  /*0460*/  F2I.FTZ.TRUNC.NTZ R0, R0 ;  /* 0x0000000000007305 */ /* 0x000e24000021f100 */
[----:B0-----:R-:W-:Y:S01]  /*0470*/  PRMT R22, R0, 0x7610, R22 ;  /* 0x0000761000167816 */ /* 0x001fe20000000016 */
[----:B------:R-:W-:Y:S06]  /*0480*/  BRA `(.L_x_25895) ;  /* 0x0000000800b87947 */ /* 0x000fec0003800000 */
.L_x_25900:
[----:B------:R-:W2:Y:S02]  /*0490*/  LDG.E.64 R4, desc[UR36][R4.64] ;  /* 0x0000002404047981 */ /* 0x000ea4000c1e1b00 */
[----:B--2---:R0:W1:Y:S01]  /*04a0*/  F2I.F64.TRUNC R22, R4 ;  /* 0x0000000400167311 */ /* 0x004062000030d100 */
[----:B------:R-:W-:Y:S05]  /*04b0*/  BRA `(.L_x_25895) ;  /* 0x0000000800ac7947 */ /* 0x000fea0003800000 */
.L_x_25890:
        /* <DEDUP_REMOVED lines=12> */
.L_x_25904:
[----:B------:R-:W2:Y:S02]  /*0580*/  LDG.E.64 R4, desc[UR36][R4.64] ;  /* 0x0000002404047981 */ /* 0x000ea4000c1e1b00 */
[----:B--2---:R0:W1:Y:S01]  /*0590*/  F2I.F64.TRUNC R22, R4 ;  /* 0x0000000400167311 */ /* 0x004062000030d100 */
[----:B------:R-:W-:Y:S05]  /*05a0*/  BRA `(.L_x_25895) ;  /* 0x0000000800707947 */ /* 0x000fea0003800000 */
.L_x_25903:
        /* <DEDUP_REMOVED lines=28> */
.L_x_25906:
        /* <DEDUP_REMOVED lines=16> */
.L_x_25905:
[----:B------:R-:W2:Y:S02]  /*0870*/  LDG.E.U16 R0, desc[UR36][R4.64] ;  /* 0x0000002404007981 */ /* 0x000ea4000c1e1500 */
[----:B--2---:R-:W-:-:S06]  /*0880*/  IMAD.U32 R0, R0, 0x10000, RZ ;  /* 0x0001000000007824 */ /* 0x004fcc00078e00ff */
[----:B------:R-:W0:Y:S02]  /*0890*/  F2I.FTZ.TRUNC.NTZ R0, R0 ;  /* 0x0000000000007305 */ /* 0x000e24000021f100 */
[----:B0-----:R-:W-:Y:S01]  /*08a0*/  PRMT R22, R0, 0x7610, R22 ;  /* 0x0000761000167816 */ /* 0x001fe20000000016 */
[----:B------:R-:W-:Y:S06]  /*08b0*/  BRA `(.L_x_25895) ;  /* 0x0000000400ac7947 */ /* 0x000fec0003800000 */
.L_x_25902:
        /* <DEDUP_REMOVED lines=10> */
.L_x_25909:
        /* <DEDUP_REMOVED lines=21> */
.L_x_25913:
[----:B------:R-:W-:Y:S05]  /*0ab0*/  BSYNC B1 ;  /* 0x0000000000017941 */ /* 0x000fea0003800000 */
.L_x_25912:
[----:B------:R-:W-:Y:S01]  /*0ac0*/  LEA R5, R0, 0x3b800000, 0x17 ;  /* 0x3b80000000057811 */ /* 0x000fe200078eb8ff */
[----:B------:R-:W-:-:S05]  /*0ad0*/  IMAD.SHL.U32 R0, R3, 0x100000, RZ ;  /* 0x0010000003007824 */ /* 0x000fca00078e00ff */
[----:B------:R-:W-:-:S07]  /*0ae0*/  LOP3.LUT R0, R5, R0, R6, 0xfe, !PT ;  /* 0x0000000005007212 */ /* 0x000fce00078efe06 */
.L_x_25911:
[----:B------:R-:W-:Y:S05]  /*0af0*/  BSYNC B0 ;  /* 0x0000000000007941 */ /* 0x000fea0003800000 */
.L_x_25910:
[----:B------:R-:W0:Y:S02]  /*0b00*/  F2I.FTZ.TRUNC.NTZ R0, R0 ;  /* 0x0000000000007305 */ /* 0x000e24000021f100 */
[----:B0-----:R-:W-:Y:S01]  /*0b10*/  PRMT R22, R0, 0x7610, R22 ;  /* 0x0000761000167816 */ /* 0x001fe20000000016 */
[----:B------:R-:W-:Y:S06]  /*0b20*/  BRA `(.L_x_25895) ;  /* 0x0000000400107947 */ /* 0x000fec0003800000 */
.L_x_25908:
        /* <DEDUP_REMOVED lines=21> */
.L_x_25917:
[----:B------:R-:W-:Y:S05]  /*0c80*/  BSYNC B1 ;  /* 0x0000000000017941 */ /* 0x000fea0003800000 */
.L_x_25916:
[----:B------:R-:W-:Y:S01]  /*0c90*/  LEA R5, R0, 0x37800000, 0x17 ;  /* 0x3780000000057811 */ /* 0x000fe200078eb8ff */
[----:B------:R-:W-:-:S05]  /*0ca0*/  IMAD.SHL.U32 R0, R3, 0x200000, RZ ;  /* 0x0020000003007824 */ /* 0x000fca00078e00ff */
[----:B------:R-:W-:-:S07]  /*0cb0*/  LOP3.LUT R0, R5, R0, R6, 0xfe, !PT ;  /* 0x0000000005007212 */ /* 0x000fce00078efe06 */
.L_x_25915:
[----:B------:R-:W-:Y:S05]  /*0cc0*/  BSYNC B0 ;  /* 0x0000000000007941 */ /* 0x000fea0003800000 */
.L_x_25914:
[----:B------:R-:W0:Y:S02]  /*0cd0*/  F2I.FTZ.TRUNC.NTZ R0, R0 ;  /* 0x0000000000007305 */ /* 0x000e24000021f100 */
[----:B0-----:R-:W-:Y:S01]  /*0ce0*/  PRMT R22, R0, 0x7610, R22 ;  /* 0x0000761000167816 */ /* 0x001fe20000000016 */
[----:B------:R-:W-:Y:S06]  /*0cf0*/  BRA `(.L_x_25895) ;  /* 0x00000000009c7947 */ /* 0x000fec0003800000 */
.L_x_25907:
        /* <DEDUP_REMOVED lines=14> */
.L_x_25921:
[----:B------:R-:W-:Y:S05]  /*0de0*/  BSYNC B0 ;  /* 0x0000000000007941 */ /* 0x000fea0003800000 */
.L_x_25920:
[----:B------:R-:W0:Y:S02]  /*0df0*/  F2I.FTZ.TRUNC.NTZ R0, R0 ;  /* 0x0000000000007305 */ /* 0x000e24000021f100 */
[----:B0-----:R-:W-:Y:S01]  /*0e00*/  PRMT R22, R0, 0x7610, R22 ;  /* 0x0000761000167816 */ /* 0x001fe20000000016 */
[----:B------:R-:W-:Y:S06]  /*0e10*/  BRA `(.L_x_25895) ;  /* 0x0000000000547947 */ /* 0x000fec0003800000 */
.L_x_25894:
        /* <DEDUP_REMOVED lines=16> */
.L_x_25922:
[----:B------:R-:W-:Y:S01]  /*0f20*/  PRMT R22, RZ, 0x7610, R22 ;  /* 0x00007610ff167816 */ /* 0x000fe20000000016 */
[----:B------:R-:W-:Y:S06]  /*0f30*/  BRA `(.L_x_25895) ;  /* 0x00000000000c7947 */ /* 0x000fec0003800000 */
.L_x_25919:
[----:B------:R0:W5:Y:S01]  /*0f40*/  LDG.E.U16 R22, desc[UR36][R4.64] ;  /* 0x0000002404167981 */ /* 0x000162000c1e1500 */
[----:B------:R-:W-:Y:S05]  /*0f50*/  BRA `(.L_x_25895) ;  /* 0x0000000000047947 */ /* 0x000fea0003800000 */
.L_x_25918:
[----:B------:R0:W5:Y:S02]  /*0f60*/  LDG.E.U16 R22, desc[UR36][R4.64] ;  /* 0x0000002404167981 */ /* 0x000164000c1e1500 */
.L_x_25895:
[----:B------:R-:W2:Y:S02]  /*0f70*/  S2R R17, SR_TID.X ;  /* 0x0000000000117919 */ /* 0x000ea40000002100 */
[----:B--2---:R-:W-:-:S07]  /*0f80*/  VIADD R17, R17, 0x80 ;  /* 0x0000008011117836 */ /* 0x004fce0000000000 */
.L_x_25889:
[----:B------:R-:W-:Y:S05]  /*0f90*/  BSYNC B6 ;  /* 0x0000000000067941 */ /* 0x000fea0003800000 */
.L_x_25888:
[----:B------:R-:W-:Y:S01]  /*0fa0*/  ISETP.GE.AND P0, PT, R17, R16, PT ;  /* 0x000000101100720c */ /* 0x000fe20003f06270 */
[----:B------:R-:W-:-:S12]  /*0fb0*/  BSSY B6, `(.L_x_25923) ;  /* 0x00000ee000067945 */ /* 0x000fd80003800000 */
        /* <DEDUP_REMOVED lines=21> */
.L_x_25928:
[----:B------:R0:W5:Y:S01]  /*1110*/  LDG.E.U8 R24, desc[UR36][R4.64] ;  /* 0x0000002404187981 */ /* 0x000162000c1e1100 */
[----:B------:R-:W-:Y:S05]  /*1120*/  BRA `(.L_x_25930) ;  /* 0x0000000c00547947 */ /* 0x000fea0003800000 */
.L_x_25927:
        /* <DEDUP_REMOVED lines=8> */
.L_x_25932:
[----:B------:R0:W5:Y:S01]  /*11b0*/  LDG.E.U16 R24, desc[UR36][R4.64] ;  /* 0x0000002404187981 */ /* 0x000162000c1e1500 */
[----:B------:R-:W-:Y:S05]  /*11c0*/  BRA `(.L_x_25930) ;  /* 0x0000000c002c7947 */ /* 0x000fea0003800000 */
.L_x_25931:
[----:B------:R0:W5:Y:S01]  /*11d0*/  LDG.E.U16 R24, desc[UR36][R4.64] ;  /* 0x0000002404187981 */ /* 0x000162000c1e1500 */
[----:B------:R-:W-:Y:S05]  /*11e0*/  BRA `(.L_x_25930) ;  /* 0x0000000c00247947 */ /* 0x000fea0003800000 */
.L_x_25926:
        /* <DEDUP_REMOVED lines=9> */
.L_x_25934:
[----:B------:R-:W2:Y:S02]  /*1280*/  LDG.E.U16 R0, desc[UR36][R4.64] ;  /* 0x0000002404007981 */ /* 0x000ea4000c1e1500 */
[----:B--2---:R-:W-:-:S06]  /*1290*/  HADD2.F32 R0, -RZ, R0.H0_H0 ;  /* 0x20000000ff007230 */ /* 0x004fcc0000004100 */
[----:B------:R-:W0:Y:S02]  /*12a0*/  F2I.FTZ.TRUNC.NTZ R0, R0 ;  /* 0x0000000000007305 */ /* 0x000e24000021f100 */
[----:B0-----:R-:W-:Y:S01]  /*12b0*/  PRMT R24, R0, 0x7610, R24 ;  /* 0x0000761000187816 */ /* 0x001fe20000000018 */
[----:B------:R-:W-:Y:S06]  /*12c0*/  BRA `(.L_x_25930) ;  /* 0x0000000800ec7947 */ /* 0x000fec0003800000 */
.L_x_25933:
        /* <DEDUP_REMOVED lines=9> */
.L_x_25936:
[----:B------:R-:W2:Y:S02]  /*1360*/  LDG.E.U16 R4, desc[UR36][R4.64] ;  /* 0x0000002404047981 */ /* 0x000ea4000c1e1500 */
[----:B--2---:R-:W-:-:S06]  /*1370*/  HADD2.F32 R0, -RZ, R4.H0_H0 ;  /* 0x20000004ff007230 */ /* 0x004fcc0000004100 */
[----:B------:R-:W0:Y:S02]  /*1380*/  F2I.FTZ.TRUNC.NTZ R0, R0 ;  /* 0x0000000000007305 */ /* 0x000e24000021f100 */
[----:B0-----:R-:W-:Y:S01]  /*1390*/  PRMT R24, R0, 0x7610, R24 ;  /* 0x0000761000187816 */ /* 0x001fe20000000018 */
[----:B------:R-:W-:Y:S06]  /*13a0*/  BRA `(.L_x_25930) ;  /* 0x0000000800b47947 */ /* 0x000fec0003800000 */
.L_x_25935:
[----:B------:R-:W2:Y:S02]  /*13b0*/  LDG.E.64 R4, desc[UR36][R4.64] ;  /* 0x0000002404047981 */ /* 0x000ea4000c1e1b00 */
[----:B--2---:R0:W1:Y:S01]  /*13c0*/  F2I.F64.TRUNC R24, R4 ;  /* 0x0000000400187311 */ /* 0x004062000030d100 */
[----:B------:R-:W-:Y:S05]  /*13d0*/  BRA `(.L_x_25930) ;  /* 0x0000000800a87947 */ /* 0x000fea0003800000 */
.L_x_25925:
        /* <DEDUP_REMOVED lines=12> */
.L_x_25939:
[----:B------:R-:W2:Y:S02]  /*14a0*/  LDG.E.64 R4, desc[UR36][R4.64] ;  /* 0x0000002404047981 */ /* 0x000ea4000c1e1b00 */
[----:B--2---:R0:W1:Y:S01]  /*14b0*/  F2I.F64.TRUNC R24, R4 ;  /* 0x0000000400187311 */ /* 0x004062000030d100 */
[----:B------:R-:W-:Y:S05]  /*14c0*/  BRA `(.L_x_25930) ;  /* 0x00000008006c7947 */ /* 0x000fea0003800000 */
.L_x_25938:
        /* <DEDUP_REMOVED lines=28> */
.L_x_25941:
        /* <DEDUP_REMOVED lines=15> */
.L_x_25940:
[----:B------:R-:W2:Y:S02]  /*1780*/  LDG.E.U16 R0, desc[UR36][R4.64] ;  /* 0x0000002404007981 */ /* 0x000ea4000c1e1500 */
[----:B--2---:R-:W-:-:S06]  /*1790*/  IMAD.U32 R0, R0, 0x10000, RZ ;  /* 0x0001000000007824 */ /* 0x004fcc00078e00ff */
[----:B------:R-:W0:Y:S02]  /*17a0*/  F2I.FTZ.TRUNC.NTZ R0, R0 ;  /* 0x0000000000007305 */ /* 0x000e24000021f100 */
[----:B0-----:R-:W-:Y:S01]  /*17b0*/  PRMT R24, R0, 0x7610, R24 ;  /* 0x0000761000187816 */ /* 0x001fe20000000018 */
[----:B------:R-:W-:Y:S06]  /*17c0*/  BRA `(.L_x_25930) ;  /* 0x0000000400ac7947 */ /* 0x000fec0003800000 */
.L_x_25937:
        /* <DEDUP_REMOVED lines=10> */
.L_x_25944:
        /* <DEDUP_REMOVED lines=21> */
.L_x_25948:
[----:B------:R-:W-:Y:S05]  /*19c0*/  BSYNC B1 ;  /* 0x0000000000017941 */ /* 0x000fea0003800000 */
.L_x_25947:
[----:B------:R-:W-:Y:S01]  /*19d0*/  LEA R5, R0, 0x3b800000, 0x17 ;  /* 0x3b80000000057811 */ /* 0x000fe200078eb8ff */
[----:B------:R-:W-:-:S05]  /*19e0*/  IMAD.SHL.U32 R0, R3, 0x100000, RZ ;  /* 0x0010000003007824 */ /* 0x000fca00078e00ff */
[----:B------:R-:W-:-:S07]  /*19f0*/  LOP3.LUT R0, R5, R0, R6, 0xfe, !PT ;  /* 0x0000000005007212 */ /* 0x000fce00078efe06 */
.L_x_25946:
[----:B------:R-:W-:Y:S05]  /*1a00*/  BSYNC B0 ;  /* 0x0000000000007941 */ /* 0x000fea0003800000 */
.L_x_25945:
[----:B------:R-:W0:Y:S02]  /*1a10*/  F2I.FTZ.TRUNC.NTZ R0, R0 ;  /* 0x0000000000007305 */ /* 0x000e24000021f100 */
[----:B0-----:R-:W-:Y:S01]  /*1a20*/  PRMT R24, R0, 0x7610, R24 ;  /* 0x0000761000187816 */ /* 0x001fe20000000018 */
[----:B------:R-:W-:Y:S06]  /*1a30*/  BRA `(.L_x_25930) ;  /* 0x0000000400107947 */ /* 0x000fec0003800000 */
.L_x_25943:
        /* <DEDUP_REMOVED lines=21> */
.L_x_25952:
[----:B------:R-:W-:Y:S05]  /*1b90*/  BSYNC B1 ;  /* 0x0000000000017941 */ /* 0x000fea0003800000 */
.L_x_25951:
[----:B------:R-:W-:Y:S01]  /*1ba0*/  LEA R5, R0, 0x37800000, 0x17 ;  /* 0x3780000000057811 */ /* 0x000fe200078eb8ff */
[----:B------:R-:W-:-:S05]  /*1bb0*/  IMAD.SHL.U32 R0, R3, 0x200000, RZ ;  /* 0x0020000003007824 */ /* 0x000fca00078e00ff */
[----:B------:R-:W-:-:S07]  /*1bc0*/  LOP3.LUT R0, R5, R0, R6, 0xfe, !PT ;  /* 0x0000000005007212 */ /* 0x000fce00078efe06 */
.L_x_25950:
[----:B------:R-:W-:Y:S05]  /*1bd0*/  BSYNC B0 ;  /* 0x0000000000007941 */ /* 0x000fea0003800000 */
.L_x_25949:
[----:B------:R-:W0:Y:S02]  /*1be0*/  F2I.FTZ.TRUNC.NTZ R0, R0 ;  /* 0x0000000000007305 */ /* 0x000e24000021f100 */
[----:B0-----:R-:W-:Y:S01]  /*1bf0*/  PRMT R24, R0, 0x7610, R24 ;  /* 0x0000761000187816 */ /* 0x001fe20000000018 */
[----:B------:R-:W-:Y:S06]  /*1c00*/  BRA `(.L_x_25930) ;  /* 0x00000000009c7947 */ /* 0x000fec0003800000 */
.L_x_25942:
        /* <DEDUP_REMOVED lines=14> */
.L_x_25956:
[----:B------:R-:W-:Y:S05]  /*1cf0*/  BSYNC B0 ;  /* 0x0000000000007941 */ /* 0x000fea0003800000 */
.L_x_25955:
[----:B------:R-:W0:Y:S02]  /*1d00*/  F2I.FTZ.TRUNC.NTZ R0, R0 ;  /* 0x0000000000007305 */ /* 0x000e24000021f100 */
[----:B0-----:R-:W-:Y:S01]  /*1d10*/  PRMT R24, R0, 0x7610, R24 ;  /* 0x0000761000187816 */ /* 0x001fe20000000018 */
[----:B------:R-:W-:Y:S06]  /*1d20*/  BRA `(.L_x_25930) ;  /* 0x0000000000547947 */ /* 0x000fec0003800000 */
.L_x_25929:
        /* <DEDUP_REMOVED lines=16> */
.L_x_25957:
[----:B------:R-:W-:Y:S01]  /*1e30*/  PRMT R24, RZ, 0x7610, R24 ;  /* 0x00007610ff187816 */ /* 0x000fe20000000018 */
[----:B------:R-:W-:Y:S06]  /*1e40*/  BRA `(.L_x_25930) ;  /* 0x00000000000c7947 */ /* 0x000fec0003800000 */
.L_x_25954:
[----:B------:R3:W5:Y:S01]  /*1e50*/  LDG.E.U16 R24, desc[UR36][R4.64] ;  /* 0x0000002404187981 */ /* 0x000762000c1e1500 */
[----:B------:R-:W-:Y:S05]  /*1e60*/  BRA `(.L_x_25930) ;  /* 0x0000000000047947 */ /* 0x000fea0003800000 */
.L_x_25953:
[----:B------:R2:W5:Y:S02]  /*1e70*/  LDG.E.U16 R24, desc[UR36][R4.64] ;  /* 0x0000002404187981 */ /* 0x000564000c1e1500 */
.L_x_25930:
[----:B------:R-:W-:-:S07]  /*1e80*/  VIADD R17, R17, 0x80 ;  /* 0x0000008011117836 */ /* 0x000fce0000000000 */
.L_x_25924:
[----:B------:R-:W-:Y:S05]  /*1e90*/  BSYNC B6 ;  /* 0x0000000000067941 */ /* 0x000fea0003800000 */
.L_x_25923:
[----:B------:R-:W-:Y:S01]  /*1ea0*/  ISETP.GE.AND P0, PT, R17, R16, PT ;  /* 0x000000101100720c */ /* 0x000fe20003f06270 */
[----:B------:R-:W-:Y:S01]  /*1eb0*/  BSSY B6, `(.L_x_25958) ;  /* 0x00000f0000067945 */ /* 0x000fe20003800000 */
[----:B------:R-:W-:Y:S02]  /*1ec0*/  PRMT R19, RZ, 0x7610, R19 ;  /* 0x00007610ff137816 */ /* 0x000fe40000000013 */
[----:B------:R-:W-:-:S09]  /*1ed0*/  PRMT R18, RZ, 0x7610, R18 ;  /* 0x00007610ff127816 */ /* 0x000fd20000000012 */
        /* <DEDUP_REMOVED lines=21> */
.L_x_25963:
[----:B------:R0:W5:Y:S01]  /*2030*/  LDG.E.U8 R18, desc[UR36][R4.64] ;  /* 0x0000002404127981 */ /* 0x000162000c1e1100 */
[----:B------:R-:W-:Y:S05]  /*2040*/  BRA `(.L_x_25965) ;  /* 0x0000000c00547947 */ /* 0x000fea0003800000 */
.L_x_25962:
        /* <DEDUP_REMOVED lines=8> */
.L_x_25967:
[----:B------:R0:W5:Y:S01]  /*20d0*/  LDG.E.U16 R18, desc[UR36][R4.64] ;  /* 0x0000002404127981 */ /* 0x000162000c1e1500 */
[----:B------:R-:W-:Y:S05]  /*20e0*/  BRA `(.L_x_25965) ;  /* 0x0000000c002c7947 */ /* 0x000fea0003800000 */
.L_x_25966:
[----:B------:R0:W5:Y:S01]  /*20f0*/  LDG.E.U16 R18, desc[UR36][R4.64] ;  /* 0x0000002404127981 */ /* 0x000162000c1e1500 */
[----:B------:R-:W-:Y:S05]  /*2100*/  BRA `(.L_x_25965) ;  /* 0x0000000c00247947 */ /* 0x000fea0003800000 */
.L_x_25961:
        /* <DEDUP_REMOVED lines=9> */
.L_x_25969:
[----:B------:R-:W2:Y:S02]  /*21a0*/  LDG.E.U16 R0, desc[UR36][R4.64] ;  /* 0x0000002404007981 */ /* 0x000ea4000c1e1500 */
[----:B--2---:R-:W-:-:S06]  /*21b0*/  HADD2.F32 R0, -RZ, R0.H0_H0 ;  /* 0x20000000ff007230 */ /* 0x004fcc0000004100 */
[----:B------:R-:W0:Y:S02]  /*21c0*/  F2I.FTZ.TRUNC.NTZ R0, R0 ;  /* 0x0000000000007305 */ /* 0x000e24000021f100 */
[----:B0-----:R-:W-:Y:S01]  /*21d0*/  PRMT R18, R0, 0x7610, R18 ;  /* 0x0000761000127816 */ /* 0x001fe20000000012 */
[----:B------:R-:W-:Y:S06]  /*21e0*/  BRA `(.L_x_25965) ;  /* 0x0000000800ec7947 */ /* 0x000fec0003800000 */
.L_x_25968:
        /* <DEDUP_REMOVED lines=9> */
.L_x_25971:
[----:B------:R-:W2:Y:S02]  /*2280*/  LDG.E.U16 R4, desc[UR36][R4.64] ;  /* 0x0000002404047981 */ /* 0x000ea4000c1e1500 */
[----:B--2---:R-:W-:-:S06]  /*2290*/  HADD2.F32 R0, -RZ, R4.H0_H0 ;  /* 0x20000004ff007230 */ /* 0x004fcc0000004100 */
[----:B------:R-:W0:Y:S02]  /*22a0*/  F2I.FTZ.TRUNC.NTZ R0, R0 ;  /* 0x0000000000007305 */ /* 0x000e24000021f100 */
[----:B0-----:R-:W-:Y:S01]  /*22b0*/  PRMT R18, R0, 0x7610, R18 ;  /* 0x0000761000127816 */ /* 0x001fe20000000012 */
[----:B------:R-:W-:Y:S06]  /*22c0*/  BRA `(.L_x_25965) ;  /* 0x0000000800b47947 */ /* 0x000fec0003800000 */
.L_x_25970:
[----:B------:R-:W2:Y:S02]  /*22d0*/  LDG.E.64 R4, desc[UR36][R4.64] ;  /* 0x0000002404047981 */ /* 0x000ea4000c1e1b00 */
[----:B--2---:R0:W1:Y:S01]  /*22e0*/  F2I.F64.TRUNC R18, R4 ;  /* 0x0000000400127311 */ /* 0x004062000030d100 */
[----:B------:R-:W-:Y:S05]  /*22f0*/  BRA `(.L_x_25965) ;  /* 0x0000000800a87947 */ /* 0x000fea0003800000 */
.L_x_25960:
        /* <DEDUP_REMOVED lines=12> */
.L_x_25974:
[----:B------:R-:W2:Y:S02]  /*23c0*/  LDG.E.64 R4, desc[UR36][R4.64] ;  /* 0x0000002404047981 */ /* 0x000ea4000c1e1b00 */
[----:B--2---:R3:W4:Y:S01]  /*23d0*/  F2I.F64.TRUNC R18, R4 ;  /* 0x0000000400127311 */ /* 0x004722000030d100 */
[----:B------:R-:W-:Y:S05]  /*23e0*/  BRA `(.L_x_25965) ;  /* 0x00000008006c7947 */ /* 0x000fea0003800000 */
.L_x_25973:
        /* <DEDUP_REMOVED lines=28> */
.L_x_25976:
        /* <DEDUP_REMOVED lines=15> */
.L_x_25975:
[----:B------:R-:W2:Y:S02]  /*26a0*/  LDG.E.U16 R0, desc[UR36][R4.64] ;  /* 0x0000002404007981 */ /* 0x000ea4000c1e1500 */
[----:B--2---:R-:W-:-:S06]  /*26b0*/  IMAD.U32 R0, R0, 0x10000, RZ ;  /* 0x0001000000007824 */ /* 0x004fcc00078e00ff */
[----:B------:R-:W0:Y:S02]  /*26c0*/  F2I.FTZ.TRUNC.NTZ R0, R0 ;  /* 0x0000000000007305 */ /* 0x000e24000021f100 */
[----:B0-----:R-:W-:Y:S01]  /*26d0*/  PRMT R18, R0, 0x7610, R18 ;  /* 0x0000761000127816 */ /* 0x001fe20000000012 */
[----:B------:R-:W-:Y:S06]  /*26e0*/  BRA `(.L_x_25965) ;  /* 0x0000000400ac7947 */ /* 0x000fec0003800000 */
.L_x_25972:
        /* <DEDUP_REMOVED lines=10> */
.L_x_25979:
        /* <DEDUP_REMOVED lines=21> */
.L_x_25983:
[----:B------:R-:W-:Y:S05]  /*28e0*/  BSYNC B1 ;  /* 0x0000000000017941 */ /* 0x000fea0003800000 */
.L_x_25982:
[----:B------:R-:W-:Y:S01]  /*28f0*/  LEA R5, R0, 0x3b800000, 0x17 ;  /* 0x3b80000000057811 */ /* 0x000fe200078eb8ff */
[----:B------:R-:W-:-:S05]  /*2900*/  IMAD.SHL.U32 R0, R3, 0x100000, RZ ;  /* 0x0010000003007824 */ /* 0x000fca00078e00ff */
[----:B------:R-:W-:-:S07]  /*2910*/  LOP3.LUT R0, R5, R0, R6, 0xfe, !PT ;  /* 0x0000000005007212 */ /* 0x000fce00078efe06 */
.L_x_25981:
[----:B------:R-:W-:Y:S05]  /*2920*/  BSYNC B0 ;  /* 0x0000000000007941 */ /* 0x000fea0003800000 */
.L_x_25980:
[----:B------:R-:W0:Y:S02]  /*2930*/  F2I.FTZ.TRUNC.NTZ R0, R0 ;  /* 0x0000000000007305 */ /* 0x000e24000021f100 */
[----:B0-----:R-:W-:Y:S01]  /*2940*/  PRMT R18, R0, 0x7610, R18 ;  /* 0x0000761000127816 */ /* 0x001fe20000000012 */
[----:B------:R-:W-:Y:S06]  /*2950*/  BRA `(.L_x_25965) ;  /* 0x0000000400107947 */ /* 0x000fec0003800000 */
.L_x_25978:
        /* <DEDUP_REMOVED lines=21> */
.L_x_25987:
[----:B------:R-:W-:Y:S05]  /*2ab0*/  BSYNC B1 ;  /* 0x0000000000017941 */ /* 0x000fea0003800000 */
.L_x_25986:
[----:B------:R-:W-:Y:S01]  /*2ac0*/  LEA R5, R0, 0x37800000, 0x17 ;  /* 0x3780000000057811 */ /* 0x000fe200078eb8ff */
[----:B------:R-:W-:-:S05]  /*2ad0*/  IMAD.SHL.U32 R0, R3, 0x200000, RZ ;  /* 0x0020000003007824 */ /* 0x000fca00078e00ff */
[----:B------:R-:W-:-:S07]  /*2ae0*/  LOP3.LUT R0, R5, R0, R6, 0xfe, !PT ;  /* 0x0000000005007212 */ /* 0x000fce00078efe06 */
.L_x_25985:
[----:B------:R-:W-:Y:S05]  /*2af0*/  BSYNC B0 ;  /* 0x0000000000007941 */ /* 0x000fea0003800000 */
.L_x_25984:
[----:B------:R-:W0:Y:S02]  /*2b00*/  F2I.FTZ.TRUNC.NTZ R0, R0 ;  /* 0x0000000000007305 */ /* 0x000e24000021f100 */
[----:B0-----:R-:W-:Y:S01]  /*2b10*/  PRMT R18, R0, 0x7610, R18 ;  /* 0x0000761000127816 */ /* 0x001fe20000000012 */
[----:B------:R-:W-:Y:S06]  /*2b20*/  BRA `(.L_x_25965) ;  /* 0x00000000009c7947 */ /* 0x000fec0003800000 */
.L_x_25977:
        /* <DEDUP_REMOVED lines=14> */
.L_x_25991:
[----:B------:R-:W-:Y:S05]  /*2c10*/  BSYNC B0 ;  /* 0x0000000000007941 */ /* 0x000fea0003800000 */
.L_x_25990:
[----:B------:R-:W0:Y:S02]  /*2c20*/  F2I.FTZ.TRUNC.NTZ R0, R0 ;  /* 0x0000000000007305 */ /* 0x000e24000021f100 */
[----:B0-----:R-:W-:Y:S01]  /*2c30*/  PRMT R18, R0, 0x7610, R18 ;  /* 0x0000761000127816 */ /* 0x001fe20000000012 */
[----:B------:R-:W-:Y:S06]  /*2c40*/  BRA `(.L_x_25965) ;  /* 0x0000000000547947 */ /* 0x000fec0003800000 */
.L_x_25964:
        /* <DEDUP_REMOVED lines=16> */
.L_x_25992:
[----:B------:R-:W-:Y:S01]  /*2d50*/  PRMT R18, RZ, 0x7610, R18 ;  /* 0x00007610ff127816 */ /* 0x000fe20000000012 */
[----:B------:R-:W-:Y:S06]  /*2d60*/  BRA `(.L_x_25965) ;  /* 0x00000000000c7947 */ /* 0x000fec0003800000 */
.L_x_25989:
[----:B------:R2:W5:Y:S01]  /*2d70*/  LDG.E.U16 R18, desc[UR36][R4.64] ;  /* 0x0000002404127981 */ /* 0x000562000c1e1500 */
[----:B------:R-:W-:Y:S05]  /*2d80*/  BRA `(.L_x_25965) ;  /* 0x0000000000047947 */ /* 0x000fea0003800000 */
.L_x_25988:
[----:B------:R1:W5:Y:S02]  /*2d90*/  LDG.E.U16 R18, desc[UR36][R4.64] ;  /* 0x0000002404127981 */ /* 0x000364000c1e1500 */
.L_x_25965:
[----:B------:R-:W-:-:S07]  /*2da0*/  VIADD R17, R17, 0x80 ;  /* 0x0000008011117836 */ /* 0x000fce0000000000 */
.L_x_25959:
[----:B------:R-:W-:Y:S05]  /*2db0*/  BSYNC B6 ;  /* 0x0000000000067941 */ /* 0x000fea0003800000 */
.L_x_25958:
[----:B------:R-:W-:Y:S01]  /*2dc0*/  ISETP.GE.AND P0, PT, R17, R16, PT ;  /* 0x000000101100720c */ /* 0x000fe20003f06270 */
[----:B------:R-:W-:-:S12]  /*2dd0*/  BSSY B6, `(.L_x_25993) ;  /* 0x00000eb000067945 */ /* 0x000fd80003800000 */
        /* <DEDUP_REMOVED lines=20> */
.L_x_25998:
[----:B------:R0:W5:Y:S01]  /*2f20*/  LDG.E.U8 R19, desc[UR36][R4.64] ;  /* 0x0000002404137981 */ /* 0x000162000c1e1100 */
[----:B------:R-:W-:Y:S05]  /*2f30*/  BRA `(.L_x_25994) ;  /* 0x0000000c00507947 */ /* 0x000fea0003800000 */
.L_x_25997:
        /* <DEDUP_REMOVED lines=8> */
.L_x_26001:
[----:B------:R0:W5:Y:S01]  /*2fc0*/  LDG.E.U16 R19, desc[UR36][R4.64] ;  /* 0x0000002404137981 */ /* 0x000162000c1e1500 */
[----:B------:R-:W-:Y:S05]  /*2fd0*/  BRA `(.L_x_25994) ;  /* 0x0000000c00287947 */ /* 0x000fea0003800000 */
.L_x_26000:
[----:B------:R0:W5:Y:S01]  /*2fe0*/  LDG.E.U16 R19, desc[UR36][R4.64] ;  /* 0x0000002404137981 */ /* 0x000162000c1e1500 */
[----:B------:R-:W-:Y:S05]  /*2ff0*/  BRA `(.L_x_25994) ;  /* 0x0000000c00207947 */ /* 0x000fea0003800000 */
.L_x_25996:
        /* <DEDUP_REMOVED lines=9> */
.L_x_26003:
[----:B------:R-:W2:Y:S02]  /*3090*/  LDG.E.U16 R0, desc[UR36][R4.64] ;  /* 0x0000002404007981 */ /* 0x000ea4000c1e1500 */
[----:B--2---:R-:W-:-:S06]  /*30a0*/  HADD2.F32 R0, -RZ, R0.H0_H0 ;  /* 0x20000000ff007230 */ /* 0x004fcc0000004100 */
[----:B------:R-:W0:Y:S02]  /*30b0*/  F2I.FTZ.TRUNC.NTZ R0, R0 ;  /* 0x0000000000007305 */ /* 0x000e24000021f100 */
[----:B0-----:R-:W-:Y:S01]  /*30c0*/  PRMT R19, R0, 0x7610, R19 ;  /* 0x0000761000137816 */ /* 0x001fe20000000013 */
[----:B------:R-:W-:Y:S06]  /*30d0*/  BRA `(.L_x_25994) ;  /* 0x0000000800e87947 */ /* 0x000fec0003800000 */
.L_x_26002:
        /* <DEDUP_REMOVED lines=9> */
.L_x_26005:
[----:B------:R-:W2:Y:S02]  /*3170*/  LDG.E.U16 R4, desc[UR36][R4.64] ;  /* 0x0000002404047981 */ /* 0x000ea4000c1e1500 */
[----:B--2---:R-:W-:-:S06]  /*3180*/  HADD2.F32 R0, -RZ, R4.H0_H0 ;  /* 0x20000004ff007230 */ /* 0x004fcc0000004100 */
[----:B------:R-:W0:Y:S02]  /*3190*/  F2I.FTZ.TRUNC.NTZ R0, R0 ;  /* 0x0000000000007305 */ /* 0x000e24000021f100 */
[----:B0-----:R-:W-:Y:S01]  /*31a0*/  PRMT R19, R0, 0x7610, R19 ;  /* 0x0000761000137816 */ /* 0x001fe20000000013 */
[----:B------:R-:W-:Y:S06]  /*31b0*/  BRA `(.L_x_25994) ;  /* 0x0000000800b07947 */ /* 0x000fec0003800000 */
.L_x_26004:
[----:B------:R-:W2:Y:S02]  /*31c0*/  LDG.E.64 R4, desc[UR36][R4.64] ;  /* 0x0000002404047981 */ /* 0x000ea4000c1e1b00 */
[----:B--2---:R0:W1:Y:S01]  /*31d0*/  F2I.F64.TRUNC R19, R4 ;  /* 0x0000000400137311 */ /* 0x004062000030d100 */
[----:B------:R-:W-:Y:S05]  /*31e0*/  BRA `(.L_x_25994) ;  /* 0x0000000800a47947 */ /* 0x000fea0003800000 */
.L_x_25995:
        /* <DEDUP_REMOVED lines=12> */
.L_x_26008:
[----:B------:R-:W2:Y:S02]  /*32b0*/  LDG.E.64 R4, desc[UR36][R4.64] ;  /* 0x0000002404047981 */ /* 0x000ea4000c1e1b00 */
[----:B--2---:R0:W1:Y:S01]  /*32c0*/  F2I.F64.TRUNC R19, R4 ;  /* 0x0000000400137311 */ /* 0x004062000030d100 */
[----:B------:R-:W-:Y:S05]  /*32d0*/  BRA `(.L_x_25994) ;  /* 0x0000000800687947 */ /* 0x000fea0003800000 */
.L_x_26007:
        /* <DEDUP_REMOVED lines=28> */
.L_x_26010:
        /* <DEDUP_REMOVED lines=15> */
.L_x_26009:
[----:B------:R-:W2:Y:S02]  /*3590*/  LDG.E.U16 R0, desc[UR36][R4.64] ;  /* 0x0000002404007981 */ /* 0x000ea4000c1e1500 */
[----:B--2---:R-:W-:-:S06]  /*35a0*/  IMAD.U32 R0, R0, 0x10000, RZ ;  /* 0x0001000000007824 */ /* 0x004fcc00078e00ff */
[----:B------:R-:W0:Y:S02]  /*35b0*/  F2I.FTZ.TRUNC.NTZ R0, R0 ;  /* 0x0000000000007305 */ /* 0x000e24000021f100 */
[----:B0-----:R-:W-:Y:S01]  /*35c0*/  PRMT R19, R0, 0x7610, R19 ;  /* 0x0000761000137816 */ /* 0x001fe20000000013 */
[----:B------:R-:W-:Y:S06]  /*35d0*/  BRA `(.L_x_25994) ;  /* 0x0000000400a87947 */ /* 0x000fec0003800000 */
.L_x_26006:
        /* <DEDUP_REMOVED lines=10> */
.L_x_26013:
        /* <DEDUP_REMOVED lines=21> */
.L_x_26017:
[----:B------:R-:W-:Y:S05]  /*37d0*/  BSYNC B1 ;  /* 0x0000000000017941 */ /* 0x000fea0003800000 */
.L_x_26016:
[----:B------:R-:W-:Y:S01]  /*37e0*/  LEA R5, R0, 0x3b800000, 0x17 ;  /* 0x3b80000000057811 */ /* 0x000fe200078eb8ff */
[----:B------:R-:W-:-:S05]  /*37f0*/  IMAD.SHL.U32 R0, R3, 0x100000, RZ ;  /* 0x0010000003007824 */ /* 0x000fca00078e00ff */
[----:B------:R-:W-:-:S07]  /*3800*/  LOP3.LUT R0, R5, R0, R6, 0xfe, !PT ;  /* 0x0000000005007212 */ /* 0x000fce00078efe06 */
.L_x_26015:
[----:B------:R-:W-:Y:S05]  /*3810*/  BSYNC B0 ;  /* 0x0000000000007941 */ /* 0x000fea0003800000 */
.L_x_26014:
[----:B------:R-:W0:Y:S02]  /*3820*/  F2I.FTZ.TRUNC.NTZ R0, R0 ;  /* 0x0000000000007305 */ /* 0x000e24000021f100 */
[----:B0-----:R-:W-:Y:S01]  /*3830*/  PRMT R19, R0, 0x7610, R19 ;  /* 0x0000761000137816 */ /* 0x001fe20000000013 */
[----:B------:R-:W-:Y:S06]  /*3840*/  BRA `(.L_x_25994) ;  /* 0x00000004000c7947 */ /* 0x000fec0003800000 */
.L_x_26012:
        /* <DEDUP_REMOVED lines=21> */
.L_x_26021:
[----:B------:R-:W-:Y:S05]  /*39a0*/  BSYNC B1 ;  /* 0x0000000000017941 */ /* 0x000fea0003800000 */
.L_x_26020:
[----:B------:R-:W-:Y:S01]  /*39b0*/  LEA R5, R0, 0x37800000, 0x17 ;  /* 0x3780000000057811 */ /* 0x000fe200078eb8ff */
[----:B------:R-:W-:-:S05]  /*39c0*/  IMAD.SHL.U32 R0, R3, 0x200000, RZ ;  /* 0x0020000003007824 */ /* 0x000fca00078e00ff */
[----:B------:R-:W-:-:S07]  /*39d0*/  LOP3.LUT R0, R5, R0, R6, 0xfe, !PT ;  /* 0x0000000005007212 */ /* 0x000fce00078efe06 */
.L_x_26019:
[----:B------:R-:W-:Y:S05]  /*39e0*/  BSYNC B0 ;  /* 0x0000000000007941 */ /* 0x000fea0003800000 */
.L_x_26018:
[----:B------:R-:W0:Y:S02]  /*39f0*/  F2I.FTZ.TRUNC.NTZ R0, R0 ;  /* 0x0000000000007305 */ /* 0x000e24000021f100 */
[----:B0-----:R-:W-:Y:S01]  /*3a00*/  PRMT R19, R0, 0x7610, R19 ;  /* 0x0000761000137816 */ /* 0x001fe20000000013 */
[----:B------:R-:W-:Y:S06]  /*3a10*/  BRA `(.L_x_25994) ;  /* 0x0000000000987947 */ /* 0x000fec0003800000 */
.L_x_26011:
        /* <DEDUP_REMOVED lines=14> */
.L_x_26025:
[----:B------:R-:W-:Y:S05]  /*3b00*/  BSYNC B0 ;  /* 0x0000000000007941 */ /* 0x000fea0003800000 */
.L_x_26024:
[----:B------:R-:W0:Y:S02]  /*3b10*/  F2I.FTZ.TRUNC.NTZ R0, R0 ;  /* 0x0000000000007305 */ /* 0x000e24000021f100 */
[----:B0-----:R-:W-:Y:S01]  /*3b20*/  PRMT R19, R0, 0x7610, R19 ;  /* 0x0000761000137816 */ /* 0x001fe20000000013 */
[----:B------:R-:W-:Y:S06]  /*3b30*/  BRA `(.L_x_25994) ;  /* 0x0000000000507947 */ /* 0x000fec0003800000 */
.L_x_25999:
        /* <DEDUP_REMOVED lines=16> */
.L_x_26026:
[----:B------:R-:W-:Y:S05]  /*3c40*/  BRA `(.L_x_25994) ;  /* 0x00000000000c7947 */ /* 0x000fea0003800000 */
.L_x_26023:
[----:B------:R0:W5:Y:S01]  /*3c50*/  LDG.E.U16 R19, desc[UR36][R4.64] ;  /* 0x0000002404137981 */ /* 0x000162000c1e1500 */
[----:B------:R-:W-:Y:S05]  /*3c60*/  BRA `(.L_x_25994) ;  /* 0x0000000000047947 */ /* 0x000fea0003800000 */
.L_x_26022:
[----:B------:R0:W5:Y:S02]  /*3c70*/  LDG.E.U16 R19, desc[UR36][R4.64] ;  /* 0x0000002404137981 */ /* 0x000164000c1e1500 */
.L_x_25994:
[----:B------:R-:W-:Y:S05]  /*3c80*/  BSYNC B6 ;  /* 0x0000000000067941 */ /* 0x000fea0003800000 */
.L_x_25993:
[----:B------:R-:W2:Y:S01]  /*3c90*/  S2R R25, SR_TID.X ;  /* 0x0000000000197919 */ /* 0x000ea20000002100 */
[----:B------:R-:W0:Y:S01]  /*3ca0*/  LDC.U16 R7, c[0x0][0x216] ;  /* 0x00008580ff077b82 */ /* 0x000e220000000400 */
[----:B------:R-:W-:Y:S07]  /*3cb0*/  BSSY B0, `(.L_x_26027) ;  /* 0x0000034000007945 */ /* 0x000fee0003800000 */
[----:B------:R-:W0:Y:S01]  /*3cc0*/  LDC.U8 R17, c[0x0][0x234] ;  /* 0x00008d00ff117b82 */ /* 0x000e220000000000 */
[C---:B--2---:R-:W-:Y:S01]  /*3cd0*/  ISETP.GE.AND P2, PT, R25.reuse, R16, PT ;  /* 0x000000101900720c */ /* 0x044fe20003f46270 */
[----:B------:R-:W-:-:S02]  /*3ce0*/  VIADD R3, R25, 0x100 ;  /* 0x0000010019037836 */ /* 0x000fc40000000000 */
[C---:B01-34-:R-:W-:Y:S02]  /*3cf0*/  VIADD R5, R25.reuse, 0x180 ;  /* 0x0000018019057836 */ /* 0x05bfe40000000000 */
[----:B------:R-:W-:Y:S01]  /*3d00*/  VIADD R23, R25, 0x80 ;  /* 0x0000008019177836 */ /* 0x000fe20000000000 */
[-C--:B------:R-:W-:Y:S02]  /*3d10*/  ISETP.GE.AND P0, PT, R3, R16.reuse, PT ;  /* 0x000000100300720c */ /* 0x080fe40003f06270 */
[-C--:B------:R-:W-:Y:S02]  /*3d20*/  ISETP.GE.AND P1, PT, R5, R16.reuse, PT ;  /* 0x000000100500720c */ /* 0x080fe40003f26270 */
[----:B------:R-:W-:Y:S02]  /*3d30*/  ISETP.GE.AND P3, PT, R23, R16, PT ;  /* 0x000000101700720c */ /* 0x000fe40003f66270 */
[----:B------:R-:W-:Y:S01]  /*3d40*/  PRMT R3, R7, 0x9910, RZ ;  /* 0x0000991007037816 */ /* 0x000fe200000000ff */
[----:B------:R-:W-:Y:S10]  /*3d50*/  @P2 BRA `(.L_x_26028) ;  /* 0x0000000000a42947 */ /* 0x000ff40003800000 */
[-C--:B------:R-:W-:Y:S02]  /*3d60*/  IABS R6, R3.reuse ;  /* 0x0000000300067213 */ /* 0x080fe40000000000 */
[C---:B-----5:R-:W-:Y:S02]  /*3d70*/  PRMT R8, R22.reuse, 0x9910, RZ ;  /* 0x0000991016087816 */ /* 0x060fe400000000ff */
[----:B------:R-:W0:Y:S01]  /*3d80*/  I2F.RP R0, R6 ;  /* 0x0000000600007306 */ /* 0x000e220000209400 */
[----:B------:R-:W-:Y:S02]  /*3d90*/  IABS R10, R3 ;  /* 0x00000003000a7213 */ /* 0x000fe40000000000 */
[----:B------:R-:W-:-:S03]  /*3da0*/  LOP3.LUT R22, R22, R7, RZ, 0x3c, !PT ;  /* 0x0000000716167212 */ /* 0x000fc600078e3cff */
[----:B------:R-:W-:Y:S02]  /*3db0*/  IMAD.MOV R10, RZ, RZ, -R10 ;  /* 0x000000ffff0a7224 */ /* 0x000fe400078e0a0a */
        /* <DEDUP_REMOVED lines=8> */
[----:B------:R-:W-:-:S03]  /*3e40*/  LOP3.LUT R4, RZ, R3, RZ, 0x33, !PT ;  /* 0x00000003ff047212 */ /* 0x000fc600078e33ff */
[----:B------:R-:W-:Y:S02]  /*3e50*/  IMAD.MOV.U32 R9, RZ, RZ, R10 ;  /* 0x000000ffff097224 */ /* 0x000fe400078e000a */
        /* <DEDUP_REMOVED lines=25> */
.L_x_26028:
[----:B------:R-:W-:Y:S05]  /*3ff0*/  BSYNC B0 ;  /* 0x0000000000007941 */ /* 0x000fea0003800000 */
.L_x_26027:
[----:B------:R-:W-:Y:S04]  /*4000*/  BSSY B0, `(.L_x_26029) ;  /* 0x000002b000007945 */ /* 0x000fe80003800000 */
[----:B------:R-:W-:Y:S05]  /*4010*/  @P3 BRA `(.L_x_26030) ;  /* 0x0000000000a43947 */ /* 0x000fea0003800000 */
[-C--:B------:R-:W-:Y:S02]  /*4020*/  IABS R6, R3.reuse ;  /* 0x0000000300067213 */ /* 0x080fe40000000000 */
[C---:B-----5:R-:W-:Y:S02]  /*4030*/  PRMT R8, R24.reuse, 0x9910, RZ ;  /* 0x0000991018087816 */ /* 0x060fe400000000ff */
[----:B------:R-:W0:Y:S01]  /*4040*/  I2F.RP R9, R6 ;  /* 0x0000000600097306 */ /* 0x000e220000209400 */
[----:B------:R-:W-:Y:S02]  /*4050*/  IABS R10, R3 ;  /* 0x00000003000a7213 */ /* 0x000fe40000000000 */
[----:B------:R-:W-:Y:S02]  /*4060*/  IABS R12, R8 ;  /* 0x00000008000c7213 */ /* 0x000fe40000000000 */
[----:B------:R-:W-:-:S03]  /*4070*/  LOP3.LUT R24, R24, R7, RZ, 0x3c, !PT ;  /* 0x0000000718187212 */ /* 0x000fc600078e3cff */
[----:B0-----:R-:W0:Y:S02]  /*4080*/  MUFU.RCP R9, R9 ;  /* 0x0000000900097308 */ /* 0x001e240000001000 */
[----:B0-----:R-:W-:Y:S02]  /*4090*/  VIADD R4, R9, 0xffffffe ;  /* 0x0ffffffe09047836 */ /* 0x001fe40000000000 */
[----:B------:R-:W-:-:S04]  /*40a0*/  IMAD.MOV R9, RZ, RZ, -R10 ;  /* 0x000000ffff097224 */ /* 0x000fc800078e0a0a */
[----:B------:R0:W1:Y:S02]  /*40b0*/  F2I.FTZ.U32.TRUNC.NTZ R5, R4 ;  /* 0x0000000400057305 */ /* 0x000064000021f000 */
[----:B0-----:R-:W-:Y:S02]  /*40c0*/  IMAD.MOV.U32 R4, RZ, RZ, RZ ;  /* 0x000000ffff047224 */ /* 0x001fe400078e00ff */
[----:B-1----:R-:W-:-:S04]  /*40d0*/  IMAD.MOV R11, RZ, RZ, -R5 ;  /* 0x000000ffff0b7224 */ /* 0x002fc800078e0a05 */
[----:B------:R-:W-:-:S04]  /*40e0*/  IMAD R11, R11, R6, RZ ;  /* 0x000000060b0b7224 */ /* 0x000fc800078e02ff */
[----:B------:R-:W-:-:S04]  /*40f0*/  IMAD.HI.U32 R10, R5, R11, R4 ;  /* 0x0000000b050a7227 */ /* 0x000fc800078e0004 */
[----:B------:R-:W-:-:S04]  /*4100*/  IMAD.MOV.U32 R5, RZ, RZ, R12 ;  /* 0x000000ffff057224 */ /* 0x000fc800078e000c */
        /* <DEDUP_REMOVED lines=26> */
.L_x_26030:
[----:B------:R-:W-:Y:S05]  /*42b0*/  BSYNC B0 ;  /* 0x0000000000007941 */ /* 0x000fea0003800000 */
.L_x_26029:
[----:B------:R-:W-:Y:S04]  /*42c0*/  BSSY B0, `(.L_x_26031) ;  /* 0x000002b000007945 */ /* 0x000fe80003800000 */
[----:B------:R-:W-:Y:S05]  /*42d0*/  @P0 BRA `(.L_x_26032) ;  /* 0x0000000000a40947 */ /* 0x000fea0003800000 */
[-C--:B------:R-:W-:Y:S02]  /*42e0*/  IABS R6, R3.reuse ;  /* 0x0000000300067213 */ /* 0x080fe40000000000 */
[C---:B-----5:R-:W-:Y:S02]  /*42f0*/  PRMT R8, R18.reuse, 0x9910, RZ ;  /* 0x0000991012087816 */ /* 0x060fe400000000ff */
[----:B------:R-:W0:Y:S01]  /*4300*/  I2F.RP R9, R6 ;  /* 0x0000000600097306 */ /* 0x000e220000209400 */
[----:B------:R-:W-:Y:S02]  /*4310*/  IABS R10, R3 ;  /* 0x00000003000a7213 */ /* 0x000fe40000000000 */
[----:B------:R-:W-:Y:S02]  /*4320*/  IABS R12, R8 ;  /* 0x00000008000c7213 */ /* 0x000fe40000000000 */
[----:B------:R-:W-:Y:S02]  /*4330*/  LOP3.LUT R18, R18, R7, RZ, 0x3c, !PT ;  /* 0x0000000712127212 */ /* 0x000fe400078e3cff */
[----:B------:R-:W-:Y:S01]  /*4340*/  ISETP.NE.AND P5, PT, R3, RZ, PT ;  /* 0x000000ff0300720c */ /* 0x000fe20003fa5270 */
[----:B0-----:R-:W0:Y:S02]  /*4350*/  MUFU.RCP R9, R9 ;  /* 0x0000000900097308 */ /* 0x001e240000001000 */
[----:B0-----:R-:W-:-:S02]  /*4360*/  VIADD R4, R9, 0xffffffe ;  /* 0x0ffffffe09047836 */ /* 0x001fc40000000000 */
        /* <DEDUP_REMOVED lines=14> */
[----:B------:R-:W-:-:S03]  /*4450*/  @!P3 VIADD R4, R4, 0x1 ;  /* 0x000000010404b836 */ /* 0x000fc60000000000 */
[----:B------:R-:W-:-:S13]  /*4460*/  ISETP.GE.U32.AND P0, PT, R5, R6, PT ;  /* 0x000000060500720c */ /* 0x000fda0003f06070 */
[----:B------:R-:W-:Y:S01]  /*4470*/  @P0 VIADD R4, R4, 0x1 ;  /* 0x0000000104040836 */ /* 0x000fe20000000000 */
[----:B------:R-:W-:Y:S02]  /*4480*/  ISETP.GT.AND P0, PT, R9, -0x1, PT ;  /* 0xffffffff0900780c */ /* 0x000fe40003f04270 */
[----:B------:R-:W-:Y:S01]  /*4490*/  LOP3.LUT R9, RZ, R3, RZ, 0x33, !PT ;  /* 0x00000003ff097212 */ /* 0x000fe200078e33ff */
[----:B------:R-:W-:-:S05]  /*44a0*/  @!P4 IMAD.MOV R4, RZ, RZ, -R4 ;  /* 0x000000ffff04c224 */ /* 0x000fca00078e0a04 */
[----:B------:R-:W-:-:S05]  /*44b0*/  SEL R18, R9, R4, !P5 ;  /* 0x0000000409127207 */ /* 0x000fca0006800000 */
        /* <DEDUP_REMOVED lines=11> */
.L_x_26032:
[----:B------:R-:W-:Y:S05]  /*4570*/  BSYNC B0 ;  /* 0x0000000000007941 */ /* 0x000fea0003800000 */
.L_x_26031:
        /* <DEDUP_REMOVED lines=8> */
[----:B------:R-:W-:-:S02]  /*4600*/  ISETP.NE.AND P4, PT, R3, RZ, PT ;  /* 0x000000ff0300720c */ /* 0x000fc40003f85270 */
        /* <DEDUP_REMOVED lines=12> */
[-C--:B------:R-:W-:Y:S02]  /*46d0*/  LOP3.LUT R9, R8, R3.reuse, RZ, 0x3c, !PT ;  /* 0x0000000308097212 */ /* 0x080fe400078e3cff */
[----:B------:R-:W-:Y:S02]  /*46e0*/  LOP3.LUT R3, RZ, R3, RZ, 0x33, !PT ;  /* 0x00000003ff037212 */ /* 0x000fe400078e33ff */
[----:B------:R-:W-:Y:S02]  /*46f0*/  ISETP.GT.U32.AND P1, PT, R6, R5, PT ;  /* 0x000000050600720c */ /* 0x000fe40003f24070 */
[----:B------:R-:W-:-:S11]  /*4700*/  ISETP.GE.AND P3, PT, R9, RZ, PT ;  /* 0x000000ff0900720c */ /* 0x000fd60003f66270 */
[----:B------:R-:W-:Y:S02]  /*4710*/  @!P1 IMAD.IADD R5, R5, 0x1, -R6 ;  /* 0x0000000105059824 */ /* 0x000fe400078e0a06 */
[----:B------:R-:W-:-:S03]  /*4720*/  @!P1 VIADD R4, R4, 0x1 ;  /* 0x0000000104049836 */ /* 0x000fc60000000000 */
[----:B------:R-:W-:-:S13]  /*4730*/  ISETP.GE.U32.AND P0, PT, R5, R6, PT ;  /* 0x000000060500720c */ /* 0x000fda0003f06070 */
[----:B------:R-:W-:Y:S01]  /*4740*/  @P0 VIADD R4, R4, 0x1 ;  /* 0x0000000104040836 */ /* 0x000fe20000000000 */
[----:B------:R-:W-:-:S03]  /*4750*/  ISETP.GT.AND P0, PT, R7, -0x1, PT ;  /* 0xffffffff0700780c */ /* 0x000fc60003f04270 */
[----:B------:R-:W-:-:S05]  /*4760*/  @!P3 IMAD.MOV R4, RZ, RZ, -R4 ;  /* 0x000000ffff04b224 */ /* 0x000fca00078e0a04 */
[----:B------:R-:W-:-:S05]  /*4770*/  SEL R19, R3, R4, !P4 ;  /* 0x0000000403137207 */ /* 0x000fca0006000000 */
[----:B------:R-:W-:Y:S05]  /*4780*/  @P0 BRA `(.L_x_26034) ;  /* 0x0000000000280947 */ /* 0x000fea0003800000 */
[----:B------:R-:W-:Y:S02]  /*4790*/  ISETP.GE.AND P1, PT, R8, RZ, PT ;  /* 0x000000ff0800720c */ /* 0x000fe40003f26270 */
[----:B------:R-:W-:Y:S01]  /*47a0*/  ISETP.GT.U32.AND P0, PT, R6, R5, PT ;  /* 0x000000050600720c */ /* 0x000fe20003f04070 */
[----:B------:R-:W-:-:S05]  /*47b0*/  IMAD.IADD R6, R5, 0x1, -R6 ;  /* 0x0000000105067824 */ /* 0x000fca00078e0a06 */
[----:B------:R-:W-:-:S05]  /*47c0*/  SEL R5, R6, R5, !P0 ;  /* 0x0000000506057207 */ /* 0x000fca0004000000 */
[----:B------:R-:W-:-:S05]  /*47d0*/  @!P1 IMAD.MOV R5, RZ, RZ, -R5 ;  /* 0x000000ffff059224 */ /* 0x000fca00078e0a05 */
[----:B------:R-:W-:Y:S01]  /*47e0*/  SEL R5, R3, R5, !P4 ;  /* 0x0000000503057207 */ /* 0x000fe20006000000 */
[----:B------:R-:W-:-:S03]  /*47f0*/  VIADD R3, R19, 0xffffffff ;  /* 0xffffffff13037836 */ /* 0x000fc60000000000 */
[----:B------:R-:W-:-:S13]  /*4800*/  ISETP.NE.AND P0, PT, R5, RZ, PT ;  /* 0x000000ff0500720c */ /* 0x000fda0003f05270 */
[----:B------:R-:W-:-:S04]  /*4810*/  @!P0 IMAD.MOV R3, RZ, RZ, R19 ;  /* 0x000000ffff038224 */ /* 0x000fc800078e0213 */
[----:B------:R-:W-:-:S07]  /*4820*/  IMAD.MOV.U32 R19, RZ, RZ, R3 ;  /* 0x000000ffff137224 */ /* 0x000fce00078e0003 */
.L_x_26034:
[----:B------:R-:W-:Y:S05]  /*4830*/  BSYNC B0 ;  /* 0x0000000000007941 */ /* 0x000fea0003800000 */
.L_x_26033:
        /* <DEDUP_REMOVED lines=22> */
.L_x_26040:
[----:B------:R0:W-:Y:S01]  /*49a0*/  STG.E.U8 desc[UR36][R8.64], R0 ;  /* 0x0000000008007986 */ /* 0x0001e2000c101124 */
[----:B------:R-:W-:Y:S01]  /*49b0*/  IMAD.MOV.U32 R25, RZ, RZ, R23 ;  /* 0x000000ffff197224 */ /* 0x000fe200078e0017 */
[----:B------:R-:W-:Y:S06]  /*49c0*/  BRA `(.L_x_26036) ;  /* 0x0000000c00bc7947 */ /* 0x000fec0003800000 */
.L_x_26039:
        /* <DEDUP_REMOVED lines=12> */
.L_x_26043:
[----:B------:R-:W-:Y:S01]  /*4a90*/  PRMT R3, R0, 0x9910, RZ ;  /* 0x0000991000037816 */ /* 0x000fe200000000ff */
[----:B------:R-:W-:-:S04]  /*4aa0*/  IMAD.MOV.U32 R25, RZ, RZ, R23 ;  /* 0x000000ffff197224 */ /* 0x000fc800078e0017 */
[----:B------:R0:W-:Y:S01]  /*4ab0*/  STG.E desc[UR36][R8.64], R3 ;  /* 0x0000000308007986 */ /* 0x0001e2000c101924 */
[----:B------:R-:W-:Y:S05]  /*4ac0*/  BRA `(.L_x_26036) ;  /* 0x0000000c007c7947 */ /* 0x000fea0003800000 */
.L_x_26042:
[----:B------:R0:W-:Y:S01]  /*4ad0*/  STG.E.U16 desc[UR36][R8.64], R0 ;  /* 0x0000000008007986 */ /* 0x0001e2000c101524 */
[----:B------:R-:W-:Y:S01]  /*4ae0*/  IMAD.MOV.U32 R25, RZ, RZ, R23 ;  /* 0x000000ffff197224 */ /* 0x000fe200078e0017 */
[----:B------:R-:W-:Y:S06]  /*4af0*/  BRA `(.L_x_26036) ;  /* 0x0000000c00707947 */ /* 0x000fec0003800000 */
.L_x_26038:
        /* <DEDUP_REMOVED lines=10> */
.L_x_26045:
[----:B------:R-:W0:Y:S01]  /*4ba0*/  I2F.S16 R3, R0 ;  /* 0x0000000000037306 */ /* 0x000e220000101400 */
[----:B------:R-:W-:Y:S01]  /*4bb0*/  IMAD.MOV.U32 R25, RZ, RZ, R23 ;  /* 0x000000ffff197224 */ /* 0x000fe200078e0017 */
[----:B0-----:R-:W-:-:S05]  /*4bc0*/  F2FP.F16.F32.PACK_AB R3, RZ, R3 ;  /* 0x00000003ff03723e */ /* 0x001fca00000000ff */
[----:B------:R0:W-:Y:S01]  /*4bd0*/  STG.E.U16 desc[UR36][R8.64], R3 ;  /* 0x0000000308007986 */ /* 0x0001e2000c101524 */
[----:B------:R-:W-:Y:S05]  /*4be0*/  BRA `(.L_x_26036) ;  /* 0x0000000c00347947 */ /* 0x000fea0003800000 */
.L_x_26044:
        /* <DEDUP_REMOVED lines=11> */
.L_x_26047:
[----:B------:R-:W0:Y:S01]  /*4ca0*/  I2F.S16 R0, R0 ;  /* 0x0000000000007306 */ /* 0x000e220000101400 */
[----:B------:R-:W-:Y:S01]  /*4cb0*/  IMAD.MOV.U32 R25, RZ, RZ, R23 ;  /* 0x000000ffff197224 */ /* 0x000fe200078e0017 */
[----:B0-----:R-:W-:-:S04]  /*4cc0*/  F2FP.F16.F32.PACK_AB R3, RZ, R0 ;  /* 0x00000000ff03723e */ /* 0x001fc800000000ff */
[----:B------:R-:W-:-:S05]  /*4cd0*/  PRMT R3, R3, 0x5410, RZ ;  /* 0x0000541003037816 */ /* 0x000fca00000000ff */
[----:B------:R0:W-:Y:S01]  /*4ce0*/  STG.E desc[UR36][R8.64], R3 ;  /* 0x0000000308007986 */ /* 0x0001e2000c101924 */
[----:B------:R-:W-:Y:S05]  /*4cf0*/  BRA `(.L_x_26036) ;  /* 0x0000000800f07947 */ /* 0x000fea0003800000 */
.L_x_26046:
[----:B------:R-:W0:Y:S01]  /*4d00*/  I2F.F64.S16 R4, R0 ;  /* 0x0000000000047312 */ /* 0x000e220000101c00 */
[----:B------:R-:W-:Y:S01]  /*4d10*/  IMAD.MOV.U32 R25, RZ, RZ, R23 ;  /* 0x000000ffff197224 */ /* 0x000fe200078e0017 */
[----:B0-----:R0:W-:Y:S01]  /*4d20*/  STG.E.64 desc[UR36][R8.64], R4 ;  /* 0x0000000408007986 */ /* 0x0011e2000c101b24 */
[----:B------:R-:W-:Y:S05]  /*4d30*/  BRA `(.L_x_26036) ;  /* 0x0000000800e07947 */ /* 0x000fea0003800000 */
.L_x_26037:
        /* <DEDUP_REMOVED lines=14> */
.L_x_26050:
[----:B------:R-:W0:Y:S01]  /*4e20*/  I2F.F64.S16 R4, R0 ;  /* 0x0000000000047312 */ /* 0x000e220000101c00 */
[----:B------:R-:W-:Y:S01]  /*4e30*/  CS2R R6, SRZ ;  /* 0x0000000000067805 */ /* 0x000fe2000001ff00 */
[----:B------:R-:W-:-:S04]  /*4e40*/  IMAD.MOV.U32 R25, RZ, RZ, R23 ;  /* 0x000000ffff197224 */ /* 0x000fc800078e0017 */
[----:B0-----:R0:W-:Y:S01]  /*4e50*/  STG.E.128 desc[UR36][R8.64], R4 ;  /* 0x0000000408007986 */ /* 0x0011e2000c101d24 */
[----:B------:R-:W-:Y:S05]  /*4e60*/  BRA `(.L_x_26036) ;  /* 0x0000000800947947 */ /* 0x000fea0003800000 */
.L_x_26049:
        /* <DEDUP_REMOVED lines=21> */
.L_x_26054:
[----:B------:R-:W-:Y:S05]  /*4fc0*/  BSYNC B0 ;  /* 0x0000000000007941 */ /* 0x000fea0003800000 */
.L_x_26053:
[----:B------:R-:W-:Y:S01]  /*4fd0*/  LOP3.LUT R3, R3, R4, RZ, 0xfc, !PT ;  /* 0x0000000403037212 */ /* 0x000fe200078efcff */
[----:B------:R-:W-:-:S04]  /*4fe0*/  IMAD.MOV.U32 R25, RZ, RZ, R23 ;  /* 0x000000ffff197224 */ /* 0x000fc800078e0017 */
[----:B------:R0:W-:Y:S01]  /*4ff0*/  STG.E.U8 desc[UR36][R8.64], R3 ;  /* 0x0000000308007986 */ /* 0x0001e2000c101124 */
[----:B------:R-:W-:Y:S05]  /*5000*/  BRA `(.L_x_26036) ;  /* 0x00000008002c7947 */ /* 0x000fea0003800000 */
.L_x_26052:
        /* <DEDUP_REMOVED lines=13> */
.L_x_26056:
[----:B------:R-:W-:Y:S01]  /*50e0*/  IMAD.MOV.U32 R0, RZ, RZ, 0x7f ;  /* 0x0000007fff007424 */ /* 0x000fe200078e00ff */
[----:B------:R-:W-:-:S04]  /*50f0*/  ISETP.GT.U32.AND P0, PT, R3, 0x7f800000, PT ;  /* 0x7f8000000300780c */ /* 0x000fc80003f04070 */
[----:B------:R-:W-:-:S09]  /*5100*/  SEL R0, R0, 0x7c, P0 ;  /* 0x0000007c00007807 */ /* 0x000fd20000000000 */
.L_x_26057:
[----:B------:R-:W-:Y:S05]  /*5110*/  BSYNC B0 ;  /* 0x0000000000007941 */ /* 0x000fea0003800000 */
.L_x_26055:
[----:B------:R-:W-:Y:S01]  /*5120*/  LOP3.LUT R3, R5, 0x80000000, RZ, 0xc0, !PT ;  /* 0x8000000005037812 */ /* 0x000fe200078ec0ff */
[----:B------:R-:W-:-:S03]  /*5130*/  IMAD.MOV.U32 R25, RZ, RZ, R23 ;  /* 0x000000ffff197224 */ /* 0x000fc600078e0017 */
[----:B------:R-:W-:-:S04]  /*5140*/  SHF.R.U32.HI R3, RZ, 0x18, R3 ;  /* 0x00000018ff037819 */ /* 0x000fc80000011603 */
[----:B------:R-:W-:-:S05]  /*5150*/  LOP3.LUT R3, R0, R3, RZ, 0xfc, !PT ;  /* 0x0000000300037212 */ /* 0x000fca00078efcff */
[----:B------:R0:W-:Y:S01]  /*5160*/  STG.E.U8 desc[UR36][R8.64], R3 ;  /* 0x0000000308007986 */ /* 0x0001e2000c101124 */
[----:B------:R-:W-:Y:S05]  /*5170*/  BRA `(.L_x_26036) ;  /* 0x0000000400d07947 */ /* 0x000fea0003800000 */
.L_x_26051:
[----:B------:R-:W0:Y:S01]  /*5180*/  I2F.S16 R3, R0 ;  /* 0x0000000000037306 */ /* 0x000e220000101400 */
[----:B------:R-:W-:Y:S01]  /*5190*/  IMAD.MOV.U32 R25, RZ, RZ, R23 ;  /* 0x000000ffff197224 */ /* 0x000fe200078e0017 */
[----:B0-----:R-:W-:-:S05]  /*51a0*/  F2FP.BF16.F32.PACK_AB R3, RZ, R3 ;  /* 0x00000003ff03723e */ /* 0x001fca00000010ff */
[----:B------:R0:W-:Y:S01]  /*51b0*/  STG.E.U16 desc[UR36][R8.64], R3 ;  /* 0x0000000308007986 */ /* 0x0001e2000c101524 */
[----:B------:R-:W-:Y:S05]  /*51c0*/  BRA `(.L_x_26036) ;  /* 0x0000000400bc7947 */ /* 0x000fea0003800000 */
.L_x_26048:
        /* <DEDUP_REMOVED lines=11> */
.L_x_26060:
        /* <DEDUP_REMOVED lines=17> */
.L_x_26063:
[----:B------:R-:W-:-:S04]  /*5390*/  LOP3.LUT R3, R5, 0x80000000, RZ, 0xc0, !PT ;  /* 0x8000000005037812 */ /* 0x000fc800078ec0ff */
[----:B------:R-:W-:-:S04]  /*53a0*/  SHF.R.U32.HI R3, RZ, 0x18, R3 ;  /* 0x00000018ff037819 */ /* 0x000fc80000011603 */
[----:B------:R-:W-:-:S04]  /*53b0*/  LOP3.LUT R0, R0, R3, RZ, 0xfc, !PT ;  /* 0x0000000300007212 */ /* 0x000fc800078efcff */
[----:B------:R-:W-:-:S07]  /*53c0*/  PRMT R4, R0, 0x7610, R4 ;  /* 0x0000761000047816 */ /* 0x000fce0000000004 */
.L_x_26062:
[----:B------:R-:W-:Y:S05]  /*53d0*/  BSYNC B0 ;  /* 0x0000000000007941 */ /* 0x000fea0003800000 */
.L_x_26061:
[----:B------:R3:W-:Y:S01]  /*53e0*/  STG.E.U8 desc[UR36][R8.64], R4 ;  /* 0x0000000408007986 */ /* 0x0007e2000c101124 */
[----:B------:R-:W-:Y:S01]  /*53f0*/  IMAD.MOV.U32 R25, RZ, RZ, R23 ;  /* 0x000000ffff197224 */ /* 0x000fe200078e0017 */
[----:B------:R-:W-:Y:S06]  /*5400*/  BRA `(.L_x_26036) ;  /* 0x00000004002c7947 */ /* 0x000fec0003800000 */
.L_x_26059:
        /* <DEDUP_REMOVED lines=17> */
.L_x_26066:
[----:B------:R-:W-:-:S04]  /*5520*/  LOP3.LUT R3, R5, 0x80000000, RZ, 0xc0, !PT ;  /* 0x8000000005037812 */ /* 0x000fc800078ec0ff */
[----:B------:R-:W-:-:S04]  /*5530*/  SHF.R.U32.HI R3, RZ, 0x18, R3 ;  /* 0x00000018ff037819 */ /* 0x000fc80000011603 */
[----:B------:R-:W-:-:S04]  /*5540*/  LOP3.LUT R0, R0, R3, RZ, 0xfc, !PT ;  /* 0x0000000300007212 */ /* 0x000fc800078efcff */
[----:B------:R-:W-:-:S07]  /*5550*/  PRMT R4, R0, 0x7610, R4 ;  /* 0x0000761000047816 */ /* 0x000fce0000000004 */
.L_x_26065:
[----:B------:R-:W-:Y:S05]  /*5560*/  BSYNC B0 ;  /* 0x0000000000007941 */ /* 0x000fea0003800000 */
.L_x_26064:
[----:B------:R0:W-:Y:S01]  /*5570*/  STG.E.U8 desc[UR36][R8.64], R4 ;  /* 0x0000000408007986 */ /* 0x0001e2000c101124 */
[----:B------:R-:W-:Y:S01]  /*5580*/  IMAD.MOV.U32 R25, RZ, RZ, R23 ;  /* 0x000000ffff197224 */ /* 0x000fe200078e0017 */
[----:B------:R-:W-:Y:S06]  /*5590*/  BRA `(.L_x_26036) ;  /* 0x0000000000c87947 */ /* 0x000fec0003800000 */
.L_x_26058:
        /* <DEDUP_REMOVED lines=23> */
.L_x_26041:
        /* <DEDUP_REMOVED lines=16> */
.L_x_26069:
[----:B------:R-:W-:Y:S01]  /*5810*/  IMAD.MOV.U32 R25, RZ, RZ, R23 ;  /* 0x000000ffff197224 */ /* 0x000fe200078e0017 */
[----:B------:R-:W-:Y:S06]  /*5820*/  BRA `(.L_x_26036) ;  /* 0x0000000000247947 */ /* 0x000fec0003800000 */
.L_x_26068:
[----:B------:R-:W-:Y:S01]  /*5830*/  PRMT R0, R0, 0x9910, RZ ;  /* 0x0000991000007816 */ /* 0x000fe200000000ff */
[----:B------:R-:W-:-:S04]  /*5840*/  IMAD.MOV.U32 R25, RZ, RZ, R23 ;  /* 0x000000ffff197224 */ /* 0x000fc800078e0017 */
[----:B------:R-:W-:-:S05]  /*5850*/  IMAD.MOV.U32 R4, RZ, RZ, R0 ;  /* 0x000000ffff047224 */ /* 0x000fca00078e0000 */
[----:B------:R-:W-:-:S05]  /*5860*/  SHF.R.S32.HI R5, RZ, 0x1f, R4 ;  /* 0x0000001fff057819 */ /* 0x000fca0000011404 */
[----:B------:R2:W-:Y:S01]  /*5870*/  STG.E.64 desc[UR36][R8.64], R4 ;  /* 0x0000000408007986 */ /* 0x0005e2000c101b24 */
[----:B------:R-:W-:Y:S05]  /*5880*/  BRA `(.L_x_26036) ;  /* 0x00000000000c7947 */ /* 0x000fea0003800000 */
.L_x_26067:
[----:B------:R-:W-:Y:S01]  /*5890*/  PRMT R3, R0, 0x9910, RZ ;  /* 0x0000991000037816 */ /* 0x000fe200000000ff */
[----:B------:R-:W-:-:S04]  /*58a0*/  IMAD.MOV.U32 R25, RZ, RZ, R23 ;  /* 0x000000ffff197224 */ /* 0x000fc800078e0017 */
[----:B------:R0:W-:Y:S03]  /*58b0*/  STG.E desc[UR36][R8.64], R3 ;  /* 0x0000000308007986 */ /* 0x0001e6000c101924 */
.L_x_26036:
[----:B------:R-:W-:Y:S05]  /*58c0*/  BSYNC B6 ;  /* 0x0000000000067941 */ /* 0x000fea0003800000 */
.L_x_26035:
        /* <DEDUP_REMOVED lines=23> */
.L_x_26075:
[----:B-----5:R0:W-:Y:S01]  /*5a40*/  STG.E.U8 desc[UR36][R8.64], R22 ;  /* 0x0000001608007986 */ /* 0x0201e2000c101124 */
[----:B------:R-:W-:Y:S05]  /*5a50*/  BRA `(.L_x_26077) ;  /* 0x0000000c00647947 */ /* 0x000fea0003800000 */
.L_x_26074:
        /* <DEDUP_REMOVED lines=10> */
.L_x_26079:
[----:B-----5:R-:W-:-:S05]  /*5b00*/  PRMT R3, R22, 0x9910, RZ ;  /* 0x0000991016037816 */ /* 0x020fca00000000ff */
[----:B------:R0:W-:Y:S01]  /*5b10*/  STG.E desc[UR36][R8.64], R3 ;  /* 0x0000000308007986 */ /* 0x0001e2000c101924 */
[----:B------:R-:W-:Y:S05]  /*5b20*/  BRA `(.L_x_26077) ;  /* 0x0000000c00307947 */ /* 0x000fea0003800000 */
.L_x_26078:
[----:B-----5:R0:W-:Y:S01]  /*5b30*/  STG.E.U16 desc[UR36][R8.64], R22 ;  /* 0x0000001608007986 */ /* 0x0201e2000c101524 */
[----:B------:R-:W-:Y:S05]  /*5b40*/  BRA `(.L_x_26077) ;  /* 0x0000000c00287947 */ /* 0x000fea0003800000 */
.L_x_26073:
        /* <DEDUP_REMOVED lines=9> */
.L_x_26081:
[----:B-----5:R-:W0:Y:S02]  /*5be0*/  I2F.S16 R0, R22 ;  /* 0x0000001600007306 */ /* 0x020e240000101400 */
[----:B0-----:R-:W-:-:S05]  /*5bf0*/  F2FP.F16.F32.PACK_AB R0, RZ, R0 ;  /* 0x00000000ff00723e */ /* 0x001fca00000000ff */
[----:B------:R0:W-:Y:S01]  /*5c00*/  STG.E.U16 desc[UR36][R8.64], R0 ;  /* 0x0000000008007986 */ /* 0x0001e2000c101524 */
[----:B------:R-:W-:Y:S05]  /*5c10*/  BRA `(.L_x_26077) ;  /* 0x0000000800f47947 */ /* 0x000fea0003800000 */
.L_x_26080:
        /* <DEDUP_REMOVED lines=10> */
.L_x_26083:
[----:B-----5:R-:W0:Y:S02]  /*5cc0*/  I2F.S16 R22, R22 ;  /* 0x0000001600167306 */ /* 0x020e240000101400 */
[----:B0-----:R-:W-:-:S04]  /*5cd0*/  F2FP.F16.F32.PACK_AB R3, RZ, R22 ;  /* 0x00000016ff03723e */ /* 0x001fc800000000ff */
[----:B------:R-:W-:-:S05]  /*5ce0*/  PRMT R3, R3, 0x5410, RZ ;  /* 0x0000541003037816 */ /* 0x000fca00000000ff */
[----:B------:R0:W-:Y:S01]  /*5cf0*/  STG.E desc[UR36][R8.64], R3 ;  /* 0x0000000308007986 */ /* 0x0001e2000c101924 */
[----:B------:R-:W-:Y:S05]  /*5d00*/  BRA `(.L_x_26077) ;  /* 0x0000000800b87947 */ /* 0x000fea0003800000 */
.L_x_26082:
[----:B-----5:R-:W0:Y:S02]  /*5d10*/  I2F.F64.S16 R22, R22 ;  /* 0x0000001600167312 */ /* 0x020e240000101c00 */
[----:B0-----:R0:W-:Y:S01]  /*5d20*/  STG.E.64 desc[UR36][R8.64], R22 ;  /* 0x0000001608007986 */ /* 0x0011e2000c101b24 */
[----:B------:R-:W-:Y:S05]  /*5d30*/  BRA `(.L_x_26077) ;  /* 0x0000000800ac7947 */ /* 0x000fea0003800000 */
.L_x_26072:
        /* <DEDUP_REMOVED lines=13> */
.L_x_26086:
[----:B-----5:R-:W0:Y:S01]  /*5e10*/  I2F.F64.S16 R4, R22 ;  /* 0x0000001600047312 */ /* 0x020e220000101c00 */
[----:B------:R-:W-:-:S05]  /*5e20*/  CS2R R6, SRZ ;  /* 0x0000000000067805 */ /* 0x000fca000001ff00 */
[----:B0-----:R0:W-:Y:S01]  /*5e30*/  STG.E.128 desc[UR36][R8.64], R4 ;  /* 0x0000000408007986 */ /* 0x0011e2000c101d24 */
[----:B------:R-:W-:Y:S05]  /*5e40*/  BRA `(.L_x_26077) ;  /* 0x0000000800687947 */ /* 0x000fea0003800000 */
.L_x_26085:
        /* <DEDUP_REMOVED lines=21> */
.L_x_26090:
[----:B------:R-:W-:Y:S05]  /*5fa0*/  BSYNC B0 ;  /* 0x0000000000007941 */ /* 0x000fea0003800000 */
.L_x_26089:
[----:B------:R-:W-:-:S05]  /*5fb0*/  LOP3.LUT R5, R0, R5, RZ, 0xfc, !PT ;  /* 0x0000000500057212 */ /* 0x000fca00078efcff */
[----:B------:R0:W-:Y:S01]  /*5fc0*/  STG.E.U8 desc[UR36][R8.64], R5 ;  /* 0x0000000508007986 */ /* 0x0001e2000c101124 */
[----:B------:R-:W-:Y:S05]  /*5fd0*/  BRA `(.L_x_26077) ;  /* 0x0000000800047947 */ /* 0x000fea0003800000 */
.L_x_26088:
        /* <DEDUP_REMOVED lines=13> */
.L_x_26092:
[----:B------:R-:W-:Y:S01]  /*60b0*/  IMAD.MOV.U32 R0, RZ, RZ, 0x7f ;  /* 0x0000007fff007424 */ /* 0x000fe200078e00ff */
[----:B------:R-:W-:-:S04]  /*60c0*/  ISETP.GT.U32.AND P0, PT, R3, 0x7f800000, PT ;  /* 0x7f8000000300780c */ /* 0x000fc80003f04070 */
[----:B------:R-:W-:-:S09]  /*60d0*/  SEL R0, R0, 0x7c, P0 ;  /* 0x0000007c00007807 */ /* 0x000fd20000000000 */
.L_x_26093:
[----:B------:R-:W-:Y:S05]  /*60e0*/  BSYNC B0 ;  /* 0x0000000000007941 */ /* 0x000fea0003800000 */
.L_x_26091:
[----:B------:R-:W-:-:S04]  /*60f0*/  LOP3.LUT R3, R5, 0x80000000, RZ, 0xc0, !PT ;  /* 0x8000000005037812 */ /* 0x000fc800078ec0ff */
[----:B------:R-:W-:-:S04]  /*6100*/  SHF.R.U32.HI R3, RZ, 0x18, R3 ;  /* 0x00000018ff037819 */ /* 0x000fc80000011603 */
[----:B------:R-:W-:-:S05]  /*6110*/  LOP3.LUT R3, R0, R3, RZ, 0xfc, !PT ;  /* 0x0000000300037212 */ /* 0x000fca00078efcff */
[----:B------:R0:W-:Y:S01]  /*6120*/  STG.E.U8 desc[UR36][R8.64], R3 ;  /* 0x0000000308007986 */ /* 0x0001e2000c101124 */
[----:B------:R-:W-:Y:S05]  /*6130*/  BRA `(.L_x_26077) ;  /* 0x0000000400ac7947 */ /* 0x000fea0003800000 */
.L_x_26087:
[----:B-----5:R-:W0:Y:S02]  /*6140*/  I2F.S16 R0, R22 ;  /* 0x0000001600007306 */ /* 0x020e240000101400 */
[----:B0-----:R-:W-:-:S05]  /*6150*/  F2FP.BF16.F32.PACK_AB R0, RZ, R0 ;  /* 0x00000000ff00723e */ /* 0x001fca00000010ff */
[----:B------:R0:W-:Y:S01]  /*6160*/  STG.E.U16 desc[UR36][R8.64], R0 ;  /* 0x0000000008007986 */ /* 0x0001e2000c101524 */
[----:B------:R-:W-:Y:S05]  /*6170*/  BRA `(.L_x_26077) ;  /* 0x00000004009c7947 */ /* 0x000fea0003800000 */
.L_x_26084:
        /* <DEDUP_REMOVED lines=10> */
.L_x_26096:
        /* <DEDUP_REMOVED lines=17> */
.L_x_26099:
[----:B------:R-:W-:-:S04]  /*6330*/  LOP3.LUT R3, R5, 0x80000000, RZ, 0xc0, !PT ;  /* 0x8000000005037812 */ /* 0x000fc800078ec0ff */
[----:B------:R-:W-:-:S04]  /*6340*/  SHF.R.U32.HI R3, RZ, 0x18, R3 ;  /* 0x00000018ff037819 */ /* 0x000fc80000011603 */
[----:B------:R-:W-:-:S04]  /*6350*/  LOP3.LUT R0, R0, R3, RZ, 0xfc, !PT ;  /* 0x0000000300007212 */ /* 0x000fc800078efcff */
[----:B------:R-:W-:-:S07]  /*6360*/  PRMT R4, R0, 0x7610, R4 ;  /* 0x0000761000047816 */ /* 0x000fce0000000004 */
.L_x_26098:
[----:B------:R-:W-:Y:S05]  /*6370*/  BSYNC B0 ;  /* 0x0000000000007941 */ /* 0x000fea0003800000 */
.L_x_26097:
[----:B------:R3:W-:Y:S01]  /*6380*/  STG.E.U8 desc[UR36][R8.64], R4 ;  /* 0x0000000408007986 */ /* 0x0007e2000c101124 */
[----:B------:R-:W-:Y:S05]  /*6390*/  BRA `(.L_x_26077) ;  /* 0x0000000400147947 */ /* 0x000fea0003800000 */
.L_x_26095:
        /* <DEDUP_REMOVED lines=17> */
.L_x_26102:
[----:B------:R-:W-:-:S04]  /*64b0*/  LOP3.LUT R3, R5, 0x80000000, RZ, 0xc0, !PT ;  /* 0x8000000005037812 */ /* 0x000fc800078ec0ff */
[----:B------:R-:W-:-:S04]  /*64c0*/  SHF.R.U32.HI R3, RZ, 0x18, R3 ;  /* 0x00000018ff037819 */ /* 0x000fc80000011603 */
[----:B------:R-:W-:-:S04]  /*64d0*/  LOP3.LUT R0, R0, R3, RZ, 0xfc, !PT ;  /* 0x0000000300007212 */ /* 0x000fc800078efcff */
[----:B------:R-:W-:-:S07]  /*64e0*/  PRMT R4, R0, 0x7610, R4 ;  /* 0x0000761000047816 */ /* 0x000fce0000000004 */
.L_x_26101:
[----:B------:R-:W-:Y:S05]  /*64f0*/  BSYNC B0 ;  /* 0x0000000000007941 */ /* 0x000fea0003800000 */
.L_x_26100:
[----:B------:R0:W-:Y:S01]  /*6500*/  STG.E.U8 desc[UR36][R8.64], R4 ;  /* 0x0000000408007986 */ /* 0x0001e2000c101124 */
[----:B------:R-:W-:Y:S05]  /*6510*/  BRA `(.L_x_26077) ;  /* 0x0000000000b47947 */ /* 0x000fea0003800000 */
.L_x_26094:
        /* <DEDUP_REMOVED lines=22> */
.L_x_26076:
        /* <DEDUP_REMOVED lines=16> */
.L_x_26105:
[----:B------:R-:W-:Y:S05]  /*6780*/  BRA `(.L_x_26077) ;  /* 0x0000000000187947 */ /* 0x000fea0003800000 */
.L_x_26104:
[----:B-----5:R-:W-:-:S04]  /*6790*/  PRMT R4, R22, 0x9910, RZ ;  /* 0x0000991016047816 */ /* 0x020fc800000000ff */
[----:B------:R-:W-:-:S05]  /*67a0*/  SHF.R.S32.HI R5, RZ, 0x1f, R4 ;  /* 0x0000001fff057819 */ /* 0x000fca0000011404 */
[----:B------:R2:W-:Y:S01]  /*67b0*/  STG.E.64 desc[UR36][R8.64], R4 ;  /* 0x0000000408007986 */ /* 0x0005e2000c101b24 */
[----:B------:R-:W-:Y:S05]  /*67c0*/  BRA `(.L_x_26077) ;  /* 0x0000000000087947 */ /* 0x000fea0003800000 */
.L_x_26103:
[----:B-----5:R-:W-:-:S05]  /*67d0*/  PRMT R3, R22, 0x9910, RZ ;  /* 0x0000991016037816 */ /* 0x020fca00000000ff */
[----:B------:R0:W-:Y:S02]  /*67e0*/  STG.E desc[UR36][R8.64], R3 ;  /* 0x0000000308007986 */ /* 0x0001e4000c101924 */
.L_x_26077:
        /* <DEDUP_REMOVED lines=23> */
.L_x_26109:
[----:B------:R3:W-:Y:S01]  /*6960*/  STG.E.U8 desc[UR36][R8.64], R18 ;  /* 0x0000001208007986 */ /* 0x0007e2000c101124 */
[----:B------:R-:W-:Y:S05]  /*6970*/  BRA `(.L_x_26111) ;  /* 0x0000000c00647947 */ /* 0x000fea0003800000 */
.L_x_26108:
        /* <DEDUP_REMOVED lines=10> */
.L_x_26113:
[----:B------:R-:W-:-:S05]  /*6a20*/  PRMT R3, R18, 0x9910, RZ ;  /* 0x0000991012037816 */ /* 0x000fca00000000ff */
[----:B------:R2:W-:Y:S01]  /*6a30*/  STG.E desc[UR36][R8.64], R3 ;  /* 0x0000000308007986 */ /* 0x0005e2000c101924 */
[----:B------:R-:W-:Y:S05]  /*6a40*/  BRA `(.L_x_26111) ;  /* 0x0000000c00307947 */ /* 0x000fea0003800000 */
.L_x_26112:
[----:B------:R0:W-:Y:S01]  /*6a50*/  STG.E.U16 desc[UR36][R8.64], R18 ;  /* 0x0000001208007986 */ /* 0x0001e2000c101524 */
[----:B------:R-:W-:Y:S05]  /*6a60*/  BRA `(.L_x_26111) ;  /* 0x0000000c00287947 */ /* 0x000fea0003800000 */
.L_x_26107:
        /* <DEDUP_REMOVED lines=9> */
.L_x_26115:
[----:B------:R-:W0:Y:S02]  /*6b00*/  I2F.S16 R0, R18 ;  /* 0x0000001200007306 */ /* 0x000e240000101400 */
[----:B0-----:R-:W-:-:S05]  /*6b10*/  F2FP.F16.F32.PACK_AB R0, RZ, R0 ;  /* 0x00000000ff00723e */ /* 0x001fca00000000ff */
[----:B------:R0:W-:Y:S01]  /*6b20*/  STG.E.U16 desc[UR36][R8.64], R0 ;  /* 0x0000000008007986 */ /* 0x0001e2000c101524 */
[----:B------:R-:W-:Y:S05]  /*6b30*/  BRA `(.L_x_26111) ;  /* 0x0000000800f47947 */ /* 0x000fea0003800000 */
.L_x_26114:
        /* <DEDUP_REMOVED lines=10> */
.L_x_26117:
[----:B------:R-:W0:Y:S02]  /*6be0*/  I2F.S16 R18, R18 ;  /* 0x0000001200127306 */ /* 0x000e240000101400 */
[----:B0-----:R-:W-:-:S04]  /*6bf0*/  F2FP.F16.F32.PACK_AB R3, RZ, R18 ;  /* 0x00000012ff03723e */ /* 0x001fc800000000ff */
[----:B------:R-:W-:-:S05]  /*6c00*/  PRMT R3, R3, 0x5410, RZ ;  /* 0x0000541003037816 */ /* 0x000fca00000000ff */
[----:B------:R0:W-:Y:S01]  /*6c10*/  STG.E desc[UR36][R8.64], R3 ;  /* 0x0000000308007986 */ /* 0x0001e2000c101924 */
[----:B------:R-:W-:Y:S05]  /*6c20*/  BRA `(.L_x_26111) ;  /* 0x0000000800b87947 */ /* 0x000fea0003800000 */
.L_x_26116:
[----:B------:R-:W0:Y:S02]  /*6c30*/  I2F.F64.S16 R4, R18 ;  /* 0x0000001200047312 */ /* 0x000e240000101c00 */
[----:B0-----:R0:W-:Y:S01]  /*6c40*/  STG.E.64 desc[UR36][R8.64], R4 ;  /* 0x0000000408007986 */ /* 0x0011e2000c101b24 */
[----:B------:R-:W-:Y:S05]  /*6c50*/  BRA `(.L_x_26111) ;  /* 0x0000000800ac7947 */ /* 0x000fea0003800000 */
.L_x_26106:
        /* <DEDUP_REMOVED lines=13> */
.L_x_26120:
[----:B------:R-:W0:Y:S01]  /*6d30*/  I2F.F64.S16 R4, R18 ;  /* 0x0000001200047312 */ /* 0x000e220000101c00 */
[----:B------:R-:W-:-:S05]  /*6d40*/  CS2R R6, SRZ ;  /* 0x0000000000067805 */ /* 0x000fca000001ff00 */
[----:B0-----:R0:W-:Y:S01]  /*6d50*/  STG.E.128 desc[UR36][R8.64], R4 ;  /* 0x0000000408007986 */ /* 0x0011e2000c101d24 */
[----:B------:R-:W-:Y:S05]  /*6d60*/  BRA `(.L_x_26111) ;  /* 0x0000000800687947 */ /* 0x000fea0003800000 */
.L_x_26119:
        /* <DEDUP_REMOVED lines=21> */
.L_x_26124:
[----:B------:R-:W-:Y:S05]  /*6ec0*/  BSYNC B0 ;  /* 0x0000000000007941 */ /* 0x000fea0003800000 */
.L_x_26123:
[----:B------:R-:W-:-:S05]  /*6ed0*/  LOP3.LUT R5, R0, R5, RZ, 0xfc, !PT ;  /* 0x0000000500057212 */ /* 0x000fca00078efcff */
[----:B------:R0:W-:Y:S01]  /*6ee0*/  STG.E.U8 desc[UR36][R8.64], R5 ;  /* 0x0000000508007986 */ /* 0x0001e2000c101124 */
[----:B------:R-:W-:Y:S05]  /*6ef0*/  BRA `(.L_x_26111) ;  /* 0x0000000800047947 */ /* 0x000fea0003800000 */
.L_x_26122:
        /* <DEDUP_REMOVED lines=13> */
.L_x_26126:
[----:B------:R-:W-:Y:S01]  /*6fd0*/  IMAD.MOV.U32 R0, RZ, RZ, 0x7f ;  /* 0x0000007fff007424 */ /* 0x000fe200078e00ff */
[----:B------:R-:W-:-:S04]  /*6fe0*/  ISETP.GT.U32.AND P0, PT, R3, 0x7f800000, PT ;  /* 0x7f8000000300780c */ /* 0x000fc80003f04070 */
[----:B------:R-:W-:-:S09]  /*6ff0*/  SEL R0, R0, 0x7c, P0 ;  /* 0x0000007c00007807 */ /* 0x000fd20000000000 */
.L_x_26127:
[----:B------:R-:W-:Y:S05]  /*7000*/  BSYNC B0 ;  /* 0x0000000000007941 */ /* 0x000fea0003800000 */
.L_x_26125:
[----:B------:R-:W-:-:S04]  /*7010*/  LOP3.LUT R3, R5, 0x80000000, RZ, 0xc0, !PT ;  /* 0x8000000005037812 */ /* 0x000fc800078ec0ff */
[----:B------:R-:W-:-:S04]  /*7020*/  SHF.R.U32.HI R3, RZ, 0x18, R3 ;  /* 0x00000018ff037819 */ /* 0x000fc80000011603 */
[----:B------:R-:W-:-:S05]  /*7030*/  LOP3.LUT R3, R0, R3, RZ, 0xfc, !PT ;  /* 0x0000000300037212 */ /* 0x000fca00078efcff */
[----:B------:R0:W-:Y:S01]  /*7040*/  STG.E.U8 desc[UR36][R8.64], R3 ;  /* 0x0000000308007986 */ /* 0x0001e2000c101124 */
[----:B------:R-:W-:Y:S05]  /*7050*/  BRA `(.L_x_26111) ;  /* 0x0000000400ac7947 */ /* 0x000fea0003800000 */
.L_x_26121:
[----:B------:R-:W0:Y:S02]  /*7060*/  I2F.S16 R0, R18 ;  /* 0x0000001200007306 */ /* 0x000e240000101400 */
[----:B0-----:R-:W-:-:S05]  /*7070*/  F2FP.BF16.F32.PACK_AB R0, RZ, R0 ;  /* 0x00000000ff00723e */ /* 0x001fca00000010ff */
[----:B------:R0:W-:Y:S01]  /*7080*/  STG.E.U16 desc[UR36][R8.64], R0 ;  /* 0x0000000008007986 */ /* 0x0001e2000c101524 */
[----:B------:R-:W-:Y:S05]  /*7090*/  BRA `(.L_x_26111) ;  /* 0x00000004009c7947 */ /* 0x000fea0003800000 */
.L_x_26118:
        /* <DEDUP_REMOVED lines=10> */
.L_x_26130:
        /* <DEDUP_REMOVED lines=17> */
.L_x_26133:
[----:B------:R-:W-:-:S04]  /*7250*/  LOP3.LUT R3, R5, 0x80000000, RZ, 0xc0, !PT ;  /* 0x8000000005037812 */ /* 0x000fc800078ec0ff */
[----:B------:R-:W-:-:S04]  /*7260*/  SHF.R.U32.HI R3, RZ, 0x18, R3 ;  /* 0x00000018ff037819 */ /* 0x000fc80000011603 */
[----:B------:R-:W-:-:S04]  /*7270*/  LOP3.LUT R0, R0, R3, RZ, 0xfc, !PT ;  /* 0x0000000300007212 */ /* 0x000fc800078efcff */
[----:B------:R-:W-:-:S07]  /*7280*/  PRMT R4, R0, 0x7610, R4 ;  /* 0x0000761000047816 */ /* 0x000fce0000000004 */
.L_x_26132:
[----:B------:R-:W-:Y:S05]  /*7290*/  BSYNC B0 ;  /* 0x0000000000007941 */ /* 0x000fea0003800000 */
.L_x_26131:
[----:B------:R0:W-:Y:S01]  /*72a0*/  STG.E.U8 desc[UR36][R8.64], R4 ;  /* 0x0000000408007986 */ /* 0x0001e2000c101124 */
[----:B------:R-:W-:Y:S05]  /*72b0*/  BRA `(.L_x_26111) ;  /* 0x0000000400147947 */ /* 0x000fea0003800000 */
.L_x_26129:
        /* <DEDUP_REMOVED lines=17> */
.L_x_26136:
[----:B------:R-:W-:-:S04]  /*73d0*/  LOP3.LUT R3, R5, 0x80000000, RZ, 0xc0, !PT ;  /* 0x8000000005037812 */ /* 0x000fc800078ec0ff */
[----:B------:R-:W-:-:S04]  /*73e0*/  SHF.R.U32.HI R3, RZ, 0x18, R3 ;  /* 0x00000018ff037819 */ /* 0x000fc80000011603 */
[----:B------:R-:W-:-:S04]  /*73f0*/  LOP3.LUT R0, R0, R3, RZ, 0xfc, !PT ;  /* 0x0000000300007212 */ /* 0x000fc800078efcff */
[----:B------:R-:W-:-:S07]  /*7400*/  PRMT R4, R0, 0x7610, R4 ;  /* 0x0000761000047816 */ /* 0x000fce0000000004 */
.L_x_26135:
[----:B------:R-:W-:Y:S05]  /*7410*/  BSYNC B0 ;  /* 0x0000000000007941 */ /* 0x000fea0003800000 */
.L_x_26134:
[----:B------:R0:W-:Y:S01]  /*7420*/  STG.E.U8 desc[UR36][R8.64], R4 ;  /* 0x0000000408007986 */ /* 0x0001e2000c101124 */
[----:B------:R-:W-:Y:S05]  /*7430*/  BRA `(.L_x_26111) ;  /* 0x0000000000b47947 */ /* 0x000fea0003800000 */
.L_x_26128:
        /* <DEDUP_REMOVED lines=22> */
.L_x_26110:
        /* <DEDUP_REMOVED lines=16> */
.L_x_26139:
[----:B------:R-:W-:Y:S05]  /*76a0*/  BRA `(.L_x_26111) ;  /* 0x0000000000187947 */ /* 0x000fea0003800000 */
.L_x_26138:
[----:B------:R-:W-:-:S04]  /*76b0*/  PRMT R4, R18, 0x9910, RZ ;  /* 0x0000991012047816 */ /* 0x000fc800000000ff */
[----:B------:R-:W-:-:S05]  /*76c0*/  SHF.R.S32.HI R5, RZ, 0x1f, R4 ;  /* 0x0000001fff057819 */ /* 0x000fca0000011404 */
[----:B------:R0:W-:Y:S01]  /*76d0*/  STG.E.64 desc[UR36][R8.64], R4 ;  /* 0x0000000408007986 */ /* 0x0001e2000c101b24 */
[----:B------:R-:W-:Y:S05]  /*76e0*/  BRA `(.L_x_26111) ;  /* 0x0000000000087947 */ /* 0x000fea0003800000 */
.L_x_26137:
[----:B------:R-:W-:-:S05]  /*76f0*/  PRMT R3, R18, 0x9910, RZ ;  /* 0x0000991012037816 */ /* 0x000fca00000000ff */
[----:B------:R0:W-:Y:S02]  /*7700*/  STG.E desc[UR36][R8.64], R3 ;  /* 0x0000000308007986 */ /* 0x0001e4000c101924 */
.L_x_26111:
[----:B------:R-:W-:-:S07]  /*7710*/  VIADD R25, R25, 0x80 ;  /* 0x0000008019197836 */ /* 0x000fce0000000000 */
.L_x_26071:
[----:B------:R-:W-:Y:S05]  /*7720*/  BSYNC B6 ;  /* 0x0000000000067941 */ /* 0x000fea0003800000 */
.L_x_26070:
[----:B------:R-:W-:-:S13]  /*7730*/  ISETP.GE.AND P0, PT, R25, R16, PT ;  /* 0x000000101900720c */ /* 0x000fda0003f06270 */
[----:B------:R-:W-:Y:S05]  /*7740*/  @P0 EXIT ;  /* 0x000000000000094d */ /* 0x000fea0003800000 */
[----:B0123--:R-:W0:Y:S01]  /*7750*/  LDC.64 R4, c[0x0][0x218] ;  /* 0x00008600ff047b82 */ /* 0x00fe220000000a00 */
[----:B----4-:R-:W-:Y:S01]  /*7760*/  PRMT R0, R17, 0x9910, RZ ;  /* 0x0000991011007816 */ /* 0x010fe200000000ff */
        /* <DEDUP_REMOVED lines=17> */
.L_x_26143:
[----:B-----5:R-:W-:Y:S01]  /*7880*/  STG.E.U8 desc[UR36][R2.64], R19 ;  /* 0x0000001302007986 */ /* 0x020fe2000c101124 */
[----:B------:R-:W-:Y:S05]  /*7890*/  EXIT ;  /* 0x000000000000794d */ /* 0x000fea0003800000 */
.L_x_26142:
        /* <DEDUP_REMOVED lines=10> */
.L_x_26146:
[----:B-----5:R-:W-:-:S05]  /*7940*/  PRMT R5, R19, 0x9910, RZ ;  /* 0x0000991013057816 */ /* 0x020fca00000000ff */
[----:B------:R-:W-:Y:S01]  /*7950*/  STG.E desc[UR36][R2.64], R5 ;  /* 0x0000000502007986 */ /* 0x000fe2000c101924 */
[----:B------:R-:W-:Y:S05]  /*7960*/  EXIT ;  /* 0x000000000000794d */ /* 0x000fea0003800000 */
.L_x_26145:
[----:B-----5:R-:W-:Y:S01]  /*7970*/  STG.E.U16 desc[UR36][R2.64], R19 ;  /* 0x0000001302007986 */ /* 0x020fe2000c101524 */
[----:B------:R-:W-:Y:S05]  /*7980*/  EXIT ;  /* 0x000000000000794d */ /* 0x000fea0003800000 */
.L_x_26141:
        /* <DEDUP_REMOVED lines=9> */
.L_x_26148:
[----:B-----5:R-:W0:Y:S02]  /*7a20*/  I2F.S16 R0, R19 ;  /* 0x0000001300007306 */ /* 0x020e240000101400 */
[----:B0-----:R-:W-:-:S05]  /*7a30*/  F2FP.F16.F32.PACK_AB R0, RZ, R0 ;  /* 0x00000000ff00723e */ /* 0x001fca00000000ff */
[----:B------:R-:W-:Y:S01]  /*7a40*/  STG.E.U16 desc[UR36][R2.64], R0 ;  /* 0x0000000002007986 */ /* 0x000fe2000c101524 */
[----:B------:R-:W-:Y:S05]  /*7a50*/  EXIT ;  /* 0x000000000000794d */ /* 0x000fea0003800000 */
.L_x_26147:
        /* <DEDUP_REMOVED lines=10> */
.L_x_26150:
[----:B-----5:R-:W0:Y:S02]  /*7b00*/  I2F.S16 R19, R19 ;  /* 0x0000001300137306 */ /* 0x020e240000101400 */
[----:B0-----:R-:W-:-:S04]  /*7b10*/  F2FP.F16.F32.PACK_AB R5, RZ, R19 ;  /* 0x00000013ff05723e */ /* 0x001fc800000000ff */
[----:B------:R-:W-:-:S05]  /*7b20*/  PRMT R5, R5, 0x5410, RZ ;  /* 0x0000541005057816 */ /* 0x000fca00000000ff */
[----:B------:R-:W-:Y:S01]  /*7b30*/  STG.E desc[UR36][R2.64], R5 ;  /* 0x0000000502007986 */ /* 0x000fe2000c101924 */
[----:B------:R-:W-:Y:S05]  /*7b40*/  EXIT ;  /* 0x000000000000794d */ /* 0x000fea0003800000 */
.L_x_26149:
[----:B-----5:R-:W0:Y:S02]  /*7b50*/  I2F.F64.S16 R4, R19 ;  /* 0x0000001300047312 */ /* 0x020e240000101c00 */
[----:B0-----:R-:W-:Y:S01]  /*7b60*/  STG.E.64 desc[UR36][R2.64], R4 ;  /* 0x0000000402007986 */ /* 0x001fe2000c101b24 */
[----:B------:R-:W-:Y:S05]  /*7b70*/  EXIT ;  /* 0x000000000000794d */ /* 0x000fea0003800000 */
.L_x_26140:
        /* <DEDUP_REMOVED lines=13> */
.L_x_26153:
[----:B-----5:R-:W0:Y:S01]  /*7c50*/  I2F.F64.S16 R4, R19 ;  /* 0x0000001300047312 */ /* 0x020e220000101c00 */
[----:B------:R-:W-:-:S05]  /*7c60*/  CS2R R6, SRZ ;  /* 0x0000000000067805 */ /* 0x000fca000001ff00 */
[----:B0-----:R-:W-:Y:S01]  /*7c70*/  STG.E.128 desc[UR36][R2.64], R4 ;  /* 0x0000000402007986 */ /* 0x001fe2000c101d24 */
[----:B------:R-:W-:Y:S05]  /*7c80*/  EXIT ;  /* 0x000000000000794d */ /* 0x000fea0003800000 */
.L_x_26152:
        /* <DEDUP_REMOVED lines=21> */
.L_x_26157:
[----:B------:R-:W-:Y:S05]  /*7de0*/  BSYNC B0 ;  /* 0x0000000000007941 */ /* 0x000fea0003800000 */
.L_x_26156:
[----:B------:R-:W-:-:S05]  /*7df0*/  LOP3.LUT R5, R0, R5, RZ, 0xfc, !PT ;  /* 0x0000000500057212 */ /* 0x000fca00078efcff */
[----:B------:R-:W-:Y:S01]  /*7e00*/  STG.E.U8 desc[UR36][R2.64], R5 ;  /* 0x0000000502007986 */ /* 0x000fe2000c101124 */
[----:B------:R-:W-:Y:S05]  /*7e10*/  EXIT ;  /* 0x000000000000794d */ /* 0x000fea0003800000 */
.L_x_26155:
        /* <DEDUP_REMOVED lines=13> */
.L_x_26159:
[----:B------:R-:W-:Y:S01]  /*7ef0*/  IMAD.MOV.U32 R0, RZ, RZ, 0x7f ;  /* 0x0000007fff007424 */ /* 0x000fe200078e00ff */
[----:B------:R-:W-:-:S04]  /*7f00*/  ISETP.GT.U32.AND P0, PT, R4, 0x7f800000, PT ;  /* 0x7f8000000400780c */ /* 0x000fc80003f04070 */
[----:B------:R-:W-:-:S09]  /*7f10*/  SEL R0, R0, 0x7c, P0 ;  /* 0x0000007c00007807 */ /* 0x000fd20000000000 */
.L_x_26160:
[----:B------:R-:W-:Y:S05]  /*7f20*/  BSYNC B0 ;  /* 0x0000000000007941 */ /* 0x000fea0003800000 */
.L_x_26158:
[----:B------:R-:W-:-:S04]  /*7f30*/  LOP3.LUT R4, R19, 0x80000000, RZ, 0xc0, !PT ;  /* 0x8000000013047812 */ /* 0x000fc800078ec0ff */
[----:B------:R-:W-:-:S04]  /*7f40*/  SHF.R.U32.HI R5, RZ, 0x18, R4 ;  /* 0x00000018ff057819 */ /* 0x000fc80000011604 */
[----:B------:R-:W-:-:S05]  /*7f50*/  LOP3.LUT R5, R0, R5, RZ, 0xfc, !PT ;  /* 0x0000000500057212 */ /* 0x000fca00078efcff */
[----:B------:R-:W-:Y:S01]  /*7f60*/  STG.E.U8 desc[UR36][R2.64], R5 ;  /* 0x0000000502007986 */ /* 0x000fe2000c101124 */
[----:B------:R-:W-:Y:S05]  /*7f70*/  EXIT ;  /* 0x000000000000794d */ /* 0x000fea0003800000 */
.L_x_26154:
[----:B-----5:R-:W0:Y:S02]  /*7f80*/  I2F.S16 R0, R19 ;  /* 0x0000001300007306 */ /* 0x020e240000101400 */
[----:B0-----:R-:W-:-:S05]  /*7f90*/  F2FP.BF16.F32.PACK_AB R0, RZ, R0 ;  /* 0x00000000ff00723e */ /* 0x001fca00000010ff */
[----:B------:R-:W-:Y:S01]  /*7fa0*/  STG.E.U16 desc[UR36][R2.64], R0 ;  /* 0x0000000002007986 */ /* 0x000fe2000c101524 */
[----:B------:R-:W-:Y:S05]  /*7fb0*/  EXIT ;  /* 0x000000000000794d */ /* 0x000fea0003800000 */
.L_x_26151:
        /* <DEDUP_REMOVED lines=10> */
.L_x_26163:
        /* <DEDUP_REMOVED lines=17> */
.L_x_26166:
[----:B------:R-:W-:-:S04]  /*8170*/  LOP3.LUT R0, R19, 0x80000000, RZ, 0xc0, !PT ;  /* 0x8000000013007812 */ /* 0x000fc800078ec0ff */
[----:B------:R-:W-:-:S04]  /*8180*/  SHF.R.U32.HI R5, RZ, 0x18, R0 ;  /* 0x00000018ff057819 */ /* 0x000fc80000011600 */
[----:B------:R-:W-:-:S04]  /*8190*/  LOP3.LUT R4, R4, R5, RZ, 0xfc, !PT ;  /* 0x0000000504047212 */ /* 0x000fc800078efcff */
[----:B------:R-:W-:-:S07]  /*81a0*/  PRMT R0, R4, 0x7610, R0 ;  /* 0x0000761004007816 */ /* 0x000fce0000000000 */
.L_x_26165:
[----:B------:R-:W-:Y:S05]  /*81b0*/  BSYNC B0 ;  /* 0x0000000000007941 */ /* 0x000fea0003800000 */
.L_x_26164:
[----:B------:R-:W-:Y:S01]  /*81c0*/  STG.E.U8 desc[UR36][R2.64], R0 ;  /* 0x0000000002007986 */ /* 0x000fe2000c101124 */
[----:B------:R-:W-:Y:S05]  /*81d0*/  EXIT ;  /* 0x000000000000794d */ /* 0x000fea0003800000 */
.L_x_26162:
        /* <DEDUP_REMOVED lines=17> */
.L_x_26169:
[----:B------:R-:W-:-:S04]  /*82f0*/  LOP3.LUT R0, R19, 0x80000000, RZ, 0xc0, !PT ;  /* 0x8000000013007812 */ /* 0x000fc800078ec0ff */
[----:B------:R-:W-:-:S04]  /*8300*/  SHF.R.U32.HI R5, RZ, 0x18, R0 ;  /* 0x00000018ff057819 */ /* 0x000fc80000011600 */
[----:B------:R-:W-:-:S04]  /*8310*/  LOP3.LUT R4, R4, R5, RZ, 0xfc, !PT ;  /* 0x0000000504047212 */ /* 0x000fc800078efcff */
[----:B------:R-:W-:-:S07]  /*8320*/  PRMT R0, R4, 0x7610, R0 ;  /* 0x0000761004007816 */ /* 0x000fce0000000000 */
.L_x_26168:
[----:B------:R-:W-:Y:S05]  /*8330*/  BSYNC B0 ;  /* 0x0000000000007941 */ /* 0x000fea0003800000 */
.L_x_26167:
[----:B------:R-:W-:Y:S01]  /*8340*/  STG.E.U8 desc[UR36][R2.64], R0 ;  /* 0x0000000002007986 */ /* 0x000fe2000c101124 */
[----:B------:R-:W-:Y:S05]  /*8350*/  EXIT ;  /* 0x000000000000794d */ /* 0x000fea0003800000 */
.L_x_26161:
        /* <DEDUP_REMOVED lines=22> */
.L_x_26144:
        /* <DEDUP_REMOVED lines=16> */
.L_x_26172:
[----:B------:R-:W-:Y:S05]  /*85c0*/  EXIT ;  /* 0x000000000000794d */ /* 0x000fea0003800000 */
.L_x_26171:
[----:B-----5:R-:W-:-:S04]  /*85d0*/  PRMT R4, R19, 0x9910, RZ ;  /* 0x0000991013047816 */ /* 0x020fc800000000ff */
[----:B------:R-:W-:-:S05]  /*85e0*/  SHF.R.S32.HI R5, RZ, 0x1f, R4 ;  /* 0x0000001fff057819 */ /* 0x000fca0000011404 */
[----:B------:R-:W-:Y:S01]  /*85f0*/  STG.E.64 desc[UR36][R2.64], R4 ;  /* 0x0000000402007986 */ /* 0x000fe2000c101b24 */
[----:B------:R-:W-:Y:S05]  /*8600*/  EXIT ;  /* 0x000000000000794d */ /* 0x000fea0003800000 */
.L_x_26170:
[----:B-----5:R-:W-:-:S05]  /*8610*/  PRMT R5, R19, 0x9910, RZ ;  /* 0x0000991013057816 */ /* 0x020fca00000000ff */
[----:B------:R-:W-:Y:S01]  /*8620*/  STG.E desc[UR36][R2.64], R5 ;  /* 0x0000000502007986 */ /* 0x000fe2000c101924 */
[----:B------:R-:W-:Y:S05]  /*8630*/  EXIT ;  /* 0x000000000000794d */ /* 0x000fea0003800000 */
.L_x_26173:
        /* <DEDUP_REMOVED lines=12> */
.L_x_37882:


//--------------------- .text._ZN2at6native18elementwise_kernelILi128ELi4EZNS0_22gpu_kernel_impl_nocastINS0_13BUnaryFunctorIsssZZZNS0_15binary_internal21div_floor_kernel_cudaERNS_18TensorIteratorBaseEENKUlvE_clEvENKUlvE3_clEvEUlssE_EEEEvS6_RKT_EUliE_EEviT1_ --------------------------
	.section	.text._ZN2at6native18elementwise_kernelILi128ELi4EZNS0_22gpu_kernel_impl_nocastINS0_13BUnaryFunctorIsssZZZNS0_15binary_internal21div_floor_kernel_cudaERNS_18TensorIteratorBaseEENKUlvE_clEvENKUlvE3_clEvEUlssE_EEEEvS6_RKT_EUliE_EEviT1_,"ax",@progbits
	.align	128
        .global         _ZN2at6native18elementwise_kernelILi128ELi4EZNS0_22gpu_kernel_impl_nocastINS0_13BUnaryFunctorIsssZZZNS0_15binary_internal21div_floor_kernel_cudaERNS_18TensorIteratorBaseEENKUlvE_clEvENKUlvE3_clEvEUlssE_EEEEvS6_RKT_EUliE_EEviT1_
        .type           _ZN2at6native18elementwise_kernelILi128ELi4EZNS0_22gpu_kernel_impl_nocastINS0_13BUnaryFunctorIsssZZZNS0_15binary_internal21div_floor_kernel_cudaERNS_18TensorIteratorBaseEENKUlvE_clEvENKUlvE3_clEvEUlssE_EEEEvS6_RKT_EUliE_EEviT1_,@function
        .size           _ZN2at6native18elementwise_kernelILi128ELi4EZNS0_22gpu_kernel_impl_nocastINS0_13BUnaryFunctorIsssZZZNS0_15binary_internal21div_floor_kernel_cudaERNS_18TensorIteratorBaseEENKUlvE_clEvENKUlvE3_clEvEUlssE_EEEEvS6_RKT_EUliE_EEviT1_,(.L_x_37883 - _ZN2at6native18elementwise_kernelILi128ELi4EZNS0_22gpu_kernel_impl_nocastINS0_13BUnaryFunctorIsssZZZNS0_15binary_internal21div_floor_kernel_cudaERNS_18TensorIteratorBaseEENKUlvE_clEvENKUlvE3_clEvEUlssE_EEEEvS6_RKT_EUliE_EEviT1_)
        .other          _ZN2at6native18elementwise_kernelILi128ELi4EZNS0_22gpu_kernel_impl_nocastINS0_13BUnaryFunctorIsssZZZNS0_15binary_internal21div_floor_kernel_cudaERNS_18TensorIteratorBaseEENKUlvE_clEvENKUlvE3_clEvEUlssE_EEEEvS6_RKT_EUliE_EEviT1_,@"STO_CUDA_ENTRY STV_DEFAULT"
_ZN2at6native18elementwise_kernelILi128ELi4EZNS0_22gpu_kernel_impl_nocastINS0_13BUnaryFunctorIsssZZZNS0_15binary_internal21div_floor_kernel_cudaERNS_18TensorIteratorBaseEENKUlvE_clEvENKUlvE3_clEvEUlssE_EEEEvS6_RKT_EUliE_EEviT1_:
.text._ZN2at6native18elementwise_kernelILi128ELi4EZNS0_22gpu_kernel_impl_nocastINS0_13BUnaryFunctorIsssZZZNS0_15binary_internal21div_floor_kernel_cudaERNS_18TensorIteratorBaseEENKUlvE_clEvENKUlvE3_clEvEUlssE_EEEEvS6_RKT_EUliE_EEviT1_:
[----:B------:R-:W-:Y:S01]  /*0000*/  LDC R1, c[0x0][0x28] ;  /* 0x00000a00ff017b82 */ /* 0x000fe20000000800 */
[----:B------:R-:W0:Y:S07]  /*0010*/  S2R R3, SR_CTAID.X ;  /* 0x0000000000037919 */ /* 0x000e2e0000002500 */
[----:B------:R-:W1:Y:S01]  /*0020*/  LDC.U16 R0, c[0x0][0x422] ;  /* 0x00010880ff007b82 */ /* 0x000e620000000400 */
[----:B------:R-:W-:Y:S01]  /*0030*/  ULDC UR6, c[0x0][0x210] ;  /* 0x0000840000067ab9 */ /* 0x000fe20000000800 */
[----:B------:R-:W-:Y:S01]  /*0040*/  ULDC.64 UR4, c[0x0][0x208] ;  /* 0x0000820000047ab9 */ /* 0x000fe20000000a00 */
[----:B------:R-:W0:Y:S01]  /*0050*/  S2R R2, SR_TID.X ;  /* 0x0000000000027919 */ /* 0x000e220000002100 */
[----:B------:R-:W-:Y:S01]  /*0060*/  BSSY B0, `(.L_x_26174) ;  /* 0x0000168000007945 */ /* 0x000fe20003800000 */
[----:B0-----:R-:W-:-:S04]  /*0070*/  LEA R3, R3, R2, 0x9 ;  /* 0x0000000203037211 */ /* 0x001fc800078e48ff */
[----:B------:R-:W-:-:S13]  /*0080*/  ISETP.GE.AND P0, PT, R3, UR6, PT ;  /* 0x0000000603007c0c */ /* 0x000fda000bf06270 */
[----:B-1----:R-:W-:Y:S05]  /*0090*/  @P0 BRA `(.L_x_26175) ;  /* 0x0000001400900947 */ /* 0x002fea0003800000 */
[----:B------:R-:W0:Y:S01]  /*00a0*/  LDC R10, c[0x0][0x218] ;  /* 0x00008600ff0a7b82 */ /* 0x000e220000000800 */
[----:B------:R-:W-:Y:S01]  /*00b0*/  HFMA2.MMA R2, -RZ, RZ, 0, 0 ;  /* 0x00000000ff027435 */ /* 0x000fe200000001ff */
[----:B------:R-:W-:Y:S01]  /*00c0*/  IMAD.MOV.U32 R5, RZ, RZ, RZ ;  /* 0x000000ffff057224 */ /* 0x000fe200078e00ff */
        /* <DEDUP_REMOVED lines=300> */
.L_x_26176:
[----:B------:R-:W-:Y:S02]  /*1390*/  ULDC.64 UR8, c[0x0][0x418] ;  /* 0x0001060000087ab9 */ /* 0x000fe40000000a00 */
[----:B------:R-:W-:-:S04]  /*13a0*/  IADD3 R10, P0, R2, UR8, RZ ;  /* 0x00000008020a7c10 */ /* 0x000fc8000ff1e0ff */
[----:B------:R-:W-:Y:S01]  /*13b0*/  IADD3.X R11, RZ, UR9, RZ, P0, !PT ;  /* 0x00000009ff0b7c10 */ /* 0x000fe200087fe4ff */
[----:B------:R-:W-:-:S05]  /*13c0*/  ULDC.64 UR8, c[0x0][0x410] ;  /* 0x0001040000087ab9 */ /* 0x000fca0000000a00 */
[----:B------:R0:W2:Y:S01]  /*13d0*/  LDG.E.U16 R11, desc[UR4][R10.64] ;  /* 0x000000040a0b7981 */ /* 0x0000a2000c1e1500 */
[----:B------:R-:W-:Y:S01]  /*13e0*/  PRMT R6, R0, 0x9910, RZ ;  /* 0x0000991000067816 */ /* 0x000fe200000000ff */
[----:B------:R-:W-:Y:S03]  /*13f0*/  BSSY B1, `(.L_x_26177) ;  /* 0x000002c000017945 */ /* 0x000fe60003800000 */
[----:B------:R-:W-:-:S04]  /*1400*/  IABS R2, R6 ;  /* 0x0000000600027213 */ /* 0x000fc80000000000 */
[----:B------:R-:W1:Y:S01]  /*1410*/  I2F.RP R4, R2 ;  /* 0x0000000200047306 */ /* 0x000e620000209400 */
[----:B0-----:R-:W-:-:S04]  /*1420*/  IABS R10, R6 ;  /* 0x00000006000a7213 */ /* 0x001fc80000000000 */
[----:B------:R-:W-:-:S03]  /*1430*/  IADD3 R10, RZ, -R10, RZ ;  /* 0x8000000aff0a7210 */ /* 0x000fc60007ffe0ff */
[----:B-1----:R-:W0:Y:S02]  /*1440*/  MUFU.RCP R4, R4 ;  /* 0x0000000400047308 */ /* 0x002e240000001000 */
[----:B0-----:R-:W-:-:S06]  /*1450*/  IADD3 R8, R4, 0xffffffe, RZ ;  /* 0x0ffffffe04087810 */ /* 0x001fcc0007ffe0ff */
[----:B------:R0:W1:Y:S02]  /*1460*/  F2I.FTZ.U32.TRUNC.NTZ R9, R8 ;  /* 0x0000000800097305 */ /* 0x000064000021f000 */
[----:B0-----:R-:W-:Y:S01]  /*1470*/  MOV R8, RZ ;  /* 0x000000ff00087202 */ /* 0x001fe20000000f00 */
[----:B-1----:R-:W-:-:S04]  /*1480*/  IMAD.MOV R7, RZ, RZ, -R9 ;  /* 0x000000ffff077224 */ /* 0x002fc800078e0a09 */
[----:B------:R-:W-:-:S04]  /*1490*/  IMAD R7, R7, R2, RZ ;  /* 0x0000000207077224 */ /* 0x000fc800078e02ff */
[----:B------:R-:W-:-:S04]  /*14a0*/  IMAD.HI.U32 R9, R9, R7, R8 ;  /* 0x0000000709097227 */ /* 0x000fc800078e0008 */
[----:B------:R-:W-:Y:S01]  /*14b0*/  IMAD.MOV.U32 R7, RZ, RZ, R10 ;  /* 0x000000ffff077224 */ /* 0x000fe200078e000a */
[----:B--2---:R-:W-:Y:S02]  /*14c0*/  PRMT R13, R11, 0x9910, RZ ;  /* 0x000099100b0d7816 */ /* 0x004fe400000000ff */
[----:B------:R-:W-:Y:S02]  /*14d0*/  LOP3.LUT R11, R0, R11, RZ, 0x3c, !PT ;  /* 0x0000000b000b7212 */ /* 0x000fe400078e3cff */
[----:B------:R-:W-:Y:S02]  /*14e0*/  IABS R4, R13 ;  /* 0x0000000d00047213 */ /* 0x000fe40000000000 */
[----:B------:R-:W-:-:S03]  /*14f0*/  PRMT R8, R11, 0x9910, RZ ;  /* 0x000099100b087816 */ /* 0x000fc600000000ff */
[----:B------:R-:W-:-:S04]  /*1500*/  IMAD.HI.U32 R9, R9, R4, RZ ;  /* 0x0000000409097227 */ /* 0x000fc800078e00ff */
[----:B------:R-:W-:Y:S01]  /*1510*/  IMAD R7, R9, R7, R4 ;  /* 0x0000000709077224 */ /* 0x000fe200078e0204 */
[----:B------:R-:W-:-:S04]  /*1520*/  LOP3.LUT R4, R13, R6, RZ, 0x3c, !PT ;  /* 0x000000060d047212 */ /* 0x000fc800078e3cff */
[----:B------:R-:W-:Y:S02]  /*1530*/  ISETP.GT.U32.AND P2, PT, R2, R7, PT ;  /* 0x000000070200720c */ /* 0x000fe40003f44070 */
[----:B------:R-:W-:-:S11]  /*1540*/  ISETP.GE.AND P0, PT, R4, RZ, PT ;  /* 0x000000ff0400720c */ /* 0x000fd60003f06270 */
[-C--:B------:R-:W-:Y:S02]  /*1550*/  @!P2 IADD3 R7, R7, -R2.reuse, RZ ;  /* 0x800000020707a210 */ /* 0x080fe40007ffe0ff */
[----:B------:R-:W-:Y:S02]  /*1560*/  @!P2 IADD3 R9, R9, 0x1, RZ ;  /* 0x000000010909a810 */ /* 0x000fe40007ffe0ff */
[----:B------:R-:W-:Y:S02]  /*1570*/  ISETP.GE.U32.AND P1, PT, R7, R2, PT ;  /* 0x000000020700720c */ /* 0x000fe40003f26070 */
[----:B------:R-:W-:-:S11]  /*1580*/  ISETP.GT.AND P2, PT, R8, -0x1, PT ;  /* 0xffffffff0800780c */ /* 0x000fd60003f44270 */
[----:B------:R-:W-:Y:S01]  /*1590*/  @P1 VIADD R9, R9, 0x1 ;  /* 0x0000000109091836 */ /* 0x000fe20000000000 */
[----:B------:R-:W-:-:S04]  /*15a0*/  IADD3 R4, P1, R5, UR8, RZ ;  /* 0x0000000805047c10 */ /* 0x000fc8000ff3e0ff */
[----:B------:R-:W-:Y:S02]  /*15b0*/  IADD3.X R5, RZ, UR9, RZ, P1, !PT ;  /* 0x00000009ff057c10 */ /* 0x000fe40008ffe4ff */
[----:B------:R-:W-:Y:S02]  /*15c0*/  ISETP.NE.AND P1, PT, R6, RZ, PT ;  /* 0x000000ff0600720c */ /* 0x000fe40003f25270 */
[----:B------:R-:W-:Y:S02]  /*15d0*/  LOP3.LUT R6, RZ, R6, RZ, 0x33, !PT ;  /* 0x00000006ff067212 */ /* 0x000fe400078e33ff */
[----:B------:R-:W-:-:S04]  /*15e0*/  @!P0 IADD3 R9, -R9, RZ, RZ ;  /* 0x000000ff09098210 */ /* 0x000fc80007ffe1ff */
[----:B------:R-:W-:Y:S01]  /*15f0*/  SEL R9, R6, R9, !P1 ;  /* 0x0000000906097207 */ /* 0x000fe20004800000 */
[----:B------:R-:W-:Y:S06]  /*1600*/  @P2 BRA `(.L_x_26178) ;  /* 0x0000000000282947 */ /* 0x000fec0003800000 */
[----:B------:R-:W-:Y:S02]  /*1610*/  ISETP.GE.AND P2, PT, R13, RZ, PT ;  /* 0x000000ff0d00720c */ /* 0x000fe40003f46270 */
[----:B------:R-:W-:Y:S01]  /*1620*/  ISETP.GT.U32.AND P0, PT, R2, R7, PT ;  /* 0x000000070200720c */ /* 0x000fe20003f04070 */
[----:B------:R-:W-:-:S05]  /*1630*/  IMAD.IADD R2, R7, 0x1, -R2 ;  /* 0x0000000107027824 */ /* 0x000fca00078e0a02 */
[----:B------:R-:W-:Y:S02]  /*1640*/  SEL R7, R2, R7, !P0 ;  /* 0x0000000702077207 */ /* 0x000fe40004000000 */
[----:B------:R-:W-:-:S03]  /*1650*/  IADD3 R2, R9, -0x1, RZ ;  /* 0xffffffff09027810 */ /* 0x000fc60007ffe0ff */
[----:B------:R-:W-:-:S04]  /*1660*/  @!P2 IADD3 R7, -R7, RZ, RZ ;  /* 0x000000ff0707a210 */ /* 0x000fc80007ffe1ff */
[----:B------:R-:W-:-:S04]  /*1670*/  SEL R6, R6, R7, !P1 ;  /* 0x0000000706067207 */ /* 0x000fc80004800000 */
[----:B------:R-:W-:-:S13]  /*1680*/  ISETP.NE.AND P0, PT, R6, RZ, PT ;  /* 0x000000ff0600720c */ /* 0x000fda0003f05270 */
[----:B------:R-:W-:-:S05]  /*1690*/  @!P0 IMAD.MOV R2, RZ, RZ, R9 ;  /* 0x000000ffff028224 */ /* 0x000fca00078e0209 */
[----:B------:R-:W-:-:S07]  /*16a0*/  MOV R9, R2 ;  /* 0x0000000200097202 */ /* 0x000fce0000000f00 */
.L_x_26178:
[----:B------:R-:W-:Y:S05]  /*16b0*/  BSYNC B1 ;  /* 0x0000000000017941 */ /* 0x000fea0003800000 */
.L_x_26177:
[----:B------:R0:W-:Y:S01]  /*16c0*/  STG.E.U16 desc[UR4][R4.64], R9 ;  /* 0x0000000904007986 */ /* 0x0001e2000c101504 */
[----:B------:R-:W-:-:S07]  /*16d0*/  IADD3 R3, R3, 0x80, RZ ;  /* 0x0000008003037810 */ /* 0x000fce0007ffe0ff */
.L_x_26175:
[----:B------:R-:W-:Y:S05]  /*16e0*/  BSYNC B0 ;  /* 0x0000000000007941 */ /* 0x000fea0003800000 */
.L_x_26174:
[----:B------:R-:W-:Y:S01]  /*16f0*/  ISETP.GE.AND P0, PT, R3, UR6, PT ;  /* 0x0000000603007c0c */ /* 0x000fe2000bf06270 */
[----:B------:R-:W-:-:S12]  /*1700*/  BSSY B0, `(.L_x_26179) ;  /* 0x00002ca000007945 */ /* 0x000fd80003800000 */
[----:B------:R-:W-:Y:S05]  /*1710*/  @P0 BRA `(.L_x_26180) ;  /* 0x0000002c00200947 */ /* 0x000fea0003800000 */
[----:B0-----:R-:W0:Y:S01]  /*1720*/  LDC R4, c[0x0][0x218] ;  /* 0x00008600ff047b82 */ /* 0x001e220000000800 */
[----:B------:R-:W-:Y:S01]  /*1730*/  HFMA2.MMA R5, -RZ, RZ, 0, 0 ;  /* 0x00000000ff057435 */ /* 0x000fe200000001ff */
[----:B------:R-:W-:Y:S01]  /*1740*/  IMAD.MOV.U32 R2, RZ, RZ, RZ ;  /* 0x000000ffff027224 */ /* 0x000fe200078e00ff */
        /* <DEDUP_REMOVED lines=299> */
.L_x_26181:
        /* <DEDUP_REMOVED lines=17> */
[----:B------:R-:W-:Y:S01]  /*2b10*/  IMAD.HI.U32 R7, R9, R7, R8 ;  /* 0x0000000709077227 */ /* 0x000fe200078e0008 */
[----:B------:R-:W-:Y:S02]  /*2b20*/  MOV R9, R10 ;  /* 0x0000000a00097202 */ /* 0x000fe40000000f00 */
        /* <DEDUP_REMOVED lines=9> */
[----:B------:R-:W-:Y:S01]  /*2bc0*/  @!P2 IMAD.IADD R9, R9, 0x1, -R2 ;  /* 0x000000010909a824 */ /* 0x000fe200078e0a02 */
[----:B------:R-:W-:Y:S02]  /*2bd0*/  @!P2 IADD3 R7, R7, 0x1, RZ ;  /* 0x000000010707a810 */ /* 0x000fe40007ffe0ff */
[----:B------:R-:W-:Y:S02]  /*2be0*/  ISETP.GT.AND P2, PT, R8, -0x1, PT ;  /* 0xffffffff0800780c */ /* 0x000fe40003f44270 */
[----:B------:R-:W-:-:S13]  /*2bf0*/  ISETP.GE.U32.AND P1, PT, R9, R2, PT ;  /* 0x000000020900720c */ /* 0x000fda0003f26070 */
[----:B------:R-:W-:Y:S02]  /*2c00*/  @P1 IADD3 R7, R7, 0x1, RZ ;  /* 0x0000000107071810 */ /* 0x000fe40007ffe0ff */
[----:B------:R-:W-:-:S03]  /*2c10*/  IADD3 R4, P1, R5, UR8, RZ ;  /* 0x0000000805047c10 */ /* 0x000fc6000ff3e0ff */
[----:B------:R-:W-:Y:S01]  /*2c20*/  @!P0 IMAD.MOV R7, RZ, RZ, -R7 ;  /* 0x000000ffff078224 */ /* 0x000fe200078e0a07 */
[----:B------:R-:W-:Y:S02]  /*2c30*/  IADD3.X R5, RZ, UR9, RZ, P1, !PT ;  /* 0x00000009ff057c10 */ /* 0x000fe40008ffe4ff */
[----:B------:R-:W-:Y:S02]  /*2c40*/  ISETP.NE.AND P1, PT, R6, RZ, PT ;  /* 0x000000ff0600720c */ /* 0x000fe40003f25270 */
[----:B------:R-:W-:-:S04]  /*2c50*/  LOP3.LUT R6, RZ, R6, RZ, 0x33, !PT ;  /* 0x00000006ff067212 */ /* 0x000fc800078e33ff */
[----:B------:R-:W-:Y:S01]  /*2c60*/  SEL R7, R6, R7, !P1 ;  /* 0x0000000706077207 */ /* 0x000fe20004800000 */
[----:B------:R-:W-:Y:S06]  /*2c70*/  @P2 BRA `(.L_x_26183) ;  /* 0x0000000000282947 */ /* 0x000fec0003800000 */
[----:B------:R-:W-:Y:S02]  /*2c80*/  ISETP.GE.AND P2, PT, R13, RZ, PT ;  /* 0x000000ff0d00720c */ /* 0x000fe40003f46270 */
[----:B------:R-:W-:Y:S02]  /*2c90*/  ISETP.GT.U32.AND P0, PT, R2, R9, PT ;  /* 0x000000090200720c */ /* 0x000fe40003f04070 */
[----:B------:R-:W-:-:S04]  /*2ca0*/  IADD3 R2, R9, -R2, RZ ;  /* 0x8000000209027210 */ /* 0x000fc80007ffe0ff */
[----:B------:R-:W-:-:S05]  /*2cb0*/  SEL R2, R2, R9, !P0 ;  /* 0x0000000902027207 */ /* 0x000fca0004000000 */
[----:B------:R-:W-:-:S04]  /*2cc0*/  @!P2 IADD3 R2, -R2, RZ, RZ ;  /* 0x000000ff0202a210 */ /* 0x000fc80007ffe1ff */
[----:B------:R-:W-:-:S04]  /*2cd0*/  SEL R2, R6, R2, !P1 ;  /* 0x0000000206027207 */ /* 0x000fc80004800000 */
[----:B------:R-:W-:Y:S02]  /*2ce0*/  ISETP.NE.AND P0, PT, R2, RZ, PT ;  /* 0x000000ff0200720c */ /* 0x000fe40003f05270 */
[----:B------:R-:W-:-:S11]  /*2cf0*/  IADD3 R2, R7, -0x1, RZ ;  /* 0xffffffff07027810 */ /* 0x000fd60007ffe0ff */
[----:B------:R-:W-:-:S05]  /*2d00*/  @!P0 IMAD.MOV R2, RZ, RZ, R7 ;  /* 0x000000ffff028224 */ /* 0x000fca00078e0207 */
[----:B------:R-:W-:-:S07]  /*2d10*/  MOV R7, R2 ;  /* 0x0000000200077202 */ /* 0x000fce0000000f00 */
.L_x_26183:
[----:B------:R-:W-:Y:S05]  /*2d20*/  BSYNC B1 ;  /* 0x0000000000017941 */ /* 0x000fea0003800000 */
.L_x_26182:
[----:B------:R1:W-:Y:S01]  /*2d30*/  STG.E.U16 desc[UR4][R4.64], R7 ;  /* 0x0000000704007986 */ /* 0x0003e2000c101504 */
[----:B------:R-:W-:-:S04]  /*2d40*/  IADD3 R3, R3, 0x80, RZ ;  /* 0x0000008003037810 */ /* 0x000fc80007ffe0ff */
        /* <DEDUP_REMOVED lines=290> */
[----:B------:R-:W-:-:S03]  /*3f70*/  @P0 IMAD.MOV.U32 R10, RZ, RZ, RZ ;  /* 0x000000ffff0a0224 */ /* 0x000fc600078e00ff */
[----:B------:R-:W-:Y:S01]  /*3f80*/  IADD3 R6, -R11, RZ, RZ ;  /* 0x000000ff0b067210 */ /* 0x000fe20007ffe1ff */
[----:B------:R-:W1:Y:S04]  /*3f90*/  @P0 LDC R15, c[0x0][0x33c] ;  /* 0x0000cf00ff0f0b82 */ /* 0x000e680000000800 */
[----:B------:R-:W-:Y:S01]  /*3fa0*/  IMAD R6, R6, UR8, R7 ;  /* 0x0000000806067c24 */ /* 0x000fe2000f8e0207 */
[----:B------:R-:W-:-:S03]  /*3fb0*/  ULDC.64 UR8, c[0x0][0x400] ;  /* 0x0001000000087ab9 */ /* 0x000fc60000000a00 */
        /* <DEDUP_REMOVED lines=9> */
.L_x_26184:
        /* <DEDUP_REMOVED lines=12> */
[----:B0-----:R-:W-:-:S06]  /*4110*/  VIADD R8, R4, 0xffffffe ;  /* 0x0ffffffe04087836 */ /* 0x001fcc0000000000 */
[----:B------:R0:W1:Y:S02]  /*4120*/  F2I.FTZ.U32.TRUNC.NTZ R9, R8 ;  /* 0x0000000800097305 */ /* 0x000064000021f000 */
[----:B0-----:R-:W-:Y:S02]  /*4130*/  MOV R8, RZ ;  /* 0x000000ff00087202 */ /* 0x001fe40000000f00 */
[----:B-1----:R-:W-:-:S05]  /*4140*/  IADD3 R7, RZ, -R9, RZ ;  /* 0x80000009ff077210 */ /* 0x002fca0007ffe0ff */
        /* <DEDUP_REMOVED lines=16> */
[----:B------:R-:W-:Y:S02]  /*4250*/  @P1 IADD3 R7, R7, 0x1, RZ ;  /* 0x0000000107071810 */ /* 0x000fe40007ffe0ff */
[----:B------:R-:W-:Y:S02]  /*4260*/  IADD3 R4, P1, R5, UR8, RZ ;  /* 0x0000000805047c10 */ /* 0x000fe4000ff3e0ff */
[----:B------:R-:W-:-:S03]  /*4270*/  @!P0 IADD3 R7, -R7, RZ, RZ ;  /* 0x000000ff07078210 */ /* 0x000fc60007ffe1ff */
[----:B------:R-:W-:Y:S01]  /*4280*/  IMAD.X R5, RZ, RZ, UR9, P1 ;  /* 0x00000009ff057e24 */ /* 0x000fe200088e06ff */
        /* <DEDUP_REMOVED lines=10> */
[----:B------:R-:W-:Y:S01]  /*4330*/  ISETP.NE.AND P0, PT, R2, RZ, PT ;  /* 0x000000ff0200720c */ /* 0x000fe20003f05270 */
[----:B------:R-:W-:-:S12]  /*4340*/  VIADD R2, R7, 0xffffffff ;  /* 0xffffffff07027836 */ /* 0x000fd80000000000 */
[----:B------:R-:W-:-:S04]  /*4350*/  @!P0 IADD3 R2, R7, RZ, RZ ;  /* 0x000000ff07028210 */ /* 0x000fc80007ffe0ff */
[----:B------:R-:W-:-:S07]  /*4360*/  MOV R7, R2 ;  /* 0x0000000200077202 */ /* 0x000fce0000000f00 */
.L_x_26186:
[----:B------:R-:W-:Y:S05]  /*4370*/  BSYNC B1 ;  /* 0x0000000000017941 */ /* 0x000fea0003800000 */
.L_x_26185:
[----:B------:R1:W-:Y:S01]  /*4380*/  STG.E.U16 desc[UR4][R4.64], R7 ;  /* 0x0000000704007986 */ /* 0x0003e2000c101504 */
[----:B------:R-:W-:-:S07]  /*4390*/  IADD3 R3, R3, 0x80, RZ ;  /* 0x0000008003037810 */ /* 0x000fce0007ffe0ff */
.L_x_26180:
[----:B------:R-:W-:Y:S05]  /*43a0*/  BSYNC B0 ;  /* 0x0000000000007941 */ /* 0x000fea0003800000 */
.L_x_26179:
[----:B------:R-:W-:-:S13]  /*43b0*/  ISETP.GE.AND P0, PT, R3, UR6, PT ;  /* 0x0000000603007c0c */ /* 0x000fda000bf06270 */
[----:B------:R-:W-:Y:S05]  /*43c0*/  @P0 EXIT ;  /* 0x000000000000094d */ /* 0x000fea0003800000 */
[----:B01----:R-:W0:Y:S01]  /*43d0*/  LDC R4, c[0x0][0x218] ;  /* 0x00008600ff047b82 */ /* 0x003e220000000800 */
[----:B------:R-:W-:Y:S01]  /*43e0*/  HFMA2.MMA R5, -RZ, RZ, 0, 0 ;  /* 0x00000000ff057435 */ /* 0x000fe200000001ff */
[----:B------:R-:W-:Y:S01]  /*43f0*/  IMAD.MOV.U32 R2, RZ, RZ, RZ ;  /* 0x000000ffff027224 */ /* 0x000fe200078e00ff */
        /* <DEDUP_REMOVED lines=286> */
[----:B------:R-:W-:Y:S02]  /*55e0*/  @P0 MOV R10, RZ ;  /* 0x000000ff000a0202 */ /* 0x000fe40000000f00 */
        /* <DEDUP_REMOVED lines=12> */
.L_x_26187:
[----:B------:R-:W-:Y:S02]  /*56b0*/  ULDC.64 UR6, c[0x0][0x418] ;  /* 0x0001060000067ab9 */ /* 0x000fe40000000a00 */
[----:B------:R-:W-:-:S05]  /*56c0*/  IADD3 R6, P0, R2, UR6, RZ ;  /* 0x0000000602067c10 */ /* 0x000fca000ff1e0ff */
[----:B------:R-:W-:Y:S01]  /*56d0*/  IMAD.X R7, RZ, RZ, UR7, P0 ;  /* 0x00000007ff077e24 */ /* 0x000fe200080e06ff */
[----:B------:R-:W-:Y:S01]  /*56e0*/  PRMT R3, R0, 0x9910, RZ ;  /* 0x0000991000037816 */ /* 0x000fe200000000ff */
[----:B------:R-:W-:-:S04]  /*56f0*/  ULDC.64 UR6, c[0x0][0x410] ;  /* 0x0001040000067ab9 */ /* 0x000fc80000000a00 */
[----:B------:R0:W2:Y:S01]  /*5700*/  LDG.E.U16 R7, desc[UR4][R6.64] ;  /* 0x0000000406077981 */ /* 0x0000a2000c1e1500 */
[-C--:B------:R-:W-:Y:S01]  /*5710*/  IABS R2, R3.reuse ;  /* 0x0000000300027213 */ /* 0x080fe20000000000 */
[----:B------:R-:W-:Y:S03]  /*5720*/  BSSY B0, `(.L_x_26188) ;  /* 0x000002b000007945 */ /* 0x000fe60003800000 */
[----:B------:R-:W1:Y:S01]  /*5730*/  I2F.RP R4, R2 ;  /* 0x0000000200047306 */ /* 0x000e620000209400 */
[----:B0-----:R-:W-:-:S07]  /*5740*/  IABS R6, R3 ;  /* 0x0000000300067213 */ /* 0x001fce0000000000 */
[----:B-1----:R-:W0:Y:S02]  /*5750*/  MUFU.RCP R4, R4 ;  /* 0x0000000400047308 */ /* 0x002e240000001000 */
[----:B0-----:R-:W-:Y:S02]  /*5760*/  IADD3 R8, R4, 0xffffffe, RZ ;  /* 0x0ffffffe04087810 */ /* 0x001fe40007ffe0ff */
[----:B------:R-:W-:-:S04]  /*5770*/  IADD3 R4, RZ, -R6, RZ ;  /* 0x80000006ff047210 */ /* 0x000fc80007ffe0ff */
[----:B------:R0:W1:Y:S02]  /*5780*/  F2I.FTZ.U32.TRUNC.NTZ R9, R8 ;  /* 0x0000000800097305 */ /* 0x000064000021f000 */
[----:B0-----:R-:W-:Y:S01]  /*5790*/  IMAD.MOV.U32 R8, RZ, RZ, RZ ;  /* 0x000000ffff087224 */ /* 0x001fe200078e00ff */
[----:B-1----:R-:W-:-:S05]  /*57a0*/  IADD3 R11, RZ, -R9, RZ ;  /* 0x80000009ff0b7210 */ /* 0x002fca0007ffe0ff */
[----:B------:R-:W-:-:S04]  /*57b0*/  IMAD R11, R11, R2, RZ ;  /* 0x000000020b0b7224 */ /* 0x000fc800078e02ff */
[----:B------:R-:W-:Y:S01]  /*57c0*/  IMAD.HI.U32 R6, R9, R11, R8 ;  /* 0x0000000b09067227 */ /* 0x000fe200078e0008 */
[----:B--2---:R-:W-:Y:S02]  /*57d0*/  PRMT R10, R7, 0x9910, RZ ;  /* 0x00009910070a7816 */ /* 0x004fe400000000ff */
[----:B------:R-:W-:Y:S02]  /*57e0*/  LOP3.LUT R0, R0, R7, RZ, 0x3c, !PT ;  /* 0x0000000700007212 */ /* 0x000fe400078e3cff */
[----:B------:R-:W-:Y:S02]  /*57f0*/  IABS R12, R10 ;  /* 0x0000000a000c7213 */ /* 0x000fe40000000000 */
[----:B------:R-:W-:Y:S02]  /*5800*/  PRMT R0, R0, 0x9910, RZ ;  /* 0x0000991000007816 */ /* 0x000fe400000000ff */
[----:B------:R-:W-:Y:S02]  /*5810*/  MOV R9, R12 ;  /* 0x0000000c00097202 */ /* 0x000fe40000000f00 */
[----:B------:R-:W-:-:S03]  /*5820*/  LOP3.LUT R7, RZ, R3, RZ, 0x33, !PT ;  /* 0x00000003ff077212 */ /* 0x000fc600078e33ff */
        /* <DEDUP_REMOVED lines=13> */
[----:B------:R-:W-:-:S04]  /*5900*/  @!P0 IADD3 R6, -R6, RZ, RZ ;  /* 0x000000ff06068210 */ /* 0x000fc80007ffe1ff */
[----:B------:R-:W-:Y:S01]  /*5910*/  SEL R3, R7, R6, !P1 ;  /* 0x0000000607037207 */ /* 0x000fe20004800000 */
[----:B------:R-:W-:Y:S06]  /*5920*/  @P2 BRA `(.L_x_26189) ;  /* 0x0000000000282947 */ /* 0x000fec0003800000 */
[----:B------:R-:W-:Y:S02]  /*5930*/  ISETP.GE.AND P2, PT, R10, RZ, PT ;  /* 0x000000ff0a00720c */ /* 0x000fe40003f46270 */
[-C--:B------:R-:W-:Y:S02]  /*5940*/  ISETP.GT.U32.AND P0, PT, R2, R9.reuse, PT ;  /* 0x000000090200720c */ /* 0x080fe40003f04070 */
[----:B------:R-:W-:Y:S02]  /*5950*/  IADD3 R2, R9, -R2, RZ ;  /* 0x8000000209027210 */ /* 0x000fe40007ffe0ff */
[----:B------:R-:W-:Y:S02]  /*5960*/  IADD3 R0, R3, -0x1, RZ ;  /* 0xffffffff03007810 */ /* 0x000fe40007ffe0ff */
[----:B------:R-:W-:-:S05]  /*5970*/  SEL R2, R2, R9, !P0 ;  /* 0x0000000902027207 */ /* 0x000fca0004000000 */
[----:B------:R-:W-:-:S05]  /*5980*/  @!P2 IMAD.MOV R2, RZ, RZ, -R2 ;  /* 0x000000ffff02a224 */ /* 0x000fca00078e0a02 */
[----:B------:R-:W-:-:S04]  /*5990*/  SEL R2, R7, R2, !P1 ;  /* 0x0000000207027207 */ /* 0x000fc80004800000 */
[----:B------:R-:W-:-:S13]  /*59a0*/  ISETP.NE.AND P0, PT, R2, RZ, PT ;  /* 0x000000ff0200720c */ /* 0x000fda0003f05270 */
[----:B------:R-:W-:-:S04]  /*59b0*/  @!P0 IADD3 R0, R3, RZ, RZ ;  /* 0x000000ff03008210 */ /* 0x000fc80007ffe0ff */
[----:B------:R-:W-:-:S07]  /*59c0*/  MOV R3, R0 ;  /* 0x0000000000037202 */ /* 0x000fce0000000f00 */
.L_x_26189:
[----:B------:R-:W-:Y:S05]  /*59d0*/  BSYNC B0 ;  /* 0x0000000000007941 */ /* 0x000fea0003800000 */
.L_x_26188:
[----:B------:R-:W-:Y:S01]  /*59e0*/  STG.E.U16 desc[UR4][R4.64], R3 ;  /* 0x0000000304007986 */ /* 0x000fe2000c101504 */
[----:B------:R-:W-:Y:S05]  /*59f0*/  EXIT ;  /* 0x000000000000794d */ /* 0x000fea0003800000 */
.L_x_26190:
        /* <DEDUP_REMOVED lines=16> */
.L_x_37883:


//--------------------- .text._ZN2at6native27unrolled_elementwise_kernelINS0_13BUnaryFunctorIsssZZZNS0_15binary_internal21div_floor_kernel_cudaERNS_18TensorIteratorBaseEENKUlvE_clEvENKUlvE3_clEvEUlssE_EESt5arrayIPcLm2EELi4E23TrivialOffsetCalculatorILi1EjESE_NS0_6memory15LoadWithoutCastENSF_16StoreWithoutCastEEEviT_T0_T2_T3_T4_T5_ --------------------------
	.section	.text._ZN2at6native27unrolled_elementwise_kernelINS0_13BUnaryFunctorIsssZZZNS0_15binary_internal21div_floor_kernel_cudaERNS_18TensorIteratorBaseEENKUlvE_clEvENKUlvE3_clEvEUlssE_EESt5arrayIPcLm2EELi4E23TrivialOffsetCalculatorILi1EjESE_NS0_6memory15LoadWithoutCastENSF_16StoreWithoutCastEEEviT_T0_T2_T3_T4_T5_,"ax",@progbits
	.align	128
        .global         _ZN2at6native27unrolled_elementwise_kernelINS0_13BUnaryFunctorIsssZZZNS0_15binary_internal21div_floor_kernel_cudaERNS_18TensorIteratorBaseEENKUlvE_clEvENKUlvE3_clEvEUlssE_EESt5arrayIPcLm2EELi4E23TrivialOffsetCalculatorILi1EjESE_NS0_6memory15LoadWithoutCastENSF_16StoreWithoutCastEEEviT_T0_T2_T3_T4_T5_
        .type           _ZN2at6native27unrolled_elementwise_kernelINS0_13BUnaryFunctorIsssZZZNS0_15binary_internal21div_floor_kernel_cudaERNS_18TensorIteratorBaseEENKUlvE_clEvENKUlvE3_clEvEUlssE_EESt5arrayIPcLm2EELi4E23TrivialOffsetCalculatorILi1EjESE_NS0_6memory15LoadWithoutCastENSF_16StoreWithoutCastEEEviT_T0_T2_T3_T4_T5_,@function
        .size           _ZN2at6native27unrolled_elementwise_kernelINS0_13BUnaryFunctorIsssZZZNS0_15binary_internal21div_floor_kernel_cudaERNS_18TensorIteratorBaseEENKUlvE_clEvENKUlvE3_clEvEUlssE_EESt5arrayIPcLm2EELi4E23TrivialOffsetCalculatorILi1EjESE_NS0_6memory15LoadWithoutCastENSF_16StoreWithoutCastEEEviT_T0_T2_T3_T4_T5_,(.L_x_37884 - _ZN2at6native27unrolled_elementwise_kernelINS0_13BUnaryFunctorIsssZZZNS0_15binary_internal21div_floor_kernel_cudaERNS_18TensorIteratorBaseEENKUlvE_clEvENKUlvE3_clEvEUlssE_EESt5arrayIPcLm2EELi4E23TrivialOffsetCalculatorILi1EjESE_NS0_6memory15LoadWithoutCastENSF_16StoreWithoutCastEEEviT_T0_T2_T3_T4_T5_)
        .other          _ZN2at6native27unrolled_elementwise_kernelINS0_13BUnaryFunctorIsssZZZNS0_15binary_internal21div_floor_kernel_cudaERNS_18TensorIteratorBaseEENKUlvE_clEvENKUlvE3_clEvEUlssE_EESt5arrayIPcLm2EELi4E23TrivialOffsetCalculatorILi1EjESE_NS0_6memory15LoadWithoutCastENSF_16StoreWithoutCastEEEviT_T0_T2_T3_T4_T5_,@"STO_CUDA_ENTRY STV_DEFAULT"
_ZN2at6native27unrolled_elementwise_kernelINS0_13BUnaryFunctorIsssZZZNS0_15binary_internal21div_floor_kernel_cudaERNS_18TensorIteratorBaseEENKUlvE_clEvENKUlvE3_clEvEUlssE_EESt5arrayIPcLm2EELi4E23TrivialOffsetCalculatorILi1EjESE_NS0_6memory15LoadWithoutCastENSF_16StoreWithoutCastEEEviT_T0_T2_T3_T4_T5_:
.text._ZN2at6native27unrolled_elementwise_kernelINS0_13BUnaryFunctorIsssZZZNS0_15binary_internal21div_floor_kernel_cudaERNS_18TensorIteratorBaseEENKUlvE_clEvENKUlvE3_clEvEUlssE_EESt5arrayIPcLm2EELi4E23TrivialOffsetCalculatorILi1EjESE_NS0_6memory15LoadWithoutCastENSF_16StoreWithoutCastEEEviT_T0_T2_T3_T4_T5_:
        /* <DEDUP_REMOVED lines=9> */
[----:B------:R-:W-:Y:S01]  /*0090*/  ISETP.GE.AND P0, PT, R8, R5, PT ;  /* 0x000000050800720c */ /* 0x000fe20003f06270 */
[----:B------:R-:W-:-:S12]  /*00a0*/  IMAD.MOV.U32 R4, RZ, RZ, R8 ;  /* 0x000000ffff047224 */ /* 0x000fd800078e0008 */
[----:B------:R-:W-:-:S05]  /*00b0*/  @!P0 VIADD R4, R0, 0x80 ;  /* 0x0000008000048836 */ /* 0x000fca0000000000 */
[----:B------:R-:W-:-:S13]  /*00c0*/  ISETP.GE.AND P1, PT, R4, R5, PT ;  /* 0x000000050400720c */ /* 0x000fda0003f26270 */
[----:B------:R-:W-:Y:S01]  /*00d0*/  @!P1 IMAD R9, R7, 0x200, R4 ;  /* 0x0000020007099824 */ /* 0x000fe200078e0204 */
[----:B------:R-:W-:Y:S01]  /*00e0*/  PRMT R17, RZ, 0x7610, R17 ;  /* 0x00007610ff117816 */ /* 0x000fe20000000011 */
[----:B------:R-:W-:Y:S01]  /*00f0*/  @!P1 VIADD R4, R4, 0x80 ;  /* 0x0000008004049836 */ /* 0x000fe20000000000 */
[----:B------:R-:W0:Y:S04]  /*0100*/  @!P1 LDC.64 R18, c[0x0][0x220] ;  /* 0x00008800ff129b82 */ /* 0x000e280000000a00 */
[----:B------:R-:W-:-:S13]  /*0110*/  ISETP.GE.AND P3, PT, R4, R5, PT ;  /* 0x000000050400720c */ /* 0x000fda0003f66270 */
[----:B------:R-:W-:Y:S01]  /*0120*/  @!P3 IMAD R23, R7, 0x200, R4 ;  /* 0x000002000717b824 */ /* 0x000fe200078e0204 */
[----:B------:R-:W1:Y:S01]  /*0130*/  @!P3 LDC.64 R2, c[0x0][0x220] ;  /* 0x00008800ff02bb82 */ /* 0x000e620000000a00 */
[----:B------:R-:W-:-:S05]  /*0140*/  @!P3 VIADD R4, R4, 0x80 ;  /* 0x000000800404b836 */ /* 0x000fca0000000000 */
[----:B------:R-:W-:Y:S01]  /*0150*/  ISETP.GE.AND P2, PT, R4, R5, PT ;  /* 0x000000050400720c */ /* 0x000fe20003f46270 */
[----:B0-----:R-:W-:Y:S01]  /*0160*/  @!P1 IMAD.WIDE.U32 R18, R9, 0x2, R18 ;  /* 0x0000000209129825 */ /* 0x001fe200078e0012 */
[----:B------:R-:W0:Y:S01]  /*0170*/  LDC.U16 R6, c[0x0][0x216] ;  /* 0x00008580ff067b82 */ /* 0x000e220000000400 */
[----:B------:R-:W-:Y:S02]  /*0180*/  PRMT R9, RZ, 0x7610, R9 ;  /* 0x00007610ff097816 */ /* 0x000fe40000000009 */
[C---:B------:R-:W-:Y:S01]  /*0190*/  VIADD R12, R0.reuse, 0x180 ;  /* 0x00000180000c7836 */ /* 0x040fe20000000000 */
[----:B------:R-:W-:Y:S01]  /*01a0*/  IADD3 R14, R0, 0x80, RZ ;  /* 0x00000080000e7810 */ /* 0x000fe20007ffe0ff */
[----:B------:R-:W-:Y:S01]  /*01b0*/  BSSY B0, `(.L_x_26191) ;  /* 0x000003e000007945 */ /* 0x000fe20003800000 */
[----:B------:R2:W5:Y:S05]  /*01c0*/  @!P1 LDG.E.U16 R15, desc[UR4][R18.64] ;  /* 0x00000004120f9981 */ /* 0x00056a000c1e1500 */
[----:B------:R-:W3:Y:S01]  /*01d0*/  @!P2 LDC.64 R20, c[0x0][0x220] ;  /* 0x00008800ff14ab82 */ /* 0x000ee20000000a00 */
[----:B------:R-:W-:-:S02]  /*01e0*/  @!P2 IMAD R11, R7, 0x200, R4 ;  /* 0x00000200070ba824 */ /* 0x000fc400078e0204 */
[----:B-1----:R-:W-:-:S04]  /*01f0*/  @!P3 IMAD.WIDE.U32 R22, R23, 0x2, R2 ;  /* 0x000000021716b825 */ /* 0x002fc800078e0002 */
[----:B---3--:R-:W-:Y:S01]  /*0200*/  @!P2 IMAD.WIDE.U32 R20, R11, 0x2, R20 ;  /* 0x000000020b14a825 */ /* 0x008fe200078e0014 */
[----:B------:R2:W5:Y:S01]  /*0210*/  @!P3 LDG.E.U16 R13, desc[UR4][R22.64] ;  /* 0x00000004160db981 */ /* 0x000562000c1e1500 */
[----:B------:R-:W1:Y:S02]  /*0220*/  @!P0 LDC.64 R10, c[0x0][0x220] ;  /* 0x00008800ff0a8b82 */ /* 0x000e640000000a00 */
[----:B------:R-:W-:Y:S01]  /*0230*/  @!P0 IMAD R3, R7, 0x200, R0 ;  /* 0x0000020007038824 */ /* 0x000fe200078e0200 */
[----:B------:R2:W5:Y:S03]  /*0240*/  @!P2 LDG.E.U16 R9, desc[UR4][R20.64] ;  /* 0x000000041409a981 */ /* 0x000566000c1e1500 */
[----:B-1----:R-:W-:Y:S02]  /*0250*/  @!P0 IMAD.WIDE.U32 R10, R3, 0x2, R10 ;  /* 0x00000002030a8825 */ /* 0x002fe400078e000a */
[----:B------:R-:W1:Y:S03]  /*0260*/  @!P0 LDC.64 R2, c[0x0][0x218] ;  /* 0x00008600ff028b82 */ /* 0x000e660000000a00 */
[----:B------:R2:W5:Y:S01]  /*0270*/  @!P0 LDG.E.U16 R17, desc[UR4][R10.64] ;  /* 0x000000040a118981 */ /* 0x000562000c1e1500 */
[----:B------:R-:W-:Y:S01]  /*0280*/  VIADD R4, R0, 0x100 ;  /* 0x0000010000047836 */ /* 0x000fe20000000000 */
[-C--:B------:R-:W-:Y:S01]  /*0290*/  ISETP.GE.AND P4, PT, R14, R5.reuse, PT ;  /* 0x000000050e00720c */ /* 0x080fe20003f86270 */
[----:B------:R-:W-:Y:S01]  /*02a0*/  @!P0 VIADD R0, R8, 0x80 ;  /* 0x0000008008008836 */ /* 0x000fe20000000000 */
[----:B------:R-:W-:-:S02]  /*02b0*/  ISETP.GE.AND P2, PT, R12, R5, PT ;  /* 0x000000050c00720c */ /* 0x000fc40003f46270 */
[----:B------:R-:W-:Y:S02]  /*02c0*/  ISETP.GE.AND P1, PT, R4, R5, PT ;  /* 0x000000050400720c */ /* 0x000fe40003f26270 */
[----:B0-----:R-:W-:Y:S01]  /*02d0*/  PRMT R4, R6, 0x9910, RZ ;  /* 0x0000991006047816 */ /* 0x001fe200000000ff */
[----:B------:R-:W-:Y:S10]  /*02e0*/  @P0 BRA `(.L_x_26192) ;  /* 0x0000000000a80947 */ /* 0x000ff40003800000 */
[-C--:B------:R-:W-:Y:S02]  /*02f0*/  IABS R12, R4.reuse ;  /* 0x00000004000c7213 */ /* 0x080fe40000000000 */
[C---:B--2--5:R-:W-:Y:S02]  /*0300*/  PRMT R19, R17.reuse, 0x9910, RZ ;  /* 0x0000991011137816 */ /* 0x064fe400000000ff */
[----:B------:R-:W0:Y:S01]  /*0310*/  I2F.RP R14, R12 ;  /* 0x0000000c000e7306 */ /* 0x000e220000209400 */
[----:B------:R-:W-:Y:S02]  /*0320*/  IABS R18, R4 ;  /* 0x0000000400127213 */ /* 0x000fe40000000000 */
[----:B------:R-:W-:Y:S02]  /*0330*/  IABS R16, R19 ;  /* 0x0000001300107213 */ /* 0x000fe40000000000 */
[----:B------:R-:W-:Y:S01]  /*0340*/  LOP3.LUT R17, R17, R6, RZ, 0x3c, !PT ;  /* 0x0000000611117212 */ /* 0x000fe200078e3cff */
[----:B------:R-:W-:-:S02]  /*0350*/  IMAD.MOV R18, RZ, RZ, -R18 ;  /* 0x000000ffff127224 */ /* 0x000fc400078e0a12 */
[----:B0-----:R-:W0:Y:S02]  /*0360*/  MUFU.RCP R14, R14 ;  /* 0x0000000e000e7308 */ /* 0x001e240000001000 */
[----:B0-----:R-:W-:-:S06]  /*0370*/  VIADD R10, R14, 0xffffffe ;  /* 0x0ffffffe0e0a7836 */ /* 0x001fcc0000000000 */
[----:B------:R0:W2:Y:S02]  /*0380*/  F2I.FTZ.U32.TRUNC.NTZ R11, R10 ;  /* 0x0000000a000b7305 */ /* 0x0000a4000021f000 */
[----:B0-----:R-:W-:Y:S02]  /*0390*/  IMAD.MOV.U32 R10, RZ, RZ, RZ ;  /* 0x000000ffff0a7224 */ /* 0x001fe400078e00ff */
[----:B--2---:R-:W-:-:S04]  /*03a0*/  IMAD.MOV R21, RZ, RZ, -R11 ;  /* 0x000000ffff157224 */ /* 0x004fc800078e0a0b */
[----:B------:R-:W-:-:S04]  /*03b0*/  IMAD R21, R21, R12, RZ ;  /* 0x0000000c15157224 */ /* 0x000fc800078e02ff */
[----:B------:R-:W-:Y:S01]  /*03c0*/  IMAD.HI.U32 R11, R11, R21, R10 ;  /* 0x000000150b0b7227 */ /* 0x000fe200078e000a */
[----:B------:R-:W-:-:S03]  /*03d0*/  MOV R21, R18 ;  /* 0x0000001200157202 */ /* 0x000fc60000000f00 */
        /* <DEDUP_REMOVED lines=25> */
[----:B------:R-:W-:-:S05]  /*0570*/  @!P3 IMAD.MOV R10, RZ, RZ, R11 ;  /* 0x000000ffff0ab224 */ /* 0x000fca00078e020b */
[----:B------:R-:W-:-:S07]  /*0580*/  MOV R11, R10 ;  /* 0x0000000a000b7202 */ /* 0x000fce0000000f00 */
.L_x_26192:
[----:B------:R-:W-:Y:S05]  /*0590*/  BSYNC B0 ;  /* 0x0000000000007941 */ /* 0x000fea0003800000 */
.L_x_26191:
[----:B-----5:R-:W-:Y:S01]  /*05a0*/  @!P0 IMAD R17, R7, 0x200, R8 ;  /* 0x0000020007118824 */ /* 0x020fe200078e0208 */
[----:B------:R-:W-:Y:S01]  /*05b0*/  BSSY B0, `(.L_x_26193) ;  /* 0x000002e000007945 */ /* 0x000fe20003800000 */
[----:B------:R-:W-:Y:S02]  /*05c0*/  ISETP.GE.AND P3, PT, R0, R5, PT ;  /* 0x000000050000720c */ /* 0x000fe40003f66270 */
[----:B-1----:R-:W-:Y:S01]  /*05d0*/  @!P0 IMAD.WIDE.U32 R2, R17, 0x2, R2 ;  /* 0x0000000211028825 */ /* 0x002fe200078e0002 */
[----:B------:R-:W-:Y:S10]  /*05e0*/  @P4 BRA `(.L_x_26194) ;  /* 0x0000000000a84947 */ /* 0x000ff40003800000 */
[-C--:B--2---:R-:W-:Y:S02]  /*05f0*/  IABS R10, R4.reuse ;  /* 0x00000004000a7213 */ /* 0x084fe40000000000 */
[C---:B------:R-:W-:Y:S02]  /*0600*/  PRMT R19, R15.reuse, 0x9910, RZ ;  /* 0x000099100f137816 */ /* 0x040fe400000000ff */
[----:B------:R-:W0:Y:S01]  /*0610*/  I2F.RP R8, R10 ;  /* 0x0000000a00087306 */ /* 0x000e220000209400 */
[----:B------:R-:W-:Y:S02]  /*0620*/  IABS R14, R4 ;  /* 0x00000004000e7213 */ /* 0x000fe40000000000 */
[----:B------:R-:W-:Y:S02]  /*0630*/  IABS R12, R19 ;  /* 0x00000013000c7213 */ /* 0x000fe40000000000 */
[----:B------:R-:W-:Y:S01]  /*0640*/  LOP3.LUT R15, R15, R6, RZ, 0x3c, !PT ;  /* 0x000000060f0f7212 */ /* 0x000fe200078e3cff */
[----:B------:R-:W-:-:S02]  /*0650*/  IMAD.MOV R14, RZ, RZ, -R14 ;  /* 0x000000ffff0e7224 */ /* 0x000fc400078e0a0e */
[----:B0-----:R-:W0:Y:S02]  /*0660*/  MUFU.RCP R8, R8 ;  /* 0x0000000800087308 */ /* 0x001e240000001000 */
[----:B0-----:R-:W-:-:S06]  /*0670*/  VIADD R16, R8, 0xffffffe ;  /* 0x0ffffffe08107836 */ /* 0x001fcc0000000000 */
[----:B------:R0:W1:Y:S02]  /*0680*/  F2I.FTZ.U32.TRUNC.NTZ R17, R16 ;  /* 0x0000001000117305 */ /* 0x000064000021f000 */
[----:B0-----:R-:W-:Y:S02]  /*0690*/  IMAD.MOV.U32 R16, RZ, RZ, RZ ;  /* 0x000000ffff107224 */ /* 0x001fe400078e00ff */
[----:B-1----:R-:W-:-:S04]  /*06a0*/  IMAD.MOV R21, RZ, RZ, -R17 ;  /* 0x000000ffff157224 */ /* 0x002fc800078e0a11 */
[----:B------:R-:W-:-:S04]  /*06b0*/  IMAD R21, R21, R10, RZ ;  /* 0x0000000a15157224 */ /* 0x000fc800078e02ff */
[----:B------:R-:W-:-:S04]  /*06c0*/  IMAD.HI.U32 R8, R17, R21, R16 ;  /* 0x0000001511087227 */ /* 0x000fc800078e0010 */
[----:B------:R-:W-:Y:S02]  /*06d0*/  IMAD.MOV.U32 R17, RZ, RZ, R12 ;  /* 0x000000ffff117224 */ /* 0x000fe400078e000c */
[----:B------:R-:W-:Y:S02]  /*06e0*/  IMAD.MOV.U32 R12, RZ, RZ, R14 ;  /* 0x000000ffff0c7224 */ /* 0x000fe400078e000e */
[----:B------:R-:W-:-:S04]  /*06f0*/  IMAD.HI.U32 R8, R8, R17, RZ ;  /* 0x0000001108087227 */ /* 0x000fc800078e00ff */
[----:B------:R-:W-:Y:S01]  /*0700*/  IMAD R17, R8, R12, R17 ;  /* 0x0000000c08117224 */ /* 0x000fe200078e0211 */
[----:B------:R-:W-:-:S04]  /*0710*/  LOP3.LUT R12, R19, R4, RZ, 0x3c, !PT ;  /* 0x00000004130c7212 */ /* 0x000fc800078e3cff */
[----:B------:R-:W-:Y:S02]  /*0720*/  ISETP.GT.U32.AND P6, PT, R10, R17, PT ;  /* 0x000000110a00720c */ /* 0x000fe40003fc4070 */
[----:B------:R-:W-:Y:S02]  /*0730*/  ISETP.GE.AND P4, PT, R12, RZ, PT ;  /* 0x000000ff0c00720c */ /* 0x000fe40003f86270 */
[----:B------:R-:W-:Y:S02]  /*0740*/  PRMT R12, R15, 0x9910, RZ ;  /* 0x000099100f0c7816 */ /* 0x000fe400000000ff */
[----:B------:R-:W-:-:S07]  /*0750*/  LOP3.LUT R15, RZ, R4, RZ, 0x33, !PT ;  /* 0x00000004ff0f7212 */ /* 0x000fce00078e33ff */
[----:B------:R-:W-:Y:S01]  /*0760*/  @!P6 IMAD.IADD R17, R17, 0x1, -R10 ;  /* 0x000000011111e824 */ /* 0x000fe200078e0a0a */
[----:B------:R-:W-:Y:S02]  /*0770*/  @!P6 IADD3 R8, R8, 0x1, RZ ;  /* 0x000000010808e810 */ /* 0x000fe40007ffe0ff */
        /* <DEDUP_REMOVED lines=17> */
.L_x_26194:
[----:B------:R-:W-:Y:S05]  /*0890*/  BSYNC B0 ;  /* 0x0000000000007941 */ /* 0x000fea0003800000 */
.L_x_26193:
[----:B------:R-:W-:Y:S04]  /*08a0*/  BSSY B0, `(.L_x_26195) ;  /* 0x000002c000007945 */ /* 0x000fe80003800000 */
[----:B------:R-:W-:Y:S05]  /*08b0*/  @P1 BRA `(.L_x_26196) ;  /* 0x0000000000a81947 */ /* 0x000fea0003800000 */
[-C--:B------:R-:W-:Y:S02]  /*08c0*/  IABS R12, R4.reuse ;  /* 0x00000004000c7213 */ /* 0x080fe40000000000 */
[C---:B------:R-:W-:Y:S02]  /*08d0*/  PRMT R17, R13.reuse, 0x9910, RZ ;  /* 0x000099100d117816 */ /* 0x040fe400000000ff */
[----:B--2---:R-:W0:Y:S01]  /*08e0*/  I2F.RP R10, R12 ;  /* 0x0000000c000a7306 */ /* 0x004e220000209400 */
[----:B------:R-:W-:Y:S02]  /*08f0*/  IABS R18, R4 ;  /* 0x0000000400127213 */ /* 0x000fe40000000000 */
[----:B------:R-:W-:Y:S02]  /*0900*/  IABS R16, R17 ;  /* 0x0000001100107213 */ /* 0x000fe40000000000 */
[----:B------:R-:W-:Y:S01]  /*0910*/  LOP3.LUT R13, R13, R6, RZ, 0x3c, !PT ;  /* 0x000000060d0d7212 */ /* 0x000fe200078e3cff */
[----:B------:R-:W-:-:S03]  /*0920*/  IMAD.MOV R18, RZ, RZ, -R18 ;  /* 0x000000ffff127224 */ /* 0x000fc600078e0a12 */
[----:B------:R-:W-:Y:S01]  /*0930*/  PRMT R13, R13, 0x9910, RZ ;  /* 0x000099100d0d7816 */ /* 0x000fe200000000ff */
[----:B0-----:R-:W0:Y:S02]  /*0940*/  MUFU.RCP R10, R10 ;  /* 0x0000000a000a7308 */ /* 0x001e240000001000 */
[----:B0-----:R-:W-:-:S06]  /*0950*/  VIADD R14, R10, 0xffffffe ;  /* 0x0ffffffe0a0e7836 */ /* 0x001fcc0000000000 */
[----:B------:R0:W1:Y:S02]  /*0960*/  F2I.FTZ.U32.TRUNC.NTZ R15, R14 ;  /* 0x0000000e000f7305 */ /* 0x000064000021f000 */
[----:B0-----:R-:W-:Y:S01]  /*0970*/  IMAD.MOV.U32 R14, RZ, RZ, RZ ;  /* 0x000000ffff0e7224 */ /* 0x001fe200078e00ff */
[----:B-1----:R-:W-:-:S05]  /*0980*/  IADD3 R19, RZ, -R15, RZ ;  /* 0x8000000fff137210 */ /* 0x002fca0007ffe0ff */
        /* <DEDUP_REMOVED lines=20> */
[----:B------:R-:W-:Y:S02]  /*0ad0*/  ISETP.GT.U32.AND P4, PT, R12, R15, PT ;  /* 0x0000000f0c00720c */ /* 0x000fe40003f84070 */
[----:B------:R-:W-:-:S04]  /*0ae0*/  IADD3 R12, R15, -R12, RZ ;  /* 0x8000000c0f0c7210 */ /* 0x000fc80007ffe0ff */
[----:B------:R-:W-:-:S05]  /*0af0*/  SEL R12, R12, R15, !P4 ;  /* 0x0000000f0c0c7207 */ /* 0x000fca0006000000 */
[----:B------:R-:W-:-:S05]  /*0b00*/  @!P5 IMAD.MOV R12, RZ, RZ, -R12 ;  /* 0x000000ffff0cd224 */ /* 0x000fca00078e0a0c */
[----:B------:R-:W-:-:S04]  /*0b10*/  SEL R12, R13, R12, !P1 ;  /* 0x0000000c0d0c7207 */ /* 0x000fc80004800000 */
[----:B------:R-:W-:Y:S01]  /*0b20*/  ISETP.NE.AND P1, PT, R12, RZ, PT ;  /* 0x000000ff0c00720c */ /* 0x000fe20003f25270 */
[----:B------:R-:W-:-:S12]  /*0b30*/  VIADD R12, R10, 0xffffffff ;  /* 0xffffffff0a0c7836 */ /* 0x000fd80000000000 */
[----:B------:R-:W-:-:S04]  /*0b40*/  @!P1 IMAD.MOV R12, RZ, RZ, R10 ;  /* 0x000000ffff0c9224 */ /* 0x000fc800078e020a */
[----:B------:R-:W-:-:S07]  /*0b50*/  IMAD.MOV.U32 R10, RZ, RZ, R12 ;  /* 0x000000ffff0a7224 */ /* 0x000fce00078e000c */
.L_x_26196:
[----:B------:R-:W-:Y:S05]  /*0b60*/  BSYNC B0 ;  /* 0x0000000000007941 */ /* 0x000fea0003800000 */
.L_x_26195:
[----:B------:R-:W-:Y:S04]  /*0b70*/  BSSY B0, `(.L_x_26197) ;  /* 0x000002c000007945 */ /* 0x000fe80003800000 */
[----:B------:R-:W-:Y:S05]  /*0b80*/  @P2 BRA `(.L_x_26198) ;  /* 0x0000000000a82947 */ /* 0x000fea0003800000 */
[-C--:B------:R-:W-:Y:S02]  /*0b90*/  IABS R12, R4.reuse ;  /* 0x00000004000c7213 */ /* 0x080fe40000000000 */
[C---:B------:R-:W-:Y:S02]  /*0ba0*/  PRMT R13, R9.reuse, 0x9910, RZ ;  /* 0x00009910090d7816 */ /* 0x040fe400000000ff */
[----:B------:R-:W0:Y:S01]  /*0bb0*/  I2F.RP R16, R12 ;  /* 0x0000000c00107306 */ /* 0x000e220000209400 */
[----:B--2---:R-:W-:Y:S02]  /*0bc0*/  IABS R19, R4 ;  /* 0x0000000400137213 */ /* 0x004fe40000000000 */
[----:B------:R-:W-:Y:S02]  /*0bd0*/  IABS R18, R13 ;  /* 0x0000000d00127213 */ /* 0x000fe40000000000 */
[----:B------:R-:W-:Y:S01]  /*0be0*/  LOP3.LUT R6, R9, R6, RZ, 0x3c, !PT ;  /* 0x0000000609067212 */ /* 0x000fe200078e3cff */
[----:B------:R-:W-:Y:S01]  /*0bf0*/  IMAD.MOV R19, RZ, RZ, -R19 ;  /* 0x000000ffff137224 */ /* 0x000fe200078e0a13 */
[----:B------:R-:W-:-:S02]  /*0c00*/  ISETP.NE.AND P5, PT, R4, RZ, PT ;  /* 0x000000ff0400720c */ /* 0x000fc40003fa5270 */
[----:B------:R-:W-:Y:S02]  /*0c10*/  PRMT R6, R6, 0x9910, RZ ;  /* 0x0000991006067816 */ /* 0x000fe400000000ff */
[----:B------:R-:W-:Y:S01]  /*0c20*/  LOP3.LUT R9, RZ, R4, RZ, 0x33, !PT ;  /* 0x00000004ff097212 */ /* 0x000fe200078e33ff */
[----:B0-----:R-:W0:Y:S02]  /*0c30*/  MUFU.RCP R16, R16 ;  /* 0x0000001000107308 */ /* 0x001e240000001000 */
[----:B0-----:R-:W-:-:S06]  /*0c40*/  VIADD R14, R16, 0xffffffe ;  /* 0x0ffffffe100e7836 */ /* 0x001fcc0000000000 */
[----:B------:R0:W1:Y:S02]  /*0c50*/  F2I.FTZ.U32.TRUNC.NTZ R15, R14 ;  /* 0x0000000e000f7305 */ /* 0x000064000021f000 */
[----:B0-----:R-:W-:Y:S02]  /*0c60*/  IMAD.MOV.U32 R14, RZ, RZ, RZ ;  /* 0x000000ffff0e7224 */ /* 0x001fe400078e00ff */
[----:B-1----:R-:W-:-:S04]  /*0c70*/  IMAD.MOV R17, RZ, RZ, -R15 ;  /* 0x000000ffff117224 */ /* 0x002fc800078e0a0f */
[----:B------:R-:W-:-:S04]  /*0c80*/  IMAD R17, R17, R12, RZ ;  /* 0x0000000c11117224 */ /* 0x000fc800078e02ff */
[----:B------:R-:W-:Y:S01]  /*0c90*/  IMAD.HI.U32 R16, R15, R17, R14 ;  /* 0x000000110f107227 */ /* 0x000fe200078e000e */
[----:B------:R-:W-:-:S03]  /*0ca0*/  MOV R15, R18 ;  /* 0x00000012000f7202 */ /* 0x000fc60000000f00 */
[----:B------:R-:W-:Y:S02]  /*0cb0*/  IMAD.MOV.U32 R17, RZ, RZ, R19 ;  /* 0x000000ffff117224 */ /* 0x000fe400078e0013 */
[----:B------:R-:W-:Y:S01]  /*0cc0*/  IMAD.HI.U32 R14, R16, R15, RZ ;  /* 0x0000000f100e7227 */ /* 0x000fe200078e00ff */
[----:B------:R-:W-:-:S03]  /*0cd0*/  LOP3.LUT R16, R13, R4, RZ, 0x3c, !PT ;  /* 0x000000040d107212 */ /* 0x000fc600078e3cff */
[----:B------:R-:W-:Y:S01]  /*0ce0*/  IMAD R15, R14, R17, R15 ;  /* 0x000000110e0f7224 */ /* 0x000fe200078e020f */
[----:B------:R-:W-:-:S04]  /*0cf0*/  ISETP.GE.AND P4, PT, R16, RZ, PT ;  /* 0x000000ff1000720c */ /* 0x000fc80003f86270 */
[----:B------:R-:W-:-:S13]  /*0d00*/  ISETP.GT.U32.AND P2, PT, R12, R15, PT ;  /* 0x0000000f0c00720c */ /* 0x000fda0003f44070 */
        /* <DEDUP_REMOVED lines=16> */
[----:B------:R-:W-:-:S05]  /*0e10*/  @!P1 IADD3 R6, R4, RZ, RZ ;  /* 0x000000ff04069210 */ /* 0x000fca0007ffe0ff */
[----:B------:R-:W-:-:S07]  /*0e20*/  IMAD.MOV.U32 R4, RZ, RZ, R6 ;  /* 0x000000ffff047224 */ /* 0x000fce00078e0006 */
.L_x_26198:
[----:B------:R-:W-:Y:S05]  /*0e30*/  BSYNC B0 ;  /* 0x0000000000007941 */ /* 0x000fea0003800000 */
.L_x_26197:
        /* <DEDUP_REMOVED lines=11> */
[----:B------:R1:W-:Y:S04]  /*0ef0*/  STG.E.U16 desc[UR4][R2.64], R8 ;  /* 0x0000000802007986 */ /* 0x0003e8000c101504 */
[----:B------:R1:W-:Y:S02]  /*0f00*/  @!P0 STG.E.U16 desc[UR4][R12.64], R10 ;  /* 0x0000000a0c008986 */ /* 0x0003e4000c101504 */
.L_x_26200:
[----:B------:R-:W-:Y:S05]  /*0f10*/  BSYNC B0 ;  /* 0x0000000000007941 */ /* 0x000fea0003800000 */
.L_x_26199:
[----:B------:R-:W-:-:S13]  /*0f20*/  ISETP.GE.AND P0, PT, R0, R5, PT ;  /* 0x000000050000720c */ /* 0x000fda0003f06270 */
[----:B------:R-:W-:Y:S05]  /*0f30*/  @P0 EXIT ;  /* 0x000000000000094d */ /* 0x000fea0003800000 */
[----:B01----:R-:W0:Y:S01]  /*0f40*/  LDC.64 R2, c[0x0][0x218] ;  /* 0x00008600ff027b82 */ /* 0x003e220000000a00 */
[----:B------:R-:W-:-:S04]  /*0f50*/  IMAD R7, R7, 0x200, R0 ;  /* 0x0000020007077824 */ /* 0x000fc800078e0200 */
[----:B0-----:R-:W-:-:S05]  /*0f60*/  IMAD.WIDE.U32 R2, R7, 0x2, R2 ;  /* 0x0000000207027825 */ /* 0x001fca00078e0002 */
[----:B------:R-:W-:Y:S01]  /*0f70*/  STG.E.U16 desc[UR4][R2.64], R4 ;  /* 0x0000000402007986 */ /* 0x000fe2000c101504 */
[----:B------:R-:W-:Y:S05]  /*0f80*/  EXIT ;  /* 0x000000000000794d */ /* 0x000fea0003800000 */
.L_x_26201:
        /* <DEDUP_REMOVED lines=15> */
.L_x_37884:


//--------------------- .text._ZN2at6native29vectorized_elementwise_kernelILi2ENS0_13BUnaryFunctorIsssZZZNS0_15binary_internal21div_floor_kernel_cudaERNS_18TensorIteratorBaseEENKUlvE_clEvENKUlvE3_clEvEUlssE_EESt5arrayIPcLm2EEEEviT0_T1_ --------------------------
	.section	.text._ZN2at6native29vectorized_elementwise_kernelILi2ENS0_13BUnaryFunctorIsssZZZNS0_15binary_internal21div_floor_kernel_cudaERNS_18TensorIteratorBaseEENKUlvE_clEvENKUlvE3_clEvEUlssE_EESt5arrayIPcLm2EEEEviT0_T1_,"ax",@progbits
	.align	128
        .global         _ZN2at6native29vectorized_elementwise_kernelILi2ENS0_13BUnaryFunctorIsssZZZNS0_15binary_internal21div_floor_kernel_cudaERNS_18TensorIteratorBaseEENKUlvE_clEvENKUlvE3_clEvEUlssE_EESt5arrayIPcLm2EEEEviT0_T1_
        .type           _ZN2at6native29vectorized_elementwise_kernelILi2ENS0_13BUnaryFunctorIsssZZZNS0_15binary_internal21div_floor_kernel_cudaERNS_18TensorIteratorBaseEENKUlvE_clEvENKUlvE3_clEvEUlssE_EESt5arrayIPcLm2EEEEviT0_T1_,@function
        .size           _ZN2at6native29vectorized_elementwise_kernelILi2ENS0_13BUnaryFunctorIsssZZZNS0_15binary_internal21div_floor_kernel_cudaERNS_18TensorIteratorBaseEENKUlvE_clEvENKUlvE3_clEvEUlssE_EESt5arrayIPcLm2EEEEviT0_T1_,(.L_x_37885 - _ZN2at6native29vectorized_elementwise_kernelILi2ENS0_13BUnaryFunctorIsssZZZNS0_15binary_internal21div_floor_kernel_cudaERNS_18TensorIteratorBaseEENKUlvE_clEvENKUlvE3_clEvEUlssE_EESt5arrayIPcLm2EEEEviT0_T1_)
        .other          _ZN2at6native29vectorized_elementwise_kernelILi2ENS0_13BUnaryFunctorIsssZZZNS0_15binary_internal21div_floor_kernel_cudaERNS_18TensorIteratorBaseEENKUlvE_clEvENKUlvE3_clEvEUlssE_EESt5arrayIPcLm2EEEEviT0_T1_,@"STO_CUDA_ENTRY STV_DEFAULT"
_ZN2at6native29vectorized_elementwise_kernelILi2ENS0_13BUnaryFunctorIsssZZZNS0_15binary_internal21div_floor_kernel_cudaERNS_18TensorIteratorBaseEENKUlvE_clEvENKUlvE3_clEvEUlssE_EESt5arrayIPcLm2EEEEviT0_T1_:
.text._ZN2at6native29vectorized_elementwise_kernelILi2ENS0_13BUnaryFunctorIsssZZZNS0_15binary_internal21div_floor_kernel_cudaERNS_18TensorIteratorBaseEENKUlvE_clEvENKUlvE3_clEvEUlssE_EESt5arrayIPcLm2EEEEviT0_T1_:
        /* <DEDUP_REMOVED lines=14> */
[----:B------:R-:W3:Y:S01]  /*00e0*/  LDG.E R11, desc[UR4][R18.64+0x200] ;  /* 0x00020004120b7981 */ /* 0x000ee2000c1e1900 */
[----:B-1----:R-:W-:-:S03]  /*00f0*/  PRMT R7, R4, 0x9910, RZ ;  /* 0x0000991004077816 */ /* 0x002fc600000000ff */
[----:B------:R-:W5:Y:S01]  /*0100*/  LDG.E R17, desc[UR4][R18.64+0x400] ;  /* 0x0004000412117981 */ /* 0x000f62000c1e1900 */
[----:B------:R-:W-:-:S03]  /*0110*/  IABS R6, R7 ;  /* 0x0000000700067213 */ /* 0x000fc60000000000 */
[----:B------:R0:W5:Y:S01]  /*0120*/  LDG.E R13, desc[UR4][R18.64+0x600] ;  /* 0x00060004120d7981 */ /* 0x000162000c1e1900 */
[----:B------:R-:W1:Y:S01]  /*0130*/  I2F.RP R5, R6 ;  /* 0x0000000600057306 */ /* 0x000e620000209400 */
[----:B------:R-:W-:Y:S01]  /*0140*/  IABS R12, R7 ;  /* 0x00000007000c7213 */ /* 0x000fe20000000000 */
[----:B------:R-:W-:Y:S01]  /*0150*/  BSSY B0, `(.L_x_26203) ;  /* 0x0000034000007945 */ /* 0x000fe20003800000 */
[----:B------:R-:W-:-:S03]  /*0160*/  ISETP.NE.AND P1, PT, R7, RZ, PT ;  /* 0x000000ff0700720c */ /* 0x000fc60003f25270 */
[----:B------:R-:W-:Y:S02]  /*0170*/  IMAD.MOV R12, RZ, RZ, -R12 ;  /* 0x000000ffff0c7224 */ /* 0x000fe400078e0a0c */
[----:B-1----:R-:W1:Y:S02]  /*0180*/  MUFU.RCP R5, R5 ;  /* 0x0000000500057308 */ /* 0x002e640000001000 */
[----:B-1----:R-:W-:-:S06]  /*0190*/  VIADD R14, R5, 0xffffffe ;  /* 0x0ffffffe050e7836 */ /* 0x002fcc0000000000 */
[----:B------:R1:W4:Y:S02]  /*01a0*/  F2I.FTZ.U32.TRUNC.NTZ R15, R14 ;  /* 0x0000000e000f7305 */ /* 0x000324000021f000 */
[----:B-1----:R-:W-:Y:S02]  /*01b0*/  IMAD.MOV.U32 R14, RZ, RZ, RZ ;  /* 0x000000ffff0e7224 */ /* 0x002fe400078e00ff */
[----:B----4-:R-:W-:-:S04]  /*01c0*/  IMAD.MOV R9, RZ, RZ, -R15 ;  /* 0x000000ffff097224 */ /* 0x010fc800078e0a0f */
[----:B------:R-:W-:-:S04]  /*01d0*/  IMAD R9, R9, R6, RZ ;  /* 0x0000000609097224 */ /* 0x000fc800078e02ff */
[----:B------:R-:W-:-:S04]  /*01e0*/  IMAD.HI.U32 R15, R15, R9, R14 ;  /* 0x000000090f0f7227 */ /* 0x000fc800078e000e */
[----:B------:R-:W-:Y:S01]  /*01f0*/  IMAD.MOV.U32 R14, RZ, RZ, R12 ;  /* 0x000000ffff0e7224 */ /* 0x000fe200078e000c */
[C---:B--2---:R-:W-:Y:S02]  /*0200*/  PRMT R2, R3.reuse, 0x9910, RZ ;  /* 0x0000991003027816 */ /* 0x044fe400000000ff */
[C---:B------:R-:W-:Y:S02]  /*0210*/  LOP3.LUT R5, R3.reuse, R4, RZ, 0x3c, !PT ;  /* 0x0000000403057212 */ /* 0x040fe400078e3cff */
[----:B------:R-:W-:Y:S02]  /*0220*/  IABS R10, R2 ;  /* 0x00000002000a7213 */ /* 0x000fe40000000000 */
[----:B0-----:R-:W-:Y:S02]  /*0230*/  PRMT R18, R3, 0xbb32, RZ ;  /* 0x0000bb3203127816 */ /* 0x001fe400000000ff */
[----:B------:R-:W-:Y:S01]  /*0240*/  LOP3.LUT R9, R2, R7, RZ, 0x3c, !PT ;  /* 0x0000000702097212 */ /* 0x000fe200078e3cff */
[----:B------:R-:W-:Y:S01]  /*0250*/  IMAD.HI.U32 R21, R15, R10, RZ ;  /* 0x0000000a0f157227 */ /* 0x000fe200078e00ff */
[----:B------:R-:W-:-:S02]  /*0260*/  PRMT R5, R5, 0x9910, RZ ;  /* 0x0000991005057816 */ /* 0x000fc400000000ff */
[----:B------:R-:W-:Y:S01]  /*0270*/  ISETP.GE.AND P3, PT, R9, RZ, PT ;  /* 0x000000ff0900720c */ /* 0x000fe20003f66270 */
[----:B------:R-:W-:Y:S01]  /*0280*/  IMAD R19, R21, R14, R10 ;  /* 0x0000000e15137224 */ /* 0x000fe200078e020a */
[----:B------:R-:W-:Y:S02]  /*0290*/  IABS R10, R18 ;  /* 0x00000012000a7213 */ /* 0x000fe40000000000 */
[----:B------:R-:W-:Y:S02]  /*02a0*/  ISETP.GT.AND P5, PT, R5, -0x1, PT ;  /* 0xffffffff0500780c */ /* 0x000fe40003fa4270 */
[----:B------:R-:W-:Y:S01]  /*02b0*/  ISETP.GT.U32.AND P2, PT, R6, R19, PT ;  /* 0x000000130600720c */ /* 0x000fe20003f44070 */
[----:B------:R-:W-:Y:S01]  /*02c0*/  IMAD.HI.U32 R25, R15, R10, RZ ;  /* 0x0000000a0f197227 */ /* 0x000fe200078e00ff */
[C---:B---3--:R-:W-:Y:S02]  /*02d0*/  PRMT R12, R11.reuse, 0x9910, RZ ;  /* 0x000099100b0c7816 */ /* 0x048fe400000000ff */
[----:B------:R-:W-:Y:S01]  /*02e0*/  PRMT R16, R11, 0xbb32, RZ ;  /* 0x0000bb320b107816 */ /* 0x000fe200000000ff */
[----:B------:R-:W-:Y:S01]  /*02f0*/  IMAD R9, R25, R14, R10 ;  /* 0x0000000e19097224 */ /* 0x000fe200078e020a */
[----:B------:R-:W-:-:S02]  /*0300*/  IABS R20, R12 ;  /* 0x0000000c00147213 */ /* 0x000fc40000000000 */
[----:B------:R-:W-:Y:S02]  /*0310*/  LOP3.LUT R5, RZ, R7, RZ, 0x33, !PT ;  /* 0x00000007ff057212 */ /* 0x000fe400078e33ff */
[----:B------:R-:W-:Y:S01]  /*0320*/  PRMT R29, R3, 0x7632, R29 ;  /* 0x00007632031d7816 */ /* 0x000fe2000000001d */
[----:B------:R-:W-:Y:S01]  /*0330*/  IMAD.HI.U32 R27, R15, R20, RZ ;  /* 0x000000140f1b7227 */ /* 0x000fe200078e00ff */
[----:B------:R-:W-:Y:S02]  /*0340*/  ISETP.GT.U32.AND P4, PT, R6, R9, PT ;  /* 0x000000090600720c */ /* 0x000fe40003f84070 */
[----:B------:R-:W-:Y:S01]  /*0350*/  IABS R23, R16 ;  /* 0x0000001000177213 */ /* 0x000fe20000000000 */
[----:B------:R-:W-:Y:S02]  /*0360*/  @!P2 IMAD.IADD R19, R19, 0x1, -R6 ;  /* 0x000000011313a824 */ /* 0x000fe400078e0a06 */
[----:B------:R-:W-:-:S03]  /*0370*/  @!P2 VIADD R21, R21, 0x1 ;  /* 0x000000011515a836 */ /* 0x000fc60000000000 */
[----:B------:R-:W-:-:S13]  /*0380*/  ISETP.GE.U32.AND P0, PT, R19, R6, PT ;  /* 0x000000061300720c */ /* 0x000fda0003f06070 */
[----:B------:R-:W-:-:S04]  /*0390*/  @P0 VIADD R21, R21, 0x1 ;  /* 0x0000000115150836 */ /* 0x000fc80000000000 */
[----:B------:R-:W-:Y:S02]  /*03a0*/  IMAD.MOV.U32 R10, RZ, RZ, R21 ;  /* 0x000000ffff0a7224 */ /* 0x000fe400078e0015 */
[----:B------:R-:W-:Y:S02]  /*03b0*/  IMAD R21, R27, R14, R20 ;  /* 0x0000000e1b157224 */ /* 0x000fe400078e0214 */
[----:B------:R-:W-:-:S05]  /*03c0*/  @!P3 IMAD.MOV R10, RZ, RZ, -R10 ;  /* 0x000000ffff0ab224 */ /* 0x000fca00078e0a0a */
[----:B------:R-:W-:Y:S01]  /*03d0*/  SEL R3, R5, R10, !P1 ;  /* 0x0000000a05037207 */ /* 0x000fe20004800000 */
[----:B------:R-:W-:Y:S06]  /*03e0*/  @P5 BRA `(.L_x_26204) ;  /* 0x0000000000285947 */ /* 0x000fec0003800000 */
[----:B------:R-:W-:Y:S01]  /*03f0*/  ISETP.GE.AND P2, PT, R2, RZ, PT ;  /* 0x000000ff0200720c */ /* 0x000fe20003f46270 */
[----:B------:R-:W-:Y:S01]  /*0400*/  IMAD.IADD R2, R19, 0x1, -R6 ;  /* 0x0000000113027824 */ /* 0x000fe200078e0a06 */
[----:B------:R-:W-:-:S04]  /*0410*/  ISETP.GT.U32.AND P0, PT, R6, R19, PT ;  /* 0x000000130600720c */ /* 0x000fc80003f04070 */
[----:B------:R-:W-:-:S07]  /*0420*/  SEL R2, R2, R19, !P0 ;  /* 0x0000001302027207 */ /* 0x000fce0004000000 */
[----:B------:R-:W-:-:S05]  /*0430*/  @!P2 IMAD.MOV R2, RZ, RZ, -R2 ;  /* 0x000000ffff02a224 */ /* 0x000fca00078e0a02 */
[----:B------:R-:W-:-:S04]  /*0440*/  SEL R2, R5, R2, !P1 ;  /* 0x0000000205027207 */ /* 0x000fc80004800000 */
[----:B------:R-:W-:Y:S01]  /*0450*/  ISETP.NE.AND P0, PT, R2, RZ, PT ;  /* 0x000000ff0200720c */ /* 0x000fe20003f05270 */
[----:B------:R-:W-:-:S12]  /*0460*/  VIADD R2, R3, 0xffffffff ;  /* 0xffffffff03027836 */ /* 0x000fd80000000000 */
[----:B------:R-:W-:-:S04]  /*0470*/  @!P0 IMAD.MOV R2, RZ, RZ, R3 ;  /* 0x000000ffff028224 */ /* 0x000fc800078e0203 */
[----:B------:R-:W-:-:S07]  /*0480*/  IMAD.MOV.U32 R3, RZ, RZ, R2 ;  /* 0x000000ffff037224 */ /* 0x000fce00078e0002 */
.L_x_26204:
[----:B------:R-:W-:Y:S05]  /*0490*/  BSYNC B0 ;  /* 0x0000000000007941 */ /* 0x000fea0003800000 */
.L_x_26203:
[----:B------:R-:W-:Y:S01]  /*04a0*/  ISETP.GT.U32.AND P3, PT, R6, R21, PT ;  /* 0x000000150600720c */ /* 0x000fe20003f64070 */
[----:B------:R-:W-:Y:S01]  /*04b0*/  IMAD.HI.U32 R22, R15, R23, RZ ;  /* 0x000000170f167227 */ /* 0x000fe200078e00ff */
[-C--:B------:R-:W-:Y:S01]  /*04c0*/  LOP3.LUT R29, R29, R4.reuse, RZ, 0x3c, !PT ;  /* 0x000000041d1d7212 */ /* 0x080fe200078e3cff */
[----:B------:R-:W-:Y:S01]  /*04d0*/  BSSY B0, `(.L_x_26205) ;  /* 0x0000032000007945 */ /* 0x000fe20003800000 */
[----:B------:R-:W-:Y:S01]  /*04e0*/  LOP3.LUT R2, R11, R4, RZ, 0x3c, !PT ;  /* 0x000000040b027212 */ /* 0x000fe200078e3cff */
[----:B------:R-:W-:Y:S01]  /*04f0*/  @!P4 IMAD.IADD R9, R9, 0x1, -R6 ;  /* 0x000000010909c824 */ /* 0x000fe200078e0a06 */
[----:B------:R-:W-:Y:S01]  /*0500*/  PRMT R10, R29, 0x9910, RZ ;  /* 0x000099101d0a7816 */ /* 0x000fe200000000ff */
[----:B------:R-:W-:Y:S01]  /*0510*/  IMAD R23, R22, R14, R23 ;  /* 0x0000000e16177224 */ /* 0x000fe200078e0217 */
[----:B------:R-:W-:Y:S01]  /*0520*/  PRMT R2, R2, 0x9910, RZ ;  /* 0x0000991002027816 */ /* 0x000fe200000000ff */
[----:B------:R-:W-:Y:S01]  /*0530*/  @!P4 VIADD R25, R25, 0x1 ;  /* 0x000000011919c836 */ /* 0x000fe20000000000 */
[----:B------:R-:W-:-:S02]  /*0540*/  ISETP.GE.U32.AND P0, PT, R9, R6, PT ;  /* 0x000000060900720c */ /* 0x000fc40003f06070 */
[----:B------:R-:W-:Y:S01]  /*0550*/  ISETP.GT.U32.AND P5, PT, R6, R23, PT ;  /* 0x000000170600720c */ /* 0x000fe20003fa4070 */
[--C-:B------:R-:W-:Y:S01]  /*0560*/  @!P3 IMAD.IADD R21, R21, 0x1, -R6.reuse ;  /* 0x000000011515b824 */ /* 0x100fe200078e0a06 */
[----:B------:R-:W-:Y:S01]  /*0570*/  LOP3.LUT R19, R18, R7, RZ, 0x3c, !PT ;  /* 0x0000000712137212 */ /* 0x000fe200078e3cff */
[----:B------:R-:W-:Y:S01]  /*0580*/  @!P3 VIADD R27, R27, 0x1 ;  /* 0x000000011b1bb836 */ /* 0x000fe20000000000 */
[----:B------:R-:W-:Y:S02]  /*0590*/  PRMT R11, R11, 0x7632, R11 ;  /* 0x000076320b0b7816 */ /* 0x000fe4000000000b */
[----:B------:R-:W-:Y:S02]  /*05a0*/  ISETP.GE.U32.AND P4, PT, R21, R6, PT ;  /* 0x000000061500720c */ /* 0x000fe40003f86070 */
[----:B------:R-:W-:Y:S02]  /*05b0*/  ISETP.GT.AND P2, PT, R10, -0x1, PT ;  /* 0xffffffff0a00780c */ /* 0x000fe40003f44270 */
[----:B------:R-:W-:Y:S01]  /*05c0*/  ISETP.GE.AND P6, PT, R19, RZ, PT ;  /* 0x000000ff1300720c */ /* 0x000fe20003fc6270 */
[----:B------:R-:W-:Y:S01]  /*05d0*/  @P0 VIADD R25, R25, 0x1 ;  /* 0x0000000119190836 */ /* 0x000fe20000000000 */
[----:B------:R-:W-:Y:S01]  /*05e0*/  ISETP.GT.AND P0, PT, R2, -0x1, PT ;  /* 0xffffffff0200780c */ /* 0x000fe20003f04270 */
[----:B------:R-:W-:Y:S01]  /*05f0*/  @!P5 IMAD.IADD R23, R23, 0x1, -R6 ;  /* 0x000000011717d824 */ /* 0x000fe200078e0a06 */
[----:B-----5:R-:W-:Y:S01]  /*0600*/  PRMT R10, R17, 0x9910, RZ ;  /* 0x00009910110a7816 */ /* 0x020fe200000000ff */
[----:B------:R-:W-:Y:S01]  /*0610*/  @!P5 VIADD R22, R22, 0x1 ;  /* 0x000000011616d836 */ /* 0x000fe20000000000 */
[----:B------:R-:W-:-:S02]  /*0620*/  LOP3.LUT R2, R11, R4, RZ, 0x3c, !PT ;  /* 0x000000040b027212 */ /* 0x000fc400078e3cff */
[-C--:B------:R-:W-:Y:S01]  /*0630*/  LOP3.LUT R11, R12, R7.reuse, RZ, 0x3c, !PT ;  /* 0x000000070c0b7212 */ /* 0x080fe200078e3cff */
[----:B------:R-:W-:Y:S01]  /*0640*/  @P4 VIADD R27, R27, 0x1 ;  /* 0x000000011b1b4836 */ /* 0x000fe20000000000 */
[----:B------:R-:W-:Y:S02]  /*0650*/  IABS R20, R10 ;  /* 0x0000000a00147213 */ /* 0x000fe40000000000 */
[----:B------:R-:W-:Y:S01]  /*0660*/  ISETP.GE.U32.AND P3, PT, R23, R6, PT ;  /* 0x000000061700720c */ /* 0x000fe20003f66070 */
[----:B------:R-:W-:Y:S01]  /*0670*/  @!P6 IMAD.MOV R25, RZ, RZ, -R25 ;  /* 0x000000ffff19e224 */ /* 0x000fe200078e0a19 */
[----:B------:R-:W-:Y:S01]  /*0680*/  ISETP.GE.AND P4, PT, R11, RZ, PT ;  /* 0x000000ff0b00720c */ /* 0x000fe20003f86270 */
[----:B------:R-:W-:Y:S01]  /*0690*/  IMAD.HI.U32 R19, R15, R20, RZ ;  /* 0x000000140f137227 */ /* 0x000fe200078e00ff */
[----:B------:R-:W-:Y:S02]  /*06a0*/  PRMT R2, R2, 0x9910, RZ ;  /* 0x0000991002027816 */ /* 0x000fe400000000ff */
[----:B------:R-:W-:Y:S01]  /*06b0*/  LOP3.LUT R24, R16, R7, RZ, 0x3c, !PT ;  /* 0x0000000710187212 */ /* 0x000fe200078e3cff */
[----:B------:R-:W-:Y:S01]  /*06c0*/  IMAD R11, R19, R14, R20 ;  /* 0x0000000e130b7224 */ /* 0x000fe200078e0214 */
[----:B------:R-:W-:-:S02]  /*06d0*/  ISETP.GT.AND P5, PT, R2, -0x1, PT ;  /* 0xffffffff0200780c */ /* 0x000fc40003fa4270 */
[----:B------:R-:W-:Y:S02]  /*06e0*/  ISETP.GE.AND P6, PT, R24, RZ, PT ;  /* 0x000000ff1800720c */ /* 0x000fe40003fc6270 */
[----:B------:R-:W-:Y:S01]  /*06f0*/  LOP3.LUT R20, R17, R4, RZ, 0x3c, !PT ;  /* 0x0000000411147212 */ /* 0x000fe200078e3cff */
[----:B------:R-:W-:Y:S01]  /*0700*/  @P3 VIADD R22, R22, 0x1 ;  /* 0x0000000116163836 */ /* 0x000fe20000000000 */
[----:B------:R-:W-:Y:S01]  /*0710*/  ISETP.GT.U32.AND P3, PT, R6, R11, PT ;  /* 0x0000000b0600720c */ /* 0x000fe20003f64070 */
[----:B------:R-:W-:Y:S01]  /*0720*/  @!P4 IMAD.MOV R27, RZ, RZ, -R27 ;  /* 0x000000ffff1bc224 */ /* 0x000fe200078e0a1b */
[----:B------:R-:W-:Y:S01]  /*0730*/  SEL R2, R5, R25, !P1 ;  /* 0x0000001905027207 */ /* 0x000fe20004800000 */
[----:B------:R-:W-:Y:S10]  /*0740*/  @P2 BRA `(.L_x_26206) ;  /* 0x0000000000282947 */ /* 0x000ff40003800000 */
[----:B------:R-:W-:Y:S01]  /*0750*/  ISETP.GE.AND P4, PT, R18, RZ, PT ;  /* 0x000000ff1200720c */ /* 0x000fe20003f86270 */
[----:B------:R-:W-:Y:S01]  /*0760*/  IMAD.IADD R18, R9, 0x1, -R6 ;  /* 0x0000000109127824 */ /* 0x000fe200078e0a06 */
[----:B------:R-:W-:-:S04]  /*0770*/  ISETP.GT.U32.AND P2, PT, R6, R9, PT ;  /* 0x000000090600720c */ /* 0x000fc80003f44070 */
[----:B------:R-:W-:Y:S01]  /*0780*/  SEL R18, R18, R9, !P2 ;  /* 0x0000000912127207 */ /* 0x000fe20005000000 */
[----:B------:R-:W-:-:S06]  /*0790*/  VIADD R9, R2, 0xffffffff ;  /* 0xffffffff02097836 */ /* 0x000fcc0000000000 */
[----:B------:R-:W-:-:S05]  /*07a0*/  @!P4 IMAD.MOV R18, RZ, RZ, -R18 ;  /* 0x000000ffff12c224 */ /* 0x000fca00078e0a12 */
[----:B------:R-:W-:-:S04]  /*07b0*/  SEL R18, R5, R18, !P1 ;  /* 0x0000001205127207 */ /* 0x000fc80004800000 */
[----:B------:R-:W-:-:S13]  /*07c0*/  ISETP.NE.AND P2, PT, R18, RZ, PT ;  /* 0x000000ff1200720c */ /* 0x000fda0003f45270 */
[----:B------:R-:W-:-:S04]  /*07d0*/  @!P2 IMAD.MOV R9, RZ, RZ, R2 ;  /* 0x000000ffff09a224 */ /* 0x000fc800078e0202 */
[----:B------:R-:W-:-:S07]  /*07e0*/  IMAD.MOV.U32 R2, RZ, RZ, R9 ;  /* 0x000000ffff027224 */ /* 0x000fce00078e0009 */
.L_x_26206:
[----:B------:R-:W-:Y:S05]  /*07f0*/  BSYNC B0 ;  /* 0x0000000000007941 */ /* 0x000fea0003800000 */
.L_x_26205:
[----:B------:R-:W-:Y:S01]  /*0800*/  BSSY B0, `(.L_x_26207) ;  /* 0x000000f000007945 */ /* 0x000fe20003800000 */
[----:B------:R-:W-:Y:S01]  /*0810*/  PRMT R18, R20, 0x9910, RZ ;  /* 0x0000991014127816 */ /* 0x000fe200000000ff */
[----:B------:R-:W-:Y:S01]  /*0820*/  @!P6 IMAD.MOV R22, RZ, RZ, -R22 ;  /* 0x000000ffff16e224 */ /* 0x000fe200078e0a16 */
        /* <DEDUP_REMOVED lines=12> */
.L_x_26208:
[----:B------:R-:W-:Y:S05]  /*08f0*/  BSYNC B0 ;  /* 0x0000000000007941 */ /* 0x000fea0003800000 */
.L_x_26207:
[----:B------:R-:W-:Y:S01]  /*0900*/  BSSY B0, `(.L_x_26209) ;  /* 0x000000d000007945 */ /* 0x000fe20003800000 */
[----:B------:R-:W-:-:S03]  /*0910*/  SEL R12, R5, R22, !P1 ;  /* 0x00000016050c7207 */ /* 0x000fc60004800000 */
[----:B------:R-:W-:Y:S05]  /*0920*/  @P5 BRA `(.L_x_26210) ;  /* 0x0000000000285947 */ /* 0x000fea0003800000 */
        /* <DEDUP_REMOVED lines=10> */
.L_x_26210:
[----:B------:R-:W-:Y:S05]  /*09d0*/  BSYNC B0 ;  /* 0x0000000000007941 */ /* 0x000fea0003800000 */
.L_x_26209:
[----:B------:R-:W-:Y:S01]  /*09e0*/  @!P3 IMAD.IADD R11, R11, 0x1, -R6 ;  /* 0x000000010b0bb824 */ /* 0x000fe200078e0a06 */
[----:B------:R-:W-:Y:S01]  /*09f0*/  PRMT R16, R13, 0x9910, RZ ;  /* 0x000099100d107816 */ /* 0x000fe200000000ff */
[----:B------:R-:W-:Y:S01]  /*0a00*/  @!P3 VIADD R19, R19, 0x1 ;  /* 0x000000011313b836 */ /* 0x000fe20000000000 */
[----:B------:R-:W-:Y:S01]  /*0a10*/  ISETP.GT.AND P2, PT, R18, -0x1, PT ;  /* 0xffffffff1200780c */ /* 0x000fe20003f44270 */
[----:B------:R-:W-:Y:S01]  /*0a20*/  BSSY B0, `(.L_x_26211) ;  /* 0x0000027000007945 */ /* 0x000fe20003800000 */
[----:B------:R-:W-:Y:S01]  /*0a30*/  ISETP.GE.U32.AND P5, PT, R11, R6, PT ;  /* 0x000000060b00720c */ /* 0x000fe20003fa6070 */
[----:B------:R-:W-:Y:S01]  /*0a40*/  IMAD.MOV.U32 R18, RZ, RZ, R16 ;  /* 0x000000ffff127224 */ /* 0x000fe200078e0010 */
[----:B------:R-:W-:Y:S02]  /*0a50*/  PRMT R21, R13, 0xbb32, RZ ;  /* 0x0000bb320d157816 */ /* 0x000fe400000000ff */
[----:B------:R-:W-:Y:S02]  /*0a60*/  LOP3.LUT R16, R10, R7, RZ, 0x3c, !PT ;  /* 0x000000070a107212 */ /* 0x000fe400078e3cff */
[----:B------:R-:W-:-:S02]  /*0a70*/  PRMT R20, R17, 0xbb32, RZ ;  /* 0x0000bb3211147816 */ /* 0x000fc400000000ff */
[----:B------:R-:W-:Y:S01]  /*0a80*/  ISETP.GE.AND P4, PT, R16, RZ, PT ;  /* 0x000000ff1000720c */ /* 0x000fe20003f86270 */
[----:B------:R-:W-:Y:S01]  /*0a90*/  IMAD.MOV.U32 R16, RZ, RZ, R21 ;  /* 0x000000ffff107224 */ /* 0x000fe200078e0015 */
[----:B------:R-:W-:Y:S02]  /*0aa0*/  IABS R22, R20 ;  /* 0x0000001400167213 */ /* 0x000fe40000000000 */
[----:B------:R-:W-:Y:S01]  /*0ab0*/  IABS R24, R18 ;  /* 0x0000001200187213 */ /* 0x000fe20000000000 */
[----:B------:R-:W-:Y:S01]  /*0ac0*/  @P5 VIADD R19, R19, 0x1 ;  /* 0x0000000113135836 */ /* 0x000fe20000000000 */
[----:B------:R-:W-:Y:S01]  /*0ad0*/  LOP3.LUT R23, R20, R7, RZ, 0x3c, !PT ;  /* 0x0000000714177212 */ /* 0x000fe200078e3cff */
[----:B------:R-:W-:Y:S01]  /*0ae0*/  IMAD.HI.U32 R25, R15, R22, RZ ;  /* 0x000000160f197227 */ /* 0x000fe200078e00ff */
[----:B------:R-:W-:Y:S02]  /*0af0*/  IABS R26, R16 ;  /* 0x00000010001a7213 */ /* 0x000fe40000000000 */
[----:B------:R-:W-:Y:S01]  /*0b00*/  ISETP.GE.AND P0, PT, R23, RZ, PT ;  /* 0x000000ff1700720c */ /* 0x000fe20003f06270 */
[----:B------:R-:W-:Y:S01]  /*0b10*/  IMAD.HI.U32 R27, R15, R24, RZ ;  /* 0x000000180f1b7227 */ /* 0x000fe200078e00ff */
[----:B------:R-:W-:-:S03]  /*0b20*/  PRMT R17, R17, 0x7632, R17 ;  /* 0x0000763211117816 */ /* 0x000fc60000000011 */
[----:B------:R-:W-:Y:S01]  /*0b30*/  IMAD R23, R25, R14, R22 ;  /* 0x0000000e19177224 */ /* 0x000fe200078e0216 */
[----:B------:R-:W-:Y:S01]  /*0b40*/  LOP3.LUT R17, R17, R4, RZ, 0x3c, !PT ;  /* 0x0000000411117212 */ /* 0x000fe200078e3cff */
[----:B------:R-:W-:Y:S02]  /*0b50*/  IMAD R21, R27, R14, R24 ;  /* 0x0000000e1b157224 */ /* 0x000fe400078e0218 */
[----:B------:R-:W-:Y:S01]  /*0b60*/  IMAD.MOV.U32 R24, RZ, RZ, R26 ;  /* 0x000000ffff187224 */ /* 0x000fe200078e001a */
[C---:B------:R-:W-:Y:S01]  /*0b70*/  ISETP.GT.U32.AND P3, PT, R6.reuse, R23, PT ;  /* 0x000000170600720c */ /* 0x040fe20003f64070 */
[----:B------:R-:W-:Y:S01]  /*0b80*/  IMAD.MOV.U32 R22, RZ, RZ, R19 ;  /* 0x000000ffff167224 */ /* 0x000fe200078e0013 */
[----:B------:R-:W-:Y:S01]  /*0b90*/  ISETP.GT.U32.AND P5, PT, R6, R21, PT ;  /* 0x000000150600720c */ /* 0x000fe20003fa4070 */
[----:B------:R-:W-:-:S04]  /*0ba0*/  IMAD.HI.U32 R19, R15, R24, RZ ;  /* 0x000000180f137227 */ /* 0x000fc800078e00ff */
[----:B------:R-:W-:Y:S02]  /*0bb0*/  @!P4 IMAD.MOV R22, RZ, RZ, -R22 ;  /* 0x000000ffff16c224 */ /* 0x000fe400078e0a16 */
[----:B------:R-:W-:-:S03]  /*0bc0*/  IMAD R15, R19, R14, R24 ;  /* 0x0000000e130f7224 */ /* 0x000fc600078e0218 */
        /* <DEDUP_REMOVED lines=12> */
.L_x_26212:
[----:B------:R-:W-:Y:S05]  /*0c90*/  BSYNC B0 ;  /* 0x0000000000007941 */ /* 0x000fea0003800000 */
.L_x_26211:
[--C-:B------:R-:W-:Y:S01]  /*0ca0*/  @!P3 IMAD.IADD R23, R23, 0x1, -R6.reuse ;  /* 0x000000011717b824 */ /* 0x100fe200078e0a06 */
[----:B------:R-:W-:Y:S01]  /*0cb0*/  ISETP.GT.U32.AND P2, PT, R6, R15, PT ;  /* 0x0000000f0600720c */ /* 0x000fe20003f44070 */
[----:B------:R-:W-:Y:S01]  /*0cc0*/  @!P5 IMAD.IADD R21, R21, 0x1, -R6 ;  /* 0x000000011515d824 */ /* 0x000fe200078e0a06 */
[----:B------:R-:W-:Y:S01]  /*0cd0*/  LOP3.LUT R10, R13, R4, RZ, 0x3c, !PT ;  /* 0x000000040d0a7212 */ /* 0x000fe200078e3cff */
[----:B------:R-:W-:Y:S01]  /*0ce0*/  @!P3 VIADD R25, R25, 0x1 ;  /* 0x000000011919b836 */ /* 0x000fe20000000000 */
[-C--:B------:R-:W-:Y:S01]  /*0cf0*/  ISETP.GE.U32.AND P6, PT, R23, R6.reuse, PT ;  /* 0x000000061700720c */ /* 0x080fe20003fc6070 */
[----:B------:R-:W-:Y:S01]  /*0d00*/  @!P5 VIADD R27, R27, 0x1 ;  /* 0x000000011b1bd836 */ /* 0x000fe20000000000 */
[----:B------:R-:W-:Y:S01]  /*0d10*/  ISETP.GE.U32.AND P3, PT, R21, R6, PT ;  /* 0x000000061500720c */ /* 0x000fe20003f66070 */
[----:B------:R-:W-:Y:S01]  /*0d20*/  BSSY B0, `(.L_x_26213) ;  /* 0x0000023000007945 */ /* 0x000fe20003800000 */
[----:B------:R-:W-:Y:S02]  /*0d30*/  PRMT R11, R17, 0x9910, RZ ;  /* 0x00009910110b7816 */ /* 0x000fe400000000ff */
[----:B------:R-:W-:-:S02]  /*0d40*/  PRMT R13, R13, 0x7632, R13 ;  /* 0x000076320d0d7816 */ /* 0x000fc4000000000d */
[----:B------:R-:W-:Y:S01]  /*0d50*/  PRMT R17, R10, 0x9910, RZ ;  /* 0x000099100a117816 */ /* 0x000fe200000000ff */
[----:B------:R-:W-:Y:S01]  /*0d60*/  @!P2 IMAD.IADD R15, R15, 0x1, -R6 ;  /* 0x000000010f0fa824 */ /* 0x000fe200078e0a06 */
[----:B------:R-:W-:Y:S01]  /*0d70*/  ISETP.GT.AND P4, PT, R11, -0x1, PT ;  /* 0xffffffff0b00780c */ /* 0x000fe20003f84270 */
[----:B------:R-:W-:Y:S01]  /*0d80*/  @!P2 VIADD R19, R19, 0x1 ;  /* 0x000000011313a836 */ /* 0x000fe20000000000 */
[----:B------:R-:W0:Y:S01]  /*0d90*/  LDC.64 R10, c[0x0][0x218] ;  /* 0x00008600ff0a7b82 */ /* 0x000e220000000a00 */
[----:B------:R-:W-:Y:S01]  /*0da0*/  LOP3.LUT R4, R13, R4, RZ, 0x3c, !PT ;  /* 0x000000040d047212 */ /* 0x000fe200078e3cff */
[----:B------:R-:W-:Y:S01]  /*0db0*/  IMAD.MOV.U32 R13, RZ, RZ, R17 ;  /* 0x000000ffff0d7224 */ /* 0x000fe200078e0011 */
[-C--:B------:R-:W-:Y:S01]  /*0dc0*/  LOP3.LUT R17, R18, R7.reuse, RZ, 0x3c, !PT ;  /* 0x0000000712117212 */ /* 0x080fe200078e3cff */
[----:B------:R-:W-:Y:S01]  /*0dd0*/  @P6 VIADD R25, R25, 0x1 ;  /* 0x0000000119196836 */ /* 0x000fe20000000000 */
[----:B------:R-:W-:Y:S01]  /*0de0*/  ISETP.GE.U32.AND P6, PT, R15, R6, PT ;  /* 0x000000060f00720c */ /* 0x000fe20003fc6070 */
[----:B------:R-:W-:Y:S01]  /*0df0*/  @P3 VIADD R27, R27, 0x1 ;  /* 0x000000011b1b3836 */ /* 0x000fe20000000000 */
[----:B------:R-:W-:Y:S01]  /*0e00*/  ISETP.GE.AND P3, PT, R17, RZ, PT ;  /* 0x000000ff1100720c */ /* 0x000fe20003f66270 */
[----:B------:R-:W-:Y:S01]  /*0e10*/  @!P0 IMAD.MOV R25, RZ, RZ, -R25 ;  /* 0x000000ffff198224 */ /* 0x000fe200078e0a19 */
[----:B------:R-:W-:-:S02]  /*0e20*/  LOP3.LUT R7, R16, R7, RZ, 0x3c, !PT ;  /* 0x0000000710077212 */ /* 0x000fc400078e3cff */
[----:B------:R-:W-:Y:S02]  /*0e30*/  PRMT R4, R4, 0x9910, RZ ;  /* 0x0000991004047816 */ /* 0x000fe400000000ff */
[----:B------:R-:W-:Y:S02]  /*0e40*/  ISETP.GE.AND P0, PT, R7, RZ, PT ;  /* 0x000000ff0700720c */ /* 0x000fe40003f06270 */
[----:B------:R-:W-:Y:S02]  /*0e50*/  ISETP.GT.AND P5, PT, R13, -0x1, PT ;  /* 0xffffffff0d00780c */ /* 0x000fe40003fa4270 */
[----:B------:R-:W-:Y:S01]  /*0e60*/  ISETP.GT.AND P2, PT, R4, -0x1, PT ;  /* 0xffffffff0400780c */ /* 0x000fe20003f44270 */
[----:B------:R-:W-:Y:S01]  /*0e70*/  @P6 VIADD R19, R19, 0x1 ;  /* 0x0000000113136836 */ /* 0x000fe20000000000 */
[----:B------:R-:W-:Y:S01]  /*0e80*/  SEL R7, R5, R25, !P1 ;  /* 0x0000001905077207 */ /* 0x000fe20004800000 */
[----:B------:R-:W-:Y:S01]  /*0e90*/  @!P3 IMAD.MOV R27, RZ, RZ, -R27 ;  /* 0x000000ffff1bb224 */ /* 0x000fe200078e0a1b */
[----:B------:R-:W-:Y:S09]  /*0ea0*/  @P4 BRA `(.L_x_26214) ;  /* 0x0000000000284947 */ /* 0x000ff20003800000 */
        /* <DEDUP_REMOVED lines=10> */
.L_x_26214:
[----:B------:R-:W-:Y:S05]  /*0f50*/  BSYNC B0 ;  /* 0x0000000000007941 */ /* 0x000fea0003800000 */
.L_x_26213:
[----:B------:R-:W-:Y:S01]  /*0f60*/  BSSY B0, `(.L_x_26215) ;  /* 0x000000f000007945 */ /* 0x000fe20003800000 */
[----:B0-----:R-:W-:Y:S01]  /*0f70*/  IMAD.WIDE.U32 R10, R0, 0x2, R10 ;  /* 0x00000002000a7825 */ /* 0x001fe200078e000a */
[----:B------:R-:W-:-:S03]  /*0f80*/  SEL R0, R5, R27, !P1 ;  /* 0x0000001b05007207 */ /* 0x000fc60004800000 */
[----:B------:R-:W-:Y:S01]  /*0f90*/  @!P0 IMAD.MOV R19, RZ, RZ, -R19 ;  /* 0x000000ffff138224 */ /* 0x000fe200078e0a13 */
        /* <DEDUP_REMOVED lines=11> */
.L_x_26216:
[----:B------:R-:W-:Y:S05]  /*1050*/  BSYNC B0 ;  /* 0x0000000000007941 */ /* 0x000fea0003800000 */
.L_x_26215:
        /* <DEDUP_REMOVED lines=14> */
.L_x_26218:
[----:B------:R-:W-:Y:S05]  /*1140*/  BSYNC B0 ;  /* 0x0000000000007941 */ /* 0x000fea0003800000 */
.L_x_26217:
        /* <DEDUP_REMOVED lines=9> */
.L_x_26202:
[----:B------:R-:W0:Y:S01]  /*11e0*/  S2R R7, SR_TID.X ;  /* 0x0000000000077919 */ /* 0x000e220000002100 */
[----:B------:R-:W-:Y:S02]  /*11f0*/  PRMT R19, RZ, 0x7610, R19 ;  /* 0x00007610ff137816 */ /* 0x000fe40000000013 */
[----:B0-----:R-:W-:Y:S01]  /*1200*/  ISETP.GE.AND P0, PT, R7, R6, PT ;  /* 0x000000060700720c */ /* 0x001fe20003f06270 */
[----:B------:R-:W-:-:S12]  /*1210*/  IMAD.MOV.U32 R21, RZ, RZ, R7 ;  /* 0x000000ffff157224 */ /* 0x000fd800078e0007 */
        /* <DEDUP_REMOVED lines=11> */
[C---:B------:R-:W-:Y:S02]  /*12d0*/  ISETP.GE.AND P1, PT, R21.reuse, R6, PT ;  /* 0x000000061500720c */ /* 0x040fe40003f26270 */
[----:B------:R0:W5:Y:S11]  /*12e0*/  @!P4 LDG.E.U16 R19, desc[UR4][R14.64] ;  /* 0x000000040e13c981 */ /* 0x000176000c1e1500 */
        /* <DEDUP_REMOVED lines=8> */
[----:B------:R-:W-:Y:S02]  /*1370*/  @!P2 IMAD.IADD R11, R0, 0x1, R21 ;  /* 0x00000001000ba824 */ /* 0x000fe400078e0215 */
[----:B------:R-:W-:-:S05]  /*1380*/  @!P2 VIADD R21, R21, 0x80 ;  /* 0x000000801515a836 */ /* 0x000fca0000000000 */
[----:B------:R-:W-:-:S13]  /*1390*/  ISETP.GE.AND P6, PT, R21, R6, PT ;  /* 0x000000061500720c */ /* 0x000fda0003fc6270 */
[----:B------:R-:W-:Y:S01]  /*13a0*/  @!P6 IMAD.IADD R27, R0, 0x1, R21 ;  /* 0x00000001001be824 */ /* 0x000fe200078e0215 */
[----:B------:R-:W-:Y:S01]  /*13b0*/  PRMT R13, RZ, 0x7610, R13 ;  /* 0x00007610ff0d7816 */ /* 0x000fe2000000000d */
[----:B------:R-:W-:Y:S01]  /*13c0*/  @!P6 VIADD R21, R21, 0x80 ;  /* 0x000000801515e836 */ /* 0x000fe20000000000 */
[----:B0-----:R-:W0:Y:S04]  /*13d0*/  @!P6 LDC.64 R14, c[0x0][0x220] ;  /* 0x00008800ff0eeb82 */ /* 0x001e280000000a00 */
[----:B------:R-:W-:Y:S01]  /*13e0*/  ISETP.GE.AND P4, PT, R21, R6, PT ;  /* 0x000000061500720c */ /* 0x000fe20003f86270 */
[----:B--2---:R-:W-:-:S03]  /*13f0*/  @!P5 IMAD.WIDE.U32 R16, R17, 0x2, R2 ;  /* 0x000000021110d825 */ /* 0x004fc600078e0002 */
[----:B------:R-:W2:Y:S01]  /*1400*/  @!P2 LDC.64 R2, c[0x0][0x220] ;  /* 0x00008800ff02ab82 */ /* 0x000ea20000000a00 */
[----:B----4-:R-:W-:Y:S01]  /*1410*/  @!P3 IMAD.WIDE.U32 R24, R5, 0x2, R24 ;  /* 0x000000020518b825 */ /* 0x010fe200078e0018 */
[----:B------:R-:W-:Y:S01]  /*1420*/  PRMT R5, RZ, 0x7610, R5 ;  /* 0x00007610ff057816 */ /* 0x000fe20000000005 */
[----:B------:R4:W5:Y:S05]  /*1430*/  @!P5 LDG.E.U16 R13, desc[UR4][R16.64] ;  /* 0x00000004100dd981 */ /* 0x00096a000c1e1500 */
[----:B------:R1:W5:Y:S01]  /*1440*/  @!P3 LDG.E.U16 R5, desc[UR4][R24.64] ;  /* 0x000000041805b981 */ /* 0x000362000c1e1500 */
[----:B----4-:R-:W4:Y:S08]  /*1450*/  @!P4 LDC.64 R16, c[0x0][0x220] ;  /* 0x00008800ff10cb82 */ /* 0x010f300000000a00 */
[----:B-1----:R-:W1:Y:S01]  /*1460*/  @!P0 LDC.64 R24, c[0x0][0x220] ;  /* 0x00008800ff188b82 */ /* 0x002e620000000a00 */
[----:B---3--:R-:W-:Y:S01]  /*1470*/  @!P1 IMAD.WIDE.U32 R22, R9, 0x2, R22 ;  /* 0x0000000209169825 */ /* 0x008fe200078e0016 */
[----:B------:R-:W-:-:S03]  /*1480*/  PRMT R9, RZ, 0x7610, R9 ;  /* 0x00007610ff097816 */ /* 0x000fc60000000009 */
[----:B------:R-:W-:Y:S02]  /*1490*/  @!P4 IMAD.IADD R21, R0, 0x1, R21 ;  /* 0x000000010015c824 */ /* 0x000fe400078e0215 */
[----:B0-----:R-:W-:Y:S01]  /*14a0*/  @!P6 IMAD.WIDE.U32 R14, R27, 0x2, R14 ;  /* 0x000000021b0ee825 */ /* 0x001fe200078e000e */
[----:B------:R0:W5:Y:S03]  /*14b0*/  @!P1 LDG.E.U16 R9, desc[UR4][R22.64] ;  /* 0x0000000416099981 */ /* 0x000166000c1e1500 */
[----:B--2---:R-:W-:Y:S01]  /*14c0*/  @!P2 IMAD.WIDE.U32 R2, R11, 0x2, R2 ;  /* 0x000000020b02a825 */ /* 0x004fe200078e0002 */
[----:B------:R-:W-:-:S03]  /*14d0*/  PRMT R11, RZ, 0x7610, R11 ;  /* 0x00007610ff0b7816 */ /* 0x000fc6000000000b */
[----:B----4-:R-:W-:Y:S01]  /*14e0*/  @!P4 IMAD.WIDE.U32 R26, R21, 0x2, R16 ;  /* 0x00000002151ac825 */ /* 0x010fe200078e0010 */
[----:B------:R-:W-:Y:S02]  /*14f0*/  PRMT R21, RZ, 0x7610, R21 ;  /* 0x00007610ff157816 */ /* 0x000fe40000000015 */
[----:B------:R2:W5:Y:S01]  /*1500*/  @!P2 LDG.E.U16 R11, desc[UR4][R2.64] ;  /* 0x00000004020ba981 */ /* 0x000562000c1e1500 */
[----:B------:R-:W-:Y:S02]  /*1510*/  PRMT R17, RZ, 0x7610, R17 ;  /* 0x00007610ff117816 */ /* 0x000fe40000000011 */
[----:B0-----:R-:W-:Y:S01]  /*1520*/  PRMT R23, RZ, 0x7610, R23 ;  /* 0x00007610ff177816 */ /* 0x001fe20000000017 */
[----:B------:R2:W5:Y:S01]  /*1530*/  @!P6 LDG.E.U16 R21, desc[UR4][R14.64] ;  /* 0x000000040e15e981 */ /* 0x000562000c1e1500 */
[----:B-1----:R-:W-:-:S03]  /*1540*/  @!P0 IMAD.WIDE.U32 R24, R8, 0x2, R24 ;  /* 0x0000000208188825 */ /* 0x002fc600078e0018 */
[----:B------:R2:W5:Y:S04]  /*1550*/  @!P4 LDG.E.U16 R17, desc[UR4][R26.64] ;  /* 0x000000041a11c981 */ /* 0x000568000c1e1500 */
[----:B------:R2:W5:Y:S01]  /*1560*/  @!P0 LDG.E.U16 R23, desc[UR4][R24.64] ;  /* 0x0000000418178981 */ /* 0x000562000c1e1500 */
[----:B------:R-:W-:Y:S01]  /*1570*/  BSSY B0, `(.L_x_26219) ;  /* 0x000002b000007945 */ /* 0x000fe20003800000 */
[----:B------:R-:W-:-:S03]  /*1580*/  PRMT R10, R4, 0x9910, RZ ;  /* 0x00009910040a7816 */ /* 0x000fc600000000ff */
[----:B------:R-:W-:Y:S05]  /*1590*/  @P0 BRA `(.L_x_26220) ;  /* 0x0000000000a00947 */ /* 0x000fea0003800000 */
[-C--:B------:R-:W-:Y:S02]  /*15a0*/  IABS R12, R10.reuse ;  /* 0x0000000a000c7213 */ /* 0x080fe40000000000 */
[----:B------:R-:W-:Y:S02]  /*15b0*/  IABS R16, R10 ;  /* 0x0000000a00107213 */ /* 0x000fe40000000000 */
[----:B------:R-:W0:Y:S01]  /*15c0*/  I2F.RP R8, R12 ;  /* 0x0000000c00087306 */ /* 0x000e220000209400 */
[----:B------:R-:W-:-:S07]  /*15d0*/  ISETP.NE.AND P3, PT, R10, RZ, PT ;  /* 0x000000ff0a00720c */ /* 0x000fce0003f65270 */
[----:B0-----:R-:W2:Y:S02]  /*15e0*/  MUFU.RCP R8, R8 ;  /* 0x0000000800087308 */ /* 0x001ea40000001000 */
[----:B--2---:R-:W-:Y:S02]  /*15f0*/  VIADD R2, R8, 0xffffffe ;  /* 0x0ffffffe08027836 */ /* 0x004fe40000000000 */
[----:B------:R-:W-:-:S04]  /*1600*/  IMAD.MOV R8, RZ, RZ, -R16 ;  /* 0x000000ffff087224 */ /* 0x000fc800078e0a10 */
[----:B------:R0:W1:Y:S02]  /*1610*/  F2I.FTZ.U32.TRUNC.NTZ R3, R2 ;  /* 0x0000000200037305 */ /* 0x000064000021f000 */
[----:B0-----:R-:W-:Y:S02]  /*1620*/  IMAD.MOV.U32 R2, RZ, RZ, RZ ;  /* 0x000000ffff027224 */ /* 0x001fe400078e00ff */
[----:B-1----:R-:W-:-:S04]  /*1630*/  IMAD.MOV R15, RZ, RZ, -R3 ;  /* 0x000000ffff0f7224 */ /* 0x002fc800078e0a03 */
[----:B------:R-:W-:-:S04]  /*1640*/  IMAD R15, R15, R12, RZ ;  /* 0x0000000c0f0f7224 */ /* 0x000fc800078e02ff */
[----:B------:R-:W-:Y:S01]  /*1650*/  IMAD.HI.U32 R14, R3, R15, R2 ;  /* 0x0000000f030e7227 */ /* 0x000fe200078e0002 */
[C---:B-----5:R-:W-:Y:S02]  /*1660*/  PRMT R3, R23.reuse, 0x9910, RZ ;  /* 0x0000991017037816 */ /* 0x060fe400000000ff */
[----:B------:R-:W-:Y:S02]  /*1670*/  LOP3.LUT R23, R23, R4, RZ, 0x3c, !PT ;  /* 0x0000000417177212 */ /* 0x000fe400078e3cff */
[----:B------:R-:W-:-:S05]  /*1680*/  IABS R15, R3 ;  /* 0x00000003000f7213 */ /* 0x000fca0000000000 */
[----:B------:R-:W-:-:S04]  /*1690*/  IMAD.HI.U32 R2, R14, R15, RZ ;  /* 0x0000000f0e027227 */ /* 0x000fc800078e00ff */
[----:B------:R-:W-:Y:S01]  /*16a0*/  IMAD R15, R2, R8, R15 ;  /* 0x00000008020f7224 */ /* 0x000fe200078e020f */
[----:B------:R-:W-:-:S04]  /*16b0*/  LOP3.LUT R8, R3, R10, RZ, 0x3c, !PT ;  /* 0x0000000a03087212 */ /* 0x000fc800078e3cff */
[----:B------:R-:W-:Y:S02]  /*16c0*/  ISETP.GT.U32.AND P1, PT, R12, R15, PT ;  /* 0x0000000f0c00720c */ /* 0x000fe40003f24070 */
[----:B------:R-:W-:Y:S02]  /*16d0*/  ISETP.GE.AND P2, PT, R8, RZ, PT ;  /* 0x000000ff0800720c */ /* 0x000fe40003f46270 */
[----:B------:R-:W-:Y:S02]  /*16e0*/  PRMT R8, R23, 0x9910, RZ ;  /* 0x0000991017087816 */ /* 0x000fe400000000ff */
[----:B------:R-:W-:-:S07]  /*16f0*/  LOP3.LUT R23, RZ, R10, RZ, 0x33, !PT ;  /* 0x0000000aff177212 */ /* 0x000fce00078e33ff */
        /* <DEDUP_REMOVED lines=18> */
.L_x_26220:
[----:B------:R-:W-:Y:S05]  /*1820*/  BSYNC B0 ;  /* 0x0000000000007941 */ /* 0x000fea0003800000 */
.L_x_26219:
[C---:B--2---:R-:W-:Y:S01]  /*1830*/  VIADD R15, R7.reuse, 0x80 ;  /* 0x00000080070f7836 */ /* 0x044fe20000000000 */
[----:B------:R-:W-:Y:S01]  /*1840*/  BSSY B0, `(.L_x_26221) ;  /* 0x000002f000007945 */ /* 0x000fe20003800000 */
[----:B------:R-:W-:-:S03]  /*1850*/  VIADD R3, R7, 0x100 ;  /* 0x0000010007037836 */ /* 0x000fc60000000000 */
[-C--:B------:R-:W-:Y:S02]  /*1860*/  ISETP.GE.AND P0, PT, R15, R6.reuse, PT ;  /* 0x000000060f00720c */ /* 0x080fe40003f06270 */
[----:B------:R-:W-:-:S11]  /*1870*/  ISETP.GE.AND P4, PT, R3, R6, PT ;  /* 0x000000060300720c */ /* 0x000fd60003f86270 */
[----:B------:R-:W-:Y:S05]  /*1880*/  @P0 BRA `(.L_x_26222) ;  /* 0x0000000000a80947 */ /* 0x000fea0003800000 */
[-C--:B------:R-:W-:Y:S02]  /*1890*/  IABS R14, R10.reuse ;  /* 0x0000000a000e7213 */ /* 0x080fe40000000000 */
[C---:B-----5:R-:W-:Y:S02]  /*18a0*/  PRMT R23, R19.reuse, 0x9910, RZ ;  /* 0x0000991013177816 */ /* 0x060fe400000000ff */
[----:B------:R-:W0:Y:S01]  /*18b0*/  I2F.RP R12, R14 ;  /* 0x0000000e000c7306 */ /* 0x000e220000209400 */
[----:B------:R-:W-:Y:S02]  /*18c0*/  IABS R18, R10 ;  /* 0x0000000a00127213 */ /* 0x000fe40000000000 */
[----:B------:R-:W-:Y:S02]  /*18d0*/  IABS R16, R23 ;  /* 0x0000001700107213 */ /* 0x000fe40000000000 */
[----:B------:R-:W-:Y:S01]  /*18e0*/  LOP3.LUT R19, R19, R4, RZ, 0x3c, !PT ;  /* 0x0000000413137212 */ /* 0x000fe200078e3cff */
[----:B------:R-:W-:Y:S01]  /*18f0*/  IMAD.MOV R18, RZ, RZ, -R18 ;  /* 0x000000ffff127224 */ /* 0x000fe200078e0a12 */
[----:B------:R-:W-:Y:S01]  /*1900*/  ISETP.NE.AND P3, PT, R10, RZ, PT ;  /* 0x000000ff0a00720c */ /* 0x000fe20003f65270 */
        /* <DEDUP_REMOVED lines=9> */
[----:B------:R-:W-:Y:S01]  /*19a0*/  IMAD.HI.U32 R2, R12, R3, RZ ;  /* 0x000000030c027227 */ /* 0x000fe200078e00ff */
[----:B------:R-:W-:-:S03]  /*19b0*/  LOP3.LUT R12, R23, R10, RZ, 0x3c, !PT ;  /* 0x0000000a170c7212 */ /* 0x000fc600078e3cff */
[----:B------:R-:W-:Y:S01]  /*19c0*/  IMAD R3, R2, R16, R3 ;  /* 0x0000001002037224 */ /* 0x000fe200078e0203 */
[----:B------:R-:W-:Y:S02]  /*19d0*/  ISETP.GE.AND P2, PT, R12, RZ, PT ;  /* 0x000000ff0c00720c */ /* 0x000fe40003f46270 */
[----:B------:R-:W-:Y:S02]  /*19e0*/  PRMT R12, R19, 0x9910, RZ ;  /* 0x00009910130c7816 */ /* 0x000fe400000000ff */
[----:B------:R-:W-:Y:S02]  /*19f0*/  ISETP.GT.U32.AND P1, PT, R14, R3, PT ;  /* 0x000000030e00720c */ /* 0x000fe40003f24070 */
[----:B------:R-:W-:-:S11]  /*1a00*/  LOP3.LUT R16, RZ, R10, RZ, 0x33, !PT ;  /* 0x0000000aff107212 */ /* 0x000fd600078e33ff */
        /* <DEDUP_REMOVED lines=18> */
.L_x_26222:
[----:B------:R-:W-:Y:S05]  /*1b30*/  BSYNC B0 ;  /* 0x0000000000007941 */ /* 0x000fea0003800000 */
.L_x_26221:
[C---:B-----5:R-:W-:Y:S01]  /*1b40*/  VIADD R19, R7.reuse, 0x200 ;  /* 0x0000020007137836 */ /* 0x060fe20000000000 */
[----:B------:R-:W-:Y:S01]  /*1b50*/  BSSY B0, `(.L_x_26223) ;  /* 0x0000034000007945 */ /* 0x000fe20003800000 */
[C---:B------:R-:W-:Y:S02]  /*1b60*/  VIADD R3, R7.reuse, 0x180 ;  /* 0x0000018007037836 */ /* 0x040fe40000000000 */
[----:B------:R-:W-:Y:S01]  /*1b70*/  VIADD R23, R7, 0x280 ;  /* 0x0000028007177836 */ /* 0x000fe20000000000 */
[-C--:B------:R-:W-:Y:S01]  /*1b80*/  ISETP.GE.AND P0, PT, R19, R6.reuse, PT ;  /* 0x000000061300720c */ /* 0x080fe20003f06270 */
[----:B------:R-:W-:Y:S01]  /*1b90*/  VIADD R25, R7, 0x300 ;  /* 0x0000030007197836 */ /* 0x000fe20000000000 */
[-C--:B------:R-:W-:Y:S01]  /*1ba0*/  ISETP.GE.AND P3, PT, R3, R6.reuse, PT ;  /* 0x000000060300720c */ /* 0x080fe20003f66270 */
[----:B------:R-:W-:Y:S01]  /*1bb0*/  VIADD R19, R7, 0x380 ;  /* 0x0000038007137836 */ /* 0x000fe20000000000 */
[-C--:B------:R-:W-:Y:S02]  /*1bc0*/  ISETP.GE.AND P1, PT, R23, R6.reuse, PT ;  /* 0x000000061700720c */ /* 0x080fe40003f26270 */
[----:B------:R-:W-:Y:S01]  /*1bd0*/  ISETP.GE.AND P2, PT, R25, R6, PT ;  /* 0x000000061900720c */ /* 0x000fe20003f46270 */
[----:B------:R-:W-:-:S12]  /*1be0*/  @P4 BRA `(.L_x_26224) ;  /* 0x0000000000a84947 */ /* 0x000fd80003800000 */
[-C--:B------:R-:W-:Y:S02]  /*1bf0*/  IABS R14, R10.reuse ;  /* 0x0000000a000e7213 */ /* 0x080fe40000000000 */
[C---:B------:R-:W-:Y:S02]  /*1c00*/  PRMT R23, R13.reuse, 0x9910, RZ ;  /* 0x000099100d177816 */ /* 0x040fe400000000ff */
[----:B------:R-:W0:Y:S01]  /*1c10*/  I2F.RP R16, R14 ;  /* 0x0000000e00107306 */ /* 0x000e220000209400 */
        /* <DEDUP_REMOVED lines=39> */
.L_x_26224:
[----:B------:R-:W-:Y:S05]  /*1e90*/  BSYNC B0 ;  /* 0x0000000000007941 */ /* 0x000fea0003800000 */
.L_x_26223:
[----:B------:R-:W-:Y:S01]  /*1ea0*/  BSSY B0, `(.L_x_26225) ;  /* 0x000002d000007945 */ /* 0x000fe20003800000 */
[----:B------:R-:W-:-:S03]  /*1eb0*/  ISETP.GE.AND P4, PT, R19, R6, PT ;  /* 0x000000061300720c */ /* 0x000fc60003f86270 */
[----:B------:R-:W-:Y:S10]  /*1ec0*/  @P3 BRA `(.L_x_26226) ;  /* 0x0000000000a83947 */ /* 0x000ff40003800000 */
        /* <DEDUP_REMOVED lines=42> */
.L_x_26226:
[----:B------:R-:W-:Y:S05]  /*2170*/  BSYNC B0 ;  /* 0x0000000000007941 */ /* 0x000fea0003800000 */
.L_x_26225:
        /* <DEDUP_REMOVED lines=45> */
.L_x_26228:
[----:B------:R-:W-:Y:S05]  /*2450*/  BSYNC B0 ;  /* 0x0000000000007941 */ /* 0x000fea0003800000 */
.L_x_26227:
[----:B------:R-:W-:Y:S04]  /*2460*/  BSSY B0, `(.L_x_26229) ;  /* 0x000002c000007945 */ /* 0x000fe80003800000 */
[----:B------:R-:W-:Y:S05]  /*2470*/  @P1 BRA `(.L_x_26230) ;  /* 0x0000000000a81947 */ /* 0x000fea0003800000 */
        /* <DEDUP_REMOVED lines=42> */
.L_x_26230:
[----:B------:R-:W-:Y:S05]  /*2720*/  BSYNC B0 ;  /* 0x0000000000007941 */ /* 0x000fea0003800000 */
.L_x_26229:
        /* <DEDUP_REMOVED lines=44> */
.L_x_26232:
[----:B------:R-:W-:Y:S05]  /*29f0*/  BSYNC B0 ;  /* 0x0000000000007941 */ /* 0x000fea0003800000 */
.L_x_26231:
        /* <DEDUP_REMOVED lines=9> */
[----:B------:R-:W-:-:S02]  /*2a90*/  ISETP.NE.AND P4, PT, R10, RZ, PT ;  /* 0x000000ff0a00720c */ /* 0x000fc40003f85270 */
        /* <DEDUP_REMOVED lines=11> */
[-C--:B------:R-:W-:Y:S02]  /*2b50*/  LOP3.LUT R18, R19, R10.reuse, RZ, 0x3c, !PT ;  /* 0x0000000a13127212 */ /* 0x080fe400078e3cff */
[----:B------:R-:W-:Y:S01]  /*2b60*/  LOP3.LUT R10, RZ, R10, RZ, 0x33, !PT ;  /* 0x0000000aff0a7212 */ /* 0x000fe200078e33ff */
        /* <DEDUP_REMOVED lines=21> */
.L_x_26234:
[----:B------:R-:W-:Y:S05]  /*2cc0*/  BSYNC B0 ;  /* 0x0000000000007941 */ /* 0x000fea0003800000 */
.L_x_26233:
[----:B------:R-:W-:Y:S04]  /*2cd0*/  BSSY B0, `(.L_x_26235) ;  /* 0x0000033000007945 */ /* 0x000fe80003800000 */
[----:B------:R-:W-:Y:S04]  /*2ce0*/  BSSY B1, `(.L_x_26236) ;  /* 0x000002b000017945 */ /* 0x000fe80003800000 */
[----:B------:R-:W-:Y:S05]  /*2cf0*/  @P3 BRA `(.L_x_26237) ;  /* 0x0000000000303947 */ /* 0x000fea0003800000 */
[----:B------:R-:W0:Y:S01]  /*2d00*/  LDC.64 R16, c[0x0][0x218] ;  /* 0x00008600ff107b82 */ /* 0x000e220000000a00 */
        /* <DEDUP_REMOVED lines=11> */
.L_x_26237:
[----:B------:R-:W-:-:S13]  /*2dc0*/  ISETP.GE.AND P0, PT, R7, R6, PT ;  /* 0x000000060700720c */ /* 0x000fda0003f06270 */
[----:B------:R-:W-:Y:S05]  /*2dd0*/  @P0 BRA `(.L_x_26239) ;  /* 0x0000000000300947 */ /* 0x000fea0003800000 */
[----:B0-----:R-:W0:Y:S01]  /*2de0*/  LDC.64 R16, c[0x0][0x218] ;  /* 0x00008600ff107b82 */ /* 0x001e220000000a00 */
[----:B------:R-:W-:Y:S02]  /*2df0*/  IMAD.IADD R3, R0, 0x1, R7 ;  /* 0x0000000100037824 */ /* 0x000fe400078e0207 */
[----:B------:R-:W-:Y:S02]  /*2e00*/  VIADD R7, R7, 0x80 ;  /* 0x0000008007077836 */ /* 0x000fe40000000000 */
[----:B0-----:R-:W-:-:S05]  /*2e10*/  IMAD.WIDE.U32 R16, R3, 0x2, R16 ;  /* 0x0000000203107825 */ /* 0x001fca00078e0010 */
[----:B------:R0:W-:Y:S02]  /*2e20*/  STG.E.U16 desc[UR4][R16.64], R13 ;  /* 0x0000000d10007986 */ /* 0x0001e4000c101504 */
.L_x_26238:
[----:B------:R-:W-:-:S13]  /*2e30*/  ISETP.GE.AND P0, PT, R7, R6, PT ;  /* 0x000000060700720c */ /* 0x000fda0003f06270 */
[----:B------:R-:W-:Y:S05]  /*2e40*/  @P0 BRA `(.L_x_26240) ;  /* 0x0000000000300947 */ /* 0x000fea0003800000 */
[----:B0-----:R-:W0:Y:S01]  /*2e50*/  LDC.64 R12, c[0x0][0x218] ;  /* 0x00008600ff0c7b82 */ /* 0x001e220000000a00 */
[----:B------:R-:W-:Y:S02]  /*2e60*/  IMAD.IADD R3, R0, 0x1, R7 ;  /* 0x0000000100037824 */ /* 0x000fe400078e0207 */
[----:B------:R-:W-:Y:S02]  /*2e70*/  VIADD R7, R7, 0x80 ;  /* 0x0000008007077836 */ /* 0x000fe40000000000 */
[----:B0-----:R-:W-:-:S05]  /*2e80*/  IMAD.WIDE.U32 R12, R3, 0x2, R12 ;  /* 0x00000002030c7825 */ /* 0x001fca00078e000c */
[----:B------:R1:W-:Y:S02]  /*2e90*/  STG.E.U16 desc[UR4][R12.64], R9 ;  /* 0x000000090c007986 */ /* 0x0003e4000c101504 */
.L_x_26239:
[----:B------:R-:W-:-:S13]  /*2ea0*/  ISETP.GE.AND P0, PT, R7, R6, PT ;  /* 0x000000060700720c */ /* 0x000fda0003f06270 */
[----:B------:R-:W-:Y:S05]  /*2eb0*/  @P0 BRA `(.L_x_26241) ;  /* 0x0000000000340947 */ /* 0x000fea0003800000 */
[----:B-1----:R-:W1:Y:S01]  /*2ec0*/  LDC.64 R8, c[0x0][0x218] ;  /* 0x00008600ff087b82 */ /* 0x002e620000000a00 */
[----:B------:R-:W-:Y:S02]  /*2ed0*/  IMAD.IADD R3, R0, 0x1, R7 ;  /* 0x0000000100037824 */ /* 0x000fe400078e0207 */
[----:B------:R-:W-:Y:S02]  /*2ee0*/  VIADD R7, R7, 0x80 ;  /* 0x0000008007077836 */ /* 0x000fe40000000000 */
[----:B-1----:R-:W-:-:S05]  /*2ef0*/  IMAD.WIDE.U32 R8, R3, 0x2, R8 ;  /* 0x0000000203087825 */ /* 0x002fca00078e0008 */
[----:B------:R1:W-:Y:S02]  /*2f00*/  STG.E.U16 desc[UR4][R8.64], R5 ;  /* 0x0000000508007986 */ /* 0x0003e4000c101504 */
.L_x_26240:
[----:B------:R-:W-:-:S13]  /*2f10*/  ISETP.GE.AND P0, PT, R7, R6, PT ;  /* 0x000000060700720c */ /* 0x000fda0003f06270 */
[----:B------:R-:W-:Y:S05]  /*2f20*/  @P0 BREAK B1 ;  /* 0x0000000000010942 */ /* 0x000fea0003800000 */
[----:B------:R-:W-:Y:S05]  /*2f30*/  @P0 BRA `(.L_x_26242) ;  /* 0x0000000000300947 */ /* 0x000fea0003800000 */
[----:B-1----:R-:W1:Y:S01]  /*2f40*/  LDC.64 R4, c[0x0][0x218] ;  /* 0x00008600ff047b82 */ /* 0x002e620000000a00 */
[----:B------:R-:W-:Y:S02]  /*2f50*/  IMAD.IADD R3, R0, 0x1, R7 ;  /* 0x0000000100037824 */ /* 0x000fe400078e0207 */
[----:B------:R-:W-:Y:S02]  /*2f60*/  VIADD R7, R7, 0x80 ;  /* 0x0000008007077836 */ /* 0x000fe40000000000 */
[----:B-1----:R-:W-:-:S05]  /*2f70*/  IMAD.WIDE.U32 R4, R3, 0x2, R4 ;  /* 0x0000000203047825 */ /* 0x002fca00078e0004 */
[----:B------:R2:W-:Y:S02]  /*2f80*/  STG.E.U16 desc[UR4][R4.64], R11 ;  /* 0x0000000b04007986 */ /* 0x0005e4000c101504 */
.L_x_26241:
[----:B------:R-:W-:Y:S05]  /*2f90*/  BSYNC B1 ;  /* 0x0000000000017941 */ /* 0x000fea0003800000 */
.L_x_26236:
[----:B------:R-:W-:-:S13]  /*2fa0*/  ISETP.GE.AND P0, PT, R7, R6, PT ;  /* 0x000000060700720c */ /* 0x000fda0003f06270 */
[----:B--2---:R-:W2:Y:S01]  /*2fb0*/  @!P0 LDC.64 R4, c[0x0][0x218] ;  /* 0x00008600ff048b82 */ /* 0x004ea20000000a00 */
[----:B------:R-:W-:Y:S02]  /*2fc0*/  @!P0 IMAD.IADD R3, R0, 0x1, R7 ;  /* 0x0000000100038824 */ /* 0x000fe400078e0207 */
[----:B------:R-:W-:Y:S02]  /*2fd0*/  @!P0 VIADD R7, R7, 0x80 ;  /* 0x0000008007078836 */ /* 0x000fe40000000000 */
[----:B--2---:R-:W-:-:S05]  /*2fe0*/  @!P0 IMAD.WIDE.U32 R4, R3, 0x2, R4 ;  /* 0x0000000203048825 */ /* 0x004fca00078e0004 */
[----:B------:R2:W-:Y:S02]  /*2ff0*/  @!P0 STG.E.U16 desc[UR4][R4.64], R14 ;  /* 0x0000000e04008986 */ /* 0x0005e4000c101504 */
.L_x_26242:
[----:B------:R-:W-:Y:S05]  /*3000*/  BSYNC B0 ;  /* 0x0000000000007941 */ /* 0x000fea0003800000 */
.L_x_26235:
[----:B------:R-:W-:Y:S05]  /*3010*/  WARPSYNC.ALL ;  /* 0x0000000000007948 */ /* 0x000fea0003800000 */
[----:B------:R-:W-:-:S13]  /*3020*/  ISETP.GE.AND P0, PT, R7, R6, PT ;  /* 0x000000060700720c */ /* 0x000fda0003f06270 */
[----:B------:R-:W-:Y:S05]  /*3030*/  @P0 EXIT ;  /* 0x000000000000094d */ /* 0x000fea0003800000 */
[----:B-12---:R-:W1:Y:S01]  /*3040*/  LDC.64 R4, c[0x0][0x218] ;  /* 0x00008600ff047b82 */ /* 0x006e620000000a00 */
[----:B------:R-:W-:-:S04]  /*3050*/  IMAD.IADD R7, R0, 0x1, R7 ;  /* 0x0000000100077824 */ /* 0x000fc800078e0207 */
[----:B-1----:R-:W-:-:S05]  /*3060*/  IMAD.WIDE.U32 R4, R7, 0x2, R4 ;  /* 0x0000000207047825 */ /* 0x002fca00078e0004 */
[----:B------:R-:W-:Y:S01]  /*3070*/  STG.E.U16 desc[UR4][R4.64], R2 ;  /* 0x0000000204007986 */ /* 0x000fe2000c101504 */
[----:B------:R-:W-:Y:S05]  /*3080*/  EXIT ;  /* 0x000000000000794d */ /* 0x000fea0003800000 */
.L_x_26243:
        /* <DEDUP_REMOVED lines=15> */
.L_x_37885:


//--------------------- .text._ZN2at6native29vectorized_elementwise_kernelILi4ENS0_13BUnaryFunctorIsssZZZNS0_15binary_internal21div_floor_kernel_cudaERNS_18TensorIteratorBaseEENKUlvE_clEvENKUlvE3_clEvEUlssE_EESt5arrayIPcLm2EEEEviT0_T1_ --------------------------
	.section	.text._ZN2at6native29vectorized_elementwise_kernelILi4ENS0_13BUnaryFunctorIsssZZZNS0_15binary_internal21div_floor_kernel_cudaERNS_18TensorIteratorBaseEENKUlvE_clEvENKUlvE3_clEvEUlssE_EESt5arrayIPcLm2EEEEviT0_T1_,"ax",@progbits
	.align	128
        .global         _ZN2at6native29vectorized_elementwise_kernelILi4ENS0_13BUnaryFunctorIsssZZZNS0_15binary_internal21div_floor_kernel_cudaERNS_18TensorIteratorBaseEENKUlvE_clEvENKUlvE3_clEvEUlssE_EESt5arrayIPcLm2EEEEviT0_T1_
        .type           _ZN2at6native29vectorized_elementwise_kernelILi4ENS0_13BUnaryFunctorIsssZZZNS0_15binary_internal21div_floor_kernel_cudaERNS_18TensorIteratorBaseEENKUlvE_clEvENKUlvE3_clEvEUlssE_EESt5arrayIPcLm2EEEEviT0_T1_,@function
        .size           _ZN2at6native29vectorized_elementwise_kernelILi4ENS0_13BUnaryFunctorIsssZZZNS0_15binary_internal21div_floor_kernel_cudaERNS_18TensorIteratorBaseEENKUlvE_clEvENKUlvE3_clEvEUlssE_EESt5arrayIPcLm2EEEEviT0_T1_,(.L_x_37886 - _ZN2at6native29vectorized_elementwise_kernelILi4ENS0_13BUnaryFunctorIsssZZZNS0_15binary_internal21div_floor_kernel_cudaERNS_18TensorIteratorBaseEENKUlvE_clEvENKUlvE3_clEvEUlssE_EESt5arrayIPcLm2EEEEviT0_T1_)
        .other          _ZN2at6native29vectorized_elementwise_kernelILi4ENS0_13BUnaryFunctorIsssZZZNS0_15binary_internal21div_floor_kernel_cudaERNS_18TensorIteratorBaseEENKUlvE_clEvENKUlvE3_clEvEUlssE_EESt5arrayIPcLm2EEEEviT0_T1_,@"STO_CUDA_ENTRY STV_DEFAULT"
_ZN2at6native29vectorized_elementwise_kernelILi4ENS0_13BUnaryFunctorIsssZZZNS0_15binary_internal21div_floor_kernel_cudaERNS_18TensorIteratorBaseEENKUlvE_clEvENKUlvE3_clEvEUlssE_EESt5arrayIPcLm2EEEEviT0_T1_:
.text._ZN2at6native29vectorized_elementwise_kernelILi4ENS0_13BUnaryFunctorIsssZZZNS0_15binary_internal21div_floor_kernel_cudaERNS_18TensorIteratorBaseEENKUlvE_clEvENKUlvE3_clEvEUlssE_EESt5arrayIPcLm2EEEEviT0_T1_:
        /* <DEDUP_REMOVED lines=13> */
[----:B------:R-:W2:Y:S01]  /*00d0*/  LDG.E.64 R10, desc[UR4][R14.64] ;  /* 0x000000040e0a7981 */ /* 0x000ea2000c1e1b00 */
[----:B-1----:R-:W-:-:S03]  /*00e0*/  PRMT R9, R4, 0x9910, RZ ;  /* 0x0000991004097816 */ /* 0x002fc600000000ff */
[----:B------:R0:W5:Y:S01]  /*00f0*/  LDG.E.64 R2, desc[UR4][R14.64+0x400] ;  /* 0x000400040e027981 */ /* 0x000162000c1e1b00 */
[----:B------:R-:W-:Y:S01]  /*0100*/  IABS R7, R9 ;  /* 0x0000000900077213 */ /* 0x000fe20000000000 */
[----:B------:R-:W-:Y:S03]  /*0110*/  BSSY B0, `(.L_x_26245) ;  /* 0x000003b000007945 */ /* 0x000fe60003800000 */
[----:B------:R-:W1:Y:S08]  /*0120*/  I2F.RP R5, R7 ;  /* 0x0000000700057306 */ /* 0x000e700000209400 */
[----:B-1----:R-:W1:Y:S02]  /*0130*/  MUFU.RCP R5, R5 ;  /* 0x0000000500057308 */ /* 0x002e640000001000 */
[----:B-1----:R-:W-:-:S06]  /*0140*/  VIADD R12, R5, 0xffffffe ;  /* 0x0ffffffe050c7836 */ /* 0x002fcc0000000000 */
[----:B------:R1:W3:Y:S02]  /*0150*/  F2I.FTZ.U32.TRUNC.NTZ R13, R12 ;  /* 0x0000000c000d7305 */ /* 0x0002e4000021f000 */
[----:B-1----:R-:W-:Y:S02]  /*0160*/  IMAD.MOV.U32 R12, RZ, RZ, RZ ;  /* 0x000000ffff0c7224 */ /* 0x002fe400078e00ff */
[----:B---3--:R-:W-:-:S04]  /*0170*/  IMAD.MOV R6, RZ, RZ, -R13 ;  /* 0x000000ffff067224 */ /* 0x008fc800078e0a0d */
[----:B0-----:R-:W-:Y:S01]  /*0180*/  IMAD R15, R6, R7, RZ ;  /* 0x00000007060f7224 */ /* 0x001fe200078e02ff */
[----:B------:R-:W-:-:S03]  /*0190*/  IABS R6, R9 ;  /* 0x0000000900067213 */ /* 0x000fc60000000000 */
[----:B------:R-:W-:-:S04]  /*01a0*/  IMAD.HI.U32 R15, R13, R15, R12 ;  /* 0x0000000f0d0f7227 */ /* 0x000fc800078e000c */
[----:B------:R-:W-:Y:S01]  /*01b0*/  IMAD.MOV R13, RZ, RZ, -R6 ;  /* 0x000000ffff0d7224 */ /* 0x000fe200078e0a06 */
[C---:B--2---:R-:W-:Y:S02]  /*01c0*/  PRMT R16, R10.reuse, 0x9910, RZ ;  /* 0x000099100a107816 */ /* 0x044fe400000000ff */
[C---:B------:R-:W-:Y:S02]  /*01d0*/  PRMT R26, R10.reuse, 0xbb32, RZ ;  /* 0x0000bb320a1a7816 */ /* 0x040fe400000000ff */
[----:B------:R-:W-:Y:S02]  /*01e0*/  IABS R24, R16 ;  /* 0x0000001000187213 */ /* 0x000fe40000000000 */
[----:B------:R-:W-:Y:S02]  /*01f0*/  LOP3.LUT R5, R10, R4, RZ, 0x3c, !PT ;  /* 0x000000040a057212 */ /* 0x000fe400078e3cff */
[----:B------:R-:W-:Y:S01]  /*0200*/  IABS R22, R26 ;  /* 0x0000001a00167213 */ /* 0x000fe20000000000 */
[----:B------:R-:W-:Y:S01]  /*0210*/  IMAD.HI.U32 R6, R15, R24, RZ ;  /* 0x000000180f067227 */ /* 0x000fe200078e00ff */
[----:B------:R-:W-:-:S02]  /*0220*/  PRMT R5, R5, 0x9910, RZ ;  /* 0x0000991005057816 */ /* 0x000fc400000000ff */
[----:B------:R-:W-:Y:S01]  /*0230*/  LOP3.LUT R12, R16, R9, RZ, 0x3c, !PT ;  /* 0x00000009100c7212 */ /* 0x000fe200078e3cff */
[-C--:B------:R-:W-:Y:S01]  /*0240*/  IMAD R24, R6, R13.reuse, R24 ;  /* 0x0000000d06187224 */ /* 0x080fe200078e0218 */
[----:B------:R-:W-:Y:S01]  /*0250*/  ISETP.GT.AND P5, PT, R5, -0x1, PT ;  /* 0xffffffff0500780c */ /* 0x000fe20003fa4270 */
[----:B------:R-:W-:Y:S01]  /*0260*/  IMAD.HI.U32 R14, R15, R22, RZ ;  /* 0x000000160f0e7227 */ /* 0x000fe200078e00ff */
[----:B------:R-:W-:Y:S02]  /*0270*/  PRMT R20, R11, 0x9910, RZ ;  /* 0x000099100b147816 */ /* 0x000fe400000000ff */
[----:B------:R-:W-:Y:S01]  /*0280*/  ISETP.GT.U32.AND P1, PT, R7, R24, PT ;  /* 0x000000180700720c */ /* 0x000fe20003f24070 */
[----:B------:R-:W-:Y:S01]  /*0290*/  IMAD R22, R14, R13, R22 ;  /* 0x0000000d0e167224 */ /* 0x000fe200078e0216 */
[----:B------:R-:W-:Y:S02]  /*02a0*/  ISETP.GE.AND P3, PT, R12, RZ, PT ;  /* 0x000000ff0c00720c */ /* 0x000fe40003f66270 */
[----:B------:R-:W-:-:S02]  /*02b0*/  LOP3.LUT R5, R11, R4, RZ, 0x3c, !PT ;  /* 0x000000040b057212 */ /* 0x000fc400078e3cff */
[----:B------:R-:W-:Y:S02]  /*02c0*/  IABS R12, R20 ;  /* 0x00000014000c7213 */ /* 0x000fe40000000000 */
[----:B------:R-:W-:Y:S02]  /*02d0*/  PRMT R5, R5, 0x9910, RZ ;  /* 0x0000991005057816 */ /* 0x000fe400000000ff */
[----:B------:R-:W-:Y:S01]  /*02e0*/  ISETP.GT.U32.AND P4, PT, R7, R22, PT ;  /* 0x000000160700720c */ /* 0x000fe20003f84070 */
[----:B------:R-:W-:Y:S01]  /*02f0*/  IMAD.HI.U32 R28, R15, R12, RZ ;  /* 0x0000000c0f1c7227 */ /* 0x000fe200078e00ff */
[----:B------:R-:W-:Y:S02]  /*0300*/  LOP3.LUT R17, R26, R9, RZ, 0x3c, !PT ;  /* 0x000000091a117212 */ /* 0x000fe400078e3cff */
[----:B------:R-:W-:Y:S01]  /*0310*/  PRMT R18, R11, 0xbb32, RZ ;  /* 0x0000bb320b127816 */ /* 0x000fe200000000ff */
[----:B------:R-:W-:Y:S01]  /*0320*/  @!P1 IMAD.IADD R24, R24, 0x1, -R7 ;  /* 0x0000000118189824 */ /* 0x000fe200078e0a07 */
[----:B------:R-:W-:Y:S01]  /*0330*/  ISETP.GE.AND P2, PT, R17, RZ, PT ;  /* 0x000000ff1100720c */ /* 0x000fe20003f46270 */
[----:B------:R-:W-:Y:S01]  /*0340*/  @!P1 VIADD R6, R6, 0x1 ;  /* 0x0000000106069836 */ /* 0x000fe20000000000 */
[----:B------:R-:W-:Y:S01]  /*0350*/  ISETP.GT.AND P1, PT, R5, -0x1, PT ;  /* 0xffffffff0500780c */ /* 0x000fe20003f24270 */
[----:B------:R-:W-:Y:S01]  /*0360*/  IMAD R12, R28, R13, R12 ;  /* 0x0000000d1c0c7224 */ /* 0x000fe200078e020c */
[----:B------:R-:W-:-:S02]  /*0370*/  ISETP.GE.U32.AND P0, PT, R24, R7, PT ;  /* 0x000000071800720c */ /* 0x000fc40003f06070 */
[----:B------:R-:W-:Y:S01]  /*0380*/  IABS R17, R18 ;  /* 0x0000001200117213 */ /* 0x000fe20000000000 */
[----:B------:R-:W-:Y:S01]  /*0390*/  @!P4 IMAD.IADD R22, R22, 0x1, -R7 ;  /* 0x000000011616c824 */ /* 0x000fe200078e0a07 */
[----:B------:R-:W-:-:S09]  /*03a0*/  ISETP.GT.U32.AND P6, PT, R7, R12, PT ;  /* 0x0000000c0700720c */ /* 0x000fd20003fc4070 */
[----:B------:R-:W-:Y:S01]  /*03b0*/  @P0 VIADD R6, R6, 0x1 ;  /* 0x0000000106060836 */ /* 0x000fe20000000000 */
[----:B------:R-:W-:-:S03]  /*03c0*/  ISETP.NE.AND P0, PT, R9, RZ, PT ;  /* 0x000000ff0900720c */ /* 0x000fc60003f05270 */
[----:B------:R-:W-:Y:S01]  /*03d0*/  IMAD.MOV.U32 R5, RZ, RZ, R6 ;  /* 0x000000ffff057224 */ /* 0x000fe200078e0006 */
[----:B------:R-:W-:-:S03]  /*03e0*/  LOP3.LUT R6, RZ, R9, RZ, 0x33, !PT ;  /* 0x00000009ff067212 */ /* 0x000fc600078e33ff */
[----:B------:R-:W-:-:S05]  /*03f0*/  @!P3 IMAD.MOV R5, RZ, RZ, -R5 ;  /* 0x000000ffff05b224 */ /* 0x000fca00078e0a05 */
[----:B------:R-:W-:Y:S01]  /*0400*/  SEL R5, R6, R5, !P0 ;  /* 0x0000000506057207 */ /* 0x000fe20004000000 */
[----:B------:R-:W-:Y:S06]  /*0410*/  @P5 BRA `(.L_x_26246) ;  /* 0x0000000000285947 */ /* 0x000fec0003800000 */
[----:B------:R-:W-:Y:S01]  /*0420*/  ISETP.GE.AND P5, PT, R16, RZ, PT ;  /* 0x000000ff1000720c */ /* 0x000fe20003fa6270 */
[----:B------:R-:W-:Y:S01]  /*0430*/  IMAD.IADD R19, R24, 0x1, -R7 ;  /* 0x0000000118137824 */ /* 0x000fe200078e0a07 */
        /* <DEDUP_REMOVED lines=8> */
.L_x_26246:
[----:B------:R-:W-:Y:S05]  /*04c0*/  BSYNC B0 ;  /* 0x0000000000007941 */ /* 0x000fea0003800000 */
.L_x_26245:
[----:B------:R-:W-:Y:S01]  /*04d0*/  IMAD.HI.U32 R19, R15, R17, RZ ;  /* 0x000000110f137227 */ /* 0x000fe200078e00ff */
[----:B------:R-:W-:Y:S01]  /*04e0*/  ISETP.GE.U32.AND P5, PT, R22, R7, PT ;  /* 0x000000071600720c */ /* 0x000fe20003fa6070 */
[----:B------:R-:W-:Y:S01]  /*04f0*/  BSSY B0, `(.L_x_26247) ;  /* 0x000002e000007945 */ /* 0x000fe20003800000 */
[----:B------:R-:W-:Y:S01]  /*0500*/  PRMT R11, R10, 0x7632, R11 ;  /* 0x000076320a0b7816 */ /* 0x000fe2000000000b */
[----:B------:R-:W-:Y:S01]  /*0510*/  IMAD R17, R19, R13, R17 ;  /* 0x0000000d13117224 */ /* 0x000fe200078e0211 */
[----:B------:R-:W-:Y:S01]  /*0520*/  LOP3.LUT R23, R20, R9, RZ, 0x3c, !PT ;  /* 0x0000000914177212 */ /* 0x000fe200078e3cff */
[----:B------:R-:W-:Y:S01]  /*0530*/  @!P6 IMAD.IADD R12, R12, 0x1, -R7 ;  /* 0x000000010c0ce824 */ /* 0x000fe200078e0a07 */
[----:B------:R-:W-:Y:S01]  /*0540*/  PRMT R21, R11, 0x7632, R21 ;  /* 0x000076320b157816 */ /* 0x000fe20000000015 */
[----:B------:R-:W-:Y:S01]  /*0550*/  @!P4 VIADD R14, R14, 0x1 ;  /* 0x000000010e0ec836 */ /* 0x000fe20000000000 */
[----:B------:R-:W-:Y:S01]  /*0560*/  ISETP.GT.U32.AND P3, PT, R7, R17, PT ;  /* 0x000000110700720c */ /* 0x000fe20003f64070 */
[----:B------:R-:W-:Y:S01]  /*0570*/  @!P6 VIADD R28, R28, 0x1 ;  /* 0x000000011c1ce836 */ /* 0x000fe20000000000 */
[----:B------:R-:W-:-:S02]  /*0580*/  ISETP.GE.U32.AND P4, PT, R12, R7, PT ;  /* 0x000000070c00720c */ /* 0x000fc40003f86070 */
[-C--:B------:R-:W-:Y:S01]  /*0590*/  LOP3.LUT R10, R11, R4.reuse, RZ, 0x3c, !PT ;  /* 0x000000040b0a7212 */ /* 0x080fe200078e3cff */
[----:B------:R-:W-:Y:S01]  /*05a0*/  @P5 VIADD R14, R14, 0x1 ;  /* 0x000000010e0e5836 */ /* 0x000fe20000000000 */
[----:B------:R-:W-:Y:S02]  /*05b0*/  LOP3.LUT R11, R21, R4, RZ, 0x3c, !PT ;  /* 0x00000004150b7212 */ /* 0x000fe400078e3cff */
[----:B------:R-:W-:Y:S02]  /*05c0*/  PRMT R10, R10, 0x9910, RZ ;  /* 0x000099100a0a7816 */ /* 0x000fe400000000ff */
[----:B-----5:R-:W-:Y:S02]  /*05d0*/  PRMT R16, R2, 0x9910, RZ ;  /* 0x0000991002107816 */ /* 0x020fe400000000ff */
[----:B------:R-:W-:Y:S01]  /*05e0*/  ISETP.GE.AND P5, PT, R23, RZ, PT ;  /* 0x000000ff1700720c */ /* 0x000fe20003fa6270 */
[----:B------:R-:W-:Y:S01]  /*05f0*/  @!P3 IMAD.IADD R17, R17, 0x1, -R7 ;  /* 0x000000011111b824 */ /* 0x000fe200078e0a07 */
[----:B------:R-:W-:Y:S01]  /*0600*/  PRMT R11, R11, 0x9910, RZ ;  /* 0x000099100b0b7816 */ /* 0x000fe200000000ff */
[----:B------:R-:W-:Y:S01]  /*0610*/  @P4 VIADD R28, R28, 0x1 ;  /* 0x000000011c1c4836 */ /* 0x000fe20000000000 */
[----:B------:R-:W-:Y:S01]  /*0620*/  ISETP.GT.AND P6, PT, R10, -0x1, PT ;  /* 0xffffffff0a00780c */ /* 0x000fe20003fc4270 */
[----:B------:R-:W-:Y:S01]  /*0630*/  @!P3 VIADD R19, R19, 0x1 ;  /* 0x000000011313b836 */ /* 0x000fe20000000000 */
[----:B------:R-:W-:Y:S01]  /*0640*/  IABS R21, R16 ;  /* 0x0000001000157213 */ /* 0x000fe20000000000 */
[----:B------:R-:W-:Y:S01]  /*0650*/  IMAD.MOV.U32 R10, RZ, RZ, R11 ;  /* 0x000000ffff0a7224 */ /* 0x000fe200078e000b */
[----:B------:R-:W-:Y:S01]  /*0660*/  ISETP.GE.U32.AND P4, PT, R17, R7, PT ;  /* 0x000000071100720c */ /* 0x000fe20003f86070 */
[----:B------:R-:W-:Y:S01]  /*0670*/  IMAD.MOV.U32 R11, RZ, RZ, R14 ;  /* 0x000000ffff0b7224 */ /* 0x000fe200078e000e */
[----:B------:R-:W-:Y:S01]  /*0680*/  LOP3.LUT R23, R18, R9, RZ, 0x3c, !PT ;  /* 0x0000000912177212 */ /* 0x000fe200078e3cff */
[----:B------:R-:W-:-:S04]  /*0690*/  IMAD.HI.U32 R24, R15, R21, RZ ;  /* 0x000000150f187227 */ /* 0x000fc800078e00ff */
[----:B------:R-:W-:Y:S02]  /*06a0*/  IMAD R14, R24, R13, R21 ;  /* 0x0000000d180e7224 */ /* 0x000fe400078e0215 */
[----:B------:R-:W-:Y:S01]  /*06b0*/  @!P2 IMAD.MOV R11, RZ, RZ, -R11 ;  /* 0x000000ffff0ba224 */ /* 0x000fe200078e0a0b */
[----:B------:R-:W-:Y:S01]  /*06c0*/  ISETP.GE.AND P2, PT, R23, RZ, PT ;  /* 0x000000ff1700720c */ /* 0x000fe20003f46270 */
[----:B------:R-:W-:Y:S01]  /*06d0*/  @!P5 IMAD.MOV R28, RZ, RZ, -R28 ;  /* 0x000000ffff1cd224 */ /* 0x000fe200078e0a1c */
[----:B------:R-:W-:Y:S01]  /*06e0*/  ISETP.GT.AND P5, PT, R10, -0x1, PT ;  /* 0xffffffff0a00780c */ /* 0x000fe20003fa4270 */
[----:B------:R-:W-:Y:S01]  /*06f0*/  @P4 VIADD R19, R19, 0x1 ;  /* 0x0000000113134836 */ /* 0x000fe20000000000 */
[----:B------:R-:W-:Y:S02]  /*0700*/  ISETP.GT.U32.AND P3, PT, R7, R14, PT ;  /* 0x0000000e0700720c */ /* 0x000fe40003f64070 */
[----:B------:R-:W-:Y:S01]  /*0710*/  SEL R10, R6, R11, !P0 ;  /* 0x0000000b060a7207 */ /* 0x000fe20004000000 */
[----:B------:R-:W-:Y:S10]  /*0720*/  @P6 BRA `(.L_x_26248) ;  /* 0x0000000000286947 */ /* 0x000ff40003800000 */
        /* <DEDUP_REMOVED lines=10> */
.L_x_26248:
[----:B------:R-:W-:Y:S05]  /*07d0*/  BSYNC B0 ;  /* 0x0000000000007941 */ /* 0x000fea0003800000 */
.L_x_26247:
[----:B------:R-:W-:Y:S01]  /*07e0*/  BSSY B0, `(.L_x_26249) ;  /* 0x000000d000007945 */ /* 0x000fe20003800000 */
[----:B------:R-:W-:-:S03]  /*07f0*/  SEL R11, R6, R28, !P0 ;  /* 0x0000001c060b7207 */ /* 0x000fc60004000000 */
[----:B------:R-:W-:Y:S05]  /*0800*/  @P1 BRA `(.L_x_26250) ;  /* 0x0000000000281947 */ /* 0x000fea0003800000 */
        /* <DEDUP_REMOVED lines=10> */
.L_x_26250:
[----:B------:R-:W-:Y:S05]  /*08b0*/  BSYNC B0 ;  /* 0x0000000000007941 */ /* 0x000fea0003800000 */
.L_x_26249:
[C---:B------:R-:W-:Y:S01]  /*08c0*/  LOP3.LUT R12, R2.reuse, R4, RZ, 0x3c, !PT ;  /* 0x00000004020c7212 */ /* 0x040fe200078e3cff */
[----:B------:R-:W-:Y:S01]  /*08d0*/  @!P2 IMAD.MOV R19, RZ, RZ, -R19 ;  /* 0x000000ffff13a224 */ /* 0x000fe200078e0a13 */
[----:B------:R-:W-:Y:S01]  /*08e0*/  BSSY B0, `(.L_x_26251) ;  /* 0x0000010000007945 */ /* 0x000fe20003800000 */
[----:B------:R-:W-:Y:S02]  /*08f0*/  PRMT R28, R2, 0xbb32, RZ ;  /* 0x0000bb32021c7816 */ /* 0x000fe400000000ff */
[----:B------:R-:W-:Y:S02]  /*0900*/  PRMT R20, R12, 0x9910, RZ ;  /* 0x000099100c147816 */ /* 0x000fe400000000ff */
[----:B------:R-:W-:Y:S02]  /*0910*/  PRMT R21, R3, 0x9910, RZ ;  /* 0x0000991003157816 */ /* 0x000fe400000000ff */
        /* <DEDUP_REMOVED lines=12> */
.L_x_26252:
[----:B------:R-:W-:Y:S05]  /*09e0*/  BSYNC B0 ;  /* 0x0000000000007941 */ /* 0x000fea0003800000 */
.L_x_26251:
[----:B------:R-:W-:Y:S01]  /*09f0*/  @!P3 IMAD.IADD R14, R14, 0x1, -R7 ;  /* 0x000000010e0eb824 */ /* 0x000fe200078e0a07 */
[----:B------:R-:W-:Y:S01]  /*0a00*/  LOP3.LUT R19, R16, R9, RZ, 0x3c, !PT ;  /* 0x0000000910137212 */ /* 0x000fe200078e3cff */
[----:B------:R-:W-:Y:S01]  /*0a10*/  IMAD.MOV.U32 R17, RZ, RZ, R20 ;  /* 0x000000ffff117224 */ /* 0x000fe200078e0014 */
[----:B------:R-:W-:Y:S01]  /*0a20*/  IABS R26, R28 ;  /* 0x0000001c001a7213 */ /* 0x000fe20000000000 */
[----:B------:R-:W-:Y:S01]  /*0a30*/  IMAD.MOV.U32 R18, RZ, RZ, R21 ;  /* 0x000000ffff127224 */ /* 0x000fe200078e0015 */
[----:B------:R-:W-:Y:S01]  /*0a40*/  ISETP.GE.U32.AND P1, PT, R14, R7, PT ;  /* 0x000000070e00720c */ /* 0x000fe20003f26070 */
[----:B------:R-:W-:Y:S01]  /*0a50*/  @!P3 VIADD R24, R24, 0x1 ;  /* 0x000000011818b836 */ /* 0x000fe20000000000 */
[----:B------:R-:W-:Y:S01]  /*0a60*/  ISETP.GE.AND P2, PT, R19, RZ, PT ;  /* 0x000000ff1300720c */ /* 0x000fe20003f46270 */
[----:B------:R-:W-:Y:S01]  /*0a70*/  IMAD.HI.U32 R19, R15, R26, RZ ;  /* 0x0000001a0f137227 */ /* 0x000fe200078e00ff */
[----:B------:R-:W-:Y:S01]  /*0a80*/  ISETP.GT.AND P4, PT, R17, -0x1, PT ;  /* 0xffffffff1100780c */ /* 0x000fe20003f84270 */
[----:B------:R-:W-:Y:S01]  /*0a90*/  BSSY B0, `(.L_x_26253) ;  /* 0x000001a000007945 */ /* 0x000fe20003800000 */
[----:B------:R-:W-:Y:S01]  /*0aa0*/  IABS R22, R18 ;  /* 0x0000001200167213 */ /* 0x000fe20000000000 */
[----:B------:R-:W-:Y:S01]  /*0ab0*/  IMAD R26, R19, R13, R26 ;  /* 0x0000000d131a7224 */ /* 0x000fe200078e021a */
[----:B------:R-:W-:-:S03]  /*0ac0*/  PRMT R20, R3, 0xbb32, RZ ;  /* 0x0000bb3203147816 */ /* 0x000fc600000000ff */
[----:B------:R-:W-:Y:S01]  /*0ad0*/  IMAD.HI.U32 R17, R15, R22, RZ ;  /* 0x000000160f117227 */ /* 0x000fe200078e00ff */
[----:B------:R-:W-:-:S03]  /*0ae0*/  IABS R23, R20 ;  /* 0x0000001400177213 */ /* 0x000fc60000000000 */
[----:B------:R-:W-:Y:S01]  /*0af0*/  @P1 VIADD R24, R24, 0x1 ;  /* 0x0000000118181836 */ /* 0x000fe20000000000 */
[----:B------:R-:W-:Y:S01]  /*0b00*/  ISETP.GT.U32.AND P1, PT, R7, R26, PT ;  /* 0x0000001a0700720c */ /* 0x000fe20003f24070 */
[----:B------:R-:W-:Y:S02]  /*0b10*/  IMAD R22, R17, R13, R22 ;  /* 0x0000000d11167224 */ /* 0x000fe400078e0216 */
[----:B------:R-:W-:Y:S02]  /*0b20*/  IMAD.MOV.U32 R21, RZ, RZ, R24 ;  /* 0x000000ffff157224 */ /* 0x000fe400078e0018 */
[----:B------:R-:W-:Y:S01]  /*0b30*/  IMAD.HI.U32 R15, R15, R23, RZ ;  /* 0x000000170f0f7227 */ /* 0x000fe200078e00ff */
[----:B------:R-:W-:-:S03]  /*0b40*/  ISETP.GT.U32.AND P6, PT, R7, R22, PT ;  /* 0x000000160700720c */ /* 0x000fc60003fc4070 */
[----:B------:R-:W-:Y:S02]  /*0b50*/  @!P2 IMAD.MOV R21, RZ, RZ, -R21 ;  /* 0x000000ffff15a224 */ /* 0x000fe400078e0a15 */
[----:B------:R-:W-:-:S03]  /*0b60*/  IMAD R24, R15, R13, R23 ;  /* 0x0000000d0f187224 */ /* 0x000fc600078e0217 */
[----:B------:R-:W-:Y:S01]  /*0b70*/  SEL R13, R6, R21, !P0 ;  /* 0x00000015060d7207 */ /* 0x000fe20004000000 */
[----:B------:R-:W-:Y:S06]  /*0b80*/  @P4 BRA `(.L_x_26254) ;  /* 0x0000000000284947 */ /* 0x000fec0003800000 */
        /* <DEDUP_REMOVED lines=10> */
.L_x_26254:
[----:B------:R-:W-:Y:S05]  /*0c30*/  BSYNC B0 ;  /* 0x0000000000007941 */ /* 0x000fea0003800000 */
.L_x_26253:
[----:B------:R-:W-:Y:S01]  /*0c40*/  @!P1 IMAD.IADD R26, R26, 0x1, -R7 ;  /* 0x000000011a1a9824 */ /* 0x000fe200078e0a07 */
[----:B------:R-:W-:Y:S01]  /*0c50*/  PRMT R21, R2, 0x7632, R21 ;  /* 0x0000763202157816 */ /* 0x000fe20000000015 */
[----:B------:R-:W-:Y:S01]  /*0c60*/  @!P1 VIADD R19, R19, 0x1 ;  /* 0x0000000113139836 */ /* 0x000fe20000000000 */
[----:B------:R-:W-:Y:S01]  /*0c70*/  LOP3.LUT R16, R28, R9, RZ, 0x3c, !PT ;  /* 0x000000091c107212 */ /* 0x000fe200078e3cff */
[----:B------:R-:W-:Y:S01]  /*0c80*/  @!P6 IMAD.IADD R22, R22, 0x1, -R7 ;  /* 0x000000011616e824 */ /* 0x000fe200078e0a07 */
[----:B------:R-:W-:Y:S01]  /*0c90*/  ISETP.GE.U32.AND P3, PT, R26, R7, PT ;  /* 0x000000071a00720c */ /* 0x000fe20003f66070 */
[----:B------:R-:W-:Y:S01]  /*0ca0*/  @!P6 VIADD R17, R17, 0x1 ;  /* 0x000000011111e836 */ /* 0x000fe20000000000 */
[C---:B------:R-:W-:Y:S01]  /*0cb0*/  LOP3.LUT R2, R3.reuse, R4, RZ, 0x3c, !PT ;  /* 0x0000000403027212 */ /* 0x040fe200078e3cff */
[----:B------:R-:W-:Y:S01]  /*0cc0*/  BSSY B0, `(.L_x_26255) ;  /* 0x0000028000007945 */ /* 0x000fe20003800000 */
[----:B------:R-:W-:Y:S02]  /*0cd0*/  PRMT R3, R3, 0x7632, R3 ;  /* 0x0000763203037816 */ /* 0x000fe40000000003 */
[----:B------:R-:W-:-:S02]  /*0ce0*/  ISETP.GT.U32.AND P2, PT, R7, R24, PT ;  /* 0x000000180700720c */ /* 0x000fc40003f44070 */
[-C--:B------:R-:W-:Y:S02]  /*0cf0*/  LOP3.LUT R14, R21, R4.reuse, RZ, 0x3c, !PT ;  /* 0x00000004150e7212 */ /* 0x080fe400078e3cff */
[----:B------:R-:W-:Y:S02]  /*0d00*/  ISETP.GE.AND P4, PT, R16, RZ, PT ;  /* 0x000000ff1000720c */ /* 0x000fe40003f86270 */
[----:B------:R-:W-:Y:S01]  /*0d10*/  LOP3.LUT R4, R3, R4, RZ, 0x3c, !PT ;  /* 0x0000000403047212 */ /* 0x000fe200078e3cff */
[----:B------:R-:W-:Y:S01]  /*0d20*/  @P3 VIADD R19, R19, 0x1 ;  /* 0x0000000113133836 */ /* 0x000fe20000000000 */
[----:B------:R-:W-:Y:S02]  /*0d30*/  PRMT R2, R2, 0x9910, RZ ;  /* 0x0000991002027816 */ /* 0x000fe400000000ff */
[----:B------:R-:W-:Y:S02]  /*0d40*/  LOP3.LUT R3, R18, R9, RZ, 0x3c, !PT ;  /* 0x0000000912037212 */ /* 0x000fe400078e3cff */
[----:B------:R-:W-:Y:S01]  /*0d50*/  PRMT R14, R14, 0x9910, RZ ;  /* 0x000099100e0e7816 */ /* 0x000fe200000000ff */
[----:B------:R-:W-:Y:S01]  /*0d60*/  @!P2 IMAD.IADD R24, R24, 0x1, -R7 ;  /* 0x000000011818a824 */ /* 0x000fe200078e0a07 */
[----:B------:R-:W-:Y:S01]  /*0d70*/  ISETP.GT.AND P1, PT, R2, -0x1, PT ;  /* 0xffffffff0200780c */ /* 0x000fe20003f24270 */
[----:B------:R-:W-:Y:S01]  /*0d80*/  @!P2 VIADD R15, R15, 0x1 ;  /* 0x000000010f0fa836 */ /* 0x000fe20000000000 */
[----:B------:R-:W-:Y:S01]  /*0d90*/  ISETP.GE.AND P3, PT, R3, RZ, PT ;  /* 0x000000ff0300720c */ /* 0x000fe20003f66270 */
[----:B------:R-:W-:Y:S01]  /*0da0*/  @!P4 IMAD.MOV R19, RZ, RZ, -R19 ;  /* 0x000000ffff13c224 */ /* 0x000fe200078e0a13 */
[----:B------:R-:W-:Y:S01]  /*0db0*/  PRMT R16, R4, 0x9910, RZ ;  /* 0x0000991004107816 */ /* 0x000fe200000000ff */
[----:B------:R-:W0:Y:S01]  /*0dc0*/  LDC.64 R2, c[0x0][0x218] ;  /* 0x00008600ff027b82 */ /* 0x000e220000000a00 */
[-C--:B------:R-:W-:Y:S01]  /*0dd0*/  ISETP.GE.U32.AND P5, PT, R22, R7.reuse, PT ;  /* 0x000000071600720c */ /* 0x080fe20003fa6070 */
[----:B------:R-:W-:Y:S01]  /*0de0*/  IMAD.MOV.U32 R4, RZ, RZ, R14 ;  /* 0x000000ffff047224 */ /* 0x000fe200078e000e */
[----:B------:R-:W-:-:S02]  /*0df0*/  ISETP.GE.U32.AND P6, PT, R24, R7, PT ;  /* 0x000000071800720c */ /* 0x000fc40003fc6070 */
[----:B------:R-:W-:Y:S02]  /*0e00*/  LOP3.LUT R9, R20, R9, RZ, 0x3c, !PT ;  /* 0x0000000914097212 */ /* 0x000fe400078e3cff */
[----:B------:R-:W-:Y:S02]  /*0e10*/  ISETP.GT.AND P4, PT, R4, -0x1, PT ;  /* 0xffffffff0400780c */ /* 0x000fe40003f84270 */
[----:B------:R-:W-:-:S05]  /*0e20*/  SEL R4, R6, R19, !P0 ;  /* 0x0000001306047207 */ /* 0x000fca0004000000 */
[----:B------:R-:W-:Y:S01]  /*0e30*/  @P5 VIADD R17, R17, 0x1 ;  /* 0x0000000111115836 */ /* 0x000fe20000000000 */
[----:B------:R-:W-:Y:S01]  /*0e40*/  ISETP.GE.AND P5, PT, R9, RZ, PT ;  /* 0x000000ff0900720c */ /* 0x000fe20003fa6270 */
[----:B------:R-:W-:Y:S02]  /*0e50*/  IMAD.MOV.U32 R9, RZ, RZ, R16 ;  /* 0x000000ffff097224 */ /* 0x000fe400078e0010 */
[----:B------:R-:W-:Y:S02]  /*0e60*/  @P6 VIADD R15, R15, 0x1 ;  /* 0x000000010f0f6836 */ /* 0x000fe40000000000 */
[----:B------:R-:W-:Y:S01]  /*0e70*/  @!P3 IMAD.MOV R17, RZ, RZ, -R17 ;  /* 0x000000ffff11b224 */ /* 0x000fe200078e0a11 */
[----:B------:R-:W-:Y:S01]  /*0e80*/  ISETP.GT.AND P2, PT, R9, -0x1, PT ;  /* 0xffffffff0900780c */ /* 0x000fe20003f44270 */
[----:B------:R-:W-:-:S12]  /*0e90*/  @P4 BRA `(.L_x_26256) ;  /* 0x0000000000284947 */ /* 0x000fd80003800000 */
        /* <DEDUP_REMOVED lines=10> */
.L_x_26256:
[----:B------:R-:W-:Y:S05]  /*0f40*/  BSYNC B0 ;  /* 0x0000000000007941 */ /* 0x000fea0003800000 */
.L_x_26255:
        /* <DEDUP_REMOVED lines=15> */
.L_x_26258:
[----:B------:R-:W-:Y:S05]  /*1040*/  BSYNC B0 ;  /* 0x0000000000007941 */ /* 0x000fea0003800000 */
.L_x_26257:
[----:B------:R-:W-:Y:S01]  /*1050*/  BSSY B0, `(.L_x_26259) ;  /* 0x000000e000007945 */ /* 0x000fe20003800000 */
[----:B------:R-:W-:Y:S01]  /*1060*/  IMAD.WIDE R2, R8, 0x8, R2 ;  /* 0x0000000808027825 */ /* 0x000fe200078e0202 */
[----:B------:R-:W-:Y:S02]  /*1070*/  SEL R15, R6, R15, !P0 ;  /* 0x0000000f060f7207 */ /* 0x000fe40004000000 */
        /* <DEDUP_REMOVED lines=11> */
.L_x_26260:
[----:B------:R-:W-:Y:S05]  /*1130*/  BSYNC B0 ;  /* 0x0000000000007941 */ /* 0x000fea0003800000 */
.L_x_26259:
[----:B------:R-:W-:Y:S02]  /*1140*/  PRMT R10, R5, 0x5410, R10 ;  /* 0x00005410050a7816 */ /* 0x000fe4000000000a */
[----:B------:R-:W-:Y:S02]  /*1150*/  PRMT R11, R11, 0x5410, R12 ;  /* 0x000054100b0b7816 */ /* 0x000fe4000000000c */
[----:B------:R-:W-:Y:S02]  /*1160*/  PRMT R4, R13, 0x5410, R4 ;  /* 0x000054100d047816 */ /* 0x000fe40000000004 */
[----:B------:R-:W-:Y:S01]  /*1170*/  PRMT R5, R0, 0x5410, R15 ;  /* 0x0000541000057816 */ /* 0x000fe2000000000f */
[----:B------:R-:W-:Y:S04]  /*1180*/  STG.E.64 desc[UR4][R2.64], R10 ;  /* 0x0000000a02007986 */ /* 0x000fe8000c101b04 */
[----:B------:R-:W-:Y:S01]  /*1190*/  STG.E.64 desc[UR4][R2.64+0x400], R4 ;  /* 0x0004000402007986 */ /* 0x000fe2000c101b04 */
[----:B------:R-:W-:Y:S05]  /*11a0*/  EXIT ;  /* 0x000000000000794d */ /* 0x000fea0003800000 */
.L_x_26244:
        /* <DEDUP_REMOVED lines=100> */
.L_x_26262:
[----:B------:R-:W-:Y:S05]  /*17f0*/  BSYNC B0 ;  /* 0x0000000000007941 */ /* 0x000fea0003800000 */
.L_x_26261:
        /* <DEDUP_REMOVED lines=48> */
.L_x_26264:
[----:B------:R-:W-:Y:S05]  /*1b00*/  BSYNC B0 ;  /* 0x0000000000007941 */ /* 0x000fea0003800000 */
.L_x_26263:
        /* <DEDUP_REMOVED lines=53> */
.L_x_26266:
[----:B------:R-:W-:Y:S05]  /*1e60*/  BSYNC B0 ;  /* 0x0000000000007941 */ /* 0x000fea0003800000 */
.L_x_26265:
        /* <DEDUP_REMOVED lines=45> */
.L_x_26268:
[----:B------:R-:W-:Y:S05]  /*2140*/  BSYNC B0 ;  /* 0x0000000000007941 */ /* 0x000fea0003800000 */
.L_x_26267:
        /* <DEDUP_REMOVED lines=45> */
.L_x_26270:
[----:B------:R-:W-:Y:S05]  /*2420*/  BSYNC B0 ;  /* 0x0000000000007941 */ /* 0x000fea0003800000 */
.L_x_26269:
        /* <DEDUP_REMOVED lines=44> */
.L_x_26272:
[----:B------:R-:W-:Y:S05]  /*26f0*/  BSYNC B0 ;  /* 0x0000000000007941 */ /* 0x000fea0003800000 */
.L_x_26271:
        /* <DEDUP_REMOVED lines=44> */
.L_x_26274:
[----:B------:R-:W-:Y:S05]  /*29c0*/  BSYNC B0 ;  /* 0x0000000000007941 */ /* 0x000fea0003800000 */
.L_x_26273:
        /* <DEDUP_REMOVED lines=44> */
.L_x_26276:
[----:B------:R-:W-:Y:S05]  /*2c90*/  BSYNC B0 ;  /* 0x0000000000007941 */ /* 0x000fea0003800000 */
.L_x_26275:
        /* <DEDUP_REMOVED lines=15> */
.L_x_26279:
[----:B------:R-:W-:-:S13]  /*2d90*/  ISETP.GE.AND P0, PT, R7, R6, PT ;  /* 0x000000060700720c */ /* 0x000fda0003f06270 */
[----:B------:R-:W-:Y:S05]  /*2da0*/  @P0 BRA `(.L_x_26281) ;  /* 0x0000000000300947 */ /* 0x000fea0003800000 */
[----:B0-----:R-:W0:Y:S01]  /*2db0*/  LDC.64 R16, c[0x0][0x218] ;  /* 0x00008600ff107b82 */ /* 0x001e220000000a00 */
[----:B------:R-:W-:Y:S02]  /*2dc0*/  IMAD.IADD R3, R0, 0x1, R7 ;  /* 0x0000000100037824 */ /* 0x000fe400078e0207 */
[----:B------:R-:W-:Y:S02]  /*2dd0*/  VIADD R7, R7, 0x80 ;  /* 0x0000008007077836 */ /* 0x000fe40000000000 */
[----:B0-----:R-:W-:-:S05]  /*2de0*/  IMAD.WIDE.U32 R16, R3, 0x2, R16 ;  /* 0x0000000203107825 */ /* 0x001fca00078e0010 */
[----:B------:R0:W-:Y:S02]  /*2df0*/  STG.E.U16 desc[UR4][R16.64], R13 ;  /* 0x0000000d10007986 */ /* 0x0001e4000c101504 */
.L_x_26280:
[----:B------:R-:W-:-:S13]  /*2e00*/  ISETP.GE.AND P0, PT, R7, R6, PT ;  /* 0x000000060700720c */ /* 0x000fda0003f06270 */
[----:B------:R-:W-:Y:S05]  /*2e10*/  @P0 BRA `(.L_x_26282) ;  /* 0x0000000000300947 */ /* 0x000fea0003800000 */
[----:B0-----:R-:W0:Y:S01]  /*2e20*/  LDC.64 R12, c[0x0][0x218] ;  /* 0x00008600ff0c7b82 */ /* 0x001e220000000a00 */
[----:B------:R-:W-:Y:S02]  /*2e30*/  IMAD.IADD R3, R0, 0x1, R7 ;  /* 0x0000000100037824 */ /* 0x000fe400078e0207 */
[----:B------:R-:W-:Y:S02]  /*2e40*/  VIADD R7, R7, 0x80 ;  /* 0x0000008007077836 */ /* 0x000fe40000000000 */
[----:B0-----:R-:W-:-:S05]  /*2e50*/  IMAD.WIDE.U32 R12, R3, 0x2, R12 ;  /* 0x00000002030c7825 */ /* 0x001fca00078e000c */
[----:B------:R1:W-:Y:S02]  /*2e60*/  STG.E.U16 desc[UR4][R12.64], R9 ;  /* 0x000000090c007986 */ /* 0x0003e4000c101504 */
.L_x_26281:
[----:B------:R-:W-:-:S13]  /*2e70*/  ISETP.GE.AND P0, PT, R7, R6, PT ;  /* 0x000000060700720c */ /* 0x000fda0003f06270 */
[----:B------:R-:W-:Y:S05]  /*2e80*/  @P0 BRA `(.L_x_26283) ;  /* 0x0000000000340947 */ /* 0x000fea0003800000 */
[----:B-1----:R-:W1:Y:S01]  /*2e90*/  LDC.64 R8, c[0x0][0x218] ;  /* 0x00008600ff087b82 */ /* 0x002e620000000a00 */
[----:B------:R-:W-:Y:S02]  /*2ea0*/  IMAD.IADD R3, R0, 0x1, R7 ;  /* 0x0000000100037824 */ /* 0x000fe400078e0207 */
[----:B------:R-:W-:Y:S02]  /*2eb0*/  VIADD R7, R7, 0x80 ;  /* 0x0000008007077836 */ /* 0x000fe40000000000 */
[----:B-1----:R-:W-:-:S05]  /*2ec0*/  IMAD.WIDE.U32 R8, R3, 0x2, R8 ;  /* 0x0000000203087825 */ /* 0x002fca00078e0008 */
[----:B------:R1:W-:Y:S02]  /*2ed0*/  STG.E.U16 desc[UR4][R8.64], R5 ;  /* 0x0000000508007986 */ /* 0x0003e4000c101504 */
.L_x_26282:
        /* <DEDUP_REMOVED lines=8> */
.L_x_26283:
[----:B------:R-:W-:Y:S05]  /*2f60*/  BSYNC B1 ;  /* 0x0000000000017941 */ /* 0x000fea0003800000 */
.L_x_26278:
[----:B------:R-:W-:-:S13]  /*2f70*/  ISETP.GE.AND P0, PT, R7, R6, PT ;  /* 0x000000060700720c */ /* 0x000fda0003f06270 */
[----:B--2---:R-:W2:Y:S01]  /*2f80*/  @!P0 LDC.64 R4, c[0x0][0x218] ;  /* 0x00008600ff048b82 */ /* 0x004ea20000000a00 */
[----:B------:R-:W-:Y:S02]  /*2f90*/  @!P0 IMAD.IADD R3, R0, 0x1, R7 ;  /* 0x0000000100038824 */ /* 0x000fe400078e0207 */
[----:B------:R-:W-:Y:S02]  /*2fa0*/  @!P0 VIADD R7, R7, 0x80 ;  /* 0x0000008007078836 */ /* 0x000fe40000000000 */
[----:B--2---:R-:W-:-:S05]  /*2fb0*/  @!P0 IMAD.WIDE.U32 R4, R3, 0x2, R4 ;  /* 0x0000000203048825 */ /* 0x004fca00078e0004 */
[----:B------:R2:W-:Y:S02]  /*2fc0*/  @!P0 STG.E.U16 desc[UR4][R4.64], R14 ;  /* 0x0000000e04008986 */ /* 0x0005e4000c101504 */
.L_x_26284:
[----:B------:R-:W-:Y:S05]  /*2fd0*/  BSYNC B0 ;  /* 0x0000000000007941 */ /* 0x000fea0003800000 */
.L_x_26277:
        /* <DEDUP_REMOVED lines=8> */
.L_x_26285:
        /* <DEDUP_REMOVED lines=10> */
.L_x_37886:


//--------------------- .text._ZN2at6native29vectorized_elementwise_kernelILi8ENS0_13BUnaryFunctorIsssZZZNS0_15binary_internal21div_floor_kernel_cudaERNS_18TensorIteratorBaseEENKUlvE_clEvENKUlvE3_clEvEUlssE_EESt5arrayIPcLm2EEEEviT0_T1_ --------------------------
	.section	.text._ZN2at6native29vectorized_elementwise_kernelILi8ENS0_13BUnaryFunctorIsssZZZNS0_15binary_internal21div_floor_kernel_cudaERNS_18TensorIteratorBaseEENKUlvE_clEvENKUlvE3_clEvEUlssE_EESt5arrayIPcLm2EEEEviT0_T1_,"ax",@progbits
	.align	128
        .global         _ZN2at6native29vectorized_elementwise_kernelILi8ENS0_13BUnaryFunctorIsssZZZNS0_15binary_internal21div_floor_kernel_cudaERNS_18TensorIteratorBaseEENKUlvE_clEvENKUlvE3_clEvEUlssE_EESt5arrayIPcLm2EEEEviT0_T1_
        .type           _ZN2at6native29vectorized_elementwise_kernelILi8ENS0_13BUnaryFunctorIsssZZZNS0_15binary_internal21div_floor_kernel_cudaERNS_18TensorIteratorBaseEENKUlvE_clEvENKUlvE3_clEvEUlssE_EESt5arrayIPcLm2EEEEviT0_T1_,@function
        .size           _ZN2at6native29vectorized_elementwise_kernelILi8ENS0_13BUnaryFunctorIsssZZZNS0_15binary_internal21div_floor_kernel_cudaERNS_18TensorIteratorBaseEENKUlvE_clEvENKUlvE3_clEvEUlssE_EESt5arrayIPcLm2EEEEviT0_T1_,(.L_x_37887 - _ZN2at6native29vectorized_elementwise_kernelILi8ENS0_13BUnaryFunctorIsssZZZNS0_15binary_internal21div_floor_kernel_cudaERNS_18TensorIteratorBaseEENKUlvE_clEvENKUlvE3_clEvEUlssE_EESt5arrayIPcLm2EEEEviT0_T1_)
        .other          _ZN2at6native29vectorized_elementwise_kernelILi8ENS0_13BUnaryFunctorIsssZZZNS0_15binary_internal21div_floor_kernel_cudaERNS_18TensorIteratorBaseEENKUlvE_clEvENKUlvE3_clEvEUlssE_EESt5arrayIPcLm2EEEEviT0_T1_,@"STO_CUDA_ENTRY STV_DEFAULT"
_ZN2at6native29vectorized_elementwise_kernelILi8ENS0_13BUnaryFunctorIsssZZZNS0_15binary_internal21div_floor_kernel_cudaERNS_18TensorIteratorBaseEENKUlvE_clEvENKUlvE3_clEvEUlssE_EESt5arrayIPcLm2EEEEviT0_T1_:
.text._ZN2at6native29vectorized_elementwise_kernelILi8ENS0_13BUnaryFunctorIsssZZZNS0_15binary_internal21div_floor_kernel_cudaERNS_18TensorIteratorBaseEENKUlvE_clEvENKUlvE3_clEvEUlssE_EESt5arrayIPcLm2EEEEviT0_T1_:
        /* <DEDUP_REMOVED lines=13> */
[----:B------:R0:W2:Y:S01]  /*00d0*/  LDG.E.128 R8, desc[UR4][R2.64] ;  /* 0x0000000402087981 */ /* 0x0000a2000c1e1d00 */
[----:B-1----:R-:W-:Y:S01]  /*00e0*/  PRMT R6, R4, 0x9910, RZ ;  /* 0x0000991004067816 */ /* 0x002fe200000000ff */
[----:B------:R-:W-:Y:S01]  /*00f0*/  IMAD.MOV.U32 R18, RZ, RZ, RZ ;  /* 0x000000ffff127224 */ /* 0x000fe200078e00ff */
[----:B------:R-:W-:Y:S02]  /*0100*/  BSSY B0, `(.L_x_26287) ;  /* 0x0000042000007945 */ /* 0x000fe40003800000 */
[-C--:B------:R-:W-:Y:S02]  /*0110*/  IABS R5, R6.reuse ;  /* 0x0000000600057213 */ /* 0x080fe40000000000 */
[----:B------:R-:W-:Y:S02]  /*0120*/  IABS R14, R6 ;  /* 0x00000006000e7213 */ /* 0x000fe40000000000 */
[----:B------:R-:W1:Y:S08]  /*0130*/  I2F.RP R12, R5 ;  /* 0x00000005000c7306 */ /* 0x000e700000209400 */
[----:B-1----:R-:W1:Y:S02]  /*0140*/  MUFU.RCP R12, R12 ;  /* 0x0000000c000c7308 */ /* 0x002e640000001000 */
[----:B-1----:R-:W-:-:S06]  /*0150*/  VIADD R19, R12, 0xffffffe ;  /* 0x0ffffffe0c137836 */ /* 0x002fcc0000000000 */
[----:B------:R-:W0:Y:S02]  /*0160*/  F2I.FTZ.U32.TRUNC.NTZ R19, R19 ;  /* 0x0000001300137305 */ /* 0x000e24000021f000 */
[----:B0-----:R-:W-:-:S04]  /*0170*/  IMAD.MOV R2, RZ, RZ, -R19 ;  /* 0x000000ffff027224 */ /* 0x001fc800078e0a13 */
[----:B------:R-:W-:Y:S02]  /*0180*/  IMAD R3, R2, R5, RZ ;  /* 0x0000000502037224 */ /* 0x000fe400078e02ff */
[----:B------:R-:W-:Y:S02]  /*0190*/  IMAD.MOV R2, RZ, RZ, -R14 ;  /* 0x000000ffff027224 */ /* 0x000fe400078e0a0e */
[----:B------:R-:W-:Y:S01]  /*01a0*/  IMAD.HI.U32 R18, R19, R3, R18 ;  /* 0x0000000313127227 */ /* 0x000fe200078e0012 */
[C---:B--2---:R-:W-:Y:S02]  /*01b0*/  PRMT R13, R8.reuse, 0x9910, RZ ;  /* 0x00009910080d7816 */ /* 0x044fe400000000ff */
[C---:B------:R-:W-:Y:S02]  /*01c0*/  PRMT R16, R8.reuse, 0xbb32, RZ ;  /* 0x0000bb3208107816 */ /* 0x040fe400000000ff */
[----:B------:R-:W-:Y:S02]  /*01d0*/  IABS R15, R13 ;  /* 0x0000000d000f7213 */ /* 0x000fe40000000000 */
[----:B------:R-:W-:Y:S01]  /*01e0*/  LOP3.LUT R12, R8, R4, RZ, 0x3c, !PT ;  /* 0x00000004080c7212 */ /* 0x000fe200078e3cff */
[----:B------:R-:W-:-:S02]  /*01f0*/  IMAD.MOV.U32 R3, RZ, RZ, R16 ;  /* 0x000000ffff037224 */ /* 0x000fc400078e0010 */
[----:B------:R-:W-:Y:S01]  /*0200*/  IMAD.HI.U32 R21, R18, R15, RZ ;  /* 0x0000000f12157227 */ /* 0x000fe200078e00ff */
[----:B------:R-:W-:Y:S02]  /*0210*/  PRMT R14, R12, 0x9910, RZ ;  /* 0x000099100c0e7816 */ /* 0x000fe400000000ff */
[----:B------:R-:W-:Y:S01]  /*0220*/  IABS R17, R3 ;  /* 0x0000000300117213 */ /* 0x000fe20000000000 */
[--C-:B------:R-:W-:Y:S01]  /*0230*/  IMAD R16, R21, R2, R15.reuse ;  /* 0x0000000215107224 */ /* 0x100fe200078e020f */
[----:B------:R-:W-:Y:S02]  /*0240*/  PRMT R15, R8, 0x7632, R15 ;  /* 0x00007632080f7816 */ /* 0x000fe4000000000f */
[----:B------:R-:W-:Y:S01]  /*0250*/  ISETP.GT.AND P4, PT, R14, -0x1, PT ;  /* 0xffffffff0e00780c */ /* 0x000fe20003f84270 */
[----:B------:R-:W-:Y:S01]  /*0260*/  IMAD.HI.U32 R23, R18, R17, RZ ;  /* 0x0000001112177227 */ /* 0x000fe200078e00ff */
[----:B------:R-:W-:Y:S02]  /*0270*/  ISETP.GT.U32.AND P2, PT, R5, R16, PT ;  /* 0x000000100500720c */ /* 0x000fe40003f44070 */
[----:B------:R-:W-:Y:S01]  /*0280*/  LOP3.LUT R14, R13, R6, RZ, 0x3c, !PT ;  /* 0x000000060d0e7212 */ /* 0x000fe200078e3cff */
[----:B------:R-:W-:Y:S01]  /*0290*/  IMAD R12, R23, R2, R17 ;  /* 0x00000002170c7224 */ /* 0x000fe200078e0211 */
[----:B------:R-:W-:-:S02]  /*02a0*/  PRMT R17, R9, 0x9910, RZ ;  /* 0x0000991009117816 */ /* 0x000fc400000000ff */
[----:B------:R-:W-:Y:S02]  /*02b0*/  LOP3.LUT R8, R15, R4, RZ, 0x3c, !PT ;  /* 0x000000040f087212 */ /* 0x000fe400078e3cff */
[----:B------:R-:W-:Y:S02]  /*02c0*/  ISETP.GT.U32.AND P1, PT, R5, R12, PT ;  /* 0x0000000c0500720c */ /* 0x000fe40003f24070 */
[----:B------:R-:W-:Y:S02]  /*02d0*/  ISETP.GE.AND P5, PT, R14, RZ, PT ;  /* 0x000000ff0e00720c */ /* 0x000fe40003fa6270 */
[----:B------:R-:W-:Y:S01]  /*02e0*/  PRMT R8, R8, 0x9910, RZ ;  /* 0x0000991008087816 */ /* 0x000fe200000000ff */
[----:B------:R-:W-:Y:S01]  /*02f0*/  @!P2 IMAD.IADD R16, R16, 0x1, -R5 ;  /* 0x000000011010a824 */ /* 0x000fe200078e0a05 */
[----:B------:R-:W-:Y:S01]  /*0300*/  IABS R15, R17 ;  /* 0x00000011000f7213 */ /* 0x000fe20000000000 */
[----:B------:R-:W-:Y:S01]  /*0310*/  @!P2 VIADD R21, R21, 0x1 ;  /* 0x000000011515a836 */ /* 0x000fe20000000000 */
[----:B------:R-:W-:-:S02]  /*0320*/  ISETP.GT.AND P2, PT, R8, -0x1, PT ;  /* 0xffffffff0800780c */ /* 0x000fc40003f44270 */
[----:B------:R-:W-:Y:S01]  /*0330*/  ISETP.GE.U32.AND P0, PT, R16, R5, PT ;  /* 0x000000051000720c */ /* 0x000fe20003f06070 */
[----:B------:R-:W-:Y:S01]  /*0340*/  IMAD.HI.U32 R19, R18, R15, RZ ;  /* 0x0000000f12137227 */ /* 0x000fe200078e00ff */
[----:B------:R-:W-:Y:S02]  /*0350*/  PRMT R8, R9, 0xbb32, RZ ;  /* 0x0000bb3209087816 */ /* 0x000fe400000000ff */
[----:B------:R-:W-:Y:S01]  /*0360*/  LOP3.LUT R14, R3, R6, RZ, 0x3c, !PT ;  /* 0x00000006030e7212 */ /* 0x000fe200078e3cff */
[----:B------:R-:W-:Y:S02]  /*0370*/  @!P1 IMAD.IADD R12, R12, 0x1, -R5 ;  /* 0x000000010c0c9824 */ /* 0x000fe400078e0a05 */
[----:B------:R-:W-:Y:S01]  /*0380*/  @!P1 VIADD R23, R23, 0x1 ;  /* 0x0000000117179836 */ /* 0x000fe20000000000 */
[----:B------:R-:W-:Y:S01]  /*0390*/  ISETP.GE.AND P3, PT, R14, RZ, PT ;  /* 0x000000ff0e00720c */ /* 0x000fe20003f66270 */
[----:B------:R-:W-:Y:S01]  /*03a0*/  IMAD R22, R19, R2, R15 ;  /* 0x0000000213167224 */ /* 0x000fe200078e020f */
[----:B------:R-:W-:Y:S01]  /*03b0*/  ISETP.GE.U32.AND P6, PT, R12, R5, PT ;  /* 0x000000050c00720c */ /* 0x000fe20003fc6070 */
[----:B------:R-:W-:Y:S01]  /*03c0*/  IMAD.MOV.U32 R15, RZ, RZ, R8 ;  /* 0x000000ffff0f7224 */ /* 0x000fe200078e0008 */
[----:B------:R-:W-:Y:S01]  /*03d0*/  LOP3.LUT R14, RZ, R6, RZ, 0x33, !PT ;  /* 0x00000006ff0e7212 */ /* 0x000fe200078e33ff */
[----:B------:R-:W-:Y:S01]  /*03e0*/  @P0 VIADD R21, R21, 0x1 ;  /* 0x0000000115150836 */ /* 0x000fe20000000000 */
[----:B------:R-:W-:-:S02]  /*03f0*/  ISETP.NE.AND P0, PT, R6, RZ, PT ;  /* 0x000000ff0600720c */ /* 0x000fc40003f05270 */
[----:B------:R-:W-:Y:S01]  /*0400*/  ISETP.GT.U32.AND P1, PT, R5, R22, PT ;  /* 0x000000160500720c */ /* 0x000fe20003f24070 */
[----:B------:R-:W-:Y:S01]  /*0410*/  IMAD.MOV.U32 R27, RZ, RZ, R21 ;  /* 0x000000ffff1b7224 */ /* 0x000fe200078e0015 */
[----:B------:R-:W-:-:S03]  /*0420*/  IABS R21, R15 ;  /* 0x0000000f00157213 */ /* 0x000fc60000000000 */
[----:B------:R-:W-:Y:S02]  /*0430*/  @!P5 IMAD.MOV R27, RZ, RZ, -R27 ;  /* 0x000000ffff1bd224 */ /* 0x000fe400078e0a1b */
[----:B------:R-:W-:-:S03]  /*0440*/  @P6 VIADD R23, R23, 0x1 ;  /* 0x0000000117176836 */ /* 0x000fc60000000000 */
[----:B------:R-:W-:Y:S01]  /*0450*/  SEL R8, R14, R27, !P0 ;  /* 0x0000001b0e087207 */ /* 0x000fe20004000000 */
[----:B------:R-:W-:Y:S01]  /*0460*/  IMAD.MOV.U32 R25, RZ, RZ, R23 ;  /* 0x000000ffff197224 */ /* 0x000fe200078e0017 */
        /* <DEDUP_REMOVED lines=11> */
.L_x_26288:
[----:B------:R-:W-:Y:S05]  /*0520*/  BSYNC B0 ;  /* 0x0000000000007941 */ /* 0x000fea0003800000 */
.L_x_26287:
[----:B------:R-:W-:Y:S01]  /*0530*/  @!P3 IMAD.MOV R25, RZ, RZ, -R25 ;  /* 0x000000ffff19b224 */ /* 0x000fe200078e0a19 */
[----:B------:R-:W-:Y:S01]  /*0540*/  BSSY B0, `(.L_x_26289) ;  /* 0x0000010000007945 */ /* 0x000fe20003800000 */
[----:B------:R-:W-:Y:S01]  /*0550*/  LOP3.LUT R16, R9, R4, RZ, 0x3c, !PT ;  /* 0x0000000409107212 */ /* 0x000fe200078e3cff */
[----:B------:R-:W-:Y:S01]  /*0560*/  IMAD.HI.U32 R23, R18, R21, RZ ;  /* 0x0000001512177227 */ /* 0x000fe200078e00ff */
        /* <DEDUP_REMOVED lines=13> */
.L_x_26290:
[----:B------:R-:W-:Y:S05]  /*0640*/  BSYNC B0 ;  /* 0x0000000000007941 */ /* 0x000fea0003800000 */
.L_x_26289:
[----:B------:R-:W-:Y:S01]  /*0650*/  @!P1 IMAD.IADD R22, R22, 0x1, -R5 ;  /* 0x0000000116169824 */ /* 0x000fe200078e0a05 */
[----:B------:R-:W-:Y:S01]  /*0660*/  PRMT R12, R16, 0x9910, RZ ;  /* 0x00009910100c7816 */ /* 0x000fe200000000ff */
[----:B------:R-:W-:Y:S01]  /*0670*/  IMAD.MOV.U32 R3, RZ, RZ, R20 ;  /* 0x000000ffff037224 */ /* 0x000fe200078e0014 */
[----:B------:R-:W-:Y:S01]  /*0680*/  LOP3.LUT R20, R17, R6, RZ, 0x3c, !PT ;  /* 0x0000000611147212 */ /* 0x000fe200078e3cff */
[----:B------:R-:W-:Y:S01]  /*0690*/  IMAD R16, R23, R2, R21 ;  /* 0x0000000217107224 */ /* 0x000fe200078e0215 */
[----:B------:R-:W-:Y:S01]  /*06a0*/  ISETP.GE.U32.AND P2, PT, R22, R5, PT ;  /* 0x000000051600720c */ /* 0x000fe20003f46070 */
[----:B------:R-:W-:Y:S01]  /*06b0*/  @!P1 VIADD R19, R19, 0x1 ;  /* 0x0000000113139836 */ /* 0x000fe20000000000 */
[----:B------:R-:W-:Y:S01]  /*06c0*/  IABS R25, R3 ;  /* 0x0000000300197213 */ /* 0x000fe20000000000 */
[----:B------:R-:W-:Y:S01]  /*06d0*/  BSSY B0, `(.L_x_26291) ;  /* 0x0000021000007945 */ /* 0x000fe20003800000 */
[----:B------:R-:W-:Y:S02]  /*06e0*/  ISETP.GT.U32.AND P6, PT, R5, R16, PT ;  /* 0x000000100500720c */ /* 0x000fe40003fc4070 */
[----:B------:R-:W-:Y:S01]  /*06f0*/  ISETP.GE.AND P4, PT, R20, RZ, PT ;  /* 0x000000ff1400720c */ /* 0x000fe20003f86270 */
[----:B------:R-:W-:Y:S01]  /*0700*/  IMAD.HI.U32 R21, R18, R25, RZ ;  /* 0x0000001912157227 */ /* 0x000fe200078e00ff */
[----:B------:R-:W-:-:S02]  /*0710*/  ISETP.GT.AND P3, PT, R12, -0x1, PT ;  /* 0xffffffff0c00780c */ /* 0x000fc40003f64270 */
[----:B------:R-:W-:Y:S01]  /*0720*/  PRMT R9, R9, 0x7632, R9 ;  /* 0x0000763209097816 */ /* 0x000fe20000000009 */
[----:B------:R-:W-:Y:S01]  /*0730*/  IMAD R20, R21, R2, R25 ;  /* 0x0000000215147224 */ /* 0x000fe200078e0219 */
[-C--:B------:R-:W-:Y:S01]  /*0740*/  LOP3.LUT R12, R10, R4.reuse, RZ, 0x3c, !PT ;  /* 0x000000040a0c7212 */ /* 0x080fe200078e3cff */
[----:B------:R-:W-:Y:S01]  /*0750*/  @P2 VIADD R19, R19, 0x1 ;  /* 0x0000000113132836 */ /* 0x000fe20000000000 */
[----:B------:R-:W-:Y:S02]  /*0760*/  LOP3.LUT R9, R9, R4, RZ, 0x3c, !PT ;  /* 0x0000000409097212 */ /* 0x000fe400078e3cff */
[----:B------:R-:W-:Y:S01]  /*0770*/  PRMT R12, R12, 0x9910, RZ ;  /* 0x000099100c0c7816 */ /* 0x000fe200000000ff */
[----:B------:R-:W-:Y:S01]  /*0780*/  IMAD.MOV.U32 R25, RZ, RZ, R19 ;  /* 0x000000ffff197224 */ /* 0x000fe200078e0013 */
[----:B------:R-:W-:Y:S01]  /*0790*/  LOP3.LUT R24, R15, R6, RZ, 0x3c, !PT ;  /* 0x000000060f187212 */ /* 0x000fe200078e3cff */
[----:B------:R-:W-:Y:S01]  /*07a0*/  @!P6 IMAD.IADD R16, R16, 0x1, -R5 ;  /* 0x000000011010e824 */ /* 0x000fe200078e0a05 */
[----:B------:R-:W-:Y:S01]  /*07b0*/  PRMT R19, R9, 0x9910, RZ ;  /* 0x0000991009137816 */ /* 0x000fe200000000ff */
[----:B------:R-:W-:Y:S01]  /*07c0*/  @!P4 IMAD.MOV R25, RZ, RZ, -R25 ;  /* 0x000000ffff19c224 */ /* 0x000fe200078e0a19 */
[----:B------:R-:W-:Y:S01]  /*07d0*/  ISETP.GE.AND P5, PT, R24, RZ, PT ;  /* 0x000000ff1800720c */ /* 0x000fe20003fa6270 */
[----:B------:R-:W-:Y:S01]  /*07e0*/  IMAD.MOV.U32 R9, RZ, RZ, R12 ;  /* 0x000000ffff097224 */ /* 0x000fe200078e000c */
[----:B------:R-:W-:-:S02]  /*07f0*/  ISETP.GT.U32.AND P2, PT, R5, R20, PT ;  /* 0x000000140500720c */ /* 0x000fc40003f44070 */
[----:B------:R-:W-:Y:S02]  /*0800*/  ISETP.GE.U32.AND P1, PT, R16, R5, PT ;  /* 0x000000051000720c */ /* 0x000fe40003f26070 */
[----:B------:R-:W-:Y:S02]  /*0810*/  LOP3.LUT R24, R3, R6, RZ, 0x3c, !PT ;  /* 0x0000000603187212 */ /* 0x000fe400078e3cff */
[----:B------:R-:W-:Y:S01]  /*0820*/  SEL R12, R14, R25, !P0 ;  /* 0x000000190e0c7207 */ /* 0x000fe20004000000 */
[----:B------:R-:W-:Y:S08]  /*0830*/  @P3 BRA `(.L_x_26292) ;  /* 0x0000000000283947 */ /* 0x000ff00003800000 */
        /* <DEDUP_REMOVED lines=10> */
.L_x_26292:
[----:B------:R-:W-:Y:S05]  /*08e0*/  BSYNC B0 ;  /* 0x0000000000007941 */ /* 0x000fea0003800000 */
.L_x_26291:
[----:B------:R-:W-:Y:S01]  /*08f0*/  @!P6 VIADD R23, R23, 0x1 ;  /* 0x000000011717e836 */ /* 0x000fe20000000000 */
[----:B------:R-:W-:Y:S01]  /*0900*/  ISETP.GT.AND P6, PT, R19, -0x1, PT ;  /* 0xffffffff1300780c */ /* 0x000fe20003fc4270 */
[----:B------:R-:W-:Y:S01]  /*0910*/  @!P2 IMAD.IADD R20, R20, 0x1, -R5 ;  /* 0x000000011414a824 */ /* 0x000fe200078e0a05 */
[----:B------:R-:W-:Y:S01]  /*0920*/  PRMT R19, R10, 0xbb32, RZ ;  /* 0x0000bb320a137816 */ /* 0x000fe200000000ff */
[----:B------:R-:W-:Y:S01]  /*0930*/  @P1 VIADD R23, R23, 0x1 ;  /* 0x0000000117171836 */ /* 0x000fe20000000000 */
[----:B------:R-:W-:Y:S01]  /*0940*/  PRMT R17, R11, 0x9910, RZ ;  /* 0x000099100b117816 */ /* 0x000fe200000000ff */
[----:B------:R-:W-:Y:S01]  /*0950*/  BSSY B0, `(.L_x_26293) ;  /* 0x0000014000007945 */ /* 0x000fe20003800000 */
[----:B------:R-:W-:Y:S01]  /*0960*/  ISETP.GT.AND P3, PT, R9, -0x1, PT ;  /* 0xffffffff0900780c */ /* 0x000fe20003f64270 */
[----:B------:R-:W-:Y:S01]  /*0970*/  @!P5 IMAD.MOV R23, RZ, RZ, -R23 ;  /* 0x000000ffff17d224 */ /* 0x000fe200078e0a17 */
[----:B------:R-:W-:Y:S02]  /*0980*/  ISETP.GE.AND P4, PT, R24, RZ, PT ;  /* 0x000000ff1800720c */ /* 0x000fe40003f86270 */
[----:B------:R-:W-:-:S02]  /*0990*/  ISETP.GE.U32.AND P1, PT, R20, R5, PT ;  /* 0x000000051400720c */ /* 0x000fc40003f26070 */
[----:B------:R-:W-:Y:S02]  /*09a0*/  IABS R29, R19 ;  /* 0x00000013001d7213 */ /* 0x000fe40000000000 */
[----:B------:R-:W-:Y:S02]  /*09b0*/  IABS R27, R17 ;  /* 0x00000011001b7213 */ /* 0x000fe40000000000 */
        /* <DEDUP_REMOVED lines=13> */
.L_x_26294:
[----:B------:R-:W-:Y:S05]  /*0a90*/  BSYNC B0 ;  /* 0x0000000000007941 */ /* 0x000fea0003800000 */
.L_x_26293:
[----:B------:R-:W-:Y:S01]  /*0aa0*/  @!P2 VIADD R21, R21, 0x1 ;  /* 0x000000011515a836 */ /* 0x000fe20000000000 */
[----:B------:R-:W-:Y:S01]  /*0ab0*/  BSSY B0, `(.L_x_26295) ;  /* 0x000001a000007945 */ /* 0x000fe20003800000 */
[----:B------:R-:W-:-:S04]  /*0ac0*/  IMAD.HI.U32 R23, R18, R29, RZ ;  /* 0x0000001d12177227 */ /* 0x000fc800078e00ff */
[----:B------:R-:W-:Y:S02]  /*0ad0*/  IMAD.MOV.U32 R15, RZ, RZ, R22 ;  /* 0x000000ffff0f7224 */ /* 0x000fe400078e0016 */
[----:B------:R-:W-:-:S04]  /*0ae0*/  IMAD.HI.U32 R25, R18, R27, RZ ;  /* 0x0000001b12197227 */ /* 0x000fc800078e00ff */
[----:B------:R-:W-:Y:S02]  /*0af0*/  @P1 VIADD R21, R21, 0x1 ;  /* 0x0000000115151836 */ /* 0x000fe40000000000 */
[-C--:B------:R-:W-:Y:S01]  /*0b00*/  IMAD R22, R23, R2.reuse, R29 ;  /* 0x0000000217167224 */ /* 0x080fe200078e021d */
[----:B------:R-:W-:Y:S01]  /*0b10*/  IABS R29, R15 ;  /* 0x0000000f001d7213 */ /* 0x000fe20000000000 */
[----:B------:R-:W-:Y:S02]  /*0b20*/  IMAD R16, R25, R2, R27 ;  /* 0x0000000219107224 */ /* 0x000fe400078e021b */
[----:B------:R-:W-:Y:S01]  /*0b30*/  IMAD.MOV.U32 R27, RZ, RZ, R21 ;  /* 0x000000ffff1b7224 */ /* 0x000fe200078e0015 */
[C---:B------:R-:W-:Y:S01]  /*0b40*/  ISETP.GT.U32.AND P1, PT, R5.reuse, R22, PT ;  /* 0x000000160500720c */ /* 0x040fe20003f24070 */
        /* <DEDUP_REMOVED lines=16> */
.L_x_26296:
[----:B------:R-:W-:Y:S05]  /*0c50*/  BSYNC B0 ;  /* 0x0000000000007941 */ /* 0x000fea0003800000 */
.L_x_26295:
[----:B------:R-:W-:Y:S01]  /*0c60*/  @!P1 IMAD.IADD R22, R22, 0x1, -R5 ;  /* 0x0000000116169824 */ /* 0x000fe200078e0a05 */
[----:B------:R-:W-:Y:S01]  /*0c70*/  PRMT R3, R10, 0x7632, R3 ;  /* 0x000076320a037816 */ /* 0x000fe20000000003 */
[----:B------:R-:W-:Y:S01]  /*0c80*/  @!P1 VIADD R23, R23, 0x1 ;  /* 0x0000000117179836 */ /* 0x000fe20000000000 */
[----:B------:R-:W-:Y:S01]  /*0c90*/  ISETP.GT.U32.AND P3, PT, R5, R24, PT ;  /* 0x000000180500720c */ /* 0x000fe20003f64070 */
[----:B------:R-:W-:Y:S01]  /*0ca0*/  @!P2 IMAD.IADD R16, R16, 0x1, -R5 ;  /* 0x000000011010a824 */ /* 0x000fe200078e0a05 */
[----:B------:R-:W-:Y:S01]  /*0cb0*/  ISETP.GE.U32.AND P4, PT, R22, R5, PT ;  /* 0x000000051600720c */ /* 0x000fe20003f86070 */
[----:B------:R-:W-:Y:S01]  /*0cc0*/  @!P2 VIADD R25, R25, 0x1 ;  /* 0x000000011919a836 */ /* 0x000fe20000000000 */
[----:B------:R-:W-:Y:S01]  /*0cd0*/  LOP3.LUT R10, R3, R4, RZ, 0x3c, !PT ;  /* 0x00000004030a7212 */ /* 0x000fe200078e3cff */
[----:B------:R-:W-:Y:S01]  /*0ce0*/  BSSY B0, `(.L_x_26297) ;  /* 0x0000029000007945 */ /* 0x000fe20003800000 */
[----:B------:R-:W-:Y:S02]  /*0cf0*/  LOP3.LUT R3, R19, R6, RZ, 0x3c, !PT ;  /* 0x0000000613037212 */ /* 0x000fe400078e3cff */
[----:B------:R-:W-:-:S02]  /*0d00*/  LOP3.LUT R2, R11, R4, RZ, 0x3c, !PT ;  /* 0x000000040b027212 */ /* 0x000fc400078e3cff */
[----:B------:R-:W-:Y:S02]  /*0d10*/  PRMT R11, R11, 0x7632, R11 ;  /* 0x000076320b0b7816 */ /* 0x000fe4000000000b */
[----:B------:R-:W-:Y:S01]  /*0d20*/  ISETP.GE.AND P5, PT, R3, RZ, PT ;  /* 0x000000ff0300720c */ /* 0x000fe20003fa6270 */
[----:B------:R-:W-:Y:S01]  /*0d30*/  @!P3 IMAD.IADD R24, R24, 0x1, -R5 ;  /* 0x000000011818b824 */ /* 0x000fe200078e0a05 */
[----:B------:R-:W-:Y:S01]  /*0d40*/  PRMT R2, R2, 0x9910, RZ ;  /* 0x0000991002027816 */ /* 0x000fe200000000ff */
[----:B------:R-:W-:Y:S01]  /*0d50*/  @P4 VIADD R23, R23, 0x1 ;  /* 0x0000000117174836 */ /* 0x000fe20000000000 */
[----:B------:R-:W-:Y:S01]  /*0d60*/  LOP3.LUT R3, R17, R6, RZ, 0x3c, !PT ;  /* 0x0000000611037212 */ /* 0x000fe200078e3cff */
[----:B------:R-:W-:Y:S01]  /*0d70*/  @!P3 VIADD R21, R21, 0x1 ;  /* 0x000000011515b836 */ /* 0x000fe20000000000 */
[----:B------:R-:W-:Y:S02]  /*0d80*/  LOP3.LUT R4, R11, R4, RZ, 0x3c, !PT ;  /* 0x000000040b047212 */ /* 0x000fe400078e3cff */
[----:B------:R-:W-:-:S02]  /*0d90*/  PRMT R10, R10, 0x9910, RZ ;  /* 0x000099100a0a7816 */ /* 0x000fc400000000ff */
[----:B------:R-:W-:Y:S02]  /*0da0*/  ISETP.GT.AND P1, PT, R2, -0x1, PT ;  /* 0xffffffff0200780c */ /* 0x000fe40003f24270 */
[----:B------:R-:W-:Y:S01]  /*0db0*/  ISETP.GE.AND P4, PT, R3, RZ, PT ;  /* 0x000000ff0300720c */ /* 0x000fe20003f86270 */
[----:B------:R-:W-:Y:S01]  /*0dc0*/  @!P5 IMAD.MOV R23, RZ, RZ, -R23 ;  /* 0x000000ffff17d224 */ /* 0x000fe200078e0a17 */
[----:B------:R-:W-:Y:S01]  /*0dd0*/  PRMT R11, R4, 0x9910, RZ ;  /* 0x00009910040b7816 */ /* 0x000fe200000000ff */
[----:B------:R-:W0:Y:S01]  /*0de0*/  LDC.64 R2, c[0x0][0x218] ;  /* 0x00008600ff027b82 */ /* 0x000e220000000a00 */
[-C--:B------:R-:W-:Y:S01]  /*0df0*/  ISETP.GE.U32.AND P6, PT, R16, R5.reuse, PT ;  /* 0x000000051000720c */ /* 0x080fe20003fc6070 */
[----:B------:R-:W-:Y:S01]  /*0e00*/  IMAD.MOV.U32 R4, RZ, RZ, R10 ;  /* 0x000000ffff047224 */ /* 0x000fe200078e000a */
[----:B------:R-:W-:Y:S02]  /*0e10*/  ISETP.GE.U32.AND P2, PT, R24, R5, PT ;  /* 0x000000051800720c */ /* 0x000fe40003f46070 */
[----:B------:R-:W-:-:S02]  /*0e20*/  LOP3.LUT R6, R15, R6, RZ, 0x3c, !PT ;  /* 0x000000060f067212 */ /* 0x000fc400078e3cff */
[----:B------:R-:W-:-:S07]  /*0e30*/  ISETP.GT.AND P5, PT, R4, -0x1, PT ;  /* 0xffffffff0400780c */ /* 0x000fce0003fa4270 */
[----:B------:R-:W-:Y:S01]  /*0e40*/  @P6 VIADD R25, R25, 0x1 ;  /* 0x0000000119196836 */ /* 0x000fe20000000000 */
[----:B------:R-:W-:Y:S01]  /*0e50*/  ISETP.GE.AND P6, PT, R6, RZ, PT ;  /* 0x000000ff0600720c */ /* 0x000fe20003fc6270 */
[----:B------:R-:W-:Y:S02]  /*0e60*/  IMAD.MOV.U32 R6, RZ, RZ, R11 ;  /* 0x000000ffff067224 */ /* 0x000fe400078e000b */
[----:B------:R-:W-:Y:S02]  /*0e70*/  @P2 VIADD R21, R21, 0x1 ;  /* 0x0000000115152836 */ /* 0x000fe40000000000 */
[----:B------:R-:W-:Y:S01]  /*0e80*/  @!P4 IMAD.MOV R25, RZ, RZ, -R25 ;  /* 0x000000ffff19c224 */ /* 0x000fe200078e0a19 */
[----:B------:R-:W-:Y:S01]  /*0e90*/  ISETP.GT.AND P3, PT, R6, -0x1, PT ;  /* 0xffffffff0600780c */ /* 0x000fe20003f64270 */
[----:B------:R-:W-:Y:S01]  /*0ea0*/  IMAD.MOV.U32 R11, RZ, RZ, R21 ;  /* 0x000000ffff0b7224 */ /* 0x000fe200078e0015 */
[----:B------:R-:W-:Y:S01]  /*0eb0*/  SEL R21, R14, R23, !P0 ;  /* 0x000000170e157207 */ /* 0x000fe20004000000 */
[----:B------:R-:W-:Y:S10]  /*0ec0*/  @P5 BRA `(.L_x_26298) ;  /* 0x0000000000285947 */ /* 0x000ff40003800000 */
        /* <DEDUP_REMOVED lines=10> */
.L_x_26298:
[----:B------:R-:W-:Y:S05]  /*0f70*/  BSYNC B0 ;  /* 0x0000000000007941 */ /* 0x000fea0003800000 */
.L_x_26297:
[----:B------:R-:W-:Y:S01]  /*0f80*/  BSSY B0, `(.L_x_26299) ;  /* 0x000000f000007945 */ /* 0x000fe20003800000 */
[----:B0-----:R-:W-:Y:S01]  /*0f90*/  IMAD.WIDE.U32 R2, R0, 0x2, R2 ;  /* 0x0000000200027825 */ /* 0x001fe200078e0002 */
[----:B------:R-:W-:-:S03]  /*0fa0*/  SEL R25, R14, R25, !P0 ;  /* 0x000000190e197207 */ /* 0x000fc60004000000 */
[----:B------:R-:W-:Y:S01]  /*0fb0*/  @!P6 IMAD.MOV R11, RZ, RZ, -R11 ;  /* 0x000000ffff0be224 */ /* 0x000fe200078e0a0b */
        /* <DEDUP_REMOVED lines=11> */
.L_x_26300:
[----:B------:R-:W-:Y:S05]  /*1070*/  BSYNC B0 ;  /* 0x0000000000007941 */ /* 0x000fea0003800000 */
.L_x_26299:
        /* <DEDUP_REMOVED lines=14> */
.L_x_26302:
[----:B------:R-:W-:Y:S05]  /*1160*/  BSYNC B0 ;  /* 0x0000000000007941 */ /* 0x000fea0003800000 */
.L_x_26301:
[----:B------:R-:W-:Y:S02]  /*1170*/  PRMT R11, R0, 0x1054, R25 ;  /* 0x00001054000b7816 */ /* 0x000fe40000000019 */
[----:B------:R-:W-:Y:S02]  /*1180*/  PRMT R10, R21, 0x1054, R18 ;  /* 0x00001054150a7816 */ /* 0x000fe40000000012 */
[----:B------:R-:W-:Y:S02]  /*1190*/  PRMT R9, R9, 0x1054, R12 ;  /* 0x0000105409097816 */ /* 0x000fe4000000000c */
[----:B------:R-:W-:-:S05]  /*11a0*/  PRMT R8, R13, 0x1054, R8 ;  /* 0x000010540d087816 */ /* 0x000fca0000000008 */
[----:B------:R-:W-:Y:S01]  /*11b0*/  STG.E.128 desc[UR4][R2.64], R8 ;  /* 0x0000000802007986 */ /* 0x000fe2000c101d04 */
[----:B------:R-:W-:Y:S05]  /*11c0*/  EXIT ;  /* 0x000000000000794d */ /* 0x000fea0003800000 */
.L_x_26286:
        /* <DEDUP_REMOVED lines=100> */
.L_x_26304:
[----:B------:R-:W-:Y:S05]  /*1810*/  BSYNC B0 ;  /* 0x0000000000007941 */ /* 0x000fea0003800000 */
.L_x_26303:
        /* <DEDUP_REMOVED lines=48> */
.L_x_26306:
[----:B------:R-:W-:Y:S05]  /*1b20*/  BSYNC B0 ;  /* 0x0000000000007941 */ /* 0x000fea0003800000 */
.L_x_26305:
        /* <DEDUP_REMOVED lines=53> */
.L_x_26308:
[----:B------:R-:W-:Y:S05]  /*1e80*/  BSYNC B0 ;  /* 0x0000000000007941 */ /* 0x000fea0003800000 */
.L_x_26307:
        /* <DEDUP_REMOVED lines=45> */
.L_x_26310:
[----:B------:R-:W-:Y:S05]  /*2160*/  BSYNC B0 ;  /* 0x0000000000007941 */ /* 0x000fea0003800000 */
.L_x_26309:
        /* <DEDUP_REMOVED lines=45> */
.L_x_26312:
[----:B------:R-:W-:Y:S05]  /*2440*/  BSYNC B0 ;  /* 0x0000000000007941 */ /* 0x000fea0003800000 */
.L_x_26311:
        /* <DEDUP_REMOVED lines=44> */
.L_x_26314:
[----:B------:R-:W-:Y:S05]  /*2710*/  BSYNC B0 ;  /* 0x0000000000007941 */ /* 0x000fea0003800000 */
.L_x_26313:
        /* <DEDUP_REMOVED lines=44> */
.L_x_26316:
[----:B------:R-:W-:Y:S05]  /*29e0*/  BSYNC B0 ;  /* 0x0000000000007941 */ /* 0x000fea0003800000 */
.L_x_26315:
        /* <DEDUP_REMOVED lines=44> */
.L_x_26318:
[----:B------:R-:W-:Y:S05]  /*2cb0*/  BSYNC B0 ;  /* 0x0000000000007941 */ /* 0x000fea0003800000 */
.L_x_26317:
        /* <DEDUP_REMOVED lines=15> */
.L_x_26321:
[----:B------:R-:W-:-:S13]  /*2db0*/  ISETP.GE.AND P0, PT, R7, R6, PT ;  /* 0x000000060700720c */ /* 0x000fda0003f06270 */
[----:B------:R-:W-:Y:S05]  /*2dc0*/  @P0 BRA `(.L_x_26323) ;  /* 0x0000000000300947 */ /* 0x000fea0003800000 */
[----:B0-----:R-:W0:Y:S01]  /*2dd0*/  LDC.64 R16, c[0x0][0x218] ;  /* 0x00008600ff107b82 */ /* 0x001e220000000a00 */
[----:B------:R-:W-:Y:S02]  /*2de0*/  IMAD.IADD R3, R0, 0x1, R7 ;  /* 0x0000000100037824 */ /* 0x000fe400078e0207 */
[----:B------:R-:W-:Y:S02]  /*2df0*/  VIADD R7, R7, 0x80 ;  /* 0x0000008007077836 */ /* 0x000fe40000000000 */
[----:B0-----:R-:W-:-:S05]  /*2e00*/  IMAD.WIDE.U32 R16, R3, 0x2, R16 ;  /* 0x0000000203107825 */ /* 0x001fca00078e0010 */
[----:B------:R0:W-:Y:S02]  /*2e10*/  STG.E.U16 desc[UR4][R16.64], R13 ;  /* 0x0000000d10007986 */ /* 0x0001e4000c101504 */
.L_x_26322:
[----:B------:R-:W-:-:S13]  /*2e20*/  ISETP.GE.AND P0, PT, R7, R6, PT ;  /* 0x000000060700720c */ /* 0x000fda0003f06270 */
[----:B------:R-:W-:Y:S05]  /*2e30*/  @P0 BRA `(.L_x_26324) ;  /* 0x0000000000300947 */ /* 0x000fea0003800000 */
[----:B0-----:R-:W0:Y:S01]  /*2e40*/  LDC.64 R12, c[0x0][0x218] ;  /* 0x00008600ff0c7b82 */ /* 0x001e220000000a00 */
[----:B------:R-:W-:Y:S02]  /*2e50*/  IMAD.IADD R3, R0, 0x1, R7 ;  /* 0x0000000100037824 */ /* 0x000fe400078e0207 */
[----:B------:R-:W-:Y:S02]  /*2e60*/  VIADD R7, R7, 0x80 ;  /* 0x0000008007077836 */ /* 0x000fe40000000000 */
[----:B0-----:R-:W-:-:S05]  /*2e70*/  IMAD.WIDE.U32 R12, R3, 0x2, R12 ;  /* 0x00000002030c7825 */ /* 0x001fca00078e000c */
[----:B------:R1:W-:Y:S02]  /*2e80*/  STG.E.U16 desc[UR4][R12.64], R9 ;  /* 0x000000090c007986 */ /* 0x0003e4000c101504 */
.L_x_26323:
[----:B------:R-:W-:-:S13]  /*2e90*/  ISETP.GE.AND P0, PT, R7, R6, PT ;  /* 0x000000060700720c */ /* 0x000fda0003f06270 */
[----:B------:R-:W-:Y:S05]  /*2ea0*/  @P0 BRA `(.L_x_26325) ;  /* 0x0000000000340947 */ /* 0x000fea0003800000 */
[----:B-1----:R-:W1:Y:S01]  /*2eb0*/  LDC.64 R8, c[0x0][0x218] ;  /* 0x00008600ff087b82 */ /* 0x002e620000000a00 */
[----:B------:R-:W-:Y:S02]  /*2ec0*/  IMAD.IADD R3, R0, 0x1, R7 ;  /* 0x0000000100037824 */ /* 0x000fe400078e0207 */
[----:B------:R-:W-:Y:S02]  /*2ed0*/  VIADD R7, R7, 0x80 ;  /* 0x0000008007077836 */ /* 0x000fe40000000000 */
[----:B-1----:R-:W-:-:S05]  /*2ee0*/  IMAD.WIDE.U32 R8, R3, 0x2, R8 ;  /* 0x0000000203087825 */ /* 0x002fca00078e0008 */
[----:B------:R1:W-:Y:S02]  /*2ef0*/  STG.E.U16 desc[UR4][R8.64], R5 ;  /* 0x0000000508007986 */ /* 0x0003e4000c101504 */
.L_x_26324:
        /* <DEDUP_REMOVED lines=8> */
.L_x_26325:
[----:B------:R-:W-:Y:S05]  /*2f80*/  BSYNC B1 ;  /* 0x0000000000017941 */ /* 0x000fea0003800000 */
.L_x_26320:
[----:B------:R-:W-:-:S13]  /*2f90*/  ISETP.GE.AND P0, PT, R7, R6, PT ;  /* 0x000000060700720c */ /* 0x000fda0003f06270 */
[----:B--2---:R-:W2:Y:S01]  /*2fa0*/  @!P0 LDC.64 R4, c[0x0][0x218] ;  /* 0x00008600ff048b82 */ /* 0x004ea20000000a00 */
[----:B------:R-:W-:Y:S02]  /*2fb0*/  @!P0 IMAD.IADD R3, R0, 0x1, R7 ;  /* 0x0000000100038824 */ /* 0x000fe400078e0207 */
[----:B------:R-:W-:Y:S02]  /*2fc0*/  @!P0 VIADD R7, R7, 0x80 ;  /* 0x0000008007078836 */ /* 0x000fe40000000000 */
[----:B--2---:R-:W-:-:S05]  /*2fd0*/  @!P0 IMAD.WIDE.U32 R4, R3, 0x2, R4 ;  /* 0x0000000203048825 */ /* 0x004fca00078e0004 */
[----:B------:R2:W-:Y:S02]  /*2fe0*/  @!P0 STG.E.U16 desc[UR4][R4.64], R14 ;  /* 0x0000000e04008986 */ /* 0x0005e4000c101504 */
.L_x_26326:
[----:B------:R-:W-:Y:S05]  /*2ff0*/  BSYNC B0 ;  /* 0x0000000000007941 */ /* 0x000fea0003800000 */
.L_x_26319:
        /* <DEDUP_REMOVED lines=8> */
.L_x_26327:
        /* <DEDUP_REMOVED lines=16> */
.L_x_37887:


//--------------------- .text._ZN2at6native18elementwise_kernelILi128ELi4EZNS0_15gpu_kernel_implINS0_13AUnaryFunctorIsssZZZNS0_15binary_internal21div_floor_kernel_cudaERNS_18TensorIteratorBaseEENKUlvE_clEvENKUlvE3_clEvEUlssE_EEEEvS6_RKT_EUliE_EEviT1_ --------------------------
	.section	.text._ZN2at6native18elementwise_kernelILi128ELi4EZNS0_15gpu_kernel_implINS0_13AUnaryFunctorIsssZZZNS0_15binary_internal21div_floor_kernel_cudaERNS_18TensorIteratorBaseEENKUlvE_clEvENKUlvE3_clEvEUlssE_EEEEvS6_RKT_EUliE_EEviT1_,"ax",@progbits
	.align	128
        .global         _ZN2at6native18elementwise_kernelILi128ELi4EZNS0_15gpu_kernel_implINS0_13AUnaryFunctorIsssZZZNS0_15binary_internal21div_floor_kernel_cudaERNS_18TensorIteratorBaseEENKUlvE_clEvENKUlvE3_clEvEUlssE_EEEEvS6_RKT_EUliE_EEviT1_
        .type           _ZN2at6native18elementwise_kernelILi128ELi4EZNS0_15gpu_kernel_implINS0_13AUnaryFunctorIsssZZZNS0_15binary_internal21div_floor_kernel_cudaERNS_18TensorIteratorBaseEENKUlvE_clEvENKUlvE3_clEvEUlssE_EEEEvS6_RKT_EUliE_EEviT1_,@function
        .size           _ZN2at6native18elementwise_kernelILi128ELi4EZNS0_15gpu_kernel_implINS0_13AUnaryFunctorIsssZZZNS0_15binary_internal21div_floor_kernel_cudaERNS_18TensorIteratorBaseEENKUlvE_clEvENKUlvE3_clEvEUlssE_EEEEvS6_RKT_EUliE_EEviT1_,(.L_x_37888 - _ZN2at6native18elementwise_kernelILi128ELi4EZNS0_15gpu_kernel_implINS0_13AUnaryFunctorIsssZZZNS0_15binary_internal21div_floor_kernel_cudaERNS_18TensorIteratorBaseEENKUlvE_clEvENKUlvE3_clEvEUlssE_EEEEvS6_RKT_EUliE_EEviT1_)
        .other          _ZN2at6native18elementwise_kernelILi128ELi4EZNS0_15gpu_kernel_implINS0_13AUnaryFunctorIsssZZZNS0_15binary_internal21div_floor_kernel_cudaERNS_18TensorIteratorBaseEENKUlvE_clEvENKUlvE3_clEvEUlssE_EEEEvS6_RKT_EUliE_EEviT1_,@"STO_CUDA_ENTRY STV_DEFAULT"
_ZN2at6native18elementwise_kernelILi128ELi4EZNS0_15gpu_kernel_implINS0_13AUnaryFunctorIsssZZZNS0_15binary_internal21div_floor_kernel_cudaERNS_18TensorIteratorBaseEENKUlvE_clEvENKUlvE3_clEvEUlssE_EEEEvS6_RKT_EUliE_EEviT1_:
.text._ZN2at6native18elementwise_kernelILi128ELi4EZNS0_15gpu_kernel_implINS0_13AUnaryFunctorIsssZZZNS0_15binary_internal21div_floor_kernel_cudaERNS_18TensorIteratorBaseEENKUlvE_clEvENKUlvE3_clEvEUlssE_EEEEvS6_RKT_EUliE_EEviT1_:
        /* <DEDUP_REMOVED lines=313> */
.L_x_26330:
        /* <DEDUP_REMOVED lines=20> */
.L_x_26334:
[----:B------:R0:W5:Y:S01]  /*14d0*/  LDG.E.U8 R6, desc[UR36][R2.64] ;  /* 0x0000002402067981 */ /* 0x000162000c1e1100 */
[----:B------:R-:W-:Y:S05]  /*14e0*/  BRA `(.L_x_26336) ;  /* 0x0000000c00547947 */ /* 0x000fea0003800000 */
.L_x_26333:
        /* <DEDUP_REMOVED lines=8> */
.L_x_26338:
[----:B------:R0:W5:Y:S01]  /*1570*/  LDG.E.U16 R6, desc[UR36][R2.64] ;  /* 0x0000002402067981 */ /* 0x000162000c1e1500 */
[----:B------:R-:W-:Y:S05]  /*1580*/  BRA `(.L_x_26336) ;  /* 0x0000000c002c7947 */ /* 0x000fea0003800000 */
.L_x_26337:
[----:B------:R0:W5:Y:S01]  /*1590*/  LDG.E.U16 R6, desc[UR36][R2.64] ;  /* 0x0000002402067981 */ /* 0x000162000c1e1500 */
[----:B------:R-:W-:Y:S05]  /*15a0*/  BRA `(.L_x_26336) ;  /* 0x0000000c00247947 */ /* 0x000fea0003800000 */
.L_x_26332:
        /* <DEDUP_REMOVED lines=9> */
.L_x_26340:
[----:B------:R-:W2:Y:S02]  /*1640*/  LDG.E.U16 R0, desc[UR36][R2.64] ;  /* 0x0000002402007981 */ /* 0x000ea4000c1e1500 */
[----:B--2---:R-:W-:-:S06]  /*1650*/  HADD2.F32 R0, -RZ, R0.H0_H0 ;  /* 0x20000000ff007230 */ /* 0x004fcc0000004100 */
[----:B------:R-:W0:Y:S02]  /*1660*/  F2I.FTZ.TRUNC.NTZ R0, R0 ;  /* 0x0000000000007305 */ /* 0x000e24000021f100 */
[----:B0-----:R-:W-:Y:S01]  /*1670*/  PRMT R6, R0, 0x7610, R6 ;  /* 0x0000761000067816 */ /* 0x001fe20000000006 */
[----:B------:R-:W-:Y:S06]  /*1680*/  BRA `(.L_x_26336) ;  /* 0x0000000800ec7947 */ /* 0x000fec0003800000 */
.L_x_26339:
        /* <DEDUP_REMOVED lines=9> */
.L_x_26342:
[----:B------:R-:W2:Y:S02]  /*1720*/  LDG.E.U16 R2, desc[UR36][R2.64] ;  /* 0x0000002402027981 */ /* 0x000ea4000c1e1500 */
[----:B--2---:R-:W-:-:S06]  /*1730*/  HADD2.F32 R0, -RZ, R2.H0_H0 ;  /* 0x20000002ff007230 */ /* 0x004fcc0000004100 */
[----:B------:R-:W0:Y:S02]  /*1740*/  F2I.FTZ.TRUNC.NTZ R0, R0 ;  /* 0x0000000000007305 */ /* 0x000e24000021f100 */
[----:B0-----:R-:W-:Y:S01]  /*1750*/  PRMT R6, R0, 0x7610, R6 ;  /* 0x0000761000067816 */ /* 0x001fe20000000006 */
[----:B------:R-:W-:Y:S06]  /*1760*/  BRA `(.L_x_26336) ;  /* 0x0000000800b47947 */ /* 0x000fec0003800000 */
.L_x_26341:
[----:B------:R-:W2:Y:S02]  /*1770*/  LDG.E.64 R2, desc[UR36][R2.64] ;  /* 0x0000002402027981 */ /* 0x000ea4000c1e1b00 */
[----:B--2---:R0:W1:Y:S01]  /*1780*/  F2I.F64.TRUNC R6, R2 ;  /* 0x0000000200067311 */ /* 0x004062000030d100 */
[----:B------:R-:W-:Y:S05]  /*1790*/  BRA `(.L_x_26336) ;  /* 0x0000000800a87947 */ /* 0x000fea0003800000 */
.L_x_26331:
        /* <DEDUP_REMOVED lines=12> */
.L_x_26345:
[----:B------:R-:W2:Y:S02]  /*1860*/  LDG.E.64 R2, desc[UR36][R2.64] ;  /* 0x0000002402027981 */ /* 0x000ea4000c1e1b00 */
[----:B--2---:R3:W4:Y:S01]  /*1870*/  F2I.F64.TRUNC R6, R2 ;  /* 0x0000000200067311 */ /* 0x004722000030d100 */
[----:B------:R-:W-:Y:S05]  /*1880*/  BRA `(.L_x_26336) ;  /* 0x00000008006c7947 */ /* 0x000fea0003800000 */
.L_x_26344:
        /* <DEDUP_REMOVED lines=28> */
.L_x_26347:
        /* <DEDUP_REMOVED lines=15> */
.L_x_26346:
[----:B------:R-:W2:Y:S02]  /*1b40*/  LDG.E.U16 R0, desc[UR36][R2.64] ;  /* 0x0000002402007981 */ /* 0x000ea4000c1e1500 */
[----:B--2---:R-:W-:-:S06]  /*1b50*/  IMAD.U32 R0, R0, 0x10000, RZ ;  /* 0x0001000000007824 */ /* 0x004fcc00078e00ff */
[----:B------:R-:W0:Y:S02]  /*1b60*/  F2I.FTZ.TRUNC.NTZ R0, R0 ;  /* 0x0000000000007305 */ /* 0x000e24000021f100 */
[----:B0-----:R-:W-:Y:S01]  /*1b70*/  PRMT R6, R0, 0x7610, R6 ;  /* 0x0000761000067816 */ /* 0x001fe20000000006 */
[----:B------:R-:W-:Y:S06]  /*1b80*/  BRA `(.L_x_26336) ;  /* 0x0000000400ac7947 */ /* 0x000fec0003800000 */
.L_x_26343:
        /* <DEDUP_REMOVED lines=10> */
.L_x_26350:
        /* <DEDUP_REMOVED lines=21> */
.L_x_26354:
[----:B------:R-:W-:Y:S05]  /*1d80*/  BSYNC B1 ;  /* 0x0000000000017941 */ /* 0x000fea0003800000 */
.L_x_26353:
[----:B------:R-:W-:Y:S01]  /*1d90*/  LEA R3, R0, 0x3b800000, 0x17 ;  /* 0x3b80000000037811 */ /* 0x000fe200078eb8ff */
[----:B------:R-:W-:-:S05]  /*1da0*/  IMAD.SHL.U32 R0, R2, 0x100000, RZ ;  /* 0x0010000002007824 */ /* 0x000fca00078e00ff */
[----:B------:R-:W-:-:S07]  /*1db0*/  LOP3.LUT R0, R3, R0, R4, 0xfe, !PT ;  /* 0x0000000003007212 */ /* 0x000fce00078efe04 */
.L_x_26352:
[----:B------:R-:W-:Y:S05]  /*1dc0*/  BSYNC B0 ;  /* 0x0000000000007941 */ /* 0x000fea0003800000 */
.L_x_26351:
[----:B------:R-:W0:Y:S02]  /*1dd0*/  F2I.FTZ.TRUNC.NTZ R0, R0 ;  /* 0x0000000000007305 */ /* 0x000e24000021f100 */
[----:B0-----:R-:W-:Y:S01]  /*1de0*/  PRMT R6, R0, 0x7610, R6 ;  /* 0x0000761000067816 */ /* 0x001fe20000000006 */
[----:B------:R-:W-:Y:S06]  /*1df0*/  BRA `(.L_x_26336) ;  /* 0x0000000400107947 */ /* 0x000fec0003800000 */
.L_x_26349:
        /* <DEDUP_REMOVED lines=21> */
.L_x_26358:
[----:B------:R-:W-:Y:S05]  /*1f50*/  BSYNC B1 ;  /* 0x0000000000017941 */ /* 0x000fea0003800000 */
.L_x_26357:
[----:B------:R-:W-:Y:S01]  /*1f60*/  LEA R3, R0, 0x37800000, 0x17 ;  /* 0x3780000000037811 */ /* 0x000fe200078eb8ff */
[----:B------:R-:W-:-:S05]  /*1f70*/  IMAD.SHL.U32 R0, R2, 0x200000, RZ ;  /* 0x0020000002007824 */ /* 0x000fca00078e00ff */
[----:B------:R-:W-:-:S07]  /*1f80*/  LOP3.LUT R0, R3, R0, R4, 0xfe, !PT ;  /* 0x0000000003007212 */ /* 0x000fce00078efe04 */
.L_x_26356:
[----:B------:R-:W-:Y:S05]  /*1f90*/  BSYNC B0 ;  /* 0x0000000000007941 */ /* 0x000fea0003800000 */
.L_x_26355:
[----:B------:R-:W0:Y:S02]  /*1fa0*/  F2I.FTZ.TRUNC.NTZ R0, R0 ;  /* 0x0000000000007305 */ /* 0x000e24000021f100 */
[----:B0-----:R-:W-:Y:S01]  /*1fb0*/  PRMT R6, R0, 0x7610, R6 ;  /* 0x0000761000067816 */ /* 0x001fe20000000006 */
[----:B------:R-:W-:Y:S06]  /*1fc0*/  BRA `(.L_x_26336) ;  /* 0x00000000009c7947 */ /* 0x000fec0003800000 */
.L_x_26348:
        /* <DEDUP_REMOVED lines=14> */
.L_x_26362:
[----:B------:R-:W-:Y:S05]  /*20b0*/  BSYNC B0 ;  /* 0x0000000000007941 */ /* 0x000fea0003800000 */
.L_x_26361:
[----:B------:R-:W0:Y:S02]  /*20c0*/  F2I.FTZ.TRUNC.NTZ R0, R0 ;  /* 0x0000000000007305 */ /* 0x000e24000021f100 */
[----:B0-----:R-:W-:Y:S01]  /*20d0*/  PRMT R6, R0, 0x7610, R6 ;  /* 0x0000761000067816 */ /* 0x001fe20000000006 */
[----:B------:R-:W-:Y:S06]  /*20e0*/  BRA `(.L_x_26336) ;  /* 0x0000000000547947 */ /* 0x000fec0003800000 */
.L_x_26335:
        /* <DEDUP_REMOVED lines=16> */
.L_x_26363:
[----:B------:R-:W-:Y:S01]  /*21f0*/  PRMT R6, RZ, 0x7610, R6 ;  /* 0x00007610ff067816 */ /* 0x000fe20000000006 */
[----:B------:R-:W-:Y:S06]  /*2200*/  BRA `(.L_x_26336) ;  /* 0x00000000000c7947 */ /* 0x000fec0003800000 */
.L_x_26360:
[----:B------:R2:W5:Y:S01]  /*2210*/  LDG.E.U16 R6, desc[UR36][R2.64] ;  /* 0x0000002402067981 */ /* 0x000562000c1e1500 */
[----:B------:R-:W-:Y:S05]  /*2220*/  BRA `(.L_x_26336) ;  /* 0x0000000000047947 */ /* 0x000fea0003800000 */
.L_x_26359:
[----:B------:R1:W5:Y:S02]  /*2230*/  LDG.E.U16 R6, desc[UR36][R2.64] ;  /* 0x0000002402067981 */ /* 0x000364000c1e1500 */
.L_x_26336:
[----:B012345:R-:W-:Y:S01]  /*2240*/  PRMT R2, R6, 0x9910, RZ ;  /* 0x0000991006027816 */ /* 0x03ffe200000000ff */
[----:B------:R-:W0:Y:S01]  /*2250*/  LDC.U16 R7, c[0x0][0x422] ;  /* 0x00010880ff077b82 */ /* 0x000e220000000400 */
[----:B------:R-:W-:Y:S02]  /*2260*/  BSSY B0, `(.L_x_26364) ;  /* 0x000002e000007945 */ /* 0x000fe40003800000 */
[-C--:B------:R-:W-:Y:S02]  /*2270*/  IABS R0, R2.reuse ;  /* 0x0000000200007213 */ /* 0x080fe40000000000 */
[----:B------:R-:W-:Y:S02]  /*2280*/  IABS R11, R2 ;  /* 0x00000002000b7213 */ /* 0x000fe40000000000 */
[----:B------:R-:W1:Y:S03]  /*2290*/  I2F.RP R8, R0 ;  /* 0x0000000000087306 */ /* 0x000e660000209400 */
[----:B------:R-:W-:-:S05]  /*22a0*/  IMAD.MOV R11, RZ, RZ, -R11 ;  /* 0x000000ffff0b7224 */ /* 0x000fca00078e0a0b */
[----:B-1----:R-:W1:Y:S01]  /*22b0*/  MUFU.RCP R8, R8 ;  /* 0x0000000800087308 */ /* 0x002e620000001000 */
[C---:B0-----:R-:W-:Y:S02]  /*22c0*/  PRMT R3, R7.reuse, 0x9910, RZ ;  /* 0x0000991007037816 */ /* 0x041fe400000000ff */
[----:B------:R-:W-:Y:S02]  /*22d0*/  LOP3.LUT R6, R7, R6, RZ, 0x3c, !PT ;  /* 0x0000000607067212 */ /* 0x000fe400078e3cff */
[----:B------:R-:W-:Y:S01]  /*22e0*/  IABS R10, R3 ;  /* 0x00000003000a7213 */ /* 0x000fe20000000000 */
[----:B-1----:R-:W-:Y:S02]  /*22f0*/  VIADD R4, R8, 0xffffffe ;  /* 0x0ffffffe08047836 */ /* 0x002fe40000000000 */
[----:B------:R-:W0:Y:S02]  /*2300*/  LDC.U8 R8, c[0x0][0x424] ;  /* 0x00010900ff087b82 */ /* 0x000e240000000000 */
[----:B------:R1:W2:Y:S02]  /*2310*/  F2I.FTZ.U32.TRUNC.NTZ R5, R4 ;  /* 0x0000000400057305 */ /* 0x0002a4000021f000 */
[----:B-1----:R-:W-:-:S02]  /*2320*/  IMAD.MOV.U32 R4, RZ, RZ, RZ ;  /* 0x000000ffff047224 */ /* 0x002fc400078e00ff */
[----:B--2---:R-:W-:-:S04]  /*2330*/  IMAD.MOV R9, RZ, RZ, -R5 ;  /* 0x000000ffff097224 */ /* 0x004fc800078e0a05 */
        /* <DEDUP_REMOVED lines=10> */
[----:B0-----:R-:W-:Y:S02]  /*23e0*/  PRMT R6, R8, 0x9910, RZ ;  /* 0x0000991008067816 */ /* 0x001fe400000000ff */
[----:B------:R-:W-:-:S05]  /*23f0*/  ISETP.GT.AND P3, PT, R4, -0x1, PT ;  /* 0xffffffff0400780c */ /* 0x000fca0003f64270 */
        /* <DEDUP_REMOVED lines=20> */
.L_x_26365:
[----:B------:R-:W-:Y:S05]  /*2540*/  BSYNC B0 ;  /* 0x0000000000007941 */ /* 0x000fea0003800000 */
.L_x_26364:
        /* <DEDUP_REMOVED lines=11> */
.L_x_26369:
[----:B------:R0:W-:Y:S01]  /*2600*/  STG.E.U8 desc[UR36][R16.64], R5 ;  /* 0x0000000510007986 */ /* 0x0001e2000c101124 */
[----:B------:R-:W-:Y:S05]  /*2610*/  BRA `(.L_x_26371) ;  /* 0x0000000c00647947 */ /* 0x000fea0003800000 */
.L_x_26368:
        /* <DEDUP_REMOVED lines=10> */
.L_x_26373:
[----:B------:R-:W-:-:S05]  /*26c0*/  PRMT R3, R5, 0x9910, RZ ;  /* 0x0000991005037816 */ /* 0x000fca00000000ff */
[----:B------:R0:W-:Y:S01]  /*26d0*/  STG.E desc[UR36][R16.64], R3 ;  /* 0x0000000310007986 */ /* 0x0001e2000c101924 */
[----:B------:R-:W-:Y:S05]  /*26e0*/  BRA `(.L_x_26371) ;  /* 0x0000000c00307947 */ /* 0x000fea0003800000 */
.L_x_26372:
[----:B------:R0:W-:Y:S01]  /*26f0*/  STG.E.U16 desc[UR36][R16.64], R5 ;  /* 0x0000000510007986 */ /* 0x0001e2000c101524 */
[----:B------:R-:W-:Y:S05]  /*2700*/  BRA `(.L_x_26371) ;  /* 0x0000000c00287947 */ /* 0x000fea0003800000 */
.L_x_26367:
        /* <DEDUP_REMOVED lines=9> */
.L_x_26375:
[----:B------:R-:W0:Y:S02]  /*27a0*/  I2F.S16 R0, R5 ;  /* 0x0000000500007306 */ /* 0x000e240000101400 */
[----:B0-----:R-:W-:-:S05]  /*27b0*/  F2FP.F16.F32.PACK_AB R0, RZ, R0 ;  /* 0x00000000ff00723e */ /* 0x001fca00000000ff */
[----:B------:R0:W-:Y:S01]  /*27c0*/  STG.E.U16 desc[UR36][R16.64], R0 ;  /* 0x0000000010007986 */ /* 0x0001e2000c101524 */
[----:B------:R-:W-:Y:S05]  /*27d0*/  BRA `(.L_x_26371) ;  /* 0x0000000800f47947 */ /* 0x000fea0003800000 */
.L_x_26374:
        /* <DEDUP_REMOVED lines=10> */
.L_x_26377:
[----:B------:R-:W0:Y:S02]  /*2880*/  I2F.S16 R5, R5 ;  /* 0x0000000500057306 */ /* 0x000e240000101400 */
[----:B0-----:R-:W-:-:S04]  /*2890*/  F2FP.F16.F32.PACK_AB R3, RZ, R5 ;  /* 0x00000005ff03723e */ /* 0x001fc800000000ff */
[----:B------:R-:W-:-:S05]  /*28a0*/  PRMT R3, R3, 0x5410, RZ ;  /* 0x0000541003037816 */ /* 0x000fca00000000ff */
[----:B------:R0:W-:Y:S01]  /*28b0*/  STG.E desc[UR36][R16.64], R3 ;  /* 0x0000000310007986 */ /* 0x0001e2000c101924 */
[----:B------:R-:W-:Y:S05]  /*28c0*/  BRA `(.L_x_26371) ;  /* 0x0000000800b87947 */ /* 0x000fea0003800000 */
.L_x_26376:
[----:B------:R-:W0:Y:S02]  /*28d0*/  I2F.F64.S16 R2, R5 ;  /* 0x0000000500027312 */ /* 0x000e240000101c00 */
[----:B0-----:R0:W-:Y:S01]  /*28e0*/  STG.E.64 desc[UR36][R16.64], R2 ;  /* 0x0000000210007986 */ /* 0x0011e2000c101b24 */
[----:B------:R-:W-:Y:S05]  /*28f0*/  BRA `(.L_x_26371) ;  /* 0x0000000800ac7947 */ /* 0x000fea0003800000 */
.L_x_26366:
        /* <DEDUP_REMOVED lines=13> */
.L_x_26380:
[----:B------:R-:W0:Y:S01]  /*29d0*/  I2F.F64.S16 R4, R5 ;  /* 0x0000000500047312 */ /* 0x000e220000101c00 */
[----:B------:R-:W-:-:S05]  /*29e0*/  CS2R R6, SRZ ;  /* 0x0000000000067805 */ /* 0x000fca000001ff00 */
[----:B0-----:R0:W-:Y:S01]  /*29f0*/  STG.E.128 desc[UR36][R16.64], R4 ;  /* 0x0000000410007986 */ /* 0x0011e2000c101d24 */
[----:B------:R-:W-:Y:S05]  /*2a00*/  BRA `(.L_x_26371) ;  /* 0x0000000800687947 */ /* 0x000fea0003800000 */
.L_x_26379:
        /* <DEDUP_REMOVED lines=21> */
.L_x_26384:
[----:B------:R-:W-:Y:S05]  /*2b60*/  BSYNC B0 ;  /* 0x0000000000007941 */ /* 0x000fea0003800000 */
.L_x_26383:
[----:B------:R-:W-:-:S05]  /*2b70*/  LOP3.LUT R3, R0, R3, RZ, 0xfc, !PT ;  /* 0x0000000300037212 */ /* 0x000fca00078efcff */
[----:B------:R0:W-:Y:S01]  /*2b80*/  STG.E.U8 desc[UR36][R16.64], R3 ;  /* 0x0000000310007986 */ /* 0x0001e2000c101124 */
[----:B------:R-:W-:Y:S05]  /*2b90*/  BRA `(.L_x_26371) ;  /* 0x0000000800047947 */ /* 0x000fea0003800000 */
.L_x_26382:
        /* <DEDUP_REMOVED lines=13> */
.L_x_26386:
[----:B------:R-:W-:Y:S01]  /*2c70*/  IMAD.MOV.U32 R0, RZ, RZ, 0x7f ;  /* 0x0000007fff007424 */ /* 0x000fe200078e00ff */
[----:B------:R-:W-:-:S04]  /*2c80*/  ISETP.GT.U32.AND P0, PT, R2, 0x7f800000, PT ;  /* 0x7f8000000200780c */ /* 0x000fc80003f04070 */
[----:B------:R-:W-:-:S09]  /*2c90*/  SEL R0, R0, 0x7c, P0 ;  /* 0x0000007c00007807 */ /* 0x000fd20000000000 */
.L_x_26387:
[----:B------:R-:W-:Y:S05]  /*2ca0*/  BSYNC B0 ;  /* 0x0000000000007941 */ /* 0x000fea0003800000 */
.L_x_26385:
[----:B------:R-:W-:-:S04]  /*2cb0*/  LOP3.LUT R2, R5, 0x80000000, RZ, 0xc0, !PT ;  /* 0x8000000005027812 */ /* 0x000fc800078ec0ff */
[----:B------:R-:W-:-:S04]  /*2cc0*/  SHF.R.U32.HI R3, RZ, 0x18, R2 ;  /* 0x00000018ff037819 */ /* 0x000fc80000011602 */
[----:B------:R-:W-:-:S05]  /*2cd0*/  LOP3.LUT R3, R0, R3, RZ, 0xfc, !PT ;  /* 0x0000000300037212 */ /* 0x000fca00078efcff */
[----:B------:R0:W-:Y:S01]  /*2ce0*/  STG.E.U8 desc[UR36][R16.64], R3 ;  /* 0x0000000310007986 */ /* 0x0001e2000c101124 */
[----:B------:R-:W-:Y:S05]  /*2cf0*/  BRA `(.L_x_26371) ;  /* 0x0000000400ac7947 */ /* 0x000fea0003800000 */
.L_x_26381:
[----:B------:R-:W0:Y:S02]  /*2d00*/  I2F.S16 R0, R5 ;  /* 0x0000000500007306 */ /* 0x000e240000101400 */
[----:B0-----:R-:W-:-:S05]  /*2d10*/  F2FP.BF16.F32.PACK_AB R0, RZ, R0 ;  /* 0x00000000ff00723e */ /* 0x001fca00000010ff */
[----:B------:R0:W-:Y:S01]  /*2d20*/  STG.E.U16 desc[UR36][R16.64], R0 ;  /* 0x0000000010007986 */ /* 0x0001e2000c101524 */
[----:B------:R-:W-:Y:S05]  /*2d30*/  BRA `(.L_x_26371) ;  /* 0x00000004009c7947 */ /* 0x000fea0003800000 */
.L_x_26378:
        /* <DEDUP_REMOVED lines=10> */
.L_x_26390:
        /* <DEDUP_REMOVED lines=17> */
.L_x_26393:
[----:B------:R-:W-:-:S04]  /*2ef0*/  LOP3.LUT R2, R5, 0x80000000, RZ, 0xc0, !PT ;  /* 0x8000000005027812 */ /* 0x000fc800078ec0ff */
[----:B------:R-:W-:-:S04]  /*2f00*/  SHF.R.U32.HI R3, RZ, 0x18, R2 ;  /* 0x00000018ff037819 */ /* 0x000fc80000011602 */
[----:B------:R-:W-:-:S04]  /*2f10*/  LOP3.LUT R0, R0, R3, RZ, 0xfc, !PT ;  /* 0x0000000300007212 */ /* 0x000fc800078efcff */
[----:B------:R-:W-:-:S07]  /*2f20*/  PRMT R8, R0, 0x7610, R8 ;  /* 0x0000761000087816 */ /* 0x000fce0000000008 */
.L_x_26392:
[----:B------:R-:W-:Y:S05]  /*2f30*/  BSYNC B0 ;  /* 0x0000000000007941 */ /* 0x000fea0003800000 */
.L_x_26391:
[----:B------:R0:W-:Y:S01]  /*2f40*/  STG.E.U8 desc[UR36][R16.64], R8 ;  /* 0x0000000810007986 */ /* 0x0001e2000c101124 */
[----:B------:R-:W-:Y:S05]  /*2f50*/  BRA `(.L_x_26371) ;  /* 0x0000000400147947 */ /* 0x000fea0003800000 */
.L_x_26389:
        /* <DEDUP_REMOVED lines=17> */
.L_x_26396:
[----:B------:R-:W-:-:S04]  /*3070*/  LOP3.LUT R2, R5, 0x80000000, RZ, 0xc0, !PT ;  /* 0x8000000005027812 */ /* 0x000fc800078ec0ff */
[----:B------:R-:W-:-:S04]  /*3080*/  SHF.R.U32.HI R3, RZ, 0x18, R2 ;  /* 0x00000018ff037819 */ /* 0x000fc80000011602 */
[----:B------:R-:W-:-:S04]  /*3090*/  LOP3.LUT R0, R0, R3, RZ, 0xfc, !PT ;  /* 0x0000000300007212 */ /* 0x000fc800078efcff */
[----:B------:R-:W-:-:S07]  /*30a0*/  PRMT R8, R0, 0x7610, R8 ;  /* 0x0000761000087816 */ /* 0x000fce0000000008 */
.L_x_26395:
[----:B------:R-:W-:Y:S05]  /*30b0*/  BSYNC B0 ;  /* 0x0000000000007941 */ /* 0x000fea0003800000 */
.L_x_26394:
[----:B------:R3:W-:Y:S01]  /*30c0*/  STG.E.U8 desc[UR36][R16.64], R8 ;  /* 0x0000000810007986 */ /* 0x0007e2000c101124 */
[----:B------:R-:W-:Y:S05]  /*30d0*/  BRA `(.L_x_26371) ;  /* 0x0000000000b47947 */ /* 0x000fea0003800000 */
.L_x_26388:
        /* <DEDUP_REMOVED lines=22> */
.L_x_26370:
        /* <DEDUP_REMOVED lines=16> */
.L_x_26399:
[----:B------:R-:W-:Y:S05]  /*3340*/  BRA `(.L_x_26371) ;  /* 0x0000000000187947 */ /* 0x000fea0003800000 */
.L_x_26398:
[----:B------:R-:W-:-:S04]  /*3350*/  PRMT R2, R5, 0x9910, RZ ;  /* 0x0000991005027816 */ /* 0x000fc800000000ff */
[----:B------:R-:W-:-:S05]  /*3360*/  SHF.R.S32.HI R3, RZ, 0x1f, R2 ;  /* 0x0000001fff037819 */ /* 0x000fca0000011402 */
[----:B------:R2:W-:Y:S01]  /*3370*/  STG.E.64 desc[UR36][R16.64], R2 ;  /* 0x0000000210007986 */ /* 0x0005e2000c101b24 */
[----:B------:R-:W-:Y:S05]  /*3380*/  BRA `(.L_x_26371) ;  /* 0x0000000000087947 */ /* 0x000fea0003800000 */
.L_x_26397:
[----:B------:R-:W-:-:S05]  /*3390*/  PRMT R3, R5, 0x9910, RZ ;  /* 0x0000991005037816 */ /* 0x000fca00000000ff */
[----:B------:R0:W-:Y:S02]  /*33a0*/  STG.E desc[UR36][R16.64], R3 ;  /* 0x0000000310007986 */ /* 0x0001e4000c101924 */
.L_x_26371:
[----:B------:R-:W-:-:S04]  /*33b0*/  IMAD R18, R23, 0x200, R18 ;  /* 0x0000020017127824 */ /* 0x000fc800078e0212 */
[----:B------:R-:W-:-:S07]  /*33c0*/  VIADD R19, R18, 0x80 ;  /* 0x0000008012137836 */ /* 0x000fce0000000000 */
.L_x_26329:
[----:B------:R-:W-:Y:S05]  /*33d0*/  BSYNC B6 ;  /* 0x0000000000067941 */ /* 0x000fea0003800000 */
.L_x_26328:
        /* <DEDUP_REMOVED lines=307> */
.L_x_26402:
        /* <DEDUP_REMOVED lines=20> */
.L_x_26406:
[----:B------:R1:W5:Y:S01]  /*4850*/  LDG.E.U8 R6, desc[UR36][R2.64] ;  /* 0x0000002402067981 */ /* 0x000362000c1e1100 */
[----:B------:R-:W-:Y:S05]  /*4860*/  BRA `(.L_x_26408) ;  /* 0x0000000c00547947 */ /* 0x000fea0003800000 */
.L_x_26405:
        /* <DEDUP_REMOVED lines=8> */
.L_x_26410:
[----:B------:R3:W5:Y:S01]  /*48f0*/  LDG.E.U16 R6, desc[UR36][R2.64] ;  /* 0x0000002402067981 */ /* 0x000762000c1e1500 */
[----:B------:R-:W-:Y:S05]  /*4900*/  BRA `(.L_x_26408) ;  /* 0x0000000c002c7947 */ /* 0x000fea0003800000 */
.L_x_26409:
[----:B------:R2:W5:Y:S01]  /*4910*/  LDG.E.U16 R6, desc[UR36][R2.64] ;  /* 0x0000002402067981 */ /* 0x000562000c1e1500 */
[----:B------:R-:W-:Y:S05]  /*4920*/  BRA `(.L_x_26408) ;  /* 0x0000000c00247947 */ /* 0x000fea0003800000 */
.L_x_26404:
        /* <DEDUP_REMOVED lines=9> */
.L_x_26412:
[----:B------:R-:W2:Y:S02]  /*49c0*/  LDG.E.U16 R0, desc[UR36][R2.64] ;  /* 0x0000002402007981 */ /* 0x000ea4000c1e1500 */
[----:B--2---:R-:W-:-:S06]  /*49d0*/  HADD2.F32 R0, -RZ, R0.H0_H0 ;  /* 0x20000000ff007230 */ /* 0x004fcc0000004100 */
[----:B------:R-:W0:Y:S02]  /*49e0*/  F2I.FTZ.TRUNC.NTZ R0, R0 ;  /* 0x0000000000007305 */ /* 0x000e24000021f100 */
[----:B0-----:R-:W-:Y:S01]  /*49f0*/  PRMT R6, R0, 0x7610, R6 ;  /* 0x0000761000067816 */ /* 0x001fe20000000006 */
[----:B------:R-:W-:Y:S06]  /*4a00*/  BRA `(.L_x_26408) ;  /* 0x0000000800ec7947 */ /* 0x000fec0003800000 */
.L_x_26411:
        /* <DEDUP_REMOVED lines=9> */
.L_x_26414:
[----:B------:R-:W2:Y:S02]  /*4aa0*/  LDG.E.U16 R2, desc[UR36][R2.64] ;  /* 0x0000002402027981 */ /* 0x000ea4000c1e1500 */
[----:B--2---:R-:W-:-:S06]  /*4ab0*/  HADD2.F32 R0, -RZ, R2.H0_H0 ;  /* 0x20000002ff007230 */ /* 0x004fcc0000004100 */
[----:B------:R-:W0:Y:S02]  /*4ac0*/  F2I.FTZ.TRUNC.NTZ R0, R0 ;  /* 0x0000000000007305 */ /* 0x000e24000021f100 */
[----:B0-----:R-:W-:Y:S01]  /*4ad0*/  PRMT R6, R0, 0x7610, R6 ;  /* 0x0000761000067816 */ /* 0x001fe20000000006 */
[----:B------:R-:W-:Y:S06]  /*4ae0*/  BRA `(.L_x_26408) ;  /* 0x0000000800b47947 */ /* 0x000fec0003800000 */
.L_x_26413:
[----:B------:R-:W2:Y:S02]  /*4af0*/  LDG.E.64 R2, desc[UR36][R2.64] ;  /* 0x0000002402027981 */ /* 0x000ea4000c1e1b00 */
[----:B--2---:R0:W1:Y:S01]  /*4b00*/  F2I.F64.TRUNC R6, R2 ;  /* 0x0000000200067311 */ /* 0x004062000030d100 */
[----:B------:R-:W-:Y:S05]  /*4b10*/  BRA `(.L_x_26408) ;  /* 0x0000000800a87947 */ /* 0x000fea0003800000 */
.L_x_26403:
        /* <DEDUP_REMOVED lines=12> */
.L_x_26417:
[----:B------:R-:W2:Y:S02]  /*4be0*/  LDG.E.64 R2, desc[UR36][R2.64] ;  /* 0x0000002402027981 */ /* 0x000ea4000c1e1b00 */
[----:B--2---:R0:W1:Y:S01]  /*4bf0*/  F2I.F64.TRUNC R6, R2 ;  /* 0x0000000200067311 */ /* 0x004062000030d100 */
[----:B------:R-:W-:Y:S05]  /*4c00*/  BRA `(.L_x_26408) ;  /* 0x00000008006c7947 */ /* 0x000fea0003800000 */
.L_x_26416:
        /* <DEDUP_REMOVED lines=28> */
.L_x_26419:
        /* <DEDUP_REMOVED lines=15> */
.L_x_26418:
[----:B------:R-:W2:Y:S02]  /*4ec0*/  LDG.E.U16 R0, desc[UR36][R2.64] ;  /* 0x0000002402007981 */ /* 0x000ea4000c1e1500 */
[----:B--2---:R-:W-:-:S06]  /*4ed0*/  IMAD.U32 R0, R0, 0x10000, RZ ;  /* 0x0001000000007824 */ /* 0x004fcc00078e00ff */
[----:B------:R-:W0:Y:S02]  /*4ee0*/  F2I.FTZ.TRUNC.NTZ R0, R0 ;  /* 0x0000000000007305 */ /* 0x000e24000021f100 */
[----:B0-----:R-:W-:Y:S01]  /*4ef0*/  PRMT R6, R0, 0x7610, R6 ;  /* 0x0000761000067816 */ /* 0x001fe20000000006 */
[----:B------:R-:W-:Y:S06]  /*4f00*/  BRA `(.L_x_26408) ;  /* 0x0000000400ac7947 */ /* 0x000fec0003800000 */
.L_x_26415:
        /* <DEDUP_REMOVED lines=10> */
.L_x_26422:
        /* <DEDUP_REMOVED lines=21> */
.L_x_26426:
[----:B------:R-:W-:Y:S05]  /*5100*/  BSYNC B1 ;  /* 0x0000000000017941 */ /* 0x000fea0003800000 */
.L_x_26425:
[----:B------:R-:W-:Y:S01]  /*5110*/  LEA R3, R0, 0x3b800000, 0x17 ;  /* 0x3b80000000037811 */ /* 0x000fe200078eb8ff */
[----:B------:R-:W-:-:S05]  /*5120*/  IMAD.SHL.U32 R0, R2, 0x100000, RZ ;  /* 0x0010000002007824 */ /* 0x000fca00078e00ff */
[----:B------:R-:W-:-:S07]  /*5130*/  LOP3.LUT R0, R3, R0, R4, 0xfe, !PT ;  /* 0x0000000003007212 */ /* 0x000fce00078efe04 */
.L_x_26424:
[----:B------:R-:W-:Y:S05]  /*5140*/  BSYNC B0 ;  /* 0x0000000000007941 */ /* 0x000fea0003800000 */
.L_x_26423:
[----:B------:R-:W0:Y:S02]  /*5150*/  F2I.FTZ.TRUNC.NTZ R0, R0 ;  /* 0x0000000000007305 */ /* 0x000e24000021f100 */
[----:B0-----:R-:W-:Y:S01]  /*5160*/  PRMT R6, R0, 0x7610, R6 ;  /* 0x0000761000067816 */ /* 0x001fe20000000006 */
[----:B------:R-:W-:Y:S06]  /*5170*/  BRA `(.L_x_26408) ;  /* 0x0000000400107947 */ /* 0x000fec0003800000 */
.L_x_26421:
        /* <DEDUP_REMOVED lines=21> */
.L_x_26430:
[----:B------:R-:W-:Y:S05]  /*52d0*/  BSYNC B1 ;  /* 0x0000000000017941 */ /* 0x000fea0003800000 */
.L_x_26429:
[----:B------:R-:W-:Y:S01]  /*52e0*/  LEA R3, R0, 0x37800000, 0x17 ;  /* 0x3780000000037811 */ /* 0x000fe200078eb8ff */
[----:B------:R-:W-:-:S05]  /*52f0*/  IMAD.SHL.U32 R0, R2, 0x200000, RZ ;  /* 0x0020000002007824 */ /* 0x000fca00078e00ff */
[----:B------:R-:W-:-:S07]  /*5300*/  LOP3.LUT R0, R3, R0, R4, 0xfe, !PT ;  /* 0x0000000003007212 */ /* 0x000fce00078efe04 */
.L_x_26428:
[----:B------:R-:W-:Y:S05]  /*5310*/  BSYNC B0 ;  /* 0x0000000000007941 */ /* 0x000fea0003800000 */
.L_x_26427:
[----:B------:R-:W0:Y:S02]  /*5320*/  F2I.FTZ.TRUNC.NTZ R0, R0 ;  /* 0x0000000000007305 */ /* 0x000e24000021f100 */
[----:B0-----:R-:W-:Y:S01]  /*5330*/  PRMT R6, R0, 0x7610, R6 ;  /* 0x0000761000067816 */ /* 0x001fe20000000006 */
[----:B------:R-:W-:Y:S06]  /*5340*/  BRA `(.L_x_26408) ;  /* 0x00000000009c7947 */ /* 0x000fec0003800000 */
.L_x_26420:
        /* <DEDUP_REMOVED lines=14> */
.L_x_26434:
[----:B------:R-:W-:Y:S05]  /*5430*/  BSYNC B0 ;  /* 0x0000000000007941 */ /* 0x000fea0003800000 */
.L_x_26433:
[----:B------:R-:W0:Y:S02]  /*5440*/  F2I.FTZ.TRUNC.NTZ R0, R0 ;  /* 0x0000000000007305 */ /* 0x000e24000021f100 */
[----:B0-----:R-:W-:Y:S01]  /*5450*/  PRMT R6, R0, 0x7610, R6 ;  /* 0x0000761000067816 */ /* 0x001fe20000000006 */
[----:B------:R-:W-:Y:S06]  /*5460*/  BRA `(.L_x_26408) ;  /* 0x0000000000547947 */ /* 0x000fec0003800000 */
.L_x_26407:
        /* <DEDUP_REMOVED lines=16> */
.L_x_26435:
[----:B------:R-:W-:Y:S01]  /*5570*/  PRMT R6, RZ, 0x7610, R6 ;  /* 0x00007610ff067816 */ /* 0x000fe20000000006 */
[----:B------:R-:W-:Y:S06]  /*5580*/  BRA `(.L_x_26408) ;  /* 0x00000000000c7947 */ /* 0x000fec0003800000 */
.L_x_26432:
[----:B------:R0:W5:Y:S01]  /*5590*/  LDG.E.U16 R6, desc[UR36][R2.64] ;  /* 0x0000002402067981 */ /* 0x000162000c1e1500 */
[----:B------:R-:W-:Y:S05]  /*55a0*/  BRA `(.L_x_26408) ;  /* 0x0000000000047947 */ /* 0x000fea0003800000 */
.L_x_26431:
[----:B------:R0:W5:Y:S02]  /*55b0*/  LDG.E.U16 R6, desc[UR36][R2.64] ;  /* 0x0000002402067981 */ /* 0x000164000c1e1500 */
.L_x_26408:
        /* <DEDUP_REMOVED lines=11> */
[----:B-1----:R-:W-:-:S04]  /*5670*/  VIADD R4, R7, 0xffffffe ;  /* 0x0ffffffe07047836 */ /* 0x002fc80000000000 */
[----:B------:R0:W1:Y:S02]  /*5680*/  F2I.FTZ.U32.TRUNC.NTZ R5, R4 ;  /* 0x0000000400057305 */ /* 0x000064000021f000 */
[----:B0-----:R-:W-:Y:S02]  /*5690*/  IMAD.MOV.U32 R4, RZ, RZ, RZ ;  /* 0x000000ffff047224 */ /* 0x001fe400078e00ff */
[----:B-1----:R-:W-:-:S04]  /*56a0*/  IMAD.MOV R9, RZ, RZ, -R5 ;  /* 0x000000ffff097224 */ /* 0x002fc800078e0a05 */
[----:B------:R-:W-:-:S04]  /*56b0*/  IMAD R9, R9, R0, RZ ;  /* 0x0000000009097224 */ /* 0x000fc800078e02ff */
[----:B------:R-:W-:-:S04]  /*56c0*/  IMAD.HI.U32 R5, R5, R9, R4 ;  /* 0x0000000905057227 */ /* 0x000fc800078e0004 */
[----:B------:R-:W-:Y:S02]  /*56d0*/  IMAD.MOV.U32 R4, RZ, RZ, R10 ;  /* 0x000000ffff047224 */ /* 0x000fe400078e000a */
[----:B------:R-:W-:-:S04]  /*56e0*/  IMAD.HI.U32 R5, R5, R8, RZ ;  /* 0x0000000805057227 */ /* 0x000fc800078e00ff */
[----:B------:R-:W-:Y:S01]  /*56f0*/  IMAD R7, R5, R4, R8 ;  /* 0x0000000405077224 */ /* 0x000fe200078e0208 */
[----:B------:R-:W-:Y:S01]  /*5700*/  LOP3.LUT R4, R3, R2, RZ, 0x3c, !PT ;  /* 0x0000000203047212 */ /* 0x000fe200078e3cff */
[----:B------:R-:W0:Y:S03]  /*5710*/  LDC.U8 R8, c[0x0][0x424] ;  /* 0x00010900ff087b82 */ /* 0x000e260000000000 */
[----:B------:R-:W-:Y:S02]  /*5720*/  ISETP.GT.U32.AND P2, PT, R0, R7, PT ;  /* 0x000000070000720c */ /* 0x000fe40003f44070 */
[----:B------:R-:W-:Y:S02]  /*5730*/  ISETP.GE.AND P0, PT, R4, RZ, PT ;  /* 0x000000ff0400720c */ /* 0x000fe40003f06270 */
[----:B------:R-:W-:-:S04]  /*5740*/  PRMT R4, R6, 0x9910, RZ ;  /* 0x0000991006047816 */ /* 0x000fc800000000ff */
[----:B------:R-:W-:-:S05]  /*5750*/  ISETP.GT.AND P3, PT, R4, -0x1, PT ;  /* 0xffffffff0400780c */ /* 0x000fca0003f64270 */
        /* <DEDUP_REMOVED lines=21> */
.L_x_26437:
[----:B------:R-:W-:Y:S05]  /*58b0*/  BSYNC B0 ;  /* 0x0000000000007941 */ /* 0x000fea0003800000 */
.L_x_26436:
        /* <DEDUP_REMOVED lines=11> */
.L_x_26441:
[----:B------:R4:W-:Y:S01]  /*5970*/  STG.E.U8 desc[UR36][R16.64], R5 ;  /* 0x0000000510007986 */ /* 0x0009e2000c101124 */
[----:B------:R-:W-:Y:S05]  /*5980*/  BRA `(.L_x_26443) ;  /* 0x0000000c00647947 */ /* 0x000fea0003800000 */
.L_x_26440:
        /* <DEDUP_REMOVED lines=10> */
.L_x_26445:
[----:B------:R-:W-:-:S05]  /*5a30*/  PRMT R3, R5, 0x9910, RZ ;  /* 0x0000991005037816 */ /* 0x000fca00000000ff */
[----:B------:R2:W-:Y:S01]  /*5a40*/  STG.E desc[UR36][R16.64], R3 ;  /* 0x0000000310007986 */ /* 0x0005e2000c101924 */
[----:B------:R-:W-:Y:S05]  /*5a50*/  BRA `(.L_x_26443) ;  /* 0x0000000c00307947 */ /* 0x000fea0003800000 */
.L_x_26444:
[----:B------:R0:W-:Y:S01]  /*5a60*/  STG.E.U16 desc[UR36][R16.64], R5 ;  /* 0x0000000510007986 */ /* 0x0001e2000c101524 */
[----:B------:R-:W-:Y:S05]  /*5a70*/  BRA `(.L_x_26443) ;  /* 0x0000000c00287947 */ /* 0x000fea0003800000 */
.L_x_26439:
        /* <DEDUP_REMOVED lines=9> */
.L_x_26447:
[----:B------:R-:W0:Y:S02]  /*5b10*/  I2F.S16 R0, R5 ;  /* 0x0000000500007306 */ /* 0x000e240000101400 */
[----:B0-----:R-:W-:-:S05]  /*5b20*/  F2FP.F16.F32.PACK_AB R0, RZ, R0 ;  /* 0x00000000ff00723e */ /* 0x001fca00000000ff */
[----:B------:R0:W-:Y:S01]  /*5b30*/  STG.E.U16 desc[UR36][R16.64], R0 ;  /* 0x0000000010007986 */ /* 0x0001e2000c101524 */
[----:B------:R-:W-:Y:S05]  /*5b40*/  BRA `(.L_x_26443) ;  /* 0x0000000800f47947 */ /* 0x000fea0003800000 */
.L_x_26446:
        /* <DEDUP_REMOVED lines=10> */
.L_x_26449:
[----:B------:R-:W0:Y:S02]  /*5bf0*/  I2F.S16 R5, R5 ;  /* 0x0000000500057306 */ /* 0x000e240000101400 */
[----:B0-----:R-:W-:-:S04]  /*5c00*/  F2FP.F16.F32.PACK_AB R3, RZ, R5 ;  /* 0x00000005ff03723e */ /* 0x001fc800000000ff */
[----:B------:R-:W-:-:S05]  /*5c10*/  PRMT R3, R3, 0x5410, RZ ;  /* 0x0000541003037816 */ /* 0x000fca00000000ff */
[----:B------:R0:W-:Y:S01]  /*5c20*/  STG.E desc[UR36][R16.64], R3 ;  /* 0x0000000310007986 */ /* 0x0001e2000c101924 */
[----:B------:R-:W-:Y:S05]  /*5c30*/  BRA `(.L_x_26443) ;  /* 0x0000000800b87947 */ /* 0x000fea0003800000 */
.L_x_26448:
[----:B------:R-:W0:Y:S02]  /*5c40*/  I2F.F64.S16 R2, R5 ;  /* 0x0000000500027312 */ /* 0x000e240000101c00 */
[----:B0-----:R0:W-:Y:S01]  /*5c50*/  STG.E.64 desc[UR36][R16.64], R2 ;  /* 0x0000000210007986 */ /* 0x0011e2000c101b24 */
[----:B------:R-:W-:Y:S05]  /*5c60*/  BRA `(.L_x_26443) ;  /* 0x0000000800ac7947 */ /* 0x000fea0003800000 */
.L_x_26438:
        /* <DEDUP_REMOVED lines=13> */
.L_x_26452:
[----:B------:R-:W0:Y:S01]  /*5d40*/  I2F.F64.S16 R4, R5 ;  /* 0x0000000500047312 */ /* 0x000e220000101c00 */
[----:B------:R-:W-:-:S05]  /*5d50*/  CS2R R6, SRZ ;  /* 0x0000000000067805 */ /* 0x000fca000001ff00 */
[----:B0-----:R0:W-:Y:S01]  /*5d60*/  STG.E.128 desc[UR36][R16.64], R4 ;  /* 0x0000000410007986 */ /* 0x0011e2000c101d24 */
[----:B------:R-:W-:Y:S05]  /*5d70*/  BRA `(.L_x_26443) ;  /* 0x0000000800687947 */ /* 0x000fea0003800000 */
.L_x_26451:
        /* <DEDUP_REMOVED lines=21> */
.L_x_26456:
[----:B------:R-:W-:Y:S05]  /*5ed0*/  BSYNC B0 ;  /* 0x0000000000007941 */ /* 0x000fea0003800000 */
.L_x_26455:
[----:B------:R-:W-:-:S05]  /*5ee0*/  LOP3.LUT R3, R0, R3, RZ, 0xfc, !PT ;  /* 0x0000000300037212 */ /* 0x000fca00078efcff */
[----:B------:R0:W-:Y:S01]  /*5ef0*/  STG.E.U8 desc[UR36][R16.64], R3 ;  /* 0x0000000310007986 */ /* 0x0001e2000c101124 */
[----:B------:R-:W-:Y:S05]  /*5f00*/  BRA `(.L_x_26443) ;  /* 0x0000000800047947 */ /* 0x000fea0003800000 */
.L_x_26454:
        /* <DEDUP_REMOVED lines=13> */
.L_x_26458:
[----:B------:R-:W-:Y:S01]  /*5fe0*/  IMAD.MOV.U32 R0, RZ, RZ, 0x7f ;  /* 0x0000007fff007424 */ /* 0x000fe200078e00ff */
[----:B------:R-:W-:-:S04]  /*5ff0*/  ISETP.GT.U32.AND P0, PT, R2, 0x7f800000, PT ;  /* 0x7f8000000200780c */ /* 0x000fc80003f04070 */
[----:B------:R-:W-:-:S09]  /*6000*/  SEL R0, R0, 0x7c, P0 ;  /* 0x0000007c00007807 */ /* 0x000fd20000000000 */
.L_x_26459:
[----:B------:R-:W-:Y:S05]  /*6010*/  BSYNC B0 ;  /* 0x0000000000007941 */ /* 0x000fea0003800000 */
.L_x_26457:
[----:B------:R-:W-:-:S04]  /*6020*/  LOP3.LUT R2, R5, 0x80000000, RZ, 0xc0, !PT ;  /* 0x8000000005027812 */ /* 0x000fc800078ec0ff */
[----:B------:R-:W-:-:S04]  /*6030*/  SHF.R.U32.HI R3, RZ, 0x18, R2 ;  /* 0x00000018ff037819 */ /* 0x000fc80000011602 */
[----:B------:R-:W-:-:S05]  /*6040*/  LOP3.LUT R3, R0, R3, RZ, 0xfc, !PT ;  /* 0x0000000300037212 */ /* 0x000fca00078efcff */
[----:B------:R0:W-:Y:S01]  /*6050*/  STG.E.U8 desc[UR36][R16.64], R3 ;  /* 0x0000000310007986 */ /* 0x0001e2000c101124 */
[----:B------:R-:W-:Y:S05]  /*6060*/  BRA `(.L_x_26443) ;  /* 0x0000000400ac7947 */ /* 0x000fea0003800000 */
.L_x_26453:
[----:B------:R-:W0:Y:S02]  /*6070*/  I2F.S16 R0, R5 ;  /* 0x0000000500007306 */ /* 0x000e240000101400 */
[----:B0-----:R-:W-:-:S05]  /*6080*/  F2FP.BF16.F32.PACK_AB R0, RZ, R0 ;  /* 0x00000000ff00723e */ /* 0x001fca00000010ff */
[----:B------:R0:W-:Y:S01]  /*6090*/  STG.E.U16 desc[UR36][R16.64], R0 ;  /* 0x0000000010007986 */ /* 0x0001e2000c101524 */
[----:B------:R-:W-:Y:S05]  /*60a0*/  BRA `(.L_x_26443) ;  /* 0x00000004009c7947 */ /* 0x000fea0003800000 */
.L_x_26450:
        /* <DEDUP_REMOVED lines=10> */
.L_x_26462:
        /* <DEDUP_REMOVED lines=17> */
.L_x_26465:
[----:B------:R-:W-:-:S04]  /*6260*/  LOP3.LUT R2, R5, 0x80000000, RZ, 0xc0, !PT ;  /* 0x8000000005027812 */ /* 0x000fc800078ec0ff */
[----:B------:R-:W-:-:S04]  /*6270*/  SHF.R.U32.HI R3, RZ, 0x18, R2 ;  /* 0x00000018ff037819 */ /* 0x000fc80000011602 */
[----:B------:R-:W-:-:S04]  /*6280*/  LOP3.LUT R0, R0, R3, RZ, 0xfc, !PT ;  /* 0x0000000300007212 */ /* 0x000fc800078efcff */
[----:B------:R-:W-:-:S07]  /*6290*/  PRMT R8, R0, 0x7610, R8 ;  /* 0x0000761000087816 */ /* 0x000fce0000000008 */
.L_x_26464:
[----:B------:R-:W-:Y:S05]  /*62a0*/  BSYNC B0 ;  /* 0x0000000000007941 */ /* 0x000fea0003800000 */
.L_x_26463:
[----:B------:R0:W-:Y:S01]  /*62b0*/  STG.E.U8 desc[UR36][R16.64], R8 ;  /* 0x0000000810007986 */ /* 0x0001e2000c101124 */
[----:B------:R-:W-:Y:S05]  /*62c0*/  BRA `(.L_x_26443) ;  /* 0x0000000400147947 */ /* 0x000fea0003800000 */
.L_x_26461:
        /* <DEDUP_REMOVED lines=17> */
.L_x_26468:
[----:B------:R-:W-:-:S04]  /*63e0*/  LOP3.LUT R2, R5, 0x80000000, RZ, 0xc0, !PT ;  /* 0x8000000005027812 */ /* 0x000fc800078ec0ff */
[----:B------:R-:W-:-:S04]  /*63f0*/  SHF.R.U32.HI R3, RZ, 0x18, R2 ;  /* 0x00000018ff037819 */ /* 0x000fc80000011602 */
[----:B------:R-:W-:-:S04]  /*6400*/  LOP3.LUT R0, R0, R3, RZ, 0xfc, !PT ;  /* 0x0000000300007212 */ /* 0x000fc800078efcff */
[----:B------:R-:W-:-:S07]  /*6410*/  PRMT R8, R0, 0x7610, R8 ;  /* 0x0000761000087816 */ /* 0x000fce0000000008 */
.L_x_26467:
[----:B------:R-:W-:Y:S05]  /*6420*/  BSYNC B0 ;  /* 0x0000000000007941 */ /* 0x000fea0003800000 */
.L_x_26466:
[----:B------:R0:W-:Y:S01]  /*6430*/  STG.E.U8 desc[UR36][R16.64], R8 ;  /* 0x0000000810007986 */ /* 0x0001e2000c101124 */
[----:B------:R-:W-:Y:S05]  /*6440*/  BRA `(.L_x_26443) ;  /* 0x0000000000b47947 */ /* 0x000fea0003800000 */
.L_x_26460:
        /* <DEDUP_REMOVED lines=22> */
.L_x_26442:
        /* <DEDUP_REMOVED lines=16> */
.L_x_26471:
[----:B------:R-:W-:Y:S05]  /*66b0*/  BRA `(.L_x_26443) ;  /* 0x0000000000187947 */ /* 0x000fea0003800000 */
.L_x_26470:
[----:B------:R-:W-:-:S04]  /*66c0*/  PRMT R2, R5, 0x9910, RZ ;  /* 0x0000991005027816 */ /* 0x000fc800000000ff */
[----:B------:R-:W-:-:S05]  /*66d0*/  SHF.R.S32.HI R3, RZ, 0x1f, R2 ;  /* 0x0000001fff037819 */ /* 0x000fca0000011402 */
[----:B------:R0:W-:Y:S01]  /*66e0*/  STG.E.64 desc[UR36][R16.64], R2 ;  /* 0x0000000210007986 */ /* 0x0001e2000c101b24 */
[----:B------:R-:W-:Y:S05]  /*66f0*/  BRA `(.L_x_26443) ;  /* 0x0000000000087947 */ /* 0x000fea0003800000 */
.L_x_26469:
[----:B------:R-:W-:-:S05]  /*6700*/  PRMT R3, R5, 0x9910, RZ ;  /* 0x0000991005037816 */ /* 0x000fca00000000ff */
[----:B------:R0:W-:Y:S02]  /*6710*/  STG.E desc[UR36][R16.64], R3 ;  /* 0x0000000310007986 */ /* 0x0001e4000c101924 */
.L_x_26443:
[----:B------:R-:W-:-:S07]  /*6720*/  VIADD R19, R19, 0x80 ;  /* 0x0000008013137836 */ /* 0x000fce0000000000 */
.L_x_26401:
[----:B------:R-:W-:Y:S05]  /*6730*/  BSYNC B6 ;  /* 0x0000000000067941 */ /* 0x000fea0003800000 */
.L_x_26400:
        /* <DEDUP_REMOVED lines=307> */
.L_x_26474:
        /* <DEDUP_REMOVED lines=20> */
.L_x_26478:
[----:B------:R3:W5:Y:S01]  /*7bb0*/  LDG.E.U8 R6, desc[UR36][R2.64] ;  /* 0x0000002402067981 */ /* 0x000762000c1e1100 */
[----:B------:R-:W-:Y:S05]  /*7bc0*/  BRA `(.L_x_26480) ;  /* 0x0000000c00547947 */ /* 0x000fea0003800000 */
.L_x_26477:
        /* <DEDUP_REMOVED lines=8> */
.L_x_26482:
[----:B------:R2:W5:Y:S01]  /*7c50*/  LDG.E.U16 R6, desc[UR36][R2.64] ;  /* 0x0000002402067981 */ /* 0x000562000c1e1500 */
[----:B------:R-:W-:Y:S05]  /*7c60*/  BRA `(.L_x_26480) ;  /* 0x0000000c002c7947 */ /* 0x000fea0003800000 */
.L_x_26481:
[----:B------:R0:W5:Y:S01]  /*7c70*/  LDG.E.U16 R6, desc[UR36][R2.64] ;  /* 0x0000002402067981 */ /* 0x000162000c1e1500 */
[----:B------:R-:W-:Y:S05]  /*7c80*/  BRA `(.L_x_26480) ;  /* 0x0000000c00247947 */ /* 0x000fea0003800000 */
.L_x_26476:
        /* <DEDUP_REMOVED lines=9> */
.L_x_26484:
[----:B------:R-:W2:Y:S02]  /*7d20*/  LDG.E.U16 R0, desc[UR36][R2.64] ;  /* 0x0000002402007981 */ /* 0x000ea4000c1e1500 */
[----:B--2---:R-:W-:-:S06]  /*7d30*/  HADD2.F32 R0, -RZ, R0.H0_H0 ;  /* 0x20000000ff007230 */ /* 0x004fcc0000004100 */
[----:B------:R-:W0:Y:S02]  /*7d40*/  F2I.FTZ.TRUNC.NTZ R0, R0 ;  /* 0x0000000000007305 */ /* 0x000e24000021f100 */
[----:B0-----:R-:W-:Y:S01]  /*7d50*/  PRMT R6, R0, 0x7610, R6 ;  /* 0x0000761000067816 */ /* 0x001fe20000000006 */
[----:B------:R-:W-:Y:S06]  /*7d60*/  BRA `(.L_x_26480) ;  /* 0x0000000800ec7947 */ /* 0x000fec0003800000 */
.L_x_26483:
        /* <DEDUP_REMOVED lines=9> */
.L_x_26486:
[----:B------:R-:W2:Y:S02]  /*7e00*/  LDG.E.U16 R2, desc[UR36][R2.64] ;  /* 0x0000002402027981 */ /* 0x000ea4000c1e1500 */
[----:B--2---:R-:W-:-:S06]  /*7e10*/  HADD2.F32 R0, -RZ, R2.H0_H0 ;  /* 0x20000002ff007230 */ /* 0x004fcc0000004100 */
[----:B------:R-:W0:Y:S02]  /*7e20*/  F2I.FTZ.TRUNC.NTZ R0, R0 ;  /* 0x0000000000007305 */ /* 0x000e24000021f100 */
[----:B0-----:R-:W-:Y:S01]  /*7e30*/  PRMT R6, R0, 0x7610, R6 ;  /* 0x0000761000067816 */ /* 0x001fe20000000006 */
[----:B------:R-:W-:Y:S06]  /*7e40*/  BRA `(.L_x_26480) ;  /* 0x0000000800b47947 */ /* 0x000fec0003800000 */
.L_x_26485:
[----:B------:R-:W2:Y:S02]  /*7e50*/  LDG.E.64 R2, desc[UR36][R2.64] ;  /* 0x0000002402027981 */ /* 0x000ea4000c1e1b00 */
[----:B--2---:R0:W1:Y:S01]  /*7e60*/  F2I.F64.TRUNC R6, R2 ;  /* 0x0000000200067311 */ /* 0x004062000030d100 */
[----:B------:R-:W-:Y:S05]  /*7e70*/  BRA `(.L_x_26480) ;  /* 0x0000000800a87947 */ /* 0x000fea0003800000 */
.L_x_26475:
        /* <DEDUP_REMOVED lines=12> */
.L_x_26489:
[----:B------:R-:W2:Y:S02]  /*7f40*/  LDG.E.64 R2, desc[UR36][R2.64] ;  /* 0x0000002402027981 */ /* 0x000ea4000c1e1b00 */
[----:B--2---:R0:W1:Y:S01]  /*7f50*/  F2I.F64.TRUNC R6, R2 ;  /* 0x0000000200067311 */ /* 0x004062000030d100 */
[----:B------:R-:W-:Y:S05]  /*7f60*/  BRA `(.L_x_26480) ;  /* 0x00000008006c7947 */ /* 0x000fea0003800000 */
.L_x_26488:
        /* <DEDUP_REMOVED lines=28> */
.L_x_26491:
        /* <DEDUP_REMOVED lines=15> */
.L_x_26490:
[----:B------:R-:W2:Y:S02]  /*8220*/  LDG.E.U16 R0, desc[UR36][R2.64] ;  /* 0x0000002402007981 */ /* 0x000ea4000c1e1500 */
[----:B--2---:R-:W-:-:S06]  /*8230*/  IMAD.U32 R0, R0, 0x10000, RZ ;  /* 0x0001000000007824 */ /* 0x004fcc00078e00ff */
[----:B------:R-:W0:Y:S02]  /*8240*/  F2I.FTZ.TRUNC.NTZ R0, R0 ;  /* 0x0000000000007305 */ /* 0x000e24000021f100 */
[----:B0-----:R-:W-:Y:S01]  /*8250*/  PRMT R6, R0, 0x7610, R6 ;  /* 0x0000761000067816 */ /* 0x001fe20000000006 */
[----:B------:R-:W-:Y:S06]  /*8260*/  BRA `(.L_x_26480) ;  /* 0x0000000400ac7947 */ /* 0x000fec0003800000 */
.L_x_26487:
        /* <DEDUP_REMOVED lines=10> */
.L_x_26494:
        /* <DEDUP_REMOVED lines=21> */
.L_x_26498:
[----:B------:R-:W-:Y:S05]  /*8460*/  BSYNC B1 ;  /* 0x0000000000017941 */ /* 0x000fea0003800000 */
.L_x_26497:
[----:B------:R-:W-:Y:S01]  /*8470*/  LEA R3, R0, 0x3b800000, 0x17 ;  /* 0x3b80000000037811 */ /* 0x000fe200078eb8ff */
[----:B------:R-:W-:-:S05]  /*8480*/  IMAD.SHL.U32 R0, R2, 0x100000, RZ ;  /* 0x0010000002007824 */ /* 0x000fca00078e00ff */
[----:B------:R-:W-:-:S07]  /*8490*/  LOP3.LUT R0, R3, R0, R4, 0xfe, !PT ;  /* 0x0000000003007212 */ /* 0x000fce00078efe04 */
.L_x_26496:
[----:B------:R-:W-:Y:S05]  /*84a0*/  BSYNC B0 ;  /* 0x0000000000007941 */ /* 0x000fea0003800000 */
.L_x_26495:
[----:B------:R-:W0:Y:S02]  /*84b0*/  F2I.FTZ.TRUNC.NTZ R0, R0 ;  /* 0x0000000000007305 */ /* 0x000e24000021f100 */
[----:B0-----:R-:W-:Y:S01]  /*84c0*/  PRMT R6, R0, 0x7610, R6 ;  /* 0x0000761000067816 */ /* 0x001fe20000000006 */
[----:B------:R-:W-:Y:S06]  /*84d0*/  BRA `(.L_x_26480) ;  /* 0x0000000400107947 */ /* 0x000fec0003800000 */
.L_x_26493:
        /* <DEDUP_REMOVED lines=21> */
.L_x_26502:
[----:B------:R-:W-:Y:S05]  /*8630*/  BSYNC B1 ;  /* 0x0000000000017941 */ /* 0x000fea0003800000 */
.L_x_26501:
[----:B------:R-:W-:Y:S01]  /*8640*/  LEA R3, R0, 0x37800000, 0x17 ;  /* 0x3780000000037811 */ /* 0x000fe200078eb8ff */
[----:B------:R-:W-:-:S05]  /*8650*/  IMAD.SHL.U32 R0, R2, 0x200000, RZ ;  /* 0x0020000002007824 */ /* 0x000fca00078e00ff */
[----:B------:R-:W-:-:S07]  /*8660*/  LOP3.LUT R0, R3, R0, R4, 0xfe, !PT ;  /* 0x0000000003007212 */ /* 0x000fce00078efe04 */
.L_x_26500:
[----:B------:R-:W-:Y:S05]  /*8670*/  BSYNC B0 ;  /* 0x0000000000007941 */ /* 0x000fea0003800000 */
.L_x_26499:
[----:B------:R-:W0:Y:S02]  /*8680*/  F2I.FTZ.TRUNC.NTZ R0, R0 ;  /* 0x0000000000007305 */ /* 0x000e24000021f100 */
[----:B0-----:R-:W-:Y:S01]  /*8690*/  PRMT R6, R0, 0x7610, R6 ;  /* 0x0000761000067816 */ /* 0x001fe20000000006 */
[----:B------:R-:W-:Y:S06]  /*86a0*/  BRA `(.L_x_26480) ;  /* 0x00000000009c7947 */ /* 0x000fec0003800000 */
.L_x_26492:
        /* <DEDUP_REMOVED lines=14> */
.L_x_26506:
[----:B------:R-:W-:Y:S05]  /*8790*/  BSYNC B0 ;  /* 0x0000000000007941 */ /* 0x000fea0003800000 */
.L_x_26505:
[----:B------:R-:W0:Y:S02]  /*87a0*/  F2I.FTZ.TRUNC.NTZ R0, R0 ;  /* 0x0000000000007305 */ /* 0x000e24000021f100 */
[----:B0-----:R-:W-:Y:S01]  /*87b0*/  PRMT R6, R0, 0x7610, R6 ;  /* 0x0000761000067816 */ /* 0x001fe20000000006 */
[----:B------:R-:W-:Y:S06]  /*87c0*/  BRA `(.L_x_26480) ;  /* 0x0000000000547947 */ /* 0x000fec0003800000 */
.L_x_26479:
        /* <DEDUP_REMOVED lines=16> */
.L_x_26507:
[----:B------:R-:W-:Y:S01]  /*88d0*/  PRMT R6, RZ, 0x7610, R6 ;  /* 0x00007610ff067816 */ /* 0x000fe20000000006 */
[----:B------:R-:W-:Y:S06]  /*88e0*/  BRA `(.L_x_26480) ;  /* 0x00000000000c7947 */ /* 0x000fec0003800000 */
.L_x_26504:
[----:B------:R0:W5:Y:S01]  /*88f0*/  LDG.E.U16 R6, desc[UR36][R2.64] ;  /* 0x0000002402067981 */ /* 0x000162000c1e1500 */
[----:B------:R-:W-:Y:S05]  /*8900*/  BRA `(.L_x_26480) ;  /* 0x0000000000047947 */ /* 0x000fea0003800000 */
.L_x_26503:
[----:B------:R0:W5:Y:S02]  /*8910*/  LDG.E.U16 R6, desc[UR36][R2.64] ;  /* 0x0000002402067981 */ /* 0x000164000c1e1500 */
.L_x_26480:
        /* <DEDUP_REMOVED lines=47> */
.L_x_26509:
[----:B------:R-:W-:Y:S05]  /*8c10*/  BSYNC B0 ;  /* 0x0000000000007941 */ /* 0x000fea0003800000 */
.L_x_26508:
        /* <DEDUP_REMOVED lines=11> */
.L_x_26513:
[----:B------:R0:W-:Y:S01]  /*8cd0*/  STG.E.U8 desc[UR36][R16.64], R5 ;  /* 0x0000000510007986 */ /* 0x0001e2000c101124 */
[----:B------:R-:W-:Y:S05]  /*8ce0*/  BRA `(.L_x_26515) ;  /* 0x0000000c00647947 */ /* 0x000fea0003800000 */
.L_x_26512:
        /* <DEDUP_REMOVED lines=10> */
.L_x_26517:
[----:B------:R-:W-:-:S05]  /*8d90*/  PRMT R3, R5, 0x9910, RZ ;  /* 0x0000991005037816 */ /* 0x000fca00000000ff */
[----:B------:R0:W-:Y:S01]  /*8da0*/  STG.E desc[UR36][R16.64], R3 ;  /* 0x0000000310007986 */ /* 0x0001e2000c101924 */
[----:B------:R-:W-:Y:S05]  /*8db0*/  BRA `(.L_x_26515) ;  /* 0x0000000c00307947 */ /* 0x000fea0003800000 */
.L_x_26516:
[----:B------:R0:W-:Y:S01]  /*8dc0*/  STG.E.U16 desc[UR36][R16.64], R5 ;  /* 0x0000000510007986 */ /* 0x0001e2000c101524 */
[----:B------:R-:W-:Y:S05]  /*8dd0*/  BRA `(.L_x_26515) ;  /* 0x0000000c00287947 */ /* 0x000fea0003800000 */
.L_x_26511:
        /* <DEDUP_REMOVED lines=9> */
.L_x_26519:
[----:B------:R-:W0:Y:S02]  /*8e70*/  I2F.S16 R0, R5 ;  /* 0x0000000500007306 */ /* 0x000e240000101400 */
[----:B0-----:R-:W-:-:S05]  /*8e80*/  F2FP.F16.F32.PACK_AB R0, RZ, R0 ;  /* 0x00000000ff00723e */ /* 0x001fca00000000ff */
[----:B------:R0:W-:Y:S01]  /*8e90*/  STG.E.U16 desc[UR36][R16.64], R0 ;  /* 0x0000000010007986 */ /* 0x0001e2000c101524 */
[----:B------:R-:W-:Y:S05]  /*8ea0*/  BRA `(.L_x_26515) ;  /* 0x0000000800f47947 */ /* 0x000fea0003800000 */
.L_x_26518:
        /* <DEDUP_REMOVED lines=10> */
.L_x_26521:
[----:B------:R-:W0:Y:S02]  /*8f50*/  I2F.S16 R5, R5 ;  /* 0x0000000500057306 */ /* 0x000e240000101400 */
[----:B0-----:R-:W-:-:S04]  /*8f60*/  F2FP.F16.F32.PACK_AB R3, RZ, R5 ;  /* 0x00000005ff03723e */ /* 0x001fc800000000ff */
[----:B------:R-:W-:-:S05]  /*8f70*/  PRMT R3, R3, 0x5410, RZ ;  /* 0x0000541003037816 */ /* 0x000fca00000000ff */
[----:B------:R0:W-:Y:S01]  /*8f80*/  STG.E desc[UR36][R16.64], R3 ;  /* 0x0000000310007986 */ /* 0x0001e2000c101924 */
[----:B------:R-:W-:Y:S05]  /*8f90*/  BRA `(.L_x_26515) ;  /* 0x0000000800b87947 */ /* 0x000fea0003800000 */
.L_x_26520:
[----:B------:R-:W0:Y:S02]  /*8fa0*/  I2F.F64.S16 R2, R5 ;  /* 0x0000000500027312 */ /* 0x000e240000101c00 */
[----:B0-----:R0:W-:Y:S01]  /*8fb0*/  STG.E.64 desc[UR36][R16.64], R2 ;  /* 0x0000000210007986 */ /* 0x0011e2000c101b24 */
[----:B------:R-:W-:Y:S05]  /*8fc0*/  BRA `(.L_x_26515) ;  /* 0x0000000800ac7947 */ /* 0x000fea0003800000 */
.L_x_26510:
        /* <DEDUP_REMOVED lines=13> */
.L_x_26524:
[----:B------:R-:W0:Y:S01]  /*90a0*/  I2F.F64.S16 R4, R5 ;  /* 0x0000000500047312 */ /* 0x000e220000101c00 */
[----:B------:R-:W-:-:S05]  /*90b0*/  CS2R R6, SRZ ;  /* 0x0000000000067805 */ /* 0x000fca000001ff00 */
[----:B0-----:R0:W-:Y:S01]  /*90c0*/  STG.E.128 desc[UR36][R16.64], R4 ;  /* 0x0000000410007986 */ /* 0x0011e2000c101d24 */
[----:B------:R-:W-:Y:S05]  /*90d0*/  BRA `(.L_x_26515) ;  /* 0x0000000800687947 */ /* 0x000fea0003800000 */
.L_x_26523:
        /* <DEDUP_REMOVED lines=21> */
.L_x_26528:
[----:B------:R-:W-:Y:S05]  /*9230*/  BSYNC B0 ;  /* 0x0000000000007941 */ /* 0x000fea0003800000 */
.L_x_26527:
[----:B------:R-:W-:-:S05]  /*9240*/  LOP3.LUT R3, R0, R3, RZ, 0xfc, !PT ;  /* 0x0000000300037212 */ /* 0x000fca00078efcff */
[----:B------:R0:W-:Y:S01]  /*9250*/  STG.E.U8 desc[UR36][R16.64], R3 ;  /* 0x0000000310007986 */ /* 0x0001e2000c101124 */
[----:B------:R-:W-:Y:S05]  /*9260*/  BRA `(.L_x_26515) ;  /* 0x0000000800047947 */ /* 0x000fea0003800000 */
.L_x_26526:
        /* <DEDUP_REMOVED lines=13> */
.L_x_26530:
[----:B------:R-:W-:Y:S01]  /*9340*/  IMAD.MOV.U32 R0, RZ, RZ, 0x7f ;  /* 0x0000007fff007424 */ /* 0x000fe200078e00ff */
[----:B------:R-:W-:-:S04]  /*9350*/  ISETP.GT.U32.AND P0, PT, R2, 0x7f800000, PT ;  /* 0x7f8000000200780c */ /* 0x000fc80003f04070 */
[----:B------:R-:W-:-:S09]  /*9360*/  SEL R0, R0, 0x7c, P0 ;  /* 0x0000007c00007807 */ /* 0x000fd20000000000 */
.L_x_26531:
[----:B------:R-:W-:Y:S05]  /*9370*/  BSYNC B0 ;  /* 0x0000000000007941 */ /* 0x000fea0003800000 */
.L_x_26529:
[----:B------:R-:W-:-:S04]  /*9380*/  LOP3.LUT R2, R5, 0x80000000, RZ, 0xc0, !PT ;  /* 0x8000000005027812 */ /* 0x000fc800078ec0ff */
[----:B------:R-:W-:-:S04]  /*9390*/  SHF.R.U32.HI R3, RZ, 0x18, R2 ;  /* 0x00000018ff037819 */ /* 0x000fc80000011602 */
[----:B------:R-:W-:-:S05]  /*93a0*/  LOP3.LUT R3, R0, R3, RZ, 0xfc, !PT ;  /* 0x0000000300037212 */ /* 0x000fca00078efcff */
[----:B------:R0:W-:Y:S01]  /*93b0*/  STG.E.U8 desc[UR36][R16.64], R3 ;  /* 0x0000000310007986 */ /* 0x0001e2000c101124 */
[----:B------:R-:W-:Y:S05]  /*93c0*/  BRA `(.L_x_26515) ;  /* 0x0000000400ac7947 */ /* 0x000fea0003800000 */
.L_x_26525:
[----:B------:R-:W0:Y:S02]  /*93d0*/  I2F.S16 R0, R5 ;  /* 0x0000000500007306 */ /* 0x000e240000101400 */
[----:B0-----:R-:W-:-:S05]  /*93e0*/  F2FP.BF16.F32.PACK_AB R0, RZ, R0 ;  /* 0x00000000ff00723e */ /* 0x001fca00000010ff */
[----:B------:R0:W-:Y:S01]  /*93f0*/  STG.E.U16 desc[UR36][R16.64], R0 ;  /* 0x0000000010007986 */ /* 0x0001e2000c101524 */
[----:B------:R-:W-:Y:S05]  /*9400*/  BRA `(.L_x_26515) ;  /* 0x00000004009c7947 */ /* 0x000fea0003800000 */
.L_x_26522:
        /* <DEDUP_REMOVED lines=10> */
.L_x_26534:
        /* <DEDUP_REMOVED lines=17> */
.L_x_26537:
[----:B------:R-:W-:-:S04]  /*95c0*/  LOP3.LUT R2, R5, 0x80000000, RZ, 0xc0, !PT ;  /* 0x8000000005027812 */ /* 0x000fc800078ec0ff */
[----:B------:R-:W-:-:S04]  /*95d0*/  SHF.R.U32.HI R3, RZ, 0x18, R2 ;  /* 0x00000018ff037819 */ /* 0x000fc80000011602 */
[----:B------:R-:W-:-:S04]  /*95e0*/  LOP3.LUT R0, R0, R3, RZ, 0xfc, !PT ;  /* 0x0000000300007212 */ /* 0x000fc800078efcff */
[----:B------:R-:W-:-:S07]  /*95f0*/  PRMT R8, R0, 0x7610, R8 ;  /* 0x0000761000087816 */ /* 0x000fce0000000008 */
.L_x_26536:
[----:B------:R-:W-:Y:S05]  /*9600*/  BSYNC B0 ;  /* 0x0000000000007941 */ /* 0x000fea0003800000 */
.L_x_26535:
[----:B------:R3:W-:Y:S01]  /*9610*/  STG.E.U8 desc[UR36][R16.64], R8 ;  /* 0x0000000810007986 */ /* 0x0007e2000c101124 */
[----:B------:R-:W-:Y:S05]  /*9620*/  BRA `(.L_x_26515) ;  /* 0x0000000400147947 */ /* 0x000fea0003800000 */
.L_x_26533:
        /* <DEDUP_REMOVED lines=17> */
.L_x_26540:
[----:B------:R-:W-:-:S04]  /*9740*/  LOP3.LUT R2, R5, 0x80000000, RZ, 0xc0, !PT ;  /* 0x8000000005027812 */ /* 0x000fc800078ec0ff */
[----:B------:R-:W-:-:S04]  /*9750*/  SHF.R.U32.HI R3, RZ, 0x18, R2 ;  /* 0x00000018ff037819 */ /* 0x000fc80000011602 */
[----:B------:R-:W-:-:S04]  /*9760*/  LOP3.LUT R0, R0, R3, RZ, 0xfc, !PT ;  /* 0x0000000300007212 */ /* 0x000fc800078efcff */
[----:B------:R-:W-:-:S07]  /*9770*/  PRMT R8, R0, 0x7610, R8 ;  /* 0x0000761000087816 */ /* 0x000fce0000000008 */
.L_x_26539:
[----:B------:R-:W-:Y:S05]  /*9780*/  BSYNC B0 ;  /* 0x0000000000007941 */ /* 0x000fea0003800000 */
.L_x_26538:
[----:B------:R0:W-:Y:S01]  /*9790*/  STG.E.U8 desc[UR36][R16.64], R8 ;  /* 0x0000000810007986 */ /* 0x0001e2000c101124 */
[----:B------:R-:W-:Y:S05]  /*97a0*/  BRA `(.L_x_26515) ;  /* 0x0000000000b47947 */ /* 0x000fea0003800000 */
.L_x_26532:
        /* <DEDUP_REMOVED lines=22> */
.L_x_26514:
        /* <DEDUP_REMOVED lines=16> */
.L_x_26543:
[----:B------:R-:W-:Y:S05]  /*9a10*/  BRA `(.L_x_26515) ;  /* 0x0000000000187947 */ /* 0x000fea0003800000 */
.L_x_26542:
[----:B------:R-:W-:-:S04]  /*9a20*/  PRMT R2, R5, 0x9910, RZ ;  /* 0x0000991005027816 */ /* 0x000fc800000000ff */
[----:B------:R-:W-:-:S05]  /*9a30*/  SHF.R.S32.HI R3, RZ, 0x1f, R2 ;  /* 0x0000001fff037819 */ /* 0x000fca0000011402 */
[----:B------:R0:W-:Y:S01]  /*9a40*/  STG.E.64 desc[UR36][R16.64], R2 ;  /* 0x0000000210007986 */ /* 0x0001e2000c101b24 */
[----:B------:R-:W-:Y:S05]  /*9a50*/  BRA `(.L_x_26515) ;  /* 0x0000000000087947 */ /* 0x000fea0003800000 */
.L_x_26541:
[----:B------:R-:W-:-:S05]  /*9a60*/  PRMT R3, R5, 0x9910, RZ ;  /* 0x0000991005037816 */ /* 0x000fca00000000ff */
[----:B------:R2:W-:Y:S02]  /*9a70*/  STG.E desc[UR36][R16.64], R3 ;  /* 0x0000000310007986 */ /* 0x0005e4000c101924 */
.L_x_26515:
[----:B------:R-:W-:-:S07]  /*9a80*/  VIADD R19, R19, 0x80 ;  /* 0x0000008013137836 */ /* 0x000fce0000000000 */
.L_x_26473:
[----:B------:R-:W-:Y:S05]  /*9a90*/  BSYNC B6 ;  /* 0x0000000000067941 */ /* 0x000fea0003800000 */
.L_x_26472:
        /* <DEDUP_REMOVED lines=306> */
.L_x_26544:
        /* <DEDUP_REMOVED lines=20> */
.L_x_26548:
[----:B------:R0:W5:Y:S01]  /*af00*/  LDG.E.U8 R6, desc[UR36][R2.64] ;  /* 0x0000002402067981 */ /* 0x000162000c1e1100 */
[----:B------:R-:W-:Y:S05]  /*af10*/  BRA `(.L_x_26550) ;  /* 0x0000000c00547947 */ /* 0x000fea0003800000 */
.L_x_26547:
        /* <DEDUP_REMOVED lines=8> */
.L_x_26552:
[----:B------:R0:W5:Y:S01]  /*afa0*/  LDG.E.U16 R6, desc[UR36][R2.64] ;  /* 0x0000002402067981 */ /* 0x000162000c1e1500 */
[----:B------:R-:W-:Y:S05]  /*afb0*/  BRA `(.L_x_26550) ;  /* 0x0000000c002c7947 */ /* 0x000fea0003800000 */
.L_x_26551:
[----:B------:R0:W5:Y:S01]  /*afc0*/  LDG.E.U16 R6, desc[UR36][R2.64] ;  /* 0x0000002402067981 */ /* 0x000162000c1e1500 */
[----:B------:R-:W-:Y:S05]  /*afd0*/  BRA `(.L_x_26550) ;  /* 0x0000000c00247947 */ /* 0x000fea0003800000 */
.L_x_26546:
        /* <DEDUP_REMOVED lines=9> */
.L_x_26554:
[----:B------:R-:W2:Y:S02]  /*b070*/  LDG.E.U16 R0, desc[UR36][R2.64] ;  /* 0x0000002402007981 */ /* 0x000ea4000c1e1500 */
[----:B--2---:R-:W-:-:S06]  /*b080*/  HADD2.F32 R0, -RZ, R0.H0_H0 ;  /* 0x20000000ff007230 */ /* 0x004fcc0000004100 */
[----:B------:R-:W0:Y:S02]  /*b090*/  F2I.FTZ.TRUNC.NTZ R0, R0 ;  /* 0x0000000000007305 */ /* 0x000e24000021f100 */
[----:B0-----:R-:W-:Y:S01]  /*b0a0*/  PRMT R6, R0, 0x7610, R6 ;  /* 0x0000761000067816 */ /* 0x001fe20000000006 */
[----:B------:R-:W-:Y:S06]  /*b0b0*/  BRA `(.L_x_26550) ;  /* 0x0000000800ec7947 */ /* 0x000fec0003800000 */
.L_x_26553:
        /* <DEDUP_REMOVED lines=9> */
.L_x_26556:
[----:B------:R-:W2:Y:S02]  /*b150*/  LDG.E.U16 R2, desc[UR36][R2.64] ;  /* 0x0000002402027981 */ /* 0x000ea4000c1e1500 */
[----:B--2---:R-:W-:-:S06]  /*b160*/  HADD2.F32 R0, -RZ, R2.H0_H0 ;  /* 0x20000002ff007230 */ /* 0x004fcc0000004100 */
[----:B------:R-:W0:Y:S02]  /*b170*/  F2I.FTZ.TRUNC.NTZ R0, R0 ;  /* 0x0000000000007305 */ /* 0x000e24000021f100 */
[----:B0-----:R-:W-:Y:S01]  /*b180*/  PRMT R6, R0, 0x7610, R6 ;  /* 0x0000761000067816 */ /* 0x001fe20000000006 */
[----:B------:R-:W-:Y:S06]  /*b190*/  BRA `(.L_x_26550) ;  /* 0x0000000800b47947 */ /* 0x000fec0003800000 */
.L_x_26555:
[----:B------:R-:W2:Y:S02]  /*b1a0*/  LDG.E.64 R2, desc[UR36][R2.64] ;  /* 0x0000002402027981 */ /* 0x000ea4000c1e1b00 */
[----:B--2---:R4:W0:Y:S01]  /*b1b0*/  F2I.F64.TRUNC R6, R2 ;  /* 0x0000000200067311 */ /* 0x004822000030d100 */
[----:B------:R-:W-:Y:S05]  /*b1c0*/  BRA `(.L_x_26550) ;  /* 0x0000000800a87947 */ /* 0x000fea0003800000 */
.L_x_26545:
        /* <DEDUP_REMOVED lines=12> */
.L_x_26559:
[----:B------:R-:W2:Y:S02]  /*b290*/  LDG.E.64 R2, desc[UR36][R2.64] ;  /* 0x0000002402027981 */ /* 0x000ea4000c1e1b00 */
[----:B--2---:R0:W1:Y:S01]  /*b2a0*/  F2I.F64.TRUNC R6, R2 ;  /* 0x0000000200067311 */ /* 0x004062000030d100 */
[----:B------:R-:W-:Y:S05]  /*b2b0*/  BRA `(.L_x_26550) ;  /* 0x00000008006c7947 */ /* 0x000fea0003800000 */
.L_x_26558:
        /* <DEDUP_REMOVED lines=28> */
.L_x_26561:
        /* <DEDUP_REMOVED lines=15> */
.L_x_26560:
[----:B------:R-:W2:Y:S02]  /*b570*/  LDG.E.U16 R0, desc[UR36][R2.64] ;  /* 0x0000002402007981 */ /* 0x000ea4000c1e1500 */
[----:B--2---:R-:W-:-:S06]  /*b580*/  IMAD.U32 R0, R0, 0x10000, RZ ;  /* 0x0001000000007824 */ /* 0x004fcc00078e00ff */
[----:B------:R-:W0:Y:S02]  /*b590*/  F2I.FTZ.TRUNC.NTZ R0, R0 ;  /* 0x0000000000007305 */ /* 0x000e24000021f100 */
[----:B0-----:R-:W-:Y:S01]  /*b5a0*/  PRMT R6, R0, 0x7610, R6 ;  /* 0x0000761000067816 */ /* 0x001fe20000000006 */
[----:B------:R-:W-:Y:S06]  /*b5b0*/  BRA `(.L_x_26550) ;  /* 0x0000000400ac7947 */ /* 0x000fec0003800000 */
.L_x_26557:
        /* <DEDUP_REMOVED lines=10> */
.L_x_26564:
        /* <DEDUP_REMOVED lines=21> */
.L_x_26568:
[----:B------:R-:W-:Y:S05]  /*b7b0*/  BSYNC B1 ;  /* 0x0000000000017941 */ /* 0x000fea0003800000 */
.L_x_26567:
[----:B------:R-:W-:Y:S01]  /*b7c0*/  LEA R3, R0, 0x3b800000, 0x17 ;  /* 0x3b80000000037811 */ /* 0x000fe200078eb8ff */
[----:B------:R-:W-:-:S05]  /*b7d0*/  IMAD.SHL.U32 R0, R2, 0x100000, RZ ;  /* 0x0010000002007824 */ /* 0x000fca00078e00ff */
[----:B------:R-:W-:-:S07]  /*b7e0*/  LOP3.LUT R0, R3, R0, R4, 0xfe, !PT ;  /* 0x0000000003007212 */ /* 0x000fce00078efe04 */
.L_x_26566:
[----:B------:R-:W-:Y:S05]  /*b7f0*/  BSYNC B0 ;  /* 0x0000000000007941 */ /* 0x000fea0003800000 */
.L_x_26565:
[----:B------:R-:W0:Y:S02]  /*b800*/  F2I.FTZ.TRUNC.NTZ R0, R0 ;  /* 0x0000000000007305 */ /* 0x000e24000021f100 */
[----:B0-----:R-:W-:Y:S01]  /*b810*/  PRMT R6, R0, 0x7610, R6 ;  /* 0x0000761000067816 */ /* 0x001fe20000000006 */
[----:B------:R-:W-:Y:S06]  /*b820*/  BRA `(.L_x_26550) ;  /* 0x0000000400107947 */ /* 0x000fec0003800000 */
.L_x_26563:
        /* <DEDUP_REMOVED lines=21> */
.L_x_26572:
[----:B------:R-:W-:Y:S05]  /*b980*/  BSYNC B1 ;  /* 0x0000000000017941 */ /* 0x000fea0003800000 */
.L_x_26571:
[----:B------:R-:W-:Y:S01]  /*b990*/  LEA R3, R0, 0x37800000, 0x17 ;  /* 0x3780000000037811 */ /* 0x000fe200078eb8ff */
[----:B------:R-:W-:-:S05]  /*b9a0*/  IMAD.SHL.U32 R0, R2, 0x200000, RZ ;  /* 0x0020000002007824 */ /* 0x000fca00078e00ff */
[----:B------:R-:W-:-:S07]  /*b9b0*/  LOP3.LUT R0, R3, R0, R4, 0xfe, !PT ;  /* 0x0000000003007212 */ /* 0x000fce00078efe04 */
.L_x_26570:
[----:B------:R-:W-:Y:S05]  /*b9c0*/  BSYNC B0 ;  /* 0x0000000000007941 */ /* 0x000fea0003800000 */
.L_x_26569:
[----:B------:R-:W0:Y:S02]  /*b9d0*/  F2I.FTZ.TRUNC.NTZ R0, R0 ;  /* 0x0000000000007305 */ /* 0x000e24000021f100 */
[----:B0-----:R-:W-:Y:S01]  /*b9e0*/  PRMT R6, R0, 0x7610, R6 ;  /* 0x0000761000067816 */ /* 0x001fe20000000006 */
[----:B------:R-:W-:Y:S06]  /*b9f0*/  BRA `(.L_x_26550) ;  /* 0x00000000009c7947 */ /* 0x000fec0003800000 */
.L_x_26562:
        /* <DEDUP_REMOVED lines=14> */
.L_x_26576:
[----:B------:R-:W-:Y:S05]  /*bae0*/  BSYNC B0 ;  /* 0x0000000000007941 */ /* 0x000fea0003800000 */
.L_x_26575:
[----:B------:R-:W0:Y:S02]  /*baf0*/  F2I.FTZ.TRUNC.NTZ R0, R0 ;  /* 0x0000000000007305 */ /* 0x000e24000021f100 */
[----:B0-----:R-:W-:Y:S01]  /*bb00*/  PRMT R6, R0, 0x7610, R6 ;  /* 0x0000761000067816 */ /* 0x001fe20000000006 */
[----:B------:R-:W-:Y:S06]  /*bb10*/  BRA `(.L_x_26550) ;  /* 0x0000000000547947 */ /* 0x000fec0003800000 */
.L_x_26549:
        /* <DEDUP_REMOVED lines=16> */
.L_x_26577:
[----:B------:R-:W-:Y:S01]  /*bc20*/  PRMT R6, RZ, 0x7610, R6 ;  /* 0x00007610ff067816 */ /* 0x000fe20000000006 */
[----:B------:R-:W-:Y:S06]  /*bc30*/  BRA `(.L_x_26550) ;  /* 0x00000000000c7947 */ /* 0x000fec0003800000 */
.L_x_26574:
[----:B------:R0:W5:Y:S01]  /*bc40*/  LDG.E.U16 R6, desc[UR36][R2.64] ;  /* 0x0000002402067981 */ /* 0x000162000c1e1500 */
[----:B------:R-:W-:Y:S05]  /*bc50*/  BRA `(.L_x_26550) ;  /* 0x0000000000047947 */ /* 0x000fea0003800000 */
.L_x_26573:
[----:B------:R0:W5:Y:S02]  /*bc60*/  LDG.E.U16 R6, desc[UR36][R2.64] ;  /* 0x0000002402067981 */ /* 0x000164000c1e1500 */
.L_x_26550:
        /* <DEDUP_REMOVED lines=16> */
[----:B------:R-:W-:Y:S02]  /*bd70*/  IMAD.HI.U32 R5, R5, R7, R4 ;  /* 0x0000000705057227 */ /* 0x000fe400078e0004 */
[----:B------:R-:W0:Y:S02]  /*bd80*/  LDC.U8 R7, c[0x0][0x424] ;  /* 0x00010900ff077b82 */ /* 0x000e240000000000 */
[----:B------:R-:W-:Y:S02]  /*bd90*/  IMAD.MOV.U32 R4, RZ, RZ, R10 ;  /* 0x000000ffff047224 */ /* 0x000fe400078e000a */
[----:B------:R-:W-:-:S04]  /*bda0*/  IMAD.HI.U32 R5, R5, R8, RZ ;  /* 0x0000000805057227 */ /* 0x000fc800078e00ff */
[----:B------:R-:W-:Y:S01]  /*bdb0*/  IMAD R3, R5, R4, R8 ;  /* 0x0000000405037224 */ /* 0x000fe200078e0208 */
[----:B------:R-:W-:-:S04]  /*bdc0*/  LOP3.LUT R4, R11, R2, RZ, 0x3c, !PT ;  /* 0x000000020b047212 */ /* 0x000fc800078e3cff */
[----:B------:R-:W-:Y:S02]  /*bdd0*/  ISETP.GT.U32.AND P2, PT, R0, R3, PT ;  /* 0x000000030000720c */ /* 0x000fe40003f44070 */
[----:B------:R-:W-:Y:S02]  /*bde0*/  ISETP.GE.AND P0, PT, R4, RZ, PT ;  /* 0x000000ff0400720c */ /* 0x000fe40003f06270 */
[----:B------:R-:W-:-:S04]  /*bdf0*/  PRMT R4, R6, 0x9910, RZ ;  /* 0x0000991006047816 */ /* 0x000fc800000000ff */
[----:B------:R-:W-:Y:S02]  /*be00*/  ISETP.GT.AND P3, PT, R4, -0x1, PT ;  /* 0xffffffff0400780c */ /* 0x000fe40003f64270 */
[----:B0-----:R-:W-:-:S03]  /*be10*/  PRMT R6, R7, 0x9910, RZ ;  /* 0x0000991007067816 */ /* 0x001fc600000000ff */
        /* <DEDUP_REMOVED lines=20> */
.L_x_26579:
[----:B------:R-:W-:Y:S05]  /*bf60*/  BSYNC B0 ;  /* 0x0000000000007941 */ /* 0x000fea0003800000 */
.L_x_26578:
        /* <DEDUP_REMOVED lines=11> */
.L_x_26583:
[----:B------:R-:W-:Y:S01]  /*c020*/  STG.E.U8 desc[UR36][R16.64], R5 ;  /* 0x0000000510007986 */ /* 0x000fe2000c101124 */
[----:B------:R-:W-:Y:S05]  /*c030*/  EXIT ;  /* 0x000000000000794d */ /* 0x000fea0003800000 */
.L_x_26582:
        /* <DEDUP_REMOVED lines=10> */
.L_x_26586:
[----:B------:R-:W-:-:S05]  /*c0e0*/  PRMT R3, R5, 0x9910, RZ ;  /* 0x0000991005037816 */ /* 0x000fca00000000ff */
[----:B------:R-:W-:Y:S01]  /*c0f0*/  STG.E desc[UR36][R16.64], R3 ;  /* 0x0000000310007986 */ /* 0x000fe2000c101924 */
[----:B------:R-:W-:Y:S05]  /*c100*/  EXIT ;  /* 0x000000000000794d */ /* 0x000fea0003800000 */
.L_x_26585:
[----:B------:R-:W-:Y:S01]  /*c110*/  STG.E.U16 desc[UR36][R16.64], R5 ;  /* 0x0000000510007986 */ /* 0x000fe2000c101524 */
[----:B------:R-:W-:Y:S05]  /*c120*/  EXIT ;  /* 0x000000000000794d */ /* 0x000fea0003800000 */
.L_x_26581:
        /* <DEDUP_REMOVED lines=9> */
.L_x_26588:
[----:B------:R-:W0:Y:S02]  /*c1c0*/  I2F.S16 R0, R5 ;  /* 0x0000000500007306 */ /* 0x000e240000101400 */
[----:B0-----:R-:W-:-:S05]  /*c1d0*/  F2FP.F16.F32.PACK_AB R0, RZ, R0 ;  /* 0x00000000ff00723e */ /* 0x001fca00000000ff */
[----:B------:R-:W-:Y:S01]  /*c1e0*/  STG.E.U16 desc[UR36][R16.64], R0 ;  /* 0x0000000010007986 */ /* 0x000fe2000c101524 */
[----:B------:R-:W-:Y:S05]  /*c1f0*/  EXIT ;  /* 0x000000000000794d */ /* 0x000fea0003800000 */
.L_x_26587:
        /* <DEDUP_REMOVED lines=10> */
.L_x_26590:
[----:B------:R-:W0:Y:S02]  /*c2a0*/  I2F.S16 R5, R5 ;  /* 0x0000000500057306 */ /* 0x000e240000101400 */
[----:B0-----:R-:W-:-:S04]  /*c2b0*/  F2FP.F16.F32.PACK_AB R3, RZ, R5 ;  /* 0x00000005ff03723e */ /* 0x001fc800000000ff */
[----:B------:R-:W-:-:S05]  /*c2c0*/  PRMT R3, R3, 0x5410, RZ ;  /* 0x0000541003037816 */ /* 0x000fca00000000ff */
[----:B------:R-:W-:Y:S01]  /*c2d0*/  STG.E desc[UR36][R16.64], R3 ;  /* 0x0000000310007986 */ /* 0x000fe2000c101924 */
[----:B------:R-:W-:Y:S05]  /*c2e0*/  EXIT ;  /* 0x000000000000794d */ /* 0x000fea0003800000 */
.L_x_26589:
[----:B------:R-:W0:Y:S02]  /*c2f0*/  I2F.F64.S16 R2, R5 ;  /* 0x0000000500027312 */ /* 0x000e240000101c00 */
[----:B0-----:R-:W-:Y:S01]  /*c300*/  STG.E.64 desc[UR36][R16.64], R2 ;  /* 0x0000000210007986 */ /* 0x001fe2000c101b24 */
[----:B------:R-:W-:Y:S05]  /*c310*/  EXIT ;  /* 0x000000000000794d */ /* 0x000fea0003800000 */
.L_x_26580:
        /* <DEDUP_REMOVED lines=13> */
.L_x_26593:
[----:B------:R-:W0:Y:S01]  /*c3f0*/  I2F.F64.S16 R4, R5 ;  /* 0x0000000500047312 */ /* 0x000e220000101c00 */
[----:B------:R-:W-:-:S05]  /*c400*/  CS2R R6, SRZ ;  /* 0x0000000000067805 */ /* 0x000fca000001ff00 */
[----:B0-----:R-:W-:Y:S01]  /*c410*/  STG.E.128 desc[UR36][R16.64], R4 ;  /* 0x0000000410007986 */ /* 0x001fe2000c101d24 */
[----:B------:R-:W-:Y:S05]  /*c420*/  EXIT ;  /* 0x000000000000794d */ /* 0x000fea0003800000 */
.L_x_26592:
        /* <DEDUP_REMOVED lines=21> */
.L_x_26597:
[----:B------:R-:W-:Y:S05]  /*c580*/  BSYNC B0 ;  /* 0x0000000000007941 */ /* 0x000fea0003800000 */
.L_x_26596:
[----:B------:R-:W-:-:S05]  /*c590*/  LOP3.LUT R3, R0, R3, RZ, 0xfc, !PT ;  /* 0x0000000300037212 */ /* 0x000fca00078efcff */
[----:B------:R-:W-:Y:S01]  /*c5a0*/  STG.E.U8 desc[UR36][R16.64], R3 ;  /* 0x0000000310007986 */ /* 0x000fe2000c101124 */
[----:B------:R-:W-:Y:S05]  /*c5b0*/  EXIT ;  /* 0x000000000000794d */ /* 0x000fea0003800000 */
.L_x_26595:
        /* <DEDUP_REMOVED lines=13> */
.L_x_26599:
[----:B------:R-:W-:Y:S01]  /*c690*/  IMAD.MOV.U32 R0, RZ, RZ, 0x7f ;  /* 0x0000007fff007424 */ /* 0x000fe200078e00ff */
[----:B------:R-:W-:-:S04]  /*c6a0*/  ISETP.GT.U32.AND P0, PT, R2, 0x7f800000, PT ;  /* 0x7f8000000200780c */ /* 0x000fc80003f04070 */
[----:B------:R-:W-:-:S09]  /*c6b0*/  SEL R0, R0, 0x7c, P0 ;  /* 0x0000007c00007807 */ /* 0x000fd20000000000 */
.L_x_26600:
[----:B------:R-:W-:Y:S05]  /*c6c0*/  BSYNC B0 ;  /* 0x0000000000007941 */ /* 0x000fea0003800000 */
.L_x_26598:
[----:B------:R-:W-:-:S04]  /*c6d0*/  LOP3.LUT R2, R5, 0x80000000, RZ, 0xc0, !PT ;  /* 0x8000000005027812 */ /* 0x000fc800078ec0ff */
[----:B------:R-:W-:-:S04]  /*c6e0*/  SHF.R.U32.HI R3, RZ, 0x18, R2 ;  /* 0x00000018ff037819 */ /* 0x000fc80000011602 */
[----:B------:R-:W-:-:S05]  /*c6f0*/  LOP3.LUT R3, R0, R3, RZ, 0xfc, !PT ;  /* 0x0000000300037212 */ /* 0x000fca00078efcff */
[----:B------:R-:W-:Y:S01]  /*c700*/  STG.E.U8 desc[UR36][R16.64], R3 ;  /* 0x0000000310007986 */ /* 0x000fe2000c101124 */
[----:B------:R-:W-:Y:S05]  /*c710*/  EXIT ;  /* 0x000000000000794d */ /* 0x000fea0003800000 */
.L_x_26594:
[----:B------:R-:W0:Y:S02]  /*c720*/  I2F.S16 R0, R5 ;  /* 0x0000000500007306 */ /* 0x000e240000101400 */
[----:B0-----:R-:W-:-:S05]  /*c730*/  F2FP.BF16.F32.PACK_AB R0, RZ, R0 ;  /* 0x00000000ff00723e */ /* 0x001fca00000010ff */
[----:B------:R-:W-:Y:S01]  /*c740*/  STG.E.U16 desc[UR36][R16.64], R0 ;  /* 0x0000000010007986 */ /* 0x000fe2000c101524 */
[----:B------:R-:W-:Y:S05]  /*c750*/  EXIT ;  /* 0x000000000000794d */ /* 0x000fea0003800000 */
.L_x_26591:
        /* <DEDUP_REMOVED lines=10> */
.L_x_26603:
        /* <DEDUP_REMOVED lines=17> */
.L_x_26606:
[----:B------:R-:W-:-:S04]  /*c910*/  LOP3.LUT R2, R5, 0x80000000, RZ, 0xc0, !PT ;  /* 0x8000000005027812 */ /* 0x000fc800078ec0ff */
[----:B------:R-:W-:-:S04]  /*c920*/  SHF.R.U32.HI R3, RZ, 0x18, R2 ;  /* 0x00000018ff037819 */ /* 0x000fc80000011602 */
[----:B------:R-:W-:-:S04]  /*c930*/  LOP3.LUT R0, R0, R3, RZ, 0xfc, !PT ;  /* 0x0000000300007212 */ /* 0x000fc800078efcff */
[----:B------:R-:W-:-:S07]  /*c940*/  PRMT R8, R0, 0x7610, R8 ;  /* 0x0000761000087816 */ /* 0x000fce0000000008 */
.L_x_26605:
[----:B------:R-:W-:Y:S05]  /*c950*/  BSYNC B0 ;  /* 0x0000000000007941 */ /* 0x000fea0003800000 */
.L_x_26604:
[----:B------:R-:W-:Y:S01]  /*c960*/  STG.E.U8 desc[UR36][R16.64], R8 ;  /* 0x0000000810007986 */ /* 0x000fe2000c101124 */
[----:B------:R-:W-:Y:S05]  /*c970*/  EXIT ;  /* 0x000000000000794d */ /* 0x000fea0003800000 */
.L_x_26602:
        /* <DEDUP_REMOVED lines=17> */
.L_x_26609:
[----:B------:R-:W-:-:S04]  /*ca90*/  LOP3.LUT R2, R5, 0x80000000, RZ, 0xc0, !PT ;  /* 0x8000000005027812 */ /* 0x000fc800078ec0ff */
[----:B------:R-:W-:-:S04]  /*caa0*/  SHF.R.U32.HI R3, RZ, 0x18, R2 ;  /* 0x00000018ff037819 */ /* 0x000fc80000011602 */
[----:B------:R-:W-:-:S04]  /*cab0*/  LOP3.LUT R0, R0, R3, RZ, 0xfc, !PT ;  /* 0x0000000300007212 */ /* 0x000fc800078efcff */
[----:B------:R-:W-:-:S07]  /*cac0*/  PRMT R8, R0, 0x7610, R8 ;  /* 0x0000761000087816 */ /* 0x000fce0000000008 */
.L_x_26608:
[----:B------:R-:W-:Y:S05]  /*cad0*/  BSYNC B0 ;  /* 0x0000000000007941 */ /* 0x000fea0003800000 */
.L_x_26607:
[----:B------:R-:W-:Y:S01]  /*cae0*/  STG.E.U8 desc[UR36][R16.64], R8 ;  /* 0x0000000810007986 */ /* 0x000fe2000c101124 */
[----:B------:R-:W-:Y:S05]  /*caf0*/  EXIT ;  /* 0x000000000000794d */ /* 0x000fea0003800000 */
.L_x_26601:
        /* <DEDUP_REMOVED lines=22> */
.L_x_26584:
        /* <DEDUP_REMOVED lines=16> */
.L_x_26612:
[----:B------:R-:W-:Y:S05]  /*cd60*/  EXIT ;  /* 0x000000000000794d */ /* 0x000fea0003800000 */
.L_x_26611:
[----:B------:R-:W-:-:S04]  /*cd70*/  PRMT R2, R5, 0x9910, RZ ;  /* 0x0000991005027816 */ /* 0x000fc800000000ff */
[----:B------:R-:W-:-:S05]  /*cd80*/  SHF.R.S32.HI R3, RZ, 0x1f, R2 ;  /* 0x0000001fff037819 */ /* 0x000fca0000011402 */
[----:B------:R-:W-:Y:S01]  /*cd90*/  STG.E.64 desc[UR36][R16.64], R2 ;  /* 0x0000000210007986 */ /* 0x000fe2000c101b24 */
[----:B------:R-:W-:Y:S05]  /*cda0*/  EXIT ;  /* 0x000000000000794d */ /* 0x000fea0003800000 */
.L_x_26610:
[----:B------:R-:W-:-:S05]  /*cdb0*/  PRMT R3, R5, 0x9910, RZ ;  /* 0x0000991005037816 */ /* 0x000fca00000000ff */
[----:B------:R-:W-:Y:S01]  /*cdc0*/  STG.E desc[UR36][R16.64], R3 ;  /* 0x0000000310007986 */ /* 0x000fe2000c101924 */
[----:B------:R-:W-:Y:S05]  /*cdd0*/  EXIT ;  /* 0x000000000000794d */ /* 0x000fea0003800000 */
.L_x_26613:
        /* <DEDUP_REMOVED lines=10> */
.L_x_37888:


//--------------------- .text._ZN2at6native27unrolled_elementwise_kernelINS0_13AUnaryFunctorIsssZZZNS0_15binary_internal21div_floor_kernel_cudaERNS_18TensorIteratorBaseEENKUlvE_clEvENKUlvE3_clEvEUlssE_EESt5arrayIPcLm2EELi4E23TrivialOffsetCalculatorILi1EjESE_NS0_6memory12LoadWithCastILi1EEENSF_13StoreWithCastILi1EEEEEviT_T0_T2_T3_T4_T5_ --------------------------
	.section	.text._ZN2at6native27unrolled_elementwise_kernelINS0_13AUnaryFunctorIsssZZZNS0_15binary_internal21div_floor_kernel_cudaERNS_18TensorIteratorBaseEENKUlvE_clEvENKUlvE3_clEvEUlssE_EESt5arrayIPcLm2EELi4E23TrivialOffsetCalculatorILi1EjESE_NS0_6memory12LoadWithCastILi1EEENSF_13StoreWithCastILi1EEEEEviT_T0_T2_T3_T4_T5_,"ax",@progbits
	.align	128
        .global         _ZN2at6native27unrolled_elementwise_kernelINS0_13AUnaryFunctorIsssZZZNS0_15binary_internal21div_floor_kernel_cudaERNS_18TensorIteratorBaseEENKUlvE_clEvENKUlvE3_clEvEUlssE_EESt5arrayIPcLm2EELi4E23TrivialOffsetCalculatorILi1EjESE_NS0_6memory12LoadWithCastILi1EEENSF_13StoreWithCastILi1EEEEEviT_T0_T2_T3_T4_T5_
        .type           _ZN2at6native27unrolled_elementwise_kernelINS0_13AUnaryFunctorIsssZZZNS0_15binary_internal21div_floor_kernel_cudaERNS_18TensorIteratorBaseEENKUlvE_clEvENKUlvE3_clEvEUlssE_EESt5arrayIPcLm2EELi4E23TrivialOffsetCalculatorILi1EjESE_NS0_6memory12LoadWithCastILi1EEENSF_13StoreWithCastILi1EEEEEviT_T0_T2_T3_T4_T5_,@function
        .size           _ZN2at6native27unrolled_elementwise_kernelINS0_13AUnaryFunctorIsssZZZNS0_15binary_internal21div_floor_kernel_cudaERNS_18TensorIteratorBaseEENKUlvE_clEvENKUlvE3_clEvEUlssE_EESt5arrayIPcLm2EELi4E23TrivialOffsetCalculatorILi1EjESE_NS0_6memory12LoadWithCastILi1EEENSF_13StoreWithCastILi1EEEEEviT_T0_T2_T3_T4_T5_,(.L_x_37889 - _ZN2at6native27unrolled_elementwise_kernelINS0_13AUnaryFunctorIsssZZZNS0_15binary_internal21div_floor_kernel_cudaERNS_18TensorIteratorBaseEENKUlvE_clEvENKUlvE3_clEvEUlssE_EESt5arrayIPcLm2EELi4E23TrivialOffsetCalculatorILi1EjESE_NS0_6memory12LoadWithCastILi1EEENSF_13StoreWithCastILi1EEEEEviT_T0_T2_T3_T4_T5_)
        .other          _ZN2at6native27unrolled_elementwise_kernelINS0_13AUnaryFunctorIsssZZZNS0_15binary_internal21div_floor_kernel_cudaERNS_18TensorIteratorBaseEENKUlvE_clEvENKUlvE3_clEvEUlssE_EESt5arrayIPcLm2EELi4E23TrivialOffsetCalculatorILi1EjESE_NS0_6memory12LoadWithCastILi1EEENSF_13StoreWithCastILi1EEEEEviT_T0_T2_T3_T4_T5_,@"STO_CUDA_ENTRY STV_DEFAULT"
_ZN2at6native27unrolled_elementwise_kernelINS0_13AUnaryFunctorIsssZZZNS0_15binary_internal21div_floor_kernel_cudaERNS_18TensorIteratorBaseEENKUlvE_clEvENKUlvE3_clEvEUlssE_EESt5arrayIPcLm2EELi4E23TrivialOffsetCalculatorILi1EjESE_NS0_6memory12LoadWithCastILi1EEENSF_13StoreWithCastILi1EEEEEviT_T0_T2_T3_T4_T5_:
.text._ZN2at6native27unrolled_elementwise_kernelINS0_13AUnaryFunctorIsssZZZNS0_15binary_internal21div_floor_kernel_cudaERNS_18TensorIteratorBaseEENKUlvE_clEvENKUlvE3_clEvEUlssE_EESt5arrayIPcLm2EELi4E23TrivialOffsetCalculatorILi1EjESE_NS0_6memory12LoadWithCastILi1EEENSF_13StoreWithCastILi1EEEEEviT_T0_T2_T3_T4_T5_:
        /* <DEDUP_REMOVED lines=31> */
.L_x_26619:
[----:B------:R3:W5:Y:S01]  /*01f0*/  LDG.E.U8 R22, desc[UR36][R4.64] ;  /* 0x0000002404167981 */ /* 0x000762000c1e1100 */
[----:B------:R-:W-:Y:S05]  /*0200*/  BRA `(.L_x_26621) ;  /* 0x0000000c00587947 */ /* 0x000fea0003800000 */
.L_x_26618:
        /* <DEDUP_REMOVED lines=8> */
.L_x_26623:
[----:B------:R1:W5:Y:S01]  /*0290*/  LDG.E.U16 R22, desc[UR36][R4.64] ;  /* 0x0000002404167981 */ /* 0x000362000c1e1500 */
[----:B------:R-:W-:Y:S05]  /*02a0*/  BRA `(.L_x_26621) ;  /* 0x0000000c00307947 */ /* 0x000fea0003800000 */
.L_x_26622:
[----:B------:R2:W5:Y:S01]  /*02b0*/  LDG.E.U16 R22, desc[UR36][R4.64] ;  /* 0x0000002404167981 */ /* 0x000562000c1e1500 */
[----:B------:R-:W-:Y:S05]  /*02c0*/  BRA `(.L_x_26621) ;  /* 0x0000000c00287947 */ /* 0x000fea0003800000 */
.L_x_26617:
        /* <DEDUP_REMOVED lines=9> */
.L_x_26625:
[----:B------:R-:W2:Y:S02]  /*0360*/  LDG.E.U16 R0, desc[UR36][R4.64] ;  /* 0x0000002404007981 */ /* 0x000ea4000c1e1500 */
[----:B--2---:R-:W-:-:S06]  /*0370*/  HADD2.F32 R0, -RZ, R0.H0_H0 ;  /* 0x20000000ff007230 */ /* 0x004fcc0000004100 */
[----:B------:R-:W0:Y:S02]  /*0380*/  F2I.FTZ.TRUNC.NTZ R0, R0 ;  /* 0x0000000000007305 */ /* 0x000e24000021f100 */
[----:B0-----:R-:W-:Y:S01]  /*0390*/  PRMT R22, R0, 0x7610, R22 ;  /* 0x0000761000167816 */ /* 0x001fe20000000016 */
[----:B------:R-:W-:Y:S06]  /*03a0*/  BRA `(.L_x_26621) ;  /* 0x0000000800f07947 */ /* 0x000fec0003800000 */
.L_x_26624:
        /* <DEDUP_REMOVED lines=9> */
.L_x_26627:
[----:B------:R-:W2:Y:S02]  /*0440*/  LDG.E.U16 R4, desc[UR36][R4.64] ;  /* 0x0000002404047981 */ /* 0x000ea4000c1e1500 */
[----:B--2---:R-:W-:-:S06]  /*0450*/  HADD2.F32 R0, -RZ, R4.H0_H0 ;  /* 0x20000004ff007230 */ /* 0x004fcc0000004100 */
[----:B------:R-:W0:Y:S02]  /*0460*/  F2I.FTZ.TRUNC.NTZ R0, R0 ;  /* 0x0000000000007305 */ /* 0x000e24000021f100 */
[----:B0-----:R-:W-:Y:S01]  /*0470*/  PRMT R22, R0, 0x7610, R22 ;  /* 0x0000761000167816 */ /* 0x001fe20000000016 */
[----:B------:R-:W-:Y:S06]  /*0480*/  BRA `(.L_x_26621) ;  /* 0x0000000800b87947 */ /* 0x000fec0003800000 */
.L_x_26626:
[----:B------:R-:W2:Y:S02]  /*0490*/  LDG.E.64 R4, desc[UR36][R4.64] ;  /* 0x0000002404047981 */ /* 0x000ea4000c1e1b00 */
[----:B--2---:R0:W1:Y:S01]  /*04a0*/  F2I.F64.TRUNC R22, R4 ;  /* 0x0000000400167311 */ /* 0x004062000030d100 */
[----:B------:R-:W-:Y:S05]  /*04b0*/  BRA `(.L_x_26621) ;  /* 0x0000000800ac7947 */ /* 0x000fea0003800000 */
.L_x_26616:
        /* <DEDUP_REMOVED lines=12> */
.L_x_26630:
[----:B------:R-:W2:Y:S02]  /*0580*/  LDG.E.64 R4, desc[UR36][R4.64] ;  /* 0x0000002404047981 */ /* 0x000ea4000c1e1b00 */
[----:B--2---:R0:W1:Y:S01]  /*0590*/  F2I.F64.TRUNC R22, R4 ;  /* 0x0000000400167311 */ /* 0x004062000030d100 */
[----:B------:R-:W-:Y:S05]  /*05a0*/  BRA `(.L_x_26621) ;  /* 0x0000000800707947 */ /* 0x000fea0003800000 */
.L_x_26629:
        /* <DEDUP_REMOVED lines=28> */
.L_x_26632:
        /* <DEDUP_REMOVED lines=16> */
.L_x_26631:
[----:B------:R-:W2:Y:S02]  /*0870*/  LDG.E.U16 R0, desc[UR36][R4.64] ;  /* 0x0000002404007981 */ /* 0x000ea4000c1e1500 */
[----:B--2---:R-:W-:-:S06]  /*0880*/  IMAD.U32 R0, R0, 0x10000, RZ ;  /* 0x0001000000007824 */ /* 0x004fcc00078e00ff */
[----:B------:R-:W0:Y:S02]  /*0890*/  F2I.FTZ.TRUNC.NTZ R0, R0 ;  /* 0x0000000000007305 */ /* 0x000e24000021f100 */
[----:B0-----:R-:W-:Y:S01]  /*08a0*/  PRMT R22, R0, 0x7610, R22 ;  /* 0x0000761000167816 */ /* 0x001fe20000000016 */
[----:B------:R-:W-:Y:S06]  /*08b0*/  BRA `(.L_x_26621) ;  /* 0x0000000400ac7947 */ /* 0x000fec0003800000 */
.L_x_26628:
        /* <DEDUP_REMOVED lines=10> */
.L_x_26635:
        /* <DEDUP_REMOVED lines=21> */
.L_x_26639:
[----:B------:R-:W-:Y:S05]  /*0ab0*/  BSYNC B1 ;  /* 0x0000000000017941 */ /* 0x000fea0003800000 */
.L_x_26638:
[----:B------:R-:W-:Y:S01]  /*0ac0*/  LEA R5, R0, 0x3b800000, 0x17 ;  /* 0x3b80000000057811 */ /* 0x000fe200078eb8ff */
[----:B------:R-:W-:-:S05]  /*0ad0*/  IMAD.SHL.U32 R0, R3, 0x100000, RZ ;  /* 0x0010000003007824 */ /* 0x000fca00078e00ff */
[----:B------:R-:W-:-:S07]  /*0ae0*/  LOP3.LUT R0, R5, R0, R6, 0xfe, !PT ;  /* 0x0000000005007212 */ /* 0x000fce00078efe06 */
.L_x_26637:
[----:B------:R-:W-:Y:S05]  /*0af0*/  BSYNC B0 ;  /* 0x0000000000007941 */ /* 0x000fea0003800000 */
.L_x_26636:
[----:B------:R-:W0:Y:S02]  /*0b00*/  F2I.FTZ.TRUNC.NTZ R0, R0 ;  /* 0x0000000000007305 */ /* 0x000e24000021f100 */
[----:B0-----:R-:W-:Y:S01]  /*0b10*/  PRMT R22, R0, 0x7610, R22 ;  /* 0x0000761000167816 */ /* 0x001fe20000000016 */
[----:B------:R-:W-:Y:S06]  /*0b20*/  BRA `(.L_x_26621) ;  /* 0x0000000400107947 */ /* 0x000fec0003800000 */
.L_x_26634:
        /* <DEDUP_REMOVED lines=21> */
.L_x_26643:
[----:B------:R-:W-:Y:S05]  /*0c80*/  BSYNC B1 ;  /* 0x0000000000017941 */ /* 0x000fea0003800000 */
.L_x_26642:
[----:B------:R-:W-:Y:S01]  /*0c90*/  LEA R5, R0, 0x37800000, 0x17 ;  /* 0x3780000000057811 */ /* 0x000fe200078eb8ff */
[----:B------:R-:W-:-:S05]  /*0ca0*/  IMAD.SHL.U32 R0, R3, 0x200000, RZ ;  /* 0x0020000003007824 */ /* 0x000fca00078e00ff */
[----:B------:R-:W-:-:S07]  /*0cb0*/  LOP3.LUT R0, R5, R0, R6, 0xfe, !PT ;  /* 0x0000000005007212 */ /* 0x000fce00078efe06 */
.L_x_26641:
[----:B------:R-:W-:Y:S05]  /*0cc0*/  BSYNC B0 ;  /* 0x0000000000007941 */ /* 0x000fea0003800000 */
.L_x_26640:
[----:B------:R-:W0:Y:S02]  /*0cd0*/  F2I.FTZ.TRUNC.NTZ R0, R0 ;  /* 0x0000000000007305 */ /* 0x000e24000021f100 */
[----:B0-----:R-:W-:Y:S01]  /*0ce0*/  PRMT R22, R0, 0x7610, R22 ;  /* 0x0000761000167816 */ /* 0x001fe20000000016 */
[----:B------:R-:W-:Y:S06]  /*0cf0*/  BRA `(.L_x_26621) ;  /* 0x00000000009c7947 */ /* 0x000fec0003800000 */
.L_x_26633:
        /* <DEDUP_REMOVED lines=14> */
.L_x_26647:
[----:B------:R-:W-:Y:S05]  /*0de0*/  BSYNC B0 ;  /* 0x0000000000007941 */ /* 0x000fea0003800000 */
.L_x_26646:
[----:B------:R-:W0:Y:S02]  /*0df0*/  F2I.FTZ.TRUNC.NTZ R0, R0 ;  /* 0x0000000000007305 */ /* 0x000e24000021f100 */
[----:B0-----:R-:W-:Y:S01]  /*0e00*/  PRMT R22, R0, 0x7610, R22 ;  /* 0x0000761000167816 */ /* 0x001fe20000000016 */
[----:B------:R-:W-:Y:S06]  /*0e10*/  BRA `(.L_x_26621) ;  /* 0x0000000000547947 */ /* 0x000fec0003800000 */
.L_x_26620:
        /* <DEDUP_REMOVED lines=16> */
.L_x_26648:
[----:B------:R-:W-:Y:S01]  /*0f20*/  PRMT R22, RZ, 0x7610, R22 ;  /* 0x00007610ff167816 */ /* 0x000fe20000000016 */
[----:B------:R-:W-:Y:S06]  /*0f30*/  BRA `(.L_x_26621) ;  /* 0x00000000000c7947 */ /* 0x000fec0003800000 */
.L_x_26645:
[----:B------:R0:W5:Y:S01]  /*0f40*/  LDG.E.U16 R22, desc[UR36][R4.64] ;  /* 0x0000002404167981 */ /* 0x000162000c1e1500 */
[----:B------:R-:W-:Y:S05]  /*0f50*/  BRA `(.L_x_26621) ;  /* 0x0000000000047947 */ /* 0x000fea0003800000 */
.L_x_26644:
[----:B------:R0:W5:Y:S02]  /*0f60*/  LDG.E.U16 R22, desc[UR36][R4.64] ;  /* 0x0000002404167981 */ /* 0x000164000c1e1500 */
.L_x_26621:
[----:B------:R-:W2:Y:S02]  /*0f70*/  S2R R17, SR_TID.X ;  /* 0x0000000000117919 */ /* 0x000ea40000002100 */
[----:B--2---:R-:W-:-:S07]  /*0f80*/  VIADD R17, R17, 0x80 ;  /* 0x0000008011117836 */ /* 0x004fce0000000000 */
.L_x_26615:
[----:B------:R-:W-:Y:S05]  /*0f90*/  BSYNC B6 ;  /* 0x0000000000067941 */ /* 0x000fea0003800000 */
.L_x_26614:
        /* <DEDUP_REMOVED lines=23> */
.L_x_26654:
[----:B------:R0:W5:Y:S01]  /*1110*/  LDG.E.U8 R24, desc[UR36][R4.64] ;  /* 0x0000002404187981 */ /* 0x000162000c1e1100 */
[----:B------:R-:W-:Y:S05]  /*1120*/  BRA `(.L_x_26656) ;  /* 0x0000000c00547947 */ /* 0x000fea0003800000 */
.L_x_26653:
        /* <DEDUP_REMOVED lines=8> */
.L_x_26658:
[----:B------:R0:W5:Y:S01]  /*11b0*/  LDG.E.U16 R24, desc[UR36][R4.64] ;  /* 0x0000002404187981 */ /* 0x000162000c1e1500 */
[----:B------:R-:W-:Y:S05]  /*11c0*/  BRA `(.L_x_26656) ;  /* 0x0000000c002c7947 */ /* 0x000fea0003800000 */
.L_x_26657:
[----:B------:R0:W5:Y:S01]  /*11d0*/  LDG.E.U16 R24, desc[UR36][R4.64] ;  /* 0x0000002404187981 */ /* 0x000162000c1e1500 */
[----:B------:R-:W-:Y:S05]  /*11e0*/  BRA `(.L_x_26656) ;  /* 0x0000000c00247947 */ /* 0x000fea0003800000 */
.L_x_26652:
        /* <DEDUP_REMOVED lines=9> */
.L_x_26660:
[----:B------:R-:W2:Y:S02]  /*1280*/  LDG.E.U16 R0, desc[UR36][R4.64] ;  /* 0x0000002404007981 */ /* 0x000ea4000c1e1500 */
[----:B--2---:R-:W-:-:S06]  /*1290*/  HADD2.F32 R0, -RZ, R0.H0_H0 ;  /* 0x20000000ff007230 */ /* 0x004fcc0000004100 */
[----:B------:R-:W0:Y:S02]  /*12a0*/  F2I.FTZ.TRUNC.NTZ R0, R0 ;  /* 0x0000000000007305 */ /* 0x000e24000021f100 */
[----:B0-----:R-:W-:Y:S01]  /*12b0*/  PRMT R24, R0, 0x7610, R24 ;  /* 0x0000761000187816 */ /* 0x001fe20000000018 */
[----:B------:R-:W-:Y:S06]  /*12c0*/  BRA `(.L_x_26656) ;  /* 0x0000000800ec7947 */ /* 0x000fec0003800000 */
.L_x_26659:
        /* <DEDUP_REMOVED lines=9> */
.L_x_26662:
[----:B------:R-:W2:Y:S02]  /*1360*/  LDG.E.U16 R4, desc[UR36][R4.64] ;  /* 0x0000002404047981 */ /* 0x000ea4000c1e1500 */
[----:B--2---:R-:W-:-:S06]  /*1370*/  HADD2.F32 R0, -RZ, R4.H0_H0 ;  /* 0x20000004ff007230 */ /* 0x004fcc0000004100 */
[----:B------:R-:W0:Y:S02]  /*1380*/  F2I.FTZ.TRUNC.NTZ R0, R0 ;  /* 0x0000000000007305 */ /* 0x000e24000021f100 */
[----:B0-----:R-:W-:Y:S01]  /*1390*/  PRMT R24, R0, 0x7610, R24 ;  /* 0x0000761000187816 */ /* 0x001fe20000000018 */
[----:B------:R-:W-:Y:S06]  /*13a0*/  BRA `(.L_x_26656) ;  /* 0x0000000800b47947 */ /* 0x000fec0003800000 */
.L_x_26661:
[----:B------:R-:W2:Y:S02]  /*13b0*/  LDG.E.64 R4, desc[UR36][R4.64] ;  /* 0x0000002404047981 */ /* 0x000ea4000c1e1b00 */
[----:B--2---:R0:W1:Y:S01]  /*13c0*/  F2I.F64.TRUNC R24, R4 ;  /* 0x0000000400187311 */ /* 0x004062000030d100 */
[----:B------:R-:W-:Y:S05]  /*13d0*/  BRA `(.L_x_26656) ;  /* 0x0000000800a87947 */ /* 0x000fea0003800000 */
.L_x_26651:
        /* <DEDUP_REMOVED lines=12> */
.L_x_26665:
[----:B------:R-:W2:Y:S02]  /*14a0*/  LDG.E.64 R4, desc[UR36][R4.64] ;  /* 0x0000002404047981 */ /* 0x000ea4000c1e1b00 */
[----:B--2---:R0:W1:Y:S01]  /*14b0*/  F2I.F64.TRUNC R24, R4 ;  /* 0x0000000400187311 */ /* 0x004062000030d100 */
[----:B------:R-:W-:Y:S05]  /*14c0*/  BRA `(.L_x_26656) ;  /* 0x00000008006c7947 */ /* 0x000fea0003800000 */
.L_x_26664:
        /* <DEDUP_REMOVED lines=28> */
.L_x_26667:
        /* <DEDUP_REMOVED lines=15> */
.L_x_26666:
[----:B------:R-:W2:Y:S02]  /*1780*/  LDG.E.U16 R0, desc[UR36][R4.64] ;  /* 0x0000002404007981 */ /* 0x000ea4000c1e1500 */
[----:B--2---:R-:W-:-:S06]  /*1790*/  IMAD.U32 R0, R0, 0x10000, RZ ;  /* 0x0001000000007824 */ /* 0x004fcc00078e00ff */
[----:B------:R-:W0:Y:S02]  /*17a0*/  F2I.FTZ.TRUNC.NTZ R0, R0 ;  /* 0x0000000000007305 */ /* 0x000e24000021f100 */
[----:B0-----:R-:W-:Y:S01]  /*17b0*/  PRMT R24, R0, 0x7610, R24 ;  /* 0x0000761000187816 */ /* 0x001fe20000000018 */
[----:B------:R-:W-:Y:S06]  /*17c0*/  BRA `(.L_x_26656) ;  /* 0x0000000400ac7947 */ /* 0x000fec0003800000 */
.L_x_26663:
        /* <DEDUP_REMOVED lines=10> */
.L_x_26670:
        /* <DEDUP_REMOVED lines=21> */
.L_x_26674:
[----:B------:R-:W-:Y:S05]  /*19c0*/  BSYNC B1 ;  /* 0x0000000000017941 */ /* 0x000fea0003800000 */
.L_x_26673:
[----:B------:R-:W-:Y:S01]  /*19d0*/  LEA R5, R0, 0x3b800000, 0x17 ;  /* 0x3b80000000057811 */ /* 0x000fe200078eb8ff */
[----:B------:R-:W-:-:S05]  /*19e0*/  IMAD.SHL.U32 R0, R3, 0x100000, RZ ;  /* 0x0010000003007824 */ /* 0x000fca00078e00ff */
[----:B------:R-:W-:-:S07]  /*19f0*/  LOP3.LUT R0, R5, R0, R6, 0xfe, !PT ;  /* 0x0000000005007212 */ /* 0x000fce00078efe06 */
.L_x_26672:
[----:B------:R-:W-:Y:S05]  /*1a00*/  BSYNC B0 ;  /* 0x0000000000007941 */ /* 0x000fea0003800000 */
.L_x_26671:
[----:B------:R-:W0:Y:S02]  /*1a10*/  F2I.FTZ.TRUNC.NTZ R0, R0 ;  /* 0x0000000000007305 */ /* 0x000e24000021f100 */
[----:B0-----:R-:W-:Y:S01]  /*1a20*/  PRMT R24, R0, 0x7610, R24 ;  /* 0x0000761000187816 */ /* 0x001fe20000000018 */
[----:B------:R-:W-:Y:S06]  /*1a30*/  BRA `(.L_x_26656) ;  /* 0x0000000400107947 */ /* 0x000fec0003800000 */
.L_x_26669:
        /* <DEDUP_REMOVED lines=21> */
.L_x_26678:
[----:B------:R-:W-:Y:S05]  /*1b90*/  BSYNC B1 ;  /* 0x0000000000017941 */ /* 0x000fea0003800000 */
.L_x_26677:
[----:B------:R-:W-:Y:S01]  /*1ba0*/  LEA R5, R0, 0x37800000, 0x17 ;  /* 0x3780000000057811 */ /* 0x000fe200078eb8ff */
[----:B------:R-:W-:-:S05]  /*1bb0*/  IMAD.SHL.U32 R0, R3, 0x200000, RZ ;  /* 0x0020000003007824 */ /* 0x000fca00078e00ff */
[----:B------:R-:W-:-:S07]  /*1bc0*/  LOP3.LUT R0, R5, R0, R6, 0xfe, !PT ;  /* 0x0000000005007212 */ /* 0x000fce00078efe06 */
.L_x_26676:
[----:B------:R-:W-:Y:S05]  /*1bd0*/  BSYNC B0 ;  /* 0x0000000000007941 */ /* 0x000fea0003800000 */
.L_x_26675:
[----:B------:R-:W0:Y:S02]  /*1be0*/  F2I.FTZ.TRUNC.NTZ R0, R0 ;  /* 0x0000000000007305 */ /* 0x000e24000021f100 */
[----:B0-----:R-:W-:Y:S01]  /*1bf0*/  PRMT R24, R0, 0x7610, R24 ;  /* 0x0000761000187816 */ /* 0x001fe20000000018 */
[----:B------:R-:W-:Y:S06]  /*1c00*/  BRA `(.L_x_26656) ;  /* 0x00000000009c7947 */ /* 0x000fec0003800000 */
.L_x_26668:
        /* <DEDUP_REMOVED lines=14> */
.L_x_26682:
[----:B------:R-:W-:Y:S05]  /*1cf0*/  BSYNC B0 ;  /* 0x0000000000007941 */ /* 0x000fea0003800000 */
.L_x_26681:
[----:B------:R-:W0:Y:S02]  /*1d00*/  F2I.FTZ.TRUNC.NTZ R0, R0 ;  /* 0x0000000000007305 */ /* 0x000e24000021f100 */
[----:B0-----:R-:W-:Y:S01]  /*1d10*/  PRMT R24, R0, 0x7610, R24 ;  /* 0x0000761000187816 */ /* 0x001fe20000000018 */
[----:B------:R-:W-:Y:S06]  /*1d20*/  BRA `(.L_x_26656) ;  /* 0x0000000000547947 */ /* 0x000fec0003800000 */
.L_x_26655:
        /* <DEDUP_REMOVED lines=16> */
.L_x_26683:
[----:B------:R-:W-:Y:S01]  /*1e30*/  PRMT R24, RZ, 0x7610, R24 ;  /* 0x00007610ff187816 */ /* 0x000fe20000000018 */
[----:B------:R-:W-:Y:S06]  /*1e40*/  BRA `(.L_x_26656) ;  /* 0x00000000000c7947 */ /* 0x000fec0003800000 */
.L_x_26680:
[----:B------:R3:W5:Y:S01]  /*1e50*/  LDG.E.U16 R24, desc[UR36][R4.64] ;  /* 0x0000002404187981 */ /* 0x000762000c1e1500 */
[----:B------:R-:W-:Y:S05]  /*1e60*/  BRA `(.L_x_26656) ;  /* 0x0000000000047947 */ /* 0x000fea0003800000 */
.L_x_26679:
[----:B------:R2:W5:Y:S02]  /*1e70*/  LDG.E.U16 R24, desc[UR36][R4.64] ;  /* 0x0000002404187981 */ /* 0x000564000c1e1500 */
.L_x_26656:
[----:B------:R-:W-:-:S07]  /*1e80*/  VIADD R17, R17, 0x80 ;  /* 0x0000008011117836 */ /* 0x000fce0000000000 */
.L_x_26650:
[----:B------:R-:W-:Y:S05]  /*1e90*/  BSYNC B6 ;  /* 0x0000000000067941 */ /* 0x000fea0003800000 */
.L_x_26649:
        /* <DEDUP_REMOVED lines=25> */
.L_x_26689:
[----:B------:R0:W5:Y:S01]  /*2030*/  LDG.E.U8 R18, desc[UR36][R4.64] ;  /* 0x0000002404127981 */ /* 0x000162000c1e1100 */
[----:B------:R-:W-:Y:S05]  /*2040*/  BRA `(.L_x_26691) ;  /* 0x0000000c00547947 */ /* 0x000fea0003800000 */
.L_x_26688:
        /* <DEDUP_REMOVED lines=8> */
.L_x_26693:
[----:B------:R0:W5:Y:S01]  /*20d0*/  LDG.E.U16 R18, desc[UR36][R4.64] ;  /* 0x0000002404127981 */ /* 0x000162000c1e1500 */
[----:B------:R-:W-:Y:S05]  /*20e0*/  BRA `(.L_x_26691) ;  /* 0x0000000c002c7947 */ /* 0x000fea0003800000 */
.L_x_26692:
[----:B------:R0:W5:Y:S01]  /*20f0*/  LDG.E.U16 R18, desc[UR36][R4.64] ;  /* 0x0000002404127981 */ /* 0x000162000c1e1500 */
[----:B------:R-:W-:Y:S05]  /*2100*/  BRA `(.L_x_26691) ;  /* 0x0000000c00247947 */ /* 0x000fea0003800000 */
.L_x_26687:
        /* <DEDUP_REMOVED lines=9> */
.L_x_26695:
[----:B------:R-:W2:Y:S02]  /*21a0*/  LDG.E.U16 R0, desc[UR36][R4.64] ;  /* 0x0000002404007981 */ /* 0x000ea4000c1e1500 */
[----:B--2---:R-:W-:-:S06]  /*21b0*/  HADD2.F32 R0, -RZ, R0.H0_H0 ;  /* 0x20000000ff007230 */ /* 0x004fcc0000004100 */
[----:B------:R-:W0:Y:S02]  /*21c0*/  F2I.FTZ.TRUNC.NTZ R0, R0 ;  /* 0x0000000000007305 */ /* 0x000e24000021f100 */
[----:B0-----:R-:W-:Y:S01]  /*21d0*/  PRMT R18, R0, 0x7610, R18 ;  /* 0x0000761000127816 */ /* 0x001fe20000000012 */
[----:B------:R-:W-:Y:S06]  /*21e0*/  BRA `(.L_x_26691) ;  /* 0x0000000800ec7947 */ /* 0x000fec0003800000 */
.L_x_26694:
        /* <DEDUP_REMOVED lines=9> */
.L_x_26697:
[----:B------:R-:W2:Y:S02]  /*2280*/  LDG.E.U16 R4, desc[UR36][R4.64] ;  /* 0x0000002404047981 */ /* 0x000ea4000c1e1500 */
[----:B--2---:R-:W-:-:S06]  /*2290*/  HADD2.F32 R0, -RZ, R4.H0_H0 ;  /* 0x20000004ff007230 */ /* 0x004fcc0000004100 */
[----:B------:R-:W0:Y:S02]  /*22a0*/  F2I.FTZ.TRUNC.NTZ R0, R0 ;  /* 0x0000000000007305 */ /* 0x000e24000021f100 */
[----:B0-----:R-:W-:Y:S01]  /*22b0*/  PRMT R18, R0, 0x7610, R18 ;  /* 0x0000761000127816 */ /* 0x001fe20000000012 */
[----:B------:R-:W-:Y:S06]  /*22c0*/  BRA `(.L_x_26691) ;  /* 0x0000000800b47947 */ /* 0x000fec0003800000 */
.L_x_26696:
[----:B------:R-:W2:Y:S02]  /*22d0*/  LDG.E.64 R4, desc[UR36][R4.64] ;  /* 0x0000002404047981 */ /* 0x000ea4000c1e1b00 */
[----:B--2---:R0:W1:Y:S01]  /*22e0*/  F2I.F64.TRUNC R18, R4 ;  /* 0x0000000400127311 */ /* 0x004062000030d100 */
[----:B------:R-:W-:Y:S05]  /*22f0*/  BRA `(.L_x_26691) ;  /* 0x0000000800a87947 */ /* 0x000fea0003800000 */
.L_x_26686:
        /* <DEDUP_REMOVED lines=12> */
.L_x_26700:
[----:B------:R-:W2:Y:S02]  /*23c0*/  LDG.E.64 R4, desc[UR36][R4.64] ;  /* 0x0000002404047981 */ /* 0x000ea4000c1e1b00 */
[----:B--2---:R3:W4:Y:S01]  /*23d0*/  F2I.F64.TRUNC R18, R4 ;  /* 0x0000000400127311 */ /* 0x004722000030d100 */
[----:B------:R-:W-:Y:S05]  /*23e0*/  BRA `(.L_x_26691) ;  /* 0x00000008006c7947 */ /* 0x000fea0003800000 */
.L_x_26699:
        /* <DEDUP_REMOVED lines=28> */
.L_x_26702:
        /* <DEDUP_REMOVED lines=15> */
.L_x_26701:
[----:B------:R-:W2:Y:S02]  /*26a0*/  LDG.E.U16 R0, desc[UR36][R4.64] ;  /* 0x0000002404007981 */ /* 0x000ea4000c1e1500 */
[----:B--2---:R-:W-:-:S06]  /*26b0*/  IMAD.U32 R0, R0, 0x10000, RZ ;  /* 0x0001000000007824 */ /* 0x004fcc00078e00ff */
[----:B------:R-:W0:Y:S02]  /*26c0*/  F2I.FTZ.TRUNC.NTZ R0, R0 ;  /* 0x0000000000007305 */ /* 0x000e24000021f100 */
[----:B0-----:R-:W-:Y:S01]  /*26d0*/  PRMT R18, R0, 0x7610, R18 ;  /* 0x0000761000127816 */ /* 0x001fe20000000012 */
[----:B------:R-:W-:Y:S06]  /*26e0*/  BRA `(.L_x_26691) ;  /* 0x0000000400ac7947 */ /* 0x000fec0003800000 */
.L_x_26698:
        /* <DEDUP_REMOVED lines=10> */
.L_x_26705:
        /* <DEDUP_REMOVED lines=21> */
.L_x_26709:
[----:B------:R-:W-:Y:S05]  /*28e0*/  BSYNC B1 ;  /* 0x0000000000017941 */ /* 0x000fea0003800000 */
.L_x_26708:
[----:B------:R-:W-:Y:S01]  /*28f0*/  LEA R5, R0, 0x3b800000, 0x17 ;  /* 0x3b80000000057811 */ /* 0x000fe200078eb8ff */
[----:B------:R-:W-:-:S05]  /*2900*/  IMAD.SHL.U32 R0, R3, 0x100000, RZ ;  /* 0x0010000003007824 */ /* 0x000fca00078e00ff */
[----:B------:R-:W-:-:S07]  /*2910*/  LOP3.LUT R0, R5, R0, R6, 0xfe, !PT ;  /* 0x0000000005007212 */ /* 0x000fce00078efe06 */
.L_x_26707:
[----:B------:R-:W-:Y:S05]  /*2920*/  BSYNC B0 ;  /* 0x0000000000007941 */ /* 0x000fea0003800000 */
.L_x_26706:
[----:B------:R-:W0:Y:S02]  /*2930*/  F2I.FTZ.TRUNC.NTZ R0, R0 ;  /* 0x0000000000007305 */ /* 0x000e24000021f100 */
[----:B0-----:R-:W-:Y:S01]  /*2940*/  PRMT R18, R0, 0x7610, R18 ;  /* 0x0000761000127816 */ /* 0x001fe20000000012 */
[----:B------:R-:W-:Y:S06]  /*2950*/  BRA `(.L_x_26691) ;  /* 0x0000000400107947 */ /* 0x000fec0003800000 */
.L_x_26704:
        /* <DEDUP_REMOVED lines=21> */
.L_x_26713:
[----:B------:R-:W-:Y:S05]  /*2ab0*/  BSYNC B1 ;  /* 0x0000000000017941 */ /* 0x000fea0003800000 */
.L_x_26712:
[----:B------:R-:W-:Y:S01]  /*2ac0*/  LEA R5, R0, 0x37800000, 0x17 ;  /* 0x3780000000057811 */ /* 0x000fe200078eb8ff */
[----:B------:R-:W-:-:S05]  /*2ad0*/  IMAD.SHL.U32 R0, R3, 0x200000, RZ ;  /* 0x0020000003007824 */ /* 0x000fca00078e00ff */
[----:B------:R-:W-:-:S07]  /*2ae0*/  LOP3.LUT R0, R5, R0, R6, 0xfe, !PT ;  /* 0x0000000005007212 */ /* 0x000fce00078efe06 */
.L_x_26711:
[----:B------:R-:W-:Y:S05]  /*2af0*/  BSYNC B0 ;  /* 0x0000000000007941 */ /* 0x000fea0003800000 */
.L_x_26710:
[----:B------:R-:W0:Y:S02]  /*2b00*/  F2I.FTZ.TRUNC.NTZ R0, R0 ;  /* 0x0000000000007305 */ /* 0x000e24000021f100 */
[----:B0-----:R-:W-:Y:S01]  /*2b10*/  PRMT R18, R0, 0x7610, R18 ;  /* 0x0000761000127816 */ /* 0x001fe20000000012 */
[----:B------:R-:W-:Y:S06]  /*2b20*/  BRA `(.L_x_26691) ;  /* 0x00000000009c7947 */ /* 0x000fec0003800000 */
.L_x_26703:
        /* <DEDUP_REMOVED lines=14> */
.L_x_26717:
[----:B------:R-:W-:Y:S05]  /*2c10*/  BSYNC B0 ;  /* 0x0000000000007941 */ /* 0x000fea0003800000 */
.L_x_26716:
[----:B------:R-:W0:Y:S02]  /*2c20*/  F2I.FTZ.TRUNC.NTZ R0, R0 ;  /* 0x0000000000007305 */ /* 0x000e24000021f100 */
[----:B0-----:R-:W-:Y:S01]  /*2c30*/  PRMT R18, R0, 0x7610, R18 ;  /* 0x0000761000127816 */ /* 0x001fe20000000012 */
[----:B------:R-:W-:Y:S06]  /*2c40*/  BRA `(.L_x_26691) ;  /* 0x0000000000547947 */ /* 0x000fec0003800000 */
.L_x_26690:
        /* <DEDUP_REMOVED lines=16> */
.L_x_26718:
[----:B------:R-:W-:Y:S01]  /*2d50*/  PRMT R18, RZ, 0x7610, R18 ;  /* 0x00007610ff127816 */ /* 0x000fe20000000012 */
[----:B------:R-:W-:Y:S06]  /*2d60*/  BRA `(.L_x_26691) ;  /* 0x00000000000c7947 */ /* 0x000fec0003800000 */
.L_x_26715:
[----:B------:R2:W5:Y:S01]  /*2d70*/  LDG.E.U16 R18, desc[UR36][R4.64] ;  /* 0x0000002404127981 */ /* 0x000562000c1e1500 */
[----:B------:R-:W-:Y:S05]  /*2d80*/  BRA `(.L_x_26691) ;  /* 0x0000000000047947 */ /* 0x000fea0003800000 */
.L_x_26714:
[----:B------:R1:W5:Y:S02]  /*2d90*/  LDG.E.U16 R18, desc[UR36][R4.64] ;  /* 0x0000002404127981 */ /* 0x000364000c1e1500 */
.L_x_26691:
[----:B------:R-:W-:-:S07]  /*2da0*/  VIADD R17, R17, 0x80 ;  /* 0x0000008011117836 */ /* 0x000fce0000000000 */
.L_x_26685:
[----:B------:R-:W-:Y:S05]  /*2db0*/  BSYNC B6 ;  /* 0x0000000000067941 */ /* 0x000fea0003800000 */
.L_x_26684:
        /* <DEDUP_REMOVED lines=22> */
.L_x_26724:
[----:B------:R0:W5:Y:S01]  /*2f20*/  LDG.E.U8 R19, desc[UR36][R4.64] ;  /* 0x0000002404137981 */ /* 0x000162000c1e1100 */
[----:B------:R-:W-:Y:S05]  /*2f30*/  BRA `(.L_x_26720) ;  /* 0x0000000c00507947 */ /* 0x000fea0003800000 */
.L_x_26723:
        /* <DEDUP_REMOVED lines=8> */
.L_x_26727:
[----:B------:R0:W5:Y:S01]  /*2fc0*/  LDG.E.U16 R19, desc[UR36][R4.64] ;  /* 0x0000002404137981 */ /* 0x000162000c1e1500 */
[----:B------:R-:W-:Y:S05]  /*2fd0*/  BRA `(.L_x_26720) ;  /* 0x0000000c00287947 */ /* 0x000fea0003800000 */
.L_x_26726:
[----:B------:R0:W5:Y:S01]  /*2fe0*/  LDG.E.U16 R19, desc[UR36][R4.64] ;  /* 0x0000002404137981 */ /* 0x000162000c1e1500 */
[----:B------:R-:W-:Y:S05]  /*2ff0*/  BRA `(.L_x_26720) ;  /* 0x0000000c00207947 */ /* 0x000fea0003800000 */
.L_x_26722:
        /* <DEDUP_REMOVED lines=9> */
.L_x_26729:
[----:B------:R-:W2:Y:S02]  /*3090*/  LDG.E.U16 R0, desc[UR36][R4.64] ;  /* 0x0000002404007981 */ /* 0x000ea4000c1e1500 */
[----:B--2---:R-:W-:-:S06]  /*30a0*/  HADD2.F32 R0, -RZ, R0.H0_H0 ;  /* 0x20000000ff007230 */ /* 0x004fcc0000004100 */
[----:B------:R-:W0:Y:S02]  /*30b0*/  F2I.FTZ.TRUNC.NTZ R0, R0 ;  /* 0x0000000000007305 */ /* 0x000e24000021f100 */
[----:B0-----:R-:W-:Y:S01]  /*30c0*/  PRMT R19, R0, 0x7610, R19 ;  /* 0x0000761000137816 */ /* 0x001fe20000000013 */
[----:B------:R-:W-:Y:S06]  /*30d0*/  BRA `(.L_x_26720) ;  /* 0x0000000800e87947 */ /* 0x000fec0003800000 */
.L_x_26728:
        /* <DEDUP_REMOVED lines=9> */
.L_x_26731:
[----:B------:R-:W2:Y:S02]  /*3170*/  LDG.E.U16 R4, desc[UR36][R4.64] ;  /* 0x0000002404047981 */ /* 0x000ea4000c1e1500 */
[----:B--2---:R-:W-:-:S06]  /*3180*/  HADD2.F32 R0, -RZ, R4.H0_H0 ;  /* 0x20000004ff007230 */ /* 0x004fcc0000004100 */
[----:B------:R-:W0:Y:S02]  /*3190*/  F2I.FTZ.TRUNC.NTZ R0, R0 ;  /* 0x0000000000007305 */ /* 0x000e24000021f100 */
[----:B0-----:R-:W-:Y:S01]  /*31a0*/  PRMT R19, R0, 0x7610, R19 ;  /* 0x0000761000137816 */ /* 0x001fe20000000013 */
[----:B------:R-:W-:Y:S06]  /*31b0*/  BRA `(.L_x_26720) ;  /* 0x0000000800b07947 */ /* 0x000fec0003800000 */
.L_x_26730:
[----:B------:R-:W2:Y:S02]  /*31c0*/  LDG.E.64 R4, desc[UR36][R4.64] ;  /* 0x0000002404047981 */ /* 0x000ea4000c1e1b00 */
[----:B--2---:R0:W1:Y:S01]  /*31d0*/  F2I.F64.TRUNC R19, R4 ;  /* 0x0000000400137311 */ /* 0x004062000030d100 */
[----:B------:R-:W-:Y:S05]  /*31e0*/  BRA `(.L_x_26720) ;  /* 0x0000000800a47947 */ /* 0x000fea0003800000 */
.L_x_26721:
        /* <DEDUP_REMOVED lines=12> */
.L_x_26734:
[----:B------:R-:W2:Y:S02]  /*32b0*/  LDG.E.64 R4, desc[UR36][R4.64] ;  /* 0x0000002404047981 */ /* 0x000ea4000c1e1b00 */
[----:B--2---:R0:W1:Y:S01]  /*32c0*/  F2I.F64.TRUNC R19, R4 ;  /* 0x0000000400137311 */ /* 0x004062000030d100 */
[----:B------:R-:W-:Y:S05]  /*32d0*/  BRA `(.L_x_26720) ;  /* 0x0000000800687947 */ /* 0x000fea0003800000 */
.L_x_26733:
        /* <DEDUP_REMOVED lines=28> */
.L_x_26736:
        /* <DEDUP_REMOVED lines=15> */
.L_x_26735:
[----:B------:R-:W2:Y:S02]  /*3590*/  LDG.E.U16 R0, desc[UR36][R4.64] ;  /* 0x0000002404007981 */ /* 0x000ea4000c1e1500 */
[----:B--2---:R-:W-:-:S06]  /*35a0*/  IMAD.U32 R0, R0, 0x10000, RZ ;  /* 0x0001000000007824 */ /* 0x004fcc00078e00ff */
[----:B------:R-:W0:Y:S02]  /*35b0*/  F2I.FTZ.TRUNC.NTZ R0, R0 ;  /* 0x0000000000007305 */ /* 0x000e24000021f100 */
[----:B0-----:R-:W-:Y:S01]  /*35c0*/  PRMT R19, R0, 0x7610, R19 ;  /* 0x0000761000137816 */ /* 0x001fe20000000013 */
[----:B------:R-:W-:Y:S06]  /*35d0*/  BRA `(.L_x_26720) ;  /* 0x0000000400a87947 */ /* 0x000fec0003800000 */
.L_x_26732:
        /* <DEDUP_REMOVED lines=10> */
.L_x_26739:
        /* <DEDUP_REMOVED lines=21> */
.L_x_26743:
[----:B------:R-:W-:Y:S05]  /*37d0*/  BSYNC B1 ;  /* 0x0000000000017941 */ /* 0x000fea0003800000 */
.L_x_26742:
[----:B------:R-:W-:Y:S01]  /*37e0*/  LEA R5, R0, 0x3b800000, 0x17 ;  /* 0x3b80000000057811 */ /* 0x000fe200078eb8ff */
[----:B------:R-:W-:-:S05]  /*37f0*/  IMAD.SHL.U32 R0, R3, 0x100000, RZ ;  /* 0x0010000003007824 */ /* 0x000fca00078e00ff */
[----:B------:R-:W-:-:S07]  /*3800*/  LOP3.LUT R0, R5, R0, R6, 0xfe, !PT ;  /* 0x0000000005007212 */ /* 0x000fce00078efe06 */
.L_x_26741:
[----:B------:R-:W-:Y:S05]  /*3810*/  BSYNC B0 ;  /* 0x0000000000007941 */ /* 0x000fea0003800000 */
.L_x_26740:
[----:B------:R-:W0:Y:S02]  /*3820*/  F2I.FTZ.TRUNC.NTZ R0, R0 ;  /* 0x0000000000007305 */ /* 0x000e24000021f100 */
[----:B0-----:R-:W-:Y:S01]  /*3830*/  PRMT R19, R0, 0x7610, R19 ;  /* 0x0000761000137816 */ /* 0x001fe20000000013 */
[----:B------:R-:W-:Y:S06]  /*3840*/  BRA `(.L_x_26720) ;  /* 0x00000004000c7947 */ /* 0x000fec0003800000 */
.L_x_26738:
        /* <DEDUP_REMOVED lines=21> */
.L_x_26747:
[----:B------:R-:W-:Y:S05]  /*39a0*/  BSYNC B1 ;  /* 0x0000000000017941 */ /* 0x000fea0003800000 */
.L_x_26746:
[----:B------:R-:W-:Y:S01]  /*39b0*/  LEA R5, R0, 0x37800000, 0x17 ;  /* 0x3780000000057811 */ /* 0x000fe200078eb8ff */
[----:B------:R-:W-:-:S05]  /*39c0*/  IMAD.SHL.U32 R0, R3, 0x200000, RZ ;  /* 0x0020000003007824 */ /* 0x000fca00078e00ff */
[----:B------:R-:W-:-:S07]  /*39d0*/  LOP3.LUT R0, R5, R0, R6, 0xfe, !PT ;  /* 0x0000000005007212 */ /* 0x000fce00078efe06 */
.L_x_26745:
[----:B------:R-:W-:Y:S05]  /*39e0*/  BSYNC B0 ;  /* 0x0000000000007941 */ /* 0x000fea0003800000 */
.L_x_26744:
[----:B------:R-:W0:Y:S02]  /*39f0*/  F2I.FTZ.TRUNC.NTZ R0, R0 ;  /* 0x0000000000007305 */ /* 0x000e24000021f100 */
[----:B0-----:R-:W-:Y:S01]  /*3a00*/  PRMT R19, R0, 0x7610, R19 ;  /* 0x0000761000137816 */ /* 0x001fe20000000013 */
[----:B------:R-:W-:Y:S06]  /*3a10*/  BRA `(.L_x_26720) ;  /* 0x0000000000987947 */ /* 0x000fec0003800000 */
.L_x_26737:
        /* <DEDUP_REMOVED lines=14> */
.L_x_26751:
[----:B------:R-:W-:Y:S05]  /*3b00*/  BSYNC B0 ;  /* 0x0000000000007941 */ /* 0x000fea0003800000 */
.L_x_26750:
[----:B------:R-:W0:Y:S02]  /*3b10*/  F2I.FTZ.TRUNC.NTZ R0, R0 ;  /* 0x0000000000007305 */ /* 0x000e24000021f100 */
[----:B0-----:R-:W-:Y:S01]  /*3b20*/  PRMT R19, R0, 0x7610, R19 ;  /* 0x0000761000137816 */ /* 0x001fe20000000013 */
[----:B------:R-:W-:Y:S06]  /*3b30*/  BRA `(.L_x_26720) ;  /* 0x0000000000507947 */ /* 0x000fec0003800000 */
.L_x_26725:
        /* <DEDUP_REMOVED lines=16> */
.L_x_26752:
[----:B------:R-:W-:Y:S05]  /*3c40*/  BRA `(.L_x_26720) ;  /* 0x00000000000c7947 */ /* 0x000fea0003800000 */
.L_x_26749:
[----:B------:R0:W5:Y:S01]  /*3c50*/  LDG.E.U16 R19, desc[UR36][R4.64] ;  /* 0x0000002404137981 */ /* 0x000162000c1e1500 */
[----:B------:R-:W-:Y:S05]  /*3c60*/  BRA `(.L_x_26720) ;  /* 0x0000000000047947 */ /* 0x000fea0003800000 */
.L_x_26748:
[----:B------:R0:W5:Y:S02]  /*3c70*/  LDG.E.U16 R19, desc[UR36][R4.64] ;  /* 0x0000002404137981 */ /* 0x000164000c1e1500 */
.L_x_26720:
[----:B------:R-:W-:Y:S05]  /*3c80*/  BSYNC B6 ;  /* 0x0000000000067941 */ /* 0x000fea0003800000 */
.L_x_26719:
[----:B------:R-:W2:Y:S01]  /*3c90*/  S2R R25, SR_TID.X ;  /* 0x0000000000197919 */ /* 0x000ea20000002100 */
[----:B------:R-:W3:Y:S01]  /*3ca0*/  LDC.U16 R3, c[0x0][0x216] ;  /* 0x00008580ff037b82 */ /* 0x000ee20000000400 */
[----:B------:R-:W-:Y:S07]  /*3cb0*/  BSSY B0, `(.L_x_26753) ;  /* 0x0000033000007945 */ /* 0x000fee0003800000 */
[----:B------:R-:W0:Y:S01]  /*3cc0*/  LDC.U8 R17, c[0x0][0x234] ;  /* 0x00008d00ff117b82 */ /* 0x000e220000000000 */
[----:B---3--:R-:W-:-:S02]  /*3cd0*/  PRMT R0, R3, 0x9910, RZ ;  /* 0x0000991003007816 */ /* 0x008fc400000000ff */
[CC--:B--2---:R-:W-:Y:S01]  /*3ce0*/  ISETP.GE.AND P0, PT, R25.reuse, R16.reuse, PT ;  /* 0x000000101900720c */ /* 0x0c4fe20003f06270 */
[C---:B01--4-:R-:W-:Y:S02]  /*3cf0*/  VIADD R5, R25.reuse, 0x100 ;  /* 0x0000010019057836 */ /* 0x053fe40000000000 */
[C---:B------:R-:W-:Y:S02]  /*3d00*/  VIADD R7, R25.reuse, 0x180 ;  /* 0x0000018019077836 */ /* 0x040fe40000000000 */
[----:B------:R-:W-:Y:S01]  /*3d10*/  VIADD R23, R25, 0x80 ;  /* 0x0000008019177836 */ /* 0x000fe20000000000 */
[-C--:B------:R-:W-:Y:S02]  /*3d20*/  ISETP.GE.AND P2, PT, R5, R16.reuse, PT ;  /* 0x000000100500720c */ /* 0x080fe40003f46270 */
[-C--:B------:R-:W-:Y:S02]  /*3d30*/  ISETP.GE.AND P1, PT, R7, R16.reuse, PT ;  /* 0x000000100700720c */ /* 0x080fe40003f26270 */
[----:B------:R-:W-:-:S03]  /*3d40*/  ISETP.GE.AND P3, PT, R23, R16, PT ;  /* 0x000000101700720c */ /* 0x000fc60003f66270 */
[----:B------:R-:W-:Y:S10]  /*3d50*/  @P0 BRA `(.L_x_26754) ;  /* 0x0000000000a00947 */ /* 0x000ff40003800000 */
[C---:B-----5:R-:W-:Y:S02]  /*3d60*/  PRMT R7, R22.reuse, 0x9910, RZ ;  /* 0x0000991016077816 */ /* 0x060fe400000000ff */
[----:B------:R-:W-:Y:S02]  /*3d70*/  IABS R10, R0 ;  /* 0x00000000000a7213 */ /* 0x000fe40000000000 */
[-C--:B------:R-:W-:Y:S02]  /*3d80*/  IABS R6, R7.reuse ;  /* 0x0000000700067213 */ /* 0x080fe40000000000 */
[----:B------:R-:W-:Y:S02]  /*3d90*/  IABS R11, R7 ;  /* 0x00000007000b7213 */ /* 0x000fe40000000000 */
[----:B------:R-:W0:Y:S01]  /*3da0*/  I2F.RP R8, R6 ;  /* 0x0000000600087306 */ /* 0x000e220000209400 */
[----:B------:R-:W-:-:S07]  /*3db0*/  LOP3.LUT R22, R22, R3, RZ, 0x3c, !PT ;  /* 0x0000000316167212 */ /* 0x000fce00078e3cff */
[----:B0-----:R-:W0:Y:S02]  /*3dc0*/  MUFU.RCP R8, R8 ;  /* 0x0000000800087308 */ /* 0x001e240000001000 */
[----:B0-----:R-:W-:-:S06]  /*3dd0*/  VIADD R4, R8, 0xffffffe ;  /* 0x0ffffffe08047836 */ /* 0x001fcc0000000000 */
        /* <DEDUP_REMOVED lines=32> */
.L_x_26754:
[----:B------:R-:W-:Y:S05]  /*3fe0*/  BSYNC B0 ;  /* 0x0000000000007941 */ /* 0x000fea0003800000 */
.L_x_26753:
[----:B------:R-:W-:Y:S04]  /*3ff0*/  BSSY B0, `(.L_x_26755) ;  /* 0x000002a000007945 */ /* 0x000fe80003800000 */
[----:B------:R-:W-:Y:S05]  /*4000*/  @P3 BRA `(.L_x_26756) ;  /* 0x0000000000a03947 */ /* 0x000fea0003800000 */
[C---:B-----5:R-:W-:Y:S02]  /*4010*/  PRMT R7, R24.reuse, 0x9910, RZ ;  /* 0x0000991018077816 */ /* 0x060fe400000000ff */
[----:B------:R-:W-:Y:S02]  /*4020*/  IABS R12, R0 ;  /* 0x00000000000c7213 */ /* 0x000fe40000000000 */
[-C--:B------:R-:W-:Y:S02]  /*4030*/  IABS R6, R7.reuse ;  /* 0x0000000700067213 */ /* 0x080fe40000000000 */
[----:B------:R-:W-:Y:S02]  /*4040*/  IABS R10, R7 ;  /* 0x00000007000a7213 */ /* 0x000fe40000000000 */
[----:B------:R-:W0:Y:S01]  /*4050*/  I2F.RP R9, R6 ;  /* 0x0000000600097306 */ /* 0x000e220000209400 */
[----:B------:R-:W-:Y:S02]  /*4060*/  LOP3.LUT R24, R24, R3, RZ, 0x3c, !PT ;  /* 0x0000000318187212 */ /* 0x000fe400078e3cff */
[----:B------:R-:W-:-:S05]  /*4070*/  IMAD.MOV R10, RZ, RZ, -R10 ;  /* 0x000000ffff0a7224 */ /* 0x000fca00078e0a0a */
[----:B0-----:R-:W0:Y:S02]  /*4080*/  MUFU.RCP R9, R9 ;  /* 0x0000000900097308 */ /* 0x001e240000001000 */
[----:B0-----:R-:W-:-:S06]  /*4090*/  VIADD R4, R9, 0xffffffe ;  /* 0x0ffffffe09047836 */ /* 0x001fcc0000000000 */
        /* <DEDUP_REMOVED lines=31> */
.L_x_26756:
[----:B------:R-:W-:Y:S05]  /*4290*/  BSYNC B0 ;  /* 0x0000000000007941 */ /* 0x000fea0003800000 */
.L_x_26755:
        /* <DEDUP_REMOVED lines=42> */
.L_x_26758:
[----:B------:R-:W-:Y:S05]  /*4540*/  BSYNC B0 ;  /* 0x0000000000007941 */ /* 0x000fea0003800000 */
.L_x_26757:
        /* <DEDUP_REMOVED lines=8> */
[----:B------:R-:W-:-:S02]  /*45d0*/  IMAD.MOV R10, RZ, RZ, -R10 ;  /* 0x000000ffff0a7224 */ /* 0x000fc400078e0a0a */
[----:B------:R-:W-:-:S03]  /*45e0*/  PRMT R3, R3, 0x9910, RZ ;  /* 0x0000991003037816 */ /* 0x000fc600000000ff */
        /* <DEDUP_REMOVED lines=32> */
.L_x_26760:
[----:B------:R-:W-:Y:S05]  /*47f0*/  BSYNC B0 ;  /* 0x0000000000007941 */ /* 0x000fea0003800000 */
.L_x_26759:
        /* <DEDUP_REMOVED lines=22> */
.L_x_26766:
[----:B------:R0:W-:Y:S01]  /*4960*/  STG.E.U8 desc[UR36][R10.64], R8 ;  /* 0x000000080a007986 */ /* 0x0001e2000c101124 */
[----:B------:R-:W-:Y:S01]  /*4970*/  IMAD.MOV.U32 R25, RZ, RZ, R23 ;  /* 0x000000ffff197224 */ /* 0x000fe200078e0017 */
[----:B------:R-:W-:Y:S06]  /*4980*/  BRA `(.L_x_26762) ;  /* 0x0000000c00b47947 */ /* 0x000fec0003800000 */
.L_x_26765:
[----:B------:R-:W-:-:S13]  /*4990*/  ISETP.NE.AND P0, PT, R0, 0x2, PT ;  /* 0x000000020000780c */ /* 0x000fda0003f05270 */
[----:B------:R-:W-:Y:S05]  /*49a0*/  @!P0 BRA `(.L_x_26768) ;  /* 0x0000000000348947 */ /* 0x000fea0003800000 */
[----:B------:R-:W-:-:S13]  /*49b0*/  ISETP.NE.AND P0, PT, R0, 0x3, PT ;  /* 0x000000030000780c */ /* 0x000fda0003f05270 */
[----:B------:R-:W-:Y:S05]  /*49c0*/  @!P0 BRA `(.L_x_26769) ;  /* 0x00000000001c8947 */ /* 0x000fea0003800000 */
[----:B------:R-:W-:-:S13]  /*49d0*/  ISETP.NE.AND P0, PT, R0, 0x4, PT ;  /* 0x000000040000780c */ /* 0x000fda0003f05270 */
[----:B------:R-:W-:Y:S05]  /*49e0*/  @P0 BRA `(.L_x_26767) ;  /* 0x0000000c00340947 */ /* 0x000fea0003800000 */
[----:B------:R-:W-:Y:S01]  /*49f0*/  PRMT R4, R8, 0x9910, RZ ;  /* 0x0000991008047816 */ /* 0x000fe200000000ff */
[----:B------:R-:W-:-:S03]  /*4a00*/  IMAD.MOV.U32 R25, RZ, RZ, R23 ;  /* 0x000000ffff197224 */ /* 0x000fc600078e0017 */
[----:B------:R-:W-:-:S05]  /*4a10*/  SHF.R.S32.HI R5, RZ, 0x1f, R4 ;  /* 0x0000001fff057819 */ /* 0x000fca0000011404 */
[----:B------:R0:W-:Y:S01]  /*4a20*/  STG.E.64 desc[UR36][R10.64], R4 ;  /* 0x000000040a007986 */ /* 0x0001e2000c101b24 */
[----:B------:R-:W-:Y:S05]  /*4a30*/  BRA `(.L_x_26762) ;  /* 0x0000000c00887947 */ /* 0x000fea0003800000 */
.L_x_26769:
[----:B------:R-:W-:Y:S01]  /*4a40*/  PRMT R3, R8, 0x9910, RZ ;  /* 0x0000991008037816 */ /* 0x000fe200000000ff */
[----:B------:R-:W-:-:S04]  /*4a50*/  IMAD.MOV.U32 R25, RZ, RZ, R23 ;  /* 0x000000ffff197224 */ /* 0x000fc800078e0017 */
[----:B------:R0:W-:Y:S01]  /*4a60*/  STG.E desc[UR36][R10.64], R3 ;  /* 0x000000030a007986 */ /* 0x0001e2000c101924 */
[----:B------:R-:W-:Y:S05]  /*4a70*/  BRA `(.L_x_26762) ;  /* 0x0000000c00787947 */ /* 0x000fea0003800000 */
.L_x_26768:
[----:B------:R0:W-:Y:S01]  /*4a80*/  STG.E.U16 desc[UR36][R10.64], R8 ;  /* 0x000000080a007986 */ /* 0x0001e2000c101524 */
[----:B------:R-:W-:Y:S01]  /*4a90*/  IMAD.MOV.U32 R25, RZ, RZ, R23 ;  /* 0x000000ffff197224 */ /* 0x000fe200078e0017 */
[----:B------:R-:W-:Y:S06]  /*4aa0*/  BRA `(.L_x_26762) ;  /* 0x0000000c006c7947 */ /* 0x000fec0003800000 */
.L_x_26764:
        /* <DEDUP_REMOVED lines=10> */
.L_x_26771:
[----:B------:R-:W0:Y:S01]  /*4b50*/  I2F.S16 R0, R8 ;  /* 0x0000000800007306 */ /* 0x000e220000101400 */
[----:B------:R-:W-:Y:S01]  /*4b60*/  IMAD.MOV.U32 R25, RZ, RZ, R23 ;  /* 0x000000ffff197224 */ /* 0x000fe200078e0017 */
[----:B0-----:R-:W-:-:S05]  /*4b70*/  F2FP.F16.F32.PACK_AB R0, RZ, R0 ;  /* 0x00000000ff00723e */ /* 0x001fca00000000ff */
[----:B------:R0:W-:Y:S01]  /*4b80*/  STG.E.U16 desc[UR36][R10.64], R0 ;  /* 0x000000000a007986 */ /* 0x0001e2000c101524 */
[----:B------:R-:W-:Y:S05]  /*4b90*/  BRA `(.L_x_26762) ;  /* 0x0000000c00307947 */ /* 0x000fea0003800000 */
.L_x_26770:
        /* <DEDUP_REMOVED lines=11> */
.L_x_26773:
[----:B------:R-:W0:Y:S01]  /*4c50*/  I2F.S16 R8, R8 ;  /* 0x0000000800087306 */ /* 0x000e220000101400 */
[----:B------:R-:W-:Y:S01]  /*4c60*/  IMAD.MOV.U32 R25, RZ, RZ, R23 ;  /* 0x000000ffff197224 */ /* 0x000fe200078e0017 */
[----:B0-----:R-:W-:-:S04]  /*4c70*/  F2FP.F16.F32.PACK_AB R3, RZ, R8 ;  /* 0x00000008ff03723e */ /* 0x001fc800000000ff */
[----:B------:R-:W-:-:S05]  /*4c80*/  PRMT R3, R3, 0x5410, RZ ;  /* 0x0000541003037816 */ /* 0x000fca00000000ff */
[----:B------:R0:W-:Y:S01]  /*4c90*/  STG.E desc[UR36][R10.64], R3 ;  /* 0x000000030a007986 */ /* 0x0001e2000c101924 */
[----:B------:R-:W-:Y:S05]  /*4ca0*/  BRA `(.L_x_26762) ;  /* 0x0000000800ec7947 */ /* 0x000fea0003800000 */
.L_x_26772:
[----:B------:R-:W0:Y:S01]  /*4cb0*/  I2F.F64.S16 R8, R8 ;  /* 0x0000000800087312 */ /* 0x000e220000101c00 */
[----:B------:R-:W-:Y:S01]  /*4cc0*/  IMAD.MOV.U32 R25, RZ, RZ, R23 ;  /* 0x000000ffff197224 */ /* 0x000fe200078e0017 */
[----:B0-----:R0:W-:Y:S01]  /*4cd0*/  STG.E.64 desc[UR36][R10.64], R8 ;  /* 0x000000080a007986 */ /* 0x0011e2000c101b24 */
[----:B------:R-:W-:Y:S05]  /*4ce0*/  BRA `(.L_x_26762) ;  /* 0x0000000800dc7947 */ /* 0x000fea0003800000 */
.L_x_26763:
        /* <DEDUP_REMOVED lines=14> */
.L_x_26776:
[----:B------:R-:W0:Y:S01]  /*4dd0*/  I2F.F64.S16 R4, R8 ;  /* 0x0000000800047312 */ /* 0x000e220000101c00 */
[----:B------:R-:W-:Y:S01]  /*4de0*/  CS2R R6, SRZ ;  /* 0x0000000000067805 */ /* 0x000fe2000001ff00 */
[----:B------:R-:W-:-:S04]  /*4df0*/  IMAD.MOV.U32 R25, RZ, RZ, R23 ;  /* 0x000000ffff197224 */ /* 0x000fc800078e0017 */
[----:B0-----:R0:W-:Y:S01]  /*4e00*/  STG.E.128 desc[UR36][R10.64], R4 ;  /* 0x000000040a007986 */ /* 0x0011e2000c101d24 */
[----:B------:R-:W-:Y:S05]  /*4e10*/  BRA `(.L_x_26762) ;  /* 0x0000000800907947 */ /* 0x000fea0003800000 */
.L_x_26775:
        /* <DEDUP_REMOVED lines=21> */
.L_x_26780:
[----:B------:R-:W-:Y:S05]  /*4f70*/  BSYNC B0 ;  /* 0x0000000000007941 */ /* 0x000fea0003800000 */
.L_x_26779:
[----:B------:R-:W-:Y:S01]  /*4f80*/  LOP3.LUT R5, R0, R5, RZ, 0xfc, !PT ;  /* 0x0000000500057212 */ /* 0x000fe200078efcff */
[----:B------:R-:W-:-:S04]  /*4f90*/  IMAD.MOV.U32 R25, RZ, RZ, R23 ;  /* 0x000000ffff197224 */ /* 0x000fc800078e0017 */
[----:B------:R0:W-:Y:S01]  /*4fa0*/  STG.E.U8 desc[UR36][R10.64], R5 ;  /* 0x000000050a007986 */ /* 0x0001e2000c101124 */
[----:B------:R-:W-:Y:S05]  /*4fb0*/  BRA `(.L_x_26762) ;  /* 0x0000000800287947 */ /* 0x000fea0003800000 */
.L_x_26778:
        /* <DEDUP_REMOVED lines=13> */
.L_x_26782:
[----:B------:R-:W-:Y:S01]  /*5090*/  IMAD.MOV.U32 R0, RZ, RZ, 0x7f ;  /* 0x0000007fff007424 */ /* 0x000fe200078e00ff */
[----:B------:R-:W-:-:S04]  /*50a0*/  ISETP.GT.U32.AND P0, PT, R3, 0x7f800000, PT ;  /* 0x7f8000000300780c */ /* 0x000fc80003f04070 */
[----:B------:R-:W-:-:S09]  /*50b0*/  SEL R0, R0, 0x7c, P0 ;  /* 0x0000007c00007807 */ /* 0x000fd20000000000 */
.L_x_26783:
[----:B------:R-:W-:Y:S05]  /*50c0*/  BSYNC B0 ;  /* 0x0000000000007941 */ /* 0x000fea0003800000 */
.L_x_26781:
[----:B------:R-:W-:Y:S01]  /*50d0*/  LOP3.LUT R3, R5, 0x80000000, RZ, 0xc0, !PT ;  /* 0x8000000005037812 */ /* 0x000fe200078ec0ff */
[----:B------:R-:W-:-:S03]  /*50e0*/  IMAD.MOV.U32 R25, RZ, RZ, R23 ;  /* 0x000000ffff197224 */ /* 0x000fc600078e0017 */
[----:B------:R-:W-:-:S04]  /*50f0*/  SHF.R.U32.HI R3, RZ, 0x18, R3 ;  /* 0x00000018ff037819 */ /* 0x000fc80000011603 */
[----:B------:R-:W-:-:S05]  /*5100*/  LOP3.LUT R3, R0, R3, RZ, 0xfc, !PT ;  /* 0x0000000300037212 */ /* 0x000fca00078efcff */
[----:B------:R0:W-:Y:S01]  /*5110*/  STG.E.U8 desc[UR36][R10.64], R3 ;  /* 0x000000030a007986 */ /* 0x0001e2000c101124 */
[----:B------:R-:W-:Y:S05]  /*5120*/  BRA `(.L_x_26762) ;  /* 0x0000000400cc7947 */ /* 0x000fea0003800000 */
.L_x_26777:
[----:B------:R-:W0:Y:S01]  /*5130*/  I2F.S16 R0, R8 ;  /* 0x0000000800007306 */ /* 0x000e220000101400 */
[----:B------:R-:W-:Y:S01]  /*5140*/  IMAD.MOV.U32 R25, RZ, RZ, R23 ;  /* 0x000000ffff197224 */ /* 0x000fe200078e0017 */
[----:B0-----:R-:W-:-:S05]  /*5150*/  F2FP.BF16.F32.PACK_AB R0, RZ, R0 ;  /* 0x00000000ff00723e */ /* 0x001fca00000010ff */
[----:B------:R0:W-:Y:S01]  /*5160*/  STG.E.U16 desc[UR36][R10.64], R0 ;  /* 0x000000000a007986 */ /* 0x0001e2000c101524 */
[----:B------:R-:W-:Y:S05]  /*5170*/  BRA `(.L_x_26762) ;  /* 0x0000000400b87947 */ /* 0x000fea0003800000 */
.L_x_26774:
        /* <DEDUP_REMOVED lines=11> */
.L_x_26786:
        /* <DEDUP_REMOVED lines=17> */
.L_x_26789:
[----:B------:R-:W-:-:S04]  /*5340*/  LOP3.LUT R3, R7, 0x80000000, RZ, 0xc0, !PT ;  /* 0x8000000007037812 */ /* 0x000fc800078ec0ff */
[----:B------:R-:W-:-:S04]  /*5350*/  SHF.R.U32.HI R3, RZ, 0x18, R3 ;  /* 0x00000018ff037819 */ /* 0x000fc80000011603 */
[----:B------:R-:W-:-:S04]  /*5360*/  LOP3.LUT R0, R0, R3, RZ, 0xfc, !PT ;  /* 0x0000000300007212 */ /* 0x000fc800078efcff */
[----:B------:R-:W-:-:S07]  /*5370*/  PRMT R5, R0, 0x7610, R5 ;  /* 0x0000761000057816 */ /* 0x000fce0000000005 */
.L_x_26788:
[----:B------:R-:W-:Y:S05]  /*5380*/  BSYNC B0 ;  /* 0x0000000000007941 */ /* 0x000fea0003800000 */
.L_x_26787:
[----:B------:R3:W-:Y:S01]  /*5390*/  STG.E.U8 desc[UR36][R10.64], R5 ;  /* 0x000000050a007986 */ /* 0x0007e2000c101124 */
[----:B------:R-:W-:Y:S01]  /*53a0*/  IMAD.MOV.U32 R25, RZ, RZ, R23 ;  /* 0x000000ffff197224 */ /* 0x000fe200078e0017 */
[----:B------:R-:W-:Y:S06]  /*53b0*/  BRA `(.L_x_26762) ;  /* 0x0000000400287947 */ /* 0x000fec0003800000 */
.L_x_26785:
        /* <DEDUP_REMOVED lines=17> */
.L_x_26792:
[----:B------:R-:W-:-:S04]  /*54d0*/  LOP3.LUT R3, R7, 0x80000000, RZ, 0xc0, !PT ;  /* 0x8000000007037812 */ /* 0x000fc800078ec0ff */
[----:B------:R-:W-:-:S04]  /*54e0*/  SHF.R.U32.HI R3, RZ, 0x18, R3 ;  /* 0x00000018ff037819 */ /* 0x000fc80000011603 */
[----:B------:R-:W-:-:S04]  /*54f0*/  LOP3.LUT R0, R0, R3, RZ, 0xfc, !PT ;  /* 0x0000000300007212 */ /* 0x000fc800078efcff */
[----:B------:R-:W-:-:S07]  /*5500*/  PRMT R5, R0, 0x7610, R5 ;  /* 0x0000761000057816 */ /* 0x000fce0000000005 */
.L_x_26791:
[----:B------:R-:W-:Y:S05]  /*5510*/  BSYNC B0 ;  /* 0x0000000000007941 */ /* 0x000fea0003800000 */
.L_x_26790:
[----:B------:R0:W-:Y:S01]  /*5520*/  STG.E.U8 desc[UR36][R10.64], R5 ;  /* 0x000000050a007986 */ /* 0x0001e2000c101124 */
[----:B------:R-:W-:Y:S01]  /*5530*/  IMAD.MOV.U32 R25, RZ, RZ, R23 ;  /* 0x000000ffff197224 */ /* 0x000fe200078e0017 */
[----:B------:R-:W-:Y:S06]  /*5540*/  BRA `(.L_x_26762) ;  /* 0x0000000000c47947 */ /* 0x000fec0003800000 */
.L_x_26784:
        /* <DEDUP_REMOVED lines=23> */
.L_x_26767:
        /* <DEDUP_REMOVED lines=16> */
.L_x_26795:
[----:B------:R-:W-:Y:S01]  /*57c0*/  IMAD.MOV.U32 R25, RZ, RZ, R23 ;  /* 0x000000ffff197224 */ /* 0x000fe200078e0017 */
[----:B------:R-:W-:Y:S06]  /*57d0*/  BRA `(.L_x_26762) ;  /* 0x0000000000207947 */ /* 0x000fec0003800000 */
.L_x_26794:
[----:B------:R-:W-:Y:S01]  /*57e0*/  PRMT R4, R8, 0x9910, RZ ;  /* 0x0000991008047816 */ /* 0x000fe200000000ff */
[----:B------:R-:W-:-:S03]  /*57f0*/  IMAD.MOV.U32 R25, RZ, RZ, R23 ;  /* 0x000000ffff197224 */ /* 0x000fc600078e0017 */
[----:B------:R-:W-:-:S05]  /*5800*/  SHF.R.S32.HI R5, RZ, 0x1f, R4 ;  /* 0x0000001fff057819 */ /* 0x000fca0000011404 */
[----:B------:R2:W-:Y:S01]  /*5810*/  STG.E.64 desc[UR36][R10.64], R4 ;  /* 0x000000040a007986 */ /* 0x0005e2000c101b24 */
[----:B------:R-:W-:Y:S05]  /*5820*/  BRA `(.L_x_26762) ;  /* 0x00000000000c7947 */ /* 0x000fea0003800000 */
.L_x_26793:
[----:B------:R-:W-:Y:S01]  /*5830*/  PRMT R3, R8, 0x9910, RZ ;  /* 0x0000991008037816 */ /* 0x000fe200000000ff */
[----:B------:R-:W-:-:S04]  /*5840*/  IMAD.MOV.U32 R25, RZ, RZ, R23 ;  /* 0x000000ffff197224 */ /* 0x000fc800078e0017 */
[----:B------:R0:W-:Y:S03]  /*5850*/  STG.E desc[UR36][R10.64], R3 ;  /* 0x000000030a007986 */ /* 0x0001e6000c101924 */
.L_x_26762:
[----:B------:R-:W-:Y:S05]  /*5860*/  BSYNC B6 ;  /* 0x0000000000067941 */ /* 0x000fea0003800000 */
.L_x_26761:
[----:B------:R-:W-:Y:S01]  /*5870*/  ISETP.GE.AND P0, PT, R25, R16, PT ;  /* 0x000000101900720c */ /* 0x000fe20003f06270 */
[----:B------:R-:W-:-:S12]  /*5880*/  BSSY B6, `(.L_x_26796) ;  /* 0x00001e4000067945 */ /* 0x000fd80003800000 */
[----:B------:R-:W-:Y:S05]  /*5890*/  @P0 BRA `(.L_x_26797) ;  /* 0x0000001c00880947 */ /* 0x000fea0003800000 */
[----:B0---4-:R-:W0:Y:S01]  /*58a0*/  LDC.64 R8, c[0x0][0x218] ;  /* 0x00008600ff087b82 */ /* 0x011e220000000a00 */
[----:B------:R-:W-:Y:S01]  /*58b0*/  IMAD R0, R2, 0x200, R25 ;  /* 0x0000020002007824 */ /* 0x000fe200078e0219 */
[----:B--2---:R-:W-:Y:S01]  /*58c0*/  PRMT R4, R17, 0x9910, RZ ;  /* 0x0000991011047816 */ /* 0x004fe200000000ff */
[----:B------:R-:W-:Y:S02]  /*58d0*/  ULDC UR4, c[0x0][0x238] ;  /* 0x00008e0000047ab9 */ /* 0x000fe40000000800 */
[----:B-1----:R-:W-:Y:S02]  /*58e0*/  IMAD R3, R0, UR4, RZ ;  /* 0x0000000400037c24 */ /* 0x002fe4000f8e02ff */
        /* <DEDUP_REMOVED lines=15> */
.L_x_26801:
[----:B-----5:R0:W-:Y:S01]  /*59e0*/  STG.E.U8 desc[UR36][R8.64], R22 ;  /* 0x0000001608007986 */ /* 0x0201e2000c101124 */
[----:B------:R-:W-:Y:S05]  /*59f0*/  BRA `(.L_x_26803) ;  /* 0x0000000c00647947 */ /* 0x000fea0003800000 */
.L_x_26800:
[----:B------:R-:W-:-:S13]  /*5a00*/  ISETP.NE.AND P0, PT, R0, 0x2, PT ;  /* 0x000000020000780c */ /* 0x000fda0003f05270 */
[----:B------:R-:W-:Y:S05]  /*5a10*/  @!P0 BRA `(.L_x_26804) ;  /* 0x00000000002c8947 */ /* 0x000fea0003800000 */
[----:B------:R-:W-:-:S13]  /*5a20*/  ISETP.NE.AND P0, PT, R0, 0x3, PT ;  /* 0x000000030000780c */ /* 0x000fda0003f05270 */
[----:B------:R-:W-:Y:S05]  /*5a30*/  @!P0 BRA `(.L_x_26805) ;  /* 0x0000000000188947 */ /* 0x000fea0003800000 */
[----:B------:R-:W-:-:S13]  /*5a40*/  ISETP.NE.AND P0, PT, R0, 0x4, PT ;  /* 0x000000040000780c */ /* 0x000fda0003f05270 */
[----:B------:R-:W-:Y:S05]  /*5a50*/  @P0 BRA `(.L_x_26802) ;  /* 0x0000000800f00947 */ /* 0x000fea0003800000 */
[----:B-----5:R-:W-:-:S04]  /*5a60*/  PRMT R4, R22, 0x9910, RZ ;  /* 0x0000991016047816 */ /* 0x020fc800000000ff */
[----:B---3--:R-:W-:-:S05]  /*5a70*/  SHF.R.S32.HI R5, RZ, 0x1f, R4 ;  /* 0x0000001fff057819 */ /* 0x008fca0000011404 */
[----:B------:R0:W-:Y:S01]  /*5a80*/  STG.E.64 desc[UR36][R8.64], R4 ;  /* 0x0000000408007986 */ /* 0x0001e2000c101b24 */
[----:B------:R-:W-:Y:S05]  /*5a90*/  BRA `(.L_x_26803) ;  /* 0x0000000c003c7947 */ /* 0x000fea0003800000 */
.L_x_26805:
[----:B-----5:R-:W-:-:S05]  /*5aa0*/  PRMT R3, R22, 0x9910, RZ ;  /* 0x0000991016037816 */ /* 0x020fca00000000ff */
[----:B------:R0:W-:Y:S01]  /*5ab0*/  STG.E desc[UR36][R8.64], R3 ;  /* 0x0000000308007986 */ /* 0x0001e2000c101924 */
[----:B------:R-:W-:Y:S05]  /*5ac0*/  BRA `(.L_x_26803) ;  /* 0x0000000c00307947 */ /* 0x000fea0003800000 */
.L_x_26804:
[----:B-----5:R0:W-:Y:S01]  /*5ad0*/  STG.E.U16 desc[UR36][R8.64], R22 ;  /* 0x0000001608007986 */ /* 0x0201e2000c101524 */
[----:B------:R-:W-:Y:S05]  /*5ae0*/  BRA `(.L_x_26803) ;  /* 0x0000000c00287947 */ /* 0x000fea0003800000 */
.L_x_26799:
        /* <DEDUP_REMOVED lines=9> */
.L_x_26807:
[----:B-----5:R-:W0:Y:S02]  /*5b80*/  I2F.S16 R0, R22 ;  /* 0x0000001600007306 */ /* 0x020e240000101400 */
[----:B0-----:R-:W-:-:S05]  /*5b90*/  F2FP.F16.F32.PACK_AB R0, RZ, R0 ;  /* 0x00000000ff00723e */ /* 0x001fca00000000ff */
[----:B------:R0:W-:Y:S01]  /*5ba0*/  STG.E.U16 desc[UR36][R8.64], R0 ;  /* 0x0000000008007986 */ /* 0x0001e2000c101524 */
[----:B------:R-:W-:Y:S05]  /*5bb0*/  BRA `(.L_x_26803) ;  /* 0x0000000800f47947 */ /* 0x000fea0003800000 */
.L_x_26806:
        /* <DEDUP_REMOVED lines=10> */
.L_x_26809:
[----:B-----5:R-:W0:Y:S02]  /*5c60*/  I2F.S16 R22, R22 ;  /* 0x0000001600167306 */ /* 0x020e240000101400 */
[----:B0-----:R-:W-:-:S04]  /*5c70*/  F2FP.F16.F32.PACK_AB R3, RZ, R22 ;  /* 0x00000016ff03723e */ /* 0x001fc800000000ff */
[----:B------:R-:W-:-:S05]  /*5c80*/  PRMT R3, R3, 0x5410, RZ ;  /* 0x0000541003037816 */ /* 0x000fca00000000ff */
[----:B------:R0:W-:Y:S01]  /*5c90*/  STG.E desc[UR36][R8.64], R3 ;  /* 0x0000000308007986 */ /* 0x0001e2000c101924 */
[----:B------:R-:W-:Y:S05]  /*5ca0*/  BRA `(.L_x_26803) ;  /* 0x0000000800b87947 */ /* 0x000fea0003800000 */
.L_x_26808:
[----:B-----5:R-:W0:Y:S02]  /*5cb0*/  I2F.F64.S16 R22, R22 ;  /* 0x0000001600167312 */ /* 0x020e240000101c00 */
[----:B0-----:R0:W-:Y:S01]  /*5cc0*/  STG.E.64 desc[UR36][R8.64], R22 ;  /* 0x0000001608007986 */ /* 0x0011e2000c101b24 */
[----:B------:R-:W-:Y:S05]  /*5cd0*/  BRA `(.L_x_26803) ;  /* 0x0000000800ac7947 */ /* 0x000fea0003800000 */
.L_x_26798:
        /* <DEDUP_REMOVED lines=13> */
.L_x_26812:
[----:B---3-5:R-:W0:Y:S01]  /*5db0*/  I2F.F64.S16 R4, R22 ;  /* 0x0000001600047312 */ /* 0x028e220000101c00 */
[----:B------:R-:W-:-:S05]  /*5dc0*/  CS2R R6, SRZ ;  /* 0x0000000000067805 */ /* 0x000fca000001ff00 */
[----:B0-----:R0:W-:Y:S01]  /*5dd0*/  STG.E.128 desc[UR36][R8.64], R4 ;  /* 0x0000000408007986 */ /* 0x0011e2000c101d24 */
[----:B------:R-:W-:Y:S05]  /*5de0*/  BRA `(.L_x_26803) ;  /* 0x0000000800687947 */ /* 0x000fea0003800000 */
.L_x_26811:
        /* <DEDUP_REMOVED lines=21> */
.L_x_26816:
[----:B------:R-:W-:Y:S05]  /*5f40*/  BSYNC B0 ;  /* 0x0000000000007941 */ /* 0x000fea0003800000 */
.L_x_26815:
[----:B------:R-:W-:-:S05]  /*5f50*/  LOP3.LUT R5, R0, R5, RZ, 0xfc, !PT ;  /* 0x0000000500057212 */ /* 0x000fca00078efcff */
[----:B------:R0:W-:Y:S01]  /*5f60*/  STG.E.U8 desc[UR36][R8.64], R5 ;  /* 0x0000000508007986 */ /* 0x0001e2000c101124 */
[----:B------:R-:W-:Y:S05]  /*5f70*/  BRA `(.L_x_26803) ;  /* 0x0000000800047947 */ /* 0x000fea0003800000 */
.L_x_26814:
[----:B---3-5:R-:W0:Y:S01]  /*5f80*/  I2F.S16 R5, R22 ;  /* 0x0000001600057306 */ /* 0x028e220000101400 */
        /* <DEDUP_REMOVED lines=12> */
.L_x_26818:
[----:B------:R-:W-:Y:S01]  /*6050*/  IMAD.MOV.U32 R0, RZ, RZ, 0x7f ;  /* 0x0000007fff007424 */ /* 0x000fe200078e00ff */
[----:B------:R-:W-:-:S04]  /*6060*/  ISETP.GT.U32.AND P0, PT, R3, 0x7f800000, PT ;  /* 0x7f8000000300780c */ /* 0x000fc80003f04070 */
[----:B------:R-:W-:-:S09]  /*6070*/  SEL R0, R0, 0x7c, P0 ;  /* 0x0000007c00007807 */ /* 0x000fd20000000000 */
.L_x_26819:
[----:B------:R-:W-:Y:S05]  /*6080*/  BSYNC B0 ;  /* 0x0000000000007941 */ /* 0x000fea0003800000 */
.L_x_26817:
[----:B------:R-:W-:-:S04]  /*6090*/  LOP3.LUT R3, R5, 0x80000000, RZ, 0xc0, !PT ;  /* 0x8000000005037812 */ /* 0x000fc800078ec0ff */
[----:B------:R-:W-:-:S04]  /*60a0*/  SHF.R.U32.HI R3, RZ, 0x18, R3 ;  /* 0x00000018ff037819 */ /* 0x000fc80000011603 */
[----:B------:R-:W-:-:S05]  /*60b0*/  LOP3.LUT R3, R0, R3, RZ, 0xfc, !PT ;  /* 0x0000000300037212 */ /* 0x000fca00078efcff */
[----:B------:R0:W-:Y:S01]  /*60c0*/  STG.E.U8 desc[UR36][R8.64], R3 ;  /* 0x0000000308007986 */ /* 0x0001e2000c101124 */
[----:B------:R-:W-:Y:S05]  /*60d0*/  BRA `(.L_x_26803) ;  /* 0x0000000400ac7947 */ /* 0x000fea0003800000 */
.L_x_26813:
[----:B-----5:R-:W0:Y:S02]  /*60e0*/  I2F.S16 R0, R22 ;  /* 0x0000001600007306 */ /* 0x020e240000101400 */
[----:B0-----:R-:W-:-:S05]  /*60f0*/  F2FP.BF16.F32.PACK_AB R0, RZ, R0 ;  /* 0x00000000ff00723e */ /* 0x001fca00000010ff */
[----:B------:R0:W-:Y:S01]  /*6100*/  STG.E.U16 desc[UR36][R8.64], R0 ;  /* 0x0000000008007986 */ /* 0x0001e2000c101524 */
[----:B------:R-:W-:Y:S05]  /*6110*/  BRA `(.L_x_26803) ;  /* 0x00000004009c7947 */ /* 0x000fea0003800000 */
.L_x_26810:
        /* <DEDUP_REMOVED lines=10> */
.L_x_26822:
[----:B---3-5:R-:W0:Y:S01]  /*61c0*/  I2F.S16 R5, R22 ;  /* 0x0000001600057306 */ /* 0x028e220000101400 */
        /* <DEDUP_REMOVED lines=16> */
.L_x_26825:
[----:B------:R-:W-:-:S04]  /*62d0*/  LOP3.LUT R3, R5, 0x80000000, RZ, 0xc0, !PT ;  /* 0x8000000005037812 */ /* 0x000fc800078ec0ff */
[----:B------:R-:W-:-:S04]  /*62e0*/  SHF.R.U32.HI R3, RZ, 0x18, R3 ;  /* 0x00000018ff037819 */ /* 0x000fc80000011603 */
[----:B------:R-:W-:-:S04]  /*62f0*/  LOP3.LUT R0, R0, R3, RZ, 0xfc, !PT ;  /* 0x0000000300007212 */ /* 0x000fc800078efcff */
[----:B------:R-:W-:-:S07]  /*6300*/  PRMT R4, R0, 0x7610, R4 ;  /* 0x0000761000047816 */ /* 0x000fce0000000004 */
.L_x_26824:
[----:B------:R-:W-:Y:S05]  /*6310*/  BSYNC B0 ;  /* 0x0000000000007941 */ /* 0x000fea0003800000 */
.L_x_26823:
[----:B------:R4:W-:Y:S01]  /*6320*/  STG.E.U8 desc[UR36][R8.64], R4 ;  /* 0x0000000408007986 */ /* 0x0009e2000c101124 */
[----:B------:R-:W-:Y:S05]  /*6330*/  BRA `(.L_x_26803) ;  /* 0x0000000400147947 */ /* 0x000fea0003800000 */
.L_x_26821:
        /* <DEDUP_REMOVED lines=17> */
.L_x_26828:
[----:B------:R-:W-:-:S04]  /*6450*/  LOP3.LUT R3, R5, 0x80000000, RZ, 0xc0, !PT ;  /* 0x8000000005037812 */ /* 0x000fc800078ec0ff */
[----:B------:R-:W-:-:S04]  /*6460*/  SHF.R.U32.HI R3, RZ, 0x18, R3 ;  /* 0x00000018ff037819 */ /* 0x000fc80000011603 */
[----:B------:R-:W-:-:S04]  /*6470*/  LOP3.LUT R0, R0, R3, RZ, 0xfc, !PT ;  /* 0x0000000300007212 */ /* 0x000fc800078efcff */
[----:B------:R-:W-:-:S07]  /*6480*/  PRMT R4, R0, 0x7610, R4 ;  /* 0x0000761000047816 */ /* 0x000fce0000000004 */
.L_x_26827:
[----:B------:R-:W-:Y:S05]  /*6490*/  BSYNC B0 ;  /* 0x0000000000007941 */ /* 0x000fea0003800000 */
.L_x_26826:
[----:B------:R0:W-:Y:S01]  /*64a0*/  STG.E.U8 desc[UR36][R8.64], R4 ;  /* 0x0000000408007986 */ /* 0x0001e2000c101124 */
[----:B------:R-:W-:Y:S05]  /*64b0*/  BRA `(.L_x_26803) ;  /* 0x0000000000b47947 */ /* 0x000fea0003800000 */
.L_x_26820:
        /* <DEDUP_REMOVED lines=22> */
.L_x_26802:
        /* <DEDUP_REMOVED lines=16> */
.L_x_26831:
[----:B------:R-:W-:Y:S05]  /*6720*/  BRA `(.L_x_26803) ;  /* 0x0000000000187947 */ /* 0x000fea0003800000 */
.L_x_26830:
[----:B-----5:R-:W-:-:S04]  /*6730*/  PRMT R4, R22, 0x9910, RZ ;  /* 0x0000991016047816 */ /* 0x020fc800000000ff */
[----:B---3--:R-:W-:-:S05]  /*6740*/  SHF.R.S32.HI R5, RZ, 0x1f, R4 ;  /* 0x0000001fff057819 */ /* 0x008fca0000011404 */
[----:B------:R2:W-:Y:S01]  /*6750*/  STG.E.64 desc[UR36][R8.64], R4 ;  /* 0x0000000408007986 */ /* 0x0005e2000c101b24 */
[----:B------:R-:W-:Y:S05]  /*6760*/  BRA `(.L_x_26803) ;  /* 0x0000000000087947 */ /* 0x000fea0003800000 */
.L_x_26829:
[----:B-----5:R-:W-:-:S05]  /*6770*/  PRMT R3, R22, 0x9910, RZ ;  /* 0x0000991016037816 */ /* 0x020fca00000000ff */
[----:B------:R0:W-:Y:S02]  /*6780*/  STG.E desc[UR36][R8.64], R3 ;  /* 0x0000000308007986 */ /* 0x0001e4000c101924 */
.L_x_26803:
        /* <DEDUP_REMOVED lines=23> */
.L_x_26835:
[----:B------:R4:W-:Y:S01]  /*6900*/  STG.E.U8 desc[UR36][R8.64], R18 ;  /* 0x0000001208007986 */ /* 0x0009e2000c101124 */
[----:B------:R-:W-:Y:S05]  /*6910*/  BRA `(.L_x_26837) ;  /* 0x0000000c00647947 */ /* 0x000fea0003800000 */
.L_x_26834:
[----:B------:R-:W-:-:S13]  /*6920*/  ISETP.NE.AND P0, PT, R0, 0x2, PT ;  /* 0x000000020000780c */ /* 0x000fda0003f05270 */
[----:B------:R-:W-:Y:S05]  /*6930*/  @!P0 BRA `(.L_x_26838) ;  /* 0x00000000002c8947 */ /* 0x000fea0003800000 */
[----:B------:R-:W-:-:S13]  /*6940*/  ISETP.NE.AND P0, PT, R0, 0x3, PT ;  /* 0x000000030000780c */ /* 0x000fda0003f05270 */
[----:B------:R-:W-:Y:S05]  /*6950*/  @!P0 BRA `(.L_x_26839) ;  /* 0x0000000000188947 */ /* 0x000fea0003800000 */
[----:B------:R-:W-:-:S13]  /*6960*/  ISETP.NE.AND P0, PT, R0, 0x4, PT ;  /* 0x000000040000780c */ /* 0x000fda0003f05270 */
[----:B------:R-:W-:Y:S05]  /*6970*/  @P0 BRA `(.L_x_26836) ;  /* 0x0000000800f00947 */ /* 0x000fea0003800000 */
[----:B------:R-:W-:-:S04]  /*6980*/  PRMT R4, R18, 0x9910, RZ ;  /* 0x0000991012047816 */ /* 0x000fc800000000ff */
[----:B---3--:R-:W-:-:S05]  /*6990*/  SHF.R.S32.HI R5, RZ, 0x1f, R4 ;  /* 0x0000001fff057819 */ /* 0x008fca0000011404 */
[----:B------:R1:W-:Y:S01]  /*69a0*/  STG.E.64 desc[UR36][R8.64], R4 ;  /* 0x0000000408007986 */ /* 0x0003e2000c101b24 */
[----:B------:R-:W-:Y:S05]  /*69b0*/  BRA `(.L_x_26837) ;  /* 0x0000000c003c7947 */ /* 0x000fea0003800000 */
.L_x_26839:
[----:B------:R-:W-:-:S05]  /*69c0*/  PRMT R3, R18, 0x9910, RZ ;  /* 0x0000991012037816 */ /* 0x000fca00000000ff */
[----:B------:R2:W-:Y:S01]  /*69d0*/  STG.E desc[UR36][R8.64], R3 ;  /* 0x0000000308007986 */ /* 0x0005e2000c101924 */
[----:B------:R-:W-:Y:S05]  /*69e0*/  BRA `(.L_x_26837) ;  /* 0x0000000c00307947 */ /* 0x000fea0003800000 */
.L_x_26838:
[----:B------:R0:W-:Y:S01]  /*69f0*/  STG.E.U16 desc[UR36][R8.64], R18 ;  /* 0x0000001208007986 */ /* 0x0001e2000c101524 */
[----:B------:R-:W-:Y:S05]  /*6a00*/  BRA `(.L_x_26837) ;  /* 0x0000000c00287947 */ /* 0x000fea0003800000 */
.L_x_26833:
        /* <DEDUP_REMOVED lines=9> */
.L_x_26841:
[----:B------:R-:W0:Y:S02]  /*6aa0*/  I2F.S16 R0, R18 ;  /* 0x0000001200007306 */ /* 0x000e240000101400 */
[----:B0-----:R-:W-:-:S05]  /*6ab0*/  F2FP.F16.F32.PACK_AB R0, RZ, R0 ;  /* 0x00000000ff00723e */ /* 0x001fca00000000ff */
[----:B------:R0:W-:Y:S01]  /*6ac0*/  STG.E.U16 desc[UR36][R8.64], R0 ;  /* 0x0000000008007986 */ /* 0x0001e2000c101524 */
[----:B------:R-:W-:Y:S05]  /*6ad0*/  BRA `(.L_x_26837) ;  /* 0x0000000800f47947 */ /* 0x000fea0003800000 */
.L_x_26840:
[----:B------:R-:W-:-:S13]  /*6ae0*/  ISETP.NE.AND P0, PT, R0, 0x7, PT ;  /* 0x000000070000780c */ /* 0x000fda0003f05270 */
[----:B------:R-:W-:Y:S05]  /*6af0*/  @!P0 BRA `(.L_x_26842) ;  /* 0x0000000000348947 */ /* 0x000fea0003800000 */
[----:B------:R-:W-:-:S13]  /*6b00*/  ISETP.NE.AND P0, PT, R0, 0x8, PT ;  /* 0x000000080000780c */ /* 0x000fda0003f05270 */
[----:B------:R-:W-:Y:S05]  /*6b10*/  @!P0 BRA `(.L_x_26843) ;  /* 0x0000000000188947 */ /* 0x000fea0003800000 */
[----:B------:R-:W-:-:S13]  /*6b20*/  ISETP.NE.AND P0, PT, R0, 0x9, PT ;  /* 0x000000090000780c */ /* 0x000fda0003f05270 */
[----:B------:R-:W-:Y:S05]  /*6b30*/  @P0 BRA `(.L_x_26836) ;  /* 0x0000000800800947 */ /* 0x000fea0003800000 */
[----:B------:R-:W0:Y:S01]  /*6b40*/  I2F.S16 R4, R18 ;  /* 0x0000001200047306 */ /* 0x000e220000101400 */
[----:B---3--:R-:W-:-:S05]  /*6b50*/  IMAD.MOV.U32 R5, RZ, RZ, RZ ;  /* 0x000000ffff057224 */ /* 0x008fca00078e00ff */
[----:B0-----:R0:W-:Y:S01]  /*6b60*/  STG.E.64 desc[UR36][R8.64], R4 ;  /* 0x0000000408007986 */ /* 0x0011e2000c101b24 */
[----:B------:R-:W-:Y:S05]  /*6b70*/  BRA `(.L_x_26837) ;  /* 0x0000000800cc7947 */ /* 0x000fea0003800000 */
.L_x_26843:
[----:B------:R-:W0:Y:S02]  /*6b80*/  I2F.S16 R18, R18 ;  /* 0x0000001200127306 */ /* 0x000e240000101400 */
[----:B0-----:R-:W-:-:S04]  /*6b90*/  F2FP.F16.F32.PACK_AB R3, RZ, R18 ;  /* 0x00000012ff03723e */ /* 0x001fc800000000ff */
[----:B------:R-:W-:-:S05]  /*6ba0*/  PRMT R3, R3, 0x5410, RZ ;  /* 0x0000541003037816 */ /* 0x000fca00000000ff */
[----:B------:R0:W-:Y:S01]  /*6bb0*/  STG.E desc[UR36][R8.64], R3 ;  /* 0x0000000308007986 */ /* 0x0001e2000c101924 */
[----:B------:R-:W-:Y:S05]  /*6bc0*/  BRA `(.L_x_26837) ;  /* 0x0000000800b87947 */ /* 0x000fea0003800000 */
.L_x_26842:
[----:B---3--:R-:W0:Y:S02]  /*6bd0*/  I2F.F64.S16 R4, R18 ;  /* 0x0000001200047312 */ /* 0x008e240000101c00 */
[----:B0-----:R0:W-:Y:S01]  /*6be0*/  STG.E.64 desc[UR36][R8.64], R4 ;  /* 0x0000000408007986 */ /* 0x0011e2000c101b24 */
[----:B------:R-:W-:Y:S05]  /*6bf0*/  BRA `(.L_x_26837) ;  /* 0x0000000800ac7947 */ /* 0x000fea0003800000 */
.L_x_26832:
        /* <DEDUP_REMOVED lines=13> */
.L_x_26846:
[----:B---3--:R-:W0:Y:S01]  /*6cd0*/  I2F.F64.S16 R4, R18 ;  /* 0x0000001200047312 */ /* 0x008e220000101c00 */
[----:B------:R-:W-:-:S05]  /*6ce0*/  CS2R R6, SRZ ;  /* 0x0000000000067805 */ /* 0x000fca000001ff00 */
[----:B0-----:R0:W-:Y:S01]  /*6cf0*/  STG.E.128 desc[UR36][R8.64], R4 ;  /* 0x0000000408007986 */ /* 0x0011e2000c101d24 */
[----:B------:R-:W-:Y:S05]  /*6d00*/  BRA `(.L_x_26837) ;  /* 0x0000000800687947 */ /* 0x000fea0003800000 */
.L_x_26845:
        /* <DEDUP_REMOVED lines=21> */
.L_x_26850:
[----:B------:R-:W-:Y:S05]  /*6e60*/  BSYNC B0 ;  /* 0x0000000000007941 */ /* 0x000fea0003800000 */
.L_x_26849:
[----:B------:R-:W-:-:S05]  /*6e70*/  LOP3.LUT R5, R0, R5, RZ, 0xfc, !PT ;  /* 0x0000000500057212 */ /* 0x000fca00078efcff */
[----:B------:R0:W-:Y:S01]  /*6e80*/  STG.E.U8 desc[UR36][R8.64], R5 ;  /* 0x0000000508007986 */ /* 0x0001e2000c101124 */
[----:B------:R-:W-:Y:S05]  /*6e90*/  BRA `(.L_x_26837) ;  /* 0x0000000800047947 */ /* 0x000fea0003800000 */
.L_x_26848:
[----:B---3--:R-:W0:Y:S01]  /*6ea0*/  I2F.S16 R5, R18 ;  /* 0x0000001200057306 */ /* 0x008e220000101400 */
        /* <DEDUP_REMOVED lines=12> */
.L_x_26852:
[----:B------:R-:W-:Y:S01]  /*6f70*/  IMAD.MOV.U32 R0, RZ, RZ, 0x7f ;  /* 0x0000007fff007424 */ /* 0x000fe200078e00ff */
[----:B------:R-:W-:-:S04]  /*6f80*/  ISETP.GT.U32.AND P0, PT, R3, 0x7f800000, PT ;  /* 0x7f8000000300780c */ /* 0x000fc80003f04070 */
[----:B------:R-:W-:-:S09]  /*6f90*/  SEL R0, R0, 0x7c, P0 ;  /* 0x0000007c00007807 */ /* 0x000fd20000000000 */
.L_x_26853:
[----:B------:R-:W-:Y:S05]  /*6fa0*/  BSYNC B0 ;  /* 0x0000000000007941 */ /* 0x000fea0003800000 */
.L_x_26851:
[----:B------:R-:W-:-:S04]  /*6fb0*/  LOP3.LUT R3, R5, 0x80000000, RZ, 0xc0, !PT ;  /* 0x8000000005037812 */ /* 0x000fc800078ec0ff */
[----:B------:R-:W-:-:S04]  /*6fc0*/  SHF.R.U32.HI R3, RZ, 0x18, R3 ;  /* 0x00000018ff037819 */ /* 0x000fc80000011603 */
[----:B------:R-:W-:-:S05]  /*6fd0*/  LOP3.LUT R3, R0, R3, RZ, 0xfc, !PT ;  /* 0x0000000300037212 */ /* 0x000fca00078efcff */
[----:B------:R0:W-:Y:S01]  /*6fe0*/  STG.E.U8 desc[UR36][R8.64], R3 ;  /* 0x0000000308007986 */ /* 0x0001e2000c101124 */
[----:B------:R-:W-:Y:S05]  /*6ff0*/  BRA `(.L_x_26837) ;  /* 0x0000000400ac7947 */ /* 0x000fea0003800000 */
.L_x_26847:
[----:B------:R-:W0:Y:S02]  /*7000*/  I2F.S16 R0, R18 ;  /* 0x0000001200007306 */ /* 0x000e240000101400 */
[----:B0-----:R-:W-:-:S05]  /*7010*/  F2FP.BF16.F32.PACK_AB R0, RZ, R0 ;  /* 0x00000000ff00723e */ /* 0x001fca00000010ff */
[----:B------:R0:W-:Y:S01]  /*7020*/  STG.E.U16 desc[UR36][R8.64], R0 ;  /* 0x0000000008007986 */ /* 0x0001e2000c101524 */
[----:B------:R-:W-:Y:S05]  /*7030*/  BRA `(.L_x_26837) ;  /* 0x00000004009c7947 */ /* 0x000fea0003800000 */
.L_x_26844:
        /* <DEDUP_REMOVED lines=10> */
.L_x_26856:
[----:B---3--:R-:W0:Y:S01]  /*70e0*/  I2F.S16 R5, R18 ;  /* 0x0000001200057306 */ /* 0x008e220000101400 */
        /* <DEDUP_REMOVED lines=16> */
.L_x_26859:
[----:B------:R-:W-:-:S04]  /*71f0*/  LOP3.LUT R3, R5, 0x80000000, RZ, 0xc0, !PT ;  /* 0x8000000005037812 */ /* 0x000fc800078ec0ff */
[----:B------:R-:W-:-:S04]  /*7200*/  SHF.R.U32.HI R3, RZ, 0x18, R3 ;  /* 0x00000018ff037819 */ /* 0x000fc80000011603 */
[----:B------:R-:W-:-:S04]  /*7210*/  LOP3.LUT R0, R0, R3, RZ, 0xfc, !PT ;  /* 0x0000000300007212 */ /* 0x000fc800078efcff */
[----:B------:R-:W-:-:S07]  /*7220*/  PRMT R4, R0, 0x7610, R4 ;  /* 0x0000761000047816 */ /* 0x000fce0000000004 */
.L_x_26858:
[----:B------:R-:W-:Y:S05]  /*7230*/  BSYNC B0 ;  /* 0x0000000000007941 */ /* 0x000fea0003800000 */
.L_x_26857:
[----:B------:R0:W-:Y:S01]  /*7240*/  STG.E.U8 desc[UR36][R8.64], R4 ;  /* 0x0000000408007986 */ /* 0x0001e2000c101124 */
[----:B------:R-:W-:Y:S05]  /*7250*/  BRA `(.L_x_26837) ;  /* 0x0000000400147947 */ /* 0x000fea0003800000 */
.L_x_26855:
        /* <DEDUP_REMOVED lines=17> */
.L_x_26862:
[----:B------:R-:W-:-:S04]  /*7370*/  LOP3.LUT R3, R5, 0x80000000, RZ, 0xc0, !PT ;  /* 0x8000000005037812 */ /* 0x000fc800078ec0ff */
[----:B------:R-:W-:-:S04]  /*7380*/  SHF.R.U32.HI R3, RZ, 0x18, R3 ;  /* 0x00000018ff037819 */ /* 0x000fc80000011603 */
[----:B------:R-:W-:-:S04]  /*7390*/  LOP3.LUT R0, R0, R3, RZ, 0xfc, !PT ;  /* 0x0000000300007212 */ /* 0x000fc800078efcff */
[----:B------:R-:W-:-:S07]  /*73a0*/  PRMT R4, R0, 0x7610, R4 ;  /* 0x0000761000047816 */ /* 0x000fce0000000004 */
.L_x_26861:
[----:B------:R-:W-:Y:S05]  /*73b0*/  BSYNC B0 ;  /* 0x0000000000007941 */ /* 0x000fea0003800000 */
.L_x_26860:
[----:B------:R0:W-:Y:S01]  /*73c0*/  STG.E.U8 desc[UR36][R8.64], R4 ;  /* 0x0000000408007986 */ /* 0x0001e2000c101124 */
[----:B------:R-:W-:Y:S05]  /*73d0*/  BRA `(.L_x_26837) ;  /* 0x0000000000b47947 */ /* 0x000fea0003800000 */
.L_x_26854:
        /* <DEDUP_REMOVED lines=22> */
.L_x_26836:
        /* <DEDUP_REMOVED lines=16> */
.L_x_26865:
[----:B------:R-:W-:Y:S05]  /*7640*/  BRA `(.L_x_26837) ;  /* 0x0000000000187947 */ /* 0x000fea0003800000 */
.L_x_26864:
[----:B------:R-:W-:-:S04]  /*7650*/  PRMT R4, R18, 0x9910, RZ ;  /* 0x0000991012047816 */ /* 0x000fc800000000ff */
[----:B---3--:R-:W-:-:S05]  /*7660*/  SHF.R.S32.HI R5, RZ, 0x1f, R4 ;  /* 0x0000001fff057819 */ /* 0x008fca0000011404 */
[----:B------:R0:W-:Y:S01]  /*7670*/  STG.E.64 desc[UR36][R8.64], R4 ;  /* 0x0000000408007986 */ /* 0x0001e2000c101b24 */
[----:B------:R-:W-:Y:S05]  /*7680*/  BRA `(.L_x_26837) ;  /* 0x0000000000087947 */ /* 0x000fea0003800000 */
.L_x_26863:
[----:B------:R-:W-:-:S05]  /*7690*/  PRMT R3, R18, 0x9910, RZ ;  /* 0x0000991012037816 */ /* 0x000fca00000000ff */
[----:B------:R0:W-:Y:S02]  /*76a0*/  STG.E desc[UR36][R8.64], R3 ;  /* 0x0000000308007986 */ /* 0x0001e4000c101924 */
.L_x_26837:
[----:B------:R-:W-:-:S07]  /*76b0*/  VIADD R25, R25, 0x80 ;  /* 0x0000008019197836 */ /* 0x000fce0000000000 */
.L_x_26797:
[----:B------:R-:W-:Y:S05]  /*76c0*/  BSYNC B6 ;  /* 0x0000000000067941 */ /* 0x000fea0003800000 */
.L_x_26796:
        /* <DEDUP_REMOVED lines=21> */
.L_x_26869:
[----:B-----5:R-:W-:Y:S01]  /*7820*/  STG.E.U8 desc[UR36][R2.64], R19 ;  /* 0x0000001302007986 */ /* 0x020fe2000c101124 */
[----:B------:R-:W-:Y:S05]  /*7830*/  EXIT ;  /* 0x000000000000794d */ /* 0x000fea0003800000 */
.L_x_26868:
        /* <DEDUP_REMOVED lines=10> */
.L_x_26872:
[----:B-----5:R-:W-:-:S05]  /*78e0*/  PRMT R5, R19, 0x9910, RZ ;  /* 0x0000991013057816 */ /* 0x020fca00000000ff */
[----:B------:R-:W-:Y:S01]  /*78f0*/  STG.E desc[UR36][R2.64], R5 ;  /* 0x0000000502007986 */ /* 0x000fe2000c101924 */
[----:B------:R-:W-:Y:S05]  /*7900*/  EXIT ;  /* 0x000000000000794d */ /* 0x000fea0003800000 */
.L_x_26871:
[----:B-----5:R-:W-:Y:S01]  /*7910*/  STG.E.U16 desc[UR36][R2.64], R19 ;  /* 0x0000001302007986 */ /* 0x020fe2000c101524 */
[----:B------:R-:W-:Y:S05]  /*7920*/  EXIT ;  /* 0x000000000000794d */ /* 0x000fea0003800000 */
.L_x_26867:
        /* <DEDUP_REMOVED lines=9> */
.L_x_26874:
[----:B-----5:R-:W0:Y:S02]  /*79c0*/  I2F.S16 R0, R19 ;  /* 0x0000001300007306 */ /* 0x020e240000101400 */
[----:B0-----:R-:W-:-:S05]  /*79d0*/  F2FP.F16.F32.PACK_AB R0, RZ, R0 ;  /* 0x00000000ff00723e */ /* 0x001fca00000000ff */
[----:B------:R-:W-:Y:S01]  /*79e0*/  STG.E.U16 desc[UR36][R2.64], R0 ;  /* 0x0000000002007986 */ /* 0x000fe2000c101524 */
[----:B------:R-:W-:Y:S05]  /*79f0*/  EXIT ;  /* 0x000000000000794d */ /* 0x000fea0003800000 */
.L_x_26873:
        /* <DEDUP_REMOVED lines=10> */
.L_x_26876:
[----:B-----5:R-:W0:Y:S02]  /*7aa0*/  I2F.S16 R19, R19 ;  /* 0x0000001300137306 */ /* 0x020e240000101400 */
[----:B0-----:R-:W-:-:S04]  /*7ab0*/  F2FP.F16.F32.PACK_AB R5, RZ, R19 ;  /* 0x00000013ff05723e */ /* 0x001fc800000000ff */
[----:B------:R-:W-:-:S05]  /*7ac0*/  PRMT R5, R5, 0x5410, RZ ;  /* 0x0000541005057816 */ /* 0x000fca00000000ff */
[----:B------:R-:W-:Y:S01]  /*7ad0*/  STG.E desc[UR36][R2.64], R5 ;  /* 0x0000000502007986 */ /* 0x000fe2000c101924 */
[----:B------:R-:W-:Y:S05]  /*7ae0*/  EXIT ;  /* 0x000000000000794d */ /* 0x000fea0003800000 */
.L_x_26875:
[----:B-----5:R-:W0:Y:S02]  /*7af0*/  I2F.F64.S16 R4, R19 ;  /* 0x0000001300047312 */ /* 0x020e240000101c00 */
[----:B0-----:R-:W-:Y:S01]  /*7b00*/  STG.E.64 desc[UR36][R2.64], R4 ;  /* 0x0000000402007986 */ /* 0x001fe2000c101b24 */
[----:B------:R-:W-:Y:S05]  /*7b10*/  EXIT ;  /* 0x000000000000794d */ /* 0x000fea0003800000 */
.L_x_26866:
        /* <DEDUP_REMOVED lines=13> */
.L_x_26879:
[----:B-----5:R-:W0:Y:S01]  /*7bf0*/  I2F.F64.S16 R4, R19 ;  /* 0x0000001300047312 */ /* 0x020e220000101c00 */
[----:B------:R-:W-:-:S05]  /*7c00*/  CS2R R6, SRZ ;  /* 0x0000000000067805 */ /* 0x000fca000001ff00 */
[----:B0-----:R-:W-:Y:S01]  /*7c10*/  STG.E.128 desc[UR36][R2.64], R4 ;  /* 0x0000000402007986 */ /* 0x001fe2000c101d24 */
[----:B------:R-:W-:Y:S05]  /*7c20*/  EXIT ;  /* 0x000000000000794d */ /* 0x000fea0003800000 */
.L_x_26878:
        /* <DEDUP_REMOVED lines=21> */
.L_x_26883:
[----:B------:R-:W-:Y:S05]  /*7d80*/  BSYNC B0 ;  /* 0x0000000000007941 */ /* 0x000fea0003800000 */
.L_x_26882:
[----:B------:R-:W-:-:S05]  /*7d90*/  LOP3.LUT R5, R0, R5, RZ, 0xfc, !PT ;  /* 0x0000000500057212 */ /* 0x000fca00078efcff */
[----:B------:R-:W-:Y:S01]  /*7da0*/  STG.E.U8 desc[UR36][R2.64], R5 ;  /* 0x0000000502007986 */ /* 0x000fe2000c101124 */
[----:B------:R-:W-:Y:S05]  /*7db0*/  EXIT ;  /* 0x000000000000794d */ /* 0x000fea0003800000 */
.L_x_26881:
        /* <DEDUP_REMOVED lines=13> */
.L_x_26885:
[----:B------:R-:W-:Y:S01]  /*7e90*/  IMAD.MOV.U32 R0, RZ, RZ, 0x7f ;  /* 0x0000007fff007424 */ /* 0x000fe200078e00ff */
[----:B------:R-:W-:-:S04]  /*7ea0*/  ISETP.GT.U32.AND P0, PT, R4, 0x7f800000, PT ;  /* 0x7f8000000400780c */ /* 0x000fc80003f04070 */
[----:B------:R-:W-:-:S09]  /*7eb0*/  SEL R0, R0, 0x7c, P0 ;  /* 0x0000007c00007807 */ /* 0x000fd20000000000 */
.L_x_26886:
[----:B------:R-:W-:Y:S05]  /*7ec0*/  BSYNC B0 ;  /* 0x0000000000007941 */ /* 0x000fea0003800000 */
.L_x_26884:
[----:B------:R-:W-:-:S04]  /*7ed0*/  LOP3.LUT R4, R19, 0x80000000, RZ, 0xc0, !PT ;  /* 0x8000000013047812 */ /* 0x000fc800078ec0ff */
[----:B------:R-:W-:-:S04]  /*7ee0*/  SHF.R.U32.HI R5, RZ, 0x18, R4 ;  /* 0x00000018ff057819 */ /* 0x000fc80000011604 */
[----:B------:R-:W-:-:S05]  /*7ef0*/  LOP3.LUT R5, R0, R5, RZ, 0xfc, !PT ;  /* 0x0000000500057212 */ /* 0x000fca00078efcff */
[----:B------:R-:W-:Y:S01]  /*7f00*/  STG.E.U8 desc[UR36][R2.64], R5 ;  /* 0x0000000502007986 */ /* 0x000fe2000c101124 */
[----:B------:R-:W-:Y:S05]  /*7f10*/  EXIT ;  /* 0x000000000000794d */ /* 0x000fea0003800000 */
.L_x_26880:
[----:B-----5:R-:W0:Y:S02]  /*7f20*/  I2F.S16 R0, R19 ;  /* 0x0000001300007306 */ /* 0x020e240000101400 */
[----:B0-----:R-:W-:-:S05]  /*7f30*/  F2FP.BF16.F32.PACK_AB R0, RZ, R0 ;  /* 0x00000000ff00723e */ /* 0x001fca00000010ff */
[----:B------:R-:W-:Y:S01]  /*7f40*/  STG.E.U16 desc[UR36][R2.64], R0 ;  /* 0x0000000002007986 */ /* 0x000fe2000c101524 */
[----:B------:R-:W-:Y:S05]  /*7f50*/  EXIT ;  /* 0x000000000000794d */ /* 0x000fea0003800000 */
.L_x_26877:
        /* <DEDUP_REMOVED lines=10> */
.L_x_26889:
        /* <DEDUP_REMOVED lines=17> */
.L_x_26892:
[----:B------:R-:W-:-:S04]  /*8110*/  LOP3.LUT R0, R19, 0x80000000, RZ, 0xc0, !PT ;  /* 0x8000000013007812 */ /* 0x000fc800078ec0ff */
[----:B------:R-:W-:-:S04]  /*8120*/  SHF.R.U32.HI R5, RZ, 0x18, R0 ;  /* 0x00000018ff057819 */ /* 0x000fc80000011600 */
[----:B------:R-:W-:-:S04]  /*8130*/  LOP3.LUT R4, R4, R5, RZ, 0xfc, !PT ;  /* 0x0000000504047212 */ /* 0x000fc800078efcff */
[----:B------:R-:W-:-:S07]  /*8140*/  PRMT R0, R4, 0x7610, R0 ;  /* 0x0000761004007816 */ /* 0x000fce0000000000 */
.L_x_26891:
[----:B------:R-:W-:Y:S05]  /*8150*/  BSYNC B0 ;  /* 0x0000000000007941 */ /* 0x000fea0003800000 */
.L_x_26890:
[----:B------:R-:W-:Y:S01]  /*8160*/  STG.E.U8 desc[UR36][R2.64], R0 ;  /* 0x0000000002007986 */ /* 0x000fe2000c101124 */
[----:B------:R-:W-:Y:S05]  /*8170*/  EXIT ;  /* 0x000000000000794d */ /* 0x000fea0003800000 */
.L_x_26888:
        /* <DEDUP_REMOVED lines=17> */
.L_x_26895:
[----:B------:R-:W-:-:S04]  /*8290*/  LOP3.LUT R0, R19, 0x80000000, RZ, 0xc0, !PT ;  /* 0x8000000013007812 */ /* 0x000fc800078ec0ff */
[----:B------:R-:W-:-:S04]  /*82a0*/  SHF.R.U32.HI R5, RZ, 0x18, R0 ;  /* 0x00000018ff057819 */ /* 0x000fc80000011600 */
[----:B------:R-:W-:-:S04]  /*82b0*/  LOP3.LUT R4, R4, R5, RZ, 0xfc, !PT ;  /* 0x0000000504047212 */ /* 0x000fc800078efcff */
[----:B------:R-:W-:-:S07]  /*82c0*/  PRMT R0, R4, 0x7610, R0 ;  /* 0x0000761004007816 */ /* 0x000fce0000000000 */
.L_x_26894:
[----:B------:R-:W-:Y:S05]  /*82d0*/  BSYNC B0 ;  /* 0x0000000000007941 */ /* 0x000fea0003800000 */
.L_x_26893:
[----:B------:R-:W-:Y:S01]  /*82e0*/  STG.E.U8 desc[UR36][R2.64], R0 ;  /* 0x0000000002007986 */ /* 0x000fe2000c101124 */
[----:B------:R-:W-:Y:S05]  /*82f0*/  EXIT ;  /* 0x000000000000794d */ /* 0x000fea0003800000 */
.L_x_26887:
        /* <DEDUP_REMOVED lines=22> */
.L_x_26870:
        /* <DEDUP_REMOVED lines=16> */
.L_x_26898:
[----:B------:R-:W-:Y:S05]  /*8560*/  EXIT ;  /* 0x000000000000794d */ /* 0x000fea0003800000 */
.L_x_26897:
[----:B-----5:R-:W-:-:S04]  /*8570*/  PRMT R4, R19, 0x9910, RZ ;  /* 0x0000991013047816 */ /* 0x020fc800000000ff */
[----:B------:R-:W-:-:S05]  /*8580*/  SHF.R.S32.HI R5, RZ, 0x1f, R4 ;  /* 0x0000001fff057819 */ /* 0x000fca0000011404 */
[----:B------:R-:W-:Y:S01]  /*8590*/  STG.E.64 desc[UR36][R2.64], R4 ;  /* 0x0000000402007986 */ /* 0x000fe2000c101b24 */
[----:B------:R-:W-:Y:S05]  /*85a0*/  EXIT ;  /* 0x000000000000794d */ /* 0x000fea0003800000 */
.L_x_26896:
[----:B-----5:R-:W-:-:S05]  /*85b0*/  PRMT R5, R19, 0x9910, RZ ;  /* 0x0000991013057816 */ /* 0x020fca00000000ff */
[----:B------:R-:W-:Y:S01]  /*85c0*/  STG.E desc[UR36][R2.64], R5 ;  /* 0x0000000502007986 */ /* 0x000fe2000c101924 */
[----:B------:R-:W-:Y:S05]  /*85d0*/  EXIT ;  /* 0x000000000000794d */ /* 0x000fea0003800000 */
.L_x_26899:
        /* <DEDUP_REMOVED lines=10> */
.L_x_37889:


//--------------------- .text._ZN2at6native18elementwise_kernelILi128ELi4EZNS0_22gpu_kernel_impl_nocastINS0_13AUnaryFunctorIsssZZZNS0_15binary_internal21div_floor_kernel_cudaERNS_18TensorIteratorBaseEENKUlvE_clEvENKUlvE3_clEvEUlssE_EEEEvS6_RKT_EUliE_EEviT1_ --------------------------
	.section	.text._ZN2at6native18elementwise_kernelILi128ELi4EZNS0_22gpu_kernel_impl_nocastINS0_13AUnaryFunctorIsssZZZNS0_15binary_internal21div_floor_kernel_cudaERNS_18TensorIteratorBaseEENKUlvE_clEvENKUlvE3_clEvEUlssE_EEEEvS6_RKT_EUliE_EEviT1_,"ax",@progbits
	.align	128
        .global         _ZN2at6native18elementwise_kernelILi128ELi4EZNS0_22gpu_kernel_impl_nocastINS0_13AUnaryFunctorIsssZZZNS0_15binary_internal21div_floor_kernel_cudaERNS_18TensorIteratorBaseEENKUlvE_clEvENKUlvE3_clEvEUlssE_EEEEvS6_RKT_EUliE_EEviT1_
        .type           _ZN2at6native18elementwise_kernelILi128ELi4EZNS0_22gpu_kernel_impl_nocastINS0_13AUnaryFunctorIsssZZZNS0_15binary_internal21div_floor_kernel_cudaERNS_18TensorIteratorBaseEENKUlvE_clEvENKUlvE3_clEvEUlssE_EEEEvS6_RKT_EUliE_EEviT1_,@function
        .size           _ZN2at6native18elementwise_kernelILi128ELi4EZNS0_22gpu_kernel_impl_nocastINS0_13AUnaryFunctorIsssZZZNS0_15binary_internal21div_floor_kernel_cudaERNS_18TensorIteratorBaseEENKUlvE_clEvENKUlvE3_clEvEUlssE_EEEEvS6_RKT_EUliE_EEviT1_,(.L_x_37890 - _ZN2at6native18elementwise_kernelILi128ELi4EZNS0_22gpu_kernel_impl_nocastINS0_13AUnaryFunctorIsssZZZNS0_15binary_internal21div_floor_kernel_cudaERNS_18TensorIteratorBaseEENKUlvE_clEvENKUlvE3_clEvEUlssE_EEEEvS6_RKT_EUliE_EEviT1_)
        .other          _ZN2at6native18elementwise_kernelILi128ELi4EZNS0_22gpu_kernel_impl_nocastINS0_13AUnaryFunctorIsssZZZNS0_15binary_internal21div_floor_kernel_cudaERNS_18TensorIteratorBaseEENKUlvE_clEvENKUlvE3_clEvEUlssE_EEEEvS6_RKT_EUliE_EEviT1_,@"STO_CUDA_ENTRY STV_DEFAULT"
_ZN2at6native18elementwise_kernelILi128ELi4EZNS0_22gpu_kernel_impl_nocastINS0_13AUnaryFunctorIsssZZZNS0_15binary_internal21div_floor_kernel_cudaERNS_18TensorIteratorBaseEENKUlvE_clEvENKUlvE3_clEvEUlssE_EEEEvS6_RKT_EUliE_EEviT1_:
.text._ZN2at6native18elementwise_kernelILi128ELi4EZNS0_22gpu_kernel_impl_nocastINS0_13AUnaryFunctorIsssZZZNS0_15binary_internal21div_floor_kernel_cudaERNS_18TensorIteratorBaseEENKUlvE_clEvENKUlvE3_clEvEUlssE_EEEEvS6_RKT_EUliE_EEviT1_:
        /* <DEDUP_REMOVED lines=313> */
.L_x_26902:
[----:B------:R-:W-:Y:S02]  /*1390*/  ULDC.64 UR8, c[0x0][0x418] ;  /* 0x0001060000087ab9 */ /* 0x000fe40000000a00 */
[----:B------:R-:W-:-:S04]  /*13a0*/  IADD3 R10, P0, R2, UR8, RZ ;  /* 0x00000008020a7c10 */ /* 0x000fc8000ff1e0ff */
[----:B------:R-:W-:Y:S01]  /*13b0*/  IADD3.X R11, RZ, UR9, RZ, P0, !PT ;  /* 0x00000009ff0b7c10 */ /* 0x000fe200087fe4ff */
[----:B------:R-:W-:-:S04]  /*13c0*/  ULDC.64 UR8, c[0x0][0x410] ;  /* 0x0001040000087ab9 */ /* 0x000fc80000000a00 */
[----:B------:R0:W2:Y:S01]  /*13d0*/  LDG.E.U16 R7, desc[UR4][R10.64] ;  /* 0x000000040a077981 */ /* 0x0000a2000c1e1500 */
[----:B------:R-:W-:Y:S01]  /*13e0*/  BSSY B1, `(.L_x_26903) ;  /* 0x000002c000017945 */ /* 0x000fe20003800000 */
[----:B0-----:R-:W-:-:S04]  /*13f0*/  PRMT R11, R0, 0x9910, RZ ;  /* 0x00009910000b7816 */ /* 0x001fc800000000ff */
[----:B------:R-:W-:Y:S02]  /*1400*/  IABS R10, R11 ;  /* 0x0000000b000a7213 */ /* 0x000fe40000000000 */
[----:B--2---:R-:W-:-:S04]  /*1410*/  PRMT R6, R7, 0x9910, RZ ;  /* 0x0000991007067816 */ /* 0x004fc800000000ff */
[-C--:B------:R-:W-:Y:S02]  /*1420*/  IABS R2, R6.reuse ;  /* 0x0000000600027213 */ /* 0x080fe40000000000 */
[----:B------:R-:W-:Y:S02]  /*1430*/  IABS R12, R6 ;  /* 0x00000006000c7213 */ /* 0x000fe40000000000 */
[----:B------:R-:W0:Y:S08]  /*1440*/  I2F.RP R4, R2 ;  /* 0x0000000200047306 */ /* 0x000e300000209400 */
[----:B0-----:R-:W0:Y:S02]  /*1450*/  MUFU.RCP R4, R4 ;  /* 0x0000000400047308 */ /* 0x001e240000001000 */
[----:B0-----:R-:W-:-:S02]  /*1460*/  IADD3 R8, R4, 0xffffffe, RZ ;  /* 0x0ffffffe04087810 */ /* 0x001fc40007ffe0ff */
[----:B------:R-:W-:-:S04]  /*1470*/  LOP3.LUT R4, R0, R7, RZ, 0x3c, !PT ;  /* 0x0000000700047212 */ /* 0x000fc800078e3cff */
[----:B------:R0:W1:Y:S02]  /*1480*/  F2I.FTZ.U32.TRUNC.NTZ R9, R8 ;  /* 0x0000000800097305 */ /* 0x000064000021f000 */
[----:B0-----:R-:W-:Y:S01]  /*1490*/  MOV R8, RZ ;  /* 0x000000ff00087202 */ /* 0x001fe20000000f00 */
[----:B-1----:R-:W-:-:S04]  /*14a0*/  IMAD.MOV R13, RZ, RZ, -R9 ;  /* 0x000000ffff0d7224 */ /* 0x002fc800078e0a09 */
[----:B------:R-:W-:-:S04]  /*14b0*/  IMAD R13, R13, R2, RZ ;  /* 0x000000020d0d7224 */ /* 0x000fc800078e02ff */
[----:B------:R-:W-:Y:S01]  /*14c0*/  IMAD.HI.U32 R9, R9, R13, R8 ;  /* 0x0000000d09097227 */ /* 0x000fe200078e0008 */
[----:B------:R-:W-:Y:S02]  /*14d0*/  IADD3 R13, RZ, -R12, RZ ;  /* 0x8000000cff0d7210 */ /* 0x000fe40007ffe0ff */
        /* <DEDUP_REMOVED lines=11> */
[----:B------:R-:W-:-:S03]  /*1590*/  ISETP.GE.U32.AND P0, PT, R13, R2, PT ;  /* 0x000000020d00720c */ /* 0x000fc60003f06070 */
[----:B------:R-:W-:-:S10]  /*15a0*/  IMAD.X R5, RZ, RZ, UR9, P2 ;  /* 0x00000009ff057e24 */ /* 0x000fd400090e06ff */
        /* <DEDUP_REMOVED lines=10> */
[----:B------:R-:W-:-:S05]  /*1650*/  @!P2 IMAD.MOV R13, RZ, RZ, -R13 ;  /* 0x000000ffff0da224 */ /* 0x000fca00078e0a0d */
[----:B------:R-:W-:-:S04]  /*1660*/  SEL R6, R6, R13, !P0 ;  /* 0x0000000d06067207 */ /* 0x000fc80004000000 */
[----:B------:R-:W-:-:S13]  /*1670*/  ISETP.NE.AND P0, PT, R6, RZ, PT ;  /* 0x000000ff0600720c */ /* 0x000fda0003f05270 */
[----:B------:R-:W-:-:S05]  /*1680*/  @!P0 IADD3 R2, R9, RZ, RZ ;  /* 0x000000ff09028210 */ /* 0x000fca0007ffe0ff */
[----:B------:R-:W-:-:S07]  /*1690*/  IMAD.MOV.U32 R9, RZ, RZ, R2 ;  /* 0x000000ffff097224 */ /* 0x000fce00078e0002 */
.L_x_26904:
[----:B------:R-:W-:Y:S05]  /*16a0*/  BSYNC B1 ;  /* 0x0000000000017941 */ /* 0x000fea0003800000 */
.L_x_26903:
[----:B------:R0:W-:Y:S01]  /*16b0*/  STG.E.U16 desc[UR4][R4.64], R9 ;  /* 0x0000000904007986 */ /* 0x0001e2000c101504 */
[----:B------:R-:W-:-:S07]  /*16c0*/  IADD3 R3, R3, 0x80, RZ ;  /* 0x0000008003037810 */ /* 0x000fce0007ffe0ff */
.L_x_26901:
[----:B------:R-:W-:Y:S05]  /*16d0*/  BSYNC B0 ;  /* 0x0000000000007941 */ /* 0x000fea0003800000 */
.L_x_26900:
[----:B------:R-:W-:Y:S01]  /*16e0*/  ISETP.GE.AND P0, PT, R3, UR6, PT ;  /* 0x0000000603007c0c */ /* 0x000fe2000bf06270 */
[----:B------:R-:W-:-:S12]  /*16f0*/  BSSY B0, `(.L_x_26905) ;  /* 0x00002c8000007945 */ /* 0x000fd80003800000 */
[----:B------:R-:W-:Y:S05]  /*1700*/  @P0 BRA `(.L_x_26906) ;  /* 0x0000002c00180947 */ /* 0x000fea0003800000 */
[----:B0-----:R-:W0:Y:S01]  /*1710*/  LDC R4, c[0x0][0x218] ;  /* 0x00008600ff047b82 */ /* 0x001e220000000800 */
[----:B------:R-:W-:Y:S01]  /*1720*/  MOV R2, RZ ;  /* 0x000000ff00027202 */ /* 0x000fe20000000f00 */
[----:B------:R-:W-:Y:S01]  /*1730*/  IMAD.MOV.U32 R5, RZ, RZ, RZ ;  /* 0x000000ffff057224 */ /* 0x000fe200078e00ff */
[----:B0-----:R-:W-:-:S13]  /*1740*/  ISETP.NE.AND P0, PT, R4, RZ, PT ;  /* 0x000000ff0400720c */ /* 0x001fda0003f05270 */
        /* <DEDUP_REMOVED lines=298> */
.L_x_26907:
[----:B------:R-:W-:Y:S02]  /*29f0*/  ULDC.64 UR8, c[0x0][0x418] ;  /* 0x0001060000087ab9 */ /* 0x000fe40000000a00 */
[----:B------:R-:W-:-:S04]  /*2a00*/  IADD3 R10, P0, R2, UR8, RZ ;  /* 0x00000008020a7c10 */ /* 0x000fc8000ff1e0ff */
[----:B------:R-:W-:Y:S01]  /*2a10*/  IADD3.X R11, RZ, UR9, RZ, P0, !PT ;  /* 0x00000009ff0b7c10 */ /* 0x000fe200087fe4ff */
[----:B------:R-:W-:-:S04]  /*2a20*/  ULDC.64 UR8, c[0x0][0x410] ;  /* 0x0001040000087ab9 */ /* 0x000fc80000000a00 */
[----:B------:R0:W2:Y:S01]  /*2a30*/  LDG.E.U16 R7, desc[UR4][R10.64] ;  /* 0x000000040a077981 */ /* 0x0000a2000c1e1500 */
[----:B------:R-:W-:Y:S01]  /*2a40*/  PRMT R13, R0, 0x9910, RZ ;  /* 0x00009910000d7816 */ /* 0x000fe200000000ff */
[----:B------:R-:W-:Y:S03]  /*2a50*/  BSSY B1, `(.L_x_26908) ;  /* 0x000002b000017945 */ /* 0x000fe60003800000 */
[----:B0-----:R-:W-:Y:S02]  /*2a60*/  IABS R10, R13 ;  /* 0x0000000d000a7213 */ /* 0x001fe40000000000 */
[----:B--2---:R-:W-:-:S04]  /*2a70*/  PRMT R6, R7, 0x9910, RZ ;  /* 0x0000991007067816 */ /* 0x004fc800000000ff */
[-C--:B------:R-:W-:Y:S02]  /*2a80*/  IABS R2, R6.reuse ;  /* 0x0000000600027213 */ /* 0x080fe40000000000 */
[----:B------:R-:W-:Y:S02]  /*2a90*/  IABS R12, R6 ;  /* 0x00000006000c7213 */ /* 0x000fe40000000000 */
[----:B------:R-:W0:Y:S08]  /*2aa0*/  I2F.RP R4, R2 ;  /* 0x0000000200047306 */ /* 0x000e300000209400 */
[----:B0-----:R-:W0:Y:S02]  /*2ab0*/  MUFU.RCP R4, R4 ;  /* 0x0000000400047308 */ /* 0x001e240000001000 */
[----:B0-----:R-:W-:-:S02]  /*2ac0*/  IADD3 R8, R4, 0xffffffe, RZ ;  /* 0x0ffffffe04087810 */ /* 0x001fc40007ffe0ff */
[----:B------:R-:W-:-:S04]  /*2ad0*/  IADD3 R4, RZ, -R12, RZ ;  /* 0x8000000cff047210 */ /* 0x000fc80007ffe0ff */
[----:B------:R0:W1:Y:S02]  /*2ae0*/  F2I.FTZ.U32.TRUNC.NTZ R9, R8 ;  /* 0x0000000800097305 */ /* 0x000064000021f000 */
[----:B0-----:R-:W-:Y:S01]  /*2af0*/  IMAD.MOV.U32 R8, RZ, RZ, RZ ;  /* 0x000000ffff087224 */ /* 0x001fe200078e00ff */
[----:B-1----:R-:W-:-:S05]  /*2b00*/  IADD3 R11, RZ, -R9, RZ ;  /* 0x80000009ff0b7210 */ /* 0x002fca0007ffe0ff */
[----:B------:R-:W-:-:S04]  /*2b10*/  IMAD R11, R11, R2, RZ ;  /* 0x000000020b0b7224 */ /* 0x000fc800078e02ff */
[----:B------:R-:W-:-:S06]  /*2b20*/  IMAD.HI.U32 R9, R9, R11, R8 ;  /* 0x0000000b09097227 */ /* 0x000fcc00078e0008 */
[----:B------:R-:W-:-:S04]  /*2b30*/  IMAD.HI.U32 R9, R9, R10, RZ ;  /* 0x0000000a09097227 */ /* 0x000fc800078e00ff */
[----:B------:R-:W-:Y:S01]  /*2b40*/  IMAD R11, R9, R4, R10 ;  /* 0x00000004090b7224 */ /* 0x000fe200078e020a */
[----:B------:R-:W-:Y:S02]  /*2b50*/  LOP3.LUT R4, R0, R7, RZ, 0x3c, !PT ;  /* 0x0000000700047212 */ /* 0x000fe400078e3cff */
[----:B------:R-:W-:Y:S02]  /*2b60*/  LOP3.LUT R10, R13, R6, RZ, 0x3c, !PT ;  /* 0x000000060d0a7212 */ /* 0x000fe400078e3cff */
[----:B------:R-:W-:Y:S02]  /*2b70*/  ISETP.GT.U32.AND P2, PT, R2, R11, PT ;  /* 0x0000000b0200720c */ /* 0x000fe40003f44070 */
[----:B------:R-:W-:Y:S02]  /*2b80*/  PRMT R8, R4, 0x9910, RZ ;  /* 0x0000991004087816 */ /* 0x000fe400000000ff */
[----:B------:R-:W-:Y:S02]  /*2b90*/  ISETP.GE.AND P0, PT, R10, RZ, PT ;  /* 0x000000ff0a00720c */ /* 0x000fe40003f06270 */
[----:B------:R-:W-:-:S02]  /*2ba0*/  ISETP.GT.AND P3, PT, R8, -0x1, PT ;  /* 0xffffffff0800780c */ /* 0x000fc40003f64270 */
[----:B------:R-:W-:-:S05]  /*2bb0*/  LOP3.LUT R6, RZ, R6, RZ, 0x33, !PT ;  /* 0x00000006ff067212 */ /* 0x000fca00078e33ff */
[-C--:B------:R-:W-:Y:S02]  /*2bc0*/  @!P2 IADD3 R11, R11, -R2.reuse, RZ ;  /* 0x800000020b0ba210 */ /* 0x080fe40007ffe0ff */
[----:B------:R-:W-:Y:S02]  /*2bd0*/  @!P2 IADD3 R9, R9, 0x1, RZ ;  /* 0x000000010909a810 */ /* 0x000fe40007ffe0ff */
[----:B------:R-:W-:Y:S02]  /*2be0*/  ISETP.GE.U32.AND P1, PT, R11, R2, PT ;  /* 0x000000020b00720c */ /* 0x000fe40003f26070 */
[----:B------:R-:W-:-:S04]  /*2bf0*/  IADD3 R4, P2, R5, UR8, RZ ;  /* 0x0000000805047c10 */ /* 0x000fc8000ff5e0ff */
[----:B------:R-:W-:-:S07]  /*2c00*/  IADD3.X R5, RZ, UR9, RZ, P2, !PT ;  /* 0x00000009ff057c10 */ /* 0x000fce00097fe4ff */
[----:B------:R-:W-:Y:S01]  /*2c10*/  @P1 VIADD R9, R9, 0x1 ;  /* 0x0000000109091836 */ /* 0x000fe20000000000 */
[----:B------:R-:W-:-:S04]  /*2c20*/  ISETP.NE.AND P1, PT, R7, RZ, PT ;  /* 0x000000ff0700720c */ /* 0x000fc80003f25270 */
        /* <DEDUP_REMOVED lines=11> */
[----:B------:R-:W-:-:S04]  /*2ce0*/  @!P0 IADD3 R2, R9, RZ, RZ ;  /* 0x000000ff09028210 */ /* 0x000fc80007ffe0ff */
[----:B------:R-:W-:-:S07]  /*2cf0*/  MOV R9, R2 ;  /* 0x0000000200097202 */ /* 0x000fce0000000f00 */
.L_x_26909:
[----:B------:R-:W-:Y:S05]  /*2d00*/  BSYNC B1 ;  /* 0x0000000000017941 */ /* 0x000fea0003800000 */
.L_x_26908:
[----:B------:R1:W-:Y:S01]  /*2d10*/  STG.E.U16 desc[UR4][R4.64], R9 ;  /* 0x0000000904007986 */ /* 0x0003e2000c101504 */
[----:B------:R-:W-:-:S05]  /*2d20*/  VIADD R3, R3, 0x80 ;  /* 0x0000008003037836 */ /* 0x000fca0000000000 */
[----:B------:R-:W-:-:S13]  /*2d30*/  ISETP.GE.AND P0, PT, R3, UR6, PT ;  /* 0x0000000603007c0c */ /* 0x000fda000bf06270 */
[----:B-1----:R-:W-:Y:S05]  /*2d40*/  @P0 BRA `(.L_x_26906) ;  /* 0x0000001400880947 */ /* 0x002fea0003800000 */
        /* <DEDUP_REMOVED lines=302> */
.L_x_26910:
        /* <DEDUP_REMOVED lines=49> */
.L_x_26912:
[----:B------:R-:W-:Y:S05]  /*4340*/  BSYNC B1 ;  /* 0x0000000000017941 */ /* 0x000fea0003800000 */
.L_x_26911:
[----:B------:R1:W-:Y:S01]  /*4350*/  STG.E.U16 desc[UR4][R4.64], R9 ;  /* 0x0000000904007986 */ /* 0x0003e2000c101504 */
[----:B------:R-:W-:-:S07]  /*4360*/  VIADD R3, R3, 0x80 ;  /* 0x0000008003037836 */ /* 0x000fce0000000000 */
.L_x_26906:
[----:B------:R-:W-:Y:S05]  /*4370*/  BSYNC B0 ;  /* 0x0000000000007941 */ /* 0x000fea0003800000 */
.L_x_26905:
        /* <DEDUP_REMOVED lines=304> */
.L_x_26913:
[----:B------:R-:W-:Y:S02]  /*5680*/  ULDC.64 UR6, c[0x0][0x418] ;  /* 0x0001060000067ab9 */ /* 0x000fe40000000a00 */
[----:B------:R-:W-:-:S04]  /*5690*/  IADD3 R2, P0, R2, UR6, RZ ;  /* 0x0000000602027c10 */ /* 0x000fc8000ff1e0ff */
[----:B------:R-:W-:Y:S01]  /*56a0*/  IADD3.X R3, RZ, UR7, RZ, P0, !PT ;  /* 0x00000007ff037c10 */ /* 0x000fe200087fe4ff */
[----:B------:R-:W-:-:S05]  /*56b0*/  ULDC.64 UR6, c[0x0][0x410] ;  /* 0x0001040000067ab9 */ /* 0x000fca0000000a00 */
[----:B------:R-:W2:Y:S01]  /*56c0*/  LDG.E.U16 R3, desc[UR4][R2.64] ;  /* 0x0000000402037981 */ /* 0x000ea2000c1e1500 */
[C---:B------:R-:W-:Y:S01]  /*56d0*/  PRMT R13, R0.reuse, 0x9910, RZ ;  /* 0x00009910000d7816 */ /* 0x040fe200000000ff */
[----:B------:R-:W-:Y:S03]  /*56e0*/  BSSY B0, `(.L_x_26914) ;  /* 0x000002b000007945 */ /* 0x000fe60003800000 */
[----:B------:R-:W-:Y:S02]  /*56f0*/  IABS R10, R13 ;  /* 0x0000000d000a7213 */ /* 0x000fe40000000000 */
[----:B--2---:R-:W-:Y:S02]  /*5700*/  PRMT R6, R3, 0x9910, RZ ;  /* 0x0000991003067816 */ /* 0x004fe400000000ff */
[----:B------:R-:W-:Y:S02]  /*5710*/  LOP3.LUT R0, R0, R3, RZ, 0x3c, !PT ;  /* 0x0000000300007212 */ /* 0x000fe400078e3cff */
[----:B------:R-:W-:-:S02]  /*5720*/  IABS R4, R6 ;  /* 0x0000000600047213 */ /* 0x000fc40000000000 */
[----:B------:R-:W-:Y:S02]  /*5730*/  IABS R2, R6 ;  /* 0x0000000600027213 */ /* 0x000fe40000000000 */
[----:B------:R-:W0:Y:S01]  /*5740*/  I2F.RP R7, R4 ;  /* 0x0000000400077306 */ /* 0x000e220000209400 */
[----:B------:R-:W-:Y:S02]  /*5750*/  PRMT R0, R0, 0x9910, RZ ;  /* 0x0000991000007816 */ /* 0x000fe400000000ff */
[----:B------:R-:W-:Y:S02]  /*5760*/  IADD3 R2, RZ, -R2, RZ ;  /* 0x80000002ff027210 */ /* 0x000fe40007ffe0ff */
[----:B------:R-:W-:-:S03]  /*5770*/  ISETP.GT.AND P3, PT, R0, -0x1, PT ;  /* 0xffffffff0000780c */ /* 0x000fc60003f64270 */
[----:B0-----:R-:W0:Y:S02]  /*5780*/  MUFU.RCP R7, R7 ;  /* 0x0000000700077308 */ /* 0x001e240000001000 */
[----:B0-----:R-:W-:-:S06]  /*5790*/  IADD3 R8, R7, 0xffffffe, RZ ;  /* 0x0ffffffe07087810 */ /* 0x001fcc0007ffe0ff */
[----:B------:R0:W1:Y:S02]  /*57a0*/  F2I.FTZ.U32.TRUNC.NTZ R9, R8 ;  /* 0x0000000800097305 */ /* 0x000064000021f000 */
[----:B0-----:R-:W-:Y:S01]  /*57b0*/  IMAD.MOV.U32 R8, RZ, RZ, RZ ;  /* 0x000000ffff087224 */ /* 0x001fe200078e00ff */
[----:B-1----:R-:W-:-:S05]  /*57c0*/  IADD3 R11, RZ, -R9, RZ ;  /* 0x80000009ff0b7210 */ /* 0x002fca0007ffe0ff */
[----:B------:R-:W-:-:S04]  /*57d0*/  IMAD R11, R11, R4, RZ ;  /* 0x000000040b0b7224 */ /* 0x000fc800078e02ff */
[----:B------:R-:W-:-:S06]  /*57e0*/  IMAD.HI.U32 R9, R9, R11, R8 ;  /* 0x0000000b09097227 */ /* 0x000fcc00078e0008 */
        /* <DEDUP_REMOVED lines=9> */
[----:B------:R-:W-:-:S11]  /*5880*/  IADD3 R2, P2, R5, UR6, RZ ;  /* 0x0000000605027c10 */ /* 0x000fd6000ff5e0ff */
[----:B------:R-:W-:Y:S01]  /*5890*/  @P1 VIADD R9, R9, 0x1 ;  /* 0x0000000109091836 */ /* 0x000fe20000000000 */
[----:B------:R-:W-:Y:S02]  /*58a0*/  ISETP.NE.AND P1, PT, R3, RZ, PT ;  /* 0x000000ff0300720c */ /* 0x000fe40003f25270 */
[----:B------:R-:W-:Y:S02]  /*58b0*/  IADD3.X R3, RZ, UR7, RZ, P2, !PT ;  /* 0x00000007ff037c10 */ /* 0x000fe400097fe4ff */
        /* <DEDUP_REMOVED lines=13> */
.L_x_26915:
[----:B------:R-:W-:Y:S05]  /*5990*/  BSYNC B0 ;  /* 0x0000000000007941 */ /* 0x000fea0003800000 */
.L_x_26914:
[----:B------:R-:W-:Y:S01]  /*59a0*/  STG.E.U16 desc[UR4][R2.64], R9 ;  /* 0x0000000902007986 */ /* 0x000fe2000c101504 */
[----:B------:R-:W-:Y:S05]  /*59b0*/  EXIT ;  /* 0x000000000000794d */ /* 0x000fea0003800000 */
.L_x_26916:
        /* <DEDUP_REMOVED lines=12> */
.L_x_37890:


//--------------------- .text._ZN2at6native27unrolled_elementwise_kernelINS0_13AUnaryFunctorIsssZZZNS0_15binary_internal21div_floor_kernel_cudaERNS_18TensorIteratorBaseEENKUlvE_clEvENKUlvE3_clEvEUlssE_EESt5arrayIPcLm2EELi4E23TrivialOffsetCalculatorILi1EjESE_NS0_6memory15LoadWithoutCastENSF_16StoreWithoutCastEEEviT_T0_T2_T3_T4_T5_ --------------------------
	.section	.text._ZN2at6native27unrolled_elementwise_kernelINS0_13AUnaryFunctorIsssZZZNS0_15binary_internal21div_floor_kernel_cudaERNS_18TensorIteratorBaseEENKUlvE_clEvENKUlvE3_clEvEUlssE_EESt5arrayIPcLm2EELi4E23TrivialOffsetCalculatorILi1EjESE_NS0_6memory15LoadWithoutCastENSF_16StoreWithoutCastEEEviT_T0_T2_T3_T4_T5_,"ax",@progbits
	.align	128
        .global         _ZN2at6native27unrolled_elementwise_kernelINS0_13AUnaryFunctorIsssZZZNS0_15binary_internal21div_floor_kernel_cudaERNS_18TensorIteratorBaseEENKUlvE_clEvENKUlvE3_clEvEUlssE_EESt5arrayIPcLm2EELi4E23TrivialOffsetCalculatorILi1EjESE_NS0_6memory15LoadWithoutCastENSF_16StoreWithoutCastEEEviT_T0_T2_T3_T4_T5_
        .type           _ZN2at6native27unrolled_elementwise_kernelINS0_13AUnaryFunctorIsssZZZNS0_15binary_internal21div_floor_kernel_cudaERNS_18TensorIteratorBaseEENKUlvE_clEvENKUlvE3_clEvEUlssE_EESt5arrayIPcLm2EELi4E23TrivialOffsetCalculatorILi1EjESE_NS0_6memory15LoadWithoutCastENSF_16StoreWithoutCastEEEviT_T0_T2_T3_T4_T5_,@function
        .size           _ZN2at6native27unrolled_elementwise_kernelINS0_13AUnaryFunctorIsssZZZNS0_15binary_internal21div_floor_kernel_cudaERNS_18TensorIteratorBaseEENKUlvE_clEvENKUlvE3_clEvEUlssE_EESt5arrayIPcLm2EELi4E23TrivialOffsetCalculatorILi1EjESE_NS0_6memory15LoadWithoutCastENSF_16StoreWithoutCastEEEviT_T0_T2_T3_T4_T5_,(.L_x_37891 - _ZN2at6native27unrolled_elementwise_kernelINS0_13AUnaryFunctorIsssZZZNS0_15binary_internal21div_floor_kernel_cudaERNS_18TensorIteratorBaseEENKUlvE_clEvENKUlvE3_clEvEUlssE_EESt5arrayIPcLm2EELi4E23TrivialOffsetCalculatorILi1EjESE_NS0_6memory15LoadWithoutCastENSF_16StoreWithoutCastEEEviT_T0_T2_T3_T4_T5_)
        .other          _ZN2at6native27unrolled_elementwise_kernelINS0_13AUnaryFunctorIsssZZZNS0_15binary_internal21div_floor_kernel_cudaERNS_18TensorIteratorBaseEENKUlvE_clEvENKUlvE3_clEvEUlssE_EESt5arrayIPcLm2EELi4E23TrivialOffsetCalculatorILi1EjESE_NS0_6memory15LoadWithoutCastENSF_16StoreWithoutCastEEEviT_T0_T2_T3_T4_T5_,@"STO_CUDA_ENTRY STV_DEFAULT"
_ZN2at6native27unrolled_elementwise_kernelINS0_13AUnaryFunctorIsssZZZNS0_15binary_internal21div_floor_kernel_cudaERNS_18TensorIteratorBaseEENKUlvE_clEvENKUlvE3_clEvEUlssE_EESt5arrayIPcLm2EELi4E23TrivialOffsetCalculatorILi1EjESE_NS0_6memory15LoadWithoutCastENSF_16StoreWithoutCastEEEviT_T0_T2_T3_T4_T5_:
.text._ZN2at6native27unrolled_elementwise_kernelINS0_13AUnaryFunctorIsssZZZNS0_15binary_internal21div_floor_kernel_cudaERNS_18TensorIteratorBaseEENKUlvE_clEvENKUlvE3_clEvEUlssE_EESt5arrayIPcLm2EELi4E23TrivialOffsetCalculatorILi1EjESE_NS0_6memory15LoadWithoutCastENSF_16StoreWithoutCastEEEviT_T0_T2_T3_T4_T5_:
[----:B------:R-:W-:Y:S01]  /*0000*/  LDC R1, c[0x0][0x28] ;  /* 0x00000a00ff017b82 */ /* 0x000fe20000000800 */
[----:B------:R-:W0:Y:S07]  /*0010*/  S2R R0, SR_CTAID.X ;  /* 0x0000000000007919 */ /* 0x000e2e0000002500 */
[----:B------:R-:W0:Y:S01]  /*0020*/  LDC R3, c[0x0][0x210] ;  /* 0x00008400ff037b82 */ /* 0x000e220000000800 */
[----:B------:R-:W-:Y:S01]  /*0030*/  PRMT R10, RZ, 0x7610, R10 ;  /* 0x00007610ff0a7816 */ /* 0x000fe2000000000a */
[----:B------:R-:W-:Y:S01]  /*0040*/  ULDC.64 UR4, c[0x0][0x208] ;  /* 0x0000820000047ab9 */ /* 0x000fe20000000a00 */
[----:B------:R-:W1:Y:S01]  /*0050*/  S2R R11, SR_TID.X ;  /* 0x00000000000b7919 */ /* 0x000e620000002100 */
[----:B------:R-:W-:-:S02]  /*0060*/  PRMT R12, RZ, 0x7610, R12 ;  /* 0x00007610ff0c7816 */ /* 0x000fc4000000000c */
[----:B------:R-:W-:Y:S01]  /*0070*/  PRMT R8, RZ, 0x7610, R8 ;  /* 0x00007610ff087816 */ /* 0x000fe20000000008 */
[----:B0-----:R-:W-:Y:S02]  /*0080*/  IMAD R4, R0, -0x200, R3 ;  /* 0xfffffe0000047824 */ /* 0x001fe400078e0203 */
[----:B-1----:R-:W-:-:S03]  /*0090*/  IMAD.MOV.U32 R5, RZ, RZ, R11 ;  /* 0x000000ffff057224 */ /* 0x002fc600078e000b */
[----:B------:R-:W-:Y:S01]  /*00a0*/  ISETP.GE.AND P0, PT, R11, R4, PT ;  /* 0x000000040b00720c */ /* 0x000fe20003f06270 */
[----:B------:R-:W-:-:S12]  /*00b0*/  IMAD.MOV.U32 R7, RZ, RZ, R11 ;  /* 0x000000ffff077224 */ /* 0x000fd800078e000b */
[----:B------:R-:W-:Y:S01]  /*00c0*/  @!P0 VIADD R7, R5, 0x80 ;  /* 0x0000008005078836 */ /* 0x000fe20000000000 */
[----:B------:R-:W0:Y:S04]  /*00d0*/  @!P0 LDC.64 R14, c[0x0][0x220] ;  /* 0x00008800ff0e8b82 */ /* 0x000e280000000a00 */
[----:B------:R-:W-:-:S13]  /*00e0*/  ISETP.GE.AND P1, PT, R7, R4, PT ;  /* 0x000000040700720c */ /* 0x000fda0003f26270 */
[----:B------:R-:W-:Y:S01]  /*00f0*/  @!P1 IMAD R9, R0, 0x200, R7 ;  /* 0x0000020000099824 */ /* 0x000fe200078e0207 */
[----:B------:R-:W-:Y:S01]  /*0100*/  PRMT R16, RZ, 0x7610, R16 ;  /* 0x00007610ff107816 */ /* 0x000fe20000000010 */
[----:B------:R-:W-:Y:S01]  /*0110*/  @!P1 VIADD R7, R7, 0x80 ;  /* 0x0000008007079836 */ /* 0x000fe20000000000 */
[----:B------:R-:W1:Y:S04]  /*0120*/  @!P1 LDC.64 R18, c[0x0][0x220] ;  /* 0x00008800ff129b82 */ /* 0x000e680000000a00 */
[----:B------:R-:W-:-:S13]  /*0130*/  ISETP.GE.AND P3, PT, R7, R4, PT ;  /* 0x000000040700720c */ /* 0x000fda0003f66270 */
[----:B------:R-:W2:Y:S01]  /*0140*/  @!P3 LDC.64 R2, c[0x0][0x220] ;  /* 0x00008800ff02bb82 */ /* 0x000ea20000000a00 */
[----:B------:R-:W-:Y:S02]  /*0150*/  @!P3 IMAD R23, R0, 0x200, R7 ;  /* 0x000002000017b824 */ /* 0x000fe400078e0207 */
[----:B------:R-:W-:Y:S02]  /*0160*/  @!P3 VIADD R7, R7, 0x80 ;  /* 0x000000800707b836 */ /* 0x000fe40000000000 */
[----:B------:R-:W-:Y:S02]  /*0170*/  VIADD R17, R5, 0x80 ;  /* 0x0000008005117836 */ /* 0x000fe40000000000 */
[----:B-1----:R-:W-:Y:S01]  /*0180*/  @!P1 IMAD.WIDE.U32 R18, R9, 0x2, R18 ;  /* 0x0000000209129825 */ /* 0x002fe200078e0012 */
[----:B------:R-:W-:-:S03]  /*0190*/  ISETP.GE.AND P2, PT, R7, R4, PT ;  /* 0x000000040700720c */ /* 0x000fc60003f46270 */
[----:B--2---:R-:W-:-:S10]  /*01a0*/  @!P3 IMAD.WIDE.U32 R22, R23, 0x2, R2 ;  /* 0x000000021716b825 */ /* 0x004fd400078e0002 */
[----:B------:R-:W1:Y:S01]  /*01b0*/  @!P2 LDC.64 R20, c[0x0][0x220] ;  /* 0x00008800ff14ab82 */ /* 0x000e620000000a00 */
[----:B------:R-:W-:Y:S01]  /*01c0*/  BSSY B0, `(.L_x_26917) ;  /* 0x000003c000007945 */ /* 0x000fe20003800000 */
[----:B------:R2:W5:Y:S01]  /*01d0*/  @!P1 LDG.E.U16 R12, desc[UR4][R18.64] ;  /* 0x00000004120c9981 */ /* 0x000562000c1e1500 */
[C---:B------:R-:W-:Y:S02]  /*01e0*/  @!P0 IMAD R3, R0.reuse, 0x200, R5 ;  /* 0x0000020000038824 */ /* 0x040fe400078e0205 */
[----:B------:R-:W-:Y:S01]  /*01f0*/  @!P2 IMAD R7, R0, 0x200, R7 ;  /* 0x000002000007a824 */ /* 0x000fe200078e0207 */
[----:B------:R2:W5:Y:S01]  /*0200*/  @!P3 LDG.E.U16 R10, desc[UR4][R22.64] ;  /* 0x00000004160ab981 */ /* 0x000562000c1e1500 */
[----:B0-----:R-:W-:Y:S02]  /*0210*/  @!P0 IMAD.WIDE.U32 R14, R3, 0x2, R14 ;  /* 0x00000002030e8825 */ /* 0x001fe400078e000e */
[----:B------:R-:W0:Y:S03]  /*0220*/  @!P0 LDC.64 R2, c[0x0][0x218] ;  /* 0x00008600ff028b82 */ /* 0x000e260000000a00 */
[----:B------:R2:W5:Y:S01]  /*0230*/  @!P0 LDG.E.U16 R16, desc[UR4][R14.64] ;  /* 0x000000040e108981 */ /* 0x000562000c1e1500 */
[----:B-1----:R-:W-:-:S04]  /*0240*/  @!P2 IMAD.WIDE.U32 R20, R7, 0x2, R20 ;  /* 0x000000020714a825 */ /* 0x002fc800078e0014 */
[----:B------:R-:W1:Y:S01]  /*0250*/  LDC.U16 R7, c[0x0][0x216] ;  /* 0x00008580ff077b82 */ /* 0x000e620000000400 */
[C---:B------:R-:W-:Y:S01]  /*0260*/  VIADD R9, R5.reuse, 0x100 ;  /* 0x0000010005097836 */ /* 0x040fe20000000000 */
[----:B------:R2:W5:Y:S01]  /*0270*/  @!P2 LDG.E.U16 R8, desc[UR4][R20.64] ;  /* 0x000000041408a981 */ /* 0x000562000c1e1500 */
[----:B------:R-:W-:Y:S01]  /*0280*/  VIADD R13, R5, 0x180 ;  /* 0x00000180050d7836 */ /* 0x000fe20000000000 */
[-C--:B------:R-:W-:Y:S01]  /*0290*/  ISETP.GE.AND P4, PT, R17, R4.reuse, PT ;  /* 0x000000041100720c */ /* 0x080fe20003f86270 */
[----:B------:R-:W-:Y:S01]  /*02a0*/  @!P0 VIADD R5, R11, 0x80 ;  /* 0x000000800b058836 */ /* 0x000fe20000000000 */
[-C--:B------:R-:W-:Y:S02]  /*02b0*/  ISETP.GE.AND P1, PT, R9, R4.reuse, PT ;  /* 0x000000040900720c */ /* 0x080fe40003f26270 */
[----:B------:R-:W-:Y:S02]  /*02c0*/  ISETP.GE.AND P2, PT, R13, R4, PT ;  /* 0x000000040d00720c */ /* 0x000fe40003f46270 */
[----:B-1----:R-:W-:Y:S01]  /*02d0*/  PRMT R6, R7, 0x9910, RZ ;  /* 0x0000991007067816 */ /* 0x002fe200000000ff */
[----:B0-2---:R-:W-:Y:S10]  /*02e0*/  @P0 BRA `(.L_x_26918) ;  /* 0x0000000000a40947 */ /* 0x005ff40003800000 */
[C---:B-----5:R-:W-:Y:S02]  /*02f0*/  PRMT R9, R16.reuse, 0x9910, RZ ;  /* 0x0000991010097816 */ /* 0x060fe400000000ff */
[----:B------:R-:W-:Y:S02]  /*0300*/  IABS R20, R6 ;  /* 0x0000000600147213 */ /* 0x000fe40000000000 */
[-C--:B------:R-:W-:Y:S02]  /*0310*/  IABS R13, R9.reuse ;  /* 0x00000009000d7213 */ /* 0x080fe40000000000 */
[----:B------:R-:W-:Y:S02]  /*0320*/  IABS R21, R9 ;  /* 0x0000000900157213 */ /* 0x000fe40000000000 */
[----:B------:R-:W0:Y:S01]  /*0330*/  I2F.RP R17, R13 ;  /* 0x0000000d00117306 */ /* 0x000e220000209400 */
[----:B------:R-:W-:-:S04]  /*0340*/  LOP3.LUT R16, R16, R7, RZ, 0x3c, !PT ;  /* 0x0000000710107212 */ /* 0x000fc800078e3cff */
[----:B------:R-:W-:-:S03]  /*0350*/  PRMT R16, R16, 0x9910, RZ ;  /* 0x0000991010107816 */ /* 0x000fc600000000ff */
[----:B0-----:R-:W0:Y:S02]  /*0360*/  MUFU.RCP R17, R17 ;  /* 0x0000001100117308 */ /* 0x001e240000001000 */
[----:B0-----:R-:W-:Y:S02]  /*0370*/  VIADD R14, R17, 0xffffffe ;  /* 0x0ffffffe110e7836 */ /* 0x001fe40000000000 */
[----:B------:R-:W-:-:S04]  /*0380*/  IMAD.MOV R17, RZ, RZ, -R21 ;  /* 0x000000ffff117224 */ /* 0x000fc800078e0a15 */
[----:B------:R0:W1:Y:S02]  /*0390*/  F2I.FTZ.U32.TRUNC.NTZ R15, R14 ;  /* 0x0000000e000f7305 */ /* 0x000064000021f000 */
[----:B0-----:R-:W-:Y:S01]  /*03a0*/  IMAD.MOV.U32 R14, RZ, RZ, RZ ;  /* 0x000000ffff0e7224 */ /* 0x001fe200078e00ff */
[----:B-1----:R-:W-:-:S05]  /*03b0*/  IADD3 R18, RZ, -R15, RZ ;  /* 0x8000000fff127210 */ /* 0x002fca0007ffe0ff */
[----:B------:R-:W-:Y:S02]  /*03c0*/  IMAD R19, R18, R13, RZ ;  /* 0x0000000d12137224 */ /* 0x000fe400078e02ff */
[----:B------:R-:W-:Y:S02]  /*03d0*/  IMAD.MOV.U32 R18, RZ, RZ, R20 ;  /* 0x000000ffff127224 */ /* 0x000fe400078e0014 */
[----:B------:R-:W-:-:S06]  /*03e0*/  IMAD.HI.U32 R15, R15, R19, R14 ;  /* 0x000000130f0f7227 */ /* 0x000fcc00078e000e */
        /* <DEDUP_REMOVED lines=25> */
.L_x_26918:
[----:B------:R-:W-:Y:S05]  /*0580*/  BSYNC B0 ;  /* 0x0000000000007941 */ /* 0x000fea0003800000 */
.L_x_26917:
[----:B------:R-:W-:Y:S01]  /*0590*/  @!P0 IMAD R11, R0, 0x200, R11 ;  /* 0x00000200000b8824 */ /* 0x000fe200078e020b */
[----:B------:R-:W-:Y:S01]  /*05a0*/  BSSY B0, `(.L_x_26919) ;  /* 0x000002d000007945 */ /* 0x000fe20003800000 */
[----:B------:R-:W-:Y:S02]  /*05b0*/  ISETP.GE.AND P3, PT, R5, R4, PT ;  /* 0x000000040500720c */ /* 0x000fe40003f66270 */
[----:B------:R-:W-:Y:S01]  /*05c0*/  @!P0 IMAD.WIDE.U32 R2, R11, 0x2, R2 ;  /* 0x000000020b028825 */ /* 0x000fe200078e0002 */
[----:B------:R-:W-:Y:S10]  /*05d0*/  @P4 BRA `(.L_x_26920) ;  /* 0x0000000000a44947 */ /* 0x000ff40003800000 */
        /* <DEDUP_REMOVED lines=11> */
[----:B0-----:R-:W-:Y:S02]  /*0690*/  IMAD.MOV.U32 R14, RZ, RZ, RZ ;  /* 0x000000ffff0e7224 */ /* 0x001fe400078e00ff */
[----:B-1----:R-:W-:-:S04]  /*06a0*/  IMAD.MOV R18, RZ, RZ, -R15 ;  /* 0x000000ffff127224 */ /* 0x002fc800078e0a0f */
        /* <DEDUP_REMOVED lines=22> */
[----:B------:R-:W-:-:S04]  /*0810*/  @!P6 IADD3 R13, -R13, RZ, RZ ;  /* 0x000000ff0d0de210 */ /* 0x000fc80007ffe1ff */
[----:B------:R-:W-:-:S04]  /*0820*/  SEL R12, R12, R13, !P5 ;  /* 0x0000000d0c0c7207 */ /* 0x000fc80006800000 */
[----:B------:R-:W-:Y:S01]  /*0830*/  ISETP.NE.AND P4, PT, R12, RZ, PT ;  /* 0x000000ff0c00720c */ /* 0x000fe20003f85270 */
[----:B------:R-:W-:-:S12]  /*0840*/  VIADD R12, R11, 0xffffffff ;  /* 0xffffffff0b0c7836 */ /* 0x000fd80000000000 */
[----:B------:R-:W-:-:S04]  /*0850*/  @!P4 IMAD.MOV R12, RZ, RZ, R11 ;  /* 0x000000ffff0cc224 */ /* 0x000fc800078e020b */
[----:B------:R-:W-:-:S07]  /*0860*/  IMAD.MOV.U32 R11, RZ, RZ, R12 ;  /* 0x000000ffff0b7224 */ /* 0x000fce00078e000c */
.L_x_26920:
[----:B------:R-:W-:Y:S05]  /*0870*/  BSYNC B0 ;  /* 0x0000000000007941 */ /* 0x000fea0003800000 */
.L_x_26919:
[----:B------:R-:W-:Y:S04]  /*0880*/  BSSY B0, `(.L_x_26921) ;  /* 0x000002a000007945 */ /* 0x000fe80003800000 */
[----:B------:R-:W-:Y:S05]  /*0890*/  @P1 BRA `(.L_x_26922) ;  /* 0x0000000000a01947 */ /* 0x000fea0003800000 */
        /* <DEDUP_REMOVED lines=40> */
.L_x_26922:
[----:B------:R-:W-:Y:S05]  /*0b20*/  BSYNC B0 ;  /* 0x0000000000007941 */ /* 0x000fea0003800000 */
.L_x_26921:
        /* <DEDUP_REMOVED lines=8> */
[----:B------:R-:W-:-:S02]  /*0bb0*/  LOP3.LUT R8, RZ, R15, RZ, 0x33, !PT ;  /* 0x0000000fff087212 */ /* 0x000fc400078e33ff */
        /* <DEDUP_REMOVED lines=19> */
[----:B------:R-:W-:-:S04]  /*0cf0*/  ISETP.NE.AND P1, PT, R15, RZ, PT ;  /* 0x000000ff0f00720c */ /* 0x000fc80003f25270 */
[----:B------:R-:W-:-:S04]  /*0d00*/  @!P4 IADD3 R13, -R13, RZ, RZ ;  /* 0x000000ff0d0dc210 */ /* 0x000fc80007ffe1ff */
        /* <DEDUP_REMOVED lines=12> */
.L_x_26924:
[----:B------:R-:W-:Y:S05]  /*0dd0*/  BSYNC B0 ;  /* 0x0000000000007941 */ /* 0x000fea0003800000 */
.L_x_26923:
[----:B------:R0:W-:Y:S01]  /*0de0*/  @!P0 STG.E.U16 desc[UR4][R2.64], R9 ;  /* 0x0000000902008986 */ /* 0x0001e2000c101504 */
[----:B------:R-:W-:Y:S04]  /*0df0*/  BSSY B0, `(.L_x_26925) ;  /* 0x000000c000007945 */ /* 0x000fe80003800000 */
[----:B------:R-:W-:Y:S05]  /*0e00*/  @P3 BRA `(.L_x_26926) ;  /* 0x0000000000283947 */ /* 0x000fea0003800000 */
[----:B0----5:R-:W0:Y:S01]  /*0e10*/  LDC.64 R8, c[0x0][0x218] ;  /* 0x00008600ff087b82 */ /* 0x021e220000000a00 */
[----:B------:R-:W-:Y:S02]  /*0e20*/  IMAD R3, R0, 0x200, R5 ;  /* 0x0000020000037824 */ /* 0x000fe400078e0205 */
[----:B------:R-:W-:-:S05]  /*0e30*/  VIADD R5, R5, 0x80 ;  /* 0x0000008005057836 */ /* 0x000fca0000000000 */
[----:B------:R-:W-:-:S13]  /*0e40*/  ISETP.GE.AND P0, PT, R5, R4, PT ;  /* 0x000000040500720c */ /* 0x000fda0003f06270 */
[----:B------:R-:W-:Y:S02]  /*0e50*/  @!P0 IMAD R13, R0, 0x200, R5 ;  /* 0x00000200000d8824 */ /* 0x000fe400078e0205 */
[----:B------:R-:W-:Y:S02]  /*0e60*/  @!P0 VIADD R5, R5, 0x80 ;  /* 0x0000008005058836 */ /* 0x000fe40000000000 */
[----:B0-----:R-:W-:-:S04]  /*0e70*/  IMAD.WIDE.U32 R2, R3, 0x2, R8 ;  /* 0x0000000203027825 */ /* 0x001fc800078e0008 */
[----:B------:R-:W-:Y:S01]  /*0e80*/  @!P0 IMAD.WIDE.U32 R8, R13, 0x2, R8 ;  /* 0x000000020d088825 */ /* 0x000fe200078e0008 */
[----:B------:R1:W-:Y:S04]  /*0e90*/  STG.E.U16 desc[UR4][R2.64], R11 ;  /* 0x0000000b02007986 */ /* 0x0003e8000c101504 */
[----:B------:R1:W-:Y:S02]  /*0ea0*/  @!P0 STG.E.U16 desc[UR4][R8.64], R10 ;  /* 0x0000000a08008986 */ /* 0x0003e4000c101504 */
.L_x_26926:
[----:B------:R-:W-:Y:S05]  /*0eb0*/  BSYNC B0 ;  /* 0x0000000000007941 */ /* 0x000fea0003800000 */
.L_x_26925:
[----:B------:R-:W-:-:S13]  /*0ec0*/  ISETP.GE.AND P0, PT, R5, R4, PT ;  /* 0x000000040500720c */ /* 0x000fda0003f06270 */
[----:B------:R-:W-:Y:S05]  /*0ed0*/  @P0 EXIT ;  /* 0x000000000000094d */ /* 0x000fea0003800000 */
[----:B01----:R-:W0:Y:S01]  /*0ee0*/  LDC.64 R2, c[0x0][0x218] ;  /* 0x00008600ff027b82 */ /* 0x003e220000000a00 */
[----:B------:R-:W-:-:S04]  /*0ef0*/  IMAD R5, R0, 0x200, R5 ;  /* 0x0000020000057824 */ /* 0x000fc800078e0205 */
[----:B0-----:R-:W-:-:S05]  /*0f00*/  IMAD.WIDE.U32 R2, R5, 0x2, R2 ;  /* 0x0000000205027825 */ /* 0x001fca00078e0002 */
[----:B------:R-:W-:Y:S01]  /*0f10*/  STG.E.U16 desc[UR4][R2.64], R7 ;  /* 0x0000000702007986 */ /* 0x000fe2000c101504 */
[----:B------:R-:W-:Y:S05]  /*0f20*/  EXIT ;  /* 0x000000000000794d */ /* 0x000fea0003800000 */
.L_x_26927:
        /* <DEDUP_REMOVED lines=13> */
.L_x_37891:


//--------------------- .text._ZN2at6native29vectorized_elementwise_kernelILi2ENS0_13AUnaryFunctorIsssZZZNS0_15binary_internal21div_floor_kernel_cudaERNS_18TensorIteratorBaseEENKUlvE_clEvENKUlvE3_clEvEUlssE_EESt5arrayIPcLm2EEEEviT0_T1_ --------------------------
	.section	.text._ZN2at6native29vectorized_elementwise_kernelILi2ENS0_13AUnaryFunctorIsssZZZNS0_15binary_internal21div_floor_kernel_cudaERNS_18TensorIteratorBaseEENKUlvE_clEvENKUlvE3_clEvEUlssE_EESt5arrayIPcLm2EEEEviT0_T1_,"ax",@progbits
	.align	128
        .global         _ZN2at6native29vectorized_elementwise_kernelILi2ENS0_13AUnaryFunctorIsssZZZNS0_15binary_internal21div_floor_kernel_cudaERNS_18TensorIteratorBaseEENKUlvE_clEvENKUlvE3_clEvEUlssE_EESt5arrayIPcLm2EEEEviT0_T1_
        .type           _ZN2at6native29vectorized_elementwise_kernelILi2ENS0_13AUnaryFunctorIsssZZZNS0_15binary_internal21div_floor_kernel_cudaERNS_18TensorIteratorBaseEENKUlvE_clEvENKUlvE3_clEvEUlssE_EESt5arrayIPcLm2EEEEviT0_T1_,@function
        .size           _ZN2at6native29vectorized_elementwise_kernelILi2ENS0_13AUnaryFunctorIsssZZZNS0_15binary_internal21div_floor_kernel_cudaERNS_18TensorIteratorBaseEENKUlvE_clEvENKUlvE3_clEvEUlssE_EESt5arrayIPcLm2EEEEviT0_T1_,(.L_x_37892 - _ZN2at6native29vectorized_elementwise_kernelILi2ENS0_13AUnaryFunctorIsssZZZNS0_15binary_internal21div_floor_kernel_cudaERNS_18TensorIteratorBaseEENKUlvE_clEvENKUlvE3_clEvEUlssE_EESt5arrayIPcLm2EEEEviT0_T1_)
        .other          _ZN2at6native29vectorized_elementwise_kernelILi2ENS0_13AUnaryFunctorIsssZZZNS0_15binary_internal21div_floor_kernel_cudaERNS_18TensorIteratorBaseEENKUlvE_clEvENKUlvE3_clEvEUlssE_EESt5arrayIPcLm2EEEEviT0_T1_,@"STO_CUDA_ENTRY STV_DEFAULT"
_ZN2at6native29vectorized_elementwise_kernelILi2ENS0_13AUnaryFunctorIsssZZZNS0_15binary_internal21div_floor_kernel_cudaERNS_18TensorIteratorBaseEENKUlvE_clEvENKUlvE3_clEvEUlssE_EESt5arrayIPcLm2EEEEviT0_T1_:
.text._ZN2at6native29vectorized_elementwise_kernelILi2ENS0_13AUnaryFunctorIsssZZZNS0_15binary_internal21div_floor_kernel_cudaERNS_18TensorIteratorBaseEENKUlvE_clEvENKUlvE3_clEvEUlssE_EESt5arrayIPcLm2EEEEviT0_T1_:
        /* <DEDUP_REMOVED lines=14> */
[----:B------:R-:W3:Y:S04]  /*00e0*/  LDG.E R5, desc[UR4][R2.64+0x200] ;  /* 0x0002000402057981 */ /* 0x000ee8000c1e1900 */
[----:B------:R-:W5:Y:S04]  /*00f0*/  LDG.E R11, desc[UR4][R2.64+0x400] ;  /* 0x00040004020b7981 */ /* 0x000f68000c1e1900 */
[----:B------:R0:W5:Y:S01]  /*0100*/  LDG.E R9, desc[UR4][R2.64+0x600] ;  /* 0x0006000402097981 */ /* 0x000162000c1e1900 */
[----:B------:R-:W-:Y:S01]  /*0110*/  BSSY B0, `(.L_x_26929) ;  /* 0x0000061000007945 */ /* 0x000fe20003800000 */
[----:B--2---:R-:W-:-:S02]  /*0120*/  PRMT R25, R23, 0x9910, RZ ;  /* 0x0000991017197816 */ /* 0x004fc400000000ff */
[----:B------:R-:W-:Y:S02]  /*0130*/  PRMT R27, R23, 0xbb32, RZ ;  /* 0x0000bb32171b7816 */ /* 0x000fe400000000ff */
[----:B------:R-:W-:Y:S02]  /*0140*/  IABS R17, R25 ;  /* 0x0000001900117213 */ /* 0x000fe40000000000 */
[----:B---3--:R-:W-:Y:S02]  /*0150*/  PRMT R19, R5, 0x9910, RZ ;  /* 0x0000991005137816 */ /* 0x008fe400000000ff */
[----:B------:R-:W2:Y:S01]  /*0160*/  I2F.RP R4, R17 ;  /* 0x0000001100047306 */ /* 0x000ea20000209400 */
[----:B------:R-:W-:Y:S02]  /*0170*/  IABS R16, R27 ;  /* 0x0000001b00107213 */ /* 0x000fe40000000000 */
[----:B------:R-:W-:-:S05]  /*0180*/  IABS R20, R19 ;  /* 0x0000001300147213 */ /* 0x000fca0000000000 */
[----:B------:R-:W3:Y:S08]  /*0190*/  I2F.RP R7, R16 ;  /* 0x0000001000077306 */ /* 0x000ef00000209400 */
[----:B------:R-:W4:Y:S08]  /*01a0*/  I2F.RP R8, R20 ;  /* 0x0000001400087306 */ /* 0x000f300000209400 */
[----:B--2---:R-:W2:Y:S08]  /*01b0*/  MUFU.RCP R4, R4 ;  /* 0x0000000400047308 */ /* 0x004eb00000001000 */
[----:B---3--:R-:W3:Y:S08]  /*01c0*/  MUFU.RCP R7, R7 ;  /* 0x0000000700077308 */ /* 0x008ef00000001000 */
[----:B----4-:R-:W0:Y:S01]  /*01d0*/  MUFU.RCP R8, R8 ;  /* 0x0000000800087308 */ /* 0x010e220000001000 */
[----:B--2---:R-:W-:-:S07]  /*01e0*/  VIADD R14, R4, 0xffffffe ;  /* 0x0ffffffe040e7836 */ /* 0x004fce0000000000 */
[----:B------:R2:W4:Y:S01]  /*01f0*/  F2I.FTZ.U32.TRUNC.NTZ R15, R14 ;  /* 0x0000000e000f7305 */ /* 0x000522000021f000 */
[----:B---3--:R-:W-:-:S07]  /*0200*/  VIADD R12, R7, 0xffffffe ;  /* 0x0ffffffe070c7836 */ /* 0x008fce0000000000 */
[----:B------:R3:W3:Y:S01]  /*0210*/  F2I.FTZ.U32.TRUNC.NTZ R13, R12 ;  /* 0x0000000c000d7305 */ /* 0x0006e2000021f000 */
[----:B0-----:R-:W-:Y:S01]  /*0220*/  VIADD R2, R8, 0xffffffe ;  /* 0x0ffffffe08027836 */ /* 0x001fe20000000000 */
[----:B-1----:R-:W-:Y:S01]  /*0230*/  PRMT R8, R0, 0x9910, RZ ;  /* 0x0000991000087816 */ /* 0x002fe200000000ff */
[----:B--2---:R-:W-:-:S03]  /*0240*/  IMAD.MOV.U32 R14, RZ, RZ, RZ ;  /* 0x000000ffff0e7224 */ /* 0x004fc600078e00ff */
[----:B------:R-:W-:Y:S01]  /*0250*/  LOP3.LUT R22, R8, R27, RZ, 0x3c, !PT ;  /* 0x0000001b08167212 */ /* 0x000fe200078e3cff */
[----:B----4-:R-:W-:Y:S01]  /*0260*/  IMAD.MOV R18, RZ, RZ, -R15 ;  /* 0x000000ffff127224 */ /* 0x010fe200078e0a0f */
[----:B------:R-:W0:Y:S01]  /*0270*/  F2I.FTZ.U32.TRUNC.NTZ R3, R2 ;  /* 0x0000000200037305 */ /* 0x000e22000021f000 */
[----:B---3--:R-:W-:Y:S01]  /*0280*/  IMAD.MOV.U32 R12, RZ, RZ, RZ ;  /* 0x000000ffff0c7224 */ /* 0x008fe200078e00ff */
[----:B------:R-:W-:Y:S01]  /*0290*/  ISETP.GE.AND P5, PT, R22, RZ, PT ;  /* 0x000000ff1600720c */ /* 0x000fe20003fa6270 */
[----:B------:R-:W-:Y:S01]  /*02a0*/  IMAD R7, R18, R17, RZ ;  /* 0x0000001112077224 */ /* 0x000fe200078e02ff */
[----:B------:R-:W-:Y:S01]  /*02b0*/  IABS R22, R19 ;  /* 0x0000001300167213 */ /* 0x000fe20000000000 */
[----:B------:R-:W-:Y:S02]  /*02c0*/  IMAD.MOV R21, RZ, RZ, -R13 ;  /* 0x000000ffff157224 */ /* 0x000fe400078e0a0d */
[----:B------:R-:W-:-:S04]  /*02d0*/  IMAD.HI.U32 R14, R15, R7, R14 ;  /* 0x000000070f0e7227 */ /* 0x000fc800078e000e */
[----:B------:R-:W-:Y:S01]  /*02e0*/  IMAD R7, R21, R16, RZ ;  /* 0x0000001015077224 */ /* 0x000fe200078e02ff */
[----:B------:R-:W-:Y:S01]  /*02f0*/  PRMT R21, R5, 0xbb32, RZ ;  /* 0x0000bb3205157816 */ /* 0x000fe200000000ff */
[----:B0-----:R-:W-:Y:S02]  /*0300*/  IMAD.MOV R4, RZ, RZ, -R3 ;  /* 0x000000ffff047224 */ /* 0x001fe400078e0a03 */
[----:B------:R-:W-:Y:S01]  /*0310*/  IMAD.HI.U32 R12, R13, R7, R12 ;  /* 0x000000070d0c7227 */ /* 0x000fe200078e000c */
[----:B------:R-:W-:-:S03]  /*0320*/  IABS R13, R21 ;  /* 0x00000015000d7213 */ /* 0x000fc60000000000 */
[----:B------:R-:W-:Y:S01]  /*0330*/  IMAD.MOV.U32 R15, RZ, RZ, R4 ;  /* 0x000000ffff0f7224 */ /* 0x000fe200078e0004 */
[----:B------:R-:W-:Y:S01]  /*0340*/  IABS R4, R8 ;  /* 0x0000000800047213 */ /* 0x000fe20000000000 */
[----:B------:R-:W-:Y:S02]  /*0350*/  IMAD.MOV.U32 R2, RZ, RZ, RZ ;  /* 0x000000ffff027224 */ /* 0x000fe400078e00ff */
[----:B------:R-:W-:-:S04]  /*0360*/  IMAD R7, R15, R20, RZ ;  /* 0x000000140f077224 */ /* 0x000fc800078e02ff */
[----:B------:R-:W-:Y:S01]  /*0370*/  IMAD.HI.U32 R18, R3, R7, R2 ;  /* 0x0000000703127227 */ /* 0x000fe200078e0002 */
[----:B------:R-:W-:Y:S02]  /*0380*/  IABS R3, R27 ;  /* 0x0000001b00037213 */ /* 0x000fe40000000000 */
[----:B------:R-:W-:Y:S01]  /*0390*/  IABS R2, R25 ;  /* 0x0000001900027213 */ /* 0x000fe20000000000 */
[----:B------:R-:W-:Y:S02]  /*03a0*/  IMAD.MOV.U32 R7, RZ, RZ, R4 ;  /* 0x000000ffff077224 */ /* 0x000fe400078e0004 */
[----:B------:R-:W-:Y:S01]  /*03b0*/  IMAD.MOV.U32 R4, RZ, RZ, R13 ;  /* 0x000000ffff047224 */ /* 0x000fe200078e000d */
[C---:B------:R-:W-:Y:S01]  /*03c0*/  LOP3.LUT R13, R23.reuse, R0, RZ, 0x3c, !PT ;  /* 0x00000000170d7212 */ /* 0x040fe200078e3cff */
[----:B------:R-:W-:Y:S01]  /*03d0*/  IMAD.MOV R15, RZ, RZ, -R3 ;  /* 0x000000ffff0f7224 */ /* 0x000fe200078e0a03 */
[----:B------:R-:W-:Y:S01]  /*03e0*/  PRMT R23, R23, 0x7632, R23 ;  /* 0x0000763217177816 */ /* 0x000fe20000000017 */
[----:B------:R-:W-:Y:S01]  /*03f0*/  IMAD.MOV R2, RZ, RZ, -R2 ;  /* 0x000000ffff027224 */ /* 0x000fe200078e0a02 */
[----:B------:R-:W0:Y:S01]  /*0400*/  I2F.RP R3, R4 ;  /* 0x0000000400037306 */ /* 0x000e220000209400 */
[----:B------:R-:W-:Y:S01]  /*0410*/  IMAD.HI.U32 R14, R14, R7, RZ ;  /* 0x000000070e0e7227 */ /* 0x000fe200078e00ff */
[----:B------:R-:W-:-:S03]  /*0420*/  PRMT R13, R13, 0x9910, RZ ;  /* 0x000099100d0d7816 */ /* 0x000fc600000000ff */
[--C-:B------:R-:W-:Y:S01]  /*0430*/  IMAD R2, R14, R2, R7.reuse ;  /* 0x000000020e027224 */ /* 0x100fe200078e0207 */
[----:B------:R-:W-:Y:S01]  /*0440*/  ISETP.GT.AND P3, PT, R13, -0x1, PT ;  /* 0xffffffff0d00780c */ /* 0x000fe20003f64270 */
[----:B------:R-:W-:Y:S01]  /*0450*/  IMAD.HI.U32 R12, R12, R7, RZ ;  /* 0x000000070c0c7227 */ /* 0x000fe200078e00ff */
[----:B------:R-:W-:Y:S02]  /*0460*/  LOP3.LUT R13, R8, R25, RZ, 0x3c, !PT ;  /* 0x00000019080d7212 */ /* 0x000fe400078e3cff */
[----:B------:R-:W-:Y:S01]  /*0470*/  ISETP.GT.U32.AND P2, PT, R17, R2, PT ;  /* 0x000000021100720c */ /* 0x000fe20003f44070 */
[----:B------:R-:W-:Y:S01]  /*0480*/  IMAD R15, R12, R15, R7 ;  /* 0x0000000f0c0f7224 */ /* 0x000fe200078e0207 */
[----:B------:R-:W-:Y:S01]  /*0490*/  ISETP.GE.AND P4, PT, R13, RZ, PT ;  /* 0x000000ff0d00720c */ /* 0x000fe20003f86270 */
[----:B------:R-:W-:Y:S01]  /*04a0*/  IMAD.HI.U32 R18, R18, R7, RZ ;  /* 0x0000000712127227 */ /* 0x000fe200078e00ff */
[----:B------:R-:W-:Y:S01]  /*04b0*/  LOP3.LUT R13, R23, R0, RZ, 0x3c, !PT ;  /* 0x00000000170d7212 */ /* 0x000fe200078e3cff */
[----:B0-----:R-:W0:Y:S01]  /*04c0*/  MUFU.RCP R3, R3 ;  /* 0x0000000300037308 */ /* 0x001e220000001000 */
[----:B------:R-:W-:Y:S01]  /*04d0*/  ISETP.GT.U32.AND P0, PT, R16, R15, PT ;  /* 0x0000000f1000720c */ /* 0x000fe20003f04070 */
[----:B------:R-:W-:Y:S01]  /*04e0*/  IMAD.MOV R23, RZ, RZ, -R22 ;  /* 0x000000ffff177224 */ /* 0x000fe200078e0a16 */
[----:B------:R-:W-:-:S03]  /*04f0*/  PRMT R13, R13, 0x9910, RZ ;  /* 0x000099100d0d7816 */ /* 0x000fc600000000ff */
[----:B------:R-:W-:Y:S02]  /*0500*/  IMAD R23, R18, R23, R7 ;  /* 0x0000001712177224 */ /* 0x000fe400078e0207 */
[----:B------:R-:W-:Y:S02]  /*0510*/  @!P2 IMAD.IADD R2, R2, 0x1, -R17 ;  /* 0x000000010202a824 */ /* 0x000fe400078e0a11 */
[----:B------:R-:W-:Y:S01]  /*0520*/  @!P2 VIADD R14, R14, 0x1 ;  /* 0x000000010e0ea836 */ /* 0x000fe20000000000 */
[----:B------:R-:W-:Y:S02]  /*0530*/  ISETP.GT.AND P2, PT, R13, -0x1, PT ;  /* 0xffffffff0d00780c */ /* 0x000fe40003f44270 */
[----:B------:R-:W-:Y:S01]  /*0540*/  ISETP.GE.U32.AND P1, PT, R2, R17, PT ;  /* 0x000000110200720c */ /* 0x000fe20003f26070 */
[----:B------:R-:W-:Y:S02]  /*0550*/  @!P0 IMAD.IADD R15, R15, 0x1, -R16 ;  /* 0x000000010f0f8824 */ /* 0x000fe400078e0a10 */
[----:B------:R-:W-:Y:S01]  /*0560*/  @!P0 VIADD R12, R12, 0x1 ;  /* 0x000000010c0c8836 */ /* 0x000fe20000000000 */
[----:B------:R-:W-:Y:S01]  /*0570*/  ISETP.NE.AND P0, PT, R27, RZ, PT ;  /* 0x000000ff1b00720c */ /* 0x000fe20003f05270 */
[----:B0-----:R-:W-:Y:S01]  /*0580*/  VIADD R3, R3, 0xffffffe ;  /* 0x0ffffffe03037836 */ /* 0x001fe20000000000 */
[----:B------:R-:W-:-:S05]  /*0590*/  ISETP.GE.U32.AND P6, PT, R15, R16, PT ;  /* 0x000000100f00720c */ /* 0x000fca0003fc6070 */
[----:B------:R-:W0:Y:S02]  /*05a0*/  F2I.FTZ.U32.TRUNC.NTZ R3, R3 ;  /* 0x0000000300037305 */ /* 0x000e24000021f000 */
[----:B------:R-:W-:Y:S01]  /*05b0*/  @P1 VIADD R14, R14, 0x1 ;  /* 0x000000010e0e1836 */ /* 0x000fe20000000000 */
[----:B------:R-:W-:Y:S02]  /*05c0*/  ISETP.NE.AND P1, PT, R25, RZ, PT ;  /* 0x000000ff1900720c */ /* 0x000fe40003f25270 */
[----:B------:R-:W-:Y:S01]  /*05d0*/  LOP3.LUT R25, RZ, R25, RZ, 0x33, !PT ;  /* 0x00000019ff197212 */ /* 0x000fe200078e33ff */
[----:B------:R-:W-:Y:S01]  /*05e0*/  IMAD.MOV.U32 R24, RZ, RZ, R14 ;  /* 0x000000ffff187224 */ /* 0x000fe200078e000e */
[----:B------:R-:W-:Y:S01]  /*05f0*/  LOP3.LUT R14, RZ, R27, RZ, 0x33, !PT ;  /* 0x0000001bff0e7212 */ /* 0x000fe200078e33ff */
[----:B------:R-:W-:Y:S01]  /*0600*/  @P6 VIADD R12, R12, 0x1 ;  /* 0x000000010c0c6836 */ /* 0x000fe20000000000 */
[----:B------:R-:W-:Y:S01]  /*0610*/  ISETP.GT.U32.AND P6, PT, R20, R23, PT ;  /* 0x000000171400720c */ /* 0x000fe20003fc4070 */
[----:B------:R-:W-:-:S02]  /*0620*/  @!P4 IMAD.MOV R24, RZ, RZ, -R24 ;  /* 0x000000ffff18c224 */ /* 0x000fc400078e0a18 */
[----:B------:R-:W-:Y:S02]  /*0630*/  IMAD.MOV.U32 R13, RZ, RZ, R12 ;  /* 0x000000ffff0d7224 */ /* 0x000fe400078e000c */
[----:B0-----:R-:W-:Y:S01]  /*0640*/  IMAD.MOV R22, RZ, RZ, -R3 ;  /* 0x000000ffff167224 */ /* 0x001fe200078e0a03 */
[----:B------:R-:W-:Y:S01]  /*0650*/  SEL R12, R25, R24, !P1 ;  /* 0x00000018190c7207 */ /* 0x000fe20004800000 */
[----:B------:R-:W-:Y:S01]  /*0660*/  @!P5 IMAD.MOV R13, RZ, RZ, -R13 ;  /* 0x000000ffff0dd224 */ /* 0x000fe200078e0a0d */
        /* <DEDUP_REMOVED lines=11> */
.L_x_26930:
[----:B------:R-:W-:Y:S05]  /*0720*/  BSYNC B0 ;  /* 0x0000000000007941 */ /* 0x000fea0003800000 */
.L_x_26929:
[----:B------:R-:W-:Y:S01]  /*0730*/  BSSY B0, `(.L_x_26931) ;  /* 0x000000e000007945 */ /* 0x000fe20003800000 */
[----:B------:R-:W-:Y:S02]  /*0740*/  LOP3.LUT R17, R8, R19, RZ, 0x3c, !PT ;  /* 0x0000001308117212 */ /* 0x000fe400078e3cff */
        /* <DEDUP_REMOVED lines=12> */
.L_x_26932:
[----:B------:R-:W-:Y:S05]  /*0810*/  BSYNC B0 ;  /* 0x0000000000007941 */ /* 0x000fea0003800000 */
.L_x_26931:
[----:B------:R-:W-:Y:S01]  /*0820*/  IMAD R15, R22, R4, RZ ;  /* 0x00000004160f7224 */ /* 0x000fe200078e02ff */
[----:B-----5:R-:W-:Y:S01]  /*0830*/  PRMT R14, R11, 0x9910, RZ ;  /* 0x000099100b0e7816 */ /* 0x020fe200000000ff */
[----:B------:R-:W-:Y:S01]  /*0840*/  IMAD.MOV.U32 R2, RZ, RZ, RZ ;  /* 0x000000ffff027224 */ /* 0x000fe200078e00ff */
[----:B------:R-:W-:Y:S01]  /*0850*/  ISETP.GE.AND P2, PT, R17, RZ, PT ;  /* 0x000000ff1100720c */ /* 0x000fe20003f46270 */
[----:B------:R-:W-:Y:S01]  /*0860*/  @!P6 IMAD.IADD R23, R23, 0x1, -R20 ;  /* 0x000000011717e824 */ /* 0x000fe200078e0a14 */
[----:B------:R-:W-:Y:S01]  /*0870*/  PRMT R17, R11, 0xbb32, RZ ;  /* 0x0000bb320b117816 */ /* 0x000fe200000000ff */
[----:B------:R-:W-:Y:S01]  /*0880*/  IMAD.HI.U32 R2, R3, R15, R2 ;  /* 0x0000000f03027227 */ /* 0x000fe200078e0002 */
[----:B------:R-:W-:Y:S01]  /*0890*/  LOP3.LUT R3, R5, R0, RZ, 0x3c, !PT ;  /* 0x0000000005037212 */ /* 0x000fe200078e3cff */
[----:B------:R-:W-:Y:S01]  /*08a0*/  BSSY B0, `(.L_x_26933) ;  /* 0x0000023000007945 */ /* 0x000fe20003800000 */
[----:B------:R-:W-:Y:S01]  /*08b0*/  ISETP.GE.U32.AND P0, PT, R23, R20, PT ;  /* 0x000000141700720c */ /* 0x000fe20003f06070 */
[----:B------:R-:W-:Y:S01]  /*08c0*/  IMAD.MOV.U32 R15, RZ, RZ, R14 ;  /* 0x000000ffff0f7224 */ /* 0x000fe200078e000e */
[----:B------:R-:W-:Y:S01]  /*08d0*/  IABS R14, R21 ;  /* 0x00000015000e7213 */ /* 0x000fe20000000000 */
[----:B------:R-:W-:Y:S01]  /*08e0*/  @!P6 VIADD R18, R18, 0x1 ;  /* 0x000000011212e836 */ /* 0x000fe20000000000 */
[----:B------:R-:W-:Y:S01]  /*08f0*/  IABS R24, R17 ;  /* 0x0000001100187213 */ /* 0x000fe20000000000 */
[----:B------:R-:W-:Y:S01]  /*0900*/  IMAD.HI.U32 R2, R2, R7, RZ ;  /* 0x0000000702027227 */ /* 0x000fe200078e00ff */
[----:B------:R-:W-:-:S02]  /*0910*/  IABS R22, R15 ;  /* 0x0000000f00167213 */ /* 0x000fc40000000000 */
[----:B------:R-:W-:Y:S01]  /*0920*/  ISETP.NE.AND P1, PT, R19, RZ, PT ;  /* 0x000000ff1300720c */ /* 0x000fe20003f25270 */
[----:B------:R-:W-:Y:S01]  /*0930*/  IMAD.MOV R16, RZ, RZ, -R14 ;  /* 0x000000ffff107224 */ /* 0x000fe200078e0a0e */
[----:B------:R-:W-:Y:S01]  /*0940*/  LOP3.LUT R27, RZ, R19, RZ, 0x33, !PT ;  /* 0x00000013ff1b7212 */ /* 0x000fe200078e33ff */
[----:B------:R-:W-:Y:S01]  /*0950*/  IMAD.MOV.U32 R14, RZ, RZ, R22 ;  /* 0x000000ffff0e7224 */ /* 0x000fe200078e0016 */
[----:B------:R-:W-:Y:S01]  /*0960*/  PRMT R22, R3, 0x9910, RZ ;  /* 0x0000991003167816 */ /* 0x000fe200000000ff */
[----:B------:R-:W-:Y:S01]  /*0970*/  IMAD.MOV.U32 R3, RZ, RZ, R16 ;  /* 0x000000ffff037224 */ /* 0x000fe200078e0010 */
[----:B------:R-:W-:Y:S01]  /*0980*/  PRMT R19, R9, 0x9910, RZ ;  /* 0x0000991009137816 */ /* 0x000fe200000000ff */
[----:B------:R-:W-:Y:S01]  /*0990*/  IMAD.MOV.U32 R16, RZ, RZ, R24 ;  /* 0x000000ffff107224 */ /* 0x000fe200078e0018 */
[----:B------:R-:W-:Y:S01]  /*09a0*/  ISETP.GT.AND P3, PT, R22, -0x1, PT ;  /* 0xffffffff1600780c */ /* 0x000fe20003f64270 */
[----:B------:R0:W1:Y:S01]  /*09b0*/  I2F.RP R25, R14 ;  /* 0x0000000e00197306 */ /* 0x0000620000209400 */
[----:B------:R-:W-:-:S02]  /*09c0*/  @P0 VIADD R18, R18, 0x1 ;  /* 0x0000000112120836 */ /* 0x000fc40000000000 */
[----:B------:R-:W-:Y:S02]  /*09d0*/  IMAD R3, R2, R3, R7 ;  /* 0x0000000302037224 */ /* 0x000fe400078e0207 */
[----:B------:R-:W-:-:S03]  /*09e0*/  @!P2 IMAD.MOV R18, RZ, RZ, -R18 ;  /* 0x000000ffff12a224 */ /* 0x000fc600078e0a12 */
[----:B------:R0:W2:Y:S01]  /*09f0*/  I2F.RP R22, R16 ;  /* 0x0000001000167306 */ /* 0x0000a20000209400 */
[----:B------:R-:W-:Y:S02]  /*0a00*/  ISETP.GT.U32.AND P0, PT, R4, R3, PT ;  /* 0x000000030400720c */ /* 0x000fe40003f04070 */
[----:B------:R-:W-:Y:S01]  /*0a10*/  SEL R18, R27, R18, !P1 ;  /* 0x000000121b127207 */ /* 0x000fe20004800000 */
[----:B------:R-:W-:Y:S10]  /*0a20*/  @P3 BRA `(.L_x_26934) ;  /* 0x0000000000283947 */ /* 0x000ff40003800000 */
        /* <DEDUP_REMOVED lines=10> */
.L_x_26934:
[----:B------:R-:W-:Y:S05]  /*0ad0*/  BSYNC B0 ;  /* 0x0000000000007941 */ /* 0x000fea0003800000 */
.L_x_26933:
[----:B-1----:R-:W1:Y:S01]  /*0ae0*/  MUFU.RCP R25, R25 ;  /* 0x0000001900197308 */ /* 0x002e620000001000 */
[----:B------:R-:W-:Y:S01]  /*0af0*/  PRMT R5, R5, 0x7632, R5 ;  /* 0x0000763205057816 */ /* 0x000fe20000000005 */
[----:B------:R-:W-:Y:S01]  /*0b00*/  @!P0 IMAD.IADD R3, R3, 0x1, -R4 ;  /* 0x0000000103038824 */ /* 0x000fe200078e0a04 */
[----:B------:R-:W-:Y:S01]  /*0b10*/  IABS R20, R19 ;  /* 0x0000001300147213 */ /* 0x000fe20000000000 */
[----:B------:R-:W-:Y:S01]  /*0b20*/  @!P0 VIADD R2, R2, 0x1 ;  /* 0x0000000102028836 */ /* 0x000fe20000000000 */
[----:B------:R-:W-:Y:S01]  /*0b30*/  LOP3.LUT R5, R5, R0, RZ, 0x3c, !PT ;  /* 0x0000000005057212 */ /* 0x000fe200078e3cff */
[----:B------:R-:W-:Y:S01]  /*0b40*/  BSSY B0, `(.L_x_26935) ;  /* 0x000001e000007945 */ /* 0x000fe20003800000 */
[----:B------:R-:W-:Y:S01]  /*0b50*/  ISETP.GE.U32.AND P1, PT, R3, R4, PT ;  /* 0x000000040300720c */ /* 0x000fe20003f26070 */
[----:B------:R3:W4:Y:S01]  /*0b60*/  I2F.RP R24, R20 ;  /* 0x0000001400187306 */ /* 0x0007220000209400 */
[----:B------:R-:W-:Y:S02]  /*0b70*/  PRMT R23, R5, 0x9910, RZ ;  /* 0x0000991005177816 */ /* 0x000fe400000000ff */
[----:B------:R-:W-:-:S02]  /*0b80*/  LOP3.LUT R5, R8, R21, RZ, 0x3c, !PT ;  /* 0x0000001508057212 */ /* 0x000fc400078e3cff */
[----:B------:R-:W-:Y:S02]  /*0b90*/  ISETP.GT.AND P3, PT, R23, -0x1, PT ;  /* 0xffffffff1700780c */ /* 0x000fe40003f64270 */
[----:B------:R-:W-:Y:S01]  /*0ba0*/  ISETP.GE.AND P2, PT, R5, RZ, PT ;  /* 0x000000ff0500720c */ /* 0x000fe20003f46270 */
[----:B--2---:R-:W2:Y:S01]  /*0bb0*/  MUFU.RCP R22, R22 ;  /* 0x0000001600167308 */ /* 0x004ea20000001000 */
[----:B-1----:R-:W-:Y:S01]  /*0bc0*/  VIADD R5, R25, 0xffffffe ;  /* 0x0ffffffe19057836 */ /* 0x002fe20000000000 */
[----:B------:R-:W-:Y:S02]  /*0bd0*/  PRMT R23, R9, 0xbb32, RZ ;  /* 0x0000bb3209177816 */ /* 0x000fe400000000ff */
[----:B------:R-:W-:Y:S01]  /*0be0*/  @P1 VIADD R2, R2, 0x1 ;  /* 0x0000000102021836 */ /* 0x000fe20000000000 */
[----:B------:R-:W-:Y:S02]  /*0bf0*/  ISETP.NE.AND P0, PT, R21, RZ, PT ;  /* 0x000000ff1500720c */ /* 0x000fe40003f05270 */
[----:B------:R-:W-:Y:S01]  /*0c00*/  IMAD.MOV.U32 R25, RZ, RZ, R23 ;  /* 0x000000ffff197224 */ /* 0x000fe200078e0017 */
[----:B------:R-:W1:Y:S01]  /*0c10*/  F2I.FTZ.U32.TRUNC.NTZ R5, R5 ;  /* 0x0000000500057305 */ /* 0x000e62000021f000 */
[----:B------:R-:W-:Y:S01]  /*0c20*/  IMAD.MOV.U32 R23, RZ, RZ, R2 ;  /* 0x000000ffff177224 */ /* 0x000fe200078e0002 */
[----:B------:R-:W-:-:S02]  /*0c30*/  LOP3.LUT R2, RZ, R21, RZ, 0x33, !PT ;  /* 0x00000015ff027212 */ /* 0x000fc400078e33ff */
[----:B------:R-:W-:Y:S01]  /*0c40*/  IABS R21, R25 ;  /* 0x0000001900157213 */ /* 0x000fe20000000000 */
[----:B------:R-:W-:-:S05]  /*0c50*/  @!P2 IMAD.MOV R23, RZ, RZ, -R23 ;  /* 0x000000ffff17a224 */ /* 0x000fca00078e0a17 */
[----:B------:R-:W-:Y:S01]  /*0c60*/  SEL R23, R2, R23, !P0 ;  /* 0x0000001702177207 */ /* 0x000fe20004000000 */
[----:B--234-:R-:W-:Y:S06]  /*0c70*/  @P3 BRA `(.L_x_26936) ;  /* 0x0000000000283947 */ /* 0x01cfec0003800000 */
        /* <DEDUP_REMOVED lines=10> */
.L_x_26936:
[----:B------:R-:W-:Y:S05]  /*0d20*/  BSYNC B0 ;  /* 0x0000000000007941 */ /* 0x000fea0003800000 */
.L_x_26935:
[----:B------:R-:W-:Y:S01]  /*0d30*/  I2F.RP R26, R21 ;  /* 0x00000015001a7306 */ /* 0x000fe20000209400 */
[----:B------:R-:W-:Y:S01]  /*0d40*/  VIADD R2, R22, 0xffffffe ;  /* 0x0ffffffe16027836 */ /* 0x000fe20000000000 */
[----:B------:R-:W-:Y:S01]  /*0d50*/  BSSY B0, `(.L_x_26937) ;  /* 0x0000052000007945 */ /* 0x000fe20003800000 */
[--C-:B-1----:R-:W-:Y:S02]  /*0d60*/  IMAD.MOV R27, RZ, RZ, -R5.reuse ;  /* 0x000000ffff1b7224 */ /* 0x102fe400078e0a05 */
[----:B------:R-:W-:Y:S02]  /*0d70*/  IMAD.MOV.U32 R4, RZ, RZ, RZ ;  /* 0x000000ffff047224 */ /* 0x000fe400078e00ff */
[----:B------:R-:W-:Y:S01]  /*0d80*/  IMAD R27, R27, R14, RZ ;  /* 0x0000000e1b1b7224 */ /* 0x000fe200078e02ff */
[----:B------:R1:W2:Y:S03]  /*0d90*/  F2I.FTZ.U32.TRUNC.NTZ R3, R2 ;  /* 0x0000000200037305 */ /* 0x0002a6000021f000 */
[----:B------:R-:W-:-:S05]  /*0da0*/  IMAD.HI.U32 R22, R5, R27, R4 ;  /* 0x0000001b05167227 */ /* 0x000fca00078e0004 */
[----:B------:R-:W3:Y:S01]  /*0db0*/  MUFU.RCP R24, R24 ;  /* 0x0000001800187308 */ /* 0x000ee20000001000 */
[----:B-1----:R-:W-:Y:S02]  /*0dc0*/  IMAD.MOV.U32 R2, RZ, RZ, RZ ;  /* 0x000000ffff027224 */ /* 0x002fe400078e00ff */
[----:B------:R-:W-:Y:S01]  /*0dd0*/  IMAD.HI.U32 R28, R22, R7, RZ ;  /* 0x00000007161c7227 */ /* 0x000fe200078e00ff */
[----:B------:R-:W-:-:S03]  /*0de0*/  IABS R22, R25 ;  /* 0x0000001900167213 */ /* 0x000fc60000000000 */
[--C-:B--2---:R-:W-:Y:S01]  /*0df0*/  IMAD.MOV R27, RZ, RZ, -R3.reuse ;  /* 0x000000ffff1b7224 */ /* 0x104fe200078e0a03 */
[----:B------:R-:W1:Y:S03]  /*0e00*/  MUFU.RCP R26, R26 ;  /* 0x0000001a001a7308 */ /* 0x000e660000001000 */
[----:B------:R-:W-:Y:S02]  /*0e10*/  IMAD R27, R27, R16, RZ ;  /* 0x000000101b1b7224 */ /* 0x000fe400078e02ff */
[----:B---3--:R-:W-:Y:S02]  /*0e20*/  VIADD R4, R24, 0xffffffe ;  /* 0x0ffffffe18047836 */ /* 0x008fe40000000000 */
[----:B------:R-:W-:Y:S02]  /*0e30*/  IMAD.HI.U32 R24, R3, R27, R2 ;  /* 0x0000001b03187227 */ /* 0x000fe400078e0002 */
[----:B------:R2:W3:Y:S02]  /*0e40*/  F2I.FTZ.U32.TRUNC.NTZ R5, R4 ;  /* 0x0000000400057305 */ /* 0x0004e4000021f000 */
[----:B-1----:R-:W-:Y:S01]  /*0e50*/  VIADD R3, R26, 0xffffffe ;  /* 0x0ffffffe1a037836 */ /* 0x002fe20000000000 */
[----:B------:R-:W-:Y:S01]  /*0e60*/  IABS R26, R17 ;  /* 0x00000011001a7213 */ /* 0x000fe20000000000 */
[----:B--2---:R-:W-:-:S04]  /*0e70*/  IMAD.MOV.U32 R4, RZ, RZ, RZ ;  /* 0x000000ffff047224 */ /* 0x004fc800078e00ff */
[----:B------:R-:W1:Y:S01]  /*0e80*/  F2I.FTZ.U32.TRUNC.NTZ R3, R3 ;  /* 0x0000000300037305 */ /* 0x000e62000021f000 */
[----:B---3--:R-:W-:-:S04]  /*0e90*/  IMAD.MOV R27, RZ, RZ, -R5 ;  /* 0x000000ffff1b7224 */ /* 0x008fc800078e0a05 */
[----:B------:R-:W-:-:S04]  /*0ea0*/  IMAD R27, R27, R20, RZ ;  /* 0x000000141b1b7224 */ /* 0x000fc800078e02ff */
[----:B------:R-:W-:-:S04]  /*0eb0*/  IMAD.HI.U32 R4, R5, R27, R4 ;  /* 0x0000001b05047227 */ /* 0x000fc800078e0004 */
[----:B-1----:R-:W-:Y:S02]  /*0ec0*/  IMAD.MOV R2, RZ, RZ, -R3 ;  /* 0x000000ffff027224 */ /* 0x002fe400078e0a03 */
[----:B------:R-:W-:Y:S02]  /*0ed0*/  IMAD.MOV R27, RZ, RZ, -R22 ;  /* 0x000000ffff1b7224 */ /* 0x000fe400078e0a16 */
[----:B------:R-:W-:Y:S02]  /*0ee0*/  IMAD R5, R2, R21, RZ ;  /* 0x0000001502057224 */ /* 0x000fe400078e02ff */
[----:B------:R-:W-:-:S04]  /*0ef0*/  IMAD.MOV.U32 R2, RZ, RZ, RZ ;  /* 0x000000ffff027224 */ /* 0x000fc800078e00ff */
[----:B------:R-:W-:Y:S01]  /*0f00*/  IMAD.HI.U32 R2, R3, R5, R2 ;  /* 0x0000000503027227 */ /* 0x000fe200078e0002 */
[CC--:B------:R-:W-:Y:S02]  /*0f10*/  LOP3.LUT R3, R11.reuse, R0.reuse, RZ, 0x3c, !PT ;  /* 0x000000000b037212 */ /* 0x0c0fe400078e3cff */
[----:B------:R-:W-:Y:S02]  /*0f20*/  PRMT R11, R11, 0x7632, R11 ;  /* 0x000076320b0b7816 */ /* 0x000fe4000000000b */
[----:B------:R-:W-:Y:S01]  /*0f30*/  PRMT R3, R3, 0x9910, RZ ;  /* 0x0000991003037816 */ /* 0x000fe200000000ff */
[----:B------:R-:W-:Y:S01]  /*0f40*/  IMAD.HI.U32 R22, R2, R7, RZ ;  /* 0x0000000702167227 */ /* 0x000fe200078e00ff */
[-C--:B------:R-:W-:Y:S02]  /*0f50*/  IABS R5, R15.reuse ;  /* 0x0000000f00057213 */ /* 0x080fe40000000000 */
[----:B------:R-:W-:Y:S02]  /*0f60*/  ISETP.GT.AND P3, PT, R3, -0x1, PT ;  /* 0xffffffff0300780c */ /* 0x000fe40003f64270 */
[----:B------:R-:W-:Y:S01]  /*0f70*/  LOP3.LUT R3, R11, R0, RZ, 0x3c, !PT ;  /* 0x000000000b037212 */ /* 0x000fe200078e3cff */
[----:B------:R-:W-:Y:S01]  /*0f80*/  IMAD.MOV R11, RZ, RZ, -R5 ;  /* 0x000000ffff0b7224 */ /* 0x000fe200078e0a05 */
[----:B------:R-:W-:Y:S01]  /*0f90*/  LOP3.LUT R2, R8, R15, RZ, 0x3c, !PT ;  /* 0x0000000f08027212 */ /* 0x000fe200078e3cff */
[----:B------:R-:W-:Y:S01]  /*0fa0*/  IMAD.MOV R5, RZ, RZ, -R26 ;  /* 0x000000ffff057224 */ /* 0x000fe200078e0a1a */
[----:B------:R-:W-:Y:S01]  /*0fb0*/  PRMT R3, R3, 0x9910, RZ ;  /* 0x0000991003037816 */ /* 0x000fe200000000ff */
[----:B------:R-:W-:Y:S01]  /*0fc0*/  IMAD.HI.U32 R26, R24, R7, RZ ;  /* 0x00000007181a7227 */ /* 0x000fe200078e00ff */
[----:B------:R-:W-:-:S02]  /*0fd0*/  ISETP.GE.AND P5, PT, R2, RZ, PT ;  /* 0x000000ff0200720c */ /* 0x000fc40003fa6270 */
[----:B------:R-:W-:Y:S01]  /*0fe0*/  ISETP.GT.AND P2, PT, R3, -0x1, PT ;  /* 0xffffffff0300780c */ /* 0x000fe20003f44270 */
[--C-:B------:R-:W-:Y:S01]  /*0ff0*/  IMAD R11, R28, R11, R7.reuse ;  /* 0x0000000b1c0b7224 */ /* 0x100fe200078e0207 */
[----:B------:R-:W-:Y:S01]  /*1000*/  LOP3.LUT R2, R8, R17, RZ, 0x3c, !PT ;  /* 0x0000001108027212 */ /* 0x000fe200078e3cff */
[----:B------:R-:W-:Y:S01]  /*1010*/  IMAD R3, R26, R5, R7 ;  /* 0x000000051a037224 */ /* 0x000fe200078e0207 */
[----:B------:R-:W-:Y:S01]  /*1020*/  IABS R5, R19 ;  /* 0x0000001300057213 */ /* 0x000fe20000000000 */
[----:B------:R-:W-:Y:S01]  /*1030*/  IMAD.HI.U32 R24, R4, R7, RZ ;  /* 0x0000000704187227 */ /* 0x000fe200078e00ff */
[----:B------:R-:W-:Y:S02]  /*1040*/  ISETP.GT.U32.AND P4, PT, R14, R11, PT ;  /* 0x0000000b0e00720c */ /* 0x000fe40003f84070 */
[----:B------:R-:W-:Y:S01]  /*1050*/  ISETP.GT.U32.AND P0, PT, R16, R3, PT ;  /* 0x000000031000720c */ /* 0x000fe20003f04070 */
[----:B------:R-:W-:Y:S02]  /*1060*/  IMAD.MOV R5, RZ, RZ, -R5 ;  /* 0x000000ffff057224 */ /* 0x000fe400078e0a05 */
[----:B------:R-:W-:-:S02]  /*1070*/  IMAD R4, R22, R27, R7 ;  /* 0x0000001b16047224 */ /* 0x000fc400078e0207 */
[----:B------:R-:W-:-:S06]  /*1080*/  IMAD R5, R24, R5, R7 ;  /* 0x0000000518057224 */ /* 0x000fcc00078e0207 */
[----:B------:R-:W-:Y:S02]  /*1090*/  @!P4 IMAD.IADD R11, R11, 0x1, -R14 ;  /* 0x000000010b0bc824 */ /* 0x000fe400078e0a0e */
[----:B------:R-:W-:Y:S02]  /*10a0*/  @!P0 IMAD.IADD R3, R3, 0x1, -R16 ;  /* 0x0000000103038824 */ /* 0x000fe400078e0a10 */
[----:B------:R-:W-:Y:S01]  /*10b0*/  @!P4 VIADD R28, R28, 0x1 ;  /* 0x000000011c1cc836 */ /* 0x000fe20000000000 */
[----:B------:R-:W-:Y:S01]  /*10c0*/  ISETP.GE.U32.AND P1, PT, R11, R14, PT ;  /* 0x0000000e0b00720c */ /* 0x000fe20003f26070 */
[----:B------:R-:W-:Y:S01]  /*10d0*/  @!P0 VIADD R26, R26, 0x1 ;  /* 0x000000011a1a8836 */ /* 0x000fe20000000000 */
[----:B------:R-:W-:Y:S02]  /*10e0*/  ISETP.GE.U32.AND P6, PT, R3, R16, PT ;  /* 0x000000100300720c */ /* 0x000fe40003fc6070 */
[----:B------:R-:W-:Y:S02]  /*10f0*/  ISETP.GE.AND P4, PT, R2, RZ, PT ;  /* 0x000000ff0200720c */ /* 0x000fe40003f86270 */
[----:B------:R-:W-:-:S07]  /*1100*/  ISETP.GT.U32.AND P0, PT, R20, R5, PT ;  /* 0x000000051400720c */ /* 0x000fce0003f04070 */
[----:B------:R-:W-:Y:S01]  /*1110*/  @P1 VIADD R28, R28, 0x1 ;  /* 0x000000011c1c1836 */ /* 0x000fe20000000000 */
[----:B------:R-:W-:Y:S01]  /*1120*/  ISETP.NE.AND P1, PT, R17, RZ, PT ;  /* 0x000000ff1100720c */ /* 0x000fe20003f25270 */
[----:B------:R-:W-:Y:S01]  /*1130*/  @P6 VIADD R26, R26, 0x1 ;  /* 0x000000011a1a6836 */ /* 0x000fe20000000000 */
[----:B------:R-:W-:Y:S02]  /*1140*/  ISETP.NE.AND P6, PT, R15, RZ, PT ;  /* 0x000000ff0f00720c */ /* 0x000fe40003fc5270 */
[----:B------:R-:W-:Y:S01]  /*1150*/  @!P5 IADD3 R28, -R28, RZ, RZ ;  /* 0x000000ff1c1cd210 */ /* 0x000fe20007ffe1ff */
[----:B------:R-:W-:Y:S01]  /*1160*/  IMAD.MOV.U32 R2, RZ, RZ, R26 ;  /* 0x000000ffff027224 */ /* 0x000fe200078e001a */
[----:B------:R-:W-:Y:S02]  /*1170*/  LOP3.LUT R15, RZ, R15, RZ, 0x33, !PT ;  /* 0x0000000fff0f7212 */ /* 0x000fe400078e33ff */
[----:B------:R-:W-:Y:S01]  /*1180*/  ISETP.GT.U32.AND P5, PT, R21, R4, PT ;  /* 0x000000041500720c */ /* 0x000fe20003fa4070 */
[----:B------:R-:W-:Y:S01]  /*1190*/  @!P4 IMAD.MOV R2, RZ, RZ, -R2 ;  /* 0x000000ffff02c224 */ /* 0x000fe200078e0a02 */
[----:B------:R-:W-:-:S02]  /*11a0*/  LOP3.LUT R17, RZ, R17, RZ, 0x33, !PT ;  /* 0x00000011ff117212 */ /* 0x000fc400078e33ff */
[----:B------:R-:W-:Y:S01]  /*11b0*/  SEL R7, R15, R28, !P6 ;  /* 0x0000001c0f077207 */ /* 0x000fe20007000000 */
[----:B------:R-:W-:Y:S08]  /*11c0*/  @P3 BRA `(.L_x_26938) ;  /* 0x0000000000283947 */ /* 0x000ff00003800000 */
[----:B------:R-:W-:Y:S02]  /*11d0*/  ISETP.GE.AND P4, PT, R8, RZ, PT ;  /* 0x000000ff0800720c */ /* 0x000fe40003f86270 */
[----:B------:R-:W-:Y:S01]  /*11e0*/  ISETP.GT.U32.AND P3, PT, R14, R11, PT ;  /* 0x0000000b0e00720c */ /* 0x000fe20003f64070 */
[----:B0-----:R-:W-:-:S05]  /*11f0*/  IMAD.IADD R14, R11, 0x1, -R14 ;  /* 0x000000010b0e7824 */ /* 0x001fca00078e0a0e */
[----:B------:R-:W-:Y:S01]  /*1200*/  SEL R14, R14, R11, !P3 ;  /* 0x0000000b0e0e7207 */ /* 0x000fe20005800000 */
[----:B------:R-:W-:-:S04]  /*1210*/  VIADD R11, R7, 0xffffffff ;  /* 0xffffffff070b7836 */ /* 0x000fc80000000000 */
[----:B------:R-:W-:-:S05]  /*1220*/  @!P4 IMAD.MOV R14, RZ, RZ, -R14 ;  /* 0x000000ffff0ec224 */ /* 0x000fca00078e0a0e */
[----:B------:R-:W-:-:S04]  /*1230*/  SEL R14, R15, R14, !P6 ;  /* 0x0000000e0f0e7207 */ /* 0x000fc80007000000 */
[----:B------:R-:W-:-:S13]  /*1240*/  ISETP.NE.AND P3, PT, R14, RZ, PT ;  /* 0x000000ff0e00720c */ /* 0x000fda0003f65270 */
[----:B------:R-:W-:-:S04]  /*1250*/  @!P3 IMAD.MOV R11, RZ, RZ, R7 ;  /* 0x000000ffff0bb224 */ /* 0x000fc800078e0207 */
[----:B------:R-:W-:-:S07]  /*1260*/  IMAD.MOV.U32 R7, RZ, RZ, R11 ;  /* 0x000000ffff077224 */ /* 0x000fce00078e000b */
.L_x_26938:
[----:B------:R-:W-:Y:S05]  /*1270*/  BSYNC B0 ;  /* 0x0000000000007941 */ /* 0x000fea0003800000 */
.L_x_26937:
[----:B------:R-:W-:Y:S01]  /*1280*/  BSSY B0, `(.L_x_26939) ;  /* 0x000000e000007945 */ /* 0x000fe20003800000 */
[----:B------:R-:W-:Y:S02]  /*1290*/  LOP3.LUT R11, R9, R0, RZ, 0x3c, !PT ;  /* 0x00000000090b7212 */ /* 0x000fe400078e3cff */
[----:B0-----:R-:W-:Y:S01]  /*12a0*/  SEL R14, R17, R2, !P1 ;  /* 0x00000002110e7207 */ /* 0x001fe20004800000 */
        /* <DEDUP_REMOVED lines=11> */
.L_x_26940:
[----:B------:R-:W-:Y:S05]  /*1360*/  BSYNC B0 ;  /* 0x0000000000007941 */ /* 0x000fea0003800000 */
.L_x_26939:
[----:B------:R-:W-:Y:S01]  /*1370*/  PRMT R15, R11, 0x9910, RZ ;  /* 0x000099100b0f7816 */ /* 0x000fe200000000ff */
[----:B------:R-:W-:Y:S01]  /*1380*/  @!P0 IMAD.IADD R5, R5, 0x1, -R20 ;  /* 0x0000000105058824 */ /* 0x000fe200078e0a14 */
[----:B------:R-:W-:Y:S01]  /*1390*/  PRMT R11, R9, 0x7632, R11 ;  /* 0x00007632090b7816 */ /* 0x000fe2000000000b */
[----:B------:R-:W0:Y:S01]  /*13a0*/  LDC.64 R2, c[0x0][0x218] ;  /* 0x00008600ff027b82 */ /* 0x000e220000000a00 */
[----:B------:R-:W-:Y:S01]  /*13b0*/  @!P5 IMAD.IADD R4, R4, 0x1, -R21 ;  /* 0x000000010404d824 */ /* 0x000fe200078e0a15 */
[----:B------:R-:W-:Y:S01]  /*13c0*/  BSSY B0, `(.L_x_26941) ;  /* 0x0000023000007945 */ /* 0x000fe20003800000 */
[----:B------:R-:W-:Y:S01]  /*13d0*/  IMAD.MOV.U32 R9, RZ, RZ, R15 ;  /* 0x000000ffff097224 */ /* 0x000fe200078e000f */
[----:B------:R-:W-:Y:S01]  /*13e0*/  LOP3.LUT R0, R11, R0, RZ, 0x3c, !PT ;  /* 0x000000000b007212 */ /* 0x000fe200078e3cff */
[----:B------:R-:W-:Y:S01]  /*13f0*/  @!P0 VIADD R24, R24, 0x1 ;  /* 0x0000000118188836 */ /* 0x000fe20000000000 */
[----:B------:R-:W-:Y:S01]  /*1400*/  ISETP.GE.U32.AND P4, PT, R5, R20, PT ;  /* 0x000000140500720c */ /* 0x000fe20003f86070 */
[----:B------:R-:W-:Y:S01]  /*1410*/  @!P5 VIADD R22, R22, 0x1 ;  /* 0x000000011616d836 */ /* 0x000fe20000000000 */
[----:B------:R-:W-:-:S02]  /*1420*/  LOP3.LUT R11, R8, R19, RZ, 0x3c, !PT ;  /* 0x00000013080b7212 */ /* 0x000fc400078e3cff */
[----:B------:R-:W-:Y:S02]  /*1430*/  ISETP.GT.AND P1, PT, R9, -0x1, PT ;  /* 0xffffffff0900780c */ /* 0x000fe40003f24270 */
[----:B------:R-:W-:Y:S02]  /*1440*/  ISETP.GE.AND P2, PT, R11, RZ, PT ;  /* 0x000000ff0b00720c */ /* 0x000fe40003f46270 */
[----:B------:R-:W-:Y:S02]  /*1450*/  ISETP.GE.U32.AND P3, PT, R4, R21, PT ;  /* 0x000000150400720c */ /* 0x000fe40003f66070 */
[----:B------:R-:W-:Y:S02]  /*1460*/  LOP3.LUT R9, R8, R25, RZ, 0x3c, !PT ;  /* 0x0000001908097212 */ /* 0x000fe400078e3cff */
[----:B------:R-:W-:Y:S01]  /*1470*/  PRMT R0, R0, 0x9910, RZ ;  /* 0x0000991000007816 */ /* 0x000fe200000000ff */
[----:B------:R-:W-:Y:S01]  /*1480*/  @P4 VIADD R24, R24, 0x1 ;  /* 0x0000000118184836 */ /* 0x000fe20000000000 */
[----:B------:R-:W-:-:S02]  /*1490*/  ISETP.GE.AND P0, PT, R9, RZ, PT ;  /* 0x000000ff0900720c */ /* 0x000fc40003f06270 */
[----:B------:R-:W-:Y:S02]  /*14a0*/  ISETP.NE.AND P5, PT, R19, RZ, PT ;  /* 0x000000ff1300720c */ /* 0x000fe40003fa5270 */
[----:B------:R-:W-:Y:S01]  /*14b0*/  LOP3.LUT R19, RZ, R19, RZ, 0x33, !PT ;  /* 0x00000013ff137212 */ /* 0x000fe200078e33ff */
[----:B------:R-:W-:Y:S01]  /*14c0*/  @!P2 IMAD.MOV R24, RZ, RZ, -R24 ;  /* 0x000000ffff18a224 */ /* 0x000fe200078e0a18 */
[----:B------:R-:W-:Y:S01]  /*14d0*/  ISETP.GT.AND P4, PT, R0, -0x1, PT ;  /* 0xffffffff0000780c */ /* 0x000fe20003f84270 */
[----:B------:R-:W-:Y:S01]  /*14e0*/  @P3 VIADD R22, R22, 0x1 ;  /* 0x0000000116163836 */ /* 0x000fe20000000000 */
[----:B------:R-:W-:Y:S01]  /*14f0*/  ISETP.NE.AND P3, PT, R25, RZ, PT ;  /* 0x000000ff1900720c */ /* 0x000fe20003f65270 */
[----:B0-----:R-:W-:Y:S01]  /*1500*/  IMAD.WIDE.U32 R2, R6, 0x2, R2 ;  /* 0x0000000206027825 */ /* 0x001fe200078e0002 */
[----:B------:R-:W-:Y:S02]  /*1510*/  LOP3.LUT R25, RZ, R25, RZ, 0x33, !PT ;  /* 0x00000019ff197212 */ /* 0x000fe400078e33ff */
[----:B------:R-:W-:Y:S01]  /*1520*/  SEL R0, R19, R24, !P5 ;  /* 0x0000001813007207 */ /* 0x000fe20006800000 */
[----:B------:R-:W-:Y:S01]  /*1530*/  @!P0 IMAD.MOV R22, RZ, RZ, -R22 ;  /* 0x000000ffff168224 */ /* 0x000fe200078e0a16 */
[----:B------:R-:W-:Y:S07]  /*1540*/  @P1 BRA `(.L_x_26942) ;  /* 0x0000000000281947 */ /* 0x000fee0003800000 */
        /* <DEDUP_REMOVED lines=10> */
.L_x_26942:
[----:B------:R-:W-:Y:S05]  /*15f0*/  BSYNC B0 ;  /* 0x0000000000007941 */ /* 0x000fea0003800000 */
.L_x_26941:
        /* <DEDUP_REMOVED lines=14> */
.L_x_26944:
[----:B------:R-:W-:Y:S05]  /*16e0*/  BSYNC B0 ;  /* 0x0000000000007941 */ /* 0x000fea0003800000 */
.L_x_26943:
        /* <DEDUP_REMOVED lines=9> */
.L_x_26928:
        /* <DEDUP_REMOVED lines=22> */
[----:B------:R-:W-:Y:S01]  /*18e0*/  PRMT R13, RZ, 0x7610, R13 ;  /* 0x00007610ff0d7816 */ /* 0x000fe2000000000d */
[----:B------:R-:W-:Y:S01]  /*18f0*/  @!P3 VIADD R21, R21, 0x80 ;  /* 0x000000801515b836 */ /* 0x000fe20000000000 */
[----:B------:R-:W4:Y:S04]  /*1900*/  @!P3 LDC.64 R24, c[0x0][0x220] ;  /* 0x00008800ff18bb82 */ /* 0x000f280000000a00 */
[----:B------:R-:W-:-:S13]  /*1910*/  ISETP.GE.AND P2, PT, R21, R4, PT ;  /* 0x000000041500720c */ /* 0x000fda0003f46270 */
[----:B------:R-:W-:Y:S02]  /*1920*/  @!P2 IMAD.IADD R7, R6, 0x1, R21 ;  /* 0x000000010607a824 */ /* 0x000fe400078e0215 */
[----:B------:R-:W-:-:S05]  /*1930*/  @!P2 VIADD R21, R21, 0x80 ;  /* 0x000000801515a836 */ /* 0x000fca0000000000 */
[----:B------:R-:W-:Y:S01]  /*1940*/  ISETP.GE.AND P6, PT, R21, R4, PT ;  /* 0x000000041500720c */ /* 0x000fe20003fc6270 */
[----:B--2---:R-:W-:Y:S01]  /*1950*/  @!P5 IMAD.WIDE.U32 R14, R15, 0x2, R2 ;  /* 0x000000020f0ed825 */ /* 0x004fe200078e0002 */
[----:B0-----:R-:W-:Y:S01]  /*1960*/  PRMT R11, RZ, 0x7610, R11 ;  /* 0x00007610ff0b7816 */ /* 0x001fe2000000000b */
[----:B------:R-:W0:Y:S02]  /*1970*/  @!P2 LDC.64 R2, c[0x0][0x220] ;  /* 0x00008800ff02ab82 */ /* 0x000e240000000a00 */
[----:B---3--:R-:W-:Y:S01]  /*1980*/  @!P1 IMAD.WIDE.U32 R22, R17, 0x2, R22 ;  /* 0x0000000211169825 */ /* 0x008fe200078e0016 */
[----:B------:R2:W5:Y:S04]  /*1990*/  @!P5 LDG.E.U16 R13, desc[UR4][R14.64] ;  /* 0x000000040e0dd981 */ /* 0x000568000c1e1500 */
[----:B------:R3:W5:Y:S03]  /*19a0*/  @!P1 LDG.E.U16 R11, desc[UR4][R22.64] ;  /* 0x00000004160b9981 */ /* 0x000766000c1e1500 */
[----:B------:R-:W-:-:S02]  /*19b0*/  @!P6 IMAD.IADD R27, R6, 0x1, R21 ;  /* 0x00000001061be824 */ /* 0x000fc400078e0215 */
[----:B------:R-:W-:Y:S01]  /*19c0*/  @!P6 VIADD R21, R21, 0x80 ;  /* 0x000000801515e836 */ /* 0x000fe20000000000 */
[----:B--2---:R-:W2:Y:S04]  /*19d0*/  @!P6 LDC.64 R14, c[0x0][0x220] ;  /* 0x00008800ff0eeb82 */ /* 0x004ea80000000a00 */
[----:B------:R-:W-:-:S04]  /*19e0*/  ISETP.GE.AND P4, PT, R21, R4, PT ;  /* 0x000000041500720c */ /* 0x000fc80003f86270 */
[----:B---3--:R-:W3:Y:S09]  /*19f0*/  @!P0 LDC.64 R22, c[0x0][0x220] ;  /* 0x00008800ff168b82 */ /* 0x008ef20000000a00 */
[----:B------:R-:W1:Y:S01]  /*1a00*/  @!P4 LDC.64 R16, c[0x0][0x220] ;  /* 0x00008800ff10cb82 */ /* 0x000e620000000a00 */
[----:B----4-:R-:W-:Y:S01]  /*1a10*/  @!P3 IMAD.WIDE.U32 R24, R9, 0x2, R24 ;  /* 0x000000020918b825 */ /* 0x010fe200078e0018 */
[----:B------:R-:W-:-:S03]  /*1a20*/  PRMT R9, RZ, 0x7610, R9 ;  /* 0x00007610ff097816 */ /* 0x000fc60000000009 */
[----:B------:R-:W-:Y:S02]  /*1a30*/  @!P4 IMAD.IADD R21, R6, 0x1, R21 ;  /* 0x000000010615c824 */ /* 0x000fe400078e0215 */
[----:B--2---:R-:W-:Y:S01]  /*1a40*/  @!P6 IMAD.WIDE.U32 R14, R27, 0x2, R14 ;  /* 0x000000021b0ee825 */ /* 0x004fe200078e000e */
[----:B------:R2:W5:Y:S03]  /*1a50*/  @!P3 LDG.E.U16 R9, desc[UR4][R24.64] ;  /* 0x000000041809b981 */ /* 0x000566000c1e1500 */
[----:B0-----:R-:W-:Y:S01]  /*1a60*/  @!P2 IMAD.WIDE.U32 R2, R7, 0x2, R2 ;  /* 0x000000020702a825 */ /* 0x001fe200078e0002 */
[----:B------:R-:W-:-:S03]  /*1a70*/  PRMT R7, RZ, 0x7610, R7 ;  /* 0x00007610ff077816 */ /* 0x000fc60000000007 */
[----:B---3--:R-:W-:Y:S01]  /*1a80*/  @!P0 IMAD.WIDE.U32 R22, R8, 0x2, R22 ;  /* 0x0000000208168825 */ /* 0x008fe200078e0016 */
[----:B--2---:R-:W-:Y:S02]  /*1a90*/  PRMT R25, RZ, 0x7610, R25 ;  /* 0x00007610ff197816 */ /* 0x004fe40000000019 */
[----:B------:R0:W5:Y:S01]  /*1aa0*/  @!P2 LDG.E.U16 R7, desc[UR4][R2.64] ;  /* 0x000000040207a981 */ /* 0x000162000c1e1500 */
[----:B-1----:R-:W-:Y:S01]  /*1ab0*/  @!P4 IMAD.WIDE.U32 R26, R21, 0x2, R16 ;  /* 0x00000002151ac825 */ /* 0x002fe200078e0010 */
[----:B------:R-:W-:Y:S02]  /*1ac0*/  PRMT R21, RZ, 0x7610, R21 ;  /* 0x00007610ff157816 */ /* 0x000fe40000000015 */
[----:B------:R0:W5:Y:S01]  /*1ad0*/  @!P0 LDG.E.U16 R25, desc[UR4][R22.64] ;  /* 0x0000000416198981 */ /* 0x000162000c1e1500 */
[----:B------:R-:W-:-:S03]  /*1ae0*/  PRMT R17, RZ, 0x7610, R17 ;  /* 0x00007610ff117816 */ /* 0x000fc60000000011 */
[----:B------:R0:W5:Y:S04]  /*1af0*/  @!P6 LDG.E.U16 R21, desc[UR4][R14.64] ;  /* 0x000000040e15e981 */ /* 0x000168000c1e1500 */
[----:B------:R0:W5:Y:S01]  /*1b00*/  @!P4 LDG.E.U16 R17, desc[UR4][R26.64] ;  /* 0x000000041a11c981 */ /* 0x000162000c1e1500 */
[----:B------:R-:W-:Y:S01]  /*1b10*/  BSSY B0, `(.L_x_26945) ;  /* 0x000002b000007945 */ /* 0x000fe20003800000 */
[----:B------:R-:W-:-:S03]  /*1b20*/  PRMT R8, R0, 0x9910, RZ ;  /* 0x0000991000087816 */ /* 0x000fc600000000ff */
[----:B------:R-:W-:Y:S05]  /*1b30*/  @P0 BRA `(.L_x_26946) ;  /* 0x0000000000a00947 */ /* 0x000fea0003800000 */
[C---:B0----5:R-:W-:Y:S02]  /*1b40*/  PRMT R15, R25.reuse, 0x9910, RZ ;  /* 0x00009910190f7816 */ /* 0x061fe400000000ff */
[----:B------:R-:W-:Y:S02]  /*1b50*/  LOP3.LUT R25, R25, R0, RZ, 0x3c, !PT ;  /* 0x0000000019197212 */ /* 0x000fe400078e3cff */
[----:B------:R-:W-:Y:S02]  /*1b60*/  IABS R12, R15 ;  /* 0x0000000f000c7213 */ /* 0x000fe40000000000 */
[----:B------:R-:W-:Y:S02]  /*1b70*/  PRMT R14, R25, 0x9910, RZ ;  /* 0x00009910190e7816 */ /* 0x000fe400000000ff */
[----:B------:R-:W0:Y:S02]  /*1b80*/  I2F.RP R10, R12 ;  /* 0x0000000c000a7306 */ /* 0x000e240000209400 */
[----:B------:R-:W-:-:S06]  /*1b90*/  ISETP.GT.AND P3, PT, R14, -0x1, PT ;  /* 0xffffffff0e00780c */ /* 0x000fcc0003f64270 */
        /* <DEDUP_REMOVED lines=15> */
[----:B------:R-:W-:-:S09]  /*1c90*/  LOP3.LUT R2, RZ, R15, RZ, 0x33, !PT ;  /* 0x0000000fff027212 */ /* 0x000fd200078e33ff */
        /* <DEDUP_REMOVED lines=16> */
[----:B------:R-:W-:-:S05]  /*1da0*/  @!P0 IADD3 R2, R10, RZ, RZ ;  /* 0x000000ff0a028210 */ /* 0x000fca0007ffe0ff */
[----:B------:R-:W-:-:S07]  /*1db0*/  IMAD.MOV.U32 R10, RZ, RZ, R2 ;  /* 0x000000ffff0a7224 */ /* 0x000fce00078e0002 */
.L_x_26946:
[----:B------:R-:W-:Y:S05]  /*1dc0*/  BSYNC B0 ;  /* 0x0000000000007941 */ /* 0x000fea0003800000 */
.L_x_26945:
[C---:B0-----:R-:W-:Y:S01]  /*1dd0*/  VIADD R15, R5.reuse, 0x80 ;  /* 0x00000080050f7836 */ /* 0x041fe20000000000 */
[----:B------:R-:W-:Y:S01]  /*1de0*/  BSSY B0, `(.L_x_26947) ;  /* 0x000002d000007945 */ /* 0x000fe20003800000 */
[----:B------:R-:W-:-:S03]  /*1df0*/  VIADD R3, R5, 0x100 ;  /* 0x0000010005037836 */ /* 0x000fc60000000000 */
[-C--:B------:R-:W-:Y:S02]  /*1e00*/  ISETP.GE.AND P0, PT, R15, R4.reuse, PT ;  /* 0x000000040f00720c */ /* 0x080fe40003f06270 */
[----:B------:R-:W-:-:S11]  /*1e10*/  ISETP.GE.AND P3, PT, R3, R4, PT ;  /* 0x000000040300720c */ /* 0x000fd60003f66270 */
[----:B------:R-:W-:Y:S05]  /*1e20*/  @P0 BRA `(.L_x_26948) ;  /* 0x0000000000a00947 */ /* 0x000fea0003800000 */
[C---:B-----5:R-:W-:Y:S02]  /*1e30*/  PRMT R23, R19.reuse, 0x9910, RZ ;  /* 0x0000991013177816 */ /* 0x060fe400000000ff */
[----:B------:R-:W-:Y:S02]  /*1e40*/  IABS R16, R8 ;  /* 0x0000000800107213 */ /* 0x000fe40000000000 */
[-C--:B------:R-:W-:Y:S02]  /*1e50*/  IABS R14, R23.reuse ;  /* 0x00000017000e7213 */ /* 0x080fe40000000000 */
[----:B------:R-:W-:Y:S02]  /*1e60*/  IABS R18, R23 ;  /* 0x0000001700127213 */ /* 0x000fe40000000000 */
[----:B------:R-:W0:Y:S01]  /*1e70*/  I2F.RP R12, R14 ;  /* 0x0000000e000c7306 */ /* 0x000e220000209400 */
[----:B------:R-:W-:-:S07]  /*1e80*/  LOP3.LUT R19, R19, R0, RZ, 0x3c, !PT ;  /* 0x0000000013137212 */ /* 0x000fce00078e3cff */
        /* <DEDUP_REMOVED lines=34> */
.L_x_26948:
[----:B------:R-:W-:Y:S05]  /*20b0*/  BSYNC B0 ;  /* 0x0000000000007941 */ /* 0x000fea0003800000 */
.L_x_26947:
        /* <DEDUP_REMOVED lines=11> */
[C---:B------:R-:W-:Y:S02]  /*2170*/  PRMT R23, R13.reuse, 0x9910, RZ ;  /* 0x000099100d177816 */ /* 0x040fe400000000ff */
        /* <DEDUP_REMOVED lines=39> */
.L_x_26950:
[----:B------:R-:W-:Y:S05]  /*23f0*/  BSYNC B0 ;  /* 0x0000000000007941 */ /* 0x000fea0003800000 */
.L_x_26949:
[----:B------:R-:W-:Y:S01]  /*2400*/  BSSY B0, `(.L_x_26951) ;  /* 0x000002b000007945 */ /* 0x000fe20003800000 */
[----:B------:R-:W-:-:S03]  /*2410*/  ISETP.GE.AND P3, PT, R19, R4, PT ;  /* 0x000000041300720c */ /* 0x000fc60003f66270 */
[----:B------:R-:W-:Y:S10]  /*2420*/  @P4 BRA `(.L_x_26952) ;  /* 0x0000000000a04947 */ /* 0x000ff40003800000 */
        /* <DEDUP_REMOVED lines=40> */
.L_x_26952:
[----:B------:R-:W-:Y:S05]  /*26b0*/  BSYNC B0 ;  /* 0x0000000000007941 */ /* 0x000fea0003800000 */
.L_x_26951:
        /* <DEDUP_REMOVED lines=39> */
[----:B------:R-:W-:Y:S02]  /*2930*/  ISETP.NE.AND P0, PT, R2, RZ, PT ;  /* 0x000000ff0200720c */ /* 0x000fe40003f05270 */
[----:B------:R-:W-:-:S11]  /*2940*/  IADD3 R2, R9, -0x1, RZ ;  /* 0xffffffff09027810 */ /* 0x000fd60007ffe0ff */
[----:B------:R-:W-:-:S04]  /*2950*/  @!P0 IMAD.MOV R2, RZ, RZ, R9 ;  /* 0x000000ffff028224 */ /* 0x000fc800078e0209 */
[----:B------:R-:W-:-:S07]  /*2960*/  IMAD.MOV.U32 R9, RZ, RZ, R2 ;  /* 0x000000ffff097224 */ /* 0x000fce00078e0002 */
.L_x_26954:
[----:B------:R-:W-:Y:S05]  /*2970*/  BSYNC B0 ;  /* 0x0000000000007941 */ /* 0x000fea0003800000 */
.L_x_26953:
[----:B------:R-:W-:Y:S04]  /*2980*/  BSSY B0, `(.L_x_26955) ;  /* 0x000002a000007945 */ /* 0x000fe80003800000 */
[----:B------:R-:W-:Y:S05]  /*2990*/  @P1 BRA `(.L_x_26956) ;  /* 0x0000000000a01947 */ /* 0x000fea0003800000 */
        /* <DEDUP_REMOVED lines=40> */
.L_x_26956:
[----:B------:R-:W-:Y:S05]  /*2c20*/  BSYNC B0 ;  /* 0x0000000000007941 */ /* 0x000fea0003800000 */
.L_x_26955:
        /* <DEDUP_REMOVED lines=42> */
.L_x_26958:
[----:B------:R-:W-:Y:S05]  /*2ed0*/  BSYNC B0 ;  /* 0x0000000000007941 */ /* 0x000fea0003800000 */
.L_x_26957:
[----:B------:R-:W-:Y:S04]  /*2ee0*/  BSSY B0, `(.L_x_26959) ;  /* 0x000002a000007945 */ /* 0x000fe80003800000 */
[----:B------:R-:W-:Y:S05]  /*2ef0*/  @P3 BRA `(.L_x_26960) ;  /* 0x0000000000a03947 */ /* 0x000fea0003800000 */
[C---:B------:R-:W-:Y:S02]  /*2f00*/  PRMT R19, R17.reuse, 0x9910, RZ ;  /* 0x0000991011137816 */ /* 0x040fe400000000ff */
        /* <DEDUP_REMOVED lines=39> */
.L_x_26960:
[----:B------:R-:W-:Y:S05]  /*3180*/  BSYNC B0 ;  /* 0x0000000000007941 */ /* 0x000fea0003800000 */
.L_x_26959:
        /* <DEDUP_REMOVED lines=15> */
.L_x_26963:
[----:B------:R-:W-:-:S13]  /*3280*/  ISETP.GE.AND P0, PT, R5, R4, PT ;  /* 0x000000040500720c */ /* 0x000fda0003f06270 */
[----:B------:R-:W-:Y:S05]  /*3290*/  @P0 BRA `(.L_x_26965) ;  /* 0x0000000000300947 */ /* 0x000fea0003800000 */
[----:B0-----:R-:W0:Y:S01]  /*32a0*/  LDC.64 R2, c[0x0][0x218] ;  /* 0x00008600ff027b82 */ /* 0x001e220000000a00 */
[----:B------:R-:W-:Y:S02]  /*32b0*/  IMAD.IADD R15, R6, 0x1, R5 ;  /* 0x00000001060f7824 */ /* 0x000fe400078e0205 */
[----:B------:R-:W-:Y:S02]  /*32c0*/  VIADD R5, R5, 0x80 ;  /* 0x0000008005057836 */ /* 0x000fe40000000000 */
[----:B0-----:R-:W-:-:S05]  /*32d0*/  IMAD.WIDE.U32 R2, R15, 0x2, R2 ;  /* 0x000000020f027825 */ /* 0x001fca00078e0002 */
[----:B------:R0:W-:Y:S02]  /*32e0*/  STG.E.U16 desc[UR4][R2.64], R13 ;  /* 0x0000000d02007986 */ /* 0x0001e4000c101504 */
.L_x_26964:
[----:B------:R-:W-:-:S13]  /*32f0*/  ISETP.GE.AND P0, PT, R5, R4, PT ;  /* 0x000000040500720c */ /* 0x000fda0003f06270 */
[----:B------:R-:W-:Y:S05]  /*3300*/  @P0 BRA `(.L_x_26966) ;  /* 0x0000000000300947 */ /* 0x000fea0003800000 */
[----:B0-----:R-:W0:Y:S01]  /*3310*/  LDC.64 R2, c[0x0][0x218] ;  /* 0x00008600ff027b82 */ /* 0x001e220000000a00 */
[----:B------:R-:W-:Y:S02]  /*3320*/  IMAD.IADD R13, R6, 0x1, R5 ;  /* 0x00000001060d7824 */ /* 0x000fe400078e0205 */
[----:B------:R-:W-:Y:S02]  /*3330*/  VIADD R5, R5, 0x80 ;  /* 0x0000008005057836 */ /* 0x000fe40000000000 */
[----:B0-----:R-:W-:-:S05]  /*3340*/  IMAD.WIDE.U32 R2, R13, 0x2, R2 ;  /* 0x000000020d027825 */ /* 0x001fca00078e0002 */
[----:B------:R1:W-:Y:S02]  /*3350*/  STG.E.U16 desc[UR4][R2.64], R11 ;  /* 0x0000000b02007986 */ /* 0x0003e4000c101504 */
.L_x_26965:
[----:B------:R-:W-:-:S13]  /*3360*/  ISETP.GE.AND P0, PT, R5, R4, PT ;  /* 0x000000040500720c */ /* 0x000fda0003f06270 */
[----:B------:R-:W-:Y:S05]  /*3370*/  @P0 BRA `(.L_x_26967) ;  /* 0x0000000000340947 */ /* 0x000fea0003800000 */
[----:B01----:R-:W0:Y:S01]  /*3380*/  LDC.64 R2, c[0x0][0x218] ;  /* 0x00008600ff027b82 */ /* 0x003e220000000a00 */
[----:B------:R-:W-:Y:S02]  /*3390*/  IMAD.IADD R11, R6, 0x1, R5 ;  /* 0x00000001060b7824 */ /* 0x000fe400078e0205 */
[----:B------:R-:W-:Y:S02]  /*33a0*/  VIADD R5, R5, 0x80 ;  /* 0x0000008005057836 */ /* 0x000fe40000000000 */
[----:B0-----:R-:W-:-:S05]  /*33b0*/  IMAD.WIDE.U32 R2, R11, 0x2, R2 ;  /* 0x000000020b027825 */ /* 0x001fca00078e0002 */
[----:B------:R1:W-:Y:S02]  /*33c0*/  STG.E.U16 desc[UR4][R2.64], R9 ;  /* 0x0000000902007986 */ /* 0x0003e4000c101504 */
.L_x_26966:
        /* <DEDUP_REMOVED lines=8> */
.L_x_26967:
[----:B------:R-:W-:Y:S05]  /*3450*/  BSYNC B1 ;  /* 0x0000000000017941 */ /* 0x000fea0003800000 */
.L_x_26962:
[----:B------:R-:W-:-:S13]  /*3460*/  ISETP.GE.AND P0, PT, R5, R4, PT ;  /* 0x000000040500720c */ /* 0x000fda0003f06270 */
[----:B012---:R-:W0:Y:S01]  /*3470*/  @!P0 LDC.64 R2, c[0x0][0x218] ;  /* 0x00008600ff028b82 */ /* 0x007e220000000a00 */
[----:B------:R-:W-:Y:S02]  /*3480*/  @!P0 IMAD.IADD R7, R6, 0x1, R5 ;  /* 0x0000000106078824 */ /* 0x000fe400078e0205 */
[----:B------:R-:W-:Y:S02]  /*3490*/  @!P0 VIADD R5, R5, 0x80 ;  /* 0x0000008005058836 */ /* 0x000fe40000000000 */
[----:B0-----:R-:W-:-:S05]  /*34a0*/  @!P0 IMAD.WIDE.U32 R2, R7, 0x2, R2 ;  /* 0x0000000207028825 */ /* 0x001fca00078e0002 */
[----:B------:R2:W-:Y:S02]  /*34b0*/  @!P0 STG.E.U16 desc[UR4][R2.64], R14 ;  /* 0x0000000e02008986 */ /* 0x0005e4000c101504 */
.L_x_26968:
[----:B------:R-:W-:Y:S05]  /*34c0*/  BSYNC B0 ;  /* 0x0000000000007941 */ /* 0x000fea0003800000 */
.L_x_26961:
        /* <DEDUP_REMOVED lines=8> */
.L_x_26969:
        /* <DEDUP_REMOVED lines=11> */
.L_x_37892:


//--------------------- .text._ZN2at6native29vectorized_elementwise_kernelILi4ENS0_13AUnaryFunctorIsssZZZNS0_15binary_internal21div_floor_kernel_cudaERNS_18TensorIteratorBaseEENKUlvE_clEvENKUlvE3_clEvEUlssE_EESt5arrayIPcLm2EEEEviT0_T1_ --------------------------
	.section	.text._ZN2at6native29vectorized_elementwise_kernelILi4ENS0_13AUnaryFunctorIsssZZZNS0_15binary_internal21div_floor_kernel_cudaERNS_18TensorIteratorBaseEENKUlvE_clEvENKUlvE3_clEvEUlssE_EESt5arrayIPcLm2EEEEviT0_T1_,"ax",@progbits
	.align	128
        .global         _ZN2at6native29vectorized_elementwise_kernelILi4ENS0_13AUnaryFunctorIsssZZZNS0_15binary_internal21div_floor_kernel_cudaERNS_18TensorIteratorBaseEENKUlvE_clEvENKUlvE3_clEvEUlssE_EESt5arrayIPcLm2EEEEviT0_T1_
        .type           _ZN2at6native29vectorized_elementwise_kernelILi4ENS0_13AUnaryFunctorIsssZZZNS0_15binary_internal21div_floor_kernel_cudaERNS_18TensorIteratorBaseEENKUlvE_clEvENKUlvE3_clEvEUlssE_EESt5arrayIPcLm2EEEEviT0_T1_,@function
        .size           _ZN2at6native29vectorized_elementwise_kernelILi4ENS0_13AUnaryFunctorIsssZZZNS0_15binary_internal21div_floor_kernel_cudaERNS_18TensorIteratorBaseEENKUlvE_clEvENKUlvE3_clEvEUlssE_EESt5arrayIPcLm2EEEEviT0_T1_,(.L_x_37893 - _ZN2at6native29vectorized_elementwise_kernelILi4ENS0_13AUnaryFunctorIsssZZZNS0_15binary_internal21div_floor_kernel_cudaERNS_18TensorIteratorBaseEENKUlvE_clEvENKUlvE3_clEvEUlssE_EESt5arrayIPcLm2EEEEviT0_T1_)
        .other          _ZN2at6native29vectorized_elementwise_kernelILi4ENS0_13AUnaryFunctorIsssZZZNS0_15binary_internal21div_floor_kernel_cudaERNS_18TensorIteratorBaseEENKUlvE_clEvENKUlvE3_clEvEUlssE_EESt5arrayIPcLm2EEEEviT0_T1_,@"STO_CUDA_ENTRY STV_DEFAULT"
_ZN2at6native29vectorized_elementwise_kernelILi4ENS0_13AUnaryFunctorIsssZZZNS0_15binary_internal21div_floor_kernel_cudaERNS_18TensorIteratorBaseEENKUlvE_clEvENKUlvE3_clEvEUlssE_EESt5arrayIPcLm2EEEEviT0_T1_:
.text._ZN2at6native29vectorized_elementwise_kernelILi4ENS0_13AUnaryFunctorIsssZZZNS0_15binary_internal21div_floor_kernel_cudaERNS_18TensorIteratorBaseEENKUlvE_clEvENKUlvE3_clEvEUlssE_EESt5arrayIPcLm2EEEEviT0_T1_:
        /* <DEDUP_REMOVED lines=15> */
[----:B------:R-:W-:Y:S01]  /*00f0*/  BSSY B0, `(.L_x_26971) ;  /* 0x000004c000007945 */ /* 0x000fe20003800000 */
[C---:B--2---:R-:W-:Y:S02]  /*0100*/  PRMT R21, R4.reuse, 0x9910, RZ ;  /* 0x0000991004157816 */ /* 0x044fe400000000ff */
[----:B------:R-:W-:Y:S02]  /*0110*/  PRMT R17, R4, 0xbb32, RZ ;  /* 0x0000bb3204117816 */ /* 0x000fe400000000ff */
[----:B------:R-:W-:-:S02]  /*0120*/  IABS R20, R21 ;  /* 0x0000001500147213 */ /* 0x000fc40000000000 */
[----:B------:R-:W-:Y:S02]  /*0130*/  PRMT R25, R5, 0x9910, RZ ;  /* 0x0000991005197816 */ /* 0x000fe400000000ff */
[----:B------:R-:W2:Y:S01]  /*0140*/  I2F.RP R10, R20 ;  /* 0x00000014000a7306 */ /* 0x000ea20000209400 */
[----:B------:R-:W-:Y:S02]  /*0150*/  IABS R16, R17 ;  /* 0x0000001100107213 */ /* 0x000fe40000000000 */
[----:B0-----:R-:W-:Y:S02]  /*0160*/  IABS R7, R25 ;  /* 0x0000001900077213 */ /* 0x001fe40000000000 */
[----:B------:R-:W-:-:S03]  /*0170*/  IABS R24, R17 ;  /* 0x0000001100187213 */ /* 0x000fc60000000000 */
[----:B------:R-:W0:Y:S02]  /*0180*/  I2F.RP R6, R16 ;  /* 0x0000001000067306 */ /* 0x000e240000209400 */
[----:B------:R-:W-:-:S06]  /*0190*/  IMAD.MOV R24, RZ, RZ, -R24 ;  /* 0x000000ffff187224 */ /* 0x000fcc00078e0a18 */
[----:B--2---:R-:W2:Y:S08]  /*01a0*/  MUFU.RCP R10, R10 ;  /* 0x0000000a000a7308 */ /* 0x004eb00000001000 */
[----:B------:R-:W3:Y:S08]  /*01b0*/  I2F.RP R11, R7 ;  /* 0x00000007000b7306 */ /* 0x000ef00000209400 */
[----:B0-----:R-:W0:Y:S01]  /*01c0*/  MUFU.RCP R6, R6 ;  /* 0x0000000600067308 */ /* 0x001e220000001000 */
[----:B--2---:R-:W-:Y:S01]  /*01d0*/  VIADD R18, R10, 0xffffffe ;  /* 0x0ffffffe0a127836 */ /* 0x004fe20000000000 */
[----:B-1----:R-:W-:-:S06]  /*01e0*/  PRMT R10, R0, 0x9910, RZ ;  /* 0x00009910000a7816 */ /* 0x002fcc00000000ff */
[----:B------:R1:W2:Y:S08]  /*01f0*/  F2I.FTZ.U32.TRUNC.NTZ R19, R18 ;  /* 0x0000001200137305 */ /* 0x0002b0000021f000 */
[----:B---3--:R-:W3:Y:S01]  /*0200*/  MUFU.RCP R11, R11 ;  /* 0x0000000b000b7308 */ /* 0x008ee20000001000 */
[----:B-1----:R-:W-:Y:S02]  /*0210*/  IMAD.MOV.U32 R18, RZ, RZ, RZ ;  /* 0x000000ffff127224 */ /* 0x002fe400078e00ff */
[----:B0-----:R-:W-:Y:S01]  /*0220*/  VIADD R14, R6, 0xffffffe ;  /* 0x0ffffffe060e7836 */ /* 0x001fe20000000000 */
[----:B------:R-:W-:Y:S01]  /*0230*/  IABS R6, R21 ;  /* 0x0000001500067213 */ /* 0x000fe20000000000 */
[----:B--2---:R-:W-:-:S03]  /*0240*/  IMAD.MOV R23, RZ, RZ, -R19 ;  /* 0x000000ffff177224 */ /* 0x004fc600078e0a13 */
[----:B------:R-:W0:Y:S01]  /*0250*/  F2I.FTZ.U32.TRUNC.NTZ R15, R14 ;  /* 0x0000000e000f7305 */ /* 0x000e22000021f000 */
[----:B------:R-:W-:-:S04]  /*0260*/  IMAD R23, R23, R20, RZ ;  /* 0x0000001417177224 */ /* 0x000fc800078e02ff */
[----:B------:R-:W-:Y:S01]  /*0270*/  IMAD.HI.U32 R18, R19, R23, R18 ;  /* 0x0000001713127227 */ /* 0x000fe200078e0012 */
[----:B------:R-:W-:-:S03]  /*0280*/  PRMT R23, R5, 0xbb32, RZ ;  /* 0x0000bb3205177816 */ /* 0x000fc600000000ff */
[----:B---3--:R-:W-:Y:S01]  /*0290*/  VIADD R12, R11, 0xffffffe ;  /* 0x0ffffffe0b0c7836 */ /* 0x008fe20000000000 */
[----:B------:R-:W-:Y:S01]  /*02a0*/  IABS R11, R10 ;  /* 0x0000000a000b7213 */ /* 0x000fe20000000000 */
[----:B------:R-:W-:Y:S02]  /*02b0*/  IMAD.MOV R19, RZ, RZ, -R6 ;  /* 0x000000ffff137224 */ /* 0x000fe400078e0a06 */
[----:B------:R1:W2:Y:S01]  /*02c0*/  F2I.FTZ.U32.TRUNC.NTZ R13, R12 ;  /* 0x0000000c000d7305 */ /* 0x0002a2000021f000 */
[----:B0-----:R-:W-:Y:S02]  /*02d0*/  IMAD.MOV R27, RZ, RZ, -R15 ;  /* 0x000000ffff1b7224 */ /* 0x001fe400078e0a0f */
[----:B------:R-:W-:-:S04]  /*02e0*/  IMAD.HI.U32 R18, R18, R11, RZ ;  /* 0x0000000b12127227 */ /* 0x000fc800078e00ff */
[----:B------:R-:W-:Y:S02]  /*02f0*/  IMAD R19, R18, R19, R11 ;  /* 0x0000001312137224 */ /* 0x000fe400078e020b */
[----:B------:R-:W-:Y:S01]  /*0300*/  IMAD R27, R27, R16, RZ ;  /* 0x000000101b1b7224 */ /* 0x000fe200078e02ff */
[----:B-1----:R-:W-:Y:S01]  /*0310*/  IABS R12, R23 ;  /* 0x00000017000c7213 */ /* 0x002fe20000000000 */
[----:B------:R-:W-:Y:S01]  /*0320*/  IMAD.MOV.U32 R14, RZ, RZ, RZ ;  /* 0x000000ffff0e7224 */ /* 0x000fe200078e00ff */
[----:B------:R-:W-:Y:S01]  /*0330*/  ISETP.GT.U32.AND P1, PT, R20, R19, PT ;  /* 0x000000131400720c */ /* 0x000fe20003f24070 */
[----:B--2---:R-:W-:Y:S02]  /*0340*/  IMAD.MOV R6, RZ, RZ, -R13 ;  /* 0x000000ffff067224 */ /* 0x004fe400078e0a0d */
[----:B------:R-:W-:-:S04]  /*0350*/  IMAD.HI.U32 R14, R15, R27, R14 ;  /* 0x0000001b0f0e7227 */ /* 0x000fc800078e000e */
[----:B------:R-:W-:Y:S02]  /*0360*/  IMAD R15, R6, R7, RZ ;  /* 0x00000007060f7224 */ /* 0x000fe400078e02ff */
[----:B------:R-:W-:Y:S02]  /*0370*/  IMAD.MOV.U32 R6, RZ, RZ, R12 ;  /* 0x000000ffff067224 */ /* 0x000fe400078e000c */
[----:B------:R-:W-:Y:S02]  /*0380*/  IMAD.MOV.U32 R12, RZ, RZ, RZ ;  /* 0x000000ffff0c7224 */ /* 0x000fe400078e00ff */
[----:B------:R-:W-:Y:S02]  /*0390*/  @!P1 IMAD.IADD R19, R19, 0x1, -R20 ;  /* 0x0000000113139824 */ /* 0x000fe400078e0a14 */
[----:B------:R-:W-:Y:S01]  /*03a0*/  IMAD.HI.U32 R22, R13, R15, R12 ;  /* 0x0000000f0d167227 */ /* 0x000fe200078e000c */
[----:B------:R-:W-:Y:S01]  /*03b0*/  LOP3.LUT R12, R4, R0, RZ, 0x3c, !PT ;  /* 0x00000000040c7212 */ /* 0x000fe200078e3cff */
[----:B------:R-:W0:Y:S01]  /*03c0*/  I2F.RP R15, R6 ;  /* 0x00000006000f7306 */ /* 0x000e220000209400 */
[----:B------:R-:W-:Y:S01]  /*03d0*/  ISETP.GE.U32.AND P0, PT, R19, R20, PT ;  /* 0x000000141300720c */ /* 0x000fe20003f06070 */
[----:B------:R-:W-:Y:S01]  /*03e0*/  @!P1 VIADD R18, R18, 0x1 ;  /* 0x0000000112129836 */ /* 0x000fe20000000000 */
[----:B------:R-:W-:Y:S01]  /*03f0*/  LOP3.LUT R13, R10, R21, RZ, 0x3c, !PT ;  /* 0x000000150a0d7212 */ /* 0x000fe200078e3cff */
[----:B------:R-:W-:Y:S01]  /*0400*/  IMAD.HI.U32 R14, R14, R11, RZ ;  /* 0x0000000b0e0e7227 */ /* 0x000fe200078e00ff */
[----:B------:R-:W-:-:S02]  /*0410*/  PRMT R12, R12, 0x9910, RZ ;  /* 0x000099100c0c7816 */ /* 0x000fc400000000ff */
[----:B------:R-:W-:Y:S01]  /*0420*/  ISETP.GE.AND P2, PT, R13, RZ, PT ;  /* 0x000000ff0d00720c */ /* 0x000fe20003f46270 */
[----:B------:R-:W-:Y:S01]  /*0430*/  IMAD.MOV.U32 R13, RZ, RZ, R24 ;  /* 0x000000ffff0d7224 */ /* 0x000fe200078e0018 */
[----:B------:R-:W-:-:S03]  /*0440*/  ISETP.GT.AND P1, PT, R12, -0x1, PT ;  /* 0xffffffff0c00780c */ /* 0x000fc60003f24270 */
[----:B------:R-:W-:Y:S02]  /*0450*/  IMAD R13, R14, R13, R11 ;  /* 0x0000000d0e0d7224 */ /* 0x000fe400078e020b */
[----:B------:R-:W-:Y:S01]  /*0460*/  @P0 VIADD R18, R18, 0x1 ;  /* 0x0000000112120836 */ /* 0x000fe20000000000 */
[----:B0-----:R-:W0:Y:S01]  /*0470*/  MUFU.RCP R15, R15 ;  /* 0x0000000f000f7308 */ /* 0x001e220000001000 */
[----:B------:R-:W-:Y:S02]  /*0480*/  ISETP.NE.AND P0, PT, R21, RZ, PT ;  /* 0x000000ff1500720c */ /* 0x000fe40003f05270 */
[----:B------:R-:W-:Y:S01]  /*0490*/  IMAD.MOV.U32 R12, RZ, RZ, R18 ;  /* 0x000000ffff0c7224 */ /* 0x000fe200078e0012 */
[----:B------:R-:W-:Y:S02]  /*04a0*/  IABS R18, R25 ;  /* 0x0000001900127213 */ /* 0x000fe40000000000 */
[----:B------:R-:W-:Y:S01]  /*04b0*/  LOP3.LUT R21, RZ, R21, RZ, 0x33, !PT ;  /* 0x00000015ff157212 */ /* 0x000fe200078e33ff */
[----:B------:R-:W-:Y:S01]  /*04c0*/  @!P2 IMAD.MOV R12, RZ, RZ, -R12 ;  /* 0x000000ffff0ca224 */ /* 0x000fe200078e0a0c */
[----:B------:R-:W-:Y:S01]  /*04d0*/  ISETP.GT.U32.AND P4, PT, R16, R13, PT ;  /* 0x0000000d1000720c */ /* 0x000fe20003f84070 */
[----:B------:R-:W-:-:S03]  /*04e0*/  IMAD.MOV R18, RZ, RZ, -R18 ;  /* 0x000000ffff127224 */ /* 0x000fc600078e0a12 */
        /* <DEDUP_REMOVED lines=12> */
.L_x_26972:
[----:B------:R-:W-:Y:S05]  /*05b0*/  BSYNC B0 ;  /* 0x0000000000007941 */ /* 0x000fea0003800000 */
.L_x_26971:
[----:B------:R-:W-:Y:S01]  /*05c0*/  @!P4 IMAD.IADD R13, R13, 0x1, -R16 ;  /* 0x000000010d0dc824 */ /* 0x000fe200078e0a10 */
[----:B------:R-:W-:Y:S01]  /*05d0*/  LOP3.LUT R19, R5, R0, RZ, 0x3c, !PT ;  /* 0x0000000005137212 */ /* 0x000fe200078e3cff */
[----:B0-----:R-:W-:Y:S01]  /*05e0*/  VIADD R15, R15, 0xffffffe ;  /* 0x0ffffffe0f0f7836 */ /* 0x001fe20000000000 */
[----:B------:R-:W-:Y:S01]  /*05f0*/  PRMT R21, R4, 0x7632, R21 ;  /* 0x0000763204157816 */ /* 0x000fe20000000015 */
[----:B------:R-:W-:Y:S01]  /*0600*/  IMAD.MOV.U32 R20, RZ, RZ, R18 ;  /* 0x000000ffff147224 */ /* 0x000fe200078e0012 */
[----:B------:R-:W-:Y:S01]  /*0610*/  ISETP.GE.U32.AND P5, PT, R13, R16, PT ;  /* 0x000000100d00720c */ /* 0x000fe20003fa6070 */
[----:B------:R-:W-:Y:S01]  /*0620*/  IMAD.HI.U32 R18, R22, R11, RZ ;  /* 0x0000000b16127227 */ /* 0x000fe200078e00ff */
[----:B------:R-:W-:Y:S01]  /*0630*/  PRMT R22, R19, 0x9910, RZ ;  /* 0x0000991013167816 */ /* 0x000fe200000000ff */
[----:B------:R-:W0:Y:S01]  /*0640*/  F2I.FTZ.U32.TRUNC.NTZ R15, R15 ;  /* 0x0000000f000f7305 */ /* 0x000e22000021f000 */
[----:B------:R-:W-:Y:S01]  /*0650*/  LOP3.LUT R19, R21, R0, RZ, 0x3c, !PT ;  /* 0x0000000015137212 */ /* 0x000fe200078e3cff */
[----:B------:R-:W-:Y:S01]  /*0660*/  IMAD R4, R18, R20, R11 ;  /* 0x0000001412047224 */ /* 0x000fe200078e020b */
[----:B------:R-:W-:Y:S01]  /*0670*/  LOP3.LUT R20, R10, R17, RZ, 0x3c, !PT ;  /* 0x000000110a147212 */ /* 0x000fe200078e3cff */
[----:B------:R-:W-:Y:S01]  /*0680*/  @!P4 VIADD R14, R14, 0x1 ;  /* 0x000000010e0ec836 */ /* 0x000fe20000000000 */
[----:B------:R-:W-:Y:S01]  /*0690*/  PRMT R19, R19, 0x9910, RZ ;  /* 0x0000991013137816 */ /* 0x000fe200000000ff */
[----:B------:R-:W-:Y:S01]  /*06a0*/  IMAD.MOV.U32 R21, RZ, RZ, R22 ;  /* 0x000000ffff157224 */ /* 0x000fe200078e0016 */
[----:B------:R-:W-:Y:S01]  /*06b0*/  ISETP.GT.U32.AND P2, PT, R7, R4, PT ;  /* 0x000000040700720c */ /* 0x000fe20003f44070 */
[----:B------:R-:W-:Y:S01]  /*06c0*/  BSSY B0, `(.L_x_26973) ;  /* 0x0000020000007945 */ /* 0x000fe20003800000 */
[----:B------:R-:W-:Y:S01]  /*06d0*/  ISETP.GE.AND P3, PT, R20, RZ, PT ;  /* 0x000000ff1400720c */ /* 0x000fe20003f66270 */
[----:B------:R-:W-:Y:S01]  /*06e0*/  @P5 VIADD R14, R14, 0x1 ;  /* 0x000000010e0e5836 */ /* 0x000fe20000000000 */
[----:B------:R-:W-:-:S02]  /*06f0*/  ISETP.GT.AND P4, PT, R19, -0x1, PT ;  /* 0xffffffff1300780c */ /* 0x000fc40003f84270 */
[----:B------:R-:W-:Y:S01]  /*0700*/  ISETP.GT.AND P1, PT, R21, -0x1, PT ;  /* 0xffffffff1500780c */ /* 0x000fe20003f24270 */
[----:B------:R-:W-:Y:S01]  /*0710*/  IMAD.MOV.U32 R19, RZ, RZ, R14 ;  /* 0x000000ffff137224 */ /* 0x000fe200078e000e */
[----:B------:R-:W-:Y:S01]  /*0720*/  LOP3.LUT R20, R10, R25, RZ, 0x3c, !PT ;  /* 0x000000190a147212 */ /* 0x000fe200078e3cff */
[----:B0-----:R-:W-:Y:S01]  /*0730*/  IMAD.MOV R21, RZ, RZ, -R15 ;  /* 0x000000ffff157224 */ /* 0x001fe200078e0a0f */
[----:B-----5:R-:W-:Y:S01]  /*0740*/  PRMT R22, R2, 0x9910, RZ ;  /* 0x0000991002167816 */ /* 0x020fe200000000ff */
[----:B------:R-:W-:Y:S01]  /*0750*/  IMAD.MOV.U32 R14, RZ, RZ, RZ ;  /* 0x000000ffff0e7224 */ /* 0x000fe200078e00ff */
[----:B------:R-:W-:Y:S01]  /*0760*/  ISETP.GE.AND P0, PT, R20, RZ, PT ;  /* 0x000000ff1400720c */ /* 0x000fe20003f06270 */
[----:B------:R-:W-:Y:S01]  /*0770*/  @!P2 IMAD.IADD R4, R4, 0x1, -R7 ;  /* 0x000000010404a824 */ /* 0x000fe200078e0a07 */
[----:B------:R-:W-:Y:S01]  /*0780*/  ISETP.NE.AND P6, PT, R17, RZ, PT ;  /* 0x000000ff1100720c */ /* 0x000fe20003fc5270 */
[----:B------:R-:W-:Y:S01]  /*0790*/  IMAD R21, R21, R6, RZ ;  /* 0x0000000615157224 */ /* 0x000fe200078e02ff */
[----:B------:R-:W-:Y:S01]  /*07a0*/  LOP3.LUT R20, RZ, R17, RZ, 0x33, !PT ;  /* 0x00000011ff147212 */ /* 0x000fe200078e33ff */
[----:B------:R-:W-:Y:S01]  /*07b0*/  @!P3 IMAD.MOV R19, RZ, RZ, -R19 ;  /* 0x000000ffff13b224 */ /* 0x000fe200078e0a13 */
[----:B------:R-:W-:Y:S01]  /*07c0*/  ISETP.GE.U32.AND P5, PT, R4, R7, PT ;  /* 0x000000070400720c */ /* 0x000fe20003fa6070 */
[----:B------:R-:W-:Y:S01]  /*07d0*/  IMAD.HI.U32 R14, R15, R21, R14 ;  /* 0x000000150f0e7227 */ /* 0x000fe200078e000e */
[----:B------:R-:W-:-:S02]  /*07e0*/  PRMT R17, R2, 0xbb32, RZ ;  /* 0x0000bb3202117816 */ /* 0x000fc400000000ff */
[----:B------:R-:W-:Y:S01]  /*07f0*/  SEL R19, R20, R19, !P6 ;  /* 0x0000001314137207 */ /* 0x000fe20007000000 */
[----:B------:R-:W-:Y:S01]  /*0800*/  IMAD.MOV.U32 R21, RZ, RZ, R22 ;  /* 0x000000ffff157224 */ /* 0x000fe200078e0016 */
[----:B------:R-:W-:Y:S07]  /*0810*/  @P4 BRA `(.L_x_26974) ;  /* 0x0000000000284947 */ /* 0x000fee0003800000 */
        /* <DEDUP_REMOVED lines=10> */
.L_x_26974:
[----:B------:R-:W-:Y:S05]  /*08c0*/  BSYNC B0 ;  /* 0x0000000000007941 */ /* 0x000fea0003800000 */
.L_x_26973:
[----:B------:R-:W-:Y:S01]  /*08d0*/  IABS R16, R21 ;  /* 0x0000001500107213 */ /* 0x000fe20000000000 */
[----:B------:R-:W-:Y:S01]  /*08e0*/  @!P2 VIADD R18, R18, 0x1 ;  /* 0x000000011212a836 */ /* 0x000fe20000000000 */
[----:B------:R-:W-:Y:S01]  /*08f0*/  IABS R13, R23 ;  /* 0x00000017000d7213 */ /* 0x000fe20000000000 */
[----:B------:R-:W-:Y:S01]  /*0900*/  IMAD.HI.U32 R20, R14, R11, RZ ;  /* 0x0000000b0e147227 */ /* 0x000fe200078e00ff */
[----:B------:R0:W1:Y:S01]  /*0910*/  I2F.RP R22, R16 ;  /* 0x0000001000167306 */ /* 0x0000620000209400 */
[----:B------:R-:W-:Y:S01]  /*0920*/  ISETP.NE.AND P2, PT, R25, RZ, PT ;  /* 0x000000ff1900720c */ /* 0x000fe20003f45270 */
[----:B------:R-:W-:Y:S01]  /*0930*/  BSSY B0, `(.L_x_26975) ;  /* 0x0000015000007945 */ /* 0x000fe20003800000 */
[----:B------:R-:W-:Y:S01]  /*0940*/  @P5 VIADD R18, R18, 0x1 ;  /* 0x0000000112125836 */ /* 0x000fe20000000000 */
[----:B------:R-:W-:Y:S01]  /*0950*/  LOP3.LUT R24, RZ, R25, RZ, 0x33, !PT ;  /* 0x00000019ff187212 */ /* 0x000fe200078e33ff */
[----:B------:R-:W-:Y:S01]  /*0960*/  IMAD.MOV R25, RZ, RZ, -R13 ;  /* 0x000000ffff197224 */ /* 0x000fe200078e0a0d */
[----:B------:R-:W-:Y:S01]  /*0970*/  IABS R13, R17 ;  /* 0x00000011000d7213 */ /* 0x000fe20000000000 */
[----:B------:R-:W-:Y:S01]  /*0980*/  @!P0 IMAD.MOV R18, RZ, RZ, -R18 ;  /* 0x000000ffff128224 */ /* 0x000fe200078e0a12 */
[----:B------:R-:W-:Y:S01]  /*0990*/  PRMT R15, R3, 0x9910, RZ ;  /* 0x00009910030f7816 */ /* 0x000fe200000000ff */
[----:B------:R-:W-:-:S02]  /*09a0*/  IMAD R25, R20, R25, R11 ;  /* 0x0000001914197224 */ /* 0x000fc400078e020b */
[----:B------:R-:W-:Y:S01]  /*09b0*/  IMAD.MOV.U32 R14, RZ, RZ, R13 ;  /* 0x000000ffff0e7224 */ /* 0x000fe200078e000d */
[----:B------:R-:W-:Y:S01]  /*09c0*/  SEL R13, R24, R18, !P2 ;  /* 0x00000012180d7207 */ /* 0x000fe20005000000 */
[----:B0-----:R-:W-:Y:S06]  /*09d0*/  @P1 BRA `(.L_x_26976) ;  /* 0x0000000000281947 */ /* 0x001fec0003800000 */
        /* <DEDUP_REMOVED lines=10> */
.L_x_26976:
[----:B------:R-:W-:Y:S05]  /*0a80*/  BSYNC B0 ;  /* 0x0000000000007941 */ /* 0x000fea0003800000 */
.L_x_26975:
[----:B------:R-:W-:Y:S01]  /*0a90*/  ISETP.GT.U32.AND P1, PT, R6, R25, PT ;  /* 0x000000190600720c */ /* 0x000fe20003f24070 */
[----:B-1----:R-:W0:Y:S01]  /*0aa0*/  MUFU.RCP R22, R22 ;  /* 0x0000001600167308 */ /* 0x002e220000001000 */
[----:B------:R-:W-:Y:S01]  /*0ab0*/  IABS R18, R15 ;  /* 0x0000000f00127213 */ /* 0x000fe20000000000 */
[----:B------:R-:W-:Y:S01]  /*0ac0*/  BSSY B0, `(.L_x_26977) ;  /* 0x0000022000007945 */ /* 0x000fe20003800000 */
[----:B------:R-:W-:Y:S02]  /*0ad0*/  PRMT R7, R5, 0x7632, R7 ;  /* 0x0000763205077816 */ /* 0x000fe40000000007 */
[----:B------:R-:W-:Y:S02]  /*0ae0*/  LOP3.LUT R24, R10, R23, RZ, 0x3c, !PT ;  /* 0x000000170a187212 */ /* 0x000fe400078e3cff */
[----:B------:R-:W-:Y:S01]  /*0af0*/  LOP3.LUT R7, R7, R0, RZ, 0x3c, !PT ;  /* 0x0000000007077212 */ /* 0x000fe200078e3cff */
[----:B------:R-:W1:Y:S01]  /*0b00*/  I2F.RP R26, R14 ;  /* 0x0000000e001a7306 */ /* 0x000e620000209400 */
[----:B------:R-:W-:-:S02]  /*0b10*/  ISETP.GE.AND P2, PT, R24, RZ, PT ;  /* 0x000000ff1800720c */ /* 0x000fc40003f46270 */
[----:B------:R-:W-:Y:S01]  /*0b20*/  PRMT R7, R7, 0x9910, RZ ;  /* 0x0000991007077816 */ /* 0x000fe200000000ff */
[----:B------:R-:W-:Y:S01]  /*0b30*/  @!P1 IMAD.IADD R25, R25, 0x1, -R6 ;  /* 0x0000000119199824 */ /* 0x000fe200078e0a06 */
[----:B------:R-:W-:Y:S01]  /*0b40*/  LOP3.LUT R27, RZ, R23, RZ, 0x33, !PT ;  /* 0x00000017ff1b7212 */ /* 0x000fe200078e33ff */
[----:B------:R-:W-:Y:S01]  /*0b50*/  @!P1 VIADD R20, R20, 0x1 ;  /* 0x0000000114149836 */ /* 0x000fe20000000000 */
[----:B------:R-:W-:Y:S01]  /*0b60*/  ISETP.GT.AND P1, PT, R7, -0x1, PT ;  /* 0xffffffff0700780c */ /* 0x000fe20003f24270 */
[----:B------:R-:W2:Y:S01]  /*0b70*/  I2F.RP R4, R18 ;  /* 0x0000001200047306 */ /* 0x000ea20000209400 */
[----:B------:R-:W-:Y:S01]  /*0b80*/  ISETP.GE.U32.AND P0, PT, R25, R6, PT ;  /* 0x000000061900720c */ /* 0x000fe20003f06070 */
[----:B0-----:R-:W-:-:S06]  /*0b90*/  VIADD R22, R22, 0xffffffe ;  /* 0x0ffffffe16167836 */ /* 0x001fcc0000000000 */
[----:B-1----:R-:W0:Y:S06]  /*0ba0*/  MUFU.RCP R5, R26 ;  /* 0x0000001a00057308 */ /* 0x002e2c0000001000 */
[----:B------:R-:W-:Y:S01]  /*0bb0*/  @P0 VIADD R20, R20, 0x1 ;  /* 0x0000000114140836 */ /* 0x000fe20000000000 */
[----:B------:R-:W-:Y:S01]  /*0bc0*/  ISETP.NE.AND P0, PT, R23, RZ, PT ;  /* 0x000000ff1700720c */ /* 0x000fe20003f05270 */
[----:B--2---:R-:W1:Y:S01]  /*0bd0*/  MUFU.RCP R4, R4 ;  /* 0x0000000400047308 */ /* 0x004e620000001000 */
[----:B------:R-:W-:Y:S01]  /*0be0*/  PRMT R23, R3, 0xbb32, RZ ;  /* 0x0000bb3203177816 */ /* 0x000fe200000000ff */
[----:B------:R-:W-:-:S05]  /*0bf0*/  @!P2 IMAD.MOV R20, RZ, RZ, -R20 ;  /* 0x000000ffff14a224 */ /* 0x000fca00078e0a14 */
[----:B------:R-:W-:Y:S01]  /*0c00*/  SEL R20, R27, R20, !P0 ;  /* 0x000000141b147207 */ /* 0x000fe20004000000 */
[----:B------:R2:W3:Y:S01]  /*0c10*/  F2I.FTZ.U32.TRUNC.NTZ R7, R22 ;  /* 0x0000001600077305 */ /* 0x0004e2000021f000 */
[----:B0-----:R-:W-:Y:S01]  /*0c20*/  VIADD R5, R5, 0xffffffe ;  /* 0x0ffffffe05057836 */ /* 0x001fe20000000000 */
[----:B------:R-:W-:Y:S06]  /*0c30*/  @P1 BRA `(.L_x_26978) ;  /* 0x0000000000281947 */ /* 0x000fec0003800000 */
[----:B------:R-:W-:Y:S01]  /*0c40*/  ISETP.GE.AND P2, PT, R10, RZ, PT ;  /* 0x000000ff0a00720c */ /* 0x000fe20003f46270 */
[----:B--2---:R-:W-:Y:S01]  /*0c50*/  IMAD.IADD R22, R25, 0x1, -R6 ;  /* 0x0000000119167824 */ /* 0x004fe200078e0a06 */
        /* <DEDUP_REMOVED lines=8> */
.L_x_26978:
[----:B------:R-:W-:Y:S05]  /*0ce0*/  BSYNC B0 ;  /* 0x0000000000007941 */ /* 0x000fea0003800000 */
.L_x_26977:
[--C-:B---3--:R-:W-:Y:S01]  /*0cf0*/  IMAD.MOV R25, RZ, RZ, -R7.reuse ;  /* 0x000000ffff197224 */ /* 0x108fe200078e0a07 */
[----:B------:R-:W0:Y:S01]  /*0d00*/  F2I.FTZ.U32.TRUNC.NTZ R5, R5 ;  /* 0x0000000500057305 */ /* 0x000e22000021f000 */
[----:B------:R-:W-:Y:S01]  /*0d10*/  IMAD.MOV.U32 R6, RZ, RZ, RZ ;  /* 0x000000ffff067224 */ /* 0x000fe200078e00ff */
[----:B--2---:R-:W-:Y:S01]  /*0d20*/  IABS R22, R23 ;  /* 0x0000001700167213 */ /* 0x004fe20000000000 */
[----:B------:R-:W-:Y:S01]  /*0d30*/  IMAD R25, R25, R16, RZ ;  /* 0x0000001019197224 */ /* 0x000fe200078e02ff */
[----:B------:R-:W-:Y:S01]  /*0d40*/  BSSY B0, `(.L_x_26979) ;  /* 0x0000032000007945 */ /* 0x000fe20003800000 */
[----:B-1----:R-:W-:Y:S02]  /*0d50*/  VIADD R4, R4, 0xffffffe ;  /* 0x0ffffffe04047836 */ /* 0x002fe40000000000 */
[----:B------:R-:W-:Y:S02]  /*0d60*/  IMAD.HI.U32 R26, R7, R25, R6 ;  /* 0x00000019071a7227 */ /* 0x000fe400078e0006 */
[----:B------:R-:W1:Y:S04]  /*0d70*/  I2F.RP R25, R22 ;  /* 0x0000001600197306 */ /* 0x000e680000209400 */
[----:B------:R-:W-:-:S04]  /*0d80*/  IMAD.HI.U32 R28, R26, R11, RZ ;  /* 0x0000000b1a1c7227 */ /* 0x000fc800078e00ff */
[----:B------:R2:W3:Y:S01]  /*0d90*/  F2I.FTZ.U32.TRUNC.NTZ R7, R4 ;  /* 0x0000000400077305 */ /* 0x0004e2000021f000 */
[----:B0-----:R-:W-:-:S04]  /*0da0*/  IMAD.MOV R27, RZ, RZ, -R5 ;  /* 0x000000ffff1b7224 */ /* 0x001fc800078e0a05 */
[----:B------:R-:W-:-:S03]  /*0db0*/  IMAD R27, R27, R14, RZ ;  /* 0x0000000e1b1b7224 */ /* 0x000fc600078e02ff */
[----:B-1----:R-:W0:Y:S01]  /*0dc0*/  MUFU.RCP R25, R25 ;  /* 0x0000001900197308 */ /* 0x002e220000001000 */
[----:B--2---:R-:W-:-:S04]  /*0dd0*/  IMAD.MOV.U32 R4, RZ, RZ, RZ ;  /* 0x000000ffff047224 */ /* 0x004fc800078e00ff */
[----:B------:R-:W-:-:S04]  /*0de0*/  IMAD.HI.U32 R24, R5, R27, R4 ;  /* 0x0000001b05187227 */ /* 0x000fc800078e0004 */
[----:B---3--:R-:W-:-:S04]  /*0df0*/  IMAD.MOV R5, RZ, RZ, -R7 ;  /* 0x000000ffff057224 */ /* 0x008fc800078e0a07 */
[----:B------:R-:W-:-:S04]  /*0e00*/  IMAD R5, R5, R18, RZ ;  /* 0x0000001205057224 */ /* 0x000fc800078e02ff */
[----:B------:R-:W-:Y:S01]  /*0e10*/  IMAD.HI.U32 R6, R7, R5, R6 ;  /* 0x0000000507067227 */ /* 0x000fe200078e0006 */
[----:B------:R-:W-:-:S03]  /*0e20*/  IABS R7, R21 ;  /* 0x0000001500077213 */ /* 0x000fc60000000000 */
[----:B0-----:R-:W-:Y:S02]  /*0e30*/  VIADD R4, R25, 0xffffffe ;  /* 0x0ffffffe19047836 */ /* 0x001fe40000000000 */
[----:B------:R-:W-:Y:S02]  /*0e40*/  IMAD.MOV R7, RZ, RZ, -R7 ;  /* 0x000000ffff077224 */ /* 0x000fe400078e0a07 */
[----:B------:R0:W1:Y:S02]  /*0e50*/  F2I.FTZ.U32.TRUNC.NTZ R5, R4 ;  /* 0x0000000400057305 */ /* 0x000064000021f000 */
[----:B------:R-:W-:-:S05]  /*0e60*/  IMAD R7, R28, R7, R11 ;  /* 0x000000071c077224 */ /* 0x000fca00078e020b */
[----:B------:R-:W-:Y:S01]  /*0e70*/  ISETP.GT.U32.AND P1, PT, R16, R7, PT ;  /* 0x000000071000720c */ /* 0x000fe20003f24070 */
[----:B0-----:R-:W-:Y:S02]  /*0e80*/  IMAD.MOV.U32 R4, RZ, RZ, RZ ;  /* 0x000000ffff047224 */ /* 0x001fe400078e00ff */
[----:B-1----:R-:W-:-:S04]  /*0e90*/  IMAD.MOV R25, RZ, RZ, -R5 ;  /* 0x000000ffff197224 */ /* 0x002fc800078e0a05 */
[----:B------:R-:W-:-:S06]  /*0ea0*/  IMAD R25, R25, R22, RZ ;  /* 0x0000001619197224 */ /* 0x000fcc00078e02ff */
[----:B------:R-:W-:Y:S02]  /*0eb0*/  @!P1 IMAD.IADD R7, R7, 0x1, -R16 ;  /* 0x0000000107079824 */ /* 0x000fe400078e0a10 */
[----:B------:R-:W-:Y:S01]  /*0ec0*/  IMAD.HI.U32 R26, R5, R25, R4 ;  /* 0x00000019051a7227 */ /* 0x000fe200078e0004 */
[----:B------:R-:W-:Y:S02]  /*0ed0*/  LOP3.LUT R4, R2, R0, RZ, 0x3c, !PT ;  /* 0x0000000002047212 */ /* 0x000fe400078e3cff */
[----:B------:R-:W-:Y:S01]  /*0ee0*/  ISETP.GE.U32.AND P0, PT, R7, R16, PT ;  /* 0x000000100700720c */ /* 0x000fe20003f06070 */
[----:B------:R-:W-:Y:S01]  /*0ef0*/  @!P1 VIADD R28, R28, 0x1 ;  /* 0x000000011c1c9836 */ /* 0x000fe20000000000 */
[----:B------:R-:W-:Y:S02]  /*0f00*/  LOP3.LUT R5, R10, R21, RZ, 0x3c, !PT ;  /* 0x000000150a057212 */ /* 0x000fe400078e3cff */
[----:B------:R-:W-:Y:S02]  /*0f10*/  PRMT R4, R4, 0x9910, RZ ;  /* 0x0000991004047816 */ /* 0x000fe400000000ff */
[----:B------:R-:W-:-:S02]  /*0f20*/  ISETP.GE.AND P2, PT, R5, RZ, PT ;  /* 0x000000ff0500720c */ /* 0x000fc40003f46270 */
[----:B------:R-:W-:Y:S02]  /*0f30*/  ISETP.GT.AND P1, PT, R4, -0x1, PT ;  /* 0xffffffff0400780c */ /* 0x000fe40003f24270 */
[----:B------:R-:W-:-:S03]  /*0f40*/  IABS R5, R17 ;  /* 0x0000001100057213 */ /* 0x000fc60000000000 */
[----:B------:R-:W-:Y:S01]  /*0f50*/  @P0 VIADD R28, R28, 0x1 ;  /* 0x000000011c1c0836 */ /* 0x000fe20000000000 */
[----:B------:R-:W-:Y:S01]  /*0f60*/  ISETP.NE.AND P0, PT, R21, RZ, PT ;  /* 0x000000ff1500720c */ /* 0x000fe20003f05270 */
[----:B------:R-:W-:Y:S01]  /*0f70*/  IMAD.MOV R5, RZ, RZ, -R5 ;  /* 0x000000ffff057224 */ /* 0x000fe200078e0a05 */
[----:B------:R-:W-:-:S03]  /*0f80*/  LOP3.LUT R21, RZ, R21, RZ, 0x33, !PT ;  /* 0x00000015ff157212 */ /* 0x000fc600078e33ff */
        /* <DEDUP_REMOVED lines=13> */
.L_x_26980:
[----:B------:R-:W-:Y:S05]  /*1060*/  BSYNC B0 ;  /* 0x0000000000007941 */ /* 0x000fea0003800000 */
.L_x_26979:
[----:B------:R-:W-:Y:S01]  /*1070*/  IMAD.HI.U32 R24, R24, R11, RZ ;  /* 0x0000000b18187227 */ /* 0x000fe200078e00ff */
[----:B------:R-:W-:Y:S01]  /*1080*/  IABS R7, R15 ;  /* 0x0000000f00077213 */ /* 0x000fe20000000000 */
[----:B------:R-:W-:Y:S01]  /*1090*/  BSSY B0, `(.L_x_26981) ;  /* 0x000003b000007945 */ /* 0x000fe20003800000 */
[CC--:B------:R-:W-:Y:S01]  /*10a0*/  LOP3.LUT R16, R3.reuse, R0.reuse, RZ, 0x3c, !PT ;  /* 0x0000000003107212 */ /* 0x0c0fe200078e3cff */
[----:B------:R-:W-:Y:S01]  /*10b0*/  IMAD R5, R24, R5, R11 ;  /* 0x0000000518057224 */ /* 0x000fe200078e020b */
[----:B------:R-:W-:Y:S01]  /*10c0*/  PRMT R3, R3, 0x7632, R3 ;  /* 0x0000763203037816 */ /* 0x000fe20000000003 */
[--C-:B------:R-:W-:Y:S01]  /*10d0*/  IMAD.MOV R21, RZ, RZ, -R7.reuse ;  /* 0x000000ffff157224 */ /* 0x100fe200078e0a07 */
[----:B------:R-:W-:Y:S01]  /*10e0*/  PRMT R7, R2, 0x7632, R7 ;  /* 0x0000763202077816 */ /* 0x000fe20000000007 */
[----:B------:R-:W-:Y:S01]  /*10f0*/  IMAD.HI.U32 R6, R6, R11, RZ ;  /* 0x0000000b06067227 */ /* 0x000fe200078e00ff */
[----:B------:R-:W-:Y:S02]  /*1100*/  ISETP.GT.U32.AND P4, PT, R14, R5, PT ;  /* 0x000000050e00720c */ /* 0x000fe40003f84070 */
[----:B------:R-:W-:Y:S01]  /*1110*/  IABS R25, R23 ;  /* 0x0000001700197213 */ /* 0x000fe20000000000 */
[----:B------:R-:W-:Y:S01]  /*1120*/  IMAD.HI.U32 R26, R26, R11, RZ ;  /* 0x0000000b1a1a7227 */ /* 0x000fe200078e00ff */
[----:B------:R-:W-:-:S02]  /*1130*/  LOP3.LUT R2, R7, R0, RZ, 0x3c, !PT ;  /* 0x0000000007027212 */ /* 0x000fc400078e3cff */
[----:B------:R-:W-:Y:S01]  /*1140*/  LOP3.LUT R0, R3, R0, RZ, 0x3c, !PT ;  /* 0x0000000003007212 */ /* 0x000fe200078e3cff */
[----:B------:R-:W-:Y:S01]  /*1150*/  IMAD.MOV R3, RZ, RZ, -R25 ;  /* 0x000000ffff037224 */ /* 0x000fe200078e0a19 */
[----:B------:R-:W-:Y:S01]  /*1160*/  PRMT R16, R16, 0x9910, RZ ;  /* 0x0000991010107816 */ /* 0x000fe200000000ff */
[--C-:B------:R-:W-:Y:S01]  /*1170*/  IMAD R7, R6, R21, R11.reuse ;  /* 0x0000001506077224 */ /* 0x100fe200078e020b */
[----:B------:R-:W-:Y:S01]  /*1180*/  LOP3.LUT R21, R10, R15, RZ, 0x3c, !PT ;  /* 0x0000000f0a157212 */ /* 0x000fe200078e3cff */
[----:B------:R-:W-:Y:S01]  /*1190*/  IMAD R11, R26, R3, R11 ;  /* 0x000000031a0b7224 */ /* 0x000fe200078e020b */
[----:B------:R-:W-:Y:S01]  /*11a0*/  LOP3.LUT R25, R10, R23, RZ, 0x3c, !PT ;  /* 0x000000170a197212 */ /* 0x000fe200078e3cff */
[----:B------:R-:W-:Y:S01]  /*11b0*/  @!P4 IMAD.IADD R5, R5, 0x1, -R14 ;  /* 0x000000010505c824 */ /* 0x000fe200078e0a0e */
[----:B------:R-:W-:Y:S01]  /*11c0*/  ISETP.GT.U32.AND P5, PT, R18, R7, PT ;  /* 0x000000071200720c */ /* 0x000fe20003fa4070 */
[----:B------:R-:W-:Y:S01]  /*11d0*/  IMAD.MOV.U32 R3, RZ, RZ, R16 ;  /* 0x000000ffff037224 */ /* 0x000fe200078e0010 */
[----:B------:R-:W-:Y:S01]  /*11e0*/  LOP3.LUT R16, R10, R17, RZ, 0x3c, !PT ;  /* 0x000000110a107212 */ /* 0x000fe200078e3cff */
[----:B------:R-:W-:Y:S01]  /*11f0*/  @!P4 VIADD R24, R24, 0x1 ;  /* 0x000000011818c836 */ /* 0x000fe20000000000 */
[----:B------:R-:W-:-:S02]  /*1200*/  ISETP.GE.U32.AND P0, PT, R5, R14, PT ;  /* 0x0000000e0500720c */ /* 0x000fc40003f06070 */
[----:B------:R-:W-:Y:S02]  /*1210*/  ISETP.GE.AND P6, PT, R16, RZ, PT ;  /* 0x000000ff1000720c */ /* 0x000fe40003fc6270 */
[----:B------:R-:W-:Y:S02]  /*1220*/  PRMT R16, R2, 0x9910, RZ ;  /* 0x0000991002107816 */ /* 0x000fe400000000ff */
[----:B------:R-:W-:Y:S02]  /*1230*/  ISETP.GE.AND P1, PT, R21, RZ, PT ;  /* 0x000000ff1500720c */ /* 0x000fe40003f26270 */
[----:B------:R-:W-:Y:S01]  /*1240*/  ISETP.GT.AND P2, PT, R3, -0x1, PT ;  /* 0xffffffff0300780c */ /* 0x000fe20003f44270 */
[----:B------:R-:W-:Y:S01]  /*1250*/  @!P5 IMAD.IADD R7, R7, 0x1, -R18 ;  /* 0x000000010707d824 */ /* 0x000fe200078e0a12 */
[----:B------:R-:W-:Y:S01]  /*1260*/  PRMT R21, R0, 0x9910, RZ ;  /* 0x0000991000157816 */ /* 0x000fe200000000ff */
[----:B------:R-:W0:Y:S01]  /*1270*/  LDC.64 R2, c[0x0][0x218] ;  /* 0x00008600ff027b82 */ /* 0x000e220000000a00 */
[----:B------:R-:W-:Y:S01]  /*1280*/  IMAD.MOV.U32 R0, RZ, RZ, R16 ;  /* 0x000000ffff007224 */ /* 0x000fe200078e0010 */
[----:B------:R-:W-:Y:S01]  /*1290*/  ISETP.GT.U32.AND P3, PT, R22, R11, PT ;  /* 0x0000000b1600720c */ /* 0x000fe20003f64070 */
[----:B------:R-:W-:Y:S01]  /*12a0*/  @P0 VIADD R24, R24, 0x1 ;  /* 0x0000000118180836 */ /* 0x000fe20000000000 */
[----:B------:R-:W-:Y:S01]  /*12b0*/  ISETP.GE.U32.AND P4, PT, R7, R18, PT ;  /* 0x000000120700720c */ /* 0x000fe20003f86070 */
[----:B------:R-:W-:Y:S01]  /*12c0*/  IMAD.MOV.U32 R16, RZ, RZ, R21 ;  /* 0x000000ffff107224 */ /* 0x000fe200078e0015 */
[----:B------:R-:W-:Y:S01]  /*12d0*/  LOP3.LUT R21, RZ, R17, RZ, 0x33, !PT ;  /* 0x00000011ff157212 */ /* 0x000fe200078e33ff */
[----:B------:R-:W-:Y:S01]  /*12e0*/  @!P6 IMAD.MOV R24, RZ, RZ, -R24 ;  /* 0x000000ffff18e224 */ /* 0x000fe200078e0a18 */
[----:B------:R-:W-:Y:S01]  /*12f0*/  ISETP.GT.AND P6, PT, R0, -0x1, PT ;  /* 0xffffffff0000780c */ /* 0x000fe20003fc4270 */
[----:B------:R-:W-:Y:S01]  /*1300*/  @!P5 VIADD R6, R6, 0x1 ;  /* 0x000000010606d836 */ /* 0x000fe20000000000 */
[----:B------:R-:W-:-:S02]  /*1310*/  ISETP.GE.AND P0, PT, R25, RZ, PT ;  /* 0x000000ff1900720c */ /* 0x000fc40003f06270 */
[----:B------:R-:W-:-:S03]  /*1320*/  ISETP.GT.AND P5, PT, R16, -0x1, PT ;  /* 0xffffffff1000780c */ /* 0x000fc60003fa4270 */
[----:B------:R-:W-:Y:S02]  /*1330*/  @!P3 IMAD.IADD R11, R11, 0x1, -R22 ;  /* 0x000000010b0bb824 */ /* 0x000fe400078e0a16 */
[----:B------:R-:W-:Y:S01]  /*1340*/  @!P3 VIADD R26, R26, 0x1 ;  /* 0x000000011a1ab836 */ /* 0x000fe20000000000 */
[----:B------:R-:W-:Y:S01]  /*1350*/  ISETP.NE.AND P3, PT, R17, RZ, PT ;  /* 0x000000ff1100720c */ /* 0x000fe20003f65270 */
[----:B------:R-:W-:Y:S01]  /*1360*/  @P4 VIADD R6, R6, 0x1 ;  /* 0x0000000106064836 */ /* 0x000fe20000000000 */
[----:B------:R-:W-:Y:S02]  /*1370*/  ISETP.GE.U32.AND P4, PT, R11, R22, PT ;  /* 0x000000160b00720c */ /* 0x000fe40003f86070 */
[----:B------:R-:W-:Y:S01]  /*1380*/  SEL R17, R21, R24, !P3 ;  /* 0x0000001815117207 */ /* 0x000fe20005800000 */
[----:B------:R-:W-:Y:S10]  /*1390*/  @P6 BRA `(.L_x_26982) ;  /* 0x0000000000286947 */ /* 0x000ff40003800000 */
[----:B------:R-:W-:Y:S01]  /*13a0*/  ISETP.GT.U32.AND P6, PT, R14, R5, PT ;  /* 0x000000050e00720c */ /* 0x000fe20003fc4070 */
[----:B------:R-:W-:Y:S02]  /*13b0*/  IMAD.IADD R14, R5, 0x1, -R14 ;  /* 0x00000001050e7824 */ /* 0x000fe400078e0a0e */
[----:B------:R-:W-:-:S03]  /*13c0*/  VIADD R0, R17, 0xffffffff ;  /* 0xffffffff11007836 */ /* 0x000fc60000000000 */
[----:B------:R-:W-:Y:S02]  /*13d0*/  SEL R14, R14, R5, !P6 ;  /* 0x000000050e0e7207 */ /* 0x000fe40007000000 */
[----:B------:R-:W-:-:S13]  /*13e0*/  ISETP.GE.AND P6, PT, R10, RZ, PT ;  /* 0x000000ff0a00720c */ /* 0x000fda0003fc6270 */
[----:B------:R-:W-:-:S05]  /*13f0*/  @!P6 IMAD.MOV R14, RZ, RZ, -R14 ;  /* 0x000000ffff0ee224 */ /* 0x000fca00078e0a0e */
[----:B------:R-:W-:-:S04]  /*1400*/  SEL R14, R21, R14, !P3 ;  /* 0x0000000e150e7207 */ /* 0x000fc80005800000 */
[----:B------:R-:W-:-:S13]  /*1410*/  ISETP.NE.AND P3, PT, R14, RZ, PT ;  /* 0x000000ff0e00720c */ /* 0x000fda0003f65270 */
[----:B------:R-:W-:-:S04]  /*1420*/  @!P3 IMAD.MOV R0, RZ, RZ, R17 ;  /* 0x000000ffff00b224 */ /* 0x000fc800078e0211 */
[----:B------:R-:W-:-:S07]  /*1430*/  IMAD.MOV.U32 R17, RZ, RZ, R0 ;  /* 0x000000ffff117224 */ /* 0x000fce00078e0000 */
.L_x_26982:
[----:B------:R-:W-:Y:S05]  /*1440*/  BSYNC B0 ;  /* 0x0000000000007941 */ /* 0x000fea0003800000 */
.L_x_26981:
[----:B------:R-:W-:Y:S01]  /*1450*/  ISETP.NE.AND P6, PT, R15, RZ, PT ;  /* 0x000000ff0f00720c */ /* 0x000fe20003fc5270 */
[----:B------:R-:W-:Y:S01]  /*1460*/  @!P1 IMAD.MOV R6, RZ, RZ, -R6 ;  /* 0x000000ffff069224 */ /* 0x000fe200078e0a06 */
[----:B------:R-:W-:Y:S01]  /*1470*/  LOP3.LUT R15, RZ, R15, RZ, 0x33, !PT ;  /* 0x0000000fff0f7212 */ /* 0x000fe200078e33ff */
[----:B------:R-:W-:Y:S01]  /*1480*/  @P4 VIADD R26, R26, 0x1 ;  /* 0x000000011a1a4836 */ /* 0x000fe20000000000 */
[----:B------:R-:W-:Y:S01]  /*1490*/  BSSY B0, `(.L_x_26983) ;  /* 0x0000011000007945 */ /* 0x000fe20003800000 */
[----:B------:R-:W-:Y:S01]  /*14a0*/  ISETP.NE.AND P3, PT, R23, RZ, PT ;  /* 0x000000ff1700720c */ /* 0x000fe20003f65270 */
[----:B0-----:R-:W-:Y:S01]  /*14b0*/  IMAD.WIDE.U32 R2, R8, 0x2, R2 ;  /* 0x0000000208027825 */ /* 0x001fe200078e0002 */
[----:B------:R-:W-:Y:S02]  /*14c0*/  LOP3.LUT R23, RZ, R23, RZ, 0x33, !PT ;  /* 0x00000017ff177212 */ /* 0x000fe400078e33ff */
[----:B------:R-:W-:Y:S01]  /*14d0*/  SEL R0, R15, R6, !P6 ;  /* 0x000000060f007207 */ /* 0x000fe20007000000 */
[----:B------:R-:W-:Y:S01]  /*14e0*/  @!P0 IMAD.MOV R26, RZ, RZ, -R26 ;  /* 0x000000ffff1a8224 */ /* 0x000fe200078e0a1a */
[----:B------:R-:W-:Y:S07]  /*14f0*/  @P2 BRA `(.L_x_26984) ;  /* 0x0000000000282947 */ /* 0x000fee0003800000 */
        /* <DEDUP_REMOVED lines=10> */
.L_x_26984:
[----:B------:R-:W-:Y:S05]  /*15a0*/  BSYNC B0 ;  /* 0x0000000000007941 */ /* 0x000fea0003800000 */
.L_x_26983:
        /* <DEDUP_REMOVED lines=14> */
.L_x_26986:
[----:B------:R-:W-:Y:S05]  /*1690*/  BSYNC B0 ;  /* 0x0000000000007941 */ /* 0x000fea0003800000 */
.L_x_26985:
[----:B------:R-:W-:Y:S02]  /*16a0*/  PRMT R12, R12, 0x5410, R19 ;  /* 0x000054100c0c7816 */ /* 0x000fe40000000013 */
[----:B------:R-:W-:Y:S02]  /*16b0*/  PRMT R13, R13, 0x5410, R20 ;  /* 0x000054100d0d7816 */ /* 0x000fe40000000014 */
[----:B------:R-:W-:Y:S02]  /*16c0*/  PRMT R4, R4, 0x5410, R17 ;  /* 0x0000541004047816 */ /* 0x000fe40000000011 */
[----:B------:R-:W-:Y:S01]  /*16d0*/  PRMT R5, R0, 0x5410, R5 ;  /* 0x0000541000057816 */ /* 0x000fe20000000005 */
[----:B------:R-:W-:Y:S04]  /*16e0*/  STG.E.64 desc[UR4][R2.64], R12 ;  /* 0x0000000c02007986 */ /* 0x000fe8000c101b04 */
[----:B------:R-:W-:Y:S01]  /*16f0*/  STG.E.64 desc[UR4][R2.64+0x400], R4 ;  /* 0x0004000402007986 */ /* 0x000fe2000c101b04 */
[----:B------:R-:W-:Y:S05]  /*1700*/  EXIT ;  /* 0x000000000000794d */ /* 0x000fea0003800000 */
.L_x_26970:
        /* <DEDUP_REMOVED lines=28> */
[-C--:B------:R-:W-:Y:S01]  /*18d0*/  ISETP.GE.AND P6, PT, R21, R4.reuse, PT ;  /* 0x000000041500720c */ /* 0x080fe20003fc6270 */
[----:B--2---:R-:W-:Y:S01]  /*18e0*/  @!P5 IMAD.WIDE.U32 R14, R15, 0x2, R2 ;  /* 0x000000020f0ed825 */ /* 0x004fe200078e0002 */
[----:B0-----:R-:W-:Y:S01]  /*18f0*/  PRMT R11, RZ, 0x7610, R11 ;  /* 0x00007610ff0b7816 */ /* 0x001fe2000000000b */
[----:B------:R-:W0:Y:S02]  /*1900*/  @!P2 LDC.64 R2, c[0x0][0x220] ;  /* 0x00008800ff02ab82 */ /* 0x000e240000000a00 */
[----:B---3--:R-:W-:Y:S01]  /*1910*/  @!P1 IMAD.WIDE.U32 R22, R17, 0x2, R22 ;  /* 0x0000000211169825 */ /* 0x008fe200078e0016 */
[----:B------:R2:W5:Y:S04]  /*1920*/  @!P5 LDG.E.U16 R13, desc[UR4][R14.64] ;  /* 0x000000040e0dd981 */ /* 0x000568000c1e1500 */
[----:B------:R3:W5:Y:S03]  /*1930*/  @!P1 LDG.E.U16 R11, desc[UR4][R22.64] ;  /* 0x00000004160b9981 */ /* 0x000766000c1e1500 */
[----:B------:R-:W-:Y:S01]  /*1940*/  @!P6 IADD3 R27, R8, R21, RZ ;  /* 0x00000015081be210 */ /* 0x000fe20007ffe0ff */
        /* <DEDUP_REMOVED lines=8> */
[----:B0-----:R-:W-:Y:S01]  /*19d0*/  @!P2 IMAD.WIDE.U32 R2, R7, 0x2, R2 ;  /* 0x000000020702a825 */ /* 0x001fe200078e0002 */
[----:B------:R0:W5:Y:S01]  /*19e0*/  @!P3 LDG.E.U16 R9, desc[UR4][R24.64] ;  /* 0x000000041809b981 */ /* 0x000162000c1e1500 */
[----:B------:R-:W-:Y:S02]  /*19f0*/  PRMT R7, RZ, 0x7610, R7 ;  /* 0x00007610ff077816 */ /* 0x000fe40000000007 */
[----:B--2---:R-:W-:-:S04]  /*1a00*/  @!P6 IMAD.WIDE.U32 R14, R27, 0x2, R14 ;  /* 0x000000021b0ee825 */ /* 0x004fc800078e000e */
[----:B------:R2:W5:Y:S01]  /*1a10*/  @!P2 LDG.E.U16 R7, desc[UR4][R2.64] ;  /* 0x000000040207a981 */ /* 0x000562000c1e1500 */
[----:B---3--:R-:W-:Y:S01]  /*1a20*/  @!P0 IMAD.WIDE.U32 R22, R6, 0x2, R22 ;  /* 0x0000000206168825 */ /* 0x008fe200078e0016 */
[----:B0-----:R-:W-:-:S03]  /*1a30*/  PRMT R25, RZ, 0x7610, R25 ;  /* 0x00007610ff197816 */ /* 0x001fc60000000019 */
        /* <DEDUP_REMOVED lines=9> */
[C---:B--2--5:R-:W-:Y:S02]  /*1ad0*/  PRMT R15, R25.reuse, 0x9910, RZ ;  /* 0x00009910190f7816 */ /* 0x064fe400000000ff */
        /* <DEDUP_REMOVED lines=39> */
.L_x_26988:
[----:B------:R-:W-:Y:S05]  /*1d50*/  BSYNC B0 ;  /* 0x0000000000007941 */ /* 0x000fea0003800000 */
.L_x_26987:
[C---:B--2---:R-:W-:Y:S01]  /*1d60*/  VIADD R15, R5.reuse, 0x80 ;  /* 0x00000080050f7836 */ /* 0x044fe20000000000 */
        /* <DEDUP_REMOVED lines=45> */
.L_x_26990:
[----:B------:R-:W-:Y:S05]  /*2040*/  BSYNC B0 ;  /* 0x0000000000007941 */ /* 0x000fea0003800000 */
.L_x_26989:
        /* <DEDUP_REMOVED lines=51> */
.L_x_26992:
[----:B------:R-:W-:Y:S05]  /*2380*/  BSYNC B0 ;  /* 0x0000000000007941 */ /* 0x000fea0003800000 */
.L_x_26991:
        /* <DEDUP_REMOVED lines=43> */
.L_x_26994:
[----:B------:R-:W-:Y:S05]  /*2640*/  BSYNC B0 ;  /* 0x0000000000007941 */ /* 0x000fea0003800000 */
.L_x_26993:
        /* <DEDUP_REMOVED lines=43> */
.L_x_26996:
[----:B------:R-:W-:Y:S05]  /*2900*/  BSYNC B0 ;  /* 0x0000000000007941 */ /* 0x000fea0003800000 */
.L_x_26995:
        /* <DEDUP_REMOVED lines=42> */
.L_x_26998:
[----:B------:R-:W-:Y:S05]  /*2bb0*/  BSYNC B0 ;  /* 0x0000000000007941 */ /* 0x000fea0003800000 */
.L_x_26997:
        /* <DEDUP_REMOVED lines=42> */
.L_x_27000:
[----:B------:R-:W-:Y:S05]  /*2e60*/  BSYNC B0 ;  /* 0x0000000000007941 */ /* 0x000fea0003800000 */
.L_x_26999:
        /* <DEDUP_REMOVED lines=42> */
.L_x_27002:
[----:B------:R-:W-:Y:S05]  /*3110*/  BSYNC B0 ;  /* 0x0000000000007941 */ /* 0x000fea0003800000 */
.L_x_27001:
        /* <DEDUP_REMOVED lines=15> */
.L_x_27005:
[----:B------:R-:W-:-:S13]  /*3210*/  ISETP.GE.AND P0, PT, R5, R4, PT ;  /* 0x000000040500720c */ /* 0x000fda0003f06270 */
[----:B------:R-:W-:Y:S05]  /*3220*/  @P0 BRA `(.L_x_27007) ;  /* 0x0000000000300947 */ /* 0x000fea0003800000 */
[----:B0-----:R-:W0:Y:S01]  /*3230*/  LDC.64 R2, c[0x0][0x218] ;  /* 0x00008600ff027b82 */ /* 0x001e220000000a00 */
[----:B------:R-:W-:Y:S02]  /*3240*/  IMAD.IADD R15, R8, 0x1, R5 ;  /* 0x00000001080f7824 */ /* 0x000fe400078e0205 */
[----:B------:R-:W-:Y:S02]  /*3250*/  VIADD R5, R5, 0x80 ;  /* 0x0000008005057836 */ /* 0x000fe40000000000 */
[----:B0-----:R-:W-:-:S05]  /*3260*/  IMAD.WIDE.U32 R2, R15, 0x2, R2 ;  /* 0x000000020f027825 */ /* 0x001fca00078e0002 */
[----:B------:R0:W-:Y:S02]  /*3270*/  STG.E.U16 desc[UR4][R2.64], R13 ;  /* 0x0000000d02007986 */ /* 0x0001e4000c101504 */
.L_x_27006:
[----:B------:R-:W-:-:S13]  /*3280*/  ISETP.GE.AND P0, PT, R5, R4, PT ;  /* 0x000000040500720c */ /* 0x000fda0003f06270 */
[----:B------:R-:W-:Y:S05]  /*3290*/  @P0 BRA `(.L_x_27008) ;  /* 0x0000000000300947 */ /* 0x000fea0003800000 */
[----:B0-----:R-:W0:Y:S01]  /*32a0*/  LDC.64 R2, c[0x0][0x218] ;  /* 0x00008600ff027b82 */ /* 0x001e220000000a00 */
[----:B------:R-:W-:Y:S02]  /*32b0*/  IMAD.IADD R13, R8, 0x1, R5 ;  /* 0x00000001080d7824 */ /* 0x000fe400078e0205 */
[----:B------:R-:W-:Y:S02]  /*32c0*/  VIADD R5, R5, 0x80 ;  /* 0x0000008005057836 */ /* 0x000fe40000000000 */
[----:B0-----:R-:W-:-:S05]  /*32d0*/  IMAD.WIDE.U32 R2, R13, 0x2, R2 ;  /* 0x000000020d027825 */ /* 0x001fca00078e0002 */
[----:B------:R1:W-:Y:S02]  /*32e0*/  STG.E.U16 desc[UR4][R2.64], R11 ;  /* 0x0000000b02007986 */ /* 0x0003e4000c101504 */
.L_x_27007:
[----:B------:R-:W-:-:S13]  /*32f0*/  ISETP.GE.AND P0, PT, R5, R4, PT ;  /* 0x000000040500720c */ /* 0x000fda0003f06270 */
[----:B------:R-:W-:Y:S05]  /*3300*/  @P0 BRA `(.L_x_27009) ;  /* 0x0000000000340947 */ /* 0x000fea0003800000 */
[----:B01----:R-:W0:Y:S01]  /*3310*/  LDC.64 R2, c[0x0][0x218] ;  /* 0x00008600ff027b82 */ /* 0x003e220000000a00 */
[----:B------:R-:W-:Y:S02]  /*3320*/  IMAD.IADD R11, R8, 0x1, R5 ;  /* 0x00000001080b7824 */ /* 0x000fe400078e0205 */
[----:B------:R-:W-:Y:S02]  /*3330*/  VIADD R5, R5, 0x80 ;  /* 0x0000008005057836 */ /* 0x000fe40000000000 */
[----:B0-----:R-:W-:-:S05]  /*3340*/  IMAD.WIDE.U32 R2, R11, 0x2, R2 ;  /* 0x000000020b027825 */ /* 0x001fca00078e0002 */
[----:B------:R1:W-:Y:S02]  /*3350*/  STG.E.U16 desc[UR4][R2.64], R9 ;  /* 0x0000000902007986 */ /* 0x0003e4000c101504 */
.L_x_27008:
        /* <DEDUP_REMOVED lines=8> */
.L_x_27009:
[----:B------:R-:W-:Y:S05]  /*33e0*/  BSYNC B1 ;  /* 0x0000000000017941 */ /* 0x000fea0003800000 */
.L_x_27004:
[----:B------:R-:W-:-:S13]  /*33f0*/  ISETP.GE.AND P0, PT, R5, R4, PT ;  /* 0x000000040500720c */ /* 0x000fda0003f06270 */
[----:B012---:R-:W0:Y:S01]  /*3400*/  @!P0 LDC.64 R2, c[0x0][0x218] ;  /* 0x00008600ff028b82 */ /* 0x007e220000000a00 */
[----:B------:R-:W-:Y:S02]  /*3410*/  @!P0 IMAD.IADD R7, R8, 0x1, R5 ;  /* 0x0000000108078824 */ /* 0x000fe400078e0205 */
[----:B------:R-:W-:Y:S02]  /*3420*/  @!P0 VIADD R5, R5, 0x80 ;  /* 0x0000008005058836 */ /* 0x000fe40000000000 */
[----:B0-----:R-:W-:-:S05]  /*3430*/  @!P0 IMAD.WIDE.U32 R2, R7, 0x2, R2 ;  /* 0x0000000207028825 */ /* 0x001fca00078e0002 */
[----:B------:R2:W-:Y:S02]  /*3440*/  @!P0 STG.E.U16 desc[UR4][R2.64], R14 ;  /* 0x0000000e02008986 */ /* 0x0005e4000c101504 */
.L_x_27010:
[----:B------:R-:W-:Y:S05]  /*3450*/  BSYNC B0 ;  /* 0x0000000000007941 */ /* 0x000fea0003800000 */
.L_x_27003:
        /* <DEDUP_REMOVED lines=8> */
.L_x_27011:
        /* <DEDUP_REMOVED lines=10> */
.L_x_37893:


//--------------------- .text._ZN2at6native29vectorized_elementwise_kernelILi8ENS0_13AUnaryFunctorIsssZZZNS0_15binary_internal21div_floor_kernel_cudaERNS_18TensorIteratorBaseEENKUlvE_clEvENKUlvE3_clEvEUlssE_EESt5arrayIPcLm2EEEEviT0_T1_ --------------------------
	.section	.text._ZN2at6native29vectorized_elementwise_kernelILi8ENS0_13AUnaryFunctorIsssZZZNS0_15binary_internal21div_floor_kernel_cudaERNS_18TensorIteratorBaseEENKUlvE_clEvENKUlvE3_clEvEUlssE_EESt5arrayIPcLm2EEEEviT0_T1_,"ax",@progbits
	.align	128
        .global         _ZN2at6native29vectorized_elementwise_kernelILi8ENS0_13AUnaryFunctorIsssZZZNS0_15binary_internal21div_floor_kernel_cudaERNS_18TensorIteratorBaseEENKUlvE_clEvENKUlvE3_clEvEUlssE_EESt5arrayIPcLm2EEEEviT0_T1_
        .type           _ZN2at6native29vectorized_elementwise_kernelILi8ENS0_13AUnaryFunctorIsssZZZNS0_15binary_internal21div_floor_kernel_cudaERNS_18TensorIteratorBaseEENKUlvE_clEvENKUlvE3_clEvEUlssE_EESt5arrayIPcLm2EEEEviT0_T1_,@function
        .size           _ZN2at6native29vectorized_elementwise_kernelILi8ENS0_13AUnaryFunctorIsssZZZNS0_15binary_internal21div_floor_kernel_cudaERNS_18TensorIteratorBaseEENKUlvE_clEvENKUlvE3_clEvEUlssE_EESt5arrayIPcLm2EEEEviT0_T1_,(.L_x_37894 - _ZN2at6native29vectorized_elementwise_kernelILi8ENS0_13AUnaryFunctorIsssZZZNS0_15binary_internal21div_floor_kernel_cudaERNS_18TensorIteratorBaseEENKUlvE_clEvENKUlvE3_clEvEUlssE_EESt5arrayIPcLm2EEEEviT0_T1_)
        .other          _ZN2at6native29vectorized_elementwise_kernelILi8ENS0_13AUnaryFunctorIsssZZZNS0_15binary_internal21div_floor_kernel_cudaERNS_18TensorIteratorBaseEENKUlvE_clEvENKUlvE3_clEvEUlssE_EESt5arrayIPcLm2EEEEviT0_T1_,@"STO_CUDA_ENTRY STV_DEFAULT"
_ZN2at6native29vectorized_elementwise_kernelILi8ENS0_13AUnaryFunctorIsssZZZNS0_15binary_internal21div_floor_kernel_cudaERNS_18TensorIteratorBaseEENKUlvE_clEvENKUlvE3_clEvEUlssE_EESt5arrayIPcLm2EEEEviT0_T1_:
.text._ZN2at6native29vectorized_elementwise_kernelILi8ENS0_13AUnaryFunctorIsssZZZNS0_15binary_internal21div_floor_kernel_cudaERNS_18TensorIteratorBaseEENKUlvE_clEvENKUlvE3_clEvEUlssE_EESt5arrayIPcLm2EEEEviT0_T1_:
        /* <DEDUP_REMOVED lines=13> */
[----:B------:R-:W2:Y:S01]  /*00d0*/  LDG.E.128 R4, desc[UR4][R2.64] ;  /* 0x0000000402047981 */ /* 0x000ea2000c1e1d00 */
[----:B------:R-:W-:Y:S01]  /*00e0*/  BSSY B0, `(.L_x_27013) ;  /* 0x0000051000007945 */ /* 0x000fe20003800000 */
[C---:B--2---:R-:W-:Y:S02]  /*00f0*/  PRMT R21, R4.reuse, 0xbb32, RZ ;  /* 0x0000bb3204157816 */ /* 0x044fe400000000ff */
[----:B------:R-:W-:Y:S02]  /*0100*/  PRMT R22, R4, 0x9910, RZ ;  /* 0x0000991004167816 */ /* 0x000fe400000000ff */
[----:B------:R-:W-:Y:S02]  /*0110*/  IABS R18, R21 ;  /* 0x0000001500127213 */ /* 0x000fe40000000000 */
[----:B------:R-:W-:Y:S02]  /*0120*/  IABS R20, R22 ;  /* 0x0000001600147213 */ /* 0x000fe40000000000 */
[----:B------:R-:W0:Y:S01]  /*0130*/  I2F.RP R9, R18 ;  /* 0x0000001200097306 */ /* 0x000e220000209400 */
[----:B------:R-:W-:-:S02]  /*0140*/  PRMT R19, R5, 0x9910, RZ ;  /* 0x0000991005137816 */ /* 0x000fc400000000ff */
[----:B------:R-:W-:Y:S02]  /*0150*/  PRMT R12, R5, 0xbb32, RZ ;  /* 0x0000bb32050c7816 */ /* 0x000fe400000000ff */
[----:B------:R-:W-:Y:S02]  /*0160*/  IABS R17, R19 ;  /* 0x0000001300117213 */ /* 0x000fe40000000000 */
[----:B------:R-:W-:Y:S01]  /*0170*/  IABS R0, R12 ;  /* 0x0000000c00007213 */ /* 0x000fe20000000000 */
[----:B------:R-:W-:Y:S08]  /*0180*/  I2F.RP R8, R20 ;  /* 0x0000001400087306 */ /* 0x000ff00000209400 */
[----:B0-----:R-:W0:Y:S08]  /*0190*/  MUFU.RCP R9, R9 ;  /* 0x0000000900097308 */ /* 0x001e300000001000 */
[----:B------:R-:W2:Y:S08]  /*01a0*/  I2F.RP R13, R17 ;  /* 0x00000011000d7306 */ /* 0x000eb00000209400 */
[----:B------:R-:W-:Y:S01]  /*01b0*/  I2F.RP R2, R0 ;  /* 0x0000000000027306 */ /* 0x000fe20000209400 */
[----:B0-----:R-:W-:-:S07]  /*01c0*/  VIADD R3, R9, 0xffffffe ;  /* 0x0ffffffe09037836 */ /* 0x001fce0000000000 */
[----:B------:R-:W0:Y:S08]  /*01d0*/  MUFU.RCP R8, R8 ;  /* 0x0000000800087308 */ /* 0x000e300000001000 */
[----:B--2---:R-:W2:Y:S08]  /*01e0*/  MUFU.RCP R13, R13 ;  /* 0x0000000d000d7308 */ /* 0x004eb00000001000 */
[----:B------:R-:W3:Y:S01]  /*01f0*/  F2I.FTZ.U32.TRUNC.NTZ R3, R3 ;  /* 0x0000000300037305 */ /* 0x000ee2000021f000 */
[----:B0-----:R-:W-:-:S07]  /*0200*/  VIADD R10, R8, 0xffffffe ;  /* 0x0ffffffe080a7836 */ /* 0x001fce0000000000 */
[----:B------:R-:W0:Y:S01]  /*0210*/  MUFU.RCP R2, R2 ;  /* 0x0000000200027308 */ /* 0x000e220000001000 */
[----:B--2---:R-:W-:Y:S01]  /*0220*/  VIADD R8, R13, 0xffffffe ;  /* 0x0ffffffe0d087836 */ /* 0x004fe20000000000 */
[----:B------:R-:W-:-:S04]  /*0230*/  PRMT R13, R6, 0x9910, RZ ;  /* 0x00009910060d7816 */ /* 0x000fc800000000ff */
[----:B------:R-:W-:Y:S01]  /*0240*/  IABS R23, R13 ;  /* 0x0000000d00177213 */ /* 0x000fe20000000000 */
[----:B---3--:R-:W-:Y:S01]  /*0250*/  IMAD.MOV R25, RZ, RZ, -R3 ;  /* 0x000000ffff197224 */ /* 0x008fe200078e0a03 */
[----:B------:R2:W3:Y:S03]  /*0260*/  F2I.FTZ.U32.TRUNC.NTZ R11, R10 ;  /* 0x0000000a000b7305 */ /* 0x0004e6000021f000 */
[----:B------:R-:W-:-:S05]  /*0270*/  IMAD R25, R25, R18, RZ ;  /* 0x0000001219197224 */ /* 0x000fca00078e02ff */
[----:B------:R-:W4:Y:S01]  /*0280*/  F2I.FTZ.U32.TRUNC.NTZ R9, R8 ;  /* 0x0000000800097305 */ /* 0x000f22000021f000 */
[----:B0-----:R-:W-:Y:S02]  /*0290*/  VIADD R26, R2, 0xffffffe ;  /* 0x0ffffffe021a7836 */ /* 0x001fe40000000000 */
[----:B------:R-:W-:Y:S02]  /*02a0*/  IMAD.MOV.U32 R2, RZ, RZ, RZ ;  /* 0x000000ffff027224 */ /* 0x000fe400078e00ff */
[----:B--2---:R-:W-:Y:S02]  /*02b0*/  IMAD.MOV.U32 R10, RZ, RZ, RZ ;  /* 0x000000ffff0a7224 */ /* 0x004fe400078e00ff */
[----:B------:R-:W-:Y:S02]  /*02c0*/  IMAD.HI.U32 R25, R3, R25, R2 ;  /* 0x0000001903197227 */ /* 0x000fe400078e0002 */
[----:B------:R-:W0:Y:S02]  /*02d0*/  I2F.RP R2, R23 ;  /* 0x0000001700027306 */ /* 0x000e240000209400 */
[----:B---3--:R-:W-:-:S04]  /*02e0*/  IMAD.MOV R27, RZ, RZ, -R11 ;  /* 0x000000ffff1b7224 */ /* 0x008fc800078e0a0b */
[----:B------:R-:W-:Y:S02]  /*02f0*/  IMAD R27, R27, R20, RZ ;  /* 0x000000141b1b7224 */ /* 0x000fe400078e02ff */
[----:B----4-:R-:W-:Y:S02]  /*0300*/  IMAD.MOV R8, RZ, RZ, -R9 ;  /* 0x000000ffff087224 */ /* 0x010fe400078e0a09 */
[----:B------:R-:W-:Y:S02]  /*0310*/  IMAD.HI.U32 R27, R11, R27, R10 ;  /* 0x0000001b0b1b7227 */ /* 0x000fe400078e000a */
[----:B------:R-:W2:Y:S02]  /*0320*/  F2I.FTZ.U32.TRUNC.NTZ R11, R26 ;  /* 0x0000001a000b7305 */ /* 0x000ea4000021f000 */
[----:B------:R-:W-:Y:S02]  /*0330*/  IMAD R3, R8, R17, RZ ;  /* 0x0000001108037224 */ /* 0x000fe400078e02ff */
[----:B------:R-:W-:-:S04]  /*0340*/  IMAD.MOV.U32 R8, RZ, RZ, RZ ;  /* 0x000000ffff087224 */ /* 0x000fc800078e00ff */
[----:B0-----:R-:W0:Y:S01]  /*0350*/  MUFU.RCP R2, R2 ;  /* 0x0000000200027308 */ /* 0x001e220000001000 */
[----:B------:R-:W-:Y:S01]  /*0360*/  IMAD.HI.U32 R24, R9, R3, R8 ;  /* 0x0000000309187227 */ /* 0x000fe200078e0008 */
[----:B------:R-:W-:-:S03]  /*0370*/  IABS R9, R22 ;  /* 0x0000001600097213 */ /* 0x000fc60000000000 */
[----:B--2---:R-:W-:-:S04]  /*0380*/  IMAD.MOV R29, RZ, RZ, -R11 ;  /* 0x000000ffff1d7224 */ /* 0x004fc800078e0a0b */
[----:B------:R-:W-:-:S04]  /*0390*/  IMAD R29, R29, R0, RZ ;  /* 0x000000001d1d7224 */ /* 0x000fc800078e02ff */
[----:B------:R-:W-:Y:S01]  /*03a0*/  IMAD.HI.U32 R29, R11, R29, R10 ;  /* 0x0000001d0b1d7227 */ /* 0x000fe200078e000a */
[----:B-1----:R-:W-:-:S03]  /*03b0*/  PRMT R10, R16, 0x9910, RZ ;  /* 0x00009910100a7816 */ /* 0x002fc600000000ff */
[----:B0-----:R-:W-:Y:S01]  /*03c0*/  VIADD R3, R2, 0xffffffe ;  /* 0x0ffffffe02037836 */ /* 0x001fe20000000000 */
[----:B------:R-:W-:Y:S01]  /*03d0*/  IABS R8, R10 ;  /* 0x0000000a00087213 */ /* 0x000fe20000000000 */
[----:B------:R-:W-:-:S04]  /*03e0*/  IMAD.MOV R2, RZ, RZ, -R9 ;  /* 0x000000ffff027224 */ /* 0x000fc800078e0a09 */
        /* <DEDUP_REMOVED lines=9> */
[----:B------:R-:W-:Y:S02]  /*0480*/  LOP3.LUT R2, R10, R22, RZ, 0x3c, !PT ;  /* 0x000000160a027212 */ /* 0x000fe400078e3cff */
[----:B------:R-:W-:Y:S01]  /*0490*/  ISETP.GE.U32.AND P0, PT, R27, R20, PT ;  /* 0x000000141b00720c */ /* 0x000fe20003f06070 */
[----:B------:R-:W-:Y:S01]  /*04a0*/  @!P1 VIADD R11, R11, 0x1 ;  /* 0x000000010b0b9836 */ /* 0x000fe20000000000 */
[----:B------:R-:W-:Y:S02]  /*04b0*/  ISETP.GE.AND P2, PT, R2, RZ, PT ;  /* 0x000000ff0200720c */ /* 0x000fe40003f46270 */
[----:B------:R-:W-:-:S04]  /*04c0*/  LOP3.LUT R2, R4, R16, RZ, 0x3c, !PT ;  /* 0x0000001004027212 */ /* 0x000fc800078e3cff */
[----:B------:R-:W-:-:S04]  /*04d0*/  PRMT R2, R2, 0x9910, RZ ;  /* 0x0000991002027816 */ /* 0x000fc800000000ff */
[----:B------:R-:W-:Y:S01]  /*04e0*/  ISETP.GT.AND P1, PT, R2, -0x1, PT ;  /* 0xffffffff0200780c */ /* 0x000fe20003f24270 */
[----:B------:R-:W-:Y:S01]  /*04f0*/  @P0 VIADD R11, R11, 0x1 ;  /* 0x000000010b0b0836 */ /* 0x000fe20000000000 */
[----:B------:R-:W-:Y:S02]  /*0500*/  ISETP.NE.AND P0, PT, R22, RZ, PT ;  /* 0x000000ff1600720c */ /* 0x000fe40003f05270 */
[----:B------:R-:W-:Y:S01]  /*0510*/  LOP3.LUT R22, RZ, R22, RZ, 0x33, !PT ;  /* 0x00000016ff167212 */ /* 0x000fe200078e33ff */
[----:B------:R-:W-:-:S05]  /*0520*/  @!P2 IMAD.MOV R11, RZ, RZ, -R11 ;  /* 0x000000ffff0ba224 */ /* 0x000fca00078e0a0b */
[----:B------:R-:W-:-:S03]  /*0530*/  SEL R11, R22, R11, !P0 ;  /* 0x0000000b160b7207 */ /* 0x000fc60004000000 */
        /* <DEDUP_REMOVED lines=11> */
.L_x_27014:
[----:B------:R-:W-:Y:S05]  /*05f0*/  BSYNC B0 ;  /* 0x0000000000007941 */ /* 0x000fea0003800000 */
.L_x_27013:
[----:B------:R-:W-:Y:S01]  /*0600*/  IABS R2, R21 ;  /* 0x0000001500027213 */ /* 0x000fe20000000000 */
[----:B------:R-:W-:Y:S01]  /*0610*/  IMAD.HI.U32 R27, R25, R8, RZ ;  /* 0x00000008191b7227 */ /* 0x000fe200078e00ff */
[----:B------:R-:W-:Y:S01]  /*0620*/  IABS R3, R19 ;  /* 0x0000001300037213 */ /* 0x000fe20000000000 */
[----:B------:R-:W-:Y:S01]  /*0630*/  BSSY B0, `(.L_x_27015) ;  /* 0x000002b000007945 */ /* 0x000fe20003800000 */
[----:B------:R-:W-:Y:S01]  /*0640*/  PRMT R4, R4, 0x7632, R4 ;  /* 0x0000763204047816 */ /* 0x000fe20000000004 */
[----:B------:R-:W-:Y:S01]  /*0650*/  IMAD.MOV R2, RZ, RZ, -R2 ;  /* 0x000000ffff027224 */ /* 0x000fe200078e0a02 */
[----:B------:R-:W-:Y:S01]  /*0660*/  ISETP.NE.AND P5, PT, R21, RZ, PT ;  /* 0x000000ff1500720c */ /* 0x000fe20003fa5270 */
[----:B------:R-:W-:Y:S01]  /*0670*/  IMAD.MOV R3, RZ, RZ, -R3 ;  /* 0x000000ffff037224 */ /* 0x000fe200078e0a03 */
[----:B------:R-:W-:Y:S01]  /*0680*/  LOP3.LUT R4, R4, R16, RZ, 0x3c, !PT ;  /* 0x0000001004047212 */ /* 0x000fe200078e3cff */
[----:B------:R-:W-:Y:S01]  /*0690*/  IMAD R25, R27, R2, R8 ;  /* 0x000000021b197224 */ /* 0x000fe200078e0208 */
[----:B------:R-:W-:-:S02]  /*06a0*/  LOP3.LUT R2, R5, R16, RZ, 0x3c, !PT ;  /* 0x0000001005027212 */ /* 0x000fc400078e3cff */
[----:B------:R-:W-:Y:S02]  /*06b0*/  PRMT R4, R4, 0x9910, RZ ;  /* 0x0000991004047816 */ /* 0x000fe400000000ff */
[----:B------:R-:W-:Y:S02]  /*06c0*/  ISETP.GT.U32.AND P4, PT, R18, R25, PT ;  /* 0x000000191200720c */ /* 0x000fe40003f84070 */
[----:B------:R-:W-:Y:S01]  /*06d0*/  PRMT R20, R2, 0x9910, RZ ;  /* 0x0000991002147816 */ /* 0x000fe200000000ff */
[----:B------:R-:W-:Y:S01]  /*06e0*/  IMAD.MOV.U32 R2, RZ, RZ, R3 ;  /* 0x000000ffff027224 */ /* 0x000fe200078e0003 */
[----:B------:R-:W-:Y:S01]  /*06f0*/  ISETP.GT.AND P6, PT, R4, -0x1, PT ;  /* 0xffffffff0400780c */ /* 0x000fe20003fc4270 */
[----:B------:R-:W-:Y:S01]  /*0700*/  IMAD.HI.U32 R3, R24, R8, RZ ;  /* 0x0000000818037227 */ /* 0x000fe200078e00ff */
[----:B------:R-:W-:Y:S02]  /*0710*/  ISETP.GT.AND P0, PT, R20, -0x1, PT ;  /* 0xffffffff1400780c */ /* 0x000fe40003f04270 */
[-C--:B------:R-:W-:Y:S01]  /*0720*/  LOP3.LUT R20, R10, R21.reuse, RZ, 0x3c, !PT ;  /* 0x000000150a147212 */ /* 0x080fe200078e3cff */
[----:B------:R-:W-:Y:S01]  /*0730*/  IMAD R2, R3, R2, R8 ;  /* 0x0000000203027224 */ /* 0x000fe200078e0208 */
[----:B------:R-:W-:-:S02]  /*0740*/  LOP3.LUT R4, RZ, R21, RZ, 0x33, !PT ;  /* 0x00000015ff047212 */ /* 0x000fc400078e33ff */
[----:B------:R-:W-:Y:S01]  /*0750*/  ISETP.GE.AND P3, PT, R20, RZ, PT ;  /* 0x000000ff1400720c */ /* 0x000fe20003f66270 */
[----:B------:R-:W-:Y:S01]  /*0760*/  @!P4 IMAD.IADD R25, R25, 0x1, -R18 ;  /* 0x000000011919c824 */ /* 0x000fe200078e0a12 */
[----:B------:R-:W-:Y:S01]  /*0770*/  ISETP.GT.U32.AND P2, PT, R17, R2, PT ;  /* 0x000000021100720c */ /* 0x000fe20003f44070 */
[----:B------:R-:W-:Y:S01]  /*0780*/  @!P4 VIADD R27, R27, 0x1 ;  /* 0x000000011b1bc836 */ /* 0x000fe20000000000 */
[----:B------:R-:W-:Y:S02]  /*0790*/  LOP3.LUT R20, R10, R19, RZ, 0x3c, !PT ;  /* 0x000000130a147212 */ /* 0x000fe400078e3cff */
[----:B------:R-:W-:Y:S02]  /*07a0*/  ISETP.GE.U32.AND P1, PT, R25, R18, PT ;  /* 0x000000121900720c */ /* 0x000fe40003f26070 */
[----:B------:R-:W-:-:S07]  /*07b0*/  PRMT R21, R6, 0xbb32, RZ ;  /* 0x0000bb3206157816 */ /* 0x000fce00000000ff */
[----:B------:R-:W-:Y:S02]  /*07c0*/  @!P2 IMAD.IADD R2, R2, 0x1, -R17 ;  /* 0x000000010202a824 */ /* 0x000fe400078e0a11 */
[----:B------:R-:W-:Y:S02]  /*07d0*/  @!P2 VIADD R3, R3, 0x1 ;  /* 0x000000010303a836 */ /* 0x000fe40000000000 */
[----:B------:R-:W-:Y:S01]  /*07e0*/  @P1 VIADD R27, R27, 0x1 ;  /* 0x000000011b1b1836 */ /* 0x000fe20000000000 */
[----:B------:R-:W-:Y:S02]  /*07f0*/  ISETP.GE.AND P1, PT, R20, RZ, PT ;  /* 0x000000ff1400720c */ /* 0x000fe40003f26270 */
[----:B------:R-:W-:Y:S01]  /*0800*/  ISETP.GE.U32.AND P4, PT, R2, R17, PT ;  /* 0x000000110200720c */ /* 0x000fe20003f86070 */
        /* <DEDUP_REMOVED lines=13> */
.L_x_27016:
[----:B------:R-:W-:Y:S05]  /*08e0*/  BSYNC B0 ;  /* 0x0000000000007941 */ /* 0x000fea0003800000 */
.L_x_27015:
[----:B------:R-:W-:Y:S01]  /*08f0*/  IABS R4, R12 ;  /* 0x0000000c00047213 */ /* 0x000fe20000000000 */
[----:B------:R-:W-:Y:S01]  /*0900*/  @P4 VIADD R3, R3, 0x1 ;  /* 0x0000000103034836 */ /* 0x000fe20000000000 */
[----:B------:R-:W-:Y:S01]  /*0910*/  ISETP.NE.AND P2, PT, R19, RZ, PT ;  /* 0x000000ff1300720c */ /* 0x000fe20003f45270 */
[----:B------:R-:W-:Y:S01]  /*0920*/  IMAD.HI.U32 R27, R29, R8, RZ ;  /* 0x000000081d1b7227 */ /* 0x000fe200078e00ff */
[----:B------:R-:W-:Y:S01]  /*0930*/  BSSY B0, `(.L_x_27017) ;  /* 0x0000013000007945 */ /* 0x000fe20003800000 */
[----:B------:R-:W-:Y:S02]  /*0940*/  PRMT R25, R7, 0x9910, RZ ;  /* 0x0000991007197816 */ /* 0x000fe400000000ff */
[----:B------:R-:W-:Y:S01]  /*0950*/  IMAD.MOV R18, RZ, RZ, -R4 ;  /* 0x000000ffff127224 */ /* 0x000fe200078e0a04 */
[----:B------:R-:W-:Y:S01]  /*0960*/  LOP3.LUT R4, RZ, R19, RZ, 0x33, !PT ;  /* 0x00000013ff047212 */ /* 0x000fe200078e33ff */
[----:B------:R-:W-:Y:S01]  /*0970*/  @!P1 IMAD.MOV R3, RZ, RZ, -R3 ;  /* 0x000000ffff039224 */ /* 0x000fe200078e0a03 */
[----:B------:R-:W-:Y:S01]  /*0980*/  IABS R19, R21 ;  /* 0x0000001500137213 */ /* 0x000fe20000000000 */
[----:B------:R-:W-:-:S03]  /*0990*/  IMAD R29, R27, R18, R8 ;  /* 0x000000121b1d7224 */ /* 0x000fc600078e0208 */
        /* <DEDUP_REMOVED lines=12> */
.L_x_27018:
[----:B------:R-:W-:Y:S05]  /*0a60*/  BSYNC B0 ;  /* 0x0000000000007941 */ /* 0x000fea0003800000 */
.L_x_27017:
[----:B------:R-:W0:Y:S01]  /*0a70*/  I2F.RP R3, R19 ;  /* 0x0000001300037306 */ /* 0x000e220000209400 */
[----:B------:R-:W-:Y:S01]  /*0a80*/  ISETP.GT.U32.AND P1, PT, R0, R29, PT ;  /* 0x0000001d0000720c */ /* 0x000fe20003f24070 */
[----:B------:R-:W-:Y:S01]  /*0a90*/  BSSY B0, `(.L_x_27019) ;  /* 0x0000022000007945 */ /* 0x000fe20003800000 */
[----:B------:R-:W-:Y:S02]  /*0aa0*/  IABS R22, R25 ;  /* 0x0000001900167213 */ /* 0x000fe40000000000 */
[----:B------:R-:W-:Y:S02]  /*0ab0*/  PRMT R5, R5, 0x7632, R5 ;  /* 0x0000763205057816 */ /* 0x000fe40000000005 */
[----:B------:R-:W-:Y:S01]  /*0ac0*/  PRMT R17, R7, 0xbb32, RZ ;  /* 0x0000bb3207117816 */ /* 0x000fe200000000ff */
[----:B------:R-:W1:Y:S01]  /*0ad0*/  I2F.RP R4, R22 ;  /* 0x0000001600047306 */ /* 0x000e620000209400 */
[----:B------:R-:W-:-:S04]  /*0ae0*/  LOP3.LUT R2, R5, R16, RZ, 0x3c, !PT ;  /* 0x0000001005027212 */ /* 0x000fc800078e3cff */
[----:B------:R-:W-:Y:S01]  /*0af0*/  PRMT R5, R2, 0x9910, RZ ;  /* 0x0000991002057816 */ /* 0x000fe200000000ff */
[----:B------:R-:W-:Y:S01]  /*0b00*/  @!P1 IMAD.IADD R29, R29, 0x1, -R0 ;  /* 0x000000011d1d9824 */ /* 0x000fe200078e0a00 */
[----:B------:R-:W-:Y:S01]  /*0b10*/  LOP3.LUT R2, R10, R12, RZ, 0x3c, !PT ;  /* 0x0000000c0a027212 */ /* 0x000fe200078e3cff */
[----:B0-----:R-:W0:Y:S01]  /*0b20*/  MUFU.RCP R3, R3 ;  /* 0x0000000300037308 */ /* 0x001e220000001000 */
[----:B------:R-:W-:Y:S01]  /*0b30*/  @!P1 VIADD R27, R27, 0x1 ;  /* 0x000000011b1b9836 */ /* 0x000fe20000000000 */
[----:B------:R-:W-:Y:S02]  /*0b40*/  ISETP.GT.AND P1, PT, R5, -0x1, PT ;  /* 0xffffffff0500780c */ /* 0x000fe40003f24270 */
[----:B------:R-:W-:Y:S02]  /*0b50*/  ISETP.GE.U32.AND P0, PT, R29, R0, PT ;  /* 0x000000001d00720c */ /* 0x000fe40003f06070 */
[----:B------:R-:W-:Y:S02]  /*0b60*/  ISETP.GE.AND P2, PT, R2, RZ, PT ;  /* 0x000000ff0200720c */ /* 0x000fe40003f46270 */
[----:B-1----:R1:W2:Y:S01]  /*0b70*/  MUFU.RCP R2, R4 ;  /* 0x0000000400027308 */ /* 0x0022a20000001000 */
[----:B------:R-:W-:Y:S01]  /*0b80*/  LOP3.LUT R5, RZ, R12, RZ, 0x33, !PT ;  /* 0x0000000cff057212 */ /* 0x000fe200078e33ff */
[----:B0-----:R-:W-:-:S07]  /*0b90*/  VIADD R3, R3, 0xffffffe ;  /* 0x0ffffffe03037836 */ /* 0x001fce0000000000 */
[----:B------:R-:W-:Y:S01]  /*0ba0*/  @P0 VIADD R27, R27, 0x1 ;  /* 0x000000011b1b0836 */ /* 0x000fe20000000000 */
[----:B------:R-:W-:Y:S02]  /*0bb0*/  ISETP.NE.AND P0, PT, R12, RZ, PT ;  /* 0x000000ff0c00720c */ /* 0x000fe40003f05270 */
[----:B------:R-:W-:Y:S01]  /*0bc0*/  IABS R12, R17 ;  /* 0x00000011000c7213 */ /* 0x000fe20000000000 */
[----:B------:R-:W0:Y:S01]  /*0bd0*/  F2I.FTZ.U32.TRUNC.NTZ R3, R3 ;  /* 0x0000000300037305 */ /* 0x000e22000021f000 */
[----:B------:R-:W-:-:S05]  /*0be0*/  @!P2 IMAD.MOV R27, RZ, RZ, -R27 ;  /* 0x000000ffff1ba224 */ /* 0x000fca00078e0a1b */
[----:B------:R-:W-:Y:S01]  /*0bf0*/  SEL R27, R5, R27, !P0 ;  /* 0x0000001b051b7207 */ /* 0x000fe20004000000 */
[----:B-12---:R-:W-:Y:S06]  /*0c00*/  @P1 BRA `(.L_x_27020) ;  /* 0x0000000000281947 */ /* 0x006fec0003800000 */
        /* <DEDUP_REMOVED lines=10> */
.L_x_27020:
[----:B------:R-:W-:Y:S05]  /*0cb0*/  BSYNC B0 ;  /* 0x0000000000007941 */ /* 0x000fea0003800000 */
.L_x_27019:
[----:B------:R-:W1:Y:S01]  /*0cc0*/  I2F.RP R0, R12 ;  /* 0x0000000c00007306 */ /* 0x000e620000209400 */
[----:B------:R-:W-:Y:S01]  /*0cd0*/  VIADD R2, R2, 0xffffffe ;  /* 0x0ffffffe02027836 */ /* 0x000fe20000000000 */
[----:B------:R-:W-:Y:S01]  /*0ce0*/  LOP3.LUT R24, RZ, R13, RZ, 0x33, !PT ;  /* 0x0000000dff187212 */ /* 0x000fe200078e33ff */
[----:B0-----:R-:W-:Y:S01]  /*0cf0*/  IMAD.MOV R4, RZ, RZ, -R3 ;  /* 0x000000ffff047224 */ /* 0x001fe200078e0a03 */
[----:B------:R-:W-:Y:S01]  /*0d00*/  BSSY B0, `(.L_x_27021) ;  /* 0x000002e000007945 */ /* 0x000fe20003800000 */
[----:B------:R-:W-:-:S03]  /*0d10*/  IMAD.HI.U32 R9, R9, R8, RZ ;  /* 0x0000000809097227 */ /* 0x000fc600078e00ff */
[----:B------:R0:W2:Y:S01]  /*0d20*/  F2I.FTZ.U32.TRUNC.NTZ R5, R2 ;  /* 0x0000000200057305 */ /* 0x0000a2000021f000 */
[----:B------:R-:W-:Y:S02]  /*0d30*/  IMAD R29, R4, R19, RZ ;  /* 0x00000013041d7224 */ /* 0x000fe400078e02ff */
[----:B------:R-:W-:-:S05]  /*0d40*/  IMAD.MOV.U32 R4, RZ, RZ, RZ ;  /* 0x000000ffff047224 */ /* 0x000fca00078e00ff */
[----:B-1----:R-:W1:Y:S01]  /*0d50*/  MUFU.RCP R0, R0 ;  /* 0x0000000000007308 */ /* 0x002e620000001000 */
[----:B0-----:R-:W-:-:S04]  /*0d60*/  IMAD.MOV.U32 R2, RZ, RZ, RZ ;  /* 0x000000ffff027224 */ /* 0x001fc800078e00ff */
[----:B------:R-:W-:-:S04]  /*0d70*/  IMAD.HI.U32 R29, R3, R29, R2 ;  /* 0x0000001d031d7227 */ /* 0x000fc800078e0002 */
[----:B--2---:R-:W-:-:S04]  /*0d80*/  IMAD.MOV R3, RZ, RZ, -R5 ;  /* 0x000000ffff037224 */ /* 0x004fc800078e0a05 */
[----:B------:R-:W-:-:S04]  /*0d90*/  IMAD R3, R3, R22, RZ ;  /* 0x0000001603037224 */ /* 0x000fc800078e02ff */
[----:B------:R-:W-:Y:S01]  /*0da0*/  IMAD.HI.U32 R5, R5, R3, R4 ;  /* 0x0000000305057227 */ /* 0x000fe200078e0004 */
[----:B------:R-:W-:-:S03]  /*0db0*/  IABS R4, R13 ;  /* 0x0000000d00047213 */ /* 0x000fc60000000000 */
[----:B-1----:R-:W-:Y:S02]  /*0dc0*/  VIADD R2, R0, 0xffffffe ;  /* 0x0ffffffe00027836 */ /* 0x002fe40000000000 */
        /* <DEDUP_REMOVED lines=19> */
[----:B------:R-:W-:-:S04]  /*0f00*/  IMAD.MOV R2, RZ, RZ, -R2 ;  /* 0x000000ffff027224 */ /* 0x000fc800078e0a02 */
        /* <DEDUP_REMOVED lines=13> */
.L_x_27022:
[----:B------:R-:W-:Y:S05]  /*0fe0*/  BSYNC B0 ;  /* 0x0000000000007941 */ /* 0x000fea0003800000 */
.L_x_27021:
[----:B------:R-:W-:Y:S01]  /*0ff0*/  IABS R4, R25 ;  /* 0x0000001900047213 */ /* 0x000fe20000000000 */
[----:B------:R-:W-:Y:S01]  /*1000*/  IMAD.HI.U32 R29, R29, R8, RZ ;  /* 0x000000081d1d7227 */ /* 0x000fe200078e00ff */
[----:B------:R-:W-:Y:S01]  /*1010*/  PRMT R9, R6, 0x7632, R9 ;  /* 0x0000763206097816 */ /* 0x000fe20000000009 */
[----:B------:R-:W-:Y:S01]  /*1020*/  BSSY B0, `(.L_x_27023) ;  /* 0x0000038000007945 */ /* 0x000fe20003800000 */
[C---:B------:R-:W-:Y:S01]  /*1030*/  LOP3.LUT R6, R7.reuse, R16, RZ, 0x3c, !PT ;  /* 0x0000001007067212 */ /* 0x040fe200078e3cff */
[----:B------:R-:W-:Y:S01]  /*1040*/  IMAD.MOV R23, RZ, RZ, -R4 ;  /* 0x000000ffff177224 */ /* 0x000fe200078e0a04 */
[----:B------:R-:W-:Y:S01]  /*1050*/  PRMT R13, R7, 0x7632, R13 ;  /* 0x00007632070d7816 */ /* 0x000fe2000000000d */
[----:B------:R-:W-:Y:S01]  /*1060*/  IMAD R4, R29, R2, R8 ;  /* 0x000000021d047224 */ /* 0x000fe200078e0208 */
[----:B------:R-:W-:Y:S01]  /*1070*/  PRMT R6, R6, 0x9910, RZ ;  /* 0x0000991006067816 */ /* 0x000fe200000000ff */
[----:B------:R-:W-:Y:S01]  /*1080*/  IMAD.HI.U32 R7, R5, R8, RZ ;  /* 0x0000000805077227 */ /* 0x000fe200078e00ff */
[----:B------:R-:W-:-:S02]  /*1090*/  LOP3.LUT R2, R9, R16, RZ, 0x3c, !PT ;  /* 0x0000001009027212 */ /* 0x000fc400078e3cff */
[----:B------:R-:W-:Y:S01]  /*10a0*/  ISETP.GT.U32.AND P4, PT, R19, R4, PT ;  /* 0x000000041300720c */ /* 0x000fe20003f84070 */
[----:B------:R-:W-:Y:S01]  /*10b0*/  IMAD R5, R7, R23, R8 ;  /* 0x0000001707057224 */ /* 0x000fe200078e0208 */
[----:B------:R-:W-:Y:S01]  /*10c0*/  LOP3.LUT R16, R13, R16, RZ, 0x3c, !PT ;  /* 0x000000100d107212 */ /* 0x000fe200078e3cff */
[----:B------:R-:W-:Y:S01]  /*10d0*/  IMAD.HI.U32 R13, R3, R8, RZ ;  /* 0x00000008030d7227 */ /* 0x000fe200078e00ff */
[----:B------:R-:W-:Y:S02]  /*10e0*/  IABS R24, R17 ;  /* 0x0000001100187213 */ /* 0x000fe40000000000 */
[----:B------:R-:W-:Y:S01]  /*10f0*/  ISETP.GT.U32.AND P5, PT, R22, R5, PT ;  /* 0x000000051600720c */ /* 0x000fe20003fa4070 */
[----:B------:R-:W-:Y:S01]  /*1100*/  IMAD.MOV.U32 R3, RZ, RZ, R6 ;  /* 0x000000ffff037224 */ /* 0x000fe200078e0006 */
[C---:B------:R-:W-:Y:S01]  /*1110*/  LOP3.LUT R6, R10.reuse, R21, RZ, 0x3c, !PT ;  /* 0x000000150a067212 */ /* 0x040fe200078e3cff */
[----:B------:R-:W-:Y:S01]  /*1120*/  IMAD.MOV R9, RZ, RZ, -R24 ;  /* 0x000000ffff097224 */ /* 0x000fe200078e0a18 */
[----:B------:R-:W-:-:S02]  /*1130*/  LOP3.LUT R23, R10, R17, RZ, 0x3c, !PT ;  /* 0x000000110a177212 */ /* 0x000fc400078e3cff */
[----:B------:R-:W-:Y:S01]  /*1140*/  ISETP.GE.AND P6, PT, R6, RZ, PT ;  /* 0x000000ff0600720c */ /* 0x000fe20003fc6270 */
[----:B------:R-:W-:Y:S01]  /*1150*/  @!P4 IMAD.IADD R4, R4, 0x1, -R19 ;  /* 0x000000010404c824 */ /* 0x000fe200078e0a13 */
[----:B------:R-:W-:Y:S01]  /*1160*/  ISETP.GT.AND P2, PT, R3, -0x1, PT ;  /* 0xffffffff0300780c */ /* 0x000fe20003f44270 */
[----:B------:R-:W-:Y:S01]  /*1170*/  @!P4 VIADD R29, R29, 0x1 ;  /* 0x000000011d1dc836 */ /* 0x000fe20000000000 */
[----:B------:R-:W-:Y:S01]  /*1180*/  PRMT R6, R2, 0x9910, RZ ;  /* 0x0000991002067816 */ /* 0x000fe200000000ff */
[----:B------:R-:W-:Y:S01]  /*1190*/  IMAD R9, R13, R9, R8 ;  /* 0x000000090d097224 */ /* 0x000fe200078e0208 */
[----:B------:R-:W-:Y:S01]  /*11a0*/  ISETP.GE.U32.AND P0, PT, R4, R19, PT ;  /* 0x000000130400720c */ /* 0x000fe20003f06070 */
[----:B------:R-:W0:Y:S01]  /*11b0*/  LDC.64 R2, c[0x0][0x218] ;  /* 0x00008600ff027b82 */ /* 0x000e220000000a00 */
[----:B------:R-:W-:Y:S01]  /*11c0*/  @!P5 IMAD.IADD R5, R5, 0x1, -R22 ;  /* 0x000000010505d824 */ /* 0x000fe200078e0a16 */
[----:B------:R-:W-:Y:S01]  /*11d0*/  LOP3.LUT R8, R10, R25, RZ, 0x3c, !PT ;  /* 0x000000190a087212 */ /* 0x000fe200078e3cff */
[----:B------:R-:W-:Y:S01]  /*11e0*/  @!P5 VIADD R7, R7, 0x1 ;  /* 0x000000010707d836 */ /* 0x000fe20000000000 */
[----:B------:R-:W-:-:S02]  /*11f0*/  ISETP.GT.U32.AND P3, PT, R12, R9, PT ;  /* 0x000000090c00720c */ /* 0x000fc40003f64070 */
[----:B------:R-:W-:Y:S02]  /*1200*/  ISETP.GE.U32.AND P4, PT, R5, R22, PT ;  /* 0x000000160500720c */ /* 0x000fe40003f86070 */
[----:B------:R-:W-:Y:S02]  /*1210*/  ISETP.GE.AND P1, PT, R8, RZ, PT ;  /* 0x000000ff0800720c */ /* 0x000fe40003f26270 */
[----:B------:R-:W-:Y:S02]  /*1220*/  PRMT R8, R16, 0x9910, RZ ;  /* 0x0000991010087816 */ /* 0x000fe400000000ff */
[----:B------:R-:W-:Y:S01]  /*1230*/  @P0 VIADD R29, R29, 0x1 ;  /* 0x000000011d1d0836 */ /* 0x000fe20000000000 */
[----:B------:R-:W-:Y:S02]  /*1240*/  ISETP.GE.AND P0, PT, R23, RZ, PT ;  /* 0x000000ff1700720c */ /* 0x000fe40003f06270 */
[----:B------:R-:W-:Y:S01]  /*1250*/  ISETP.GT.AND P5, PT, R8, -0x1, PT ;  /* 0xffffffff0800780c */ /* 0x000fe20003fa4270 */
[----:B------:R-:W-:Y:S01]  /*1260*/  @!P6 IMAD.MOV R29, RZ, RZ, -R29 ;  /* 0x000000ffff1de224 */ /* 0x000fe200078e0a1d */
[----:B------:R-:W-:Y:S01]  /*1270*/  ISETP.GT.AND P6, PT, R6, -0x1, PT ;  /* 0xffffffff0600780c */ /* 0x000fe20003fc4270 */
[----:B------:R-:W-:Y:S01]  /*1280*/  @!P3 IMAD.IADD R9, R9, 0x1, -R12 ;  /* 0x000000010909b824 */ /* 0x000fe200078e0a0c */
[----:B------:R-:W-:Y:S01]  /*1290*/  LOP3.LUT R6, RZ, R21, RZ, 0x33, !PT ;  /* 0x00000015ff067212 */ /* 0x000fe200078e33ff */
[----:B------:R-:W-:Y:S01]  /*12a0*/  @!P3 VIADD R13, R13, 0x1 ;  /* 0x000000010d0db836 */ /* 0x000fe20000000000 */
[----:B------:R-:W-:Y:S01]  /*12b0*/  ISETP.NE.AND P3, PT, R21, RZ, PT ;  /* 0x000000ff1500720c */ /* 0x000fe20003f65270 */
[----:B------:R-:W-:Y:S01]  /*12c0*/  @P4 VIADD R7, R7, 0x1 ;  /* 0x0000000107074836 */ /* 0x000fe20000000000 */
[----:B------:R-:W-:-:S02]  /*12d0*/  ISETP.GE.U32.AND P4, PT, R9, R12, PT ;  /* 0x0000000c0900720c */ /* 0x000fc40003f86070 */
[----:B------:R-:W-:-:S05]  /*12e0*/  SEL R21, R6, R29, !P3 ;  /* 0x0000001d06157207 */ /* 0x000fca0005800000 */
[----:B------:R-:W-:Y:S06]  /*12f0*/  @P6 BRA `(.L_x_27024) ;  /* 0x0000000000286947 */ /* 0x000fec0003800000 */
[----:B------:R-:W-:Y:S01]  /*1300*/  ISETP.GT.U32.AND P6, PT, R19, R4, PT ;  /* 0x000000041300720c */ /* 0x000fe20003fc4070 */
[----:B------:R-:W-:-:S05]  /*1310*/  IMAD.IADD R19, R4, 0x1, -R19 ;  /* 0x0000000104137824 */ /* 0x000fca00078e0a13 */
[----:B------:R-:W-:Y:S01]  /*1320*/  SEL R19, R19, R4, !P6 ;  /* 0x0000000413137207 */ /* 0x000fe20007000000 */
[----:B------:R-:W-:Y:S01]  /*1330*/  VIADD R4, R21, 0xffffffff ;  /* 0xffffffff15047836 */ /* 0x000fe20000000000 */
[----:B------:R-:W-:-:S13]  /*1340*/  ISETP.GE.AND P6, PT, R10, RZ, PT ;  /* 0x000000ff0a00720c */ /* 0x000fda0003fc6270 */
[----:B------:R-:W-:-:S05]  /*1350*/  @!P6 IMAD.MOV R19, RZ, RZ, -R19 ;  /* 0x000000ffff13e224 */ /* 0x000fca00078e0a13 */
[----:B------:R-:W-:-:S04]  /*1360*/  SEL R6, R6, R19, !P3 ;  /* 0x0000001306067207 */ /* 0x000fc80005800000 */
[----:B------:R-:W-:-:S13]  /*1370*/  ISETP.NE.AND P3, PT, R6, RZ, PT ;  /* 0x000000ff0600720c */ /* 0x000fda0003f65270 */
[----:B------:R-:W-:-:S04]  /*1380*/  @!P3 IMAD.MOV R4, RZ, RZ, R21 ;  /* 0x000000ffff04b224 */ /* 0x000fc800078e0215 */
[----:B------:R-:W-:-:S07]  /*1390*/  IMAD.MOV.U32 R21, RZ, RZ, R4 ;  /* 0x000000ffff157224 */ /* 0x000fce00078e0004 */
.L_x_27024:
[----:B------:R-:W-:Y:S05]  /*13a0*/  BSYNC B0 ;  /* 0x0000000000007941 */ /* 0x000fea0003800000 */
.L_x_27023:
[----:B------:R-:W-:Y:S01]  /*13b0*/  @!P1 IMAD.MOV R7, RZ, RZ, -R7 ;  /* 0x000000ffff079224 */ /* 0x000fe200078e0a07 */
[----:B------:R-:W-:Y:S01]  /*13c0*/  ISETP.NE.AND P6, PT, R25, RZ, PT ;  /* 0x000000ff1900720c */ /* 0x000fe20003fc5270 */
[----:B------:R-:W-:Y:S01]  /*13d0*/  @P4 VIADD R13, R13, 0x1 ;  /* 0x000000010d0d4836 */ /* 0x000fe20000000000 */
[----:B------:R-:W-:Y:S01]  /*13e0*/  LOP3.LUT R4, RZ, R25, RZ, 0x33, !PT ;  /* 0x00000019ff047212 */ /* 0x000fe200078e33ff */
[----:B------:R-:W-:Y:S01]  /*13f0*/  BSSY B0, `(.L_x_27025) ;  /* 0x0000011000007945 */ /* 0x000fe20003800000 */
        /* <DEDUP_REMOVED lines=16> */
.L_x_27026:
[----:B------:R-:W-:Y:S05]  /*1500*/  BSYNC B0 ;  /* 0x0000000000007941 */ /* 0x000fea0003800000 */
.L_x_27025:
        /* <DEDUP_REMOVED lines=14> */
.L_x_27028:
[----:B------:R-:W-:Y:S05]  /*15f0*/  BSYNC B0 ;  /* 0x0000000000007941 */ /* 0x000fea0003800000 */
.L_x_27027:
[----:B------:R-:W-:Y:S02]  /*1600*/  PRMT R22, R21, 0x1054, R0 ;  /* 0x0000105415167816 */ /* 0x000fe40000000000 */
[----:B------:R-:W-:Y:S02]  /*1610*/  PRMT R23, R4, 0x1054, R7 ;  /* 0x0000105404177816 */ /* 0x000fe40000000007 */
[----:B------:R-:W-:Y:S02]  /*1620*/  PRMT R21, R27, 0x1054, R18 ;  /* 0x000010541b157816 */ /* 0x000fe40000000012 */
[----:B------:R-:W-:-:S05]  /*1630*/  PRMT R20, R20, 0x1054, R11 ;  /* 0x0000105414147816 */ /* 0x000fca000000000b */
[----:B------:R-:W-:Y:S01]  /*1640*/  STG.E.128 desc[UR4][R2.64], R20 ;  /* 0x0000001402007986 */ /* 0x000fe2000c101d04 */
[----:B------:R-:W-:Y:S05]  /*1650*/  EXIT ;  /* 0x000000000000794d */ /* 0x000fea0003800000 */
.L_x_27012:
        /* <DEDUP_REMOVED lines=35> */
[----:B---3--:R-:W-:Y:S01]  /*1890*/  @!P1 IMAD.WIDE.U32 R22, R9, 0x2, R22 ;  /* 0x0000000209169825 */ /* 0x008fe200078e0016 */
[----:B------:R-:W-:Y:S01]  /*18a0*/  PRMT R9, RZ, 0x7610, R9 ;  /* 0x00007610ff097816 */ /* 0x000fe20000000009 */
[----:B------:R3:W5:Y:S05]  /*18b0*/  @!P5 LDG.E.U16 R11, desc[UR4][R20.64] ;  /* 0x00000004140bd981 */ /* 0x00076a000c1e1500 */
[----:B------:R1:W5:Y:S01]  /*18c0*/  @!P1 LDG.E.U16 R9, desc[UR4][R22.64] ;  /* 0x0000000416099981 */ /* 0x000362000c1e1500 */
[----:B---3--:R-:W3:Y:S08]  /*18d0*/  @!P4 LDC.64 R20, c[0x0][0x220] ;  /* 0x00008800ff14cb82 */ /* 0x008ef00000000a00 */
[----:B-1----:R-:W1:Y:S01]  /*18e0*/  @!P0 LDC.64 R22, c[0x0][0x220] ;  /* 0x00008800ff168b82 */ /* 0x002e620000000a00 */
[----:B----4-:R-:W-:Y:S01]  /*18f0*/  @!P3 IMAD.WIDE.U32 R24, R7, 0x2, R24 ;  /* 0x000000020718b825 */ /* 0x010fe200078e0018 */
[----:B------:R-:W-:-:S03]  /*1900*/  PRMT R7, RZ, 0x7610, R7 ;  /* 0x00007610ff077816 */ /* 0x000fc60000000007 */
[----:B------:R-:W-:Y:S02]  /*1910*/  @!P4 IMAD.IADD R27, R15, 0x1, R8 ;  /* 0x000000010f1bc824 */ /* 0x000fe400078e0208 */
[----:B--2---:R-:W-:Y:S01]  /*1920*/  @!P2 IMAD.WIDE.U32 R2, R5, 0x2, R2 ;  /* 0x000000020502a825 */ /* 0x004fe200078e0002 */
[----:B------:R2:W5:Y:S01]  /*1930*/  @!P3 LDG.E.U16 R7, desc[UR4][R24.64] ;  /* 0x000000041807b981 */ /* 0x000562000c1e1500 */
[----:B------:R-:W-:Y:S02]  /*1940*/  PRMT R5, RZ, 0x7610, R5 ;  /* 0x00007610ff057816 */ /* 0x000fe40000000005 */
[----:B0-----:R-:W-:Y:S01]  /*1950*/  @!P6 IMAD.WIDE.U32 R12, R17, 0x2, R12 ;  /* 0x00000002110ce825 */ /* 0x001fe200078e000c */
[----:B------:R-:W-:-:S03]  /*1960*/  PRMT R17, RZ, 0x7610, R17 ;  /* 0x00007610ff117816 */ /* 0x000fc60000000011 */
[----:B------:R0:W5:Y:S01]  /*1970*/  @!P2 LDG.E.U16 R5, desc[UR4][R2.64] ;  /* 0x000000040205a981 */ /* 0x000162000c1e1500 */
[----:B---3--:R-:W-:Y:S01]  /*1980*/  @!P4 IMAD.WIDE.U32 R26, R27, 0x2, R20 ;  /* 0x000000021b1ac825 */ /* 0x008fe200078e0014 */
[----:B------:R-:W-:Y:S02]  /*1990*/  PRMT R21, RZ, 0x7610, R21 ;  /* 0x00007610ff157816 */ /* 0x000fe40000000015 */
[----:B--2---:R-:W-:Y:S02]  /*19a0*/  PRMT R25, RZ, 0x7610, R25 ;  /* 0x00007610ff197816 */ /* 0x004fe40000000019 */
[----:B------:R0:W5:Y:S01]  /*19b0*/  @!P4 LDG.E.U16 R17, desc[UR4][R26.64] ;  /* 0x000000041a11c981 */ /* 0x000162000c1e1500 */
[----:B-1----:R-:W-:-:S03]  /*19c0*/  @!P0 IMAD.WIDE.U32 R22, R6, 0x2, R22 ;  /* 0x0000000206168825 */ /* 0x002fc600078e0016 */
        /* <DEDUP_REMOVED lines=45> */
.L_x_27030:
[----:B------:R-:W-:Y:S05]  /*1ca0*/  BSYNC B0 ;  /* 0x0000000000007941 */ /* 0x000fea0003800000 */
.L_x_27029:
        /* <DEDUP_REMOVED lines=46> */
.L_x_27032:
[----:B------:R-:W-:Y:S05]  /*1f90*/  BSYNC B0 ;  /* 0x0000000000007941 */ /* 0x000fea0003800000 */
.L_x_27031:
[C---:B-----5:R-:W-:Y:S01]  /*1fa0*/  VIADD R19, R4.reuse, 0x200 ;  /* 0x0000020004137836 */ /* 0x060fe20000000000 */
[----:B------:R-:W-:Y:S01]  /*1fb0*/  BSSY B0, `(.L_x_27033) ;  /* 0x0000032000007945 */ /* 0x000fe20003800000 */
[C---:B------:R-:W-:Y:S02]  /*1fc0*/  VIADD R3, R4.reuse, 0x180 ;  /* 0x0000018004037836 */ /* 0x040fe40000000000 */
[C---:B------:R-:W-:Y:S01]  /*1fd0*/  VIADD R23, R4.reuse, 0x280 ;  /* 0x0000028004177836 */ /* 0x040fe20000000000 */
[-C--:B------:R-:W-:Y:S01]  /*1fe0*/  ISETP.GE.AND P0, PT, R19, R0.reuse, PT ;  /* 0x000000001300720c */ /* 0x080fe20003f06270 */
[C---:B------:R-:W-:Y:S01]  /*1ff0*/  VIADD R25, R4.reuse, 0x300 ;  /* 0x0000030004197836 */ /* 0x040fe20000000000 */
        /* <DEDUP_REMOVED lines=45> */
.L_x_27034:
[----:B------:R-:W-:Y:S05]  /*22d0*/  BSYNC B0 ;  /* 0x0000000000007941 */ /* 0x000fea0003800000 */
.L_x_27033:
        /* <DEDUP_REMOVED lines=43> */
.L_x_27036:
[----:B------:R-:W-:Y:S05]  /*2590*/  BSYNC B0 ;  /* 0x0000000000007941 */ /* 0x000fea0003800000 */
.L_x_27035:
        /* <DEDUP_REMOVED lines=43> */
.L_x_27038:
[----:B------:R-:W-:Y:S05]  /*2850*/  BSYNC B0 ;  /* 0x0000000000007941 */ /* 0x000fea0003800000 */
.L_x_27037:
        /* <DEDUP_REMOVED lines=42> */
.L_x_27040:
[----:B------:R-:W-:Y:S05]  /*2b00*/  BSYNC B0 ;  /* 0x0000000000007941 */ /* 0x000fea0003800000 */
.L_x_27039:
        /* <DEDUP_REMOVED lines=42> */
.L_x_27042:
[----:B------:R-:W-:Y:S05]  /*2db0*/  BSYNC B0 ;  /* 0x0000000000007941 */ /* 0x000fea0003800000 */
.L_x_27041:
        /* <DEDUP_REMOVED lines=19> */
[----:B------:R-:W-:Y:S02]  /*2ef0*/  PRMT R2, R16, 0x9910, RZ ;  /* 0x0000991010027816 */ /* 0x000fe400000000ff */
[----:B------:R-:W-:Y:S01]  /*2f00*/  LOP3.LUT R16, RZ, R19, RZ, 0x33, !PT ;  /* 0x00000013ff107212 */ /* 0x000fe200078e33ff */
        /* <DEDUP_REMOVED lines=21> */
.L_x_27044:
[----:B------:R-:W-:Y:S05]  /*3060*/  BSYNC B0 ;  /* 0x0000000000007941 */ /* 0x000fea0003800000 */
.L_x_27043:
[----:B------:R-:W-:Y:S04]  /*3070*/  BSSY B0, `(.L_x_27045) ;  /* 0x0000033000007945 */ /* 0x000fe80003800000 */
[----:B------:R-:W-:Y:S04]  /*3080*/  BSSY B1, `(.L_x_27046) ;  /* 0x000002b000017945 */ /* 0x000fe80003800000 */
[----:B------:R-:W-:Y:S05]  /*3090*/  @P4 BRA `(.L_x_27047) ;  /* 0x0000000000304947 */ /* 0x000fea0003800000 */
[----:B------:R-:W0:Y:S01]  /*30a0*/  LDC.64 R16, c[0x0][0x218] ;  /* 0x00008600ff107b82 */ /* 0x000e220000000a00 */
        /* <DEDUP_REMOVED lines=11> */
.L_x_27047:
[----:B------:R-:W-:-:S13]  /*3160*/  ISETP.GE.AND P0, PT, R4, R0, PT ;  /* 0x000000000400720c */ /* 0x000fda0003f06270 */
[----:B------:R-:W-:Y:S05]  /*3170*/  @P0 BRA `(.L_x_27049) ;  /* 0x0000000000300947 */ /* 0x000fea0003800000 */
[----:B0-----:R-:W0:Y:S01]  /*3180*/  LDC.64 R16, c[0x0][0x218] ;  /* 0x00008600ff107b82 */ /* 0x001e220000000a00 */
[----:B------:R-:W-:Y:S02]  /*3190*/  IMAD.IADD R3, R15, 0x1, R4 ;  /* 0x000000010f037824 */ /* 0x000fe400078e0204 */
[----:B------:R-:W-:Y:S02]  /*31a0*/  VIADD R4, R4, 0x80 ;  /* 0x0000008004047836 */ /* 0x000fe40000000000 */
[----:B0-----:R-:W-:-:S05]  /*31b0*/  IMAD.WIDE.U32 R16, R3, 0x2, R16 ;  /* 0x0000000203107825 */ /* 0x001fca00078e0010 */
[----:B------:R1:W-:Y:S02]  /*31c0*/  STG.E.U16 desc[UR4][R16.64], R11 ;  /* 0x0000000b10007986 */ /* 0x0003e4000c101504 */
.L_x_27048:
[----:B------:R-:W-:-:S13]  /*31d0*/  ISETP.GE.AND P0, PT, R4, R0, PT ;  /* 0x000000000400720c */ /* 0x000fda0003f06270 */
[----:B------:R-:W-:Y:S05]  /*31e0*/  @P0 BRA `(.L_x_27050) ;  /* 0x0000000000300947 */ /* 0x000fea0003800000 */
[----:B-1----:R-:W1:Y:S01]  /*31f0*/  LDC.64 R10, c[0x0][0x218] ;  /* 0x00008600ff0a7b82 */ /* 0x002e620000000a00 */
[----:B------:R-:W-:Y:S02]  /*3200*/  IMAD.IADD R3, R15, 0x1, R4 ;  /* 0x000000010f037824 */ /* 0x000fe400078e0204 */
[----:B------:R-:W-:Y:S02]  /*3210*/  VIADD R4, R4, 0x80 ;  /* 0x0000008004047836 */ /* 0x000fe40000000000 */
[----:B-1----:R-:W-:-:S05]  /*3220*/  IMAD.WIDE.U32 R10, R3, 0x2, R10 ;  /* 0x00000002030a7825 */ /* 0x002fca00078e000a */
[----:B------:R1:W-:Y:S02]  /*3230*/  STG.E.U16 desc[UR4][R10.64], R9 ;  /* 0x000000090a007986 */ /* 0x0003e4000c101504 */
.L_x_27049:
[----:B------:R-:W-:-:S13]  /*3240*/  ISETP.GE.AND P0, PT, R4, R0, PT ;  /* 0x000000000400720c */ /* 0x000fda0003f06270 */
[----:B------:R-:W-:Y:S05]  /*3250*/  @P0 BRA `(.L_x_27051) ;  /* 0x0000000000340947 */ /* 0x000fea0003800000 */
[----:B01----:R-:W0:Y:S01]  /*3260*/  LDC.64 R8, c[0x0][0x218] ;  /* 0x00008600ff087b82 */ /* 0x003e220000000a00 */
[----:B------:R-:W-:Y:S02]  /*3270*/  IMAD.IADD R3, R15, 0x1, R4 ;  /* 0x000000010f037824 */ /* 0x000fe400078e0204 */
[----:B------:R-:W-:Y:S02]  /*3280*/  VIADD R4, R4, 0x80 ;  /* 0x0000008004047836 */ /* 0x000fe40000000000 */
[----:B0-----:R-:W-:-:S05]  /*3290*/  IMAD.WIDE.U32 R8, R3, 0x2, R8 ;  /* 0x0000000203087825 */ /* 0x001fca00078e0008 */
[----:B------:R2:W-:Y:S02]  /*32a0*/  STG.E.U16 desc[UR4][R8.64], R7 ;  /* 0x0000000708007986 */ /* 0x0005e4000c101504 */
.L_x_27050:
[----:B------:R-:W-:-:S13]  /*32b0*/  ISETP.GE.AND P0, PT, R4, R0, PT ;  /* 0x000000000400720c */ /* 0x000fda0003f06270 */
[----:B------:R-:W-:Y:S05]  /*32c0*/  @P0 BREAK B1 ;  /* 0x0000000000010942 */ /* 0x000fea0003800000 */
[----:B------:R-:W-:Y:S05]  /*32d0*/  @P0 BRA `(.L_x_27052) ;  /* 0x0000000000300947 */ /* 0x000fea0003800000 */
[----:B--2---:R-:W2:Y:S01]  /*32e0*/  LDC.64 R6, c[0x0][0x218] ;  /* 0x00008600ff067b82 */ /* 0x004ea20000000a00 */
[----:B------:R-:W-:Y:S02]  /*32f0*/  IMAD.IADD R3, R15, 0x1, R4 ;  /* 0x000000010f037824 */ /* 0x000fe400078e0204 */
[----:B------:R-:W-:Y:S02]  /*3300*/  VIADD R4, R4, 0x80 ;  /* 0x0000008004047836 */ /* 0x000fe40000000000 */
[----:B--2---:R-:W-:-:S05]  /*3310*/  IMAD.WIDE.U32 R6, R3, 0x2, R6 ;  /* 0x0000000203067825 */ /* 0x004fca00078e0006 */
[----:B------:R2:W-:Y:S02]  /*3320*/  STG.E.U16 desc[UR4][R6.64], R5 ;  /* 0x0000000506007986 */ /* 0x0005e4000c101504 */
.L_x_27051:
[----:B------:R-:W-:Y:S05]  /*3330*/  BSYNC B1 ;  /* 0x0000000000017941 */ /* 0x000fea0003800000 */
.L_x_27046:
[----:B------:R-:W-:-:S13]  /*3340*/  ISETP.GE.AND P0, PT, R4, R0, PT ;  /* 0x000000000400720c */ /* 0x000fda0003f06270 */
[----:B--2---:R-:W2:Y:S01]  /*3350*/  @!P0 LDC.64 R6, c[0x0][0x218] ;  /* 0x00008600ff068b82 */ /* 0x004ea20000000a00 */
[----:B------:R-:W-:Y:S02]  /*3360*/  @!P0 IMAD.IADD R3, R15, 0x1, R4 ;  /* 0x000000010f038824 */ /* 0x000fe400078e0204 */
[----:B------:R-:W-:Y:S02]  /*3370*/  @!P0 VIADD R4, R4, 0x80 ;  /* 0x0000008004048836 */ /* 0x000fe40000000000 */
[----:B--2---:R-:W-:-:S05]  /*3380*/  @!P0 IMAD.WIDE.U32 R6, R3, 0x2, R6 ;  /* 0x0000000203068825 */ /* 0x004fca00078e0006 */
[----:B------:R3:W-:Y:S02]  /*3390*/  @!P0 STG.E.U16 desc[UR4][R6.64], R12 ;  /* 0x0000000c06008986 */ /* 0x0007e4000c101504 */
.L_x_27052:
[----:B------:R-:W-:Y:S05]  /*33a0*/  BSYNC B0 ;  /* 0x0000000000007941 */ /* 0x000fea0003800000 */
.L_x_27045:
[----:B------:R-:W-:Y:S05]  /*33b0*/  WARPSYNC.ALL ;  /* 0x0000000000007948 */ /* 0x000fea0003800000 */
[----:B------:R-:W-:-:S13]  /*33c0*/  ISETP.GE.AND P0, PT, R4, R0, PT ;  /* 0x000000000400720c */ /* 0x000fda0003f06270 */
[----:B------:R-:W-:Y:S05]  /*33d0*/  @P0 EXIT ;  /* 0x000000000000094d */ /* 0x000fea0003800000 */
[----:B--23--:R-:W2:Y:S01]  /*33e0*/  LDC.64 R6, c[0x0][0x218] ;  /* 0x00008600ff067b82 */ /* 0x00cea20000000a00 */
[----:B------:R-:W-:-:S04]  /*33f0*/  IMAD.IADD R5, R15, 0x1, R4 ;  /* 0x000000010f057824 */ /* 0x000fc800078e0204 */
[----:B--2---:R-:W-:-:S05]  /*3400*/  IMAD.WIDE.U32 R4, R5, 0x2, R6 ;  /* 0x0000000205047825 */ /* 0x004fca00078e0006 */
[----:B------:R-:W-:Y:S01]  /*3410*/  STG.E.U16 desc[UR4][R4.64], R2 ;  /* 0x0000000204007986 */ /* 0x000fe2000c101504 */
[----:B------:R-:W-:Y:S05]  /*3420*/  EXIT ;  /* 0x000000000000794d */ /* 0x000fea0003800000 */
.L_x_27053:
        /* <DEDUP_REMOVED lines=13> */
.L_x_37894:


//--------------------- .text._ZN2at6native18elementwise_kernelILi128ELi4EZNS0_15gpu_kernel_implINS0_13BinaryFunctorIlllZZZNS0_15binary_internal21div_floor_kernel_cudaERNS_18TensorIteratorBaseEENKUlvE_clEvENKUlvE2_clEvEUlllE_EEEEvS6_RKT_EUliE_EEviT1_ --------------------------
	.section	.text._ZN2at6native18elementwise_kernelILi128ELi4EZNS0_15gpu_kernel_implINS0_13BinaryFunctorIlllZZZNS0_15binary_internal21div_floor_kernel_cudaERNS_18TensorIteratorBaseEENKUlvE_clEvENKUlvE2_clEvEUlllE_EEEEvS6_RKT_EUliE_EEviT1_,"ax",@progbits
	.align	128
        .global         _ZN2at6native18elementwise_kernelILi128ELi4EZNS0_15gpu_kernel_implINS0_13BinaryFunctorIlllZZZNS0_15binary_internal21div_floor_kernel_cudaERNS_18TensorIteratorBaseEENKUlvE_clEvENKUlvE2_clEvEUlllE_EEEEvS6_RKT_EUliE_EEviT1_
        .type           _ZN2at6native18elementwise_kernelILi128ELi4EZNS0_15gpu_kernel_implINS0_13BinaryFunctorIlllZZZNS0_15binary_internal21div_floor_kernel_cudaERNS_18TensorIteratorBaseEENKUlvE_clEvENKUlvE2_clEvEUlllE_EEEEvS6_RKT_EUliE_EEviT1_,@function
        .size           _ZN2at6native18elementwise_kernelILi128ELi4EZNS0_15gpu_kernel_implINS0_13BinaryFunctorIlllZZZNS0_15binary_internal21div_floor_kernel_cudaERNS_18TensorIteratorBaseEENKUlvE_clEvENKUlvE2_clEvEUlllE_EEEEvS6_RKT_EUliE_EEviT1_,(.L_x_37700 - _ZN2at6native18elementwise_kernelILi128ELi4EZNS0_15gpu_kernel_implINS0_13BinaryFunctorIlllZZZNS0_15binary_internal21div_floor_kernel_cudaERNS_18TensorIteratorBaseEENKUlvE_clEvENKUlvE2_clEvEUlllE_EEEEvS6_RKT_EUliE_EEviT1_)
        .other          _ZN2at6native18elementwise_kernelILi128ELi4EZNS0_15gpu_kernel_implINS0_13BinaryFunctorIlllZZZNS0_15binary_internal21div_floor_kernel_cudaERNS_18TensorIteratorBaseEENKUlvE_clEvENKUlvE2_clEvEUlllE_EEEEvS6_RKT_EUliE_EEviT1_,@"STO_CUDA_ENTRY STV_DEFAULT"
_ZN2at6native18elementwise_kernelILi128ELi4EZNS0_15gpu_kernel_implINS0_13BinaryFunctorIlllZZZNS0_15binary_internal21div_floor_kernel_cudaERNS_18TensorIteratorBaseEENKUlvE_clEvENKUlvE2_clEvEUlllE_EEEEvS6_RKT_EUliE_EEviT1_:
.text._ZN2at6native18elementwise_kernelILi128ELi4EZNS0_15gpu_kernel_implINS0_13BinaryFunctorIlllZZZNS0_15binary_internal21div_floor_kernel_cudaERNS_18TensorIteratorBaseEENKUlvE_clEvENKUlvE2_clEvEUlllE_EEEEvS6_RKT_EUliE_EEviT1_:
        /* <DEDUP_REMOVED lines=364> */
.L_x_27056:
        /* <DEDUP_REMOVED lines=19> */
[----:B--2---:R-:W-:Y:S01]  /*17f0*/  SHF.R.S32.HI R19, RZ, 0x1f, R18 ;  /* 0x0000001fff137819 */ /* 0x004fe20000011412 */
[----:B------:R-:W-:Y:S06]  /*1800*/  BRA `(.L_x_27062) ;  /* 0x0000000c00547947 */ /* 0x000fec0003800000 */
.L_x_27060:
[----:B------:R0:W5:Y:S01]  /*1810*/  LDG.E.U8 R18, desc[UR36][R4.64] ;  /* 0x0000002404127981 */ /* 0x000162000c1e1100 */
[----:B------:R-:W-:Y:S01]  /*1820*/  IMAD.MOV.U32 R19, RZ, RZ, RZ ;  /* 0x000000ffff137224 */ /* 0x000fe200078e00ff */
[----:B------:R-:W-:Y:S06]  /*1830*/  BRA `(.L_x_27062) ;  /* 0x0000000c00487947 */ /* 0x000fec0003800000 */
.L_x_27059:
[----:B------:R-:W-:-:S13]  /*1840*/  ISETP.NE.AND P0, PT, R3, 0x2, PT ;  /* 0x000000020300780c */ /* 0x000fda0003f05270 */
[----:B------:R-:W-:Y:S05]  /*1850*/  @!P0 BRA `(.L_x_27063) ;  /* 0x0000000000248947 */ /* 0x000fea0003800000 */
[----:B------:R-:W-:-:S13]  /*1860*/  ISETP.NE.AND P0, PT, R3, 0x3, PT ;  /* 0x000000030300780c */ /* 0x000fda0003f05270 */
[----:B------:R-:W-:Y:S05]  /*1870*/  @!P0 BRA `(.L_x_27064) ;  /* 0x0000000000108947 */ /* 0x000fea0003800000 */
[----:B------:R-:W-:-:S13]  /*1880*/  ISETP.NE.AND P0, PT, R3, 0x4, PT ;  /* 0x000000040300780c */ /* 0x000fda0003f05270 */
[----:B------:R-:W-:Y:S05]  /*1890*/  @P0 BRA `(.L_x_27061) ;  /* 0x0000000800d80947 */ /* 0x000fea0003800000 */
[----:B------:R0:W5:Y:S01]  /*18a0*/  LDG.E.64 R18, desc[UR36][R4.64] ;  /* 0x0000002404127981 */ /* 0x000162000c1e1b00 */
[----:B------:R-:W-:Y:S05]  /*18b0*/  BRA `(.L_x_27062) ;  /* 0x0000000c00287947 */ /* 0x000fea0003800000 */
.L_x_27064:
[----:B------:R-:W2:Y:S02]  /*18c0*/  LDG.E R18, desc[UR36][R4.64] ;  /* 0x0000002404127981 */ /* 0x000ea4000c1e1900 */
[----:B--2---:R-:W-:Y:S01]  /*18d0*/  SHF.R.S32.HI R19, RZ, 0x1f, R18 ;  /* 0x0000001fff137819 */ /* 0x004fe20000011412 */
[----:B------:R-:W-:Y:S06]  /*18e0*/  BRA `(.L_x_27062) ;  /* 0x0000000c001c7947 */ /* 0x000fec0003800000 */
.L_x_27063:
[----:B------:R-:W2:Y:S02]  /*18f0*/  LDG.E.S16 R18, desc[UR36][R4.64] ;  /* 0x0000002404127981 */ /* 0x000ea4000c1e1700 */
[----:B--2---:R-:W-:Y:S01]  /*1900*/  SHF.R.S32.HI R19, RZ, 0x1f, R18 ;  /* 0x0000001fff137819 */ /* 0x004fe20000011412 */
[----:B------:R-:W-:Y:S06]  /*1910*/  BRA `(.L_x_27062) ;  /* 0x0000000c00107947 */ /* 0x000fec0003800000 */
.L_x_27058:
[----:B------:R-:W-:-:S13]  /*1920*/  ISETP.GT.AND P0, PT, R3, 0x6, PT ;  /* 0x000000060300780c */ /* 0x000fda0003f04270 */
[----:B------:R-:W-:Y:S05]  /*1930*/  @P0 BRA `(.L_x_27065) ;  /* 0x00000000002c0947 */ /* 0x000fea0003800000 */
[----:B------:R-:W-:-:S13]  /*1940*/  ISETP.NE.AND P0, PT, R3, 0x5, PT ;  /* 0x000000050300780c */ /* 0x000fda0003f05270 */
[----:B------:R-:W-:Y:S05]  /*1950*/  @!P0 BRA `(.L_x_27066) ;  /* 0x0000000000148947 */ /* 0x000fea0003800000 */
[----:B------:R-:W-:-:S13]  /*1960*/  ISETP.NE.AND P0, PT, R3, 0x6, PT ;  /* 0x000000060300780c */ /* 0x000fda0003f05270 */
[----:B------:R-:W-:Y:S05]  /*1970*/  @P0 BRA `(.L_x_27061) ;  /* 0x0000000800a00947 */ /* 0x000fea0003800000 */
[----:B------:R-:W2:Y:S02]  /*1980*/  LDG.E R4, desc[UR36][R4.64] ;  /* 0x0000002404047981 */ /* 0x000ea4000c1e1900 */
[----:B--2---:R0:W1:Y:S01]  /*1990*/  F2I.S64.TRUNC R18, R4 ;  /* 0x0000000400127311 */ /* 0x004062000020d900 */
[----:B------:R-:W-:Y:S05]  /*19a0*/  BRA `(.L_x_27062) ;  /* 0x0000000800ec7947 */ /* 0x000fea0003800000 */
.L_x_27066:
[----:B------:R-:W2:Y:S02]  /*19b0*/  LDG.E.U16 R4, desc[UR36][R4.64] ;  /* 0x0000002404047981 */ /* 0x000ea4000c1e1500 */
[----:B--2---:R-:W-:-:S06]  /*19c0*/  HADD2.F32 R18, -RZ, R4.H0_H0 ;  /* 0x20000004ff127230 */ /* 0x004fcc0000004100 */
[----:B------:R-:W0:Y:S01]  /*19d0*/  F2I.S64.TRUNC R18, R18 ;  /* 0x0000001200127311 */ /* 0x000e22000020d900 */
[----:B------:R-:W-:Y:S05]  /*19e0*/  BRA `(.L_x_27062) ;  /* 0x0000000800dc7947 */ /* 0x000fea0003800000 */
.L_x_27065:
[----:B------:R-:W-:-:S13]  /*19f0*/  ISETP.NE.AND P0, PT, R3, 0x7, PT ;  /* 0x000000070300780c */ /* 0x000fda0003f05270 */
[----:B------:R-:W-:Y:S05]  /*1a00*/  @!P0 BRA `(.L_x_27067) ;  /* 0x00000000002c8947 */ /* 0x000fea0003800000 */
[----:B------:R-:W-:-:S13]  /*1a10*/  ISETP.NE.AND P0, PT, R3, 0x8, PT ;  /* 0x000000080300780c */ /* 0x000fda0003f05270 */
[----:B------:R-:W-:Y:S05]  /*1a20*/  @!P0 BRA `(.L_x_27068) ;  /* 0x0000000000148947 */ /* 0x000fea0003800000 */
[----:B------:R-:W-:-:S13]  /*1a30*/  ISETP.NE.AND P0, PT, R3, 0x9, PT ;  /* 0x000000090300780c */ /* 0x000fda0003f05270 */
[----:B------:R-:W-:Y:S05]  /*1a40*/  @P0 BRA `(.L_x_27061) ;  /* 0x00000008006c0947 */ /* 0x000fea0003800000 */
[----:B------:R-:W2:Y:S02]  /*1a50*/  LDG.E R4, desc[UR36][R4.64] ;  /* 0x0000002404047981 */ /* 0x000ea4000c1e1900 */
[----:B--2---:R0:W1:Y:S01]  /*1a60*/  F2I.S64.TRUNC R18, R4 ;  /* 0x0000000400127311 */ /* 0x004062000020d900 */
[----:B------:R-:W-:Y:S05]  /*1a70*/  BRA `(.L_x_27062) ;  /* 0x0000000800b87947 */ /* 0x000fea0003800000 */
.L_x_27068:
[----:B------:R-:W2:Y:S02]  /*1a80*/  LDG.E.U16 R4, desc[UR36][R4.64] ;  /* 0x0000002404047981 */ /* 0x000ea4000c1e1500 */
[----:B--2---:R-:W-:-:S06]  /*1a90*/  HADD2.F32 R18, -RZ, R4.H0_H0 ;  /* 0x20000004ff127230 */ /* 0x004fcc0000004100 */
[----:B------:R-:W0:Y:S01]  /*1aa0*/  F2I.S64.TRUNC R18, R18 ;  /* 0x0000001200127311 */ /* 0x000e22000020d900 */
[----:B------:R-:W-:Y:S05]  /*1ab0*/  BRA `(.L_x_27062) ;  /* 0x0000000800a87947 */ /* 0x000fea0003800000 */
.L_x_27067:
[----:B------:R-:W2:Y:S02]  /*1ac0*/  LDG.E.64 R4, desc[UR36][R4.64] ;  /* 0x0000002404047981 */ /* 0x000ea4000c1e1b00 */
[----:B--2---:R0:W1:Y:S01]  /*1ad0*/  F2I.S64.F64.TRUNC R18, R4 ;  /* 0x0000000400127311 */ /* 0x004062000030d900 */
[----:B------:R-:W-:Y:S05]  /*1ae0*/  BRA `(.L_x_27062) ;  /* 0x00000008009c7947 */ /* 0x000fea0003800000 */
.L_x_27057:
        /* <DEDUP_REMOVED lines=11> */
[----:B------:R-:W-:Y:S01]  /*1ba0*/  SEL R18, RZ, 0x1, !P0 ;  /* 0x00000001ff127807 */ /* 0x000fe20004000000 */
[----:B------:R-:W-:Y:S08]  /*1bb0*/  BRA `(.L_x_27062) ;  /* 0x0000000800687947 */ /* 0x000ff00003800000 */
.L_x_27071:
[----:B------:R-:W2:Y:S02]  /*1bc0*/  LDG.E.64 R4, desc[UR36][R4.64] ;  /* 0x0000002404047981 */ /* 0x000ea4000c1e1b00 */
[----:B--2---:R0:W1:Y:S01]  /*1bd0*/  F2I.S64.F64.TRUNC R18, R4 ;  /* 0x0000000400127311 */ /* 0x004062000030d900 */
[----:B------:R-:W-:Y:S05]  /*1be0*/  BRA `(.L_x_27062) ;  /* 0x00000008005c7947 */ /* 0x000fea0003800000 */
.L_x_27070:
        /* <DEDUP_REMOVED lines=25> */
[----:B------:R0:W1:Y:S01]  /*1d80*/  F2I.S64.TRUNC R18, R7 ;  /* 0x0000000700127311 */ /* 0x000062000020d900 */
[----:B------:R-:W-:Y:S05]  /*1d90*/  BRA `(.L_x_27062) ;  /* 0x0000000400f07947 */ /* 0x000fea0003800000 */
.L_x_27073:
        /* <DEDUP_REMOVED lines=12> */
[----:B------:R0:W1:Y:S01]  /*1e60*/  F2I.S64.TRUNC R18, R0 ;  /* 0x0000000000127311 */ /* 0x000062000020d900 */
[----:B------:R-:W-:Y:S05]  /*1e70*/  BRA `(.L_x_27062) ;  /* 0x0000000400b87947 */ /* 0x000fea0003800000 */
.L_x_27072:
[----:B------:R-:W2:Y:S02]  /*1e80*/  LDG.E.U16 R18, desc[UR36][R4.64] ;  /* 0x0000002404127981 */ /* 0x000ea4000c1e1500 */
[----:B--2---:R-:W-:-:S06]  /*1e90*/  IMAD.U32 R18, R18, 0x10000, RZ ;  /* 0x0001000012127824 */ /* 0x004fcc00078e00ff */
[----:B------:R-:W0:Y:S01]  /*1ea0*/  F2I.S64.TRUNC R18, R18 ;  /* 0x0000001200127311 */ /* 0x000e22000020d900 */
[----:B------:R-:W-:Y:S05]  /*1eb0*/  BRA `(.L_x_27062) ;  /* 0x0000000400a87947 */ /* 0x000fea0003800000 */
.L_x_27069:
        /* <DEDUP_REMOVED lines=9> */
[----:B------:R-:W-:Y:S01]  /*1f50*/  IMAD.MOV.U32 R19, RZ, RZ, RZ ;  /* 0x000000ffff137224 */ /* 0x000fe200078e00ff */
[----:B------:R-:W-:Y:S06]  /*1f60*/  BRA `(.L_x_27062) ;  /* 0x00000004007c7947 */ /* 0x000fec0003800000 */
.L_x_27076:
        /* <DEDUP_REMOVED lines=21> */
.L_x_27080:
[----:B------:R-:W-:Y:S05]  /*20c0*/  BSYNC B1 ;  /* 0x0000000000017941 */ /* 0x000fea0003800000 */
.L_x_27079:
[----:B------:R-:W-:Y:S01]  /*20d0*/  IMAD.SHL.U32 R3, R3, 0x100000, RZ ;  /* 0x0010000003037824 */ /* 0x000fe200078e00ff */
[----:B------:R-:W-:-:S04]  /*20e0*/  LEA R5, R0, 0x3b800000, 0x17 ;  /* 0x3b80000000057811 */ /* 0x000fc800078eb8ff */
[----:B------:R-:W-:-:S07]  /*20f0*/  LOP3.LUT R18, R5, R3, R18, 0xfe, !PT ;  /* 0x0000000305127212 */ /* 0x000fce00078efe12 */
.L_x_27078:
[----:B------:R-:W-:Y:S05]  /*2100*/  BSYNC B0 ;  /* 0x0000000000007941 */ /* 0x000fea0003800000 */
.L_x_27077:
[----:B------:R-:W1:Y:S01]  /*2110*/  F2I.S64.TRUNC R18, R18 ;  /* 0x0000001200127311 */ /* 0x000e62000020d900 */
[----:B------:R-:W-:Y:S05]  /*2120*/  BRA `(.L_x_27062) ;  /* 0x00000004000c7947 */ /* 0x000fea0003800000 */
.L_x_27075:
        /* <DEDUP_REMOVED lines=21> */
.L_x_27084:
[----:B------:R-:W-:Y:S05]  /*2280*/  BSYNC B1 ;  /* 0x0000000000017941 */ /* 0x000fea0003800000 */
.L_x_27083:
[----:B------:R-:W-:Y:S01]  /*2290*/  IMAD.SHL.U32 R3, R3, 0x200000, RZ ;  /* 0x0020000003037824 */ /* 0x000fe200078e00ff */
[----:B------:R-:W-:-:S04]  /*22a0*/  LEA R5, R0, 0x37800000, 0x17 ;  /* 0x3780000000057811 */ /* 0x000fc800078eb8ff */
[----:B------:R-:W-:-:S07]  /*22b0*/  LOP3.LUT R18, R5, R3, R18, 0xfe, !PT ;  /* 0x0000000305127212 */ /* 0x000fce00078efe12 */
.L_x_27082:
[----:B------:R-:W-:Y:S05]  /*22c0*/  BSYNC B0 ;  /* 0x0000000000007941 */ /* 0x000fea0003800000 */
.L_x_27081:
[----:B------:R-:W2:Y:S01]  /*22d0*/  F2I.S64.TRUNC R18, R18 ;  /* 0x0000001200127311 */ /* 0x000ea2000020d900 */
[----:B------:R-:W-:Y:S05]  /*22e0*/  BRA `(.L_x_27062) ;  /* 0x00000000009c7947 */ /* 0x000fea0003800000 */
.L_x_27074:
        /* <DEDUP_REMOVED lines=14> */
.L_x_27088:
[----:B------:R-:W-:Y:S05]  /*23d0*/  BSYNC B0 ;  /* 0x0000000000007941 */ /* 0x000fea0003800000 */
.L_x_27087:
[----:B------:R-:W4:Y:S01]  /*23e0*/  F2I.S64.TRUNC R18, R18 ;  /* 0x0000001200127311 */ /* 0x000f22000020d900 */
[----:B------:R-:W-:Y:S05]  /*23f0*/  BRA `(.L_x_27062) ;  /* 0x0000000000587947 */ /* 0x000fea0003800000 */
.L_x_27061:
        /* <DEDUP_REMOVED lines=16> */
.L_x_27089:
[----:B------:R-:W-:Y:S01]  /*2500*/  CS2R R18, SRZ ;  /* 0x0000000000127805 */ /* 0x000fe2000001ff00 */
[----:B------:R-:W-:Y:S06]  /*2510*/  BRA `(.L_x_27062) ;  /* 0x0000000000107947 */ /* 0x000fec0003800000 */
.L_x_27086:
[----:B------:R0:W5:Y:S01]  /*2520*/  LDG.E.64 R18, desc[UR36][R4.64] ;  /* 0x0000002404127981 */ /* 0x000162000c1e1b00 */
[----:B------:R-:W-:Y:S05]  /*2530*/  BRA `(.L_x_27062) ;  /* 0x0000000000087947 */ /* 0x000fea0003800000 */
.L_x_27085:
[----:B------:R3:W5:Y:S01]  /*2540*/  LDG.E R18, desc[UR36][R4.64] ;  /* 0x0000002404127981 */ /* 0x000762000c1e1900 */
[----:B------:R-:W-:-:S07]  /*2550*/  IMAD.MOV.U32 R19, RZ, RZ, RZ ;  /* 0x000000ffff137224 */ /* 0x000fce00078e00ff */
.L_x_27062:
[----:B------:R-:W0:Y:S01]  /*2560*/  LDC.U8 R3, c[0x0][0x493] ;  /* 0x000124c0ff037b82 */ /* 0x000e220000000000 */
        /* <DEDUP_REMOVED lines=17> */
.L_x_27093:
[----:B------:R0:W5:Y:S01]  /*2680*/  LDG.E.U8 R20, desc[UR36][R22.64] ;  /* 0x0000002416147981 */ /* 0x000162000c1e1100 */
[----:B------:R-:W-:Y:S01]  /*2690*/  IMAD.MOV.U32 R21, RZ, RZ, RZ ;  /* 0x000000ffff157224 */ /* 0x000fe200078e00ff */
[----:B------:R-:W-:Y:S06]  /*26a0*/  BRA `(.L_x_27095) ;  /* 0x0000000c00487947 */ /* 0x000fec0003800000 */
.L_x_27092:
        /* <DEDUP_REMOVED lines=8> */
.L_x_27097:
[----:B------:R-:W2:Y:S02]  /*2730*/  LDG.E R20, desc[UR36][R22.64] ;  /* 0x0000002416147981 */ /* 0x000ea4000c1e1900 */
[----:B--2---:R-:W-:Y:S01]  /*2740*/  SHF.R.S32.HI R21, RZ, 0x1f, R20 ;  /* 0x0000001fff157819 */ /* 0x004fe20000011414 */
[----:B------:R-:W-:Y:S06]  /*2750*/  BRA `(.L_x_27095) ;  /* 0x0000000c001c7947 */ /* 0x000fec0003800000 */
.L_x_27096:
[----:B------:R-:W2:Y:S02]  /*2760*/  LDG.E.S16 R20, desc[UR36][R22.64] ;  /* 0x0000002416147981 */ /* 0x000ea4000c1e1700 */
[----:B--2---:R-:W-:Y:S01]  /*2770*/  SHF.R.S32.HI R21, RZ, 0x1f, R20 ;  /* 0x0000001fff157819 */ /* 0x004fe20000011414 */
[----:B------:R-:W-:Y:S06]  /*2780*/  BRA `(.L_x_27095) ;  /* 0x0000000c00107947 */ /* 0x000fec0003800000 */
.L_x_27091:
[----:B------:R-:W-:-:S13]  /*2790*/  ISETP.GT.AND P0, PT, R0, 0x6, PT ;  /* 0x000000060000780c */ /* 0x000fda0003f04270 */
[----:B------:R-:W-:Y:S05]  /*27a0*/  @P0 BRA `(.L_x_27098) ;  /* 0x00000000002c0947 */ /* 0x000fea0003800000 */
[----:B------:R-:W-:-:S13]  /*27b0*/  ISETP.NE.AND P0, PT, R0, 0x5, PT ;  /* 0x000000050000780c */ /* 0x000fda0003f05270 */
[----:B------:R-:W-:Y:S05]  /*27c0*/  @!P0 BRA `(.L_x_27099) ;  /* 0x0000000000148947 */ /* 0x000fea0003800000 */
[----:B------:R-:W-:-:S13]  /*27d0*/  ISETP.NE.AND P0, PT, R0, 0x6, PT ;  /* 0x000000060000780c */ /* 0x000fda0003f05270 */
[----:B------:R-:W-:Y:S05]  /*27e0*/  @P0 BRA `(.L_x_27094) ;  /* 0x0000000800a00947 */ /* 0x000fea0003800000 */
[----:B------:R-:W2:Y:S02]  /*27f0*/  LDG.E R20, desc[UR36][R22.64] ;  /* 0x0000002416147981 */ /* 0x000ea4000c1e1900 */
[----:B--2---:R-:W0:Y:S01]  /*2800*/  F2I.S64.TRUNC R20, R20 ;  /* 0x0000001400147311 */ /* 0x004e22000020d900 */
[----:B------:R-:W-:Y:S05]  /*2810*/  BRA `(.L_x_27095) ;  /* 0x0000000800ec7947 */ /* 0x000fea0003800000 */
.L_x_27099:
[----:B------:R-:W2:Y:S02]  /*2820*/  LDG.E.U16 R22, desc[UR36][R22.64] ;  /* 0x0000002416167981 */ /* 0x000ea4000c1e1500 */
[----:B--2---:R-:W-:-:S06]  /*2830*/  HADD2.F32 R20, -RZ, R22.H0_H0 ;  /* 0x20000016ff147230 */ /* 0x004fcc0000004100 */
[----:B------:R-:W0:Y:S01]  /*2840*/  F2I.S64.TRUNC R20, R20 ;  /* 0x0000001400147311 */ /* 0x000e22000020d900 */
[----:B------:R-:W-:Y:S05]  /*2850*/  BRA `(.L_x_27095) ;  /* 0x0000000800dc7947 */ /* 0x000fea0003800000 */
.L_x_27098:
[----:B------:R-:W-:-:S13]  /*2860*/  ISETP.NE.AND P0, PT, R0, 0x7, PT ;  /* 0x000000070000780c */ /* 0x000fda0003f05270 */
[----:B------:R-:W-:Y:S05]  /*2870*/  @!P0 BRA `(.L_x_27100) ;  /* 0x00000000002c8947 */ /* 0x000fea0003800000 */
[----:B------:R-:W-:-:S13]  /*2880*/  ISETP.NE.AND P0, PT, R0, 0x8, PT ;  /* 0x000000080000780c */ /* 0x000fda0003f05270 */
[----:B------:R-:W-:Y:S05]  /*2890*/  @!P0 BRA `(.L_x_27101) ;  /* 0x0000000000148947 */ /* 0x000fea0003800000 */
[----:B------:R-:W-:-:S13]  /*28a0*/  ISETP.NE.AND P0, PT, R0, 0x9, PT ;  /* 0x000000090000780c */ /* 0x000fda0003f05270 */
[----:B------:R-:W-:Y:S05]  /*28b0*/  @P0 BRA `(.L_x_27094) ;  /* 0x00000008006c0947 */ /* 0x000fea0003800000 */
[----:B------:R-:W2:Y:S02]  /*28c0*/  LDG.E R20, desc[UR36][R22.64] ;  /* 0x0000002416147981 */ /* 0x000ea4000c1e1900 */
[----:B--2---:R-:W0:Y:S01]  /*28d0*/  F2I.S64.TRUNC R20, R20 ;  /* 0x0000001400147311 */ /* 0x004e22000020d900 */
[----:B------:R-:W-:Y:S05]  /*28e0*/  BRA `(.L_x_27095) ;  /* 0x0000000800b87947 */ /* 0x000fea0003800000 */
.L_x_27101:
[----:B------:R-:W2:Y:S02]  /*28f0*/  LDG.E.U16 R22, desc[UR36][R22.64] ;  /* 0x0000002416167981 */ /* 0x000ea4000c1e1500 */
[----:B--2---:R-:W-:-:S06]  /*2900*/  HADD2.F32 R20, -RZ, R22.H0_H0 ;  /* 0x20000016ff147230 */ /* 0x004fcc0000004100 */
[----:B------:R-:W0:Y:S01]  /*2910*/  F2I.S64.TRUNC R20, R20 ;  /* 0x0000001400147311 */ /* 0x000e22000020d900 */
[----:B------:R-:W-:Y:S05]  /*2920*/  BRA `(.L_x_27095) ;  /* 0x0000000800a87947 */ /* 0x000fea0003800000 */
.L_x_27100:
[----:B------:R-:W2:Y:S02]  /*2930*/  LDG.E.64 R20, desc[UR36][R22.64] ;  /* 0x0000002416147981 */ /* 0x000ea4000c1e1b00 */
[----:B--2---:R-:W0:Y:S01]  /*2940*/  F2I.S64.F64.TRUNC R20, R20 ;  /* 0x0000001400147311 */ /* 0x004e22000030d900 */
[----:B------:R-:W-:Y:S05]  /*2950*/  BRA `(.L_x_27095) ;  /* 0x00000008009c7947 */ /* 0x000fea0003800000 */
.L_x_27090:
        /* <DEDUP_REMOVED lines=13> */
.L_x_27104:
[----:B------:R-:W2:Y:S02]  /*2a30*/  LDG.E.64 R20, desc[UR36][R22.64] ;  /* 0x0000002416147981 */ /* 0x000ea4000c1e1b00 */
[----:B--2---:R-:W0:Y:S01]  /*2a40*/  F2I.S64.F64.TRUNC R20, R20 ;  /* 0x0000001400147311 */ /* 0x004e22000030d900 */
[----:B------:R-:W-:Y:S05]  /*2a50*/  BRA `(.L_x_27095) ;  /* 0x00000008005c7947 */ /* 0x000fea0003800000 */
.L_x_27103:
        /* <DEDUP_REMOVED lines=25> */
[----:B------:R0:W2:Y:S01]  /*2bf0*/  F2I.S64.TRUNC R20, R5 ;  /* 0x0000000500147311 */ /* 0x0000a2000020d900 */
[----:B------:R-:W-:Y:S05]  /*2c00*/  BRA `(.L_x_27095) ;  /* 0x0000000400f07947 */ /* 0x000fea0003800000 */
.L_x_27106:
        /* <DEDUP_REMOVED lines=12> */
[----:B------:R0:W2:Y:S01]  /*2cd0*/  F2I.S64.TRUNC R20, R0 ;  /* 0x0000000000147311 */ /* 0x0000a2000020d900 */
[----:B------:R-:W-:Y:S05]  /*2ce0*/  BRA `(.L_x_27095) ;  /* 0x0000000400b87947 */ /* 0x000fea0003800000 */
.L_x_27105:
[----:B------:R-:W2:Y:S02]  /*2cf0*/  LDG.E.U16 R20, desc[UR36][R22.64] ;  /* 0x0000002416147981 */ /* 0x000ea4000c1e1500 */
[----:B--2---:R-:W-:-:S06]  /*2d00*/  IMAD.U32 R20, R20, 0x10000, RZ ;  /* 0x0001000014147824 */ /* 0x004fcc00078e00ff */
[----:B------:R-:W0:Y:S01]  /*2d10*/  F2I.S64.TRUNC R20, R20 ;  /* 0x0000001400147311 */ /* 0x000e22000020d900 */
[----:B------:R-:W-:Y:S05]  /*2d20*/  BRA `(.L_x_27095) ;  /* 0x0000000400a87947 */ /* 0x000fea0003800000 */
.L_x_27102:
        /* <DEDUP_REMOVED lines=11> */
.L_x_27109:
        /* <DEDUP_REMOVED lines=10> */
[----:B---3--:R-:W-:Y:S02]  /*2e80*/  SHF.R.U32.HI R4, RZ, 0x7, R3 ;  /* 0x00000007ff047819 */ /* 0x008fe40000011603 */
        /* <DEDUP_REMOVED lines=10> */
.L_x_27113:
[----:B------:R-:W-:Y:S05]  /*2f30*/  BSYNC B1 ;  /* 0x0000000000017941 */ /* 0x000fea0003800000 */
.L_x_27112:
[----:B------:R-:W-:Y:S01]  /*2f40*/  IMAD.SHL.U32 R3, R3, 0x100000, RZ ;  /* 0x0010000003037824 */ /* 0x000fe200078e00ff */
[----:B------:R-:W-:-:S04]  /*2f50*/  LEA R5, R0, 0x3b800000, 0x17 ;  /* 0x3b80000000057811 */ /* 0x000fc800078eb8ff */
[----:B------:R-:W-:-:S07]  /*2f60*/  LOP3.LUT R20, R5, R3, R20, 0xfe, !PT ;  /* 0x0000000305147212 */ /* 0x000fce00078efe14 */
.L_x_27111:
[----:B------:R-:W-:Y:S05]  /*2f70*/  BSYNC B0 ;  /* 0x0000000000007941 */ /* 0x000fea0003800000 */
.L_x_27110:
[----:B------:R-:W0:Y:S01]  /*2f80*/  F2I.S64.TRUNC R20, R20 ;  /* 0x0000001400147311 */ /* 0x000e22000020d900 */
[----:B------:R-:W-:Y:S05]  /*2f90*/  BRA `(.L_x_27095) ;  /* 0x00000004000c7947 */ /* 0x000fea0003800000 */
.L_x_27108:
        /* <DEDUP_REMOVED lines=21> */
.L_x_27117:
[----:B------:R-:W-:Y:S05]  /*30f0*/  BSYNC B1 ;  /* 0x0000000000017941 */ /* 0x000fea0003800000 */
.L_x_27116:
[----:B------:R-:W-:Y:S01]  /*3100*/  IMAD.SHL.U32 R3, R3, 0x200000, RZ ;  /* 0x0020000003037824 */ /* 0x000fe200078e00ff */
[----:B------:R-:W-:-:S04]  /*3110*/  LEA R5, R0, 0x37800000, 0x17 ;  /* 0x3780000000057811 */ /* 0x000fc800078eb8ff */
[----:B------:R-:W-:-:S07]  /*3120*/  LOP3.LUT R20, R5, R3, R20, 0xfe, !PT ;  /* 0x0000000305147212 */ /* 0x000fce00078efe14 */
.L_x_27115:
[----:B------:R-:W-:Y:S05]  /*3130*/  BSYNC B0 ;  /* 0x0000000000007941 */ /* 0x000fea0003800000 */
.L_x_27114:
[----:B------:R-:W0:Y:S01]  /*3140*/  F2I.S64.TRUNC R20, R20 ;  /* 0x0000001400147311 */ /* 0x000e22000020d900 */
[----:B------:R-:W-:Y:S05]  /*3150*/  BRA `(.L_x_27095) ;  /* 0x00000000009c7947 */ /* 0x000fea0003800000 */
.L_x_27107:
        /* <DEDUP_REMOVED lines=14> */
.L_x_27121:
[----:B------:R-:W-:Y:S05]  /*3240*/  BSYNC B0 ;  /* 0x0000000000007941 */ /* 0x000fea0003800000 */
.L_x_27120:
[----:B------:R-:W0:Y:S01]  /*3250*/  F2I.S64.TRUNC R20, R20 ;  /* 0x0000001400147311 */ /* 0x000e22000020d900 */
[----:B------:R-:W-:Y:S05]  /*3260*/  BRA `(.L_x_27095) ;  /* 0x0000000000587947 */ /* 0x000fea0003800000 */
.L_x_27094:
[----:B------:R-:W-:Y:S01]  /*3270*/  MOV R14, 0x0 ;  /* 0x00000000000e7802 */ /* 0x000fe20000000f00 */
[----:B------:R-:W-:Y:S01]  /*3280*/  ULDC.64 UR4, c[0x4][0x178] ;  /* 0x01005e0000047ab9 */ /* 0x000fe20000000a00 */
[----:B------:R-:W-:Y:S01]  /*3290*/  ULDC.64 UR6, c[0x4][0x38] ;  /* 0x01000e0000067ab9 */ /* 0x000fe20000000a00 */
[----:B---3--:R-:W-:Y:S02]  /*32a0*/  IMAD.U32 R4, RZ, RZ, UR4 ;  /* 0x00000004ff047e24 */ /* 0x008fe4000f8e00ff */
        /* <DEDUP_REMOVED lines=12> */
.L_x_27122:
[----:B------:R-:W-:Y:S01]  /*3370*/  CS2R R20, SRZ ;  /* 0x0000000000147805 */ /* 0x000fe2000001ff00 */
[----:B------:R-:W-:Y:S06]  /*3380*/  BRA `(.L_x_27095) ;  /* 0x0000000000107947 */ /* 0x000fec0003800000 */
.L_x_27119:
[----:B------:R0:W5:Y:S01]  /*3390*/  LDG.E.64 R20, desc[UR36][R22.64] ;  /* 0x0000002416147981 */ /* 0x000162000c1e1b00 */
[----:B------:R-:W-:Y:S05]  /*33a0*/  BRA `(.L_x_27095) ;  /* 0x0000000000087947 */ /* 0x000fea0003800000 */
.L_x_27118:
[----:B------:R0:W5:Y:S01]  /*33b0*/  LDG.E R20, desc[UR36][R22.64] ;  /* 0x0000002416147981 */ /* 0x000162000c1e1900 */
[----:B------:R-:W-:-:S07]  /*33c0*/  IMAD.MOV.U32 R21, RZ, RZ, RZ ;  /* 0x000000ffff157224 */ /* 0x000fce00078e00ff */
.L_x_27095:
[----:B012-45:R-:W-:Y:S01]  /*33d0*/  LOP3.LUT R0, R19, R21, RZ, 0xfc, !PT ;  /* 0x0000001513007212 */ /* 0x037fe200078efcff */
[----:B------:R-:W-:Y:S03]  /*33e0*/  BSSY B0, `(.L_x_27123) ;  /* 0x000001f000007945 */ /* 0x000fe60003800000 */
[----:B------:R-:W-:-:S13]  /*33f0*/  ISETP.NE.U32.AND P5, PT, R0, RZ, PT ;  /* 0x000000ff0000720c */ /* 0x000fda0003fa5070 */
[----:B------:R-:W-:Y:S05]  /*3400*/  @!P5 BRA `(.L_x_27124) ;  /* 0x000000000024d947 */ /* 0x000fea0003800000 */
[----:B------:R-:W-:Y:S01]  /*3410*/  IMAD.MOV.U32 R9, RZ, RZ, R18 ;  /* 0x000000ffff097224 */ /* 0x000fe200078e0012 */
[----:B------:R-:W-:Y:S01]  /*3420*/  MOV R6, 0x3470 ;  /* 0x0000347000067802 */ /* 0x000fe20000000f00 */
[----:B---3--:R-:W-:Y:S02]  /*3430*/  IMAD.MOV.U32 R4, RZ, RZ, R19 ;  /* 0x000000ffff047224 */ /* 0x008fe400078e0013 */
[----:B------:R-:W-:Y:S02]  /*3440*/  IMAD.MOV.U32 R0, RZ, RZ, R20 ;  /* 0x000000ffff007224 */ /* 0x000fe400078e0014 */
[----:B------:R-:W-:-:S07]  /*3450*/  IMAD.MOV.U32 R3, RZ, RZ, R21 ;  /* 0x000000ffff037224 */ /* 0x000fce00078e0015 */
[----:B------:R-:W-:Y:S05]  /*3460*/  CALL.REL.NOINC `($__internal_21_$__cuda_sm20_div_s64) ;  /* 0x000000e400307944 */ /* 0x000fea0003c00000 */
[----:B------:R-:W-:Y:S02]  /*3470*/  IMAD.MOV.U32 R10, RZ, RZ, R8 ;  /* 0x000000ffff0a7224 */ /* 0x000fe400078e0008 */
[----:B------:R-:W-:Y:S01]  /*3480*/  IMAD.MOV.U32 R11, RZ, RZ, R0 ;  /* 0x000000ffff0b7224 */ /* 0x000fe200078e0000 */
[----:B------:R-:W-:Y:S06]  /*3490*/  BRA `(.L_x_27125) ;  /* 0x00000000004c7947 */ /* 0x000fec0003800000 */
.L_x_27124:
[----:B------:R-:W0:Y:S01]  /*34a0*/  I2F.U32.RP R0, R20 ;  /* 0x0000001400007306 */ /* 0x000e220000209000 */
[----:B------:R-:W-:Y:S01]  /*34b0*/  ISETP.NE.U32.AND P2, PT, R20, RZ, PT ;  /* 0x000000ff1400720c */ /* 0x000fe20003f45070 */
[----:B------:R-:W-:-:S06]  /*34c0*/  IMAD.MOV.U32 R11, RZ, RZ, RZ ;  /* 0x000000ffff0b7224 */ /* 0x000fcc00078e00ff */
[----:B0-----:R-:W3:Y:S02]  /*34d0*/  MUFU.RCP R0, R0 ;  /* 0x0000000000007308 */ /* 0x001ee40000001000 */
[----:B---3--:R-:W-:-:S06]  /*34e0*/  VIADD R4, R0, 0xffffffe ;  /* 0x0ffffffe00047836 */ /* 0x008fcc0000000000 */
[----:B------:R0:W1:Y:S02]  /*34f0*/  F2I.FTZ.U32.TRUNC.NTZ R5, R4 ;  /* 0x0000000400057305 */ /* 0x000064000021f000 */
[----:B0-----:R-:W-:Y:S02]  /*3500*/  IMAD.MOV.U32 R4, RZ, RZ, RZ ;  /* 0x000000ffff047224 */ /* 0x001fe400078e00ff */
[----:B-1----:R-:W-:-:S04]  /*3510*/  IMAD.MOV R3, RZ, RZ, -R5 ;  /* 0x000000ffff037224 */ /* 0x002fc800078e0a05 */
[----:B------:R-:W-:-:S04]  /*3520*/  IMAD R3, R3, R20, RZ ;  /* 0x0000001403037224 */ /* 0x000fc800078e02ff */
[----:B------:R-:W-:-:S06]  /*3530*/  IMAD.HI.U32 R5, R5, R3, R4 ;  /* 0x0000000305057227 */ /* 0x000fcc00078e0004 */
[----:B------:R-:W-:-:S04]  /*3540*/  IMAD.HI.U32 R10, R5, R18, RZ ;  /* 0x00000012050a7227 */ /* 0x000fc800078e00ff */
[----:B------:R-:W-:-:S04]  /*3550*/  IMAD.MOV R3, RZ, RZ, -R10 ;  /* 0x000000ffff037224 */ /* 0x000fc800078e0a0a */
[----:B------:R-:W-:-:S05]  /*3560*/  IMAD R3, R20, R3, R18 ;  /* 0x0000000314037224 */ /* 0x000fca00078e0212 */
[----:B------:R-:W-:-:S13]  /*3570*/  ISETP.GE.U32.AND P0, PT, R3, R20, PT ;  /* 0x000000140300720c */ /* 0x000fda0003f06070 */
[----:B------:R-:W-:Y:S02]  /*3580*/  @P0 IMAD.IADD R3, R3, 0x1, -R20 ;  /* 0x0000000103030824 */ /* 0x000fe400078e0a14 */
[----:B------:R-:W-:-:S03]  /*3590*/  @P0 VIADD R10, R10, 0x1 ;  /* 0x000000010a0a0836 */ /* 0x000fc60000000000 */
[----:B------:R-:W-:-:S13]  /*35a0*/  ISETP.GE.U32.AND P1, PT, R3, R20, PT ;  /* 0x000000140300720c */ /* 0x000fda0003f26070 */
[----:B------:R-:W-:Y:S01]  /*35b0*/  @P1 VIADD R10, R10, 0x1 ;  /* 0x000000010a0a1836 */ /* 0x000fe20000000000 */
[----:B------:R-:W-:-:S07]  /*35c0*/  @!P2 LOP3.LUT R10, RZ, R20, RZ, 0x33, !PT ;  /* 0x00000014ff0aa212 */ /* 0x000fce00078e33ff */
.L_x_27125:
[----:B------:R-:W-:Y:S05]  /*35d0*/  BSYNC B0 ;  /* 0x0000000000007941 */ /* 0x000fea0003800000 */
.L_x_27123:
[----:B------:R-:W-:Y:S01]  /*35e0*/  LOP3.LUT R0, R20, R18, RZ, 0x3c, !PT ;  /* 0x0000001214007212 */ /* 0x000fe200078e3cff */
[----:B------:R-:W-:Y:S01]  /*35f0*/  BSSY B0, `(.L_x_27126) ;  /* 0x0000023000007945 */ /* 0x000fe20003800000 */
[----:B------:R-:W-:Y:S02]  /*3600*/  LOP3.LUT R3, R21, R19, RZ, 0x3c, !PT ;  /* 0x0000001315037212 */ /* 0x000fe400078e3cff */
[----:B------:R-:W-:-:S04]  /*3610*/  ISETP.GT.U32.AND P0, PT, R0, -0x1, PT ;  /* 0xffffffff0000780c */ /* 0x000fc80003f04070 */
[----:B------:R-:W-:-:S13]  /*3620*/  ISETP.GT.AND.EX P0, PT, R3, -0x1, PT, P0 ;  /* 0xffffffff0300780c */ /* 0x000fda0003f04300 */
[----:B------:R-:W-:Y:S05]  /*3630*/  @P0 BRA `(.L_x_27127) ;  /* 0x0000000000780947 */ /* 0x000fea0003800000 */
[----:B------:R-:W-:Y:S04]  /*3640*/  BSSY B1, `(.L_x_27128) ;  /* 0x000001a000017945 */ /* 0x000fe80003800000 */
[----:B------:R-:W-:Y:S05]  /*3650*/  @!P5 BRA `(.L_x_27129) ;  /* 0x000000000014d947 */ /* 0x000fea0003800000 */
[----:B------:R-:W-:-:S07]  /*3660*/  MOV R0, 0x3680 ;  /* 0x0000368000007802 */ /* 0x000fce0000000f00 */
[----:B------:R-:W-:Y:S05]  /*3670*/  CALL.REL.NOINC `($__internal_22_$__cuda_sm20_rem_s64) ;  /* 0x000000e400f87944 */ /* 0x000fea0003c00000 */
[----:B------:R-:W-:-:S04]  /*3680*/  ISETP.NE.U32.AND P0, PT, R3, RZ, PT ;  /* 0x000000ff0300720c */ /* 0x000fc80003f05070 */
[----:B------:R-:W-:Y:S01]  /*3690*/  ISETP.NE.AND.EX P0, PT, R6, RZ, PT, P0 ;  /* 0x000000ff0600720c */ /* 0x000fe20003f05300 */
[----:B------:R-:W-:-:S12]  /*36a0*/  BRA `(.L_x_27130) ;  /* 0x00000000004c7947 */ /* 0x000fd80003800000 */
.L_x_27129:
[----:B------:R-:W0:Y:S01]  /*36b0*/  I2F.U32.RP R0, R20 ;  /* 0x0000001400007306 */ /* 0x000e220000209000 */
[----:B------:R-:W-:-:S07]  /*36c0*/  ISETP.NE.U32.AND P1, PT, R20, RZ, PT ;  /* 0x000000ff1400720c */ /* 0x000fce0003f25070 */
[----:B0-----:R-:W0:Y:S02]  /*36d0*/  MUFU.RCP R0, R0 ;  /* 0x0000000000007308 */ /* 0x001e240000001000 */
[----:B0-----:R-:W-:-:S06]  /*36e0*/  VIADD R4, R0, 0xffffffe ;  /* 0x0ffffffe00047836 */ /* 0x001fcc0000000000 */
        /* <DEDUP_REMOVED lines=9> */
[----:B------:R-:W-:-:S05]  /*3780*/  @P0 IMAD.IADD R3, R3, 0x1, -R20 ;  /* 0x0000000103030824 */ /* 0x000fca00078e0a14 */
[----:B------:R-:W-:-:S13]  /*3790*/  ISETP.GE.U32.AND P0, PT, R3, R20, PT ;  /* 0x000000140300720c */ /* 0x000fda0003f06070 */
[----:B------:R-:W-:Y:S01]  /*37a0*/  @P0 IMAD.IADD R3, R3, 0x1, -R20 ;  /* 0x0000000103030824 */ /* 0x000fe200078e0a14 */
[----:B------:R-:W-:-:S04]  /*37b0*/  @!P1 LOP3.LUT R3, RZ, R20, RZ, 0x33, !PT ;  /* 0x00000014ff039212 */ /* 0x000fc800078e33ff */
[----:B------:R-:W-:-:S04]  /*37c0*/  ISETP.NE.U32.AND P0, PT, R3, RZ, PT ;  /* 0x000000ff0300720c */ /* 0x000fc80003f05070 */
[----:B------:R-:W-:-:S13]  /*37d0*/  ISETP.NE.AND.EX P0, PT, RZ, RZ, PT, P0 ;  /* 0x000000ffff00720c */ /* 0x000fda0003f05300 */
.L_x_27130:
[----:B------:R-:W-:Y:S05]  /*37e0*/  BSYNC B1 ;  /* 0x0000000000017941 */ /* 0x000fea0003800000 */
.L_x_27128:
[----:B------:R-:W-:-:S04]  /*37f0*/  SEL R0, RZ, 0xffffffff, !P0 ;  /* 0xffffffffff007807 */ /* 0x000fc80004000000 */
[----:B------:R-:W-:-:S05]  /*3800*/  IADD3 R10, P0, R0, R10, RZ ;  /* 0x0000000a000a7210 */ /* 0x000fca0007f1e0ff */
[----:B------:R-:W-:-:S08]  /*3810*/  IMAD.X R11, R0, 0x1, R11, P0 ;  /* 0x00000001000b7824 */ /* 0x000fd000000e060b */
.L_x_27127:
[----:B------:R-:W-:Y:S05]  /*3820*/  BSYNC B0 ;  /* 0x0000000000007941 */ /* 0x000fea0003800000 */
.L_x_27126:
        /* <DEDUP_REMOVED lines=14> */
.L_x_27134:
[----:B------:R0:W-:Y:S01]  /*3910*/  STG.E.U8 desc[UR36][R16.64], R10 ;  /* 0x0000000a10007986 */ /* 0x0001e2000c101124 */
[----:B------:R-:W-:Y:S05]  /*3920*/  BRA `(.L_x_27136) ;  /* 0x0000000c004c7947 */ /* 0x000fea0003800000 */
.L_x_27133:
[----:B------:R-:W-:-:S13]  /*3930*/  ISETP.NE.AND P0, PT, R0, 0x2, PT ;  /* 0x000000020000780c */ /* 0x000fda0003f05270 */
[----:B------:R-:W-:Y:S05]  /*3940*/  @!P0 BRA `(.L_x_27137) ;  /* 0x0000000000208947 */ /* 0x000fea0003800000 */
[----:B------:R-:W-:-:S13]  /*3950*/  ISETP.NE.AND P0, PT, R0, 0x3, PT ;  /* 0x000000030000780c */ /* 0x000fda0003f05270 */
[----:B------:R-:W-:Y:S05]  /*3960*/  @!P0 BRA `(.L_x_27138) ;  /* 0x0000000000108947 */ /* 0x000fea0003800000 */
[----:B------:R-:W-:-:S13]  /*3970*/  ISETP.NE.AND P0, PT, R0, 0x4, PT ;  /* 0x000000040000780c */ /* 0x000fda0003f05270 */
[----:B------:R-:W-:Y:S05]  /*3980*/  @P0 BRA `(.L_x_27135) ;  /* 0x0000000800e40947 */ /* 0x000fea0003800000 */
[----:B------:R0:W-:Y:S01]  /*3990*/  STG.E.64 desc[UR36][R16.64], R10 ;  /* 0x0000000a10007986 */ /* 0x0001e2000c101b24 */
[----:B------:R-:W-:Y:S05]  /*39a0*/  BRA `(.L_x_27136) ;  /* 0x0000000c002c7947 */ /* 0x000fea0003800000 */
.L_x_27138:
[----:B------:R0:W-:Y:S01]  /*39b0*/  STG.E desc[UR36][R16.64], R10 ;  /* 0x0000000a10007986 */ /* 0x0001e2000c101924 */
[----:B------:R-:W-:Y:S05]  /*39c0*/  BRA `(.L_x_27136) ;  /* 0x0000000c00247947 */ /* 0x000fea0003800000 */
.L_x_27137:
[----:B------:R0:W-:Y:S01]  /*39d0*/  STG.E.U16 desc[UR36][R16.64], R10 ;  /* 0x0000000a10007986 */ /* 0x0001e2000c101524 */
[----:B------:R-:W-:Y:S05]  /*39e0*/  BRA `(.L_x_27136) ;  /* 0x0000000c001c7947 */ /* 0x000fea0003800000 */
.L_x_27132:
[----:B------:R-:W-:-:S13]  /*39f0*/  ISETP.GT.AND P0, PT, R0, 0x6, PT ;  /* 0x000000060000780c */ /* 0x000fda0003f04270 */
[----:B------:R-:W-:Y:S05]  /*3a00*/  @P0 BRA `(.L_x_27139) ;  /* 0x00000000002c0947 */ /* 0x000fea0003800000 */
[----:B------:R-:W-:-:S13]  /*3a10*/  ISETP.NE.AND P0, PT, R0, 0x5, PT ;  /* 0x000000050000780c */ /* 0x000fda0003f05270 */
[----:B------:R-:W-:Y:S05]  /*3a20*/  @!P0 BRA `(.L_x_27140) ;  /* 0x0000000000148947 */ /* 0x000fea0003800000 */
[----:B------:R-:W-:-:S13]  /*3a30*/  ISETP.NE.AND P0, PT, R0, 0x6, PT ;  /* 0x000000060000780c */ /* 0x000fda0003f05270 */
[----:B------:R-:W-:Y:S05]  /*3a40*/  @P0 BRA `(.L_x_27135) ;  /* 0x0000000800b40947 */ /* 0x000fea0003800000 */
[----:B------:R-:W0:Y:S02]  /*3a50*/  I2F.S64 R11, R10 ;  /* 0x0000000a000b7312 */ /* 0x000e240000301400 */
[----:B0-----:R0:W-:Y:S01]  /*3a60*/  STG.E desc[UR36][R16.64], R11 ;  /* 0x0000000b10007986 */ /* 0x0011e2000c101924 */
[----:B------:R-:W-:Y:S05]  /*3a70*/  BRA `(.L_x_27136) ;  /* 0x0000000800f87947 */ /* 0x000fea0003800000 */
.L_x_27140:
[----:B------:R-:W0:Y:S02]  /*3a80*/  I2F.S64 R0, R10 ;  /* 0x0000000a00007312 */ /* 0x000e240000301400 */
[----:B0-----:R-:W-:-:S05]  /*3a90*/  F2FP.F16.F32.PACK_AB R0, RZ, R0 ;  /* 0x00000000ff00723e */ /* 0x001fca00000000ff */
[----:B------:R0:W-:Y:S01]  /*3aa0*/  STG.E.U16 desc[UR36][R16.64], R0 ;  /* 0x0000000010007986 */ /* 0x0001e2000c101524 */
[----:B------:R-:W-:Y:S05]  /*3ab0*/  BRA `(.L_x_27136) ;  /* 0x0000000800e87947 */ /* 0x000fea0003800000 */
.L_x_27139:
[----:B------:R-:W-:-:S13]  /*3ac0*/  ISETP.NE.AND P0, PT, R0, 0x7, PT ;  /* 0x000000070000780c */ /* 0x000fda0003f05270 */
[----:B------:R-:W-:Y:S05]  /*3ad0*/  @!P0 BRA `(.L_x_27141) ;  /* 0x0000000000348947 */ /* 0x000fea0003800000 */
[----:B------:R-:W-:-:S13]  /*3ae0*/  ISETP.NE.AND P0, PT, R0, 0x8, PT ;  /* 0x000000080000780c */ /* 0x000fda0003f05270 */
[----:B------:R-:W-:Y:S05]  /*3af0*/  @!P0 BRA `(.L_x_27142) ;  /* 0x0000000000188947 */ /* 0x000fea0003800000 */
[----:B------:R-:W-:-:S13]  /*3b00*/  ISETP.NE.AND P0, PT, R0, 0x9, PT ;  /* 0x000000090000780c */ /* 0x000fda0003f05270 */
[----:B------:R-:W-:Y:S05]  /*3b10*/  @P0 BRA `(.L_x_27135) ;  /* 0x0000000800800947 */ /* 0x000fea0003800000 */
[----:B------:R-:W0:Y:S01]  /*3b20*/  I2F.S64 R4, R10 ;  /* 0x0000000a00047312 */ /* 0x000e220000301400 */
[----:B------:R-:W-:-:S05]  /*3b30*/  IMAD.MOV.U32 R5, RZ, RZ, RZ ;  /* 0x000000ffff057224 */ /* 0x000fca00078e00ff */
[----:B0-----:R0:W-:Y:S01]  /*3b40*/  STG.E.64 desc[UR36][R16.64], R4 ;  /* 0x0000000410007986 */ /* 0x0011e2000c101b24 */
[----:B------:R-:W-:Y:S05]  /*3b50*/  BRA `(.L_x_27136) ;  /* 0x0000000800c07947 */ /* 0x000fea0003800000 */
.L_x_27142:
[----:B------:R-:W0:Y:S02]  /*3b60*/  I2F.S64 R10, R10 ;  /* 0x0000000a000a7312 */ /* 0x000e240000301400 */
[----:B0-----:R-:W-:-:S04]  /*3b70*/  F2FP.F16.F32.PACK_AB R3, RZ, R10 ;  /* 0x0000000aff03723e */ /* 0x001fc800000000ff */
[----:B------:R-:W-:-:S05]  /*3b80*/  PRMT R3, R3, 0x5410, RZ ;  /* 0x0000541003037816 */ /* 0x000fca00000000ff */
[----:B------:R0:W-:Y:S01]  /*3b90*/  STG.E desc[UR36][R16.64], R3 ;  /* 0x0000000310007986 */ /* 0x0001e2000c101924 */
[----:B------:R-:W-:Y:S05]  /*3ba0*/  BRA `(.L_x_27136) ;  /* 0x0000000800ac7947 */ /* 0x000fea0003800000 */
.L_x_27141:
[----:B------:R-:W0:Y:S02]  /*3bb0*/  I2F.F64.S64 R4, R10 ;  /* 0x0000000a00047312 */ /* 0x000e240000301c00 */
[----:B0-----:R0:W-:Y:S01]  /*3bc0*/  STG.E.64 desc[UR36][R16.64], R4 ;  /* 0x0000000410007986 */ /* 0x0011e2000c101b24 */
[----:B------:R-:W-:Y:S05]  /*3bd0*/  BRA `(.L_x_27136) ;  /* 0x0000000800a07947 */ /* 0x000fea0003800000 */
.L_x_27131:
        /* <DEDUP_REMOVED lines=8> */
[----:B------:R-:W-:-:S04]  /*3c60*/  ISETP.NE.U32.AND P0, PT, R10, RZ, PT ;  /* 0x000000ff0a00720c */ /* 0x000fc80003f05070 */
[----:B------:R-:W-:-:S04]  /*3c70*/  ISETP.NE.AND.EX P0, PT, R11, RZ, PT, P0 ;  /* 0x000000ff0b00720c */ /* 0x000fc80003f05300 */
[----:B------:R-:W-:-:S05]  /*3c80*/  SEL R3, RZ, 0x1, !P0 ;  /* 0x00000001ff037807 */ /* 0x000fca0004000000 */
[----:B------:R0:W-:Y:S01]  /*3c90*/  STG.E.U8 desc[UR36][R16.64], R3 ;  /* 0x0000000310007986 */ /* 0x0001e2000c101124 */
[----:B------:R-:W-:Y:S05]  /*3ca0*/  BRA `(.L_x_27136) ;  /* 0x00000008006c7947 */ /* 0x000fea0003800000 */
.L_x_27145:
[----:B------:R-:W0:Y:S01]  /*3cb0*/  I2F.F64.S64 R4, R10 ;  /* 0x0000000a00047312 */ /* 0x000e220000301c00 */
[----:B------:R-:W-:-:S05]  /*3cc0*/  CS2R R6, SRZ ;  /* 0x0000000000067805 */ /* 0x000fca000001ff00 */
[----:B0-----:R0:W-:Y:S01]  /*3cd0*/  STG.E.128 desc[UR36][R16.64], R4 ;  /* 0x0000000410007986 */ /* 0x0011e2000c101d24 */
[----:B------:R-:W-:Y:S05]  /*3ce0*/  BRA `(.L_x_27136) ;  /* 0x00000008005c7947 */ /* 0x000fea0003800000 */
.L_x_27144:
[----:B------:R-:W-:-:S13]  /*3cf0*/  ISETP.NE.AND P0, PT, R0, 0xf, PT ;  /* 0x0000000f0000780c */ /* 0x000fda0003f05270 */
[----:B------:R-:W-:Y:S05]  /*3d00*/  @!P0 BRA `(.L_x_27146) ;  /* 0x0000000000b48947 */ /* 0x000fea0003800000 */
[----:B------:R-:W-:-:S13]  /*3d10*/  ISETP.NE.AND P0, PT, R0, 0x17, PT ;  /* 0x000000170000780c */ /* 0x000fda0003f05270 */
[----:B------:R-:W-:Y:S05]  /*3d20*/  @!P0 BRA `(.L_x_27147) ;  /* 0x0000000000548947 */ /* 0x000fea0003800000 */
[----:B------:R-:W-:-:S13]  /*3d30*/  ISETP.NE.AND P0, PT, R0, 0x18, PT ;  /* 0x000000180000780c */ /* 0x000fda0003f05270 */
[----:B------:R-:W-:Y:S05]  /*3d40*/  @P0 BRA `(.L_x_27135) ;  /* 0x0000000400f40947 */ /* 0x000fea0003800000 */
[----:B------:R-:W0:Y:S01]  /*3d50*/  I2F.S64 R11, R10 ;  /* 0x0000000a000b7312 */ /* 0x000e220000301400 */
        /* <DEDUP_REMOVED lines=14> */
.L_x_27149:
[----:B------:R-:W-:Y:S05]  /*3e40*/  BSYNC B0 ;  /* 0x0000000000007941 */ /* 0x000fea0003800000 */
.L_x_27148:
[----:B------:R-:W-:-:S05]  /*3e50*/  LOP3.LUT R5, R0, R5, RZ, 0xfc, !PT ;  /* 0x0000000500057212 */ /* 0x000fca00078efcff */
[----:B------:R0:W-:Y:S01]  /*3e60*/  STG.E.U8 desc[UR36][R16.64], R5 ;  /* 0x0000000510007986 */ /* 0x0001e2000c101124 */
[----:B------:R-:W-:Y:S05]  /*3e70*/  BRA `(.L_x_27136) ;  /* 0x0000000400f87947 */ /* 0x000fea0003800000 */
.L_x_27147:
[----:B------:R-:W0:Y:S01]  /*3e80*/  I2F.S64 R11, R10 ;  /* 0x0000000a000b7312 */ /* 0x000e220000301400 */
        /* <DEDUP_REMOVED lines=12> */
.L_x_27151:
[----:B------:R-:W-:Y:S01]  /*3f50*/  IMAD.MOV.U32 R0, RZ, RZ, 0x7f ;  /* 0x0000007fff007424 */ /* 0x000fe200078e00ff */
[----:B------:R-:W-:-:S04]  /*3f60*/  ISETP.GT.U32.AND P0, PT, R3, 0x7f800000, PT ;  /* 0x7f8000000300780c */ /* 0x000fc80003f04070 */
[----:B------:R-:W-:-:S09]  /*3f70*/  SEL R0, R0, 0x7c, P0 ;  /* 0x0000007c00007807 */ /* 0x000fd20000000000 */
.L_x_27152:
[----:B------:R-:W-:Y:S05]  /*3f80*/  BSYNC B0 ;  /* 0x0000000000007941 */ /* 0x000fea0003800000 */
.L_x_27150:
[----:B------:R-:W-:-:S04]  /*3f90*/  LOP3.LUT R3, R11, 0x80000000, RZ, 0xc0, !PT ;  /* 0x800000000b037812 */ /* 0x000fc800078ec0ff */
[----:B------:R-:W-:-:S04]  /*3fa0*/  SHF.R.U32.HI R3, RZ, 0x18, R3 ;  /* 0x00000018ff037819 */ /* 0x000fc80000011603 */
[----:B------:R-:W-:-:S05]  /*3fb0*/  LOP3.LUT R3, R0, R3, RZ, 0xfc, !PT ;  /* 0x0000000300037212 */ /* 0x000fca00078efcff */
[----:B------:R0:W-:Y:S01]  /*3fc0*/  STG.E.U8 desc[UR36][R16.64], R3 ;  /* 0x0000000310007986 */ /* 0x0001e2000c101124 */
[----:B------:R-:W-:Y:S05]  /*3fd0*/  BRA `(.L_x_27136) ;  /* 0x0000000400a07947 */ /* 0x000fea0003800000 */
.L_x_27146:
[----:B------:R-:W0:Y:S02]  /*3fe0*/  I2F.S64 R0, R10 ;  /* 0x0000000a00007312 */ /* 0x000e240000301400 */
[----:B0-----:R-:W-:-:S05]  /*3ff0*/  F2FP.BF16.F32.PACK_AB R0, RZ, R0 ;  /* 0x00000000ff00723e */ /* 0x001fca00000010ff */
[----:B------:R0:W-:Y:S01]  /*4000*/  STG.E.U16 desc[UR36][R16.64], R0 ;  /* 0x0000000010007986 */ /* 0x0001e2000c101524 */
[----:B------:R-:W-:Y:S05]  /*4010*/  BRA `(.L_x_27136) ;  /* 0x0000000400907947 */ /* 0x000fea0003800000 */
.L_x_27143:
        /* <DEDUP_REMOVED lines=10> */
.L_x_27155:
[----:B------:R-:W0:Y:S01]  /*40c0*/  I2F.S64 R11, R10 ;  /* 0x0000000a000b7312 */ /* 0x000e220000301400 */
        /* <DEDUP_REMOVED lines=16> */
.L_x_27158:
[----:B------:R-:W-:-:S04]  /*41d0*/  LOP3.LUT R3, R11, 0x80000000, RZ, 0xc0, !PT ;  /* 0x800000000b037812 */ /* 0x000fc800078ec0ff */
[----:B------:R-:W-:-:S04]  /*41e0*/  SHF.R.U32.HI R3, RZ, 0x18, R3 ;  /* 0x00000018ff037819 */ /* 0x000fc80000011603 */
[----:B------:R-:W-:-:S04]  /*41f0*/  LOP3.LUT R0, R0, R3, RZ, 0xfc, !PT ;  /* 0x0000000300007212 */ /* 0x000fc800078efcff */
[----:B------:R-:W-:-:S07]  /*4200*/  PRMT R8, R0, 0x7610, R8 ;  /* 0x0000761000087816 */ /* 0x000fce0000000008 */
.L_x_27157:
[----:B------:R-:W-:Y:S05]  /*4210*/  BSYNC B0 ;  /* 0x0000000000007941 */ /* 0x000fea0003800000 */
.L_x_27156:
[----:B------:R3:W-:Y:S01]  /*4220*/  STG.E.U8 desc[UR36][R16.64], R8 ;  /* 0x0000000810007986 */ /* 0x0007e2000c101124 */
[----:B------:R-:W-:Y:S05]  /*4230*/  BRA `(.L_x_27136) ;  /* 0x0000000400087947 */ /* 0x000fea0003800000 */
.L_x_27154:
        /* <DEDUP_REMOVED lines=17> */
.L_x_27161:
[----:B------:R-:W-:-:S04]  /*4350*/  LOP3.LUT R3, R11, 0x80000000, RZ, 0xc0, !PT ;  /* 0x800000000b037812 */ /* 0x000fc800078ec0ff */
[----:B------:R-:W-:-:S04]  /*4360*/  SHF.R.U32.HI R3, RZ, 0x18, R3 ;  /* 0x00000018ff037819 */ /* 0x000fc80000011603 */
[----:B------:R-:W-:-:S04]  /*4370*/  LOP3.LUT R0, R0, R3, RZ, 0xfc, !PT ;  /* 0x0000000300007212 */ /* 0x000fc800078efcff */
[----:B------:R-:W-:-:S07]  /*4380*/  PRMT R8, R0, 0x7610, R8 ;  /* 0x0000761000087816 */ /* 0x000fce0000000008 */
.L_x_27160:
[----:B------:R-:W-:Y:S05]  /*4390*/  BSYNC B0 ;  /* 0x0000000000007941 */ /* 0x000fea0003800000 */
.L_x_27159:
[----:B------:R0:W-:Y:S01]  /*43a0*/  STG.E.U8 desc[UR36][R16.64], R8 ;  /* 0x0000000810007986 */ /* 0x0001e2000c101124 */
[----:B------:R-:W-:Y:S05]  /*43b0*/  BRA `(.L_x_27136) ;  /* 0x0000000000a87947 */ /* 0x000fea0003800000 */
.L_x_27153:
[----:B------:R-:W-:-:S13]  /*43c0*/  ISETP.NE.AND P0, PT, R0, 0x1c, PT ;  /* 0x0000001c0000780c */ /* 0x000fda0003f05270 */
[----:B------:R-:W-:Y:S05]  /*43d0*/  @!P0 BRA `(.L_x_27162) ;  /* 0x00000000009c8947 */ /* 0x000fea0003800000 */
[----:B------:R-:W-:-:S13]  /*43e0*/  ISETP.NE.AND P0, PT, R0, 0x1d, PT ;  /* 0x0000001d0000780c */ /* 0x000fda0003f05270 */
[----:B------:R-:W-:Y:S05]  /*43f0*/  @!P0 BRA `(.L_x_27163) ;  /* 0x00000000008c8947 */ /* 0x000fea0003800000 */
[----:B------:R-:W-:-:S13]  /*4400*/  ISETP.NE.AND P0, PT, R0, 0x2c, PT ;  /* 0x0000002c0000780c */ /* 0x000fda0003f05270 */
[----:B------:R-:W-:Y:S05]  /*4410*/  @P0 BRA `(.L_x_27135) ;  /* 0x0000000000400947 */ /* 0x000fea0003800000 */
[----:B------:R-:W0:Y:S02]  /*4420*/  I2F.S64 R10, R10 ;  /* 0x0000000a000a7312 */ /* 0x000e240000301400 */
        /* <DEDUP_REMOVED lines=15> */
.L_x_27135:
        /* <DEDUP_REMOVED lines=16> */
.L_x_27164:
[----:B------:R-:W-:Y:S05]  /*4620*/  BRA `(.L_x_27136) ;  /* 0x00000000000c7947 */ /* 0x000fea0003800000 */
.L_x_27163:
[----:B------:R1:W-:Y:S01]  /*4630*/  STG.E.64 desc[UR36][R16.64], R10 ;  /* 0x0000000a10007986 */ /* 0x0003e2000c101b24 */
[----:B------:R-:W-:Y:S05]  /*4640*/  BRA `(.L_x_27136) ;  /* 0x0000000000047947 */ /* 0x000fea0003800000 */
.L_x_27162:
[----:B------:R0:W-:Y:S02]  /*4650*/  STG.E desc[UR36][R16.64], R10 ;  /* 0x0000000a10007986 */ /* 0x0001e4000c101924 */
.L_x_27136:
[----:B------:R-:W-:-:S04]  /*4660*/  IMAD R2, R2, 0x200, R25 ;  /* 0x0000020002027824 */ /* 0x000fc800078e0219 */
[----:B------:R-:W-:-:S07]  /*4670*/  VIADD R23, R2, 0x80 ;  /* 0x0000008002177836 */ /* 0x000fce0000000000 */
.L_x_27055:
[----:B------:R-:W-:Y:S05]  /*4680*/  BSYNC B6 ;  /* 0x0000000000067941 */ /* 0x000fea0003800000 */
.L_x_27054:
        /* <DEDUP_REMOVED lines=358> */
.L_x_27167:
        /* <DEDUP_REMOVED lines=21> */
.L_x_27171:
[----:B------:R0:W5:Y:S01]  /*5e40*/  LDG.E.U8 R18, desc[UR36][R2.64] ;  /* 0x0000002402127981 */ /* 0x000162000c1e1100 */
[----:B------:R-:W-:Y:S01]  /*5e50*/  IMAD.MOV.U32 R19, RZ, RZ, RZ ;  /* 0x000000ffff137224 */ /* 0x000fe200078e00ff */
[----:B------:R-:W-:Y:S06]  /*5e60*/  BRA `(.L_x_27173) ;  /* 0x0000000c00487947 */ /* 0x000fec0003800000 */
.L_x_27170:
        /* <DEDUP_REMOVED lines=8> */
.L_x_27175:
[----:B------:R-:W2:Y:S02]  /*5ef0*/  LDG.E R18, desc[UR36][R2.64] ;  /* 0x0000002402127981 */ /* 0x000ea4000c1e1900 */
[----:B--2---:R-:W-:Y:S01]  /*5f00*/  SHF.R.S32.HI R19, RZ, 0x1f, R18 ;  /* 0x0000001fff137819 */ /* 0x004fe20000011412 */
[----:B------:R-:W-:Y:S06]  /*5f10*/  BRA `(.L_x_27173) ;  /* 0x0000000c001c7947 */ /* 0x000fec0003800000 */
.L_x_27174:
[----:B------:R-:W2:Y:S02]  /*5f20*/  LDG.E.S16 R18, desc[UR36][R2.64] ;  /* 0x0000002402127981 */ /* 0x000ea4000c1e1700 */
[----:B--2---:R-:W-:Y:S01]  /*5f30*/  SHF.R.S32.HI R19, RZ, 0x1f, R18 ;  /* 0x0000001fff137819 */ /* 0x004fe20000011412 */
[----:B------:R-:W-:Y:S06]  /*5f40*/  BRA `(.L_x_27173) ;  /* 0x0000000c00107947 */ /* 0x000fec0003800000 */
.L_x_27169:
        /* <DEDUP_REMOVED lines=9> */
.L_x_27177:
[----:B------:R-:W2:Y:S02]  /*5fe0*/  LDG.E.U16 R2, desc[UR36][R2.64] ;  /* 0x0000002402027981 */ /* 0x000ea4000c1e1500 */
[----:B--2---:R-:W-:-:S06]  /*5ff0*/  HADD2.F32 R18, -RZ, R2.H0_H0 ;  /* 0x20000002ff127230 */ /* 0x004fcc0000004100 */
[----:B------:R-:W0:Y:S01]  /*6000*/  F2I.S64.TRUNC R18, R18 ;  /* 0x0000001200127311 */ /* 0x000e22000020d900 */
[----:B------:R-:W-:Y:S05]  /*6010*/  BRA `(.L_x_27173) ;  /* 0x0000000800dc7947 */ /* 0x000fea0003800000 */
.L_x_27176:
        /* <DEDUP_REMOVED lines=9> */
.L_x_27179:
[----:B------:R-:W2:Y:S02]  /*60b0*/  LDG.E.U16 R2, desc[UR36][R2.64] ;  /* 0x0000002402027981 */ /* 0x000ea4000c1e1500 */
[----:B--2---:R-:W-:-:S06]  /*60c0*/  HADD2.F32 R18, -RZ, R2.H0_H0 ;  /* 0x20000002ff127230 */ /* 0x004fcc0000004100 */
[----:B------:R-:W0:Y:S01]  /*60d0*/  F2I.S64.TRUNC R18, R18 ;  /* 0x0000001200127311 */ /* 0x000e22000020d900 */
[----:B------:R-:W-:Y:S05]  /*60e0*/  BRA `(.L_x_27173) ;  /* 0x0000000800a87947 */ /* 0x000fea0003800000 */
.L_x_27178:
[----:B------:R-:W2:Y:S02]  /*60f0*/  LDG.E.64 R2, desc[UR36][R2.64] ;  /* 0x0000002402027981 */ /* 0x000ea4000c1e1b00 */
[----:B--2---:R0:W1:Y:S01]  /*6100*/  F2I.S64.F64.TRUNC R18, R2 ;  /* 0x0000000200127311 */ /* 0x004062000030d900 */
[----:B------:R-:W-:Y:S05]  /*6110*/  BRA `(.L_x_27173) ;  /* 0x00000008009c7947 */ /* 0x000fea0003800000 */
.L_x_27168:
        /* <DEDUP_REMOVED lines=13> */
.L_x_27182:
[----:B------:R-:W2:Y:S02]  /*61f0*/  LDG.E.64 R2, desc[UR36][R2.64] ;  /* 0x0000002402027981 */ /* 0x000ea4000c1e1b00 */
[----:B--2---:R0:W1:Y:S01]  /*6200*/  F2I.S64.F64.TRUNC R18, R2 ;  /* 0x0000000200127311 */ /* 0x004062000030d900 */
[----:B------:R-:W-:Y:S05]  /*6210*/  BRA `(.L_x_27173) ;  /* 0x00000008005c7947 */ /* 0x000fea0003800000 */
.L_x_27181:
        /* <DEDUP_REMOVED lines=25> */
[----:B------:R1:W2:Y:S01]  /*63b0*/  F2I.S64.TRUNC R18, R5 ;  /* 0x0000000500127311 */ /* 0x0002a2000020d900 */
[----:B------:R-:W-:Y:S05]  /*63c0*/  BRA `(.L_x_27173) ;  /* 0x0000000400f07947 */ /* 0x000fea0003800000 */
.L_x_27184:
        /* <DEDUP_REMOVED lines=12> */
[----:B------:R3:W4:Y:S01]  /*6490*/  F2I.S64.TRUNC R18, R4 ;  /* 0x0000000400127311 */ /* 0x000722000020d900 */
[----:B------:R-:W-:Y:S05]  /*64a0*/  BRA `(.L_x_27173) ;  /* 0x0000000400b87947 */ /* 0x000fea0003800000 */
.L_x_27183:
[----:B------:R-:W2:Y:S02]  /*64b0*/  LDG.E.U16 R18, desc[UR36][R2.64] ;  /* 0x0000002402127981 */ /* 0x000ea4000c1e1500 */
[----:B--2---:R-:W-:-:S06]  /*64c0*/  IMAD.U32 R18, R18, 0x10000, RZ ;  /* 0x0001000012127824 */ /* 0x004fcc00078e00ff */
[----:B------:R-:W0:Y:S01]  /*64d0*/  F2I.S64.TRUNC R18, R18 ;  /* 0x0000001200127311 */ /* 0x000e22000020d900 */
[----:B------:R-:W-:Y:S05]  /*64e0*/  BRA `(.L_x_27173) ;  /* 0x0000000400a87947 */ /* 0x000fea0003800000 */
.L_x_27180:
        /* <DEDUP_REMOVED lines=11> */
.L_x_27187:
        /* <DEDUP_REMOVED lines=21> */
.L_x_27191:
[----:B------:R-:W-:Y:S05]  /*66f0*/  BSYNC B1 ;  /* 0x0000000000017941 */ /* 0x000fea0003800000 */
.L_x_27190:
[----:B------:R-:W-:Y:S01]  /*6700*/  IMAD.SHL.U32 R2, R2, 0x100000, RZ ;  /* 0x0010000002027824 */ /* 0x000fe200078e00ff */
[----:B------:R-:W-:-:S04]  /*6710*/  LEA R3, R0, 0x3b800000, 0x17 ;  /* 0x3b80000000037811 */ /* 0x000fc800078eb8ff */
[----:B------:R-:W-:-:S07]  /*6720*/  LOP3.LUT R18, R3, R2, R18, 0xfe, !PT ;  /* 0x0000000203127212 */ /* 0x000fce00078efe12 */
.L_x_27189:
[----:B------:R-:W-:Y:S05]  /*6730*/  BSYNC B0 ;  /* 0x0000000000007941 */ /* 0x000fea0003800000 */
.L_x_27188:
[----:B------:R-:W0:Y:S01]  /*6740*/  F2I.S64.TRUNC R18, R18 ;  /* 0x0000001200127311 */ /* 0x000e22000020d900 */
[----:B------:R-:W-:Y:S05]  /*6750*/  BRA `(.L_x_27173) ;  /* 0x00000004000c7947 */ /* 0x000fea0003800000 */
.L_x_27186:
        /* <DEDUP_REMOVED lines=21> */
.L_x_27195:
[----:B------:R-:W-:Y:S05]  /*68b0*/  BSYNC B1 ;  /* 0x0000000000017941 */ /* 0x000fea0003800000 */
.L_x_27194:
[----:B------:R-:W-:Y:S01]  /*68c0*/  IMAD.SHL.U32 R2, R2, 0x200000, RZ ;  /* 0x0020000002027824 */ /* 0x000fe200078e00ff */
[----:B------:R-:W-:-:S04]  /*68d0*/  LEA R3, R0, 0x37800000, 0x17 ;  /* 0x3780000000037811 */ /* 0x000fc800078eb8ff */
[----:B------:R-:W-:-:S07]  /*68e0*/  LOP3.LUT R18, R3, R2, R18, 0xfe, !PT ;  /* 0x0000000203127212 */ /* 0x000fce00078efe12 */
.L_x_27193:
[----:B------:R-:W-:Y:S05]  /*68f0*/  BSYNC B0 ;  /* 0x0000000000007941 */ /* 0x000fea0003800000 */
.L_x_27192:
[----:B------:R-:W0:Y:S01]  /*6900*/  F2I.S64.TRUNC R18, R18 ;  /* 0x0000001200127311 */ /* 0x000e22000020d900 */
[----:B------:R-:W-:Y:S05]  /*6910*/  BRA `(.L_x_27173) ;  /* 0x00000000009c7947 */ /* 0x000fea0003800000 */
.L_x_27185:
        /* <DEDUP_REMOVED lines=14> */
.L_x_27199:
[----:B------:R-:W-:Y:S05]  /*6a00*/  BSYNC B0 ;  /* 0x0000000000007941 */ /* 0x000fea0003800000 */
.L_x_27198:
[----:B------:R-:W0:Y:S01]  /*6a10*/  F2I.S64.TRUNC R18, R18 ;  /* 0x0000001200127311 */ /* 0x000e22000020d900 */
[----:B------:R-:W-:Y:S05]  /*6a20*/  BRA `(.L_x_27173) ;  /* 0x0000000000587947 */ /* 0x000fea0003800000 */
.L_x_27172:
        /* <DEDUP_REMOVED lines=16> */
.L_x_27200:
[----:B------:R-:W-:Y:S01]  /*6b30*/  CS2R R18, SRZ ;  /* 0x0000000000127805 */ /* 0x000fe2000001ff00 */
[----:B------:R-:W-:Y:S06]  /*6b40*/  BRA `(.L_x_27173) ;  /* 0x0000000000107947 */ /* 0x000fec0003800000 */
.L_x_27197:
[----:B------:R0:W5:Y:S01]  /*6b50*/  LDG.E.64 R18, desc[UR36][R2.64] ;  /* 0x0000002402127981 */ /* 0x000162000c1e1b00 */
[----:B------:R-:W-:Y:S05]  /*6b60*/  BRA `(.L_x_27173) ;  /* 0x0000000000087947 */ /* 0x000fea0003800000 */
.L_x_27196:
[----:B------:R0:W5:Y:S01]  /*6b70*/  LDG.E R18, desc[UR36][R2.64] ;  /* 0x0000002402127981 */ /* 0x000162000c1e1900 */
[----:B------:R-:W-:-:S07]  /*6b80*/  IMAD.MOV.U32 R19, RZ, RZ, RZ ;  /* 0x000000ffff137224 */ /* 0x000fce00078e00ff */
.L_x_27173:
[----:B---3--:R-:W3:Y:S01]  /*6b90*/  LDC.U8 R4, c[0x0][0x493] ;  /* 0x000124c0ff047b82 */ /* 0x008ee20000000000 */
[----:B------:R-:W-:Y:S02]  /*6ba0*/  ULDC.64 UR4, c[0x0][0x488] ;  /* 0x0001220000047ab9 */ /* 0x000fe40000000a00 */
[----:B0-----:R-:W-:-:S05]  /*6bb0*/  IADD3 R2, P0, R22, UR4, RZ ;  /* 0x0000000416027c10 */ /* 0x001fca000ff1e0ff */
[----:B------:R-:W-:Y:S01]  /*6bc0*/  IMAD.X R3, RZ, RZ, UR5, P0 ;  /* 0x00000005ff037e24 */ /* 0x000fe200080e06ff */
[----:B---3--:R-:W-:-:S04]  /*6bd0*/  PRMT R0, R4, 0x9910, RZ ;  /* 0x0000991004007816 */ /* 0x008fc800000000ff */
        /* <DEDUP_REMOVED lines=11> */
[----:B---3--:R-:W-:Y:S01]  /*6c90*/  SHF.R.S32.HI R21, RZ, 0x1f, R20 ;  /* 0x0000001fff157819 */ /* 0x008fe20000011414 */
[----:B------:R-:W-:Y:S06]  /*6ca0*/  BRA `(.L_x_27206) ;  /* 0x0000000c00547947 */ /* 0x000fec0003800000 */
.L_x_27204:
[----:B------:R0:W5:Y:S01]  /*6cb0*/  LDG.E.U8 R20, desc[UR36][R2.64] ;  /* 0x0000002402147981 */ /* 0x000162000c1e1100 */
[----:B------:R-:W-:Y:S01]  /*6cc0*/  IMAD.MOV.U32 R21, RZ, RZ, RZ ;  /* 0x000000ffff157224 */ /* 0x000fe200078e00ff */
[----:B------:R-:W-:Y:S06]  /*6cd0*/  BRA `(.L_x_27206) ;  /* 0x0000000c00487947 */ /* 0x000fec0003800000 */
.L_x_27203:
        /* <DEDUP_REMOVED lines=8> */
.L_x_27208:
[----:B------:R-:W3:Y:S02]  /*6d60*/  LDG.E R20, desc[UR36][R2.64] ;  /* 0x0000002402147981 */ /* 0x000ee4000c1e1900 */
[----:B---3--:R-:W-:Y:S01]  /*6d70*/  SHF.R.S32.HI R21, RZ, 0x1f, R20 ;  /* 0x0000001fff157819 */ /* 0x008fe20000011414 */
[----:B------:R-:W-:Y:S06]  /*6d80*/  BRA `(.L_x_27206) ;  /* 0x0000000c001c7947 */ /* 0x000fec0003800000 */
.L_x_27207:
[----:B------:R-:W3:Y:S02]  /*6d90*/  LDG.E.S16 R20, desc[UR36][R2.64] ;  /* 0x0000002402147981 */ /* 0x000ee4000c1e1700 */
[----:B---3--:R-:W-:Y:S01]  /*6da0*/  SHF.R.S32.HI R21, RZ, 0x1f, R20 ;  /* 0x0000001fff157819 */ /* 0x008fe20000011414 */
[----:B------:R-:W-:Y:S06]  /*6db0*/  BRA `(.L_x_27206) ;  /* 0x0000000c00107947 */ /* 0x000fec0003800000 */
.L_x_27202:
[----:B------:R-:W-:-:S13]  /*6dc0*/  ISETP.GT.AND P0, PT, R0, 0x6, PT ;  /* 0x000000060000780c */ /* 0x000fda0003f04270 */
[----:B------:R-:W-:Y:S05]  /*6dd0*/  @P0 BRA `(.L_x_27209) ;  /* 0x00000000002c0947 */ /* 0x000fea0003800000 */
[----:B------:R-:W-:-:S13]  /*6de0*/  ISETP.NE.AND P0, PT, R0, 0x5, PT ;  /* 0x000000050000780c */ /* 0x000fda0003f05270 */
[----:B------:R-:W-:Y:S05]  /*6df0*/  @!P0 BRA `(.L_x_27210) ;  /* 0x0000000000148947 */ /* 0x000fea0003800000 */
[----:B------:R-:W-:-:S13]  /*6e00*/  ISETP.NE.AND P0, PT, R0, 0x6, PT ;  /* 0x000000060000780c */ /* 0x000fda0003f05270 */
[----:B------:R-:W-:Y:S05]  /*6e10*/  @P0 BRA `(.L_x_27205) ;  /* 0x0000000800a00947 */ /* 0x000fea0003800000 */
[----:B------:R-:W3:Y:S02]  /*6e20*/  LDG.E R2, desc[UR36][R2.64] ;  /* 0x0000002402027981 */ /* 0x000ee4000c1e1900 */
[----:B---3--:R0:W3:Y:S01]  /*6e30*/  F2I.S64.TRUNC R20, R2 ;  /* 0x0000000200147311 */ /* 0x0080e2000020d900 */
[----:B------:R-:W-:Y:S05]  /*6e40*/  BRA `(.L_x_27206) ;  /* 0x0000000800ec7947 */ /* 0x000fea0003800000 */
.L_x_27210:
[----:B------:R-:W3:Y:S02]  /*6e50*/  LDG.E.U16 R2, desc[UR36][R2.64] ;  /* 0x0000002402027981 */ /* 0x000ee4000c1e1500 */
[----:B---3--:R-:W-:-:S06]  /*6e60*/  HADD2.F32 R20, -RZ, R2.H0_H0 ;  /* 0x20000002ff147230 */ /* 0x008fcc0000004100 */
[----:B------:R-:W0:Y:S01]  /*6e70*/  F2I.S64.TRUNC R20, R20 ;  /* 0x0000001400147311 */ /* 0x000e22000020d900 */
[----:B------:R-:W-:Y:S05]  /*6e80*/  BRA `(.L_x_27206) ;  /* 0x0000000800dc7947 */ /* 0x000fea0003800000 */
.L_x_27209:
[----:B------:R-:W-:-:S13]  /*6e90*/  ISETP.NE.AND P0, PT, R0, 0x7, PT ;  /* 0x000000070000780c */ /* 0x000fda0003f05270 */
[----:B------:R-:W-:Y:S05]  /*6ea0*/  @!P0 BRA `(.L_x_27211) ;  /* 0x00000000002c8947 */ /* 0x000fea0003800000 */
[----:B------:R-:W-:-:S13]  /*6eb0*/  ISETP.NE.AND P0, PT, R0, 0x8, PT ;  /* 0x000000080000780c */ /* 0x000fda0003f05270 */
[----:B------:R-:W-:Y:S05]  /*6ec0*/  @!P0 BRA `(.L_x_27212) ;  /* 0x0000000000148947 */ /* 0x000fea0003800000 */
[----:B------:R-:W-:-:S13]  /*6ed0*/  ISETP.NE.AND P0, PT, R0, 0x9, PT ;  /* 0x000000090000780c */ /* 0x000fda0003f05270 */
[----:B------:R-:W-:Y:S05]  /*6ee0*/  @P0 BRA `(.L_x_27205) ;  /* 0x00000008006c0947 */ /* 0x000fea0003800000 */
[----:B------:R-:W3:Y:S02]  /*6ef0*/  LDG.E R2, desc[UR36][R2.64] ;  /* 0x0000002402027981 */ /* 0x000ee4000c1e1900 */
[----:B---3--:R0:W3:Y:S01]  /*6f00*/  F2I.S64.TRUNC R20, R2 ;  /* 0x0000000200147311 */ /* 0x0080e2000020d900 */
[----:B------:R-:W-:Y:S05]  /*6f10*/  BRA `(.L_x_27206) ;  /* 0x0000000800b87947 */ /* 0x000fea0003800000 */
.L_x_27212:
[----:B------:R-:W3:Y:S02]  /*6f20*/  LDG.E.U16 R2, desc[UR36][R2.64] ;  /* 0x0000002402027981 */ /* 0x000ee4000c1e1500 */
[----:B---3--:R-:W-:-:S06]  /*6f30*/  HADD2.F32 R20, -RZ, R2.H0_H0 ;  /* 0x20000002ff147230 */ /* 0x008fcc0000004100 */
[----:B------:R-:W0:Y:S01]  /*6f40*/  F2I.S64.TRUNC R20, R20 ;  /* 0x0000001400147311 */ /* 0x000e22000020d900 */
[----:B------:R-:W-:Y:S05]  /*6f50*/  BRA `(.L_x_27206) ;  /* 0x0000000800a87947 */ /* 0x000fea0003800000 */
.L_x_27211:
[----:B------:R-:W3:Y:S02]  /*6f60*/  LDG.E.64 R2, desc[UR36][R2.64] ;  /* 0x0000002402027981 */ /* 0x000ee4000c1e1b00 */
[----:B---3--:R0:W3:Y:S01]  /*6f70*/  F2I.S64.F64.TRUNC R20, R2 ;  /* 0x0000000200147311 */ /* 0x0080e2000030d900 */
[----:B------:R-:W-:Y:S05]  /*6f80*/  BRA `(.L_x_27206) ;  /* 0x00000008009c7947 */ /* 0x000fea0003800000 */
.L_x_27201:
        /* <DEDUP_REMOVED lines=11> */
[----:B------:R-:W-:Y:S01]  /*7040*/  SEL R20, RZ, 0x1, !P0 ;  /* 0x00000001ff147807 */ /* 0x000fe20004000000 */
[----:B------:R-:W-:Y:S08]  /*7050*/  BRA `(.L_x_27206) ;  /* 0x0000000800687947 */ /* 0x000ff00003800000 */
.L_x_27215:
[----:B------:R-:W3:Y:S02]  /*7060*/  LDG.E.64 R2, desc[UR36][R2.64] ;  /* 0x0000002402027981 */ /* 0x000ee4000c1e1b00 */
[----:B---3--:R0:W3:Y:S01]  /*7070*/  F2I.S64.F64.TRUNC R20, R2 ;  /* 0x0000000200147311 */ /* 0x0080e2000030d900 */
[----:B------:R-:W-:Y:S05]  /*7080*/  BRA `(.L_x_27206) ;  /* 0x00000008005c7947 */ /* 0x000fea0003800000 */
.L_x_27214:
        /* <DEDUP_REMOVED lines=10> */
[----:B-1----:R-:W0:Y:S01]  /*7130*/  FLO.U32 R5, R4 ;  /* 0x0000000400057300 */ /* 0x002e2200000e0000 */
        /* <DEDUP_REMOVED lines=16> */
.L_x_27217:
[----:B------:R-:W3:Y:S02]  /*7240*/  LDG.E.U8 R2, desc[UR36][R2.64] ;  /* 0x0000002402027981 */ /* 0x000ee4000c1e1100 */
[C---:B---3--:R-:W-:Y:S02]  /*7250*/  IMAD.SHL.U32 R0, R2.reuse, 0x2000000, RZ ;  /* 0x0200000002007824 */ /* 0x048fe400078e00ff */
[----:B-1----:R-:W-:-:S03]  /*7260*/  IMAD.SHL.U32 R5, R2, 0x1000000, RZ ;  /* 0x0100000002057824 */ /* 0x002fc600078e00ff */
        /* <DEDUP_REMOVED lines=9> */
[----:B------:R0:W1:Y:S01]  /*7300*/  F2I.S64.TRUNC R20, R4 ;  /* 0x0000000400147311 */ /* 0x000062000020d900 */
[----:B------:R-:W-:Y:S05]  /*7310*/  BRA `(.L_x_27206) ;  /* 0x0000000400b87947 */ /* 0x000fea0003800000 */
.L_x_27216:
[----:B------:R-:W3:Y:S02]  /*7320*/  LDG.E.U16 R20, desc[UR36][R2.64] ;  /* 0x0000002402147981 */ /* 0x000ee4000c1e1500 */
[----:B---3--:R-:W-:-:S06]  /*7330*/  IMAD.U32 R20, R20, 0x10000, RZ ;  /* 0x0001000014147824 */ /* 0x008fcc00078e00ff */
[----:B------:R-:W0:Y:S01]  /*7340*/  F2I.S64.TRUNC R20, R20 ;  /* 0x0000001400147311 */ /* 0x000e22000020d900 */
[----:B------:R-:W-:Y:S05]  /*7350*/  BRA `(.L_x_27206) ;  /* 0x0000000400a87947 */ /* 0x000fea0003800000 */
.L_x_27213:
        /* <DEDUP_REMOVED lines=11> */
.L_x_27220:
        /* <DEDUP_REMOVED lines=18> */
[----:B-1----:R-:W-:-:S05]  /*7530*/  VIADD R5, R3, 0xffffffe4 ;  /* 0xffffffe403057836 */ /* 0x002fca0000000000 */
[----:B------:R-:W-:-:S04]  /*7540*/  SHF.L.U32 R5, R2, R5, RZ ;  /* 0x0000000502057219 */ /* 0x000fc800000006ff */
[----:B------:R-:W-:-:S07]  /*7550*/  LOP3.LUT R2, R5, 0x7, RZ, 0xc0, !PT ;  /* 0x0000000705027812 */ /* 0x000fce00078ec0ff */
.L_x_27224:
[----:B------:R-:W-:Y:S05]  /*7560*/  BSYNC B1 ;  /* 0x0000000000017941 */ /* 0x000fea0003800000 */
.L_x_27223:
[----:B------:R-:W-:Y:S01]  /*7570*/  IMAD.SHL.U32 R2, R2, 0x100000, RZ ;  /* 0x0010000002027824 */ /* 0x000fe200078e00ff */
[----:B------:R-:W-:-:S04]  /*7580*/  LEA R3, R0, 0x3b800000, 0x17 ;  /* 0x3b80000000037811 */ /* 0x000fc800078eb8ff */
[----:B------:R-:W-:-:S07]  /*7590*/  LOP3.LUT R20, R3, R2, R20, 0xfe, !PT ;  /* 0x0000000203147212 */ /* 0x000fce00078efe14 */
.L_x_27222:
[----:B------:R-:W-:Y:S05]  /*75a0*/  BSYNC B0 ;  /* 0x0000000000007941 */ /* 0x000fea0003800000 */
.L_x_27221:
[----:B------:R-:W0:Y:S01]  /*75b0*/  F2I.S64.TRUNC R20, R20 ;  /* 0x0000001400147311 */ /* 0x000e22000020d900 */
[----:B------:R-:W-:Y:S05]  /*75c0*/  BRA `(.L_x_27206) ;  /* 0x00000004000c7947 */ /* 0x000fea0003800000 */
.L_x_27219:
        /* <DEDUP_REMOVED lines=21> */
.L_x_27228:
[----:B------:R-:W-:Y:S05]  /*7720*/  BSYNC B1 ;  /* 0x0000000000017941 */ /* 0x000fea0003800000 */
.L_x_27227:
[----:B------:R-:W-:Y:S01]  /*7730*/  IMAD.SHL.U32 R2, R2, 0x200000, RZ ;  /* 0x0020000002027824 */ /* 0x000fe200078e00ff */
[----:B------:R-:W-:-:S04]  /*7740*/  LEA R3, R0, 0x37800000, 0x17 ;  /* 0x3780000000037811 */ /* 0x000fc800078eb8ff */
[----:B------:R-:W-:-:S07]  /*7750*/  LOP3.LUT R20, R3, R2, R20, 0xfe, !PT ;  /* 0x0000000203147212 */ /* 0x000fce00078efe14 */
.L_x_27226:
[----:B------:R-:W-:Y:S05]  /*7760*/  BSYNC B0 ;  /* 0x0000000000007941 */ /* 0x000fea0003800000 */
.L_x_27225:
[----:B------:R-:W0:Y:S01]  /*7770*/  F2I.S64.TRUNC R20, R20 ;  /* 0x0000001400147311 */ /* 0x000e22000020d900 */
[----:B------:R-:W-:Y:S05]  /*7780*/  BRA `(.L_x_27206) ;  /* 0x00000000009c7947 */ /* 0x000fea0003800000 */
.L_x_27218:
        /* <DEDUP_REMOVED lines=14> */
.L_x_27232:
[----:B------:R-:W-:Y:S05]  /*7870*/  BSYNC B0 ;  /* 0x0000000000007941 */ /* 0x000fea0003800000 */
.L_x_27231:
[----:B------:R-:W0:Y:S01]  /*7880*/  F2I.S64.TRUNC R20, R20 ;  /* 0x0000001400147311 */ /* 0x000e22000020d900 */
[----:B------:R-:W-:Y:S05]  /*7890*/  BRA `(.L_x_27206) ;  /* 0x0000000000587947 */ /* 0x000fea0003800000 */
.L_x_27205:
[----:B------:R-:W-:Y:S01]  /*78a0*/  MOV R2, 0x0 ;  /* 0x0000000000027802 */ /* 0x000fe20000000f00 */
[----:B------:R-:W-:Y:S01]  /*78b0*/  ULDC.64 UR4, c[0x4][0x178] ;  /* 0x01005e0000047ab9 */ /* 0x000fe20000000a00 */
[----:B------:R-:W-:Y:S01]  /*78c0*/  ULDC.64 UR6, c[0x4][0x38] ;  /* 0x01000e0000067ab9 */ /* 0x000fe20000000a00 */
[----:B------:R-:W-:Y:S02]  /*78d0*/  IMAD.U32 R4, RZ, RZ, UR4 ;  /* 0x00000004ff047e24 */ /* 0x000fe4000f8e00ff */
[----:B-1----:R-:W-:Y:S01]  /*78e0*/  IMAD.U32 R5, RZ, RZ, UR5 ;  /* 0x00000005ff057e24 */ /* 0x002fe2000f8e00ff */
        /* <DEDUP_REMOVED lines=11> */
.L_x_27233:
[----:B------:R-:W-:Y:S01]  /*79a0*/  CS2R R20, SRZ ;  /* 0x0000000000147805 */ /* 0x000fe2000001ff00 */
[----:B------:R-:W-:Y:S06]  /*79b0*/  BRA `(.L_x_27206) ;  /* 0x0000000000107947 */ /* 0x000fec0003800000 */
.L_x_27230:
[----:B------:R0:W5:Y:S01]  /*79c0*/  LDG.E.64 R20, desc[UR36][R2.64] ;  /* 0x0000002402147981 */ /* 0x000162000c1e1b00 */
[----:B------:R-:W-:Y:S05]  /*79d0*/  BRA `(.L_x_27206) ;  /* 0x0000000000087947 */ /* 0x000fea0003800000 */
.L_x_27229:
[----:B------:R0:W5:Y:S01]  /*79e0*/  LDG.E R20, desc[UR36][R2.64] ;  /* 0x0000002402147981 */ /* 0x000162000c1e1900 */
[----:B------:R-:W-:-:S07]  /*79f0*/  IMAD.MOV.U32 R21, RZ, RZ, RZ ;  /* 0x000000ffff157224 */ /* 0x000fce00078e00ff */
.L_x_27206:
[----:B012345:R-:W-:Y:S01]  /*7a00*/  LOP3.LUT R0, R19, R21, RZ, 0xfc, !PT ;  /* 0x0000001513007212 */ /* 0x03ffe200078efcff */
[----:B------:R-:W-:Y:S03]  /*7a10*/  BSSY B0, `(.L_x_27234) ;  /* 0x000001f000007945 */ /* 0x000fe60003800000 */
[----:B------:R-:W-:-:S13]  /*7a20*/  ISETP.NE.U32.AND P5, PT, R0, RZ, PT ;  /* 0x000000ff0000720c */ /* 0x000fda0003fa5070 */
[----:B------:R-:W-:Y:S05]  /*7a30*/  @!P5 BRA `(.L_x_27235) ;  /* 0x000000000024d947 */ /* 0x000fea0003800000 */
[----:B------:R-:W-:Y:S01]  /*7a40*/  IMAD.MOV.U32 R9, RZ, RZ, R18 ;  /* 0x000000ffff097224 */ /* 0x000fe200078e0012 */
[----:B------:R-:W-:Y:S01]  /*7a50*/  MOV R6, 0x7aa0 ;  /* 0x00007aa000067802 */ /* 0x000fe20000000f00 */
[----:B------:R-:W-:Y:S02]  /*7a60*/  IMAD.MOV.U32 R4, RZ, RZ, R19 ;  /* 0x000000ffff047224 */ /* 0x000fe400078e0013 */
[----:B------:R-:W-:Y:S02]  /*7a70*/  IMAD.MOV.U32 R0, RZ, RZ, R20 ;  /* 0x000000ffff007224 */ /* 0x000fe400078e0014 */
[----:B------:R-:W-:-:S07]  /*7a80*/  IMAD.MOV.U32 R3, RZ, RZ, R21 ;  /* 0x000000ffff037224 */ /* 0x000fce00078e0015 */
[----:B------:R-:W-:Y:S05]  /*7a90*/  CALL.REL.NOINC `($__internal_21_$__cuda_sm20_div_s64) ;  /* 0x0000009c00a47944 */ /* 0x000fea0003c00000 */
[----:B------:R-:W-:Y:S02]  /*7aa0*/  IMAD.MOV.U32 R2, RZ, RZ, R8 ;  /* 0x000000ffff027224 */ /* 0x000fe400078e0008 */
[----:B------:R-:W-:Y:S01]  /*7ab0*/  IMAD.MOV.U32 R11, RZ, RZ, R0 ;  /* 0x000000ffff0b7224 */ /* 0x000fe200078e0000 */
[----:B------:R-:W-:Y:S06]  /*7ac0*/  BRA `(.L_x_27236) ;  /* 0x00000000004c7947 */ /* 0x000fec0003800000 */
.L_x_27235:
[----:B------:R-:W0:Y:S01]  /*7ad0*/  I2F.U32.RP R0, R20 ;  /* 0x0000001400007306 */ /* 0x000e220000209000 */
[----:B------:R-:W-:Y:S01]  /*7ae0*/  ISETP.NE.U32.AND P2, PT, R20, RZ, PT ;  /* 0x000000ff1400720c */ /* 0x000fe20003f45070 */
[----:B------:R-:W-:-:S06]  /*7af0*/  IMAD.MOV.U32 R11, RZ, RZ, RZ ;  /* 0x000000ffff0b7224 */ /* 0x000fcc00078e00ff */
        /* <DEDUP_REMOVED lines=16> */
.L_x_27236:
[----:B------:R-:W-:Y:S05]  /*7c00*/  BSYNC B0 ;  /* 0x0000000000007941 */ /* 0x000fea0003800000 */
.L_x_27234:
        /* <DEDUP_REMOVED lines=13> */
.L_x_27240:
        /* <DEDUP_REMOVED lines=19> */
.L_x_27241:
[----:B------:R-:W-:Y:S05]  /*7e10*/  BSYNC B1 ;  /* 0x0000000000017941 */ /* 0x000fea0003800000 */
.L_x_27239:
[----:B------:R-:W-:-:S04]  /*7e20*/  SEL R0, RZ, 0xffffffff, !P0 ;  /* 0xffffffffff007807 */ /* 0x000fc80004000000 */
[----:B------:R-:W-:-:S05]  /*7e30*/  IADD3 R2, P0, R0, R2, RZ ;  /* 0x0000000200027210 */ /* 0x000fca0007f1e0ff */
[----:B------:R-:W-:-:S08]  /*7e40*/  IMAD.X R11, R0, 0x1, R11, P0 ;  /* 0x00000001000b7824 */ /* 0x000fd000000e060b */
.L_x_27238:
[----:B------:R-:W-:Y:S05]  /*7e50*/  BSYNC B0 ;  /* 0x0000000000007941 */ /* 0x000fea0003800000 */
.L_x_27237:
[----:B------:R-:W0:Y:S01]  /*7e60*/  LDC.U8 R4, c[0x0][0x491] ;  /* 0x00012440ff047b82 */ /* 0x000e220000000000 */
[----:B------:R-:W-:Y:S01]  /*7e70*/  IMAD.MOV.U32 R3, RZ, RZ, R11 ;  /* 0x000000ffff037224 */ /* 0x000fe200078e000b */
        /* <DEDUP_REMOVED lines=13> */
.L_x_27245:
[----:B------:R0:W-:Y:S01]  /*7f50*/  STG.E.U8 desc[UR36][R16.64], R2 ;  /* 0x0000000210007986 */ /* 0x0001e2000c101124 */
[----:B------:R-:W-:Y:S05]  /*7f60*/  BRA `(.L_x_27247) ;  /* 0x0000000c00507947 */ /* 0x000fea0003800000 */
.L_x_27244:
        /* <DEDUP_REMOVED lines=8> */
.L_x_27249:
[----:B------:R0:W-:Y:S01]  /*7ff0*/  STG.E desc[UR36][R16.64], R2 ;  /* 0x0000000210007986 */ /* 0x0001e2000c101924 */
[----:B------:R-:W-:Y:S05]  /*8000*/  BRA `(.L_x_27247) ;  /* 0x0000000c00287947 */ /* 0x000fea0003800000 */
.L_x_27248:
[----:B------:R0:W-:Y:S01]  /*8010*/  STG.E.U16 desc[UR36][R16.64], R2 ;  /* 0x0000000210007986 */ /* 0x0001e2000c101524 */
[----:B------:R-:W-:Y:S05]  /*8020*/  BRA `(.L_x_27247) ;  /* 0x0000000c00207947 */ /* 0x000fea0003800000 */
.L_x_27243:
        /* <DEDUP_REMOVED lines=9> */
.L_x_27251:
[----:B------:R-:W0:Y:S02]  /*80c0*/  I2F.S64 R0, R2 ;  /* 0x0000000200007312 */ /* 0x000e240000301400 */
[----:B0-----:R-:W-:-:S05]  /*80d0*/  F2FP.F16.F32.PACK_AB R0, RZ, R0 ;  /* 0x00000000ff00723e */ /* 0x001fca00000000ff */
[----:B------:R0:W-:Y:S01]  /*80e0*/  STG.E.U16 desc[UR36][R16.64], R0 ;  /* 0x0000000010007986 */ /* 0x0001e2000c101524 */
[----:B------:R-:W-:Y:S05]  /*80f0*/  BRA `(.L_x_27247) ;  /* 0x0000000800ec7947 */ /* 0x000fea0003800000 */
.L_x_27250:
        /* <DEDUP_REMOVED lines=10> */
.L_x_27253:
[----:B------:R-:W0:Y:S02]  /*81a0*/  I2F.S64 R2, R2 ;  /* 0x0000000200027312 */ /* 0x000e240000301400 */
[----:B0-----:R-:W-:-:S04]  /*81b0*/  F2FP.F16.F32.PACK_AB R3, RZ, R2 ;  /* 0x00000002ff03723e */ /* 0x001fc800000000ff */
[----:B------:R-:W-:-:S05]  /*81c0*/  PRMT R3, R3, 0x5410, RZ ;  /* 0x0000541003037816 */ /* 0x000fca00000000ff */
[----:B------:R0:W-:Y:S01]  /*81d0*/  STG.E desc[UR36][R16.64], R3 ;  /* 0x0000000310007986 */ /* 0x0001e2000c101924 */
[----:B------:R-:W-:Y:S05]  /*81e0*/  BRA `(.L_x_27247) ;  /* 0x0000000800b07947 */ /* 0x000fea0003800000 */
.L_x_27252:
[----:B------:R-:W0:Y:S02]  /*81f0*/  I2F.F64.S64 R2, R2 ;  /* 0x0000000200027312 */ /* 0x000e240000301c00 */
[----:B0-----:R0:W-:Y:S01]  /*8200*/  STG.E.64 desc[UR36][R16.64], R2 ;  /* 0x0000000210007986 */ /* 0x0011e2000c101b24 */
[----:B------:R-:W-:Y:S05]  /*8210*/  BRA `(.L_x_27247) ;  /* 0x0000000800a47947 */ /* 0x000fea0003800000 */
.L_x_27242:
        /* <DEDUP_REMOVED lines=13> */
.L_x_27256:
[----:B------:R-:W0:Y:S01]  /*82f0*/  I2F.F64.S64 R4, R2 ;  /* 0x0000000200047312 */ /* 0x000e220000301c00 */
[----:B------:R-:W-:-:S05]  /*8300*/  CS2R R6, SRZ ;  /* 0x0000000000067805 */ /* 0x000fca000001ff00 */
[----:B0-----:R0:W-:Y:S01]  /*8310*/  STG.E.128 desc[UR36][R16.64], R4 ;  /* 0x0000000410007986 */ /* 0x0011e2000c101d24 */
[----:B------:R-:W-:Y:S05]  /*8320*/  BRA `(.L_x_27247) ;  /* 0x0000000800607947 */ /* 0x000fea0003800000 */
.L_x_27255:
        /* <DEDUP_REMOVED lines=21> */
.L_x_27260:
[----:B------:R-:W-:Y:S05]  /*8480*/  BSYNC B0 ;  /* 0x0000000000007941 */ /* 0x000fea0003800000 */
.L_x_27259:
[----:B------:R-:W-:-:S05]  /*8490*/  LOP3.LUT R5, R0, R5, RZ, 0xfc, !PT ;  /* 0x0000000500057212 */ /* 0x000fca00078efcff */
[----:B------:R0:W-:Y:S01]  /*84a0*/  STG.E.U8 desc[UR36][R16.64], R5 ;  /* 0x0000000510007986 */ /* 0x0001e2000c101124 */
[----:B------:R-:W-:Y:S05]  /*84b0*/  BRA `(.L_x_27247) ;  /* 0x0000000400fc7947 */ /* 0x000fea0003800000 */
.L_x_27258:
        /* <DEDUP_REMOVED lines=13> */
.L_x_27262:
[----:B------:R-:W-:Y:S01]  /*8590*/  IMAD.MOV.U32 R0, RZ, RZ, 0x7f ;  /* 0x0000007fff007424 */ /* 0x000fe200078e00ff */
[----:B------:R-:W-:-:S04]  /*85a0*/  ISETP.GT.U32.AND P0, PT, R4, 0x7f800000, PT ;  /* 0x7f8000000400780c */ /* 0x000fc80003f04070 */
[----:B------:R-:W-:-:S09]  /*85b0*/  SEL R0, R0, 0x7c, P0 ;  /* 0x0000007c00007807 */ /* 0x000fd20000000000 */
.L_x_27263:
[----:B------:R-:W-:Y:S05]  /*85c0*/  BSYNC B0 ;  /* 0x0000000000007941 */ /* 0x000fea0003800000 */
.L_x_27261:
[----:B------:R-:W-:-:S04]  /*85d0*/  LOP3.LUT R2, R3, 0x80000000, RZ, 0xc0, !PT ;  /* 0x8000000003027812 */ /* 0x000fc800078ec0ff */
[----:B------:R-:W-:-:S04]  /*85e0*/  SHF.R.U32.HI R3, RZ, 0x18, R2 ;  /* 0x00000018ff037819 */ /* 0x000fc80000011602 */
[----:B------:R-:W-:-:S05]  /*85f0*/  LOP3.LUT R3, R0, R3, RZ, 0xfc, !PT ;  /* 0x0000000300037212 */ /* 0x000fca00078efcff */
[----:B------:R0:W-:Y:S01]  /*8600*/  STG.E.U8 desc[UR36][R16.64], R3 ;  /* 0x0000000310007986 */ /* 0x0001e2000c101124 */
[----:B------:R-:W-:Y:S05]  /*8610*/  BRA `(.L_x_27247) ;  /* 0x0000000400a47947 */ /* 0x000fea0003800000 */
.L_x_27257:
[----:B------:R-:W0:Y:S02]  /*8620*/  I2F.S64 R0, R2 ;  /* 0x0000000200007312 */ /* 0x000e240000301400 */
[----:B0-----:R-:W-:-:S05]  /*8630*/  F2FP.BF16.F32.PACK_AB R0, RZ, R0 ;  /* 0x00000000ff00723e */ /* 0x001fca00000010ff */
[----:B------:R0:W-:Y:S01]  /*8640*/  STG.E.U16 desc[UR36][R16.64], R0 ;  /* 0x0000000010007986 */ /* 0x0001e2000c101524 */
[----:B------:R-:W-:Y:S05]  /*8650*/  BRA `(.L_x_27247) ;  /* 0x0000000400947947 */ /* 0x000fea0003800000 */
.L_x_27254:
        /* <DEDUP_REMOVED lines=10> */
.L_x_27266:
        /* <DEDUP_REMOVED lines=17> */
.L_x_27269:
[----:B------:R-:W-:-:S04]  /*8810*/  LOP3.LUT R2, R3, 0x80000000, RZ, 0xc0, !PT ;  /* 0x8000000003027812 */ /* 0x000fc800078ec0ff */
[----:B------:R-:W-:-:S04]  /*8820*/  SHF.R.U32.HI R3, RZ, 0x18, R2 ;  /* 0x00000018ff037819 */ /* 0x000fc80000011602 */
[----:B------:R-:W-:-:S04]  /*8830*/  LOP3.LUT R0, R0, R3, RZ, 0xfc, !PT ;  /* 0x0000000300007212 */ /* 0x000fc800078efcff */
[----:B------:R-:W-:-:S07]  /*8840*/  PRMT R8, R0, 0x7610, R8 ;  /* 0x0000761000087816 */ /* 0x000fce0000000008 */
.L_x_27268:
[----:B------:R-:W-:Y:S05]  /*8850*/  BSYNC B0 ;  /* 0x0000000000007941 */ /* 0x000fea0003800000 */
.L_x_27267:
[----:B------:R3:W-:Y:S01]  /*8860*/  STG.E.U8 desc[UR36][R16.64], R8 ;  /* 0x0000000810007986 */ /* 0x0007e2000c101124 */
[----:B------:R-:W-:Y:S05]  /*8870*/  BRA `(.L_x_27247) ;  /* 0x00000004000c7947 */ /* 0x000fea0003800000 */
.L_x_27265:
        /* <DEDUP_REMOVED lines=17> */
.L_x_27272:
[----:B------:R-:W-:-:S04]  /*8990*/  LOP3.LUT R2, R3, 0x80000000, RZ, 0xc0, !PT ;  /* 0x8000000003027812 */ /* 0x000fc800078ec0ff */
[----:B------:R-:W-:-:S04]  /*89a0*/  SHF.R.U32.HI R3, RZ, 0x18, R2 ;  /* 0x00000018ff037819 */ /* 0x000fc80000011602 */
[----:B------:R-:W-:-:S04]  /*89b0*/  LOP3.LUT R0, R0, R3, RZ, 0xfc, !PT ;  /* 0x0000000300007212 */ /* 0x000fc800078efcff */
[----:B------:R-:W-:-:S07]  /*89c0*/  PRMT R8, R0, 0x7610, R8 ;  /* 0x0000761000087816 */ /* 0x000fce0000000008 */
.L_x_27271:
[----:B------:R-:W-:Y:S05]  /*89d0*/  BSYNC B0 ;  /* 0x0000000000007941 */ /* 0x000fea0003800000 */
.L_x_27270:
[----:B------:R0:W-:Y:S01]  /*89e0*/  STG.E.U8 desc[UR36][R16.64], R8 ;  /* 0x0000000810007986 */ /* 0x0001e2000c101124 */
[----:B------:R-:W-:Y:S05]  /*89f0*/  BRA `(.L_x_27247) ;  /* 0x0000000000ac7947 */ /* 0x000fea0003800000 */
.L_x_27264:
        /* <DEDUP_REMOVED lines=23> */
.L_x_27246:
        /* <DEDUP_REMOVED lines=16> */
.L_x_27275:
[----:B------:R-:W-:Y:S05]  /*8c70*/  BRA `(.L_x_27247) ;  /* 0x00000000000c7947 */ /* 0x000fea0003800000 */
.L_x_27274:
[----:B------:R2:W-:Y:S01]  /*8c80*/  STG.E.64 desc[UR36][R16.64], R2 ;  /* 0x0000000210007986 */ /* 0x0005e2000c101b24 */
[----:B------:R-:W-:Y:S05]  /*8c90*/  BRA `(.L_x_27247) ;  /* 0x0000000000047947 */ /* 0x000fea0003800000 */
.L_x_27273:
[----:B------:R0:W-:Y:S02]  /*8ca0*/  STG.E desc[UR36][R16.64], R2 ;  /* 0x0000000210007986 */ /* 0x0001e4000c101924 */
.L_x_27247:
[----:B------:R-:W-:-:S07]  /*8cb0*/  VIADD R23, R23, 0x80 ;  /* 0x0000008017177836 */ /* 0x000fce0000000000 */
.L_x_27166:
[----:B------:R-:W-:Y:S05]  /*8cc0*/  BSYNC B6 ;  /* 0x0000000000067941 */ /* 0x000fea0003800000 */
.L_x_27165:
        /* <DEDUP_REMOVED lines=358> */
.L_x_27278:
        /* <DEDUP_REMOVED lines=21> */
.L_x_27282:
[----:B------:R0:W5:Y:S01]  /*a480*/  LDG.E.U8 R18, desc[UR36][R2.64] ;  /* 0x0000002402127981 */ /* 0x000162000c1e1100 */
[----:B------:R-:W-:Y:S01]  /*a490*/  IMAD.MOV.U32 R19, RZ, RZ, RZ ;  /* 0x000000ffff137224 */ /* 0x000fe200078e00ff */
[----:B------:R-:W-:Y:S06]  /*a4a0*/  BRA `(.L_x_27284) ;  /* 0x0000000c00487947 */ /* 0x000fec0003800000 */
.L_x_27281:
        /* <DEDUP_REMOVED lines=8> */
.L_x_27286:
[----:B------:R-:W2:Y:S02]  /*a530*/  LDG.E R18, desc[UR36][R2.64] ;  /* 0x0000002402127981 */ /* 0x000ea4000c1e1900 */
[----:B--2---:R-:W-:Y:S01]  /*a540*/  SHF.R.S32.HI R19, RZ, 0x1f, R18 ;  /* 0x0000001fff137819 */ /* 0x004fe20000011412 */
[----:B------:R-:W-:Y:S06]  /*a550*/  BRA `(.L_x_27284) ;  /* 0x0000000c001c7947 */ /* 0x000fec0003800000 */
.L_x_27285:
[----:B------:R-:W2:Y:S02]  /*a560*/  LDG.E.S16 R18, desc[UR36][R2.64] ;  /* 0x0000002402127981 */ /* 0x000ea4000c1e1700 */
[----:B--2---:R-:W-:Y:S01]  /*a570*/  SHF.R.S32.HI R19, RZ, 0x1f, R18 ;  /* 0x0000001fff137819 */ /* 0x004fe20000011412 */
[----:B------:R-:W-:Y:S06]  /*a580*/  BRA `(.L_x_27284) ;  /* 0x0000000c00107947 */ /* 0x000fec0003800000 */
.L_x_27280:
[----:B------:R-:W-:-:S13]  /*a590*/  ISETP.GT.AND P0, PT, R4, 0x6, PT ;  /* 0x000000060400780c */ /* 0x000fda0003f04270 */
[----:B------:R-:W-:Y:S05]  /*a5a0*/  @P0 BRA `(.L_x_27287) ;  /* 0x00000000002c0947 */ /* 0x000fea0003800000 */
[----:B------:R-:W-:-:S13]  /*a5b0*/  ISETP.NE.AND P0, PT, R4, 0x5, PT ;  /* 0x000000050400780c */ /* 0x000fda0003f05270 */
[----:B------:R-:W-:Y:S05]  /*a5c0*/  @!P0 BRA `(.L_x_27288) ;  /* 0x0000000000148947 */ /* 0x000fea0003800000 */
[----:B------:R-:W-:-:S13]  /*a5d0*/  ISETP.NE.AND P0, PT, R4, 0x6, PT ;  /* 0x000000060400780c */ /* 0x000fda0003f05270 */
[----:B------:R-:W-:Y:S05]  /*a5e0*/  @P0 BRA `(.L_x_27283) ;  /* 0x0000000800a00947 */ /* 0x000fea0003800000 */
[----:B------:R-:W2:Y:S02]  /*a5f0*/  LDG.E R2, desc[UR36][R2.64] ;  /* 0x0000002402027981 */ /* 0x000ea4000c1e1900 */
[----:B--2---:R1:W2:Y:S01]  /*a600*/  F2I.S64.TRUNC R18, R2 ;  /* 0x0000000200127311 */ /* 0x0042a2000020d900 */
[----:B------:R-:W-:Y:S05]  /*a610*/  BRA `(.L_x_27284) ;  /* 0x0000000800ec7947 */ /* 0x000fea0003800000 */
.L_x_27288:
[----:B------:R-:W2:Y:S02]  /*a620*/  LDG.E.U16 R2, desc[UR36][R2.64] ;  /* 0x0000002402027981 */ /* 0x000ea4000c1e1500 */
[----:B--2---:R-:W-:-:S06]  /*a630*/  HADD2.F32 R18, -RZ, R2.H0_H0 ;  /* 0x20000002ff127230 */ /* 0x004fcc0000004100 */
[----:B------:R-:W0:Y:S01]  /*a640*/  F2I.S64.TRUNC R18, R18 ;  /* 0x0000001200127311 */ /* 0x000e22000020d900 */
[----:B------:R-:W-:Y:S05]  /*a650*/  BRA `(.L_x_27284) ;  /* 0x0000000800dc7947 */ /* 0x000fea0003800000 */
.L_x_27287:
[----:B------:R-:W-:-:S13]  /*a660*/  ISETP.NE.AND P0, PT, R4, 0x7, PT ;  /* 0x000000070400780c */ /* 0x000fda0003f05270 */
[----:B------:R-:W-:Y:S05]  /*a670*/  @!P0 BRA `(.L_x_27289) ;  /* 0x00000000002c8947 */ /* 0x000fea0003800000 */
[----:B------:R-:W-:-:S13]  /*a680*/  ISETP.NE.AND P0, PT, R4, 0x8, PT ;  /* 0x000000080400780c */ /* 0x000fda0003f05270 */
[----:B------:R-:W-:Y:S05]  /*a690*/  @!P0 BRA `(.L_x_27290) ;  /* 0x0000000000148947 */ /* 0x000fea0003800000 */
[----:B------:R-:W-:-:S13]  /*a6a0*/  ISETP.NE.AND P0, PT, R4, 0x9, PT ;  /* 0x000000090400780c */ /* 0x000fda0003f05270 */
[----:B------:R-:W-:Y:S05]  /*a6b0*/  @P0 BRA `(.L_x_27283) ;  /* 0x00000008006c0947 */ /* 0x000fea0003800000 */
[----:B------:R-:W2:Y:S02]  /*a6c0*/  LDG.E R2, desc[UR36][R2.64] ;  /* 0x0000002402027981 */ /* 0x000ea4000c1e1900 */
[----:B--2---:R4:W0:Y:S01]  /*a6d0*/  F2I.S64.TRUNC R18, R2 ;  /* 0x0000000200127311 */ /* 0x004822000020d900 */
[----:B------:R-:W-:Y:S05]  /*a6e0*/  BRA `(.L_x_27284) ;  /* 0x0000000800b87947 */ /* 0x000fea0003800000 */
.L_x_27290:
[----:B------:R-:W2:Y:S02]  /*a6f0*/  LDG.E.U16 R2, desc[UR36][R2.64] ;  /* 0x0000002402027981 */ /* 0x000ea4000c1e1500 */
[----:B--2---:R-:W-:-:S06]  /*a700*/  HADD2.F32 R18, -RZ, R2.H0_H0 ;  /* 0x20000002ff127230 */ /* 0x004fcc0000004100 */
[----:B------:R-:W3:Y:S01]  /*a710*/  F2I.S64.TRUNC R18, R18 ;  /* 0x0000001200127311 */ /* 0x000ee2000020d900 */
[----:B------:R-:W-:Y:S05]  /*a720*/  BRA `(.L_x_27284) ;  /* 0x0000000800a87947 */ /* 0x000fea0003800000 */
.L_x_27289:
[----:B------:R-:W2:Y:S02]  /*a730*/  LDG.E.64 R2, desc[UR36][R2.64] ;  /* 0x0000002402027981 */ /* 0x000ea4000c1e1b00 */
[----:B--2---:R0:W1:Y:S01]  /*a740*/  F2I.S64.F64.TRUNC R18, R2 ;  /* 0x0000000200127311 */ /* 0x004062000030d900 */
[----:B------:R-:W-:Y:S05]  /*a750*/  BRA `(.L_x_27284) ;  /* 0x00000008009c7947 */ /* 0x000fea0003800000 */
.L_x_27279:
        /* <DEDUP_REMOVED lines=13> */
.L_x_27293:
[----:B------:R-:W2:Y:S02]  /*a830*/  LDG.E.64 R2, desc[UR36][R2.64] ;  /* 0x0000002402027981 */ /* 0x000ea4000c1e1b00 */
[----:B--2---:R0:W1:Y:S01]  /*a840*/  F2I.S64.F64.TRUNC R18, R2 ;  /* 0x0000000200127311 */ /* 0x004062000030d900 */
[----:B------:R-:W-:Y:S05]  /*a850*/  BRA `(.L_x_27284) ;  /* 0x00000008005c7947 */ /* 0x000fea0003800000 */
.L_x_27292:
        /* <DEDUP_REMOVED lines=27> */
.L_x_27295:
        /* <DEDUP_REMOVED lines=14> */
.L_x_27294:
[----:B------:R-:W2:Y:S02]  /*aaf0*/  LDG.E.U16 R18, desc[UR36][R2.64] ;  /* 0x0000002402127981 */ /* 0x000ea4000c1e1500 */
[----:B--2---:R-:W-:-:S06]  /*ab00*/  IMAD.U32 R18, R18, 0x10000, RZ ;  /* 0x0001000012127824 */ /* 0x004fcc00078e00ff */
[----:B------:R-:W0:Y:S01]  /*ab10*/  F2I.S64.TRUNC R18, R18 ;  /* 0x0000001200127311 */ /* 0x000e22000020d900 */
[----:B------:R-:W-:Y:S05]  /*ab20*/  BRA `(.L_x_27284) ;  /* 0x0000000400a87947 */ /* 0x000fea0003800000 */
.L_x_27291:
        /* <DEDUP_REMOVED lines=11> */
.L_x_27298:
        /* <DEDUP_REMOVED lines=21> */
.L_x_27302:
[----:B------:R-:W-:Y:S05]  /*ad30*/  BSYNC B1 ;  /* 0x0000000000017941 */ /* 0x000fea0003800000 */
.L_x_27301:
[----:B------:R-:W-:Y:S01]  /*ad40*/  IMAD.SHL.U32 R2, R2, 0x100000, RZ ;  /* 0x0010000002027824 */ /* 0x000fe200078e00ff */
[----:B------:R-:W-:-:S04]  /*ad50*/  LEA R3, R0, 0x3b800000, 0x17 ;  /* 0x3b80000000037811 */ /* 0x000fc800078eb8ff */
[----:B------:R-:W-:-:S07]  /*ad60*/  LOP3.LUT R18, R3, R2, R18, 0xfe, !PT ;  /* 0x0000000203127212 */ /* 0x000fce00078efe12 */
.L_x_27300:
[----:B------:R-:W-:Y:S05]  /*ad70*/  BSYNC B0 ;  /* 0x0000000000007941 */ /* 0x000fea0003800000 */
.L_x_27299:
[----:B------:R-:W0:Y:S01]  /*ad80*/  F2I.S64.TRUNC R18, R18 ;  /* 0x0000001200127311 */ /* 0x000e22000020d900 */
[----:B------:R-:W-:Y:S05]  /*ad90*/  BRA `(.L_x_27284) ;  /* 0x00000004000c7947 */ /* 0x000fea0003800000 */
.L_x_27297:
        /* <DEDUP_REMOVED lines=21> */
.L_x_27306:
[----:B------:R-:W-:Y:S05]  /*aef0*/  BSYNC B1 ;  /* 0x0000000000017941 */ /* 0x000fea0003800000 */
.L_x_27305:
[----:B------:R-:W-:Y:S01]  /*af00*/  IMAD.SHL.U32 R2, R2, 0x200000, RZ ;  /* 0x0020000002027824 */ /* 0x000fe200078e00ff */
[----:B------:R-:W-:-:S04]  /*af10*/  LEA R3, R0, 0x37800000, 0x17 ;  /* 0x3780000000037811 */ /* 0x000fc800078eb8ff */
[----:B------:R-:W-:-:S07]  /*af20*/  LOP3.LUT R18, R3, R2, R18, 0xfe, !PT ;  /* 0x0000000203127212 */ /* 0x000fce00078efe12 */
.L_x_27304:
[----:B------:R-:W-:Y:S05]  /*af30*/  BSYNC B0 ;  /* 0x0000000000007941 */ /* 0x000fea0003800000 */
.L_x_27303:
[----:B------:R-:W0:Y:S01]  /*af40*/  F2I.S64.TRUNC R18, R18 ;  /* 0x0000001200127311 */ /* 0x000e22000020d900 */
[----:B------:R-:W-:Y:S05]  /*af50*/  BRA `(.L_x_27284) ;  /* 0x00000000009c7947 */ /* 0x000fea0003800000 */
.L_x_27296:
        /* <DEDUP_REMOVED lines=14> */
.L_x_27310:
[----:B------:R-:W-:Y:S05]  /*b040*/  BSYNC B0 ;  /* 0x0000000000007941 */ /* 0x000fea0003800000 */
.L_x_27309:
[----:B------:R-:W0:Y:S01]  /*b050*/  F2I.S64.TRUNC R18, R18 ;  /* 0x0000001200127311 */ /* 0x000e22000020d900 */
[----:B------:R-:W-:Y:S05]  /*b060*/  BRA `(.L_x_27284) ;  /* 0x0000000000587947 */ /* 0x000fea0003800000 */
.L_x_27283:
        /* <DEDUP_REMOVED lines=16> */
.L_x_27311:
[----:B------:R-:W-:Y:S01]  /*b170*/  CS2R R18, SRZ ;  /* 0x0000000000127805 */ /* 0x000fe2000001ff00 */
[----:B------:R-:W-:Y:S06]  /*b180*/  BRA `(.L_x_27284) ;  /* 0x0000000000107947 */ /* 0x000fec0003800000 */
.L_x_27308:
[----:B------:R0:W5:Y:S01]  /*b190*/  LDG.E.64 R18, desc[UR36][R2.64] ;  /* 0x0000002402127981 */ /* 0x000162000c1e1b00 */
[----:B------:R-:W-:Y:S05]  /*b1a0*/  BRA `(.L_x_27284) ;  /* 0x0000000000087947 */ /* 0x000fea0003800000 */
.L_x_27307:
[----:B------:R0:W5:Y:S01]  /*b1b0*/  LDG.E R18, desc[UR36][R2.64] ;  /* 0x0000002402127981 */ /* 0x000162000c1e1900 */
[----:B------:R-:W-:-:S07]  /*b1c0*/  IMAD.MOV.U32 R19, RZ, RZ, RZ ;  /* 0x000000ffff137224 */ /* 0x000fce00078e00ff */
.L_x_27284:
[----:B0-----:R-:W0:Y:S01]  /*b1d0*/  LDC.U8 R4, c[0x0][0x493] ;  /* 0x000124c0ff047b82 */ /* 0x001e220000000000 */
[----:B------:R-:W-:Y:S02]  /*b1e0*/  ULDC.64 UR4, c[0x0][0x488] ;  /* 0x0001220000047ab9 */ /* 0x000fe40000000a00 */
[----:B-1--4-:R-:W-:-:S05]  /*b1f0*/  IADD3 R2, P0, R22, UR4, RZ ;  /* 0x0000000416027c10 */ /* 0x012fca000ff1e0ff */
        /* <DEDUP_REMOVED lines=13> */
[----:B----4-:R-:W-:Y:S01]  /*b2d0*/  SHF.R.S32.HI R21, RZ, 0x1f, R20 ;  /* 0x0000001fff157819 */ /* 0x010fe20000011414 */
[----:B------:R-:W-:Y:S06]  /*b2e0*/  BRA `(.L_x_27317) ;  /* 0x0000000c00547947 */ /* 0x000fec0003800000 */
.L_x_27315:
[----:B------:R0:W5:Y:S01]  /*b2f0*/  LDG.E.U8 R20, desc[UR36][R2.64] ;  /* 0x0000002402147981 */ /* 0x000162000c1e1100 */
[----:B------:R-:W-:Y:S01]  /*b300*/  IMAD.MOV.U32 R21, RZ, RZ, RZ ;  /* 0x000000ffff157224 */ /* 0x000fe200078e00ff */
[----:B------:R-:W-:Y:S06]  /*b310*/  BRA `(.L_x_27317) ;  /* 0x0000000c00487947 */ /* 0x000fec0003800000 */
.L_x_27314:
        /* <DEDUP_REMOVED lines=8> */
.L_x_27319:
[----:B------:R-:W4:Y:S02]  /*b3a0*/  LDG.E R20, desc[UR36][R2.64] ;  /* 0x0000002402147981 */ /* 0x000f24000c1e1900 */
[----:B----4-:R-:W-:Y:S01]  /*b3b0*/  SHF.R.S32.HI R21, RZ, 0x1f, R20 ;  /* 0x0000001fff157819 */ /* 0x010fe20000011414 */
[----:B------:R-:W-:Y:S06]  /*b3c0*/  BRA `(.L_x_27317) ;  /* 0x0000000c001c7947 */ /* 0x000fec0003800000 */
.L_x_27318:
[----:B------:R-:W4:Y:S02]  /*b3d0*/  LDG.E.S16 R20, desc[UR36][R2.64] ;  /* 0x0000002402147981 */ /* 0x000f24000c1e1700 */
[----:B----4-:R-:W-:Y:S01]  /*b3e0*/  SHF.R.S32.HI R21, RZ, 0x1f, R20 ;  /* 0x0000001fff157819 */ /* 0x010fe20000011414 */
[----:B------:R-:W-:Y:S06]  /*b3f0*/  BRA `(.L_x_27317) ;  /* 0x0000000c00107947 */ /* 0x000fec0003800000 */
.L_x_27313:
[----:B------:R-:W-:-:S13]  /*b400*/  ISETP.GT.AND P0, PT, R0, 0x6, PT ;  /* 0x000000060000780c */ /* 0x000fda0003f04270 */
[----:B------:R-:W-:Y:S05]  /*b410*/  @P0 BRA `(.L_x_27320) ;  /* 0x00000000002c0947 */ /* 0x000fea0003800000 */
[----:B------:R-:W-:-:S13]  /*b420*/  ISETP.NE.AND P0, PT, R0, 0x5, PT ;  /* 0x000000050000780c */ /* 0x000fda0003f05270 */
[----:B------:R-:W-:Y:S05]  /*b430*/  @!P0 BRA `(.L_x_27321) ;  /* 0x0000000000148947 */ /* 0x000fea0003800000 */
[----:B------:R-:W-:-:S13]  /*b440*/  ISETP.NE.AND P0, PT, R0, 0x6, PT ;  /* 0x000000060000780c */ /* 0x000fda0003f05270 */
[----:B------:R-:W-:Y:S05]  /*b450*/  @P0 BRA `(.L_x_27316) ;  /* 0x0000000800a00947 */ /* 0x000fea0003800000 */
[----:B------:R-:W4:Y:S02]  /*b460*/  LDG.E R2, desc[UR36][R2.64] ;  /* 0x0000002402027981 */ /* 0x000f24000c1e1900 */
[----:B----4-:R0:W1:Y:S01]  /*b470*/  F2I.S64.TRUNC R20, R2 ;  /* 0x0000000200147311 */ /* 0x010062000020d900 */
[----:B------:R-:W-:Y:S05]  /*b480*/  BRA `(.L_x_27317) ;  /* 0x0000000800ec7947 */ /* 0x000fea0003800000 */
.L_x_27321:
[----:B------:R-:W4:Y:S02]  /*b490*/  LDG.E.U16 R2, desc[UR36][R2.64] ;  /* 0x0000002402027981 */ /* 0x000f24000c1e1500 */
[----:B----4-:R-:W-:-:S06]  /*b4a0*/  HADD2.F32 R20, -RZ, R2.H0_H0 ;  /* 0x20000002ff147230 */ /* 0x010fcc0000004100 */
[----:B------:R-:W0:Y:S01]  /*b4b0*/  F2I.S64.TRUNC R20, R20 ;  /* 0x0000001400147311 */ /* 0x000e22000020d900 */
[----:B------:R-:W-:Y:S05]  /*b4c0*/  BRA `(.L_x_27317) ;  /* 0x0000000800dc7947 */ /* 0x000fea0003800000 */
.L_x_27320:
[----:B------:R-:W-:-:S13]  /*b4d0*/  ISETP.NE.AND P0, PT, R0, 0x7, PT ;  /* 0x000000070000780c */ /* 0x000fda0003f05270 */
[----:B------:R-:W-:Y:S05]  /*b4e0*/  @!P0 BRA `(.L_x_27322) ;  /* 0x00000000002c8947 */ /* 0x000fea0003800000 */
[----:B------:R-:W-:-:S13]  /*b4f0*/  ISETP.NE.AND P0, PT, R0, 0x8, PT ;  /* 0x000000080000780c */ /* 0x000fda0003f05270 */
[----:B------:R-:W-:Y:S05]  /*b500*/  @!P0 BRA `(.L_x_27323) ;  /* 0x0000000000148947 */ /* 0x000fea0003800000 */
[----:B------:R-:W-:-:S13]  /*b510*/  ISETP.NE.AND P0, PT, R0, 0x9, PT ;  /* 0x000000090000780c */ /* 0x000fda0003f05270 */
[----:B------:R-:W-:Y:S05]  /*b520*/  @P0 BRA `(.L_x_27316) ;  /* 0x00000008006c0947 */ /* 0x000fea0003800000 */
[----:B------:R-:W4:Y:S02]  /*b530*/  LDG.E R2, desc[UR36][R2.64] ;  /* 0x0000002402027981 */ /* 0x000f24000c1e1900 */
[----:B----4-:R0:W1:Y:S01]  /*b540*/  F2I.S64.TRUNC R20, R2 ;  /* 0x0000000200147311 */ /* 0x010062000020d900 */
[----:B------:R-:W-:Y:S05]  /*b550*/  BRA `(.L_x_27317) ;  /* 0x0000000800b87947 */ /* 0x000fea0003800000 */
.L_x_27323:
[----:B------:R-:W4:Y:S02]  /*b560*/  LDG.E.U16 R2, desc[UR36][R2.64] ;  /* 0x0000002402027981 */ /* 0x000f24000c1e1500 */
[----:B----4-:R-:W-:-:S06]  /*b570*/  HADD2.F32 R20, -RZ, R2.H0_H0 ;  /* 0x20000002ff147230 */ /* 0x010fcc0000004100 */
[----:B------:R-:W0:Y:S01]  /*b580*/  F2I.S64.TRUNC R20, R20 ;  /* 0x0000001400147311 */ /* 0x000e22000020d900 */
[----:B------:R-:W-:Y:S05]  /*b590*/  BRA `(.L_x_27317) ;  /* 0x0000000800a87947 */ /* 0x000fea0003800000 */
.L_x_27322:
[----:B------:R-:W4:Y:S02]  /*b5a0*/  LDG.E.64 R2, desc[UR36][R2.64] ;  /* 0x0000002402027981 */ /* 0x000f24000c1e1b00 */
[----:B----4-:R0:W1:Y:S01]  /*b5b0*/  F2I.S64.F64.TRUNC R20, R2 ;  /* 0x0000000200147311 */ /* 0x010062000030d900 */
[----:B------:R-:W-:Y:S05]  /*b5c0*/  BRA `(.L_x_27317) ;  /* 0x00000008009c7947 */ /* 0x000fea0003800000 */
.L_x_27312:
        /* <DEDUP_REMOVED lines=8> */
[----:B------:R-:W4:Y:S01]  /*b650*/  LDG.E.U8 R2, desc[UR36][R2.64] ;  /* 0x0000002402027981 */ /* 0x000f22000c1e1100 */
[----:B------:R-:W-:Y:S01]  /*b660*/  IMAD.MOV.U32 R21, RZ, RZ, RZ ;  /* 0x000000ffff157224 */ /* 0x000fe200078e00ff */
[----:B----4-:R-:W-:-:S04]  /*b670*/  ISETP.NE.AND P0, PT, R2, RZ, PT ;  /* 0x000000ff0200720c */ /* 0x010fc80003f05270 */
[----:B------:R-:W-:Y:S01]  /*b680*/  SEL R20, RZ, 0x1, !P0 ;  /* 0x00000001ff147807 */ /* 0x000fe20004000000 */
[----:B------:R-:W-:Y:S08]  /*b690*/  BRA `(.L_x_27317) ;  /* 0x0000000800687947 */ /* 0x000ff00003800000 */
.L_x_27326:
[----:B------:R-:W4:Y:S02]  /*b6a0*/  LDG.E.64 R2, desc[UR36][R2.64] ;  /* 0x0000002402027981 */ /* 0x000f24000c1e1b00 */
[----:B----4-:R0:W1:Y:S01]  /*b6b0*/  F2I.S64.F64.TRUNC R20, R2 ;  /* 0x0000000200147311 */ /* 0x010062000030d900 */
[----:B------:R-:W-:Y:S05]  /*b6c0*/  BRA `(.L_x_27317) ;  /* 0x00000008005c7947 */ /* 0x000fea0003800000 */
.L_x_27325:
        /* <DEDUP_REMOVED lines=27> */
.L_x_27328:
[----:B------:R-:W4:Y:S02]  /*b880*/  LDG.E.U8 R2, desc[UR36][R2.64] ;  /* 0x0000002402027981 */ /* 0x000f24000c1e1100 */
[C---:B----4-:R-:W-:Y:S02]  /*b890*/  IMAD.SHL.U32 R0, R2.reuse, 0x2000000, RZ ;  /* 0x0200000002007824 */ /* 0x050fe400078e00ff */
        /* <DEDUP_REMOVED lines=12> */
.L_x_27327:
[----:B------:R-:W4:Y:S02]  /*b960*/  LDG.E.U16 R20, desc[UR36][R2.64] ;  /* 0x0000002402147981 */ /* 0x000f24000c1e1500 */
[----:B----4-:R-:W-:-:S06]  /*b970*/  IMAD.U32 R20, R20, 0x10000, RZ ;  /* 0x0001000014147824 */ /* 0x010fcc00078e00ff */
[----:B------:R-:W0:Y:S01]  /*b980*/  F2I.S64.TRUNC R20, R20 ;  /* 0x0000001400147311 */ /* 0x000e22000020d900 */
[----:B------:R-:W-:Y:S05]  /*b990*/  BRA `(.L_x_27317) ;  /* 0x0000000400a87947 */ /* 0x000fea0003800000 */
.L_x_27324:
        /* <DEDUP_REMOVED lines=11> */
.L_x_27331:
[----:B------:R-:W4:Y:S01]  /*ba50*/  LDG.E.U8 R2, desc[UR36][R2.64] ;  /* 0x0000002402027981 */ /* 0x000f22000c1e1100 */
[----:B------:R-:W-:Y:S01]  /*ba60*/  BSSY B0, `(.L_x_27332) ;  /* 0x0000018000007945 */ /* 0x000fe20003800000 */
        /* <DEDUP_REMOVED lines=19> */
.L_x_27335:
[----:B------:R-:W-:Y:S05]  /*bba0*/  BSYNC B1 ;  /* 0x0000000000017941 */ /* 0x000fea0003800000 */
.L_x_27334:
[----:B------:R-:W-:Y:S01]  /*bbb0*/  IMAD.SHL.U32 R2, R2, 0x100000, RZ ;  /* 0x0010000002027824 */ /* 0x000fe200078e00ff */
[----:B------:R-:W-:-:S04]  /*bbc0*/  LEA R3, R0, 0x3b800000, 0x17 ;  /* 0x3b80000000037811 */ /* 0x000fc800078eb8ff */
[----:B------:R-:W-:-:S07]  /*bbd0*/  LOP3.LUT R20, R3, R2, R20, 0xfe, !PT ;  /* 0x0000000203147212 */ /* 0x000fce00078efe14 */
.L_x_27333:
[----:B------:R-:W-:Y:S05]  /*bbe0*/  BSYNC B0 ;  /* 0x0000000000007941 */ /* 0x000fea0003800000 */
.L_x_27332:
[----:B------:R-:W4:Y:S01]  /*bbf0*/  F2I.S64.TRUNC R20, R20 ;  /* 0x0000001400147311 */ /* 0x000f22000020d900 */
[----:B------:R-:W-:Y:S05]  /*bc00*/  BRA `(.L_x_27317) ;  /* 0x00000004000c7947 */ /* 0x000fea0003800000 */
.L_x_27330:
        /* <DEDUP_REMOVED lines=21> */
.L_x_27339:
[----:B------:R-:W-:Y:S05]  /*bd60*/  BSYNC B1 ;  /* 0x0000000000017941 */ /* 0x000fea0003800000 */
.L_x_27338:
[----:B------:R-:W-:Y:S01]  /*bd70*/  IMAD.SHL.U32 R2, R2, 0x200000, RZ ;  /* 0x0020000002027824 */ /* 0x000fe200078e00ff */
[----:B------:R-:W-:-:S04]  /*bd80*/  LEA R3, R0, 0x37800000, 0x17 ;  /* 0x3780000000037811 */ /* 0x000fc800078eb8ff */
[----:B------:R-:W-:-:S07]  /*bd90*/  LOP3.LUT R20, R3, R2, R20, 0xfe, !PT ;  /* 0x0000000203147212 */ /* 0x000fce00078efe14 */
.L_x_27337:
[----:B------:R-:W-:Y:S05]  /*bda0*/  BSYNC B0 ;  /* 0x0000000000007941 */ /* 0x000fea0003800000 */
.L_x_27336:
[----:B------:R-:W0:Y:S01]  /*bdb0*/  F2I.S64.TRUNC R20, R20 ;  /* 0x0000001400147311 */ /* 0x000e22000020d900 */
[----:B------:R-:W-:Y:S05]  /*bdc0*/  BRA `(.L_x_27317) ;  /* 0x00000000009c7947 */ /* 0x000fea0003800000 */
.L_x_27329:
[----:B------:R-:W-:-:S13]  /*bdd0*/  ISETP.NE.AND P0, PT, R0, 0x1c, PT ;  /* 0x0000001c0000780c */ /* 0x000fda0003f05270 */
[----:B------:R-:W-:Y:S05]  /*bde0*/  @!P0 BRA `(.L_x_27340) ;  /* 0x00000000008c8947 */ /* 0x000fea0003800000 */
[----:B------:R-:W-:-:S13]  /*bdf0*/  ISETP.NE.AND P0, PT, R0, 0x1d, PT ;  /* 0x0000001d0000780c */ /* 0x000fda0003f05270 */
[----:B------:R-:W-:Y:S05]  /*be00*/  @!P0 BRA `(.L_x_27341) ;  /* 0x00000000007c8947 */ /* 0x000fea0003800000 */
[----:B------:R-:W-:-:S13]  /*be10*/  ISETP.NE.AND P0, PT, R0, 0x2c, PT ;  /* 0x0000002c0000780c */ /* 0x000fda0003f05270 */
[----:B------:R-:W-:Y:S05]  /*be20*/  @P0 BRA `(.L_x_27316) ;  /* 0x00000000002c0947 */ /* 0x000fea0003800000 */
[----:B------:R-:W4:Y:S01]  /*be30*/  LDG.E.U8 R2, desc[UR36][R2.64] ;  /* 0x0000002402027981 */ /* 0x000f22000c1e1100 */
[----:B------:R-:W-:Y:S01]  /*be40*/  BSSY B0, `(.L_x_27342) ;  /* 0x0000007000007945 */ /* 0x000fe20003800000 */
[----:B------:R-:W-:Y:S01]  /*be50*/  IMAD.MOV.U32 R20, RZ, RZ, 0x400000 ;  /* 0x00400000ff147424 */ /* 0x000fe200078e00ff */
[----:B----4-:R-:W-:-:S13]  /*be60*/  ISETP.NE.AND P0, PT, R2, RZ, PT ;  /* 0x000000ff0200720c */ /* 0x010fda0003f05270 */
[----:B------:R-:W-:Y:S05]  /*be70*/  @!P0 BRA `(.L_x_27343) ;  /* 0x00000000000c8947 */ /* 0x000fea0003800000 */
[----:B------:R-:W-:-:S13]  /*be80*/  ISETP.NE.AND P0, PT, R2, 0xff, PT ;  /* 0x000000ff0200780c */ /* 0x000fda0003f05270 */
[----:B------:R-:W-:Y:S02]  /*be90*/  @!P0 IMAD.MOV.U32 R20, RZ, RZ, 0x7f800001 ;  /* 0x7f800001ff148424 */ /* 0x000fe400078e00ff */
[----:B------:R-:W-:-:S07]  /*bea0*/  @P0 IMAD.SHL.U32 R20, R2, 0x800000, RZ ;  /* 0x0080000002140824 */ /* 0x000fce00078e00ff */
.L_x_27343:
[----:B------:R-:W-:Y:S05]  /*beb0*/  BSYNC B0 ;  /* 0x0000000000007941 */ /* 0x000fea0003800000 */
.L_x_27342:
[----:B------:R-:W0:Y:S01]  /*bec0*/  F2I.S64.TRUNC R20, R20 ;  /* 0x0000001400147311 */ /* 0x000e22000020d900 */
[----:B------:R-:W-:Y:S05]  /*bed0*/  BRA `(.L_x_27317) ;  /* 0x0000000000587947 */ /* 0x000fea0003800000 */
.L_x_27316:
        /* <DEDUP_REMOVED lines=16> */
.L_x_27344:
[----:B------:R-:W-:Y:S01]  /*bfe0*/  CS2R R20, SRZ ;  /* 0x0000000000147805 */ /* 0x000fe2000001ff00 */
[----:B------:R-:W-:Y:S06]  /*bff0*/  BRA `(.L_x_27317) ;  /* 0x0000000000107947 */ /* 0x000fec0003800000 */
.L_x_27341:
[----:B------:R0:W5:Y:S01]  /*c000*/  LDG.E.64 R20, desc[UR36][R2.64] ;  /* 0x0000002402147981 */ /* 0x000162000c1e1b00 */
[----:B------:R-:W-:Y:S05]  /*c010*/  BRA `(.L_x_27317) ;  /* 0x0000000000087947 */ /* 0x000fea0003800000 */
.L_x_27340:
[----:B------:R0:W5:Y:S01]  /*c020*/  LDG.E R20, desc[UR36][R2.64] ;  /* 0x0000002402147981 */ /* 0x000162000c1e1900 */
[----:B------:R-:W-:-:S07]  /*c030*/  IMAD.MOV.U32 R21, RZ, RZ, RZ ;  /* 0x000000ffff157224 */ /* 0x000fce00078e00ff */
.L_x_27317:
        /* <DEDUP_REMOVED lines=13> */
.L_x_27346:
        /* <DEDUP_REMOVED lines=19> */
.L_x_27347:
[----:B------:R-:W-:Y:S05]  /*c240*/  BSYNC B0 ;  /* 0x0000000000007941 */ /* 0x000fea0003800000 */
.L_x_27345:
        /* <DEDUP_REMOVED lines=13> */
.L_x_27351:
        /* <DEDUP_REMOVED lines=19> */
.L_x_27352:
[----:B------:R-:W-:Y:S05]  /*c450*/  BSYNC B1 ;  /* 0x0000000000017941 */ /* 0x000fea0003800000 */
.L_x_27350:
[----:B------:R-:W-:-:S04]  /*c460*/  SEL R0, RZ, 0xffffffff, !P0 ;  /* 0xffffffffff007807 */ /* 0x000fc80004000000 */
[----:B------:R-:W-:-:S05]  /*c470*/  IADD3 R2, P0, R0, R2, RZ ;  /* 0x0000000200027210 */ /* 0x000fca0007f1e0ff */
[----:B------:R-:W-:-:S08]  /*c480*/  IMAD.X R11, R0, 0x1, R11, P0 ;  /* 0x00000001000b7824 */ /* 0x000fd000000e060b */
.L_x_27349:
[----:B------:R-:W-:Y:S05]  /*c490*/  BSYNC B0 ;  /* 0x0000000000007941 */ /* 0x000fea0003800000 */
.L_x_27348:
        /* <DEDUP_REMOVED lines=15> */
.L_x_27356:
[----:B------:R0:W-:Y:S01]  /*c590*/  STG.E.U8 desc[UR36][R16.64], R2 ;  /* 0x0000000210007986 */ /* 0x0001e2000c101124 */
[----:B------:R-:W-:Y:S05]  /*c5a0*/  BRA `(.L_x_27358) ;  /* 0x0000000c00507947 */ /* 0x000fea0003800000 */
.L_x_27355:
        /* <DEDUP_REMOVED lines=8> */
.L_x_27360:
[----:B------:R0:W-:Y:S01]  /*c630*/  STG.E desc[UR36][R16.64], R2 ;  /* 0x0000000210007986 */ /* 0x0001e2000c101924 */
[----:B------:R-:W-:Y:S05]  /*c640*/  BRA `(.L_x_27358) ;  /* 0x0000000c00287947 */ /* 0x000fea0003800000 */
.L_x_27359:
[----:B------:R0:W-:Y:S01]  /*c650*/  STG.E.U16 desc[UR36][R16.64], R2 ;  /* 0x0000000210007986 */ /* 0x0001e2000c101524 */
[----:B------:R-:W-:Y:S05]  /*c660*/  BRA `(.L_x_27358) ;  /* 0x0000000c00207947 */ /* 0x000fea0003800000 */
.L_x_27354:
        /* <DEDUP_REMOVED lines=9> */
.L_x_27362:
[----:B------:R-:W0:Y:S02]  /*c700*/  I2F.S64 R0, R2 ;  /* 0x0000000200007312 */ /* 0x000e240000301400 */
[----:B0-----:R-:W-:-:S05]  /*c710*/  F2FP.F16.F32.PACK_AB R0, RZ, R0 ;  /* 0x00000000ff00723e */ /* 0x001fca00000000ff */
[----:B------:R0:W-:Y:S01]  /*c720*/  STG.E.U16 desc[UR36][R16.64], R0 ;  /* 0x0000000010007986 */ /* 0x0001e2000c101524 */
[----:B------:R-:W-:Y:S05]  /*c730*/  BRA `(.L_x_27358) ;  /* 0x0000000800ec7947 */ /* 0x000fea0003800000 */
.L_x_27361:
        /* <DEDUP_REMOVED lines=10> */
.L_x_27364:
[----:B------:R-:W0:Y:S02]  /*c7e0*/  I2F.S64 R2, R2 ;  /* 0x0000000200027312 */ /* 0x000e240000301400 */
[----:B0-----:R-:W-:-:S04]  /*c7f0*/  F2FP.F16.F32.PACK_AB R3, RZ, R2 ;  /* 0x00000002ff03723e */ /* 0x001fc800000000ff */
[----:B------:R-:W-:-:S05]  /*c800*/  PRMT R3, R3, 0x5410, RZ ;  /* 0x0000541003037816 */ /* 0x000fca00000000ff */
[----:B------:R0:W-:Y:S01]  /*c810*/  STG.E desc[UR36][R16.64], R3 ;  /* 0x0000000310007986 */ /* 0x0001e2000c101924 */
[----:B------:R-:W-:Y:S05]  /*c820*/  BRA `(.L_x_27358) ;  /* 0x0000000800b07947 */ /* 0x000fea0003800000 */
.L_x_27363:
[----:B------:R-:W0:Y:S02]  /*c830*/  I2F.F64.S64 R2, R2 ;  /* 0x0000000200027312 */ /* 0x000e240000301c00 */
[----:B0-----:R0:W-:Y:S01]  /*c840*/  STG.E.64 desc[UR36][R16.64], R2 ;  /* 0x0000000210007986 */ /* 0x0011e2000c101b24 */
[----:B------:R-:W-:Y:S05]  /*c850*/  BRA `(.L_x_27358) ;  /* 0x0000000800a47947 */ /* 0x000fea0003800000 */
.L_x_27353:
        /* <DEDUP_REMOVED lines=13> */
.L_x_27367:
[----:B------:R-:W0:Y:S01]  /*c930*/  I2F.F64.S64 R4, R2 ;  /* 0x0000000200047312 */ /* 0x000e220000301c00 */
[----:B------:R-:W-:-:S05]  /*c940*/  CS2R R6, SRZ ;  /* 0x0000000000067805 */ /* 0x000fca000001ff00 */
[----:B0-----:R0:W-:Y:S01]  /*c950*/  STG.E.128 desc[UR36][R16.64], R4 ;  /* 0x0000000410007986 */ /* 0x0011e2000c101d24 */
[----:B------:R-:W-:Y:S05]  /*c960*/  BRA `(.L_x_27358) ;  /* 0x0000000800607947 */ /* 0x000fea0003800000 */
.L_x_27366:
        /* <DEDUP_REMOVED lines=21> */
.L_x_27371:
[----:B------:R-:W-:Y:S05]  /*cac0*/  BSYNC B0 ;  /* 0x0000000000007941 */ /* 0x000fea0003800000 */
.L_x_27370:
[----:B------:R-:W-:-:S05]  /*cad0*/  LOP3.LUT R5, R0, R5, RZ, 0xfc, !PT ;  /* 0x0000000500057212 */ /* 0x000fca00078efcff */
[----:B------:R0:W-:Y:S01]  /*cae0*/  STG.E.U8 desc[UR36][R16.64], R5 ;  /* 0x0000000510007986 */ /* 0x0001e2000c101124 */
[----:B------:R-:W-:Y:S05]  /*caf0*/  BRA `(.L_x_27358) ;  /* 0x0000000400fc7947 */ /* 0x000fea0003800000 */
.L_x_27369:
        /* <DEDUP_REMOVED lines=13> */
.L_x_27373:
[----:B------:R-:W-:Y:S01]  /*cbd0*/  IMAD.MOV.U32 R0, RZ, RZ, 0x7f ;  /* 0x0000007fff007424 */ /* 0x000fe200078e00ff */
[----:B------:R-:W-:-:S04]  /*cbe0*/  ISETP.GT.U32.AND P0, PT, R4, 0x7f800000, PT ;  /* 0x7f8000000400780c */ /* 0x000fc80003f04070 */
[----:B------:R-:W-:-:S09]  /*cbf0*/  SEL R0, R0, 0x7c, P0 ;  /* 0x0000007c00007807 */ /* 0x000fd20000000000 */
.L_x_27374:
[----:B------:R-:W-:Y:S05]  /*cc00*/  BSYNC B0 ;  /* 0x0000000000007941 */ /* 0x000fea0003800000 */
.L_x_27372:
[----:B------:R-:W-:-:S04]  /*cc10*/  LOP3.LUT R2, R3, 0x80000000, RZ, 0xc0, !PT ;  /* 0x8000000003027812 */ /* 0x000fc800078ec0ff */
[----:B------:R-:W-:-:S04]  /*cc20*/  SHF.R.U32.HI R3, RZ, 0x18, R2 ;  /* 0x00000018ff037819 */ /* 0x000fc80000011602 */
[----:B------:R-:W-:-:S05]  /*cc30*/  LOP3.LUT R3, R0, R3, RZ, 0xfc, !PT ;  /* 0x0000000300037212 */ /* 0x000fca00078efcff */
[----:B------:R0:W-:Y:S01]  /*cc40*/  STG.E.U8 desc[UR36][R16.64], R3 ;  /* 0x0000000310007986 */ /* 0x0001e2000c101124 */
[----:B------:R-:W-:Y:S05]  /*cc50*/  BRA `(.L_x_27358) ;  /* 0x0000000400a47947 */ /* 0x000fea0003800000 */
.L_x_27368:
[----:B------:R-:W0:Y:S02]  /*cc60*/  I2F.S64 R0, R2 ;  /* 0x0000000200007312 */ /* 0x000e240000301400 */
[----:B0-----:R-:W-:-:S05]  /*cc70*/  F2FP.BF16.F32.PACK_AB R0, RZ, R0 ;  /* 0x00000000ff00723e */ /* 0x001fca00000010ff */
[----:B------:R0:W-:Y:S01]  /*cc80*/  STG.E.U16 desc[UR36][R16.64], R0 ;  /* 0x0000000010007986 */ /* 0x0001e2000c101524 */
[----:B------:R-:W-:Y:S05]  /*cc90*/  BRA `(.L_x_27358) ;  /* 0x0000000400947947 */ /* 0x000fea0003800000 */
.L_x_27365:
        /* <DEDUP_REMOVED lines=10> */
.L_x_27377:
        /* <DEDUP_REMOVED lines=17> */
.L_x_27380:
[----:B------:R-:W-:-:S04]  /*ce50*/  LOP3.LUT R2, R3, 0x80000000, RZ, 0xc0, !PT ;  /* 0x8000000003027812 */ /* 0x000fc800078ec0ff */
[----:B------:R-:W-:-:S04]  /*ce60*/  SHF.R.U32.HI R3, RZ, 0x18, R2 ;  /* 0x00000018ff037819 */ /* 0x000fc80000011602 */
[----:B------:R-:W-:-:S04]  /*ce70*/  LOP3.LUT R0, R0, R3, RZ, 0xfc, !PT ;  /* 0x0000000300007212 */ /* 0x000fc800078efcff */
[----:B------:R-:W-:-:S07]  /*ce80*/  PRMT R8, R0, 0x7610, R8 ;  /* 0x0000761000087816 */ /* 0x000fce0000000008 */
.L_x_27379:
[----:B------:R-:W-:Y:S05]  /*ce90*/  BSYNC B0 ;  /* 0x0000000000007941 */ /* 0x000fea0003800000 */
.L_x_27378:
[----:B------:R0:W-:Y:S01]  /*cea0*/  STG.E.U8 desc[UR36][R16.64], R8 ;  /* 0x0000000810007986 */ /* 0x0001e2000c101124 */
[----:B------:R-:W-:Y:S05]  /*ceb0*/  BRA `(.L_x_27358) ;  /* 0x00000004000c7947 */ /* 0x000fea0003800000 */
.L_x_27376:
        /* <DEDUP_REMOVED lines=17> */
.L_x_27383:
[----:B------:R-:W-:-:S04]  /*cfd0*/  LOP3.LUT R2, R3, 0x80000000, RZ, 0xc0, !PT ;  /* 0x8000000003027812 */ /* 0x000fc800078ec0ff */
[----:B------:R-:W-:-:S04]  /*cfe0*/  SHF.R.U32.HI R3, RZ, 0x18, R2 ;  /* 0x00000018ff037819 */ /* 0x000fc80000011602 */
[----:B------:R-:W-:-:S04]  /*cff0*/  LOP3.LUT R0, R0, R3, RZ, 0xfc, !PT ;  /* 0x0000000300007212 */ /* 0x000fc800078efcff */
[----:B------:R-:W-:-:S07]  /*d000*/  PRMT R8, R0, 0x7610, R8 ;  /* 0x0000761000087816 */ /* 0x000fce0000000008 */
.L_x_27382:
[----:B------:R-:W-:Y:S05]  /*d010*/  BSYNC B0 ;  /* 0x0000000000007941 */ /* 0x000fea0003800000 */
.L_x_27381:
[----:B------:R3:W-:Y:S01]  /*d020*/  STG.E.U8 desc[UR36][R16.64], R8 ;  /* 0x0000000810007986 */ /* 0x0007e2000c101124 */
[----:B------:R-:W-:Y:S05]  /*d030*/  BRA `(.L_x_27358) ;  /* 0x0000000000ac7947 */ /* 0x000fea0003800000 */
.L_x_27375:
        /* <DEDUP_REMOVED lines=23> */
.L_x_27357:
        /* <DEDUP_REMOVED lines=16> */
.L_x_27386:
[----:B------:R-:W-:Y:S05]  /*d2b0*/  BRA `(.L_x_27358) ;  /* 0x00000000000c7947 */ /* 0x000fea0003800000 */
.L_x_27385:
[----:B------:R2:W-:Y:S01]  /*d2c0*/  STG.E.64 desc[UR36][R16.64], R2 ;  /* 0x0000000210007986 */ /* 0x0005e2000c101b24 */
[----:B------:R-:W-:Y:S05]  /*d2d0*/  BRA `(.L_x_27358) ;  /* 0x0000000000047947 */ /* 0x000fea0003800000 */
.L_x_27384:
[----:B------:R0:W-:Y:S02]  /*d2e0*/  STG.E desc[UR36][R16.64], R2 ;  /* 0x0000000210007986 */ /* 0x0001e4000c101924 */
.L_x_27358:
[----:B------:R-:W-:-:S07]  /*d2f0*/  VIADD R23, R23, 0x80 ;  /* 0x0000008017177836 */ /* 0x000fce0000000000 */
.L_x_27277:
[----:B------:R-:W-:Y:S05]  /*d300*/  BSYNC B6 ;  /* 0x0000000000067941 */ /* 0x000fea0003800000 */
.L_x_27276:
[----:B------:R-:W-:Y:S02]  /*d310*/  ULDC UR4, c[0x0][0x210] ;  /* 0x0000840000047ab9 */ /* 0x000fe40000000800 */
[----:B------:R-:W-:-:S13]  /*d320*/  ISETP.GE.AND P0, PT, R23, UR4, PT ;  /* 0x0000000417007c0c */ /* 0x000fda000bf06270 */
[----:B------:R-:W-:Y:S05]  /*d330*/  @P0 EXIT ;  /* 0x000000000000094d */ /* 0x000fea0003800000 */
        /* <DEDUP_REMOVED lines=354> */
.L_x_27387:
        /* <DEDUP_REMOVED lines=21> */
.L_x_27391:
[----:B------:R0:W5:Y:S01]  /*eab0*/  LDG.E.U8 R18, desc[UR36][R2.64] ;  /* 0x0000002402127981 */ /* 0x000162000c1e1100 */
[----:B------:R-:W-:Y:S01]  /*eac0*/  IMAD.MOV.U32 R19, RZ, RZ, RZ ;  /* 0x000000ffff137224 */ /* 0x000fe200078e00ff */
[----:B------:R-:W-:Y:S06]  /*ead0*/  BRA `(.L_x_27393) ;  /* 0x0000000c00487947 */ /* 0x000fec0003800000 */
.L_x_27390:
        /* <DEDUP_REMOVED lines=8> */
.L_x_27395:
[----:B------:R-:W2:Y:S02]  /*eb60*/  LDG.E R18, desc[UR36][R2.64] ;  /* 0x0000002402127981 */ /* 0x000ea4000c1e1900 */
[----:B--2---:R-:W-:Y:S01]  /*eb70*/  SHF.R.S32.HI R19, RZ, 0x1f, R18 ;  /* 0x0000001fff137819 */ /* 0x004fe20000011412 */
[----:B------:R-:W-:Y:S06]  /*eb80*/  BRA `(.L_x_27393) ;  /* 0x0000000c001c7947 */ /* 0x000fec0003800000 */
.L_x_27394:
[----:B------:R-:W2:Y:S02]  /*eb90*/  LDG.E.S16 R18, desc[UR36][R2.64] ;  /* 0x0000002402127981 */ /* 0x000ea4000c1e1700 */
[----:B--2---:R-:W-:Y:S01]  /*eba0*/  SHF.R.S32.HI R19, RZ, 0x1f, R18 ;  /* 0x0000001fff137819 */ /* 0x004fe20000011412 */
[----:B------:R-:W-:Y:S06]  /*ebb0*/  BRA `(.L_x_27393) ;  /* 0x0000000c00107947 */ /* 0x000fec0003800000 */
.L_x_27389:
        /* <DEDUP_REMOVED lines=9> */
.L_x_27397:
[----:B------:R-:W2:Y:S02]  /*ec50*/  LDG.E.U16 R2, desc[UR36][R2.64] ;  /* 0x0000002402027981 */ /* 0x000ea4000c1e1500 */
[----:B--2---:R-:W-:-:S06]  /*ec60*/  HADD2.F32 R18, -RZ, R2.H0_H0 ;  /* 0x20000002ff127230 */ /* 0x004fcc0000004100 */
[----:B------:R-:W0:Y:S01]  /*ec70*/  F2I.S64.TRUNC R18, R18 ;  /* 0x0000001200127311 */ /* 0x000e22000020d900 */
[----:B------:R-:W-:Y:S05]  /*ec80*/  BRA `(.L_x_27393) ;  /* 0x0000000800dc7947 */ /* 0x000fea0003800000 */
.L_x_27396:
[----:B------:R-:W-:-:S13]  /*ec90*/  ISETP.NE.AND P0, PT, R4, 0x7, PT ;  /* 0x000000070400780c */ /* 0x000fda0003f05270 */
[----:B------:R-:W-:Y:S05]  /*eca0*/  @!P0 BRA `(.L_x_27398) ;  /* 0x00000000002c8947 */ /* 0x000fea0003800000 */
[----:B------:R-:W-:-:S13]  /*ecb0*/  ISETP.NE.AND P0, PT, R4, 0x8, PT ;  /* 0x000000080400780c */ /* 0x000fda0003f05270 */
[----:B------:R-:W-:Y:S05]  /*ecc0*/  @!P0 BRA `(.L_x_27399) ;  /* 0x0000000000148947 */ /* 0x000fea0003800000 */
[----:B------:R-:W-:-:S13]  /*ecd0*/  ISETP.NE.AND P0, PT, R4, 0x9, PT ;  /* 0x000000090400780c */ /* 0x000fda0003f05270 */
[----:B------:R-:W-:Y:S05]  /*ece0*/  @P0 BRA `(.L_x_27392) ;  /* 0x00000008006c0947 */ /* 0x000fea0003800000 */
[----:B------:R-:W2:Y:S02]  /*ecf0*/  LDG.E R2, desc[UR36][R2.64] ;  /* 0x0000002402027981 */ /* 0x000ea4000c1e1900 */
[----:B--2---:R2:W3:Y:S01]  /*ed00*/  F2I.S64.TRUNC R18, R2 ;  /* 0x0000000200127311 */ /* 0x0044e2000020d900 */
[----:B------:R-:W-:Y:S05]  /*ed10*/  BRA `(.L_x_27393) ;  /* 0x0000000800b87947 */ /* 0x000fea0003800000 */
.L_x_27399:
[----:B------:R-:W2:Y:S02]  /*ed20*/  LDG.E.U16 R2, desc[UR36][R2.64] ;  /* 0x0000002402027981 */ /* 0x000ea4000c1e1500 */
[----:B--2---:R-:W-:-:S06]  /*ed30*/  HADD2.F32 R18, -RZ, R2.H0_H0 ;  /* 0x20000002ff127230 */ /* 0x004fcc0000004100 */
[----:B------:R-:W4:Y:S01]  /*ed40*/  F2I.S64.TRUNC R18, R18 ;  /* 0x0000001200127311 */ /* 0x000f22000020d900 */
[----:B------:R-:W-:Y:S05]  /*ed50*/  BRA `(.L_x_27393) ;  /* 0x0000000800a87947 */ /* 0x000fea0003800000 */
.L_x_27398:
[----:B------:R-:W2:Y:S02]  /*ed60*/  LDG.E.64 R2, desc[UR36][R2.64] ;  /* 0x0000002402027981 */ /* 0x000ea4000c1e1b00 */
[----:B--2---:R0:W1:Y:S01]  /*ed70*/  F2I.S64.F64.TRUNC R18, R2 ;  /* 0x0000000200127311 */ /* 0x004062000030d900 */
[----:B------:R-:W-:Y:S05]  /*ed80*/  BRA `(.L_x_27393) ;  /* 0x00000008009c7947 */ /* 0x000fea0003800000 */
.L_x_27388:
        /* <DEDUP_REMOVED lines=13> */
.L_x_27402:
[----:B------:R-:W2:Y:S02]  /*ee60*/  LDG.E.64 R2, desc[UR36][R2.64] ;  /* 0x0000002402027981 */ /* 0x000ea4000c1e1b00 */
[----:B--2---:R0:W1:Y:S01]  /*ee70*/  F2I.S64.F64.TRUNC R18, R2 ;  /* 0x0000000200127311 */ /* 0x004062000030d900 */
[----:B------:R-:W-:Y:S05]  /*ee80*/  BRA `(.L_x_27393) ;  /* 0x00000008005c7947 */ /* 0x000fea0003800000 */
.L_x_27401:
        /* <DEDUP_REMOVED lines=27> */
.L_x_27404:
        /* <DEDUP_REMOVED lines=14> */
.L_x_27403:
[----:B------:R-:W2:Y:S02]  /*f120*/  LDG.E.U16 R18, desc[UR36][R2.64] ;  /* 0x0000002402127981 */ /* 0x000ea4000c1e1500 */
[----:B--2---:R-:W-:-:S06]  /*f130*/  IMAD.U32 R18, R18, 0x10000, RZ ;  /* 0x0001000012127824 */ /* 0x004fcc00078e00ff */
[----:B------:R-:W0:Y:S01]  /*f140*/  F2I.S64.TRUNC R18, R18 ;  /* 0x0000001200127311 */ /* 0x000e22000020d900 */
[----:B------:R-:W-:Y:S05]  /*f150*/  BRA `(.L_x_27393) ;  /* 0x0000000400a87947 */ /* 0x000fea0003800000 */
.L_x_27400:
        /* <DEDUP_REMOVED lines=11> */
.L_x_27407:
        /* <DEDUP_REMOVED lines=21> */
.L_x_27411:
[----:B------:R-:W-:Y:S05]  /*f360*/  BSYNC B1 ;  /* 0x0000000000017941 */ /* 0x000fea0003800000 */
.L_x_27410:
[----:B------:R-:W-:Y:S01]  /*f370*/  IMAD.SHL.U32 R2, R2, 0x100000, RZ ;  /* 0x0010000002027824 */ /* 0x000fe200078e00ff */
[----:B------:R-:W-:-:S04]  /*f380*/  LEA R3, R0, 0x3b800000, 0x17 ;  /* 0x3b80000000037811 */ /* 0x000fc800078eb8ff */
[----:B------:R-:W-:-:S07]  /*f390*/  LOP3.LUT R18, R3, R2, R18, 0xfe, !PT ;  /* 0x0000000203127212 */ /* 0x000fce00078efe12 */
.L_x_27409:
[----:B------:R-:W-:Y:S05]  /*f3a0*/  BSYNC B0 ;  /* 0x0000000000007941 */ /* 0x000fea0003800000 */
.L_x_27408:
[----:B------:R-:W0:Y:S01]  /*f3b0*/  F2I.S64.TRUNC R18, R18 ;  /* 0x0000001200127311 */ /* 0x000e22000020d900 */
[----:B------:R-:W-:Y:S05]  /*f3c0*/  BRA `(.L_x_27393) ;  /* 0x00000004000c7947 */ /* 0x000fea0003800000 */
.L_x_27406:
        /* <DEDUP_REMOVED lines=21> */
.L_x_27415:
[----:B------:R-:W-:Y:S05]  /*f520*/  BSYNC B1 ;  /* 0x0000000000017941 */ /* 0x000fea0003800000 */
.L_x_27414:
[----:B------:R-:W-:Y:S01]  /*f530*/  IMAD.SHL.U32 R2, R2, 0x200000, RZ ;  /* 0x0020000002027824 */ /* 0x000fe200078e00ff */
[----:B------:R-:W-:-:S04]  /*f540*/  LEA R3, R0, 0x37800000, 0x17 ;  /* 0x3780000000037811 */ /* 0x000fc800078eb8ff */
[----:B------:R-:W-:-:S07]  /*f550*/  LOP3.LUT R18, R3, R2, R18, 0xfe, !PT ;  /* 0x0000000203127212 */ /* 0x000fce00078efe12 */
.L_x_27413:
[----:B------:R-:W-:Y:S05]  /*f560*/  BSYNC B0 ;  /* 0x0000000000007941 */ /* 0x000fea0003800000 */
.L_x_27412:
[----:B------:R-:W0:Y:S01]  /*f570*/  F2I.S64.TRUNC R18, R18 ;  /* 0x0000001200127311 */ /* 0x000e22000020d900 */
[----:B------:R-:W-:Y:S05]  /*f580*/  BRA `(.L_x_27393) ;  /* 0x00000000009c7947 */ /* 0x000fea0003800000 */
.L_x_27405:
        /* <DEDUP_REMOVED lines=14> */
.L_x_27419:
[----:B------:R-:W-:Y:S05]  /*f670*/  BSYNC B0 ;  /* 0x0000000000007941 */ /* 0x000fea0003800000 */
.L_x_27418:
[----:B------:R-:W0:Y:S01]  /*f680*/  F2I.S64.TRUNC R18, R18 ;  /* 0x0000001200127311 */ /* 0x000e22000020d900 */
[----:B------:R-:W-:Y:S05]  /*f690*/  BRA `(.L_x_27393) ;  /* 0x0000000000587947 */ /* 0x000fea0003800000 */
.L_x_27392:
        /* <DEDUP_REMOVED lines=16> */
.L_x_27420:
[----:B------:R-:W-:Y:S01]  /*f7a0*/  CS2R R18, SRZ ;  /* 0x0000000000127805 */ /* 0x000fe2000001ff00 */
[----:B------:R-:W-:Y:S06]  /*f7b0*/  BRA `(.L_x_27393) ;  /* 0x0000000000107947 */ /* 0x000fec0003800000 */
.L_x_27417:
[----:B------:R0:W5:Y:S01]  /*f7c0*/  LDG.E.64 R18, desc[UR36][R2.64] ;  /* 0x0000002402127981 */ /* 0x000162000c1e1b00 */
[----:B------:R-:W-:Y:S05]  /*f7d0*/  BRA `(.L_x_27393) ;  /* 0x0000000000087947 */ /* 0x000fea0003800000 */
.L_x_27416:
[----:B------:R0:W5:Y:S01]  /*f7e0*/  LDG.E R18, desc[UR36][R2.64] ;  /* 0x0000002402127981 */ /* 0x000162000c1e1900 */
[----:B------:R-:W-:-:S07]  /*f7f0*/  IMAD.MOV.U32 R19, RZ, RZ, RZ ;  /* 0x000000ffff137224 */ /* 0x000fce00078e00ff */
.L_x_27393:
[----:B012---:R-:W0:Y:S01]  /*f800*/  LDC.U8 R2, c[0x0][0x493] ;  /* 0x000124c0ff027b82 */ /* 0x007e220000000000 */
        /* <DEDUP_REMOVED lines=17> */
.L_x_27424:
[----:B------:R0:W5:Y:S01]  /*f920*/  LDG.E.U8 R20, desc[UR36][R22.64] ;  /* 0x0000002416147981 */ /* 0x000162000c1e1100 */
[----:B------:R-:W-:Y:S01]  /*f930*/  IMAD.MOV.U32 R21, RZ, RZ, RZ ;  /* 0x000000ffff157224 */ /* 0x000fe200078e00ff */
[----:B------:R-:W-:Y:S06]  /*f940*/  BRA `(.L_x_27426) ;  /* 0x0000000c00487947 */ /* 0x000fec0003800000 */
.L_x_27423:
        /* <DEDUP_REMOVED lines=8> */
.L_x_27428:
[----:B------:R-:W2:Y:S02]  /*f9d0*/  LDG.E R20, desc[UR36][R22.64] ;  /* 0x0000002416147981 */ /* 0x000ea4000c1e1900 */
[----:B--2---:R-:W-:Y:S01]  /*f9e0*/  SHF.R.S32.HI R21, RZ, 0x1f, R20 ;  /* 0x0000001fff157819 */ /* 0x004fe20000011414 */
[----:B------:R-:W-:Y:S06]  /*f9f0*/  BRA `(.L_x_27426) ;  /* 0x0000000c001c7947 */ /* 0x000fec0003800000 */
.L_x_27427:
[----:B------:R-:W2:Y:S02]  /*fa00*/  LDG.E.S16 R20, desc[UR36][R22.64] ;  /* 0x0000002416147981 */ /* 0x000ea4000c1e1700 */
[----:B--2---:R-:W-:Y:S01]  /*fa10*/  SHF.R.S32.HI R21, RZ, 0x1f, R20 ;  /* 0x0000001fff157819 */ /* 0x004fe20000011414 */
[----:B------:R-:W-:Y:S06]  /*fa20*/  BRA `(.L_x_27426) ;  /* 0x0000000c00107947 */ /* 0x000fec0003800000 */
.L_x_27422:
        /* <DEDUP_REMOVED lines=9> */
.L_x_27430:
[----:B------:R-:W2:Y:S02]  /*fac0*/  LDG.E.U16 R22, desc[UR36][R22.64] ;  /* 0x0000002416167981 */ /* 0x000ea4000c1e1500 */
[----:B--2---:R-:W-:-:S06]  /*fad0*/  HADD2.F32 R20, -RZ, R22.H0_H0 ;  /* 0x20000016ff147230 */ /* 0x004fcc0000004100 */
[----:B------:R-:W0:Y:S01]  /*fae0*/  F2I.S64.TRUNC R20, R20 ;  /* 0x0000001400147311 */ /* 0x000e22000020d900 */
[----:B------:R-:W-:Y:S05]  /*faf0*/  BRA `(.L_x_27426) ;  /* 0x0000000800dc7947 */ /* 0x000fea0003800000 */
.L_x_27429:
        /* <DEDUP_REMOVED lines=9> */
.L_x_27432:
[----:B------:R-:W2:Y:S02]  /*fb90*/  LDG.E.U16 R22, desc[UR36][R22.64] ;  /* 0x0000002416167981 */ /* 0x000ea4000c1e1500 */
[----:B--2---:R-:W-:-:S06]  /*fba0*/  HADD2.F32 R20, -RZ, R22.H0_H0 ;  /* 0x20000016ff147230 */ /* 0x004fcc0000004100 */
[----:B------:R-:W0:Y:S01]  /*fbb0*/  F2I.S64.TRUNC R20, R20 ;  /* 0x0000001400147311 */ /* 0x000e22000020d900 */
[----:B------:R-:W-:Y:S05]  /*fbc0*/  BRA `(.L_x_27426) ;  /* 0x0000000800a87947 */ /* 0x000fea0003800000 */
.L_x_27431:
[----:B------:R-:W2:Y:S02]  /*fbd0*/  LDG.E.64 R20, desc[UR36][R22.64] ;  /* 0x0000002416147981 */ /* 0x000ea4000c1e1b00 */
[----:B--2---:R-:W0:Y:S01]  /*fbe0*/  F2I.S64.F64.TRUNC R20, R20 ;  /* 0x0000001400147311 */ /* 0x004e22000030d900 */
[----:B------:R-:W-:Y:S05]  /*fbf0*/  BRA `(.L_x_27426) ;  /* 0x00000008009c7947 */ /* 0x000fea0003800000 */
.L_x_27421:
        /* <DEDUP_REMOVED lines=13> */
.L_x_27435:
[----:B------:R-:W2:Y:S02]  /*fcd0*/  LDG.E.64 R20, desc[UR36][R22.64] ;  /* 0x0000002416147981 */ /* 0x000ea4000c1e1b00 */
[----:B--2---:R-:W0:Y:S01]  /*fce0*/  F2I.S64.F64.TRUNC R20, R20 ;  /* 0x0000001400147311 */ /* 0x004e22000030d900 */
[----:B------:R-:W-:Y:S05]  /*fcf0*/  BRA `(.L_x_27426) ;  /* 0x00000008005c7947 */ /* 0x000fea0003800000 */
.L_x_27434:
        /* <DEDUP_REMOVED lines=25> */
[----:B------:R0:W1:Y:S01]  /*fe90*/  F2I.S64.TRUNC R20, R3 ;  /* 0x0000000300147311 */ /* 0x000062000020d900 */
[----:B------:R-:W-:Y:S05]  /*fea0*/  BRA `(.L_x_27426) ;  /* 0x0000000400f07947 */ /* 0x000fea0003800000 */
.L_x_27437:
        /* <DEDUP_REMOVED lines=14> */
.L_x_27436:
[----:B------:R-:W2:Y:S02]  /*ff90*/  LDG.E.U16 R20, desc[UR36][R22.64] ;  /* 0x0000002416147981 */ /* 0x000ea4000c1e1500 */
[----:B--2---:R-:W-:-:S06]  /*ffa0*/  IMAD.U32 R20, R20, 0x10000, RZ ;  /* 0x0001000014147824 */ /* 0x004fcc00078e00ff */
[----:B------:R-:W0:Y:S01]  /*ffb0*/  F2I.S64.TRUNC R20, R20 ;  /* 0x0000001400147311 */ /* 0x000e22000020d900 */
[----:B------:R-:W-:Y:S05]  /*ffc0*/  BRA `(.L_x_27426) ;  /* 0x0000000400a87947 */ /* 0x000fea0003800000 */
.L_x_27433:
        /* <DEDUP_REMOVED lines=11> */
.L_x_27440:
        /* <DEDUP_REMOVED lines=21> */
.L_x_27444:
[----:B------:R-:W-:Y:S05]  /*101d0*/  BSYNC B1 ;  /* 0x0000000000017941 */ /* 0x000fea0003800000 */
.L_x_27443:
[----:B------:R-:W-:Y:S01]  /*101e0*/  IMAD.SHL.U32 R2, R2, 0x100000, RZ ;  /* 0x0010000002027824 */ /* 0x000fe200078e00ff */
[----:B------:R-:W-:-:S04]  /*101f0*/  LEA R3, R0, 0x3b800000, 0x17 ;  /* 0x3b80000000037811 */ /* 0x000fc800078eb8ff */
[----:B------:R-:W-:-:S07]  /*10200*/  LOP3.LUT R20, R3, R2, R20, 0xfe, !PT ;  /* 0x0000000203147212 */ /* 0x000fce00078efe14 */
.L_x_27442:
[----:B------:R-:W-:Y:S05]  /*10210*/  BSYNC B0 ;  /* 0x0000000000007941 */ /* 0x000fea0003800000 */
.L_x_27441:
[----:B------:R-:W1:Y:S01]  /*10220*/  F2I.S64.TRUNC R20, R20 ;  /* 0x0000001400147311 */ /* 0x000e62000020d900 */
[----:B------:R-:W-:Y:S05]  /*10230*/  BRA `(.L_x_27426) ;  /* 0x00000004000c7947 */ /* 0x000fea0003800000 */
.L_x_27439:
        /* <DEDUP_REMOVED lines=21> */
.L_x_27448:
[----:B------:R-:W-:Y:S05]  /*10390*/  BSYNC B1 ;  /* 0x0000000000017941 */ /* 0x000fea0003800000 */
.L_x_27447:
[----:B------:R-:W-:Y:S01]  /*103a0*/  IMAD.SHL.U32 R2, R2, 0x200000, RZ ;  /* 0x0020000002027824 */ /* 0x000fe200078e00ff */
[----:B------:R-:W-:-:S04]  /*103b0*/  LEA R3, R0, 0x37800000, 0x17 ;  /* 0x3780000000037811 */ /* 0x000fc800078eb8ff */
[----:B------:R-:W-:-:S07]  /*103c0*/  LOP3.LUT R20, R3, R2, R20, 0xfe, !PT ;  /* 0x0000000203147212 */ /* 0x000fce00078efe14 */
.L_x_27446:
[----:B------:R-:W-:Y:S05]  /*103d0*/  BSYNC B0 ;  /* 0x0000000000007941 */ /* 0x000fea0003800000 */
.L_x_27445:
[----:B------:R-:W2:Y:S01]  /*103e0*/  F2I.S64.TRUNC R20, R20 ;  /* 0x0000001400147311 */ /* 0x000ea2000020d900 */
[----:B------:R-:W-:Y:S05]  /*103f0*/  BRA `(.L_x_27426) ;  /* 0x00000000009c7947 */ /* 0x000fea0003800000 */
.L_x_27438:
        /* <DEDUP_REMOVED lines=14> */
.L_x_27452:
[----:B------:R-:W-:Y:S05]  /*104e0*/  BSYNC B0 ;  /* 0x0000000000007941 */ /* 0x000fea0003800000 */
.L_x_27451:
[----:B------:R-:W0:Y:S01]  /*104f0*/  F2I.S64.TRUNC R20, R20 ;  /* 0x0000001400147311 */ /* 0x000e22000020d900 */
[----:B------:R-:W-:Y:S05]  /*10500*/  BRA `(.L_x_27426) ;  /* 0x0000000000587947 */ /* 0x000fea0003800000 */
.L_x_27425:
        /* <DEDUP_REMOVED lines=16> */
.L_x_27453:
[----:B------:R-:W-:Y:S01]  /*10610*/  CS2R R20, SRZ ;  /* 0x0000000000147805 */ /* 0x000fe2000001ff00 */
[----:B------:R-:W-:Y:S06]  /*10620*/  BRA `(.L_x_27426) ;  /* 0x0000000000107947 */ /* 0x000fec0003800000 */
.L_x_27450:
[----:B------:R0:W5:Y:S01]  /*10630*/  LDG.E.64 R20, desc[UR36][R22.64] ;  /* 0x0000002416147981 */ /* 0x000162000c1e1b00 */
[----:B------:R-:W-:Y:S05]  /*10640*/  BRA `(.L_x_27426) ;  /* 0x0000000000087947 */ /* 0x000fea0003800000 */
.L_x_27449:
[----:B------:R0:W5:Y:S01]  /*10650*/  LDG.E R20, desc[UR36][R22.64] ;  /* 0x0000002416147981 */ /* 0x000162000c1e1900 */
[----:B------:R-:W-:-:S07]  /*10660*/  IMAD.MOV.U32 R21, RZ, RZ, RZ ;  /* 0x000000ffff157224 */ /* 0x000fce00078e00ff */
.L_x_27426:
        /* <DEDUP_REMOVED lines=13> */
.L_x_27455:
        /* <DEDUP_REMOVED lines=19> */
.L_x_27456:
[----:B------:R-:W-:Y:S05]  /*10870*/  BSYNC B0 ;  /* 0x0000000000007941 */ /* 0x000fea0003800000 */
.L_x_27454:
        /* <DEDUP_REMOVED lines=13> */
.L_x_27460:
        /* <DEDUP_REMOVED lines=19> */
.L_x_27461:
[----:B------:R-:W-:Y:S05]  /*10a80*/  BSYNC B1 ;  /* 0x0000000000017941 */ /* 0x000fea0003800000 */
.L_x_27459:
[----:B------:R-:W-:-:S04]  /*10a90*/  SEL R0, RZ, 0xffffffff, !P0 ;  /* 0xffffffffff007807 */ /* 0x000fc80004000000 */
[----:B------:R-:W-:-:S05]  /*10aa0*/  IADD3 R2, P0, R0, R2, RZ ;  /* 0x0000000200027210 */ /* 0x000fca0007f1e0ff */
[----:B------:R-:W-:-:S08]  /*10ab0*/  IMAD.X R11, R0, 0x1, R11, P0 ;  /* 0x00000001000b7824 */ /* 0x000fd000000e060b */
.L_x_27458:
[----:B------:R-:W-:Y:S05]  /*10ac0*/  BSYNC B0 ;  /* 0x0000000000007941 */ /* 0x000fea0003800000 */
.L_x_27457:
        /* <DEDUP_REMOVED lines=15> */
.L_x_27465:
[----:B------:R-:W-:Y:S01]  /*10bc0*/  STG.E.U8 desc[UR36][R16.64], R2 ;  /* 0x0000000210007986 */ /* 0x000fe2000c101124 */
[----:B------:R-:W-:Y:S05]  /*10bd0*/  EXIT ;  /* 0x000000000000794d */ /* 0x000fea0003800000 */
.L_x_27464:
[----:B------:R-:W-:-:S13]  /*10be0*/  ISETP.NE.AND P0, PT, R0, 0x2, PT ;  /* 0x000000020000780c */ /* 0x000fda0003f05270 */
[----:B------:R-:W-:Y:S05]  /*10bf0*/  @!P0 BRA `(.L_x_27467) ;  /* 0x0000000000208947 */ /* 0x000fea0003800000 */
[----:B------:R-:W-:-:S13]  /*10c00*/  ISETP.NE.AND P0, PT, R0, 0x3, PT ;  /* 0x000000030000780c */ /* 0x000fda0003f05270 */
[----:B------:R-:W-:Y:S05]  /*10c10*/  @!P0 BRA `(.L_x_27468) ;  /* 0x0000000000108947 */ /* 0x000fea0003800000 */
[----:B------:R-:W-:-:S13]  /*10c20*/  ISETP.NE.AND P0, PT, R0, 0x4, PT ;  /* 0x000000040000780c */ /* 0x000fda0003f05270 */
[----:B------:R-:W-:Y:S05]  /*10c30*/  @P0 BRA `(.L_x_27466) ;  /* 0x0000000800e80947 */ /* 0x000fea0003800000 */
[----:B------:R-:W-:Y:S01]  /*10c40*/  STG.E.64 desc[UR36][R16.64], R2 ;  /* 0x0000000210007986 */ /* 0x000fe2000c101b24 */
[----:B------:R-:W-:Y:S05]  /*10c50*/  EXIT ;  /* 0x000000000000794d */ /* 0x000fea0003800000 */
.L_x_27468:
[----:B------:R-:W-:Y:S01]  /*10c60*/  STG.E desc[UR36][R16.64], R2 ;  /* 0x0000000210007986 */ /* 0x000fe2000c101924 */
[----:B------:R-:W-:Y:S05]  /*10c70*/  EXIT ;  /* 0x000000000000794d */ /* 0x000fea0003800000 */
.L_x_27467:
[----:B------:R-:W-:Y:S01]  /*10c80*/  STG.E.U16 desc[UR36][R16.64], R2 ;  /* 0x0000000210007986 */ /* 0x000fe2000c101524 */
[----:B------:R-:W-:Y:S05]  /*10c90*/  EXIT ;  /* 0x000000000000794d */ /* 0x000fea0003800000 */
.L_x_27463:
[----:B------:R-:W-:-:S13]  /*10ca0*/  ISETP.GT.AND P0, PT, R0, 0x6, PT ;  /* 0x000000060000780c */ /* 0x000fda0003f04270 */
[----:B------:R-:W-:Y:S05]  /*10cb0*/  @P0 BRA `(.L_x_27469) ;  /* 0x00000000002c0947 */ /* 0x000fea0003800000 */
[----:B------:R-:W-:-:S13]  /*10cc0*/  ISETP.NE.AND P0, PT, R0, 0x5, PT ;  /* 0x000000050000780c */ /* 0x000fda0003f05270 */
[----:B------:R-:W-:Y:S05]  /*10cd0*/  @!P0 BRA `(.L_x_27470) ;  /* 0x0000000000148947 */ /* 0x000fea0003800000 */
[----:B------:R-:W-:-:S13]  /*10ce0*/  ISETP.NE.AND P0, PT, R0, 0x6, PT ;  /* 0x000000060000780c */ /* 0x000fda0003f05270 */
[----:B------:R-:W-:Y:S05]  /*10cf0*/  @P0 BRA `(.L_x_27466) ;  /* 0x0000000800b80947 */ /* 0x000fea0003800000 */
[----:B------:R-:W0:Y:S02]  /*10d00*/  I2F.S64 R3, R2 ;  /* 0x0000000200037312 */ /* 0x000e240000301400 */
[----:B0-----:R-:W-:Y:S01]  /*10d10*/  STG.E desc[UR36][R16.64], R3 ;  /* 0x0000000310007986 */ /* 0x001fe2000c101924 */
[----:B------:R-:W-:Y:S05]  /*10d20*/  EXIT ;  /* 0x000000000000794d */ /* 0x000fea0003800000 */
.L_x_27470:
[----:B------:R-:W0:Y:S02]  /*10d30*/  I2F.S64 R0, R2 ;  /* 0x0000000200007312 */ /* 0x000e240000301400 */
[----:B0-----:R-:W-:-:S05]  /*10d40*/  F2FP.F16.F32.PACK_AB R0, RZ, R0 ;  /* 0x00000000ff00723e */ /* 0x001fca00000000ff */
[----:B------:R-:W-:Y:S01]  /*10d50*/  STG.E.U16 desc[UR36][R16.64], R0 ;  /* 0x0000000010007986 */ /* 0x000fe2000c101524 */
[----:B------:R-:W-:Y:S05]  /*10d60*/  EXIT ;  /* 0x000000000000794d */ /* 0x000fea0003800000 */
.L_x_27469:
        /* <DEDUP_REMOVED lines=8> */
[----:B0-----:R-:W-:Y:S01]  /*10df0*/  STG.E.64 desc[UR36][R16.64], R4 ;  /* 0x0000000410007986 */ /* 0x001fe2000c101b24 */
[----:B------:R-:W-:Y:S05]  /*10e00*/  EXIT ;  /* 0x000000000000794d */ /* 0x000fea0003800000 */
.L_x_27472:
[----:B------:R-:W0:Y:S02]  /*10e10*/  I2F.S64 R2, R2 ;  /* 0x0000000200027312 */ /* 0x000e240000301400 */
[----:B0-----:R-:W-:-:S04]  /*10e20*/  F2FP.F16.F32.PACK_AB R3, RZ, R2 ;  /* 0x00000002ff03723e */ /* 0x001fc800000000ff */
[----:B------:R-:W-:-:S05]  /*10e30*/  PRMT R3, R3, 0x5410, RZ ;  /* 0x0000541003037816 */ /* 0x000fca00000000ff */
[----:B------:R-:W-:Y:S01]  /*10e40*/  STG.E desc[UR36][R16.64], R3 ;  /* 0x0000000310007986 */ /* 0x000fe2000c101924 */
[----:B------:R-:W-:Y:S05]  /*10e50*/  EXIT ;  /* 0x000000000000794d */ /* 0x000fea0003800000 */
.L_x_27471:
[----:B------:R-:W0:Y:S02]  /*10e60*/  I2F.F64.S64 R2, R2 ;  /* 0x0000000200027312 */ /* 0x000e240000301c00 */
[----:B0-----:R-:W-:Y:S01]  /*10e70*/  STG.E.64 desc[UR36][R16.64], R2 ;  /* 0x0000000210007986 */ /* 0x001fe2000c101b24 */
[----:B------:R-:W-:Y:S05]  /*10e80*/  EXIT ;  /* 0x000000000000794d */ /* 0x000fea0003800000 */
.L_x_27462:
        /* <DEDUP_REMOVED lines=11> */
[----:B------:R-:W-:Y:S01]  /*10f40*/  STG.E.U8 desc[UR36][R16.64], R3 ;  /* 0x0000000310007986 */ /* 0x000fe2000c101124 */
[----:B------:R-:W-:Y:S05]  /*10f50*/  EXIT ;  /* 0x000000000000794d */ /* 0x000fea0003800000 */
.L_x_27475:
[----:B------:R-:W0:Y:S01]  /*10f60*/  I2F.F64.S64 R4, R2 ;  /* 0x0000000200047312 */ /* 0x000e220000301c00 */
[----:B------:R-:W-:-:S05]  /*10f70*/  CS2R R6, SRZ ;  /* 0x0000000000067805 */ /* 0x000fca000001ff00 */
[----:B0-----:R-:W-:Y:S01]  /*10f80*/  STG.E.128 desc[UR36][R16.64], R4 ;  /* 0x0000000410007986 */ /* 0x001fe2000c101d24 */
[----:B------:R-:W-:Y:S05]  /*10f90*/  EXIT ;  /* 0x000000000000794d */ /* 0x000fea0003800000 */
.L_x_27474:
        /* <DEDUP_REMOVED lines=21> */
.L_x_27479:
[----:B------:R-:W-:Y:S05]  /*110f0*/  BSYNC B0 ;  /* 0x0000000000007941 */ /* 0x000fea0003800000 */
.L_x_27478:
[----:B------:R-:W-:-:S05]  /*11100*/  LOP3.LUT R5, R0, R5, RZ, 0xfc, !PT ;  /* 0x0000000500057212 */ /* 0x000fca00078efcff */
[----:B------:R-:W-:Y:S01]  /*11110*/  STG.E.U8 desc[UR36][R16.64], R5 ;  /* 0x0000000510007986 */ /* 0x000fe2000c101124 */
[----:B------:R-:W-:Y:S05]  /*11120*/  EXIT ;  /* 0x000000000000794d */ /* 0x000fea0003800000 */
.L_x_27477:
        /* <DEDUP_REMOVED lines=13> */
.L_x_27481:
[----:B------:R-:W-:Y:S01]  /*11200*/  IMAD.MOV.U32 R0, RZ, RZ, 0x7f ;  /* 0x0000007fff007424 */ /* 0x000fe200078e00ff */
[----:B------:R-:W-:-:S04]  /*11210*/  ISETP.GT.U32.AND P0, PT, R4, 0x7f800000, PT ;  /* 0x7f8000000400780c */ /* 0x000fc80003f04070 */
[----:B------:R-:W-:-:S09]  /*11220*/  SEL R0, R0, 0x7c, P0 ;  /* 0x0000007c00007807 */ /* 0x000fd20000000000 */
.L_x_27482:
[----:B------:R-:W-:Y:S05]  /*11230*/  BSYNC B0 ;  /* 0x0000000000007941 */ /* 0x000fea0003800000 */
.L_x_27480:
[----:B------:R-:W-:-:S04]  /*11240*/  LOP3.LUT R2, R3, 0x80000000, RZ, 0xc0, !PT ;  /* 0x8000000003027812 */ /* 0x000fc800078ec0ff */
[----:B------:R-:W-:-:S04]  /*11250*/  SHF.R.U32.HI R3, RZ, 0x18, R2 ;  /* 0x00000018ff037819 */ /* 0x000fc80000011602 */
[----:B------:R-:W-:-:S05]  /*11260*/  LOP3.LUT R3, R0, R3, RZ, 0xfc, !PT ;  /* 0x0000000300037212 */ /* 0x000fca00078efcff */
[----:B------:R-:W-:Y:S01]  /*11270*/  STG.E.U8 desc[UR36][R16.64], R3 ;  /* 0x0000000310007986 */ /* 0x000fe2000c101124 */
[----:B------:R-:W-:Y:S05]  /*11280*/  EXIT ;  /* 0x000000000000794d */ /* 0x000fea0003800000 */
.L_x_27476:
[----:B------:R-:W0:Y:S02]  /*11290*/  I2F.S64 R0, R2 ;  /* 0x0000000200007312 */ /* 0x000e240000301400 */
[----:B0-----:R-:W-:-:S05]  /*112a0*/  F2FP.BF16.F32.PACK_AB R0, RZ, R0 ;  /* 0x00000000ff00723e */ /* 0x001fca00000010ff */
[----:B------:R-:W-:Y:S01]  /*112b0*/  STG.E.U16 desc[UR36][R16.64], R0 ;  /* 0x0000000010007986 */ /* 0x000fe2000c101524 */
[----:B------:R-:W-:Y:S05]  /*112c0*/  EXIT ;  /* 0x000000000000794d */ /* 0x000fea0003800000 */
.L_x_27473:
        /* <DEDUP_REMOVED lines=10> */
.L_x_27485:
        /* <DEDUP_REMOVED lines=17> */
.L_x_27488:
[----:B------:R-:W-:-:S04]  /*11480*/  LOP3.LUT R2, R3, 0x80000000, RZ, 0xc0, !PT ;  /* 0x8000000003027812 */ /* 0x000fc800078ec0ff */
[----:B------:R-:W-:-:S04]  /*11490*/  SHF.R.U32.HI R3, RZ, 0x18, R2 ;  /* 0x00000018ff037819 */ /* 0x000fc80000011602 */
[----:B------:R-:W-:-:S04]  /*114a0*/  LOP3.LUT R0, R0, R3, RZ, 0xfc, !PT ;  /* 0x0000000300007212 */ /* 0x000fc800078efcff */
[----:B------:R-:W-:-:S07]  /*114b0*/  PRMT R8, R0, 0x7610, R8 ;  /* 0x0000761000087816 */ /* 0x000fce0000000008 */
.L_x_27487:
[----:B------:R-:W-:Y:S05]  /*114c0*/  BSYNC B0 ;  /* 0x0000000000007941 */ /* 0x000fea0003800000 */
.L_x_27486:
[----:B------:R-:W-:Y:S01]  /*114d0*/  STG.E.U8 desc[UR36][R16.64], R8 ;  /* 0x0000000810007986 */ /* 0x000fe2000c101124 */
[----:B------:R-:W-:Y:S05]  /*114e0*/  EXIT ;  /* 0x000000000000794d */ /* 0x000fea0003800000 */
.L_x_27484:
        /* <DEDUP_REMOVED lines=17> */
.L_x_27491:
[----:B------:R-:W-:-:S04]  /*11600*/  LOP3.LUT R2, R3, 0x80000000, RZ, 0xc0, !PT ;  /* 0x8000000003027812 */ /* 0x000fc800078ec0ff */
[----:B------:R-:W-:-:S04]  /*11610*/  SHF.R.U32.HI R3, RZ, 0x18, R2 ;  /* 0x00000018ff037819 */ /* 0x000fc80000011602 */
[----:B------:R-:W-:-:S04]  /*11620*/  LOP3.LUT R0, R0, R3, RZ, 0xfc, !PT ;  /* 0x0000000300007212 */ /* 0x000fc800078efcff */
[----:B------:R-:W-:-:S07]  /*11630*/  PRMT R8, R0, 0x7610, R8 ;  /* 0x0000761000087816 */ /* 0x000fce0000000008 */
.L_x_27490:
[----:B------:R-:W-:Y:S05]  /*11640*/  BSYNC B0 ;  /* 0x0000000000007941 */ /* 0x000fea0003800000 */
.L_x_27489:
[----:B------:R-:W-:Y:S01]  /*11650*/  STG.E.U8 desc[UR36][R16.64], R8 ;  /* 0x0000000810007986 */ /* 0x000fe2000c101124 */
[----:B------:R-:W-:Y:S05]  /*11660*/  EXIT ;  /* 0x000000000000794d */ /* 0x000fea0003800000 */
.L_x_27483:
        /* <DEDUP_REMOVED lines=21> */
[----:B------:R-:W-:Y:S01]  /*117c0*/  STG.E.U8 desc[UR36][R16.64], R3 ;  /* 0x0000000310007986 */ /* 0x000fe2000c101124 */
[----:B------:R-:W-:Y:S05]  /*117d0*/  EXIT ;  /* 0x000000000000794d */ /* 0x000fea0003800000 */
.L_x_27466:
        /* <DEDUP_REMOVED lines=16> */
.L_x_27494:
[----:B------:R-:W-:Y:S05]  /*118e0*/  EXIT ;  /* 0x000000000000794d */ /* 0x000fea0003800000 */
.L_x_27493:
[----:B------:R-:W-:Y:S01]  /*118f0*/  STG.E.64 desc[UR36][R16.64], R2 ;  /* 0x0000000210007986 */ /* 0x000fe2000c101b24 */
[----:B------:R-:W-:Y:S05]  /*11900*/  EXIT ;  /* 0x000000000000794d */ /* 0x000fea0003800000 */
.L_x_27492:
[----:B------:R-:W-:Y:S01]  /*11910*/  STG.E desc[UR36][R16.64], R2 ;  /* 0x0000000210007986 */ /* 0x000fe2000c101924 */
[----:B------:R-:W-:Y:S05]  /*11920*/  EXIT ;  /* 0x000000000000794d */ /* 0x000fea0003800000 */
        .weak           $__internal_21_$__cuda_sm20_div_s64
        .type           $__internal_21_$__cuda_sm20_div_s64,@function
        .size           $__internal_21_$__cuda_sm20_div_s64,($__internal_22_$__cuda_sm20_rem_s64 - $__internal_21_$__cuda_sm20_div_s64)
$__internal_21_$__cuda_sm20_div_s64:
[----:B------:R-:W-:Y:S02]  /*11930*/  IADD3 R15, P1, RZ, -R0, RZ ;  /* 0x80000000ff0f7210 */ /* 0x000fe40007f3e0ff */
[----:B------:R-:W-:-:S03]  /*11940*/  ISETP.GE.AND P0, PT, R3, RZ, PT ;  /* 0x000000ff0300720c */ /* 0x000fc60003f06270 */
[----:B------:R-:W-:Y:S01]  /*11950*/  IMAD.X R8, RZ, RZ, ~R3, P1 ;  /* 0x000000ffff087224 */ /* 0x000fe200008e0e03 */
[----:B------:R-:W-:-:S04]  /*11960*/  SEL R14, R15, R0, !P0 ;  /* 0x000000000f0e7207 */ /* 0x000fc80004000000 */
[----:B------:R-:W-:-:S04]  /*11970*/  SEL R15, R8, R3, !P0 ;  /* 0x00000003080f7207 */ /* 0x000fc80004000000 */
[----:B------:R-:W0:Y:S08]  /*11980*/  I2F.U64.RP R5, R14 ;  /* 0x0000000e00057312 */ /* 0x000e300000309000 */
[----:B0-----:R-:W0:Y:S02]  /*11990*/  MUFU.RCP R10, R5 ;  /* 0x00000005000a7308 */ /* 0x001e240000001000 */
[----:B0-----:R-:W-:-:S06]  /*119a0*/  VIADD R10, R10, 0x1ffffffe ;  /* 0x1ffffffe0a0a7836 */ /* 0x001fcc0000000000 */
[----:B------:R-:W0:Y:S02]  /*119b0*/  F2I.U64.TRUNC R12, R10 ;  /* 0x0000000a000c7311 */ /* 0x000e24000020d800 */
[----:B0-----:R-:W-:-:S04]  /*119c0*/  IMAD.WIDE.U32 R26, R12, R14, RZ ;  /* 0x0000000e0c1a7225 */ /* 0x001fc800078e00ff */
[C---:B------:R-:W-:Y:S01]  /*119d0*/  IMAD R7, R12.reuse, R15, R27 ;  /* 0x0000000f0c077224 */ /* 0x040fe200078e021b */
[----:B------:R-:W-:Y:S01]  /*119e0*/  IADD3 R8, P0, RZ, -R26, RZ ;  /* 0x8000001aff087210 */ /* 0x000fe20007f1e0ff */
[----:B------:R-:W-:Y:S02]  /*119f0*/  IMAD.MOV.U32 R27, RZ, RZ, R12 ;  /* 0x000000ffff1b7224 */ /* 0x000fe400078e000c */
[----:B------:R-:W-:Y:S02]  /*11a00*/  IMAD R7, R13, R14, R7 ;  /* 0x0000000e0d077224 */ /* 0x000fe400078e0207 */
[----:B------:R-:W-:-:S04]  /*11a10*/  IMAD.HI.U32 R26, R12, R8, RZ ;  /* 0x000000080c1a7227 */ /* 0x000fc800078e00ff */
[----:B------:R-:W-:-:S04]  /*11a20*/  IMAD.X R7, RZ, RZ, ~R7, P0 ;  /* 0x000000ffff077224 */ /* 0x000fc800000e0e07 */
[----:B------:R-:W-:-:S04]  /*11a30*/  IMAD.WIDE.U32 R26, P0, R12, R7, R26 ;  /* 0x000000070c1a7225 */ /* 0x000fc8000780001a */
[C---:B------:R-:W-:Y:S02]  /*11a40*/  IMAD R5, R13.reuse, R7, RZ ;  /* 0x000000070d057224 */ /* 0x040fe400078e02ff */
[----:B------:R-:W-:-:S04]  /*11a50*/  IMAD.HI.U32 R8, P1, R13, R8, R26 ;  /* 0x000000080d087227 */ /* 0x000fc8000782001a */
[----:B------:R-:W-:Y:S01]  /*11a60*/  IMAD.HI.U32 R7, R13, R7, RZ ;  /* 0x000000070d077227 */ /* 0x000fe200078e00ff */
[----:B------:R-:W-:-:S03]  /*11a70*/  IADD3 R11, P2, R5, R8, RZ ;  /* 0x00000008050b7210 */ /* 0x000fc60007f5e0ff */
[----:B------:R-:W-:Y:S02]  /*11a80*/  IMAD.X R7, R7, 0x1, R13, P0 ;  /* 0x0000000107077824 */ /* 0x000fe400000e060d */
[----:B------:R-:W-:-:S03]  /*11a90*/  IMAD.WIDE.U32 R26, R11, R14, RZ ;  /* 0x0000000e0b1a7225 */ /* 0x000fc600078e00ff */
[----:B------:R-:W-:Y:S01]  /*11aa0*/  IADD3.X R12, RZ, RZ, R7, P2, P1 ;  /* 0x000000ffff0c7210 */ /* 0x000fe200017e2407 */
[C---:B------:R-:W-:Y:S01]  /*11ab0*/  IMAD R5, R11.reuse, R15, R27 ;  /* 0x0000000f0b057224 */ /* 0x040fe200078e021b */
[----:B------:R-:W-:Y:S02]  /*11ac0*/  IADD3 R7, P0, RZ, -R26, RZ ;  /* 0x8000001aff077210 */ /* 0x000fe40007f1e0ff */
[----:B------:R-:W-:Y:S01]  /*11ad0*/  ISETP.GE.AND P1, PT, R4, RZ, PT ;  /* 0x000000ff0400720c */ /* 0x000fe20003f26270 */
[----:B------:R-:W-:Y:S01]  /*11ae0*/  IMAD R5, R12, R14, R5 ;  /* 0x0000000e0c057224 */ /* 0x000fe200078e0205 */
[----:B------:R-:W-:Y:S01]  /*11af0*/  IADD3 R8, P2, RZ, -R9, RZ ;  /* 0x80000009ff087210 */ /* 0x000fe20007f5e0ff */
[----:B------:R-:W-:-:S03]  /*11b00*/  IMAD.HI.U32 R10, R11, R7, RZ ;  /* 0x000000070b0a7227 */ /* 0x000fc600078e00ff */
[----:B------:R-:W-:Y:S01]  /*11b10*/  SEL R8, R8, R9, !P1 ;  /* 0x0000000908087207 */ /* 0x000fe20004800000 */
[----:B------:R-:W-:Y:S02]  /*11b20*/  IMAD.X R5, RZ, RZ, ~R5, P0 ;  /* 0x000000ffff057224 */ /* 0x000fe400000e0e05 */
[----:B------:R-:W-:Y:S02]  /*11b30*/  IMAD.X R9, RZ, RZ, ~R4, P2 ;  /* 0x000000ffff097224 */ /* 0x000fe400010e0e04 */
[----:B------:R-:W-:-:S03]  /*11b40*/  IMAD.WIDE.U32 R10, P0, R11, R5, R10 ;  /* 0x000000050b0a7225 */ /* 0x000fc6000780000a */
[-C--:B------:R-:W-:Y:S02]  /*11b50*/  SEL R9, R9, R4.reuse, !P1 ;  /* 0x0000000409097207 */ /* 0x080fe40004800000 */
[----:B------:R-:W-:Y:S01]  /*11b60*/  LOP3.LUT R4, R3, R4, RZ, 0x3c, !PT ;  /* 0x0000000403047212 */ /* 0x000fe200078e3cff */
[----:B------:R-:W-:-:S04]  /*11b70*/  IMAD.HI.U32 R7, P3, R12, R7, R10 ;  /* 0x000000070c077227 */ /* 0x000fc8000786000a */
[CC--:B------:R-:W-:Y:S02]  /*11b80*/  IMAD R10, R12.reuse, R5.reuse, RZ ;  /* 0x000000050c0a7224 */ /* 0x0c0fe400078e02ff */
[----:B------:R-:W-:-:S03]  /*11b90*/  IMAD.HI.U32 R5, R12, R5, RZ ;  /* 0x000000050c057227 */ /* 0x000fc600078e00ff */
[----:B------:R-:W-:Y:S01]  /*11ba0*/  IADD3 R7, P4, R10, R7, RZ ;  /* 0x000000070a077210 */ /* 0x000fe20007f9e0ff */
[----:B------:R-:W-:Y:S02]  /*11bb0*/  IMAD.X R12, R5, 0x1, R12, P0 ;  /* 0x00000001050c7824 */ /* 0x000fe400000e060c */
[----:B------:R-:W-:Y:S02]  /*11bc0*/  IMAD.MOV.U32 R11, RZ, RZ, RZ ;  /* 0x000000ffff0b7224 */ /* 0x000fe400078e00ff */
[----:B------:R-:W-:Y:S01]  /*11bd0*/  IMAD.HI.U32 R10, R7, R8, RZ ;  /* 0x00000008070a7227 */ /* 0x000fe200078e00ff */
[----:B------:R-:W-:-:S03]  /*11be0*/  IADD3.X R12, RZ, RZ, R12, P4, P3 ;  /* 0x000000ffff0c7210 */ /* 0x000fc600027e640c */
[----:B------:R-:W-:-:S04]  /*11bf0*/  IMAD.WIDE.U32 R10, R7, R9, R10 ;  /* 0x00000009070a7225 */ /* 0x000fc800078e000a */
[C---:B------:R-:W-:Y:S02]  /*11c00*/  IMAD R5, R12.reuse, R9, RZ ;  /* 0x000000090c057224 */ /* 0x040fe400078e02ff */
[----:B------:R-:W-:-:S04]  /*11c10*/  IMAD.HI.U32 R10, P0, R12, R8, R10 ;  /* 0x000000080c0a7227 */ /* 0x000fc8000780000a */
[----:B------:R-:W-:Y:S01]  /*11c20*/  IMAD.HI.U32 R7, R12, R9, RZ ;  /* 0x000000090c077227 */ /* 0x000fe200078e00ff */
[----:B------:R-:W-:-:S03]  /*11c30*/  IADD3 R5, P1, R5, R10, RZ ;  /* 0x0000000a05057210 */ /* 0x000fc60007f3e0ff */
[----:B------:R-:W-:Y:S02]  /*11c40*/  IMAD.X R7, RZ, RZ, R7, P0 ;  /* 0x000000ffff077224 */ /* 0x000fe400000e0607 */
[----:B------:R-:W-:-:S04]  /*11c50*/  IMAD.WIDE.U32 R12, R5, R14, RZ ;  /* 0x0000000e050c7225 */ /* 0x000fc800078e00ff */
[----:B------:R-:W-:Y:S01]  /*11c60*/  IMAD.X R7, RZ, RZ, R7, P1 ;  /* 0x000000ffff077224 */ /* 0x000fe200008e0607 */
[----:B------:R-:W-:Y:S01]  /*11c70*/  IADD3 R8, P1, -R12, R8, RZ ;  /* 0x000000080c087210 */ /* 0x000fe20007f3e1ff */
[----:B------:R-:W-:-:S03]  /*11c80*/  IMAD R10, R5, R15, R13 ;  /* 0x0000000f050a7224 */ /* 0x000fc600078e020d */
[-C--:B------:R-:W-:Y:S01]  /*11c90*/  ISETP.GE.U32.AND P0, PT, R8, R14.reuse, PT ;  /* 0x0000000e0800720c */ /* 0x080fe20003f06070 */
[----:B------:R-:W-:-:S04]  /*11ca0*/  IMAD R10, R7, R14, R10 ;  /* 0x0000000e070a7224 */ /* 0x000fc800078e020a */
[----:B------:R-:W-:Y:S01]  /*11cb0*/  IMAD.X R9, R9, 0x1, ~R10, P1 ;  /* 0x0000000109097824 */ /* 0x000fe200008e0e0a */
[----:B------:R-:W-:Y:S02]  /*11cc0*/  IADD3 R11, P1, R8, -R14, RZ ;  /* 0x8000000e080b7210 */ /* 0x000fe40007f3e0ff */
[----:B------:R-:W-:Y:S02]  /*11cd0*/  IADD3 R10, P2, R5, 0x1, RZ ;  /* 0x00000001050a7810 */ /* 0x000fe40007f5e0ff */
[C---:B------:R-:W-:Y:S01]  /*11ce0*/  ISETP.GE.U32.AND.EX P0, PT, R9.reuse, R15, PT, P0 ;  /* 0x0000000f0900720c */ /* 0x040fe20003f06100 */
[----:B------:R-:W-:-:S03]  /*11cf0*/  IMAD.X R12, R9, 0x1, ~R15, P1 ;  /* 0x00000001090c7824 */ /* 0x000fc600008e0e0f */
[----:B------:R-:W-:Y:S01]  /*11d00*/  SEL R11, R11, R8, P0 ;  /* 0x000000080b0b7207 */ /* 0x000fe20000000000 */
[----:B------:R-:W-:Y:S01]  /*11d10*/  IMAD.X R8, RZ, RZ, R7, P2 ;  /* 0x000000ffff087224 */ /* 0x000fe200010e0607 */
[----:B------:R-:W-:Y:S02]  /*11d20*/  SEL R10, R10, R5, P0 ;  /* 0x000000050a0a7207 */ /* 0x000fe40000000000 */
[----:B------:R-:W-:Y:S02]  /*11d30*/  SEL R12, R12, R9, P0 ;  /* 0x000000090c0c7207 */ /* 0x000fe40000000000 */
[----:B------:R-:W-:Y:S02]  /*11d40*/  ISETP.GE.U32.AND P1, PT, R11, R14, PT ;  /* 0x0000000e0b00720c */ /* 0x000fe40003f26070 */
[----:B------:R-:W-:Y:S02]  /*11d50*/  SEL R8, R8, R7, P0 ;  /* 0x0000000708087207 */ /* 0x000fe40000000000 */
[----:B------:R-:W-:-:S02]  /*11d60*/  IADD3 R5, P2, R10, 0x1, RZ ;  /* 0x000000010a057810 */ /* 0x000fc40007f5e0ff */
[----:B------:R-:W-:Y:S02]  /*11d70*/  ISETP.GE.U32.AND.EX P0, PT, R12, R15, PT, P1 ;  /* 0x0000000f0c00720c */ /* 0x000fe40003f06110 */
[----:B------:R-:W-:Y:S01]  /*11d80*/  ISETP.GE.AND P1, PT, R4, RZ, PT ;  /* 0x000000ff0400720c */ /* 0x000fe20003f26270 */
[----:B------:R-:W-:Y:S01]  /*11d90*/  IMAD.X R7, RZ, RZ, R8, P2 ;  /* 0x000000ffff077224 */ /* 0x000fe200010e0608 */
[----:B------:R-:W-:-:S04]  /*11da0*/  SEL R5, R5, R10, P0 ;  /* 0x0000000a05057207 */ /* 0x000fc80000000000 */
[----:B------:R-:W-:Y:S02]  /*11db0*/  SEL R7, R7, R8, P0 ;  /* 0x0000000807077207 */ /* 0x000fe40000000000 */
[-C--:B------:R-:W-:Y:S02]  /*11dc0*/  IADD3 R8, P2, RZ, -R5.reuse, RZ ;  /* 0x80000005ff087210 */ /* 0x080fe40007f5e0ff */
[----:B------:R-:W-:Y:S02]  /*11dd0*/  ISETP.NE.U32.AND P0, PT, R0, RZ, PT ;  /* 0x000000ff0000720c */ /* 0x000fe40003f05070 */
[----:B------:R-:W-:Y:S01]  /*11de0*/  SEL R8, R8, R5, !P1 ;  /* 0x0000000508087207 */ /* 0x000fe20004800000 */
[----:B------:R-:W-:Y:S01]  /*11df0*/  IMAD.X R0, RZ, RZ, ~R7, P2 ;  /* 0x000000ffff007224 */ /* 0x000fe200010e0e07 */
[----:B------:R-:W-:-:S04]  /*11e00*/  ISETP.NE.AND.EX P0, PT, R3, RZ, PT, P0 ;  /* 0x000000ff0300720c */ /* 0x000fc80003f05300 */
[----:B------:R-:W-:Y:S01]  /*11e10*/  SEL R0, R0, R7, !P1 ;  /* 0x0000000700007207 */ /* 0x000fe20004800000 */
[----:B------:R-:W-:Y:S01]  /*11e20*/  IMAD.MOV.U32 R7, RZ, RZ, 0x0 ;  /* 0x00000000ff077424 */ /* 0x000fe200078e00ff */
[----:B------:R-:W-:Y:S02]  /*11e30*/  SEL R8, R8, 0xffffffff, P0 ;  /* 0xffffffff08087807 */ /* 0x000fe40000000000 */
[----:B------:R-:W-:Y:S01]  /*11e40*/  SEL R0, R0, 0xffffffff, P0 ;  /* 0xffffffff00007807 */ /* 0x000fe20000000000 */
[----:B------:R-:W-:Y:S06]  /*11e50*/  RET.REL.NODEC R6 `(_ZN2at6native18elementwise_kernelILi128ELi4EZNS0_15gpu_kernel_implINS0_13BinaryFunctorIlllZZZNS0_15binary_internal21div_floor_kernel_cudaERNS_18TensorIteratorBaseEENKUlvE_clEvENKUlvE2_clEvEUlllE_EEEEvS6_RKT_EUliE_EEviT1_) ;  /* 0xfffffee006687950 */ /* 0x000fec0003c3ffff */
        .weak           $__internal_22_$__cuda_sm20_rem_s64
        .type           $__internal_22_$__cuda_sm20_rem_s64,@function
        .size           $__internal_22_$__cuda_sm20_rem_s64,(.L_x_37700 - $__internal_22_$__cuda_sm20_rem_s64)
$__internal_22_$__cuda_sm20_rem_s64:
[----:B------:R-:W-:Y:S01]  /*11e60*/  IADD3 R5, P1, RZ, -R20, RZ ;  /* 0x80000014ff057210 */ /* 0x000fe20007f3e0ff */
[----:B------:R-:W-:Y:S01]  /*11e70*/  IMAD.MOV.U32 R15, RZ, RZ, RZ ;  /* 0x000000ffff0f7224 */ /* 0x000fe200078e00ff */
        /* <DEDUP_REMOVED lines=23> */
[----:B------:R-:W-:Y:S01]  /*11ff0*/  IMAD R6, R13, R5, R9 ;  /* 0x000000050d067224 */ /* 0x000fe200078e0209 */
[----:B------:R-:W-:Y:S02]  /*12000*/  IADD3 R8, P0, RZ, -R8, RZ ;  /* 0x80000008ff087210 */ /* 0x000fe40007f1e0ff */
[----:B------:R-:W-:Y:S01]  /*12010*/  ISETP.GE.AND P1, PT, R19, RZ, PT ;  /* 0x000000ff1300720c */ /* 0x000fe20003f26270 */
[----:B------:R-:W-:Y:S01]  /*12020*/  IMAD R6, R3, R4, R6 ;  /* 0x0000000403067224 */ /* 0x000fe200078e0206 */
[----:B------:R-:W-:Y:S01]  /*12030*/  IADD3 R9, P4, RZ, -R18, RZ ;  /* 0x80000012ff097210 */ /* 0x000fe20007f9e0ff */
[----:B------:R-:W-:-:S03]  /*12040*/  IMAD.HI.U32 R12, R13, R8, RZ ;  /* 0x000000080d0c7227 */ /* 0x000fc600078e00ff */
[----:B------:R-:W-:Y:S01]  /*12050*/  SEL R9, R9, R18, !P1 ;  /* 0x0000001209097207 */ /* 0x000fe20004800000 */
[----:B------:R-:W-:-:S04]  /*12060*/  IMAD.X R6, RZ, RZ, ~R6, P0 ;  /* 0x000000ffff067224 */ /* 0x000fc800000e0e06 */
[----:B------:R-:W-:-:S04]  /*12070*/  IMAD.WIDE.U32 R12, P0, R13, R6, R12 ;  /* 0x000000060d0c7225 */ /* 0x000fc8000780000c */
[----:B------:R-:W-:-:S04]  /*12080*/  IMAD.HI.U32 R7, P2, R3, R8, R12 ;  /* 0x0000000803077227 */ /* 0x000fc8000784000c */
[CC--:B------:R-:W-:Y:S02]  /*12090*/  IMAD R8, R3.reuse, R6.reuse, RZ ;  /* 0x0000000603087224 */ /* 0x0c0fe400078e02ff */
[----:B------:R-:W-:Y:S02]  /*120a0*/  IMAD.X R12, RZ, RZ, ~R19, P4 ;  /* 0x000000ffff0c7224 */ /* 0x000fe400020e0e13 */
[----:B------:R-:W-:Y:S01]  /*120b0*/  IMAD.HI.U32 R6, R3, R6, RZ ;  /* 0x0000000603067227 */ /* 0x000fe200078e00ff */
[----:B------:R-:W-:Y:S02]  /*120c0*/  IADD3 R8, P3, R8, R7, RZ ;  /* 0x0000000708087210 */ /* 0x000fe40007f7e0ff */
[----:B------:R-:W-:Y:S01]  /*120d0*/  SEL R19, R12, R19, !P1 ;  /* 0x000000130c137207 */ /* 0x000fe20004800000 */
[----:B------:R-:W-:Y:S02]  /*120e0*/  IMAD.X R6, R6, 0x1, R3, P0 ;  /* 0x0000000106067824 */ /* 0x000fe400000e0603 */
[----:B------:R-:W-:-:S03]  /*120f0*/  IMAD.HI.U32 R14, R8, R9, RZ ;  /* 0x00000009080e7227 */ /* 0x000fc600078e00ff */
[----:B------:R-:W-:Y:S01]  /*12100*/  IADD3.X R6, RZ, RZ, R6, P3, P2 ;  /* 0x000000ffff067210 */ /* 0x000fe20001fe4406 */
        /* <DEDUP_REMOVED lines=13> */
[----:B------:R-:W-:-:S04]  /*121e0*/  IADD3 R6, P2, R9, -R4, RZ ;  /* 0x8000000409067210 */ /* 0x000fc80007f5e0ff */
[C---:B------:R-:W-:Y:S01]  /*121f0*/  ISETP.GE.U32.AND.EX P0, PT, R19.reuse, R5, PT, P0 ;  /* 0x000000051300720c */ /* 0x040fe20003f06100 */
[----:B------:R-:W-:-:S03]  /*12200*/  IMAD.X R7, R19, 0x1, ~R5, P2 ;  /* 0x0000000113077824 */ /* 0x000fc600010e0e05 */
[----:B------:R-:W-:Y:S02]  /*12210*/  SEL R9, R6, R9, P0 ;  /* 0x0000000906097207 */ /* 0x000fe40000000000 */
[----:B------:R-:W-:Y:S02]  /*12220*/  SEL R7, R7, R19, P0 ;  /* 0x0000001307077207 */ /* 0x000fe40000000000 */
[CC--:B------:R-:W-:Y:S02]  /*12230*/  ISETP.GE.U32.AND P0, PT, R9.reuse, R4.reuse, PT ;  /* 0x000000040900720c */ /* 0x0c0fe40003f06070 */
[----:B------:R-:W-:Y:S02]  /*12240*/  IADD3 R4, P2, R9, -R4, RZ ;  /* 0x8000000409047210 */ /* 0x000fe40007f5e0ff */
[----:B------:R-:W-:-:S03]  /*12250*/  ISETP.GE.U32.AND.EX P0, PT, R7, R5, PT, P0 ;  /* 0x000000050700720c */ /* 0x000fc60003f06100 */
[----:B------:R-:W-:Y:S01]  /*12260*/  IMAD.X R6, R7, 0x1, ~R5, P2 ;  /* 0x0000000107067824 */ /* 0x000fe200010e0e05 */
[----:B------:R-:W-:-:S04]  /*12270*/  SEL R3, R4, R9, P0 ;  /* 0x0000000904037207 */ /* 0x000fc80000000000 */
[----:B------:R-:W-:Y:S02]  /*12280*/  SEL R6, R6, R7, P0 ;  /* 0x0000000706067207 */ /* 0x000fe40000000000 */
[-C--:B------:R-:W-:Y:S02]  /*12290*/  IADD3 R4, P2, RZ, -R3.reuse, RZ ;  /* 0x80000003ff047210 */ /* 0x080fe40007f5e0ff */
[----:B------:R-:W-:Y:S02]  /*122a0*/  ISETP.NE.U32.AND P0, PT, R20, RZ, PT ;  /* 0x000000ff1400720c */ /* 0x000fe40003f05070 */
[----:B------:R-:W-:Y:S01]  /*122b0*/  SEL R3, R4, R3, !P1 ;  /* 0x0000000304037207 */ /* 0x000fe20004800000 */
[----:B------:R-:W-:Y:S01]  /*122c0*/  IMAD.X R5, RZ, RZ, ~R6, P2 ;  /* 0x000000ffff057224 */ /* 0x000fe200010e0e06 */
[----:B------:R-:W-:Y:S01]  /*122d0*/  ISETP.NE.AND.EX P0, PT, R21, RZ, PT, P0 ;  /* 0x000000ff1500720c */ /* 0x000fe20003f05300 */
[----:B------:R-:W-:-:S03]  /*122e0*/  IMAD.MOV.U32 R4, RZ, RZ, R0 ;  /* 0x000000ffff047224 */ /* 0x000fc600078e0000 */
[----:B------:R-:W-:Y:S01]  /*122f0*/  SEL R6, R5, R6, !P1 ;  /* 0x0000000605067207 */ /* 0x000fe20004800000 */
[----:B------:R-:W-:Y:S01]  /*12300*/  IMAD.MOV.U32 R5, RZ, RZ, 0x0 ;  /* 0x00000000ff057424 */ /* 0x000fe200078e00ff */
[----:B------:R-:W-:Y:S02]  /*12310*/  SEL R3, R3, 0xffffffff, P0 ;  /* 0xffffffff03037807 */ /* 0x000fe40000000000 */
[----:B------:R-:W-:Y:S01]  /*12320*/  SEL R6, R6, 0xffffffff, P0 ;  /* 0xffffffff06067807 */ /* 0x000fe20000000000 */
[----:B------:R-:W-:Y:S06]  /*12330*/  RET.REL.NODEC R4 `(_ZN2at6native18elementwise_kernelILi128ELi4EZNS0_15gpu_kernel_implINS0_13BinaryFunctorIlllZZZNS0_15binary_internal21div_floor_kernel_cudaERNS_18TensorIteratorBaseEENKUlvE_clEvENKUlvE2_clEvEUlllE_EEEEvS6_RKT_EUliE_EEviT1_) ;  /* 0xfffffedc04307950 */ /* 0x000fec0003c3ffff */
.L_x_27495:
        /* <DEDUP_REMOVED lines=12> */
.L_x_37700:


//--------------------- .text._ZN2at6native27unrolled_elementwise_kernelINS0_13BinaryFunctorIlllZZZNS0_15binary_internal21div_floor_kernel_cudaERNS_18TensorIteratorBaseEENKUlvE_clEvENKUlvE2_clEvEUlllE_EESt5arrayIPcLm3EELi4E23TrivialOffsetCalculatorILi2EjESD_ILi1EjENS0_6memory12LoadWithCastILi2EEENSG_13StoreWithCastILi1EEEEEviT_T0_T2_T3_T4_T5_ --------------------------
	.section	.text._ZN2at6native27unrolled_elementwise_kernelINS0_13BinaryFunctorIlllZZZNS0_15binary_internal21div_floor_kernel_cudaERNS_18TensorIteratorBaseEENKUlvE_clEvENKUlvE2_clEvEUlllE_EESt5arrayIPcLm3EELi4E23TrivialOffsetCalculatorILi2EjESD_ILi1EjENS0_6memory12LoadWithCastILi2EEENSG_13StoreWithCastILi1EEEEEviT_T0_T2_T3_T4_T5_,"ax",@progbits
	.align	128
        .global         _ZN2at6native27unrolled_elementwise_kernelINS0_13BinaryFunctorIlllZZZNS0_15binary_internal21div_floor_kernel_cudaERNS_18TensorIteratorBaseEENKUlvE_clEvENKUlvE2_clEvEUlllE_EESt5arrayIPcLm3EELi4E23TrivialOffsetCalculatorILi2EjESD_ILi1EjENS0_6memory12LoadWithCastILi2EEENSG_13StoreWithCastILi1EEEEEviT_T0_T2_T3_T4_T5_
        .type           _ZN2at6native27unrolled_elementwise_kernelINS0_13BinaryFunctorIlllZZZNS0_15binary_internal21div_floor_kernel_cudaERNS_18TensorIteratorBaseEENKUlvE_clEvENKUlvE2_clEvEUlllE_EESt5arrayIPcLm3EELi4E23TrivialOffsetCalculatorILi2EjESD_ILi1EjENS0_6memory12LoadWithCastILi2EEENSG_13StoreWithCastILi1EEEEEviT_T0_T2_T3_T4_T5_,@function
        .size           _ZN2at6native27unrolled_elementwise_kernelINS0_13BinaryFunctorIlllZZZNS0_15binary_internal21div_floor_kernel_cudaERNS_18TensorIteratorBaseEENKUlvE_clEvENKUlvE2_clEvEUlllE_EESt5arrayIPcLm3EELi4E23TrivialOffsetCalculatorILi2EjESD_ILi1EjENS0_6memory12LoadWithCastILi2EEENSG_13StoreWithCastILi1EEEEEviT_T0_T2_T3_T4_T5_,(.L_x_37702 - _ZN2at6native27unrolled_elementwise_kernelINS0_13BinaryFunctorIlllZZZNS0_15binary_internal21div_floor_kernel_cudaERNS_18TensorIteratorBaseEENKUlvE_clEvENKUlvE2_clEvEUlllE_EESt5arrayIPcLm3EELi4E23TrivialOffsetCalculatorILi2EjESD_ILi1EjENS0_6memory12LoadWithCastILi2EEENSG_13StoreWithCastILi1EEEEEviT_T0_T2_T3_T4_T5_)
        .other          _ZN2at6native27unrolled_elementwise_kernelINS0_13BinaryFunctorIlllZZZNS0_15binary_internal21div_floor_kernel_cudaERNS_18TensorIteratorBaseEENKUlvE_clEvENKUlvE2_clEvEUlllE_EESt5arrayIPcLm3EELi4E23TrivialOffsetCalculatorILi2EjESD_ILi1EjENS0_6memory12LoadWithCastILi2EEENSG_13StoreWithCastILi1EEEEEviT_T0_T2_T3_T4_T5_,@"STO_CUDA_ENTRY STV_DEFAULT"
_ZN2at6native27unrolled_elementwise_kernelINS0_13BinaryFunctorIlllZZZNS0_15binary_internal21div_floor_kernel_cudaERNS_18TensorIteratorBaseEENKUlvE_clEvENKUlvE2_clEvEUlllE_EESt5arrayIPcLm3EELi4E23TrivialOffsetCalculatorILi2EjESD_ILi1EjENS0_6memory12LoadWithCastILi2EEENSG_13StoreWithCastILi1EEEEEviT_T0_T2_T3_T4_T5_:
.text._ZN2at6native27unrolled_elementwise_kernelINS0_13BinaryFunctorIlllZZZNS0_15binary_internal21div_floor_kernel_cudaERNS_18TensorIteratorBaseEENKUlvE_clEvENKUlvE2_clEvEUlllE_EESt5arrayIPcLm3EELi4E23TrivialOffsetCalculatorILi2EjESD_ILi1EjENS0_6memory12LoadWithCastILi2EEENSG_13StoreWithCastILi1EEEEEviT_T0_T2_T3_T4_T5_:
        /* <DEDUP_REMOVED lines=8> */
[----:B------:R-:W-:Y:S01]  /*0080*/  CS2R R28, SRZ ;  /* 0x00000000001c7805 */ /* 0x000fe2000001ff00 */
[----:B------:R-:W3:Y:S08]  /*0090*/  LDC.U8 R37, c[0x0][0x234] ;  /* 0x00008d00ff257b82 */ /* 0x000ef00000000000 */
        /* <DEDUP_REMOVED lines=24> */
.L_x_27501:
[----:B------:R1:W5:Y:S01]  /*0220*/  LDG.E.U8 R30, desc[UR36][R2.64] ;  /* 0x00000024021e7981 */ /* 0x000362000c1e1100 */
[----:B------:R-:W-:Y:S01]  /*0230*/  IMAD.MOV.U32 R31, RZ, RZ, RZ ;  /* 0x000000ffff1f7224 */ /* 0x000fe200078e00ff */
[----:B------:R-:W-:Y:S06]  /*0240*/  BRA `(.L_x_27503) ;  /* 0x0000000c004c7947 */ /* 0x000fec0003800000 */
.L_x_27500:
        /* <DEDUP_REMOVED lines=8> */
.L_x_27505:
[----:B------:R-:W2:Y:S02]  /*02d0*/  LDG.E R30, desc[UR36][R2.64] ;  /* 0x00000024021e7981 */ /* 0x000ea4000c1e1900 */
[----:B--2---:R-:W-:Y:S01]  /*02e0*/  SHF.R.S32.HI R31, RZ, 0x1f, R30 ;  /* 0x0000001fff1f7819 */ /* 0x004fe2000001141e */
[----:B------:R-:W-:Y:S06]  /*02f0*/  BRA `(.L_x_27503) ;  /* 0x0000000c00207947 */ /* 0x000fec0003800000 */
.L_x_27504:
[----:B------:R-:W2:Y:S02]  /*0300*/  LDG.E.S16 R30, desc[UR36][R2.64] ;  /* 0x00000024021e7981 */ /* 0x000ea4000c1e1700 */
[----:B--2---:R-:W-:Y:S01]  /*0310*/  SHF.R.S32.HI R31, RZ, 0x1f, R30 ;  /* 0x0000001fff1f7819 */ /* 0x004fe2000001141e */
[----:B------:R-:W-:Y:S06]  /*0320*/  BRA `(.L_x_27503) ;  /* 0x0000000c00147947 */ /* 0x000fec0003800000 */
.L_x_27499:
        /* <DEDUP_REMOVED lines=9> */
.L_x_27507:
[----:B------:R-:W2:Y:S02]  /*03c0*/  LDG.E.U16 R2, desc[UR36][R2.64] ;  /* 0x0000002402027981 */ /* 0x000ea4000c1e1500 */
[----:B--2---:R-:W-:-:S06]  /*03d0*/  HADD2.F32 R30, -RZ, R2.H0_H0 ;  /* 0x20000002ff1e7230 */ /* 0x004fcc0000004100 */
[----:B------:R-:W0:Y:S01]  /*03e0*/  F2I.S64.TRUNC R30, R30 ;  /* 0x0000001e001e7311 */ /* 0x000e22000020d900 */
[----:B------:R-:W-:Y:S05]  /*03f0*/  BRA `(.L_x_27503) ;  /* 0x0000000800e07947 */ /* 0x000fea0003800000 */
.L_x_27506:
        /* <DEDUP_REMOVED lines=9> */
.L_x_27509:
[----:B------:R-:W2:Y:S02]  /*0490*/  LDG.E.U16 R2, desc[UR36][R2.64] ;  /* 0x0000002402027981 */ /* 0x000ea4000c1e1500 */
[----:B--2---:R-:W-:-:S06]  /*04a0*/  HADD2.F32 R30, -RZ, R2.H0_H0 ;  /* 0x20000002ff1e7230 */ /* 0x004fcc0000004100 */
[----:B------:R-:W4:Y:S01]  /*04b0*/  F2I.S64.TRUNC R30, R30 ;  /* 0x0000001e001e7311 */ /* 0x000f22000020d900 */
[----:B------:R-:W-:Y:S05]  /*04c0*/  BRA `(.L_x_27503) ;  /* 0x0000000800ac7947 */ /* 0x000fea0003800000 */
.L_x_27508:
[----:B------:R-:W2:Y:S02]  /*04d0*/  LDG.E.64 R2, desc[UR36][R2.64] ;  /* 0x0000002402027981 */ /* 0x000ea4000c1e1b00 */
[----:B--2---:R2:W3:Y:S01]  /*04e0*/  F2I.S64.F64.TRUNC R30, R2 ;  /* 0x00000002001e7311 */ /* 0x0044e2000030d900 */
[----:B------:R-:W-:Y:S05]  /*04f0*/  BRA `(.L_x_27503) ;  /* 0x0000000800a07947 */ /* 0x000fea0003800000 */
.L_x_27498:
        /* <DEDUP_REMOVED lines=13> */
.L_x_27512:
[----:B------:R-:W2:Y:S02]  /*05d0*/  LDG.E.64 R2, desc[UR36][R2.64] ;  /* 0x0000002402027981 */ /* 0x000ea4000c1e1b00 */
[----:B--2---:R0:W1:Y:S01]  /*05e0*/  F2I.S64.F64.TRUNC R30, R2 ;  /* 0x00000002001e7311 */ /* 0x004062000030d900 */
[----:B------:R-:W-:Y:S05]  /*05f0*/  BRA `(.L_x_27503) ;  /* 0x0000000800607947 */ /* 0x000fea0003800000 */
.L_x_27511:
        /* <DEDUP_REMOVED lines=27> */
.L_x_27514:
        /* <DEDUP_REMOVED lines=15> */
.L_x_27513:
[----:B------:R-:W2:Y:S02]  /*08a0*/  LDG.E.U16 R30, desc[UR36][R2.64] ;  /* 0x00000024021e7981 */ /* 0x000ea4000c1e1500 */
[----:B--2---:R-:W-:-:S06]  /*08b0*/  IMAD.U32 R30, R30, 0x10000, RZ ;  /* 0x000100001e1e7824 */ /* 0x004fcc00078e00ff */
[----:B------:R-:W0:Y:S01]  /*08c0*/  F2I.S64.TRUNC R30, R30 ;  /* 0x0000001e001e7311 */ /* 0x000e22000020d900 */
[----:B------:R-:W-:Y:S05]  /*08d0*/  BRA `(.L_x_27503) ;  /* 0x0000000400a87947 */ /* 0x000fea0003800000 */
.L_x_27510:
        /* <DEDUP_REMOVED lines=11> */
.L_x_27517:
        /* <DEDUP_REMOVED lines=21> */
.L_x_27521:
[----:B------:R-:W-:Y:S05]  /*0ae0*/  BSYNC B1 ;  /* 0x0000000000017941 */ /* 0x000fea0003800000 */
.L_x_27520:
[----:B------:R-:W-:Y:S01]  /*0af0*/  IMAD.SHL.U32 R2, R2, 0x100000, RZ ;  /* 0x0010000002027824 */ /* 0x000fe200078e00ff */
[----:B------:R-:W-:-:S04]  /*0b00*/  LEA R3, R0, 0x3b800000, 0x17 ;  /* 0x3b80000000037811 */ /* 0x000fc800078eb8ff */
[----:B------:R-:W-:-:S07]  /*0b10*/  LOP3.LUT R30, R3, R2, R30, 0xfe, !PT ;  /* 0x00000002031e7212 */ /* 0x000fce00078efe1e */
.L_x_27519:
[----:B------:R-:W-:Y:S05]  /*0b20*/  BSYNC B0 ;  /* 0x0000000000007941 */ /* 0x000fea0003800000 */
.L_x_27518:
[----:B------:R-:W0:Y:S01]  /*0b30*/  F2I.S64.TRUNC R30, R30 ;  /* 0x0000001e001e7311 */ /* 0x000e22000020d900 */
[----:B------:R-:W-:Y:S05]  /*0b40*/  BRA `(.L_x_27503) ;  /* 0x00000004000c7947 */ /* 0x000fea0003800000 */
.L_x_27516:
        /* <DEDUP_REMOVED lines=21> */
.L_x_27525:
[----:B------:R-:W-:Y:S05]  /*0ca0*/  BSYNC B1 ;  /* 0x0000000000017941 */ /* 0x000fea0003800000 */
.L_x_27524:
[----:B------:R-:W-:Y:S01]  /*0cb0*/  IMAD.SHL.U32 R2, R2, 0x200000, RZ ;  /* 0x0020000002027824 */ /* 0x000fe200078e00ff */
[----:B------:R-:W-:-:S04]  /*0cc0*/  LEA R3, R0, 0x37800000, 0x17 ;  /* 0x3780000000037811 */ /* 0x000fc800078eb8ff */
[----:B------:R-:W-:-:S07]  /*0cd0*/  LOP3.LUT R30, R3, R2, R30, 0xfe, !PT ;  /* 0x00000002031e7212 */ /* 0x000fce00078efe1e */
.L_x_27523:
[----:B------:R-:W-:Y:S05]  /*0ce0*/  BSYNC B0 ;  /* 0x0000000000007941 */ /* 0x000fea0003800000 */
.L_x_27522:
[----:B------:R-:W0:Y:S01]  /*0cf0*/  F2I.S64.TRUNC R30, R30 ;  /* 0x0000001e001e7311 */ /* 0x000e22000020d900 */
[----:B------:R-:W-:Y:S05]  /*0d00*/  BRA `(.L_x_27503) ;  /* 0x00000000009c7947 */ /* 0x000fea0003800000 */
.L_x_27515:
        /* <DEDUP_REMOVED lines=14> */
.L_x_27529:
[----:B------:R-:W-:Y:S05]  /*0df0*/  BSYNC B0 ;  /* 0x0000000000007941 */ /* 0x000fea0003800000 */
.L_x_27528:
[----:B------:R-:W0:Y:S01]  /*0e00*/  F2I.S64.TRUNC R30, R30 ;  /* 0x0000001e001e7311 */ /* 0x000e22000020d900 */
[----:B------:R-:W-:Y:S05]  /*0e10*/  BRA `(.L_x_27503) ;  /* 0x0000000000587947 */ /* 0x000fea0003800000 */
.L_x_27502:
        /* <DEDUP_REMOVED lines=16> */
.L_x_27530:
[----:B------:R-:W-:Y:S01]  /*0f20*/  CS2R R30, SRZ ;  /* 0x00000000001e7805 */ /* 0x000fe2000001ff00 */
[----:B------:R-:W-:Y:S06]  /*0f30*/  BRA `(.L_x_27503) ;  /* 0x0000000000107947 */ /* 0x000fec0003800000 */
.L_x_27527:
[----:B------:R0:W5:Y:S01]  /*0f40*/  LDG.E.64 R30, desc[UR36][R2.64] ;  /* 0x00000024021e7981 */ /* 0x000162000c1e1b00 */
[----:B------:R-:W-:Y:S05]  /*0f50*/  BRA `(.L_x_27503) ;  /* 0x0000000000087947 */ /* 0x000fea0003800000 */
.L_x_27526:
[----:B------:R0:W5:Y:S01]  /*0f60*/  LDG.E R30, desc[UR36][R2.64] ;  /* 0x00000024021e7981 */ /* 0x000162000c1e1900 */
[----:B------:R-:W-:-:S07]  /*0f70*/  IMAD.MOV.U32 R31, RZ, RZ, RZ ;  /* 0x000000ffff1f7224 */ /* 0x000fce00078e00ff */
.L_x_27503:
[----:B012---:R-:W0:Y:S01]  /*0f80*/  LDC.64 R2, c[0x0][0x228] ;  /* 0x00008a00ff027b82 */ /* 0x007e220000000a00 */
        /* <DEDUP_REMOVED lines=18> */
.L_x_27534:
[----:B------:R0:W5:Y:S01]  /*10b0*/  LDG.E.U8 R28, desc[UR36][R2.64] ;  /* 0x00000024021c7981 */ /* 0x000162000c1e1100 */
[----:B------:R-:W-:Y:S01]  /*10c0*/  IMAD.MOV.U32 R29, RZ, RZ, RZ ;  /* 0x000000ffff1d7224 */ /* 0x000fe200078e00ff */
[----:B------:R-:W-:Y:S06]  /*10d0*/  BRA `(.L_x_27536) ;  /* 0x0000000c00487947 */ /* 0x000fec0003800000 */
.L_x_27533:
        /* <DEDUP_REMOVED lines=8> */
.L_x_27538:
[----:B------:R-:W2:Y:S02]  /*1160*/  LDG.E R28, desc[UR36][R2.64] ;  /* 0x00000024021c7981 */ /* 0x000ea4000c1e1900 */
[----:B--2---:R-:W-:Y:S01]  /*1170*/  SHF.R.S32.HI R29, RZ, 0x1f, R28 ;  /* 0x0000001fff1d7819 */ /* 0x004fe2000001141c */
[----:B------:R-:W-:Y:S06]  /*1180*/  BRA `(.L_x_27536) ;  /* 0x0000000c001c7947 */ /* 0x000fec0003800000 */
.L_x_27537:
[----:B------:R-:W2:Y:S02]  /*1190*/  LDG.E.S16 R28, desc[UR36][R2.64] ;  /* 0x00000024021c7981 */ /* 0x000ea4000c1e1700 */
[----:B--2---:R-:W-:Y:S01]  /*11a0*/  SHF.R.S32.HI R29, RZ, 0x1f, R28 ;  /* 0x0000001fff1d7819 */ /* 0x004fe2000001141c */
[----:B------:R-:W-:Y:S06]  /*11b0*/  BRA `(.L_x_27536) ;  /* 0x0000000c00107947 */ /* 0x000fec0003800000 */
.L_x_27532:
        /* <DEDUP_REMOVED lines=9> */
.L_x_27540:
[----:B------:R-:W2:Y:S02]  /*1250*/  LDG.E.U16 R2, desc[UR36][R2.64] ;  /* 0x0000002402027981 */ /* 0x000ea4000c1e1500 */
[----:B--2---:R-:W-:-:S06]  /*1260*/  HADD2.F32 R28, -RZ, R2.H0_H0 ;  /* 0x20000002ff1c7230 */ /* 0x004fcc0000004100 */
[----:B------:R-:W0:Y:S01]  /*1270*/  F2I.S64.TRUNC R28, R28 ;  /* 0x0000001c001c7311 */ /* 0x000e22000020d900 */
[----:B------:R-:W-:Y:S05]  /*1280*/  BRA `(.L_x_27536) ;  /* 0x0000000800dc7947 */ /* 0x000fea0003800000 */
.L_x_27539:
        /* <DEDUP_REMOVED lines=9> */
.L_x_27542:
[----:B------:R-:W2:Y:S02]  /*1320*/  LDG.E.U16 R2, desc[UR36][R2.64] ;  /* 0x0000002402027981 */ /* 0x000ea4000c1e1500 */
[----:B--2---:R-:W-:-:S06]  /*1330*/  HADD2.F32 R28, -RZ, R2.H0_H0 ;  /* 0x20000002ff1c7230 */ /* 0x004fcc0000004100 */
[----:B------:R-:W0:Y:S01]  /*1340*/  F2I.S64.TRUNC R28, R28 ;  /* 0x0000001c001c7311 */ /* 0x000e22000020d900 */
[----:B------:R-:W-:Y:S05]  /*1350*/  BRA `(.L_x_27536) ;  /* 0x0000000800a87947 */ /* 0x000fea0003800000 */
.L_x_27541:
[----:B------:R-:W2:Y:S02]  /*1360*/  LDG.E.64 R2, desc[UR36][R2.64] ;  /* 0x0000002402027981 */ /* 0x000ea4000c1e1b00 */
[----:B--2---:R0:W1:Y:S01]  /*1370*/  F2I.S64.F64.TRUNC R28, R2 ;  /* 0x00000002001c7311 */ /* 0x004062000030d900 */
[----:B------:R-:W-:Y:S05]  /*1380*/  BRA `(.L_x_27536) ;  /* 0x00000008009c7947 */ /* 0x000fea0003800000 */
.L_x_27531:
        /* <DEDUP_REMOVED lines=13> */
.L_x_27545:
[----:B------:R-:W2:Y:S02]  /*1460*/  LDG.E.64 R2, desc[UR36][R2.64] ;  /* 0x0000002402027981 */ /* 0x000ea4000c1e1b00 */
[----:B--2---:R0:W1:Y:S01]  /*1470*/  F2I.S64.F64.TRUNC R28, R2 ;  /* 0x00000002001c7311 */ /* 0x004062000030d900 */
[----:B------:R-:W-:Y:S05]  /*1480*/  BRA `(.L_x_27536) ;  /* 0x00000008005c7947 */ /* 0x000fea0003800000 */
.L_x_27544:
        /* <DEDUP_REMOVED lines=27> */
.L_x_27547:
        /* <DEDUP_REMOVED lines=14> */
.L_x_27546:
[----:B------:R-:W2:Y:S02]  /*1720*/  LDG.E.U16 R28, desc[UR36][R2.64] ;  /* 0x00000024021c7981 */ /* 0x000ea4000c1e1500 */
[----:B--2---:R-:W-:-:S06]  /*1730*/  IMAD.U32 R28, R28, 0x10000, RZ ;  /* 0x000100001c1c7824 */ /* 0x004fcc00078e00ff */
[----:B------:R-:W0:Y:S01]  /*1740*/  F2I.S64.TRUNC R28, R28 ;  /* 0x0000001c001c7311 */ /* 0x000e22000020d900 */
[----:B------:R-:W-:Y:S05]  /*1750*/  BRA `(.L_x_27536) ;  /* 0x0000000400a87947 */ /* 0x000fea0003800000 */
.L_x_27543:
        /* <DEDUP_REMOVED lines=11> */
.L_x_27550:
        /* <DEDUP_REMOVED lines=21> */
.L_x_27554:
[----:B------:R-:W-:Y:S05]  /*1960*/  BSYNC B1 ;  /* 0x0000000000017941 */ /* 0x000fea0003800000 */
.L_x_27553:
[----:B------:R-:W-:Y:S01]  /*1970*/  IMAD.SHL.U32 R2, R2, 0x100000, RZ ;  /* 0x0010000002027824 */ /* 0x000fe200078e00ff */
[----:B------:R-:W-:-:S04]  /*1980*/  LEA R3, R0, 0x3b800000, 0x17 ;  /* 0x3b80000000037811 */ /* 0x000fc800078eb8ff */
[----:B------:R-:W-:-:S07]  /*1990*/  LOP3.LUT R28, R3, R2, R28, 0xfe, !PT ;  /* 0x00000002031c7212 */ /* 0x000fce00078efe1c */
.L_x_27552:
[----:B------:R-:W-:Y:S05]  /*19a0*/  BSYNC B0 ;  /* 0x0000000000007941 */ /* 0x000fea0003800000 */
.L_x_27551:
[----:B------:R-:W0:Y:S01]  /*19b0*/  F2I.S64.TRUNC R28, R28 ;  /* 0x0000001c001c7311 */ /* 0x000e22000020d900 */
[----:B------:R-:W-:Y:S05]  /*19c0*/  BRA `(.L_x_27536) ;  /* 0x00000004000c7947 */ /* 0x000fea0003800000 */
.L_x_27549:
        /* <DEDUP_REMOVED lines=21> */
.L_x_27558:
[----:B------:R-:W-:Y:S05]  /*1b20*/  BSYNC B1 ;  /* 0x0000000000017941 */ /* 0x000fea0003800000 */
.L_x_27557:
[----:B------:R-:W-:Y:S01]  /*1b30*/  IMAD.SHL.U32 R2, R2, 0x200000, RZ ;  /* 0x0020000002027824 */ /* 0x000fe200078e00ff */
[----:B------:R-:W-:-:S04]  /*1b40*/  LEA R3, R0, 0x37800000, 0x17 ;  /* 0x3780000000037811 */ /* 0x000fc800078eb8ff */
[----:B------:R-:W-:-:S07]  /*1b50*/  LOP3.LUT R28, R3, R2, R28, 0xfe, !PT ;  /* 0x00000002031c7212 */ /* 0x000fce00078efe1c */
.L_x_27556:
[----:B------:R-:W-:Y:S05]  /*1b60*/  BSYNC B0 ;  /* 0x0000000000007941 */ /* 0x000fea0003800000 */
.L_x_27555:
[----:B------:R-:W0:Y:S01]  /*1b70*/  F2I.S64.TRUNC R28, R28 ;  /* 0x0000001c001c7311 */ /* 0x000e22000020d900 */
[----:B------:R-:W-:Y:S05]  /*1b80*/  BRA `(.L_x_27536) ;  /* 0x00000000009c7947 */ /* 0x000fea0003800000 */
.L_x_27548:
        /* <DEDUP_REMOVED lines=14> */
.L_x_27562:
[----:B------:R-:W-:Y:S05]  /*1c70*/  BSYNC B0 ;  /* 0x0000000000007941 */ /* 0x000fea0003800000 */
.L_x_27561:
[----:B------:R-:W0:Y:S01]  /*1c80*/  F2I.S64.TRUNC R28, R28 ;  /* 0x0000001c001c7311 */ /* 0x000e22000020d900 */
[----:B------:R-:W-:Y:S05]  /*1c90*/  BRA `(.L_x_27536) ;  /* 0x0000000000587947 */ /* 0x000fea0003800000 */
.L_x_27535:
        /* <DEDUP_REMOVED lines=16> */
.L_x_27563:
[----:B------:R-:W-:Y:S01]  /*1da0*/  CS2R R28, SRZ ;  /* 0x00000000001c7805 */ /* 0x000fe2000001ff00 */
[----:B------:R-:W-:Y:S06]  /*1db0*/  BRA `(.L_x_27536) ;  /* 0x0000000000107947 */ /* 0x000fec0003800000 */
.L_x_27560:
[----:B------:R0:W5:Y:S01]  /*1dc0*/  LDG.E.64 R28, desc[UR36][R2.64] ;  /* 0x00000024021c7981 */ /* 0x000162000c1e1b00 */
[----:B------:R-:W-:Y:S05]  /*1dd0*/  BRA `(.L_x_27536) ;  /* 0x0000000000087947 */ /* 0x000fea0003800000 */
.L_x_27559:
[----:B------:R0:W5:Y:S01]  /*1de0*/  LDG.E R28, desc[UR36][R2.64] ;  /* 0x00000024021c7981 */ /* 0x000162000c1e1900 */
[----:B------:R-:W-:-:S07]  /*1df0*/  IMAD.MOV.U32 R29, RZ, RZ, RZ ;  /* 0x000000ffff1d7224 */ /* 0x000fce00078e00ff */
.L_x_27536:
[----:B012---:R-:W0:Y:S02]  /*1e00*/  S2R R2, SR_TID.X ;  /* 0x0000000000027919 */ /* 0x007e240000002100 */
[----:B0-----:R-:W-:-:S07]  /*1e10*/  VIADD R2, R2, 0x80 ;  /* 0x0000008002027836 */ /* 0x001fce0000000000 */
.L_x_27497:
[----:B------:R-:W-:Y:S05]  /*1e20*/  BSYNC B6 ;  /* 0x0000000000067941 */ /* 0x000fea0003800000 */
.L_x_27496:
[----:B------:R-:W-:Y:S01]  /*1e30*/  ISETP.GE.AND P0, PT, R2, R34, PT ;  /* 0x000000220200720c */ /* 0x000fe20003f06270 */
[----:B------:R-:W-:Y:S01]  /*1e40*/  BSSY B6, `(.L_x_27564) ;  /* 0x00001d5000067945 */ /* 0x000fe20003800000 */
[----:B------:R-:W-:-:S11]  /*1e50*/  CS2R R26, SRZ ;  /* 0x00000000001a7805 */ /* 0x000fd6000001ff00 */
        /* <DEDUP_REMOVED lines=21> */
.L_x_27569:
[----:B------:R0:W5:Y:S01]  /*1fb0*/  LDG.E.U8 R32, desc[UR36][R4.64] ;  /* 0x0000002404207981 */ /* 0x000162000c1e1100 */
[----:B------:R-:W-:Y:S01]  /*1fc0*/  IMAD.MOV.U32 R33, RZ, RZ, RZ ;  /* 0x000000ffff217224 */ /* 0x000fe200078e00ff */
[----:B------:R-:W-:Y:S06]  /*1fd0*/  BRA `(.L_x_27571) ;  /* 0x0000000c00487947 */ /* 0x000fec0003800000 */
.L_x_27568:
        /* <DEDUP_REMOVED lines=8> */
.L_x_27573:
[----:B------:R-:W2:Y:S02]  /*2060*/  LDG.E R32, desc[UR36][R4.64] ;  /* 0x0000002404207981 */ /* 0x000ea4000c1e1900 */
[----:B--2---:R-:W-:Y:S01]  /*2070*/  SHF.R.S32.HI R33, RZ, 0x1f, R32 ;  /* 0x0000001fff217819 */ /* 0x004fe20000011420 */
[----:B------:R-:W-:Y:S06]  /*2080*/  BRA `(.L_x_27571) ;  /* 0x0000000c001c7947 */ /* 0x000fec0003800000 */
.L_x_27572:
[----:B------:R-:W2:Y:S02]  /*2090*/  LDG.E.S16 R32, desc[UR36][R4.64] ;  /* 0x0000002404207981 */ /* 0x000ea4000c1e1700 */
[----:B--2---:R-:W-:Y:S01]  /*20a0*/  SHF.R.S32.HI R33, RZ, 0x1f, R32 ;  /* 0x0000001fff217819 */ /* 0x004fe20000011420 */
[----:B------:R-:W-:Y:S06]  /*20b0*/  BRA `(.L_x_27571) ;  /* 0x0000000c00107947 */ /* 0x000fec0003800000 */
.L_x_27567:
        /* <DEDUP_REMOVED lines=9> */
.L_x_27575:
[----:B------:R-:W2:Y:S02]  /*2150*/  LDG.E.U16 R4, desc[UR36][R4.64] ;  /* 0x0000002404047981 */ /* 0x000ea4000c1e1500 */
[----:B--2---:R-:W-:-:S06]  /*2160*/  HADD2.F32 R32, -RZ, R4.H0_H0 ;  /* 0x20000004ff207230 */ /* 0x004fcc0000004100 */
[----:B------:R-:W0:Y:S01]  /*2170*/  F2I.S64.TRUNC R32, R32 ;  /* 0x0000002000207311 */ /* 0x000e22000020d900 */
[----:B------:R-:W-:Y:S05]  /*2180*/  BRA `(.L_x_27571) ;  /* 0x0000000800dc7947 */ /* 0x000fea0003800000 */
.L_x_27574:
        /* <DEDUP_REMOVED lines=9> */
.L_x_27577:
[----:B------:R-:W2:Y:S02]  /*2220*/  LDG.E.U16 R4, desc[UR36][R4.64] ;  /* 0x0000002404047981 */ /* 0x000ea4000c1e1500 */
[----:B--2---:R-:W-:-:S06]  /*2230*/  HADD2.F32 R32, -RZ, R4.H0_H0 ;  /* 0x20000004ff207230 */ /* 0x004fcc0000004100 */
[----:B------:R-:W0:Y:S01]  /*2240*/  F2I.S64.TRUNC R32, R32 ;  /* 0x0000002000207311 */ /* 0x000e22000020d900 */
[----:B------:R-:W-:Y:S05]  /*2250*/  BRA `(.L_x_27571) ;  /* 0x0000000800a87947 */ /* 0x000fea0003800000 */
.L_x_27576:
[----:B------:R-:W2:Y:S02]  /*2260*/  LDG.E.64 R4, desc[UR36][R4.64] ;  /* 0x0000002404047981 */ /* 0x000ea4000c1e1b00 */
[----:B--2---:R0:W1:Y:S01]  /*2270*/  F2I.S64.F64.TRUNC R32, R4 ;  /* 0x0000000400207311 */ /* 0x004062000030d900 */
[----:B------:R-:W-:Y:S05]  /*2280*/  BRA `(.L_x_27571) ;  /* 0x00000008009c7947 */ /* 0x000fea0003800000 */
.L_x_27566:
        /* <DEDUP_REMOVED lines=13> */
.L_x_27580:
[----:B------:R-:W2:Y:S02]  /*2360*/  LDG.E.64 R4, desc[UR36][R4.64] ;  /* 0x0000002404047981 */ /* 0x000ea4000c1e1b00 */
[----:B--2---:R0:W1:Y:S01]  /*2370*/  F2I.S64.F64.TRUNC R32, R4 ;  /* 0x0000000400207311 */ /* 0x004062000030d900 */
[----:B------:R-:W-:Y:S05]  /*2380*/  BRA `(.L_x_27571) ;  /* 0x00000008005c7947 */ /* 0x000fea0003800000 */
.L_x_27579:
        /* <DEDUP_REMOVED lines=27> */
.L_x_27582:
        /* <DEDUP_REMOVED lines=14> */
.L_x_27581:
[----:B------:R-:W2:Y:S02]  /*2620*/  LDG.E.U16 R32, desc[UR36][R4.64] ;  /* 0x0000002404207981 */ /* 0x000ea4000c1e1500 */
[----:B--2---:R-:W-:-:S06]  /*2630*/  IMAD.U32 R32, R32, 0x10000, RZ ;  /* 0x0001000020207824 */ /* 0x004fcc00078e00ff */
[----:B------:R-:W2:Y:S01]  /*2640*/  F2I.S64.TRUNC R32, R32 ;  /* 0x0000002000207311 */ /* 0x000ea2000020d900 */
[----:B------:R-:W-:Y:S05]  /*2650*/  BRA `(.L_x_27571) ;  /* 0x0000000400a87947 */ /* 0x000fea0003800000 */
.L_x_27578:
        /* <DEDUP_REMOVED lines=11> */
.L_x_27585:
        /* <DEDUP_REMOVED lines=21> */
.L_x_27589:
[----:B------:R-:W-:Y:S05]  /*2860*/  BSYNC B1 ;  /* 0x0000000000017941 */ /* 0x000fea0003800000 */
.L_x_27588:
[----:B------:R-:W-:Y:S01]  /*2870*/  IMAD.SHL.U32 R3, R3, 0x100000, RZ ;  /* 0x0010000003037824 */ /* 0x000fe200078e00ff */
[----:B------:R-:W-:-:S04]  /*2880*/  LEA R5, R0, 0x3b800000, 0x17 ;  /* 0x3b80000000057811 */ /* 0x000fc800078eb8ff */
[----:B------:R-:W-:-:S07]  /*2890*/  LOP3.LUT R32, R5, R3, R32, 0xfe, !PT ;  /* 0x0000000305207212 */ /* 0x000fce00078efe20 */
.L_x_27587:
[----:B------:R-:W-:Y:S05]  /*28a0*/  BSYNC B0 ;  /* 0x0000000000007941 */ /* 0x000fea0003800000 */
.L_x_27586:
[----:B------:R-:W0:Y:S01]  /*28b0*/  F2I.S64.TRUNC R32, R32 ;  /* 0x0000002000207311 */ /* 0x000e22000020d900 */
[----:B------:R-:W-:Y:S05]  /*28c0*/  BRA `(.L_x_27571) ;  /* 0x00000004000c7947 */ /* 0x000fea0003800000 */
.L_x_27584:
        /* <DEDUP_REMOVED lines=21> */
.L_x_27593:
[----:B------:R-:W-:Y:S05]  /*2a20*/  BSYNC B1 ;  /* 0x0000000000017941 */ /* 0x000fea0003800000 */
.L_x_27592:
[----:B------:R-:W-:Y:S01]  /*2a30*/  IMAD.SHL.U32 R3, R3, 0x200000, RZ ;  /* 0x0020000003037824 */ /* 0x000fe200078e00ff */
[----:B------:R-:W-:-:S04]  /*2a40*/  LEA R5, R0, 0x37800000, 0x17 ;  /* 0x3780000000057811 */ /* 0x000fc800078eb8ff */
[----:B------:R-:W-:-:S07]  /*2a50*/  LOP3.LUT R32, R5, R3, R32, 0xfe, !PT ;  /* 0x0000000305207212 */ /* 0x000fce00078efe20 */
.L_x_27591:
[----:B------:R-:W-:Y:S05]  /*2a60*/  BSYNC B0 ;  /* 0x0000000000007941 */ /* 0x000fea0003800000 */
.L_x_27590:
[----:B------:R-:W0:Y:S01]  /*2a70*/  F2I.S64.TRUNC R32, R32 ;  /* 0x0000002000207311 */ /* 0x000e22000020d900 */
[----:B------:R-:W-:Y:S05]  /*2a80*/  BRA `(.L_x_27571) ;  /* 0x00000000009c7947 */ /* 0x000fea0003800000 */
.L_x_27583:
        /* <DEDUP_REMOVED lines=14> */
.L_x_27597:
[----:B------:R-:W-:Y:S05]  /*2b70*/  BSYNC B0 ;  /* 0x0000000000007941 */ /* 0x000fea0003800000 */
.L_x_27596:
[----:B------:R-:W0:Y:S01]  /*2b80*/  F2I.S64.TRUNC R32, R32 ;  /* 0x0000002000207311 */ /* 0x000e22000020d900 */
[----:B------:R-:W-:Y:S05]  /*2b90*/  BRA `(.L_x_27571) ;  /* 0x0000000000587947 */ /* 0x000fea0003800000 */
.L_x_27570:
        /* <DEDUP_REMOVED lines=16> */
.L_x_27598:
[----:B------:R-:W-:Y:S01]  /*2ca0*/  CS2R R32, SRZ ;  /* 0x0000000000207805 */ /* 0x000fe2000001ff00 */
[----:B------:R-:W-:Y:S06]  /*2cb0*/  BRA `(.L_x_27571) ;  /* 0x0000000000107947 */ /* 0x000fec0003800000 */
.L_x_27595:
[----:B------:R0:W5:Y:S01]  /*2cc0*/  LDG.E.64 R32, desc[UR36][R4.64] ;  /* 0x0000002404207981 */ /* 0x000162000c1e1b00 */
[----:B------:R-:W-:Y:S05]  /*2cd0*/  BRA `(.L_x_27571) ;  /* 0x0000000000087947 */ /* 0x000fea0003800000 */
.L_x_27594:
[----:B------:R0:W5:Y:S01]  /*2ce0*/  LDG.E R32, desc[UR36][R4.64] ;  /* 0x0000002404207981 */ /* 0x000162000c1e1900 */
[----:B------:R-:W-:-:S07]  /*2cf0*/  IMAD.MOV.U32 R33, RZ, RZ, RZ ;  /* 0x000000ffff217224 */ /* 0x000fce00078e00ff */
.L_x_27571:
        /* <DEDUP_REMOVED lines=19> */
.L_x_27602:
[----:B------:R0:W5:Y:S01]  /*2e30*/  LDG.E.U8 R26, desc[UR36][R4.64] ;  /* 0x00000024041a7981 */ /* 0x000162000c1e1100 */
[----:B------:R-:W-:Y:S01]  /*2e40*/  IMAD.MOV.U32 R27, RZ, RZ, RZ ;  /* 0x000000ffff1b7224 */ /* 0x000fe200078e00ff */
[----:B------:R-:W-:Y:S06]  /*2e50*/  BRA `(.L_x_27604) ;  /* 0x0000000c00487947 */ /* 0x000fec0003800000 */
.L_x_27601:
        /* <DEDUP_REMOVED lines=8> */
.L_x_27606:
[----:B------:R-:W2:Y:S02]  /*2ee0*/  LDG.E R26, desc[UR36][R4.64] ;  /* 0x00000024041a7981 */ /* 0x000ea4000c1e1900 */
[----:B--2---:R-:W-:Y:S01]  /*2ef0*/  SHF.R.S32.HI R27, RZ, 0x1f, R26 ;  /* 0x0000001fff1b7819 */ /* 0x004fe2000001141a */
[----:B------:R-:W-:Y:S06]  /*2f00*/  BRA `(.L_x_27604) ;  /* 0x0000000c001c7947 */ /* 0x000fec0003800000 */
.L_x_27605:
[----:B------:R-:W2:Y:S02]  /*2f10*/  LDG.E.S16 R26, desc[UR36][R4.64] ;  /* 0x00000024041a7981 */ /* 0x000ea4000c1e1700 */
[----:B--2---:R-:W-:Y:S01]  /*2f20*/  SHF.R.S32.HI R27, RZ, 0x1f, R26 ;  /* 0x0000001fff1b7819 */ /* 0x004fe2000001141a */
[----:B------:R-:W-:Y:S06]  /*2f30*/  BRA `(.L_x_27604) ;  /* 0x0000000c00107947 */ /* 0x000fec0003800000 */
.L_x_27600:
        /* <DEDUP_REMOVED lines=9> */
.L_x_27608:
[----:B------:R-:W2:Y:S02]  /*2fd0*/  LDG.E.U16 R4, desc[UR36][R4.64] ;  /* 0x0000002404047981 */ /* 0x000ea4000c1e1500 */
[----:B--2---:R-:W-:-:S06]  /*2fe0*/  HADD2.F32 R26, -RZ, R4.H0_H0 ;  /* 0x20000004ff1a7230 */ /* 0x004fcc0000004100 */
[----:B------:R-:W0:Y:S01]  /*2ff0*/  F2I.S64.TRUNC R26, R26 ;  /* 0x0000001a001a7311 */ /* 0x000e22000020d900 */
[----:B------:R-:W-:Y:S05]  /*3000*/  BRA `(.L_x_27604) ;  /* 0x0000000800dc7947 */ /* 0x000fea0003800000 */
.L_x_27607:
[----:B------:R-:W-:-:S13]  /*3010*/  ISETP.NE.AND P0, PT, R0, 0x7, PT ;  /* 0x000000070000780c */ /* 0x000fda0003f05270 */
[----:B------:R-:W-:Y:S05]  /*3020*/  @!P0 BRA `(.L_x_27609) ;  /* 0x00000000002c8947 */ /* 0x000fea0003800000 */
[----:B------:R-:W-:-:S13]  /*3030*/  ISETP.NE.AND P0, PT, R0, 0x8, PT ;  /* 0x000000080000780c */ /* 0x000fda0003f05270 */
[----:B------:R-:W-:Y:S05]  /*3040*/  @!P0 BRA `(.L_x_27610) ;  /* 0x0000000000148947 */ /* 0x000fea0003800000 */
[----:B------:R-:W-:-:S13]  /*3050*/  ISETP.NE.AND P0, PT, R0, 0x9, PT ;  /* 0x000000090000780c */ /* 0x000fda0003f05270 */
[----:B------:R-:W-:Y:S05]  /*3060*/  @P0 BRA `(.L_x_27603) ;  /* 0x00000008006c0947 */ /* 0x000fea0003800000 */
[----:B------:R-:W2:Y:S02]  /*3070*/  LDG.E R4, desc[UR36][R4.64] ;  /* 0x0000002404047981 */ /* 0x000ea4000c1e1900 */
[----:B--2---:R0:W2:Y:S01]  /*3080*/  F2I.S64.TRUNC R26, R4 ;  /* 0x00000004001a7311 */ /* 0x0040a2000020d900 */
[----:B------:R-:W-:Y:S05]  /*3090*/  BRA `(.L_x_27604) ;  /* 0x0000000800b87947 */ /* 0x000fea0003800000 */
.L_x_27610:
[----:B------:R-:W2:Y:S02]  /*30a0*/  LDG.E.U16 R4, desc[UR36][R4.64] ;  /* 0x0000002404047981 */ /* 0x000ea4000c1e1500 */
[----:B--2---:R-:W-:-:S06]  /*30b0*/  HADD2.F32 R26, -RZ, R4.H0_H0 ;  /* 0x20000004ff1a7230 */ /* 0x004fcc0000004100 */
[----:B------:R-:W0:Y:S01]  /*30c0*/  F2I.S64.TRUNC R26, R26 ;  /* 0x0000001a001a7311 */ /* 0x000e22000020d900 */
[----:B------:R-:W-:Y:S05]  /*30d0*/  BRA `(.L_x_27604) ;  /* 0x0000000800a87947 */ /* 0x000fea0003800000 */
.L_x_27609:
[----:B------:R-:W2:Y:S02]  /*30e0*/  LDG.E.64 R4, desc[UR36][R4.64] ;  /* 0x0000002404047981 */ /* 0x000ea4000c1e1b00 */
[----:B--2---:R0:W2:Y:S01]  /*30f0*/  F2I.S64.F64.TRUNC R26, R4 ;  /* 0x00000004001a7311 */ /* 0x0040a2000030d900 */
[----:B------:R-:W-:Y:S05]  /*3100*/  BRA `(.L_x_27604) ;  /* 0x00000008009c7947 */ /* 0x000fea0003800000 */
.L_x_27599:
        /* <DEDUP_REMOVED lines=13> */
.L_x_27613:
[----:B------:R-:W2:Y:S02]  /*31e0*/  LDG.E.64 R4, desc[UR36][R4.64] ;  /* 0x0000002404047981 */ /* 0x000ea4000c1e1b00 */
[----:B--2---:R0:W2:Y:S01]  /*31f0*/  F2I.S64.F64.TRUNC R26, R4 ;  /* 0x00000004001a7311 */ /* 0x0040a2000030d900 */
[----:B------:R-:W-:Y:S05]  /*3200*/  BRA `(.L_x_27604) ;  /* 0x00000008005c7947 */ /* 0x000fea0003800000 */
.L_x_27612:
        /* <DEDUP_REMOVED lines=27> */
.L_x_27615:
        /* <DEDUP_REMOVED lines=14> */
.L_x_27614:
[----:B------:R-:W2:Y:S02]  /*34a0*/  LDG.E.U16 R26, desc[UR36][R4.64] ;  /* 0x00000024041a7981 */ /* 0x000ea4000c1e1500 */
[----:B--2---:R-:W-:-:S06]  /*34b0*/  IMAD.U32 R26, R26, 0x10000, RZ ;  /* 0x000100001a1a7824 */ /* 0x004fcc00078e00ff */
[----:B------:R-:W0:Y:S01]  /*34c0*/  F2I.S64.TRUNC R26, R26 ;  /* 0x0000001a001a7311 */ /* 0x000e22000020d900 */
[----:B------:R-:W-:Y:S05]  /*34d0*/  BRA `(.L_x_27604) ;  /* 0x0000000400a87947 */ /* 0x000fea0003800000 */
.L_x_27611:
        /* <DEDUP_REMOVED lines=11> */
.L_x_27618:
        /* <DEDUP_REMOVED lines=21> */
.L_x_27622:
[----:B------:R-:W-:Y:S05]  /*36e0*/  BSYNC B1 ;  /* 0x0000000000017941 */ /* 0x000fea0003800000 */
.L_x_27621:
[----:B------:R-:W-:Y:S01]  /*36f0*/  IMAD.SHL.U32 R3, R3, 0x100000, RZ ;  /* 0x0010000003037824 */ /* 0x000fe200078e00ff */
[----:B------:R-:W-:-:S04]  /*3700*/  LEA R5, R0, 0x3b800000, 0x17 ;  /* 0x3b80000000057811 */ /* 0x000fc800078eb8ff */
[----:B------:R-:W-:-:S07]  /*3710*/  LOP3.LUT R26, R5, R3, R26, 0xfe, !PT ;  /* 0x00000003051a7212 */ /* 0x000fce00078efe1a */
.L_x_27620:
[----:B------:R-:W-:Y:S05]  /*3720*/  BSYNC B0 ;  /* 0x0000000000007941 */ /* 0x000fea0003800000 */
.L_x_27619:
[----:B------:R-:W2:Y:S01]  /*3730*/  F2I.S64.TRUNC R26, R26 ;  /* 0x0000001a001a7311 */ /* 0x000ea2000020d900 */
[----:B------:R-:W-:Y:S05]  /*3740*/  BRA `(.L_x_27604) ;  /* 0x00000004000c7947 */ /* 0x000fea0003800000 */
.L_x_27617:
        /* <DEDUP_REMOVED lines=21> */
.L_x_27626:
[----:B------:R-:W-:Y:S05]  /*38a0*/  BSYNC B1 ;  /* 0x0000000000017941 */ /* 0x000fea0003800000 */
.L_x_27625:
[----:B------:R-:W-:Y:S01]  /*38b0*/  IMAD.SHL.U32 R3, R3, 0x200000, RZ ;  /* 0x0020000003037824 */ /* 0x000fe200078e00ff */
[----:B------:R-:W-:-:S04]  /*38c0*/  LEA R5, R0, 0x37800000, 0x17 ;  /* 0x3780000000057811 */ /* 0x000fc800078eb8ff */
[----:B------:R-:W-:-:S07]  /*38d0*/  LOP3.LUT R26, R5, R3, R26, 0xfe, !PT ;  /* 0x00000003051a7212 */ /* 0x000fce00078efe1a */
.L_x_27624:
[----:B------:R-:W-:Y:S05]  /*38e0*/  BSYNC B0 ;  /* 0x0000000000007941 */ /* 0x000fea0003800000 */
.L_x_27623:
[----:B------:R-:W0:Y:S01]  /*38f0*/  F2I.S64.TRUNC R26, R26 ;  /* 0x0000001a001a7311 */ /* 0x000e22000020d900 */
[----:B------:R-:W-:Y:S05]  /*3900*/  BRA `(.L_x_27604) ;  /* 0x00000000009c7947 */ /* 0x000fea0003800000 */
.L_x_27616:
        /* <DEDUP_REMOVED lines=14> */
.L_x_27630:
[----:B------:R-:W-:Y:S05]  /*39f0*/  BSYNC B0 ;  /* 0x0000000000007941 */ /* 0x000fea0003800000 */
.L_x_27629:
[----:B------:R-:W0:Y:S01]  /*3a00*/  F2I.S64.TRUNC R26, R26 ;  /* 0x0000001a001a7311 */ /* 0x000e22000020d900 */
[----:B------:R-:W-:Y:S05]  /*3a10*/  BRA `(.L_x_27604) ;  /* 0x0000000000587947 */ /* 0x000fea0003800000 */
.L_x_27603:
        /* <DEDUP_REMOVED lines=16> */
.L_x_27631:
[----:B------:R-:W-:Y:S01]  /*3b20*/  CS2R R26, SRZ ;  /* 0x00000000001a7805 */ /* 0x000fe2000001ff00 */
[----:B------:R-:W-:Y:S06]  /*3b30*/  BRA `(.L_x_27604) ;  /* 0x0000000000107947 */ /* 0x000fec0003800000 */
.L_x_27628:
[----:B------:R0:W5:Y:S01]  /*3b40*/  LDG.E.64 R26, desc[UR36][R4.64] ;  /* 0x00000024041a7981 */ /* 0x000162000c1e1b00 */
[----:B------:R-:W-:Y:S05]  /*3b50*/  BRA `(.L_x_27604) ;  /* 0x0000000000087947 */ /* 0x000fea0003800000 */
.L_x_27627:
[----:B------:R0:W5:Y:S01]  /*3b60*/  LDG.E R26, desc[UR36][R4.64] ;  /* 0x00000024041a7981 */ /* 0x000162000c1e1900 */
[----:B------:R-:W-:-:S07]  /*3b70*/  IMAD.MOV.U32 R27, RZ, RZ, RZ ;  /* 0x000000ffff1b7224 */ /* 0x000fce00078e00ff */
.L_x_27604:
[----:B------:R-:W-:-:S07]  /*3b80*/  VIADD R2, R2, 0x80 ;  /* 0x0000008002027836 */ /* 0x000fce0000000000 */
.L_x_27565:
[----:B------:R-:W-:Y:S05]  /*3b90*/  BSYNC B6 ;  /* 0x0000000000067941 */ /* 0x000fea0003800000 */
.L_x_27564:
[----:B------:R-:W-:Y:S01]  /*3ba0*/  ISETP.GE.AND P0, PT, R2, R34, PT ;  /* 0x000000220200720c */ /* 0x000fe20003f06270 */
[----:B------:R-:W-:Y:S01]  /*3bb0*/  BSSY B6, `(.L_x_27632) ;  /* 0x00001d7000067945 */ /* 0x000fe20003800000 */
[----:B------:R-:W-:Y:S02]  /*3bc0*/  CS2R R24, SRZ ;  /* 0x0000000000187805 */ /* 0x000fe4000001ff00 */
[----:B------:R-:W-:Y:S02]  /*3bd0*/  CS2R R22, SRZ ;  /* 0x0000000000167805 */ /* 0x000fe4000001ff00 */
[----:B------:R-:W-:-:S07]  /*3be0*/  CS2R R18, SRZ ;  /* 0x0000000000127805 */ /* 0x000fce000001ff00 */
        /* <DEDUP_REMOVED lines=21> */
.L_x_27637:
[----:B------:R0:W5:Y:S01]  /*3d40*/  LDG.E.U8 R22, desc[UR36][R4.64] ;  /* 0x0000002404167981 */ /* 0x000162000c1e1100 */
[----:B------:R-:W-:Y:S01]  /*3d50*/  IMAD.MOV.U32 R23, RZ, RZ, RZ ;  /* 0x000000ffff177224 */ /* 0x000fe200078e00ff */
[----:B------:R-:W-:Y:S06]  /*3d60*/  BRA `(.L_x_27639) ;  /* 0x0000000c00487947 */ /* 0x000fec0003800000 */
.L_x_27636:
        /* <DEDUP_REMOVED lines=8> */
.L_x_27641:
[----:B------:R-:W2:Y:S02]  /*3df0*/  LDG.E R22, desc[UR36][R4.64] ;  /* 0x0000002404167981 */ /* 0x000ea4000c1e1900 */
[----:B--2---:R-:W-:Y:S01]  /*3e00*/  SHF.R.S32.HI R23, RZ, 0x1f, R22 ;  /* 0x0000001fff177819 */ /* 0x004fe20000011416 */
[----:B------:R-:W-:Y:S06]  /*3e10*/  BRA `(.L_x_27639) ;  /* 0x0000000c001c7947 */ /* 0x000fec0003800000 */
.L_x_27640:
[----:B------:R-:W2:Y:S02]  /*3e20*/  LDG.E.S16 R22, desc[UR36][R4.64] ;  /* 0x0000002404167981 */ /* 0x000ea4000c1e1700 */
[----:B--2---:R-:W-:Y:S01]  /*3e30*/  SHF.R.S32.HI R23, RZ, 0x1f, R22 ;  /* 0x0000001fff177819 */ /* 0x004fe20000011416 */
[----:B------:R-:W-:Y:S06]  /*3e40*/  BRA `(.L_x_27639) ;  /* 0x0000000c00107947 */ /* 0x000fec0003800000 */
.L_x_27635:
        /* <DEDUP_REMOVED lines=9> */
.L_x_27643:
[----:B------:R-:W2:Y:S02]  /*3ee0*/  LDG.E.U16 R4, desc[UR36][R4.64] ;  /* 0x0000002404047981 */ /* 0x000ea4000c1e1500 */
[----:B--2---:R-:W-:-:S06]  /*3ef0*/  HADD2.F32 R22, -RZ, R4.H0_H0 ;  /* 0x20000004ff167230 */ /* 0x004fcc0000004100 */
[----:B------:R-:W0:Y:S01]  /*3f00*/  F2I.S64.TRUNC R22, R22 ;  /* 0x0000001600167311 */ /* 0x000e22000020d900 */
[----:B------:R-:W-:Y:S05]  /*3f10*/  BRA `(.L_x_27639) ;  /* 0x0000000800dc7947 */ /* 0x000fea0003800000 */
.L_x_27642:
        /* <DEDUP_REMOVED lines=9> */
.L_x_27645:
[----:B------:R-:W2:Y:S02]  /*3fb0*/  LDG.E.U16 R4, desc[UR36][R4.64] ;  /* 0x0000002404047981 */ /* 0x000ea4000c1e1500 */
[----:B--2---:R-:W-:-:S06]  /*3fc0*/  HADD2.F32 R22, -RZ, R4.H0_H0 ;  /* 0x20000004ff167230 */ /* 0x004fcc0000004100 */
[----:B------:R-:W0:Y:S01]  /*3fd0*/  F2I.S64.TRUNC R22, R22 ;  /* 0x0000001600167311 */ /* 0x000e22000020d900 */
[----:B------:R-:W-:Y:S05]  /*3fe0*/  BRA `(.L_x_27639) ;  /* 0x0000000800a87947 */ /* 0x000fea0003800000 */
.L_x_27644:
[----:B------:R-:W2:Y:S02]  /*3ff0*/  LDG.E.64 R4, desc[UR36][R4.64] ;  /* 0x0000002404047981 */ /* 0x000ea4000c1e1b00 */
[----:B--2---:R0:W2:Y:S01]  /*4000*/  F2I.S64.F64.TRUNC R22, R4 ;  /* 0x0000000400167311 */ /* 0x0040a2000030d900 */
[----:B------:R-:W-:Y:S05]  /*4010*/  BRA `(.L_x_27639) ;  /* 0x00000008009c7947 */ /* 0x000fea0003800000 */
.L_x_27634:
        /* <DEDUP_REMOVED lines=13> */
.L_x_27648:
[----:B------:R-:W2:Y:S02]  /*40f0*/  LDG.E.64 R4, desc[UR36][R4.64] ;  /* 0x0000002404047981 */ /* 0x000ea4000c1e1b00 */
[----:B--2---:R0:W2:Y:S01]  /*4100*/  F2I.S64.F64.TRUNC R22, R4 ;  /* 0x0000000400167311 */ /* 0x0040a2000030d900 */
[----:B------:R-:W-:Y:S05]  /*4110*/  BRA `(.L_x_27639) ;  /* 0x00000008005c7947 */ /* 0x000fea0003800000 */
.L_x_27647:
        /* <DEDUP_REMOVED lines=27> */
.L_x_27650:
        /* <DEDUP_REMOVED lines=14> */
.L_x_27649:
[----:B------:R-:W2:Y:S02]  /*43b0*/  LDG.E.U16 R22, desc[UR36][R4.64] ;  /* 0x0000002404167981 */ /* 0x000ea4000c1e1500 */
[----:B--2---:R-:W-:-:S06]  /*43c0*/  IMAD.U32 R22, R22, 0x10000, RZ ;  /* 0x0001000016167824 */ /* 0x004fcc00078e00ff */
[----:B------:R-:W0:Y:S01]  /*43d0*/  F2I.S64.TRUNC R22, R22 ;  /* 0x0000001600167311 */ /* 0x000e22000020d900 */
[----:B------:R-:W-:Y:S05]  /*43e0*/  BRA `(.L_x_27639) ;  /* 0x0000000400a87947 */ /* 0x000fea0003800000 */
.L_x_27646:
        /* <DEDUP_REMOVED lines=11> */
.L_x_27653:
        /* <DEDUP_REMOVED lines=21> */
.L_x_27657:
[----:B------:R-:W-:Y:S05]  /*45f0*/  BSYNC B1 ;  /* 0x0000000000017941 */ /* 0x000fea0003800000 */
.L_x_27656:
[----:B------:R-:W-:Y:S01]  /*4600*/  IMAD.SHL.U32 R3, R3, 0x100000, RZ ;  /* 0x0010000003037824 */ /* 0x000fe200078e00ff */
[----:B------:R-:W-:-:S04]  /*4610*/  LEA R5, R0, 0x3b800000, 0x17 ;  /* 0x3b80000000057811 */ /* 0x000fc800078eb8ff */
[----:B------:R-:W-:-:S07]  /*4620*/  LOP3.LUT R22, R5, R3, R22, 0xfe, !PT ;  /* 0x0000000305167212 */ /* 0x000fce00078efe16 */
.L_x_27655:
[----:B------:R-:W-:Y:S05]  /*4630*/  BSYNC B0 ;  /* 0x0000000000007941 */ /* 0x000fea0003800000 */
.L_x_27654:
[----:B------:R-:W0:Y:S01]  /*4640*/  F2I.S64.TRUNC R22, R22 ;  /* 0x0000001600167311 */ /* 0x000e22000020d900 */
[----:B------:R-:W-:Y:S05]  /*4650*/  BRA `(.L_x_27639) ;  /* 0x00000004000c7947 */ /* 0x000fea0003800000 */
.L_x_27652:
        /* <DEDUP_REMOVED lines=21> */
.L_x_27661:
[----:B------:R-:W-:Y:S05]  /*47b0*/  BSYNC B1 ;  /* 0x0000000000017941 */ /* 0x000fea0003800000 */
.L_x_27660:
[----:B------:R-:W-:Y:S01]  /*47c0*/  IMAD.SHL.U32 R3, R3, 0x200000, RZ ;  /* 0x0020000003037824 */ /* 0x000fe200078e00ff */
[----:B------:R-:W-:-:S04]  /*47d0*/  LEA R5, R0, 0x37800000, 0x17 ;  /* 0x3780000000057811 */ /* 0x000fc800078eb8ff */
[----:B------:R-:W-:-:S07]  /*47e0*/  LOP3.LUT R22, R5, R3, R22, 0xfe, !PT ;  /* 0x0000000305167212 */ /* 0x000fce00078efe16 */
.L_x_27659:
[----:B------:R-:W-:Y:S05]  /*47f0*/  BSYNC B0 ;  /* 0x0000000000007941 */ /* 0x000fea0003800000 */
.L_x_27658:
[----:B------:R-:W0:Y:S01]  /*4800*/  F2I.S64.TRUNC R22, R22 ;  /* 0x0000001600167311 */ /* 0x000e22000020d900 */
[----:B------:R-:W-:Y:S05]  /*4810*/  BRA `(.L_x_27639) ;  /* 0x00000000009c7947 */ /* 0x000fea0003800000 */
.L_x_27651:
        /* <DEDUP_REMOVED lines=14> */
.L_x_27665:
[----:B------:R-:W-:Y:S05]  /*4900*/  BSYNC B0 ;  /* 0x0000000000007941 */ /* 0x000fea0003800000 */
.L_x_27664:
[----:B------:R-:W0:Y:S01]  /*4910*/  F2I.S64.TRUNC R22, R22 ;  /* 0x0000001600167311 */ /* 0x000e22000020d900 */
[----:B------:R-:W-:Y:S05]  /*4920*/  BRA `(.L_x_27639) ;  /* 0x0000000000587947 */ /* 0x000fea0003800000 */
.L_x_27638:
        /* <DEDUP_REMOVED lines=16> */
.L_x_27666:
[----:B------:R-:W-:Y:S01]  /*4a30*/  CS2R R22, SRZ ;  /* 0x0000000000167805 */ /* 0x000fe2000001ff00 */
[----:B------:R-:W-:Y:S06]  /*4a40*/  BRA `(.L_x_27639) ;  /* 0x0000000000107947 */ /* 0x000fec0003800000 */
.L_x_27663:
[----:B------:R0:W5:Y:S01]  /*4a50*/  LDG.E.64 R22, desc[UR36][R4.64] ;  /* 0x0000002404167981 */ /* 0x000162000c1e1b00 */
[----:B------:R-:W-:Y:S05]  /*4a60*/  BRA `(.L_x_27639) ;  /* 0x0000000000087947 */ /* 0x000fea0003800000 */
.L_x_27662:
[----:B------:R0:W5:Y:S01]  /*4a70*/  LDG.E R22, desc[UR36][R4.64] ;  /* 0x0000002404167981 */ /* 0x000162000c1e1900 */
[----:B------:R-:W-:-:S07]  /*4a80*/  IMAD.MOV.U32 R23, RZ, RZ, RZ ;  /* 0x000000ffff177224 */ /* 0x000fce00078e00ff */
.L_x_27639:
        /* <DEDUP_REMOVED lines=19> */
.L_x_27670:
[----:B------:R0:W5:Y:S01]  /*4bc0*/  LDG.E.U8 R18, desc[UR36][R4.64] ;  /* 0x0000002404127981 */ /* 0x000162000c1e1100 */
[----:B------:R-:W-:Y:S01]  /*4bd0*/  IMAD.MOV.U32 R19, RZ, RZ, RZ ;  /* 0x000000ffff137224 */ /* 0x000fe200078e00ff */
[----:B------:R-:W-:Y:S06]  /*4be0*/  BRA `(.L_x_27672) ;  /* 0x0000000c00487947 */ /* 0x000fec0003800000 */
.L_x_27669:
        /* <DEDUP_REMOVED lines=8> */
.L_x_27674:
[----:B------:R-:W2:Y:S02]  /*4c70*/  LDG.E R18, desc[UR36][R4.64] ;  /* 0x0000002404127981 */ /* 0x000ea4000c1e1900 */
[----:B--2---:R-:W-:Y:S01]  /*4c80*/  SHF.R.S32.HI R19, RZ, 0x1f, R18 ;  /* 0x0000001fff137819 */ /* 0x004fe20000011412 */
[----:B------:R-:W-:Y:S06]  /*4c90*/  BRA `(.L_x_27672) ;  /* 0x0000000c001c7947 */ /* 0x000fec0003800000 */
.L_x_27673:
[----:B------:R-:W2:Y:S02]  /*4ca0*/  LDG.E.S16 R18, desc[UR36][R4.64] ;  /* 0x0000002404127981 */ /* 0x000ea4000c1e1700 */
[----:B--2---:R-:W-:Y:S01]  /*4cb0*/  SHF.R.S32.HI R19, RZ, 0x1f, R18 ;  /* 0x0000001fff137819 */ /* 0x004fe20000011412 */
[----:B------:R-:W-:Y:S06]  /*4cc0*/  BRA `(.L_x_27672) ;  /* 0x0000000c00107947 */ /* 0x000fec0003800000 */
.L_x_27668:
        /* <DEDUP_REMOVED lines=9> */
.L_x_27676:
[----:B------:R-:W2:Y:S02]  /*4d60*/  LDG.E.U16 R4, desc[UR36][R4.64] ;  /* 0x0000002404047981 */ /* 0x000ea4000c1e1500 */
[----:B--2---:R-:W-:-:S06]  /*4d70*/  HADD2.F32 R18, -RZ, R4.H0_H0 ;  /* 0x20000004ff127230 */ /* 0x004fcc0000004100 */
[----:B------:R-:W0:Y:S01]  /*4d80*/  F2I.S64.TRUNC R18, R18 ;  /* 0x0000001200127311 */ /* 0x000e22000020d900 */
[----:B------:R-:W-:Y:S05]  /*4d90*/  BRA `(.L_x_27672) ;  /* 0x0000000800dc7947 */ /* 0x000fea0003800000 */
.L_x_27675:
        /* <DEDUP_REMOVED lines=9> */
.L_x_27678:
[----:B------:R-:W2:Y:S02]  /*4e30*/  LDG.E.U16 R4, desc[UR36][R4.64] ;  /* 0x0000002404047981 */ /* 0x000ea4000c1e1500 */
[----:B--2---:R-:W-:-:S06]  /*4e40*/  HADD2.F32 R18, -RZ, R4.H0_H0 ;  /* 0x20000004ff127230 */ /* 0x004fcc0000004100 */
[----:B------:R-:W0:Y:S01]  /*4e50*/  F2I.S64.TRUNC R18, R18 ;  /* 0x0000001200127311 */ /* 0x000e22000020d900 */
[----:B------:R-:W-:Y:S05]  /*4e60*/  BRA `(.L_x_27672) ;  /* 0x0000000800a87947 */ /* 0x000fea0003800000 */
.L_x_27677:
[----:B------:R-:W2:Y:S02]  /*4e70*/  LDG.E.64 R4, desc[UR36][R4.64] ;  /* 0x0000002404047981 */ /* 0x000ea4000c1e1b00 */
[----:B--2---:R0:W2:Y:S01]  /*4e80*/  F2I.S64.F64.TRUNC R18, R4 ;  /* 0x0000000400127311 */ /* 0x0040a2000030d900 */
[----:B------:R-:W-:Y:S05]  /*4e90*/  BRA `(.L_x_27672) ;  /* 0x00000008009c7947 */ /* 0x000fea0003800000 */
.L_x_27667:
        /* <DEDUP_REMOVED lines=13> */
.L_x_27681:
[----:B------:R-:W2:Y:S02]  /*4f70*/  LDG.E.64 R4, desc[UR36][R4.64] ;  /* 0x0000002404047981 */ /* 0x000ea4000c1e1b00 */
[----:B--2---:R0:W2:Y:S01]  /*4f80*/  F2I.S64.F64.TRUNC R18, R4 ;  /* 0x0000000400127311 */ /* 0x0040a2000030d900 */
[----:B------:R-:W-:Y:S05]  /*4f90*/  BRA `(.L_x_27672) ;  /* 0x00000008005c7947 */ /* 0x000fea0003800000 */
.L_x_27680:
        /* <DEDUP_REMOVED lines=27> */
.L_x_27683:
        /* <DEDUP_REMOVED lines=14> */
.L_x_27682:
[----:B------:R-:W2:Y:S02]  /*5230*/  LDG.E.U16 R18, desc[UR36][R4.64] ;  /* 0x0000002404127981 */ /* 0x000ea4000c1e1500 */
[----:B--2---:R-:W-:-:S06]  /*5240*/  IMAD.U32 R18, R18, 0x10000, RZ ;  /* 0x0001000012127824 */ /* 0x004fcc00078e00ff */
[----:B------:R-:W0:Y:S01]  /*5250*/  F2I.S64.TRUNC R18, R18 ;  /* 0x0000001200127311 */ /* 0x000e22000020d900 */
[----:B------:R-:W-:Y:S05]  /*5260*/  BRA `(.L_x_27672) ;  /* 0x0000000400a87947 */ /* 0x000fea0003800000 */
.L_x_27679:
        /* <DEDUP_REMOVED lines=11> */
.L_x_27686:
        /* <DEDUP_REMOVED lines=21> */
.L_x_27690:
[----:B------:R-:W-:Y:S05]  /*5470*/  BSYNC B1 ;  /* 0x0000000000017941 */ /* 0x000fea0003800000 */
.L_x_27689:
[----:B------:R-:W-:Y:S01]  /*5480*/  IMAD.SHL.U32 R3, R3, 0x100000, RZ ;  /* 0x0010000003037824 */ /* 0x000fe200078e00ff */
[----:B------:R-:W-:-:S04]  /*5490*/  LEA R5, R0, 0x3b800000, 0x17 ;  /* 0x3b80000000057811 */ /* 0x000fc800078eb8ff */
[----:B------:R-:W-:-:S07]  /*54a0*/  LOP3.LUT R18, R5, R3, R18, 0xfe, !PT ;  /* 0x0000000305127212 */ /* 0x000fce00078efe12 */
.L_x_27688:
[----:B------:R-:W-:Y:S05]  /*54b0*/  BSYNC B0 ;  /* 0x0000000000007941 */ /* 0x000fea0003800000 */
.L_x_27687:
[----:B------:R-:W0:Y:S01]  /*54c0*/  F2I.S64.TRUNC R18, R18 ;  /* 0x0000001200127311 */ /* 0x000e22000020d900 */
[----:B------:R-:W-:Y:S05]  /*54d0*/  BRA `(.L_x_27672) ;  /* 0x00000004000c7947 */ /* 0x000fea0003800000 */
.L_x_27685:
        /* <DEDUP_REMOVED lines=21> */
.L_x_27694:
[----:B------:R-:W-:Y:S05]  /*5630*/  BSYNC B1 ;  /* 0x0000000000017941 */ /* 0x000fea0003800000 */
.L_x_27693:
[----:B------:R-:W-:Y:S01]  /*5640*/  IMAD.SHL.U32 R3, R3, 0x200000, RZ ;  /* 0x0020000003037824 */ /* 0x000fe200078e00ff */
[----:B------:R-:W-:-:S04]  /*5650*/  LEA R5, R0, 0x37800000, 0x17 ;  /* 0x3780000000057811 */ /* 0x000fc800078eb8ff */
[----:B------:R-:W-:-:S07]  /*5660*/  LOP3.LUT R18, R5, R3, R18, 0xfe, !PT ;  /* 0x0000000305127212 */ /* 0x000fce00078efe12 */
.L_x_27692:
[----:B------:R-:W-:Y:S05]  /*5670*/  BSYNC B0 ;  /* 0x0000000000007941 */ /* 0x000fea0003800000 */
.L_x_27691:
[----:B------:R-:W0:Y:S01]  /*5680*/  F2I.S64.TRUNC R18, R18 ;  /* 0x0000001200127311 */ /* 0x000e22000020d900 */
[----:B------:R-:W-:Y:S05]  /*5690*/  BRA `(.L_x_27672) ;  /* 0x00000000009c7947 */ /* 0x000fea0003800000 */
.L_x_27684:
        /* <DEDUP_REMOVED lines=14> */
.L_x_27698:
[----:B------:R-:W-:Y:S05]  /*5780*/  BSYNC B0 ;  /* 0x0000000000007941 */ /* 0x000fea0003800000 */
.L_x_27697:
[----:B------:R-:W0:Y:S01]  /*5790*/  F2I.S64.TRUNC R18, R18 ;  /* 0x0000001200127311 */ /* 0x000e22000020d900 */
[----:B------:R-:W-:Y:S05]  /*57a0*/  BRA `(.L_x_27672) ;  /* 0x0000000000587947 */ /* 0x000fea0003800000 */
.L_x_27671:
        /* <DEDUP_REMOVED lines=16> */
.L_x_27699:
[----:B------:R-:W-:Y:S01]  /*58b0*/  CS2R R18, SRZ ;  /* 0x0000000000127805 */ /* 0x000fe2000001ff00 */
[----:B------:R-:W-:Y:S06]  /*58c0*/  BRA `(.L_x_27672) ;  /* 0x0000000000107947 */ /* 0x000fec0003800000 */
.L_x_27696:
[----:B------:R0:W5:Y:S01]  /*58d0*/  LDG.E.64 R18, desc[UR36][R4.64] ;  /* 0x0000002404127981 */ /* 0x000162000c1e1b00 */
[----:B------:R-:W-:Y:S05]  /*58e0*/  BRA `(.L_x_27672) ;  /* 0x0000000000087947 */ /* 0x000fea0003800000 */
.L_x_27695:
[----:B------:R0:W5:Y:S01]  /*58f0*/  LDG.E R18, desc[UR36][R4.64] ;  /* 0x0000002404127981 */ /* 0x000162000c1e1900 */
[----:B------:R-:W-:-:S07]  /*5900*/  IMAD.MOV.U32 R19, RZ, RZ, RZ ;  /* 0x000000ffff137224 */ /* 0x000fce00078e00ff */
.L_x_27672:
[----:B------:R-:W-:-:S07]  /*5910*/  VIADD R2, R2, 0x80 ;  /* 0x0000008002027836 */ /* 0x000fce0000000000 */
.L_x_27633:
[----:B------:R-:W-:Y:S05]  /*5920*/  BSYNC B6 ;  /* 0x0000000000067941 */ /* 0x000fea0003800000 */
.L_x_27632:
[----:B------:R-:W-:Y:S01]  /*5930*/  ISETP.GE.AND P0, PT, R2, R34, PT ;  /* 0x000000220200720c */ /* 0x000fe20003f06270 */
[----:B------:R-:W-:Y:S01]  /*5940*/  BSSY B6, `(.L_x_27700) ;  /* 0x00001d3000067945 */ /* 0x000fe20003800000 */
[----:B------:R-:W-:-:S11]  /*5950*/  CS2R R16, SRZ ;  /* 0x0000000000107805 */ /* 0x000fd6000001ff00 */
        /* <DEDUP_REMOVED lines=21> */
.L_x_27705:
[----:B------:R0:W5:Y:S01]  /*5ab0*/  LDG.E.U8 R16, desc[UR36][R4.64] ;  /* 0x0000002404107981 */ /* 0x000162000c1e1100 */
[----:B------:R-:W-:Y:S01]  /*5ac0*/  IMAD.MOV.U32 R17, RZ, RZ, RZ ;  /* 0x000000ffff117224 */ /* 0x000fe200078e00ff */
[----:B------:R-:W-:Y:S06]  /*5ad0*/  BRA `(.L_x_27707) ;  /* 0x0000000c00487947 */ /* 0x000fec0003800000 */
.L_x_27704:
        /* <DEDUP_REMOVED lines=8> */
.L_x_27709:
[----:B------:R-:W2:Y:S02]  /*5b60*/  LDG.E R16, desc[UR36][R4.64] ;  /* 0x0000002404107981 */ /* 0x000ea4000c1e1900 */
[----:B--2---:R-:W-:Y:S01]  /*5b70*/  SHF.R.S32.HI R17, RZ, 0x1f, R16 ;  /* 0x0000001fff117819 */ /* 0x004fe20000011410 */
[----:B------:R-:W-:Y:S06]  /*5b80*/  BRA `(.L_x_27707) ;  /* 0x0000000c001c7947 */ /* 0x000fec0003800000 */
.L_x_27708:
[----:B------:R-:W2:Y:S02]  /*5b90*/  LDG.E.S16 R16, desc[UR36][R4.64] ;  /* 0x0000002404107981 */ /* 0x000ea4000c1e1700 */
[----:B--2---:R-:W-:Y:S01]  /*5ba0*/  SHF.R.S32.HI R17, RZ, 0x1f, R16 ;  /* 0x0000001fff117819 */ /* 0x004fe20000011410 */
[----:B------:R-:W-:Y:S06]  /*5bb0*/  BRA `(.L_x_27707) ;  /* 0x0000000c00107947 */ /* 0x000fec0003800000 */
.L_x_27703:
        /* <DEDUP_REMOVED lines=9> */
.L_x_27711:
[----:B------:R-:W2:Y:S02]  /*5c50*/  LDG.E.U16 R4, desc[UR36][R4.64] ;  /* 0x0000002404047981 */ /* 0x000ea4000c1e1500 */
[----:B--2---:R-:W-:-:S06]  /*5c60*/  HADD2.F32 R16, -RZ, R4.H0_H0 ;  /* 0x20000004ff107230 */ /* 0x004fcc0000004100 */
[----:B------:R-:W0:Y:S01]  /*5c70*/  F2I.S64.TRUNC R16, R16 ;  /* 0x0000001000107311 */ /* 0x000e22000020d900 */
[----:B------:R-:W-:Y:S05]  /*5c80*/  BRA `(.L_x_27707) ;  /* 0x0000000800dc7947 */ /* 0x000fea0003800000 */
.L_x_27710:
        /* <DEDUP_REMOVED lines=9> */
.L_x_27713:
[----:B------:R-:W2:Y:S02]  /*5d20*/  LDG.E.U16 R4, desc[UR36][R4.64] ;  /* 0x0000002404047981 */ /* 0x000ea4000c1e1500 */
[----:B--2---:R-:W-:-:S06]  /*5d30*/  HADD2.F32 R16, -RZ, R4.H0_H0 ;  /* 0x20000004ff107230 */ /* 0x004fcc0000004100 */
[----:B------:R-:W0:Y:S01]  /*5d40*/  F2I.S64.TRUNC R16, R16 ;  /* 0x0000001000107311 */ /* 0x000e22000020d900 */
[----:B------:R-:W-:Y:S05]  /*5d50*/  BRA `(.L_x_27707) ;  /* 0x0000000800a87947 */ /* 0x000fea0003800000 */
.L_x_27712:
[----:B------:R-:W2:Y:S02]  /*5d60*/  LDG.E.64 R4, desc[UR36][R4.64] ;  /* 0x0000002404047981 */ /* 0x000ea4000c1e1b00 */
[----:B--2---:R0:W2:Y:S01]  /*5d70*/  F2I.S64.F64.TRUNC R16, R4 ;  /* 0x0000000400107311 */ /* 0x0040a2000030d900 */
[----:B------:R-:W-:Y:S05]  /*5d80*/  BRA `(.L_x_27707) ;  /* 0x00000008009c7947 */ /* 0x000fea0003800000 */
.L_x_27702:
        /* <DEDUP_REMOVED lines=13> */
.L_x_27716:
[----:B------:R-:W2:Y:S02]  /*5e60*/  LDG.E.64 R4, desc[UR36][R4.64] ;  /* 0x0000002404047981 */ /* 0x000ea4000c1e1b00 */
[----:B--2---:R0:W2:Y:S01]  /*5e70*/  F2I.S64.F64.TRUNC R16, R4 ;  /* 0x0000000400107311 */ /* 0x0040a2000030d900 */
[----:B------:R-:W-:Y:S05]  /*5e80*/  BRA `(.L_x_27707) ;  /* 0x00000008005c7947 */ /* 0x000fea0003800000 */
.L_x_27715:
        /* <DEDUP_REMOVED lines=27> */
.L_x_27718:
        /* <DEDUP_REMOVED lines=14> */
.L_x_27717:
[----:B------:R-:W2:Y:S02]  /*6120*/  LDG.E.U16 R16, desc[UR36][R4.64] ;  /* 0x0000002404107981 */ /* 0x000ea4000c1e1500 */
[----:B--2---:R-:W-:-:S06]  /*6130*/  IMAD.U32 R16, R16, 0x10000, RZ ;  /* 0x0001000010107824 */ /* 0x004fcc00078e00ff */
[----:B------:R-:W0:Y:S01]  /*6140*/  F2I.S64.TRUNC R16, R16 ;  /* 0x0000001000107311 */ /* 0x000e22000020d900 */
[----:B------:R-:W-:Y:S05]  /*6150*/  BRA `(.L_x_27707) ;  /* 0x0000000400a87947 */ /* 0x000fea0003800000 */
.L_x_27714:
        /* <DEDUP_REMOVED lines=11> */
.L_x_27721:
        /* <DEDUP_REMOVED lines=21> */
.L_x_27725:
[----:B------:R-:W-:Y:S05]  /*6360*/  BSYNC B1 ;  /* 0x0000000000017941 */ /* 0x000fea0003800000 */
.L_x_27724:
[----:B------:R-:W-:Y:S01]  /*6370*/  IMAD.SHL.U32 R3, R3, 0x100000, RZ ;  /* 0x0010000003037824 */ /* 0x000fe200078e00ff */
[----:B------:R-:W-:-:S04]  /*6380*/  LEA R5, R0, 0x3b800000, 0x17 ;  /* 0x3b80000000057811 */ /* 0x000fc800078eb8ff */
[----:B------:R-:W-:-:S07]  /*6390*/  LOP3.LUT R16, R5, R3, R16, 0xfe, !PT ;  /* 0x0000000305107212 */ /* 0x000fce00078efe10 */
.L_x_27723:
[----:B------:R-:W-:Y:S05]  /*63a0*/  BSYNC B0 ;  /* 0x0000000000007941 */ /* 0x000fea0003800000 */
.L_x_27722:
[----:B------:R-:W0:Y:S01]  /*63b0*/  F2I.S64.TRUNC R16, R16 ;  /* 0x0000001000107311 */ /* 0x000e22000020d900 */
[----:B------:R-:W-:Y:S05]  /*63c0*/  BRA `(.L_x_27707) ;  /* 0x00000004000c7947 */ /* 0x000fea0003800000 */
.L_x_27720:
        /* <DEDUP_REMOVED lines=21> */
.L_x_27729:
[----:B------:R-:W-:Y:S05]  /*6520*/  BSYNC B1 ;  /* 0x0000000000017941 */ /* 0x000fea0003800000 */
.L_x_27728:
[----:B------:R-:W-:Y:S01]  /*6530*/  IMAD.SHL.U32 R3, R3, 0x200000, RZ ;  /* 0x0020000003037824 */ /* 0x000fe200078e00ff */
[----:B------:R-:W-:-:S04]  /*6540*/  LEA R5, R0, 0x37800000, 0x17 ;  /* 0x3780000000057811 */ /* 0x000fc800078eb8ff */
[----:B------:R-:W-:-:S07]  /*6550*/  LOP3.LUT R16, R5, R3, R16, 0xfe, !PT ;  /* 0x0000000305107212 */ /* 0x000fce00078efe10 */
.L_x_27727:
[----:B------:R-:W-:Y:S05]  /*6560*/  BSYNC B0 ;  /* 0x0000000000007941 */ /* 0x000fea0003800000 */
.L_x_27726:
[----:B------:R-:W0:Y:S01]  /*6570*/  F2I.S64.TRUNC R16, R16 ;  /* 0x0000001000107311 */ /* 0x000e22000020d900 */
[----:B------:R-:W-:Y:S05]  /*6580*/  BRA `(.L_x_27707) ;  /* 0x00000000009c7947 */ /* 0x000fea0003800000 */
.L_x_27719:
        /* <DEDUP_REMOVED lines=14> */
.L_x_27733:
[----:B------:R-:W-:Y:S05]  /*6670*/  BSYNC B0 ;  /* 0x0000000000007941 */ /* 0x000fea0003800000 */
.L_x_27732:
[----:B------:R-:W0:Y:S01]  /*6680*/  F2I.S64.TRUNC R16, R16 ;  /* 0x0000001000107311 */ /* 0x000e22000020d900 */
[----:B------:R-:W-:Y:S05]  /*6690*/  BRA `(.L_x_27707) ;  /* 0x0000000000587947 */ /* 0x000fea0003800000 */
.L_x_27706:
        /* <DEDUP_REMOVED lines=16> */
.L_x_27734:
[----:B------:R-:W-:Y:S01]  /*67a0*/  CS2R R16, SRZ ;  /* 0x0000000000107805 */ /* 0x000fe2000001ff00 */
[----:B------:R-:W-:Y:S06]  /*67b0*/  BRA `(.L_x_27707) ;  /* 0x0000000000107947 */ /* 0x000fec0003800000 */
.L_x_27731:
[----:B------:R0:W5:Y:S01]  /*67c0*/  LDG.E.64 R16, desc[UR36][R4.64] ;  /* 0x0000002404107981 */ /* 0x000162000c1e1b00 */
[----:B------:R-:W-:Y:S05]  /*67d0*/  BRA `(.L_x_27707) ;  /* 0x0000000000087947 */ /* 0x000fea0003800000 */
.L_x_27730:
[----:B------:R0:W5:Y:S01]  /*67e0*/  LDG.E R16, desc[UR36][R4.64] ;  /* 0x0000002404107981 */ /* 0x000162000c1e1900 */
[----:B------:R-:W-:-:S07]  /*67f0*/  IMAD.MOV.U32 R17, RZ, RZ, RZ ;  /* 0x000000ffff117224 */ /* 0x000fce00078e00ff */
.L_x_27707:
        /* <DEDUP_REMOVED lines=19> */
.L_x_27738:
[----:B------:R0:W5:Y:S01]  /*6930*/  LDG.E.U8 R24, desc[UR36][R2.64] ;  /* 0x0000002402187981 */ /* 0x000162000c1e1100 */
[----:B------:R-:W-:Y:S01]  /*6940*/  IMAD.MOV.U32 R25, RZ, RZ, RZ ;  /* 0x000000ffff197224 */ /* 0x000fe200078e00ff */
[----:B------:R-:W-:Y:S06]  /*6950*/  BRA `(.L_x_27701) ;  /* 0x0000000c00447947 */ /* 0x000fec0003800000 */
.L_x_27737:
        /* <DEDUP_REMOVED lines=8> */
.L_x_27741:
[----:B------:R-:W2:Y:S02]  /*69e0*/  LDG.E R24, desc[UR36][R2.64] ;  /* 0x0000002402187981 */ /* 0x000ea4000c1e1900 */
[----:B--2---:R-:W-:Y:S01]  /*69f0*/  SHF.R.S32.HI R25, RZ, 0x1f, R24 ;  /* 0x0000001fff197819 */ /* 0x004fe20000011418 */
[----:B------:R-:W-:Y:S06]  /*6a00*/  BRA `(.L_x_27701) ;  /* 0x0000000c00187947 */ /* 0x000fec0003800000 */
.L_x_27740:
[----:B------:R-:W2:Y:S02]  /*6a10*/  LDG.E.S16 R24, desc[UR36][R2.64] ;  /* 0x0000002402187981 */ /* 0x000ea4000c1e1700 */
[----:B--2---:R-:W-:Y:S01]  /*6a20*/  SHF.R.S32.HI R25, RZ, 0x1f, R24 ;  /* 0x0000001fff197819 */ /* 0x004fe20000011418 */
[----:B------:R-:W-:Y:S06]  /*6a30*/  BRA `(.L_x_27701) ;  /* 0x0000000c000c7947 */ /* 0x000fec0003800000 */
.L_x_27736:
        /* <DEDUP_REMOVED lines=9> */
.L_x_27743:
[----:B------:R-:W2:Y:S02]  /*6ad0*/  LDG.E.U16 R2, desc[UR36][R2.64] ;  /* 0x0000002402027981 */ /* 0x000ea4000c1e1500 */
[----:B--2---:R-:W-:-:S06]  /*6ae0*/  HADD2.F32 R24, -RZ, R2.H0_H0 ;  /* 0x20000002ff187230 */ /* 0x004fcc0000004100 */
[----:B------:R-:W0:Y:S01]  /*6af0*/  F2I.S64.TRUNC R24, R24 ;  /* 0x0000001800187311 */ /* 0x000e22000020d900 */
[----:B------:R-:W-:Y:S05]  /*6b00*/  BRA `(.L_x_27701) ;  /* 0x0000000800d87947 */ /* 0x000fea0003800000 */
.L_x_27742:
        /* <DEDUP_REMOVED lines=9> */
.L_x_27745:
[----:B------:R-:W2:Y:S02]  /*6ba0*/  LDG.E.U16 R2, desc[UR36][R2.64] ;  /* 0x0000002402027981 */ /* 0x000ea4000c1e1500 */
[----:B--2---:R-:W-:-:S06]  /*6bb0*/  HADD2.F32 R24, -RZ, R2.H0_H0 ;  /* 0x20000002ff187230 */ /* 0x004fcc0000004100 */
[----:B------:R-:W0:Y:S01]  /*6bc0*/  F2I.S64.TRUNC R24, R24 ;  /* 0x0000001800187311 */ /* 0x000e22000020d900 */
[----:B------:R-:W-:Y:S05]  /*6bd0*/  BRA `(.L_x_27701) ;  /* 0x0000000800a47947 */ /* 0x000fea0003800000 */
.L_x_27744:
[----:B------:R-:W2:Y:S02]  /*6be0*/  LDG.E.64 R2, desc[UR36][R2.64] ;  /* 0x0000002402027981 */ /* 0x000ea4000c1e1b00 */
[----:B--2---:R0:W2:Y:S01]  /*6bf0*/  F2I.S64.F64.TRUNC R24, R2 ;  /* 0x0000000200187311 */ /* 0x0040a2000030d900 */
[----:B------:R-:W-:Y:S05]  /*6c00*/  BRA `(.L_x_27701) ;  /* 0x0000000800987947 */ /* 0x000fea0003800000 */
.L_x_27735:
        /* <DEDUP_REMOVED lines=13> */
.L_x_27748:
[----:B------:R-:W2:Y:S02]  /*6ce0*/  LDG.E.64 R2, desc[UR36][R2.64] ;  /* 0x0000002402027981 */ /* 0x000ea4000c1e1b00 */
[----:B--2---:R0:W2:Y:S01]  /*6cf0*/  F2I.S64.F64.TRUNC R24, R2 ;  /* 0x0000000200187311 */ /* 0x0040a2000030d900 */
[----:B------:R-:W-:Y:S05]  /*6d00*/  BRA `(.L_x_27701) ;  /* 0x0000000800587947 */ /* 0x000fea0003800000 */
.L_x_27747:
        /* <DEDUP_REMOVED lines=27> */
.L_x_27750:
        /* <DEDUP_REMOVED lines=12> */
[----:B------:R0:W2:Y:S01]  /*6f80*/  F2I.S64.TRUNC R24, R4 ;  /* 0x0000000400187311 */ /* 0x0000a2000020d900 */
[----:B------:R-:W-:Y:S05]  /*6f90*/  BRA `(.L_x_27701) ;  /* 0x0000000400b47947 */ /* 0x000fea0003800000 */
.L_x_27749:
[----:B------:R-:W2:Y:S02]  /*6fa0*/  LDG.E.U16 R24, desc[UR36][R2.64] ;  /* 0x0000002402187981 */ /* 0x000ea4000c1e1500 */
[----:B--2---:R-:W-:-:S06]  /*6fb0*/  IMAD.U32 R24, R24, 0x10000, RZ ;  /* 0x0001000018187824 */ /* 0x004fcc00078e00ff */
[----:B------:R-:W0:Y:S01]  /*6fc0*/  F2I.S64.TRUNC R24, R24 ;  /* 0x0000001800187311 */ /* 0x000e22000020d900 */
[----:B------:R-:W-:Y:S05]  /*6fd0*/  BRA `(.L_x_27701) ;  /* 0x0000000400a47947 */ /* 0x000fea0003800000 */
.L_x_27746:
        /* <DEDUP_REMOVED lines=11> */
.L_x_27753:
        /* <DEDUP_REMOVED lines=21> */
.L_x_27757:
[----:B------:R-:W-:Y:S05]  /*71e0*/  BSYNC B1 ;  /* 0x0000000000017941 */ /* 0x000fea0003800000 */
.L_x_27756:
[----:B------:R-:W-:Y:S01]  /*71f0*/  IMAD.SHL.U32 R2, R2, 0x100000, RZ ;  /* 0x0010000002027824 */ /* 0x000fe200078e00ff */
[----:B------:R-:W-:-:S04]  /*7200*/  LEA R3, R0, 0x3b800000, 0x17 ;  /* 0x3b80000000037811 */ /* 0x000fc800078eb8ff */
[----:B------:R-:W-:-:S07]  /*7210*/  LOP3.LUT R24, R3, R2, R24, 0xfe, !PT ;  /* 0x0000000203187212 */ /* 0x000fce00078efe18 */
.L_x_27755:
[----:B------:R-:W-:Y:S05]  /*7220*/  BSYNC B0 ;  /* 0x0000000000007941 */ /* 0x000fea0003800000 */
.L_x_27754:
[----:B------:R-:W0:Y:S01]  /*7230*/  F2I.S64.TRUNC R24, R24 ;  /* 0x0000001800187311 */ /* 0x000e22000020d900 */
[----:B------:R-:W-:Y:S05]  /*7240*/  BRA `(.L_x_27701) ;  /* 0x0000000400087947 */ /* 0x000fea0003800000 */
.L_x_27752:
        /* <DEDUP_REMOVED lines=21> */
.L_x_27761:
[----:B------:R-:W-:Y:S05]  /*73a0*/  BSYNC B1 ;  /* 0x0000000000017941 */ /* 0x000fea0003800000 */
.L_x_27760:
[----:B------:R-:W-:Y:S01]  /*73b0*/  IMAD.SHL.U32 R2, R2, 0x200000, RZ ;  /* 0x0020000002027824 */ /* 0x000fe200078e00ff */
[----:B------:R-:W-:-:S04]  /*73c0*/  LEA R3, R0, 0x37800000, 0x17 ;  /* 0x3780000000037811 */ /* 0x000fc800078eb8ff */
[----:B------:R-:W-:-:S07]  /*73d0*/  LOP3.LUT R24, R3, R2, R24, 0xfe, !PT ;  /* 0x0000000203187212 */ /* 0x000fce00078efe18 */
.L_x_27759:
[----:B------:R-:W-:Y:S05]  /*73e0*/  BSYNC B0 ;  /* 0x0000000000007941 */ /* 0x000fea0003800000 */
.L_x_27758:
[----:B------:R-:W0:Y:S01]  /*73f0*/  F2I.S64.TRUNC R24, R24 ;  /* 0x0000001800187311 */ /* 0x000e22000020d900 */
[----:B------:R-:W-:Y:S05]  /*7400*/  BRA `(.L_x_27701) ;  /* 0x0000000000987947 */ /* 0x000fea0003800000 */
.L_x_27751:
        /* <DEDUP_REMOVED lines=14> */
.L_x_27765:
[----:B------:R-:W-:Y:S05]  /*74f0*/  BSYNC B0 ;  /* 0x0000000000007941 */ /* 0x000fea0003800000 */
.L_x_27764:
[----:B------:R-:W0:Y:S01]  /*7500*/  F2I.S64.TRUNC R24, R24 ;  /* 0x0000001800187311 */ /* 0x000e22000020d900 */
[----:B------:R-:W-:Y:S05]  /*7510*/  BRA `(.L_x_27701) ;  /* 0x0000000000547947 */ /* 0x000fea0003800000 */
.L_x_27739:
        /* <DEDUP_REMOVED lines=16> */
.L_x_27766:
[----:B------:R-:W-:Y:S05]  /*7620*/  BRA `(.L_x_27701) ;  /* 0x0000000000107947 */ /* 0x000fea0003800000 */
.L_x_27763:
[----:B------:R0:W5:Y:S01]  /*7630*/  LDG.E.64 R24, desc[UR36][R2.64] ;  /* 0x0000002402187981 */ /* 0x000162000c1e1b00 */
[----:B------:R-:W-:Y:S05]  /*7640*/  BRA `(.L_x_27701) ;  /* 0x0000000000087947 */ /* 0x000fea0003800000 */
.L_x_27762:
[----:B------:R0:W5:Y:S01]  /*7650*/  LDG.E R24, desc[UR36][R2.64] ;  /* 0x0000002402187981 */ /* 0x000162000c1e1900 */
[----:B------:R-:W-:-:S07]  /*7660*/  IMAD.MOV.U32 R25, RZ, RZ, RZ ;  /* 0x000000ffff197224 */ /* 0x000fce00078e00ff */
.L_x_27701:
[----:B------:R-:W-:Y:S05]  /*7670*/  BSYNC B6 ;  /* 0x0000000000067941 */ /* 0x000fea0003800000 */
.L_x_27700:
[----:B0-----:R-:W0:Y:S01]  /*7680*/  S2R R2, SR_TID.X ;  /* 0x0000000000027919 */ /* 0x001e220000002100 */
[----:B------:R-:W-:Y:S01]  /*7690*/  BSSY B0, `(.L_x_27767) ;  /* 0x000004b000007945 */ /* 0x000fe20003800000 */
[----:B0-----:R-:W-:-:S13]  /*76a0*/  ISETP.GE.AND P5, PT, R2, R34, PT ;  /* 0x000000220200720c */ /* 0x001fda0003fa6270 */
[----:B------:R-:W-:Y:S05]  /*76b0*/  @P5 BRA `(.L_x_27768) ;  /* 0x0000000400205947 */ /* 0x000fea0003800000 */
[----:B---345:R-:W-:Y:S01]  /*76c0*/  LOP3.LUT R0, R31, R29, RZ, 0xfc, !PT ;  /* 0x0000001d1f007212 */ /* 0x038fe200078efcff */
        /* <DEDUP_REMOVED lines=8> */
[----:B-12---:R-:W-:Y:S05]  /*7750*/  CALL.REL.NOINC `($__internal_23_$__cuda_sm20_div_s64) ;  /* 0x0000004c00c47944 */ /* 0x006fea0003c00000 */
[----:B------:R-:W-:Y:S02]  /*7760*/  IMAD.MOV.U32 R12, RZ, RZ, R7 ;  /* 0x000000ffff0c7224 */ /* 0x000fe400078e0007 */
[----:B------:R-:W-:Y:S01]  /*7770*/  IMAD.MOV.U32 R13, RZ, RZ, R6 ;  /* 0x000000ffff0d7224 */ /* 0x000fe200078e0006 */
[----:B------:R-:W-:Y:S06]  /*7780*/  BRA `(.L_x_27771) ;  /* 0x00000000004c7947 */ /* 0x000fec0003800000 */
.L_x_27770:
[----:B------:R-:W0:Y:S01]  /*7790*/  I2F.U32.RP R0, R28 ;  /* 0x0000001c00007306 */ /* 0x000e220000209000 */
[----:B------:R-:W-:Y:S01]  /*77a0*/  ISETP.NE.U32.AND P2, PT, R28, RZ, PT ;  /* 0x000000ff1c00720c */ /* 0x000fe20003f45070 */
[----:B------:R-:W-:-:S06]  /*77b0*/  IMAD.MOV.U32 R13, RZ, RZ, RZ ;  /* 0x000000ffff0d7224 */ /* 0x000fcc00078e00ff */
[----:B0-----:R-:W0:Y:S02]  /*77c0*/  MUFU.RCP R0, R0 ;  /* 0x0000000000007308 */ /* 0x001e240000001000 */
[----:B0-----:R-:W-:-:S06]  /*77d0*/  VIADD R4, R0, 0xffffffe ;  /* 0x0ffffffe00047836 */ /* 0x001fcc0000000000 */
[----:B------:R0:W3:Y:S02]  /*77e0*/  F2I.FTZ.U32.TRUNC.NTZ R5, R4 ;  /* 0x0000000400057305 */ /* 0x0000e4000021f000 */
[----:B0-----:R-:W-:Y:S02]  /*77f0*/  IMAD.MOV.U32 R4, RZ, RZ, RZ ;  /* 0x000000ffff047224 */ /* 0x001fe400078e00ff */
[----:B---3--:R-:W-:-:S04]  /*7800*/  IMAD.MOV R3, RZ, RZ, -R5 ;  /* 0x000000ffff037224 */ /* 0x008fc800078e0a05 */
        /* <DEDUP_REMOVED lines=11> */
.L_x_27771:
[----:B------:R-:W-:Y:S05]  /*78c0*/  BSYNC B1 ;  /* 0x0000000000017941 */ /* 0x000fea0003800000 */
.L_x_27769:
[----:B------:R-:W-:Y:S02]  /*78d0*/  LOP3.LUT R0, R28, R30, RZ, 0x3c, !PT ;  /* 0x0000001e1c007212 */ /* 0x000fe400078e3cff */
[----:B------:R-:W-:Y:S02]  /*78e0*/  LOP3.LUT R3, R29, R31, RZ, 0x3c, !PT ;  /* 0x0000001f1d037212 */ /* 0x000fe400078e3cff */
[----:B------:R-:W-:-:S04]  /*78f0*/  ISETP.GT.U32.AND P0, PT, R0, -0x1, PT ;  /* 0xffffffff0000780c */ /* 0x000fc80003f04070 */
[----:B------:R-:W-:-:S13]  /*7900*/  ISETP.GT.AND.EX P0, PT, R3, -0x1, PT, P0 ;  /* 0xffffffff0300780c */ /* 0x000fda0003f04300 */
[----:B------:R-:W-:Y:S05]  /*7910*/  @P0 BRA `(.L_x_27768) ;  /* 0x0000000000880947 */ /* 0x000fea0003800000 */
[----:B------:R-:W-:Y:S04]  /*7920*/  BSSY B1, `(.L_x_27772) ;  /* 0x000001e000017945 */ /* 0x000fe80003800000 */
[----:B------:R-:W-:Y:S05]  /*7930*/  @!P4 BRA `(.L_x_27773) ;  /* 0x000000000024c947 */ /* 0x000fea0003800000 */
[----:B------:R-:W-:Y:S01]  /*7940*/  IMAD.MOV.U32 R4, RZ, RZ, R30 ;  /* 0x000000ffff047224 */ /* 0x000fe200078e001e */
[----:B------:R-:W-:Y:S01]  /*7950*/  MOV R7, 0x79a0 ;  /* 0x000079a000077802 */ /* 0x000fe20000000f00 */
[----:B------:R-:W-:Y:S02]  /*7960*/  IMAD.MOV.U32 R6, RZ, RZ, R31 ;  /* 0x000000ffff067224 */ /* 0x000fe400078e001f */
[----:B------:R-:W-:Y:S02]  /*7970*/  IMAD.MOV.U32 R5, RZ, RZ, R28 ;  /* 0x000000ffff057224 */ /* 0x000fe400078e001c */
[----:B------:R-:W-:-:S07]  /*7980*/  IMAD.MOV.U32 R8, RZ, RZ, R29 ;  /* 0x000000ffff087224 */ /* 0x000fce00078e001d */
[----:B-12---:R-:W-:Y:S05]  /*7990*/  CALL.REL.NOINC `($__internal_24_$__cuda_sm20_rem_s64) ;  /* 0x0000005000847944 */ /* 0x006fea0003c00000 */
[----:B------:R-:W-:-:S04]  /*79a0*/  ISETP.NE.U32.AND P0, PT, R6, RZ, PT ;  /* 0x000000ff0600720c */ /* 0x000fc80003f05070 */
[----:B------:R-:W-:Y:S01]  /*79b0*/  ISETP.NE.AND.EX P0, PT, R8, RZ, PT, P0 ;  /* 0x000000ff0800720c */ /* 0x000fe20003f05300 */
[----:B------:R-:W-:-:S12]  /*79c0*/  BRA `(.L_x_27774) ;  /* 0x00000000004c7947 */ /* 0x000fd80003800000 */
.L_x_27773:
[----:B------:R-:W0:Y:S01]  /*79d0*/  I2F.U32.RP R0, R28 ;  /* 0x0000001c00007306 */ /* 0x000e220000209000 */
[----:B------:R-:W-:-:S07]  /*79e0*/  ISETP.NE.U32.AND P1, PT, R28, RZ, PT ;  /* 0x000000ff1c00720c */ /* 0x000fce0003f25070 */
        /* <DEDUP_REMOVED lines=17> */
.L_x_27774:
[----:B------:R-:W-:Y:S05]  /*7b00*/  BSYNC B1 ;  /* 0x0000000000017941 */ /* 0x000fea0003800000 */
.L_x_27772:
[----:B------:R-:W-:-:S04]  /*7b10*/  SEL R0, RZ, 0xffffffff, !P0 ;  /* 0xffffffffff007807 */ /* 0x000fc80004000000 */
[----:B------:R-:W-:-:S05]  /*7b20*/  IADD3 R12, P0, R0, R12, RZ ;  /* 0x0000000c000c7210 */ /* 0x000fca0007f1e0ff */
[----:B------:R-:W-:-:S08]  /*7b30*/  IMAD.X R13, R0, 0x1, R13, P0 ;  /* 0x00000001000d7824 */ /* 0x000fd000000e060d */
.L_x_27768:
[----:B------:R-:W-:Y:S05]  /*7b40*/  BSYNC B0 ;  /* 0x0000000000007941 */ /* 0x000fea0003800000 */
.L_x_27767:
[----:B-----5:R-:W-:Y:S01]  /*7b50*/  VIADD R29, R2, 0x80 ;  /* 0x00000080021d7836 */ /* 0x020fe20000000000 */
[----:B------:R-:W-:Y:S04]  /*7b60*/  BSSY B0, `(.L_x_27775) ;  /* 0x000004b000007945 */ /* 0x000fe80003800000 */
[----:B------:R-:W-:-:S13]  /*7b70*/  ISETP.GE.AND P0, PT, R29, R34, PT ;  /* 0x000000221d00720c */ /* 0x000fda0003f06270 */
[----:B------:R-:W-:Y:S05]  /*7b80*/  @P0 BRA `(.L_x_27776) ;  /* 0x0000000400200947 */ /* 0x000fea0003800000 */
[----:B-12---:R-:W-:Y:S01]  /*7b90*/  LOP3.LUT R0, R33, R27, RZ, 0xfc, !PT ;  /* 0x0000001b21007212 */ /* 0x006fe200078efcff */
        /* <DEDUP_REMOVED lines=8> */
[----:B---34-:R-:W-:Y:S05]  /*7c20*/  CALL.REL.NOINC `($__internal_23_$__cuda_sm20_div_s64) ;  /* 0x0000004800907944 */ /* 0x018fea0003c00000 */
[----:B------:R-:W-:Y:S02]  /*7c30*/  IMAD.MOV.U32 R0, RZ, RZ, R7 ;  /* 0x000000ffff007224 */ /* 0x000fe400078e0007 */
[----:B------:R-:W-:Y:S01]  /*7c40*/  IMAD.MOV.U32 R3, RZ, RZ, R6 ;  /* 0x000000ffff037224 */ /* 0x000fe200078e0006 */
[----:B------:R-:W-:Y:S06]  /*7c50*/  BRA `(.L_x_27779) ;  /* 0x00000000004c7947 */ /* 0x000fec0003800000 */
.L_x_27778:
        /* <DEDUP_REMOVED lines=15> */
[----:B------:R-:W-:Y:S01]  /*7d50*/  ISETP.GE.U32.AND P1, PT, R3, R26, PT ;  /* 0x0000001a0300720c */ /* 0x000fe20003f26070 */
[----:B------:R-:W-:-:S12]  /*7d60*/  IMAD.MOV.U32 R3, RZ, RZ, RZ ;  /* 0x000000ffff037224 */ /* 0x000fd800078e00ff */
[----:B------:R-:W-:Y:S01]  /*7d70*/  @P1 VIADD R0, R0, 0x1 ;  /* 0x0000000100001836 */ /* 0x000fe20000000000 */
[----:B------:R-:W-:-:S07]  /*7d80*/  @!P2 LOP3.LUT R0, RZ, R26, RZ, 0x33, !PT ;  /* 0x0000001aff00a212 */ /* 0x000fce00078e33ff */
.L_x_27779:
[----:B------:R-:W-:Y:S05]  /*7d90*/  BSYNC B1 ;  /* 0x0000000000017941 */ /* 0x000fea0003800000 */
.L_x_27777:
        /* <DEDUP_REMOVED lines=12> */
[----:B---34-:R-:W-:Y:S05]  /*7e60*/  CALL.REL.NOINC `($__internal_24_$__cuda_sm20_rem_s64) ;  /* 0x0000004c00507944 */ /* 0x018fea0003c00000 */
[----:B------:R-:W-:-:S04]  /*7e70*/  ISETP.NE.U32.AND P0, PT, R6, RZ, PT ;  /* 0x000000ff0600720c */ /* 0x000fc80003f05070 */
[----:B------:R-:W-:Y:S01]  /*7e80*/  ISETP.NE.AND.EX P0, PT, R8, RZ, PT, P0 ;  /* 0x000000ff0800720c */ /* 0x000fe20003f05300 */
[----:B------:R-:W-:-:S12]  /*7e90*/  BRA `(.L_x_27782) ;  /* 0x00000000004c7947 */ /* 0x000fd80003800000 */
.L_x_27781:
        /* <DEDUP_REMOVED lines=19> */
.L_x_27782:
[----:B------:R-:W-:Y:S05]  /*7fd0*/  BSYNC B1 ;  /* 0x0000000000017941 */ /* 0x000fea0003800000 */
.L_x_27780:
[----:B------:R-:W-:-:S04]  /*7fe0*/  SEL R4, RZ, 0xffffffff, !P0 ;  /* 0xffffffffff047807 */ /* 0x000fc80004000000 */
[----:B------:R-:W-:-:S05]  /*7ff0*/  IADD3 R0, P0, R4, R0, RZ ;  /* 0x0000000004007210 */ /* 0x000fca0007f1e0ff */
[----:B------:R-:W-:-:S08]  /*8000*/  IMAD.X R3, R4, 0x1, R3, P0 ;  /* 0x0000000104037824 */ /* 0x000fd000000e0603 */
.L_x_27776:
[----:B------:R-:W-:Y:S05]  /*8010*/  BSYNC B0 ;  /* 0x0000000000007941 */ /* 0x000fea0003800000 */
.L_x_27775:
[----:B------:R-:W-:Y:S01]  /*8020*/  VIADD R5, R2, 0x100 ;  /* 0x0000010002057836 */ /* 0x000fe20000000000 */
[----:B------:R-:W-:Y:S01]  /*8030*/  BSSY B0, `(.L_x_27783) ;  /* 0x000004d000007945 */ /* 0x000fe20003800000 */
[----:B--2---:R-:W-:Y:S02]  /*8040*/  IMAD.MOV.U32 R26, RZ, RZ, R0 ;  /* 0x000000ffff1a7224 */ /* 0x004fe400078e0000 */
[----:B------:R-:W-:Y:S01]  /*8050*/  IMAD.MOV.U32 R27, RZ, RZ, R3 ;  /* 0x000000ffff1b7224 */ /* 0x000fe200078e0003 */
[----:B------:R-:W-:-:S13]  /*8060*/  ISETP.GE.AND P0, PT, R5, R34, PT ;  /* 0x000000220500720c */ /* 0x000fda0003f06270 */
[----:B------:R-:W-:Y:S05]  /*8070*/  @P0 BRA `(.L_x_27784) ;  /* 0x0000000400200947 */ /* 0x000fea0003800000 */
[----:B------:R-:W-:Y:S01]  /*8080*/  LOP3.LUT R0, R23, R19, RZ, 0xfc, !PT ;  /* 0x0000001317007212 */ /* 0x000fe200078efcff */
        /* <DEDUP_REMOVED lines=8> */
[----:B-1-34-:R-:W-:Y:S05]  /*8110*/  CALL.REL.NOINC `($__internal_23_$__cuda_sm20_div_s64) ;  /* 0x0000004400547944 */ /* 0x01afea0003c00000 */
[----:B------:R-:W-:Y:S02]  /*8120*/  IMAD.MOV.U32 R0, RZ, RZ, R7 ;  /* 0x000000ffff007224 */ /* 0x000fe400078e0007 */
[----:B------:R-:W-:Y:S01]  /*8130*/  IMAD.MOV.U32 R3, RZ, RZ, R6 ;  /* 0x000000ffff037224 */ /* 0x000fe200078e0006 */
[----:B------:R-:W-:Y:S06]  /*8140*/  BRA `(.L_x_27787) ;  /* 0x00000000004c7947 */ /* 0x000fec0003800000 */
.L_x_27786:
[----:B------:R-:W0:Y:S01]  /*8150*/  I2F.U32.RP R0, R18 ;  /* 0x0000001200007306 */ /* 0x000e220000209000 */
[----:B------:R-:W-:-:S07]  /*8160*/  ISETP.NE.U32.AND P2, PT, R18, RZ, PT ;  /* 0x000000ff1200720c */ /* 0x000fce0003f45070 */
[----:B0-----:R-:W0:Y:S02]  /*8170*/  MUFU.RCP R0, R0 ;  /* 0x0000000000007308 */ /* 0x001e240000001000 */
[----:B0-----:R-:W-:-:S06]  /*8180*/  VIADD R4, R0, 0xffffffe ;  /* 0x0ffffffe00047836 */ /* 0x001fcc0000000000 */
[----:B------:R0:W2:Y:S02]  /*8190*/  F2I.FTZ.U32.TRUNC.NTZ R5, R4 ;  /* 0x0000000400057305 */ /* 0x0000a4000021f000 */
[----:B0-----:R-:W-:Y:S02]  /*81a0*/  IMAD.MOV.U32 R4, RZ, RZ, RZ ;  /* 0x000000ffff047224 */ /* 0x001fe400078e00ff */
[----:B--2---:R-:W-:-:S04]  /*81b0*/  IMAD.MOV R3, RZ, RZ, -R5 ;  /* 0x000000ffff037224 */ /* 0x004fc800078e0a05 */
        /* <DEDUP_REMOVED lines=12> */
.L_x_27787:
[----:B------:R-:W-:Y:S05]  /*8280*/  BSYNC B1 ;  /* 0x0000000000017941 */ /* 0x000fea0003800000 */
.L_x_27785:
        /* <DEDUP_REMOVED lines=12> */
[----:B-1-34-:R-:W-:Y:S05]  /*8350*/  CALL.REL.NOINC `($__internal_24_$__cuda_sm20_rem_s64) ;  /* 0x0000004800147944 */ /* 0x01afea0003c00000 */
[----:B------:R-:W-:-:S04]  /*8360*/  ISETP.NE.U32.AND P0, PT, R6, RZ, PT ;  /* 0x000000ff0600720c */ /* 0x000fc80003f05070 */
[----:B------:R-:W-:Y:S01]  /*8370*/  ISETP.NE.AND.EX P0, PT, R8, RZ, PT, P0 ;  /* 0x000000ff0800720c */ /* 0x000fe20003f05300 */
[----:B------:R-:W-:-:S12]  /*8380*/  BRA `(.L_x_27790) ;  /* 0x00000000004c7947 */ /* 0x000fd80003800000 */
.L_x_27789:
        /* <DEDUP_REMOVED lines=19> */
.L_x_27790:
[----:B------:R-:W-:Y:S05]  /*84c0*/  BSYNC B1 ;  /* 0x0000000000017941 */ /* 0x000fea0003800000 */
.L_x_27788:
[----:B------:R-:W-:-:S04]  /*84d0*/  SEL R4, RZ, 0xffffffff, !P0 ;  /* 0xffffffffff047807 */ /* 0x000fc80004000000 */
[----:B------:R-:W-:-:S05]  /*84e0*/  IADD3 R0, P0, R4, R0, RZ ;  /* 0x0000000004007210 */ /* 0x000fca0007f1e0ff */
[----:B------:R-:W-:-:S08]  /*84f0*/  IMAD.X R3, R4, 0x1, R3, P0 ;  /* 0x0000000104037824 */ /* 0x000fd000000e0603 */
.L_x_27784:
[----:B------:R-:W-:Y:S05]  /*8500*/  BSYNC B0 ;  /* 0x0000000000007941 */ /* 0x000fea0003800000 */
.L_x_27783:
[----:B------:R-:W-:Y:S01]  /*8510*/  VIADD R5, R2, 0x180 ;  /* 0x0000018002057836 */ /* 0x000fe20000000000 */
[----:B------:R-:W-:Y:S01]  /*8520*/  BSSY B0, `(.L_x_27791) ;  /* 0x000004d000007945 */ /* 0x000fe20003800000 */
[----:B------:R-:W-:Y:S02]  /*8530*/  IMAD.MOV.U32 R18, RZ, RZ, R0 ;  /* 0x000000ffff127224 */ /* 0x000fe400078e0000 */
        /* <DEDUP_REMOVED lines=16> */
.L_x_27794:
[----:B------:R-:W0:Y:S01]  /*8640*/  I2F.U32.RP R0, R24 ;  /* 0x0000001800007306 */ /* 0x000e220000209000 */
[----:B------:R-:W-:-:S07]  /*8650*/  ISETP.NE.U32.AND P2, PT, R24, RZ, PT ;  /* 0x000000ff1800720c */ /* 0x000fce0003f45070 */
[----:B0-----:R-:W0:Y:S02]  /*8660*/  MUFU.RCP R0, R0 ;  /* 0x0000000000007308 */ /* 0x001e240000001000 */
[----:B0-----:R-:W-:Y:S02]  /*8670*/  VIADD R4, R0, 0xffffffe ;  /* 0x0ffffffe00047836 */ /* 0x001fe40000000000 */
[----:B------:R-:W-:-:S04]  /*8680*/  IMAD.MOV.U32 R0, RZ, RZ, RZ ;  /* 0x000000ffff007224 */ /* 0x000fc800078e00ff */
        /* <DEDUP_REMOVED lines=14> */
.L_x_27795:
[----:B------:R-:W-:Y:S05]  /*8770*/  BSYNC B1 ;  /* 0x0000000000017941 */ /* 0x000fea0003800000 */
.L_x_27793:
        /* <DEDUP_REMOVED lines=16> */
.L_x_27797:
        /* <DEDUP_REMOVED lines=19> */
.L_x_27798:
[----:B------:R-:W-:Y:S05]  /*89b0*/  BSYNC B1 ;  /* 0x0000000000017941 */ /* 0x000fea0003800000 */
.L_x_27796:
[----:B------:R-:W-:-:S04]  /*89c0*/  SEL R4, RZ, 0xffffffff, !P0 ;  /* 0xffffffffff047807 */ /* 0x000fc80004000000 */
[----:B------:R-:W-:-:S05]  /*89d0*/  IADD3 R3, P0, R4, R3, RZ ;  /* 0x0000000304037210 */ /* 0x000fca0007f1e0ff */
[----:B------:R-:W-:-:S08]  /*89e0*/  IMAD.X R0, R4, 0x1, R0, P0 ;  /* 0x0000000104007824 */ /* 0x000fd000000e0600 */
.L_x_27792:
[----:B------:R-:W-:Y:S05]  /*89f0*/  BSYNC B0 ;  /* 0x0000000000007941 */ /* 0x000fea0003800000 */
.L_x_27791:
[----:B------:R-:W0:Y:S01]  /*8a00*/  LDC.U8 R22, c[0x0][0x240] ;  /* 0x00009000ff167b82 */ /* 0x000e220000000000 */
[----:B------:R-:W-:Y:S01]  /*8a10*/  BSSY B6, `(.L_x_27799) ;  /* 0x0000104000067945 */ /* 0x000fe20003800000 */
[----:B------:R-:W-:Y:S02]  /*8a20*/  IMAD.MOV.U32 R16, RZ, RZ, R3 ;  /* 0x000000ffff107224 */ /* 0x000fe400078e0003 */
[----:B------:R-:W-:Y:S01]  /*8a30*/  IMAD.MOV.U32 R17, RZ, RZ, R0 ;  /* 0x000000ffff117224 */ /* 0x000fe200078e0000 */
[----:B------:R-:W-:Y:S06]  /*8a40*/  @P5 BRA `(.L_x_27800) ;  /* 0x0000001000005947 */ /* 0x000fec0003800000 */
[----:B------:R-:W2:Y:S01]  /*8a50*/  S2R R0, SR_TID.X ;  /* 0x0000000000007919 */ /* 0x000ea20000002100 */
[----:B------:R-:W5:Y:S01]  /*8a60*/  LDC.64 R4, c[0x0][0x218] ;  /* 0x00008600ff047b82 */ /* 0x000f620000000a00 */
[----:B0-----:R-:W-:Y:S01]  /*8a70*/  PRMT R2, R22, 0x9910, RZ ;  /* 0x0000991016027816 */ /* 0x001fe200000000ff */
[----:B------:R-:W-:Y:S01]  /*8a80*/  ULDC UR4, c[0x0][0x244] ;  /* 0x0000910000047ab9 */ /* 0x000fe20000000800 */
[----:B--2---:R-:W-:-:S04]  /*8a90*/  IMAD R0, R35, 0x200, R0 ;  /* 0x0000020023007824 */ /* 0x004fc800078e0200 */
[----:B------:R-:W-:Y:S02]  /*8aa0*/  IMAD R3, R0, UR4, RZ ;  /* 0x0000000400037c24 */ /* 0x000fe4000f8e02ff */
[----:B------:R-:W-:-:S03]  /*8ab0*/  IMAD.MOV.U32 R0, RZ, RZ, R2 ;  /* 0x000000ffff007224 */ /* 0x000fc600078e0002 */
[----:B-----5:R-:W-:Y:S02]  /*8ac0*/  IADD3 R4, P1, R3, R4, RZ ;  /* 0x0000000403047210 */ /* 0x020fe40007f3e0ff */
        /* <DEDUP_REMOVED lines=14> */
.L_x_27804:
[----:B------:R0:W-:Y:S01]  /*8bb0*/  STG.E.U8 desc[UR36][R4.64], R12 ;  /* 0x0000000c04007986 */ /* 0x0001e2000c101124 */
[----:B------:R-:W-:Y:S01]  /*8bc0*/  IMAD.MOV.U32 R2, RZ, RZ, R29 ;  /* 0x000000ffff027224 */ /* 0x000fe200078e001d */
[----:B------:R-:W-:Y:S06]  /*8bd0*/  BRA `(.L_x_27800) ;  /* 0x0000000c009c7947 */ /* 0x000fec0003800000 */
.L_x_27803:
[----:B------:R-:W-:-:S13]  /*8be0*/  ISETP.NE.AND P0, PT, R0, 0x2, PT ;  /* 0x000000020000780c */ /* 0x000fda0003f05270 */
[----:B------:R-:W-:Y:S05]  /*8bf0*/  @!P0 BRA `(.L_x_27806) ;  /* 0x0000000000288947 */ /* 0x000fea0003800000 */
[----:B------:R-:W-:-:S13]  /*8c00*/  ISETP.NE.AND P0, PT, R0, 0x3, PT ;  /* 0x000000030000780c */ /* 0x000fda0003f05270 */
[----:B------:R-:W-:Y:S05]  /*8c10*/  @!P0 BRA `(.L_x_27807) ;  /* 0x0000000000148947 */ /* 0x000fea0003800000 */
[----:B------:R-:W-:-:S13]  /*8c20*/  ISETP.NE.AND P0, PT, R0, 0x4, PT ;  /* 0x000000040000780c */ /* 0x000fda0003f05270 */
[----:B------:R-:W-:Y:S05]  /*8c30*/  @P0 BRA `(.L_x_27805) ;  /* 0x0000000c00280947 */ /* 0x000fea0003800000 */
[----:B------:R0:W-:Y:S01]  /*8c40*/  STG.E.64 desc[UR36][R4.64], R12 ;  /* 0x0000000c04007986 */ /* 0x0001e2000c101b24 */
[----:B------:R-:W-:Y:S01]  /*8c50*/  IMAD.MOV.U32 R2, RZ, RZ, R29 ;  /* 0x000000ffff027224 */ /* 0x000fe200078e001d */
[----:B------:R-:W-:Y:S06]  /*8c60*/  BRA `(.L_x_27800) ;  /* 0x0000000c00787947 */ /* 0x000fec0003800000 */
.L_x_27807:
[----:B------:R0:W-:Y:S01]  /*8c70*/  STG.E desc[UR36][R4.64], R12 ;  /* 0x0000000c04007986 */ /* 0x0001e2000c101924 */
[----:B------:R-:W-:Y:S01]  /*8c80*/  IMAD.MOV.U32 R2, RZ, RZ, R29 ;  /* 0x000000ffff027224 */ /* 0x000fe200078e001d */
[----:B------:R-:W-:Y:S06]  /*8c90*/  BRA `(.L_x_27800) ;  /* 0x0000000c006c7947 */ /* 0x000fec0003800000 */
.L_x_27806:
[----:B------:R0:W-:Y:S01]  /*8ca0*/  STG.E.U16 desc[UR36][R4.64], R12 ;  /* 0x0000000c04007986 */ /* 0x0001e2000c101524 */
[----:B------:R-:W-:Y:S01]  /*8cb0*/  IMAD.MOV.U32 R2, RZ, RZ, R29 ;  /* 0x000000ffff027224 */ /* 0x000fe200078e001d */
[----:B------:R-:W-:Y:S06]  /*8cc0*/  BRA `(.L_x_27800) ;  /* 0x0000000c00607947 */ /* 0x000fec0003800000 */
.L_x_27802:
[----:B------:R-:W-:-:S13]  /*8cd0*/  ISETP.GT.AND P0, PT, R0, 0x6, PT ;  /* 0x000000060000780c */ /* 0x000fda0003f04270 */
[----:B------:R-:W-:Y:S05]  /*8ce0*/  @P0 BRA `(.L_x_27808) ;  /* 0x0000000000340947 */ /* 0x000fea0003800000 */
[----:B------:R-:W-:-:S13]  /*8cf0*/  ISETP.NE.AND P0, PT, R0, 0x5, PT ;  /* 0x000000050000780c */ /* 0x000fda0003f05270 */
[----:B------:R-:W-:Y:S05]  /*8d00*/  @!P0 BRA `(.L_x_27809) ;  /* 0x0000000000188947 */ /* 0x000fea0003800000 */
[----:B------:R-:W-:-:S13]  /*8d10*/  ISETP.NE.AND P0, PT, R0, 0x6, PT ;  /* 0x000000060000780c */ /* 0x000fda0003f05270 */
[----:B------:R-:W-:Y:S05]  /*8d20*/  @P0 BRA `(.L_x_27805) ;  /* 0x0000000800ec0947 */ /* 0x000fea0003800000 */
[----:B------:R-:W0:Y:S01]  /*8d30*/  I2F.S64 R13, R12 ;  /* 0x0000000c000d7312 */ /* 0x000e220000301400 */
[----:B------:R-:W-:Y:S01]  /*8d40*/  IMAD.MOV.U32 R2, RZ, RZ, R29 ;  /* 0x000000ffff027224 */ /* 0x000fe200078e001d */
[----:B0-----:R0:W-:Y:S01]  /*8d50*/  STG.E desc[UR36][R4.64], R13 ;  /* 0x0000000d04007986 */ /* 0x0011e2000c101924 */
[----:B------:R-:W-:Y:S05]  /*8d60*/  BRA `(.L_x_27800) ;  /* 0x0000000c00387947 */ /* 0x000fea0003800000 */
.L_x_27809:
[----:B------:R-:W0:Y:S01]  /*8d70*/  I2F.S64 R0, R12 ;  /* 0x0000000c00007312 */ /* 0x000e220000301400 */
[----:B------:R-:W-:Y:S01]  /*8d80*/  IMAD.MOV.U32 R2, RZ, RZ, R29 ;  /* 0x000000ffff027224 */ /* 0x000fe200078e001d */
[----:B0-----:R-:W-:-:S05]  /*8d90*/  F2FP.F16.F32.PACK_AB R0, RZ, R0 ;  /* 0x00000000ff00723e */ /* 0x001fca00000000ff */
[----:B------:R2:W-:Y:S01]  /*8da0*/  STG.E.U16 desc[UR36][R4.64], R0 ;  /* 0x0000000004007986 */ /* 0x0005e2000c101524 */
[----:B------:R-:W-:Y:S05]  /*8db0*/  BRA `(.L_x_27800) ;  /* 0x0000000c00247947 */ /* 0x000fea0003800000 */
.L_x_27808:
[----:B------:R-:W-:-:S13]  /*8dc0*/  ISETP.NE.AND P0, PT, R0, 0x7, PT ;  /* 0x000000070000780c */ /* 0x000fda0003f05270 */
[----:B------:R-:W-:Y:S05]  /*8dd0*/  @!P0 BRA `(.L_x_27810) ;  /* 0x00000000003c8947 */ /* 0x000fea0003800000 */
[----:B------:R-:W-:-:S13]  /*8de0*/  ISETP.NE.AND P0, PT, R0, 0x8, PT ;  /* 0x000000080000780c */ /* 0x000fda0003f05270 */
[----:B------:R-:W-:Y:S05]  /*8df0*/  @!P0 BRA `(.L_x_27811) ;  /* 0x00000000001c8947 */ /* 0x000fea0003800000 */
[----:B------:R-:W-:-:S13]  /*8e00*/  ISETP.NE.AND P0, PT, R0, 0x9, PT ;  /* 0x000000090000780c */ /* 0x000fda0003f05270 */
[----:B------:R-:W-:Y:S05]  /*8e10*/  @P0 BRA `(.L_x_27805) ;  /* 0x0000000800b00947 */ /* 0x000fea0003800000 */
[----:B------:R-:W0:Y:S01]  /*8e20*/  I2F.S64 R6, R12 ;  /* 0x0000000c00067312 */ /* 0x000e220000301400 */
[----:B------:R-:W-:Y:S02]  /*8e30*/  IMAD.MOV.U32 R7, RZ, RZ, RZ ;  /* 0x000000ffff077224 */ /* 0x000fe400078e00ff */
[----:B------:R-:W-:-:S03]  /*8e40*/  IMAD.MOV.U32 R2, RZ, RZ, R29 ;  /* 0x000000ffff027224 */ /* 0x000fc600078e001d */
[----:B0-----:R0:W-:Y:S01]  /*8e50*/  STG.E.64 desc[UR36][R4.64], R6 ;  /* 0x0000000604007986 */ /* 0x0011e2000c101b24 */
[----:B------:R-:W-:Y:S05]  /*8e60*/  BRA `(.L_x_27800) ;  /* 0x0000000800f87947 */ /* 0x000fea0003800000 */
.L_x_27811:
[----:B------:R-:W0:Y:S01]  /*8e70*/  I2F.S64 R12, R12 ;  /* 0x0000000c000c7312 */ /* 0x000e220000301400 */
[----:B------:R-:W-:Y:S01]  /*8e80*/  IMAD.MOV.U32 R2, RZ, RZ, R29 ;  /* 0x000000ffff027224 */ /* 0x000fe200078e001d */
[----:B0-----:R-:W-:-:S04]  /*8e90*/  F2FP.F16.F32.PACK_AB R3, RZ, R12 ;  /* 0x0000000cff03723e */ /* 0x001fc800000000ff */
[----:B------:R-:W-:-:S05]  /*8ea0*/  PRMT R3, R3, 0x5410, RZ ;  /* 0x0000541003037816 */ /* 0x000fca00000000ff */
[----:B------:R0:W-:Y:S01]  /*8eb0*/  STG.E desc[UR36][R4.64], R3 ;  /* 0x0000000304007986 */ /* 0x0001e2000c101924 */
[----:B------:R-:W-:Y:S05]  /*8ec0*/  BRA `(.L_x_27800) ;  /* 0x0000000800e07947 */ /* 0x000fea0003800000 */
.L_x_27810:
[----:B------:R-:W0:Y:S01]  /*8ed0*/  I2F.F64.S64 R12, R12 ;  /* 0x0000000c000c7312 */ /* 0x000e220000301c00 */
[----:B------:R-:W-:Y:S01]  /*8ee0*/  IMAD.MOV.U32 R2, RZ, RZ, R29 ;  /* 0x000000ffff027224 */ /* 0x000fe200078e001d */
[----:B0-----:R0:W-:Y:S01]  /*8ef0*/  STG.E.64 desc[UR36][R4.64], R12 ;  /* 0x0000000c04007986 */ /* 0x0011e2000c101b24 */
[----:B------:R-:W-:Y:S05]  /*8f00*/  BRA `(.L_x_27800) ;  /* 0x0000000800d07947 */ /* 0x000fea0003800000 */
.L_x_27801:
        /* <DEDUP_REMOVED lines=8> */
[----:B------:R-:W-:Y:S01]  /*8f90*/  ISETP.NE.U32.AND P0, PT, R12, RZ, PT ;  /* 0x000000ff0c00720c */ /* 0x000fe20003f05070 */
[----:B------:R-:W-:-:S03]  /*8fa0*/  IMAD.MOV.U32 R2, RZ, RZ, R29 ;  /* 0x000000ffff027224 */ /* 0x000fc600078e001d */
[----:B------:R-:W-:-:S04]  /*8fb0*/  ISETP.NE.AND.EX P0, PT, R13, RZ, PT, P0 ;  /* 0x000000ff0d00720c */ /* 0x000fc80003f05300 */
[----:B------:R-:W-:-:S05]  /*8fc0*/  SEL R3, RZ, 0x1, !P0 ;  /* 0x00000001ff037807 */ /* 0x000fca0004000000 */
[----:B------:R0:W-:Y:S01]  /*8fd0*/  STG.E.U8 desc[UR36][R4.64], R3 ;  /* 0x0000000304007986 */ /* 0x0001e2000c101124 */
[----:B------:R-:W-:Y:S05]  /*8fe0*/  BRA `(.L_x_27800) ;  /* 0x0000000800987947 */ /* 0x000fea0003800000 */
.L_x_27814:
[----:B------:R-:W0:Y:S01]  /*8ff0*/  I2F.F64.S64 R12, R12 ;  /* 0x0000000c000c7312 */ /* 0x000e220000301c00 */
[----:B------:R-:W-:Y:S01]  /*9000*/  CS2R R14, SRZ ;  /* 0x00000000000e7805 */ /* 0x000fe2000001ff00 */
[----:B------:R-:W-:-:S04]  /*9010*/  IMAD.MOV.U32 R2, RZ, RZ, R29 ;  /* 0x000000ffff027224 */ /* 0x000fc800078e001d */
[----:B0-----:R0:W-:Y:S01]  /*9020*/  STG.E.128 desc[UR36][R4.64], R12 ;  /* 0x0000000c04007986 */ /* 0x0011e2000c101d24 */
[----:B------:R-:W-:Y:S05]  /*9030*/  BRA `(.L_x_27800) ;  /* 0x0000000800847947 */ /* 0x000fea0003800000 */
.L_x_27813:
        /* <DEDUP_REMOVED lines=21> */
.L_x_27818:
[----:B------:R-:W-:Y:S05]  /*9190*/  BSYNC B0 ;  /* 0x0000000000007941 */ /* 0x000fea0003800000 */
.L_x_27817:
[----:B------:R-:W-:Y:S01]  /*91a0*/  LOP3.LUT R3, R0, R3, RZ, 0xfc, !PT ;  /* 0x0000000300037212 */ /* 0x000fe200078efcff */
[----:B------:R-:W-:-:S04]  /*91b0*/  IMAD.MOV.U32 R2, RZ, RZ, R29 ;  /* 0x000000ffff027224 */ /* 0x000fc800078e001d */
[----:B------:R0:W-:Y:S01]  /*91c0*/  STG.E.U8 desc[UR36][R4.64], R3 ;  /* 0x0000000304007986 */ /* 0x0001e2000c101124 */
[----:B------:R-:W-:Y:S05]  /*91d0*/  BRA `(.L_x_27800) ;  /* 0x00000008001c7947 */ /* 0x000fea0003800000 */
.L_x_27816:
        /* <DEDUP_REMOVED lines=13> */
.L_x_27820:
[----:B------:R-:W-:Y:S01]  /*92b0*/  IMAD.MOV.U32 R0, RZ, RZ, 0x7f ;  /* 0x0000007fff007424 */ /* 0x000fe200078e00ff */
[----:B------:R-:W-:-:S04]  /*92c0*/  ISETP.GT.U32.AND P0, PT, R2, 0x7f800000, PT ;  /* 0x7f8000000200780c */ /* 0x000fc80003f04070 */
[----:B------:R-:W-:-:S09]  /*92d0*/  SEL R0, R0, 0x7c, P0 ;  /* 0x0000007c00007807 */ /* 0x000fd20000000000 */
.L_x_27821:
[----:B------:R-:W-:Y:S05]  /*92e0*/  BSYNC B0 ;  /* 0x0000000000007941 */ /* 0x000fea0003800000 */
.L_x_27819:
[----:B------:R-:W-:-:S04]  /*92f0*/  LOP3.LUT R2, R13, 0x80000000, RZ, 0xc0, !PT ;  /* 0x800000000d027812 */ /* 0x000fc800078ec0ff */
[----:B------:R-:W-:Y:S01]  /*9300*/  SHF.R.U32.HI R3, RZ, 0x18, R2 ;  /* 0x00000018ff037819 */ /* 0x000fe20000011602 */
[----:B------:R-:W-:-:S03]  /*9310*/  IMAD.MOV.U32 R2, RZ, RZ, R29 ;  /* 0x000000ffff027224 */ /* 0x000fc600078e001d */
[----:B------:R-:W-:-:S05]  /*9320*/  LOP3.LUT R3, R0, R3, RZ, 0xfc, !PT ;  /* 0x0000000300037212 */ /* 0x000fca00078efcff */
[----:B------:R0:W-:Y:S01]  /*9330*/  STG.E.U8 desc[UR36][R4.64], R3 ;  /* 0x0000000304007986 */ /* 0x0001e2000c101124 */
[----:B------:R-:W-:Y:S05]  /*9340*/  BRA `(.L_x_27800) ;  /* 0x0000000400c07947 */ /* 0x000fea0003800000 */
.L_x_27815:
[----:B------:R-:W0:Y:S01]  /*9350*/  I2F.S64 R0, R12 ;  /* 0x0000000c00007312 */ /* 0x000e220000301400 */
[----:B------:R-:W-:Y:S01]  /*9360*/  IMAD.MOV.U32 R2, RZ, RZ, R29 ;  /* 0x000000ffff027224 */ /* 0x000fe200078e001d */
[----:B0-----:R-:W-:-:S05]  /*9370*/  F2FP.BF16.F32.PACK_AB R0, RZ, R0 ;  /* 0x00000000ff00723e */ /* 0x001fca00000010ff */
[----:B------:R0:W-:Y:S01]  /*9380*/  STG.E.U16 desc[UR36][R4.64], R0 ;  /* 0x0000000004007986 */ /* 0x0001e2000c101524 */
[----:B------:R-:W-:Y:S05]  /*9390*/  BRA `(.L_x_27800) ;  /* 0x0000000400ac7947 */ /* 0x000fea0003800000 */
.L_x_27812:
        /* <DEDUP_REMOVED lines=11> */
.L_x_27824:
        /* <DEDUP_REMOVED lines=17> */
.L_x_27827:
[----:B------:R-:W-:-:S04]  /*9560*/  LOP3.LUT R0, R13, 0x80000000, RZ, 0xc0, !PT ;  /* 0x800000000d007812 */ /* 0x000fc800078ec0ff */
[----:B------:R-:W-:-:S04]  /*9570*/  SHF.R.U32.HI R3, RZ, 0x18, R0 ;  /* 0x00000018ff037819 */ /* 0x000fc80000011600 */
[----:B------:R-:W-:-:S04]  /*9580*/  LOP3.LUT R2, R2, R3, RZ, 0xfc, !PT ;  /* 0x0000000302027212 */ /* 0x000fc800078efcff */
[----:B------:R-:W-:-:S07]  /*9590*/  PRMT R0, R2, 0x7610, R0 ;  /* 0x0000761002007816 */ /* 0x000fce0000000000 */
.L_x_27826:
[----:B------:R-:W-:Y:S05]  /*95a0*/  BSYNC B0 ;  /* 0x0000000000007941 */ /* 0x000fea0003800000 */
.L_x_27825:
[----:B------:R0:W-:Y:S01]  /*95b0*/  STG.E.U8 desc[UR36][R4.64], R0 ;  /* 0x0000000004007986 */ /* 0x0001e2000c101124 */
[----:B------:R-:W-:Y:S01]  /*95c0*/  IMAD.MOV.U32 R2, RZ, RZ, R29 ;  /* 0x000000ffff027224 */ /* 0x000fe200078e001d */
[----:B------:R-:W-:Y:S06]  /*95d0*/  BRA `(.L_x_27800) ;  /* 0x00000004001c7947 */ /* 0x000fec0003800000 */
.L_x_27823:
        /* <DEDUP_REMOVED lines=17> */
.L_x_27830:
[----:B------:R-:W-:-:S04]  /*96f0*/  LOP3.LUT R0, R13, 0x80000000, RZ, 0xc0, !PT ;  /* 0x800000000d007812 */ /* 0x000fc800078ec0ff */
[----:B------:R-:W-:-:S04]  /*9700*/  SHF.R.U32.HI R3, RZ, 0x18, R0 ;  /* 0x00000018ff037819 */ /* 0x000fc80000011600 */
[----:B------:R-:W-:-:S04]  /*9710*/  LOP3.LUT R2, R2, R3, RZ, 0xfc, !PT ;  /* 0x0000000302027212 */ /* 0x000fc800078efcff */
[----:B------:R-:W-:-:S07]  /*9720*/  PRMT R0, R2, 0x7610, R0 ;  /* 0x0000761002007816 */ /* 0x000fce0000000000 */
.L_x_27829:
[----:B------:R-:W-:Y:S05]  /*9730*/  BSYNC B0 ;  /* 0x0000000000007941 */ /* 0x000fea0003800000 */
.L_x_27828:
[----:B------:R0:W-:Y:S01]  /*9740*/  STG.E.U8 desc[UR36][R4.64], R0 ;  /* 0x0000000004007986 */ /* 0x0001e2000c101124 */
[----:B------:R-:W-:Y:S01]  /*9750*/  IMAD.MOV.U32 R2, RZ, RZ, R29 ;  /* 0x000000ffff027224 */ /* 0x000fe200078e001d */
[----:B------:R-:W-:Y:S06]  /*9760*/  BRA `(.L_x_27800) ;  /* 0x0000000000b87947 */ /* 0x000fec0003800000 */
.L_x_27822:
        /* <DEDUP_REMOVED lines=18> */
[----:B------:R-:W-:Y:S02]  /*9890*/  @!P0 IMAD.MOV R0, RZ, RZ, R2 ;  /* 0x000000ffff008224 */ /* 0x000fe400078e0202 */
[----:B------:R-:W-:Y:S02]  /*98a0*/  IMAD.MOV.U32 R2, RZ, RZ, R29 ;  /* 0x000000ffff027224 */ /* 0x000fe400078e001d */
[----:B------:R-:W-:-:S05]  /*98b0*/  @P2 IMAD.MOV.U32 R3, RZ, RZ, R0 ;  /* 0x000000ffff032224 */ /* 0x000fca00078e0000 */
[----:B------:R0:W-:Y:S01]  /*98c0*/  STG.E.U8 desc[UR36][R4.64], R3 ;  /* 0x0000000304007986 */ /* 0x0001e2000c101124 */
[----:B------:R-:W-:Y:S05]  /*98d0*/  BRA `(.L_x_27800) ;  /* 0x00000000005c7947 */ /* 0x000fea0003800000 */
.L_x_27805:
        /* <DEDUP_REMOVED lines=15> */
[----:B01-34-:R-:W-:Y:S05]  /*99d0*/  CALL.ABS.NOINC R2 ;  /* 0x0000000002007343 */ /* 0x01bfea0003c00000 */
.L_x_27833:
[----:B------:R-:W-:Y:S01]  /*99e0*/  IMAD.MOV.U32 R2, RZ, RZ, R29 ;  /* 0x000000ffff027224 */ /* 0x000fe200078e001d */
[----:B------:R-:W-:Y:S06]  /*99f0*/  BRA `(.L_x_27800) ;  /* 0x0000000000147947 */ /* 0x000fec0003800000 */
.L_x_27832:
[----:B------:R0:W-:Y:S01]  /*9a00*/  STG.E.64 desc[UR36][R4.64], R12 ;  /* 0x0000000c04007986 */ /* 0x0001e2000c101b24 */
[----:B------:R-:W-:Y:S01]  /*9a10*/  IMAD.MOV.U32 R2, RZ, RZ, R29 ;  /* 0x000000ffff027224 */ /* 0x000fe200078e001d */
[----:B------:R-:W-:Y:S06]  /*9a20*/  BRA `(.L_x_27800) ;  /* 0x0000000000087947 */ /* 0x000fec0003800000 */
.L_x_27831:
[----:B------:R0:W-:Y:S01]  /*9a30*/  STG.E desc[UR36][R4.64], R12 ;  /* 0x0000000c04007986 */ /* 0x0001e2000c101924 */
[----:B------:R-:W-:-:S07]  /*9a40*/  IMAD.MOV.U32 R2, RZ, RZ, R29 ;  /* 0x000000ffff027224 */ /* 0x000fce00078e001d */
.L_x_27800:
[----:B------:R-:W-:Y:S05]  /*9a50*/  BSYNC B6 ;  /* 0x0000000000067941 */ /* 0x000fea0003800000 */
.L_x_27799:
[----:B------:R-:W-:Y:S01]  /*9a60*/  ISETP.GE.AND P0, PT, R2, R34, PT ;  /* 0x000000220200720c */ /* 0x000fe20003f06270 */
[----:B------:R-:W-:-:S12]  /*9a70*/  BSSY B6, `(.L_x_27834) ;  /* 0x00001d4000067945 */ /* 0x000fd80003800000 */
[----:B------:R-:W-:Y:S05]  /*9a80*/  @P0 BRA `(.L_x_27835) ;  /* 0x0000001c00480947 */ /* 0x000fea0003800000 */
[----:B0-2---:R-:W0:Y:S01]  /*9a90*/  LDC.64 R4, c[0x0][0x218] ;  /* 0x00008600ff047b82 */ /* 0x005e220000000a00 */
        /* <DEDUP_REMOVED lines=19> */
.L_x_27839:
[----:B------:R0:W-:Y:S01]  /*9bd0*/  STG.E.U8 desc[UR36][R4.64], R26 ;  /* 0x0000001a04007986 */ /* 0x0001e2000c101124 */
[----:B------:R-:W-:Y:S05]  /*9be0*/  BRA `(.L_x_27841) ;  /* 0x0000000c00447947 */ /* 0x000fea0003800000 */
.L_x_27838:
        /* <DEDUP_REMOVED lines=8> */
.L_x_27843:
[----:B------:R0:W-:Y:S01]  /*9c70*/  STG.E desc[UR36][R4.64], R26 ;  /* 0x0000001a04007986 */ /* 0x0001e2000c101924 */
[----:B------:R-:W-:Y:S05]  /*9c80*/  BRA `(.L_x_27841) ;  /* 0x0000000c001c7947 */ /* 0x000fea0003800000 */
.L_x_27842:
[----:B------:R0:W-:Y:S01]  /*9c90*/  STG.E.U16 desc[UR36][R4.64], R26 ;  /* 0x0000001a04007986 */ /* 0x0001e2000c101524 */
[----:B------:R-:W-:Y:S05]  /*9ca0*/  BRA `(.L_x_27841) ;  /* 0x0000000c00147947 */ /* 0x000fea0003800000 */
.L_x_27837:
        /* <DEDUP_REMOVED lines=9> */
.L_x_27845:
[----:B------:R-:W0:Y:S02]  /*9d40*/  I2F.S64 R0, R26 ;  /* 0x0000001a00007312 */ /* 0x000e240000301400 */
[----:B0-----:R-:W-:-:S05]  /*9d50*/  F2FP.F16.F32.PACK_AB R0, RZ, R0 ;  /* 0x00000000ff00723e */ /* 0x001fca00000000ff */
[----:B------:R0:W-:Y:S01]  /*9d60*/  STG.E.U16 desc[UR36][R4.64], R0 ;  /* 0x0000000004007986 */ /* 0x0001e2000c101524 */
[----:B------:R-:W-:Y:S05]  /*9d70*/  BRA `(.L_x_27841) ;  /* 0x0000000800e07947 */ /* 0x000fea0003800000 */
.L_x_27844:
        /* <DEDUP_REMOVED lines=10> */
.L_x_27847:
[----:B------:R-:W0:Y:S02]  /*9e20*/  I2F.S64 R26, R26 ;  /* 0x0000001a001a7312 */ /* 0x000e240000301400 */
[----:B0-----:R-:W-:-:S04]  /*9e30*/  F2FP.F16.F32.PACK_AB R3, RZ, R26 ;  /* 0x0000001aff03723e */ /* 0x001fc800000000ff */
[----:B------:R-:W-:-:S05]  /*9e40*/  PRMT R3, R3, 0x5410, RZ ;  /* 0x0000541003037816 */ /* 0x000fca00000000ff */
[----:B------:R0:W-:Y:S01]  /*9e50*/  STG.E desc[UR36][R4.64], R3 ;  /* 0x0000000304007986 */ /* 0x0001e2000c101924 */
[----:B------:R-:W-:Y:S05]  /*9e60*/  BRA `(.L_x_27841) ;  /* 0x0000000800a47947 */ /* 0x000fea0003800000 */
.L_x_27846:
[----:B------:R-:W0:Y:S02]  /*9e70*/  I2F.F64.S64 R26, R26 ;  /* 0x0000001a001a7312 */ /* 0x000e240000301c00 */
[----:B0-----:R0:W-:Y:S01]  /*9e80*/  STG.E.64 desc[UR36][R4.64], R26 ;  /* 0x0000001a04007986 */ /* 0x0011e2000c101b24 */
[----:B------:R-:W-:Y:S05]  /*9e90*/  BRA `(.L_x_27841) ;  /* 0x0000000800987947 */ /* 0x000fea0003800000 */
.L_x_27836:
        /* <DEDUP_REMOVED lines=13> */
.L_x_27850:
[----:B------:R-:W0:Y:S01]  /*9f70*/  I2F.F64.S64 R8, R26 ;  /* 0x0000001a00087312 */ /* 0x000e220000301c00 */
[----:B------:R-:W-:-:S05]  /*9f80*/  CS2R R10, SRZ ;  /* 0x00000000000a7805 */ /* 0x000fca000001ff00 */
[----:B0-----:R0:W-:Y:S01]  /*9f90*/  STG.E.128 desc[UR36][R4.64], R8 ;  /* 0x0000000804007986 */ /* 0x0011e2000c101d24 */
[----:B------:R-:W-:Y:S05]  /*9fa0*/  BRA `(.L_x_27841) ;  /* 0x0000000800547947 */ /* 0x000fea0003800000 */
.L_x_27849:
        /* <DEDUP_REMOVED lines=21> */
.L_x_27854:
[----:B------:R-:W-:Y:S05]  /*a100*/  BSYNC B0 ;  /* 0x0000000000007941 */ /* 0x000fea0003800000 */
.L_x_27853:
[----:B------:R-:W-:-:S05]  /*a110*/  LOP3.LUT R7, R0, R7, RZ, 0xfc, !PT ;  /* 0x0000000700077212 */ /* 0x000fca00078efcff */
[----:B------:R0:W-:Y:S01]  /*a120*/  STG.E.U8 desc[UR36][R4.64], R7 ;  /* 0x0000000704007986 */ /* 0x0001e2000c101124 */
[----:B------:R-:W-:Y:S05]  /*a130*/  BRA `(.L_x_27841) ;  /* 0x0000000400f07947 */ /* 0x000fea0003800000 */
.L_x_27852:
        /* <DEDUP_REMOVED lines=13> */
.L_x_27856:
[----:B------:R-:W-:Y:S01]  /*a210*/  IMAD.MOV.U32 R0, RZ, RZ, 0x7f ;  /* 0x0000007fff007424 */ /* 0x000fe200078e00ff */
[----:B------:R-:W-:-:S04]  /*a220*/  ISETP.GT.U32.AND P0, PT, R3, 0x7f800000, PT ;  /* 0x7f8000000300780c */ /* 0x000fc80003f04070 */
[----:B------:R-:W-:-:S09]  /*a230*/  SEL R0, R0, 0x7c, P0 ;  /* 0x0000007c00007807 */ /* 0x000fd20000000000 */
.L_x_27857:
[----:B------:R-:W-:Y:S05]  /*a240*/  BSYNC B0 ;  /* 0x0000000000007941 */ /* 0x000fea0003800000 */
.L_x_27855:
[----:B------:R-:W-:-:S04]  /*a250*/  LOP3.LUT R3, R27, 0x80000000, RZ, 0xc0, !PT ;  /* 0x800000001b037812 */ /* 0x000fc800078ec0ff */
[----:B------:R-:W-:-:S04]  /*a260*/  SHF.R.U32.HI R3, RZ, 0x18, R3 ;  /* 0x00000018ff037819 */ /* 0x000fc80000011603 */
[----:B------:R-:W-:-:S05]  /*a270*/  LOP3.LUT R3, R0, R3, RZ, 0xfc, !PT ;  /* 0x0000000300037212 */ /* 0x000fca00078efcff */
[----:B------:R0:W-:Y:S01]  /*a280*/  STG.E.U8 desc[UR36][R4.64], R3 ;  /* 0x0000000304007986 */ /* 0x0001e2000c101124 */
[----:B------:R-:W-:Y:S05]  /*a290*/  BRA `(.L_x_27841) ;  /* 0x0000000400987947 */ /* 0x000fea0003800000 */
.L_x_27851:
[----:B------:R-:W0:Y:S02]  /*a2a0*/  I2F.S64 R0, R26 ;  /* 0x0000001a00007312 */ /* 0x000e240000301400 */
[----:B0-----:R-:W-:-:S05]  /*a2b0*/  F2FP.BF16.F32.PACK_AB R0, RZ, R0 ;  /* 0x00000000ff00723e */ /* 0x001fca00000010ff */
[----:B------:R0:W-:Y:S01]  /*a2c0*/  STG.E.U16 desc[UR36][R4.64], R0 ;  /* 0x0000000004007986 */ /* 0x0001e2000c101524 */
[----:B------:R-:W-:Y:S05]  /*a2d0*/  BRA `(.L_x_27841) ;  /* 0x0000000400887947 */ /* 0x000fea0003800000 */
.L_x_27848:
        /* <DEDUP_REMOVED lines=10> */
.L_x_27860:
        /* <DEDUP_REMOVED lines=17> */
.L_x_27863:
[----:B------:R-:W-:-:S04]  /*a490*/  LOP3.LUT R0, R27, 0x80000000, RZ, 0xc0, !PT ;  /* 0x800000001b007812 */ /* 0x000fc800078ec0ff */
[----:B------:R-:W-:-:S04]  /*a4a0*/  SHF.R.U32.HI R0, RZ, 0x18, R0 ;  /* 0x00000018ff007819 */ /* 0x000fc80000011600 */
[----:B------:R-:W-:-:S07]  /*a4b0*/  LOP3.LUT R0, R3, R0, RZ, 0xfc, !PT ;  /* 0x0000000003007212 */ /* 0x000fce00078efcff */
.L_x_27862:
[----:B------:R-:W-:Y:S05]  /*a4c0*/  BSYNC B0 ;  /* 0x0000000000007941 */ /* 0x000fea0003800000 */
.L_x_27861:
[----:B------:R0:W-:Y:S01]  /*a4d0*/  STG.E.U8 desc[UR36][R4.64], R0 ;  /* 0x0000000004007986 */ /* 0x0001e2000c101124 */
[----:B------:R-:W-:Y:S05]  /*a4e0*/  BRA `(.L_x_27841) ;  /* 0x0000000400047947 */ /* 0x000fea0003800000 */
.L_x_27859:
        /* <DEDUP_REMOVED lines=17> */
.L_x_27866:
[----:B------:R-:W-:-:S04]  /*a600*/  LOP3.LUT R0, R27, 0x80000000, RZ, 0xc0, !PT ;  /* 0x800000001b007812 */ /* 0x000fc800078ec0ff */
[----:B------:R-:W-:-:S04]  /*a610*/  SHF.R.U32.HI R0, RZ, 0x18, R0 ;  /* 0x00000018ff007819 */ /* 0x000fc80000011600 */
[----:B------:R-:W-:-:S07]  /*a620*/  LOP3.LUT R0, R3, R0, RZ, 0xfc, !PT ;  /* 0x0000000003007212 */ /* 0x000fce00078efcff */
.L_x_27865:
[----:B------:R-:W-:Y:S05]  /*a630*/  BSYNC B0 ;  /* 0x0000000000007941 */ /* 0x000fea0003800000 */
.L_x_27864:
[----:B------:R0:W-:Y:S01]  /*a640*/  STG.E.U8 desc[UR36][R4.64], R0 ;  /* 0x0000000004007986 */ /* 0x0001e2000c101124 */
[----:B------:R-:W-:Y:S05]  /*a650*/  BRA `(.L_x_27841) ;  /* 0x0000000000a87947 */ /* 0x000fea0003800000 */
.L_x_27858:
        /* <DEDUP_REMOVED lines=22> */
.L_x_27840:
        /* <DEDUP_REMOVED lines=16> */
.L_x_27869:
[----:B------:R-:W-:Y:S05]  /*a8c0*/  BRA `(.L_x_27841) ;  /* 0x00000000000c7947 */ /* 0x000fea0003800000 */
.L_x_27868:
[----:B------:R0:W-:Y:S01]  /*a8d0*/  STG.E.64 desc[UR36][R4.64], R26 ;  /* 0x0000001a04007986 */ /* 0x0001e2000c101b24 */
[----:B------:R-:W-:Y:S05]  /*a8e0*/  BRA `(.L_x_27841) ;  /* 0x0000000000047947 */ /* 0x000fea0003800000 */
.L_x_27867:
[----:B------:R0:W-:Y:S02]  /*a8f0*/  STG.E desc[UR36][R4.64], R26 ;  /* 0x0000001a04007986 */ /* 0x0001e4000c101924 */
.L_x_27841:
[----:B------:R-:W-:-:S05]  /*a900*/  VIADD R2, R2, 0x80 ;  /* 0x0000008002027836 */ /* 0x000fca0000000000 */
[----:B------:R-:W-:-:S13]  /*a910*/  ISETP.GE.AND P0, PT, R2, R34, PT ;  /* 0x000000220200720c */ /* 0x000fda0003f06270 */
        /* <DEDUP_REMOVED lines=21> */
.L_x_27873:
[----:B------:R0:W-:Y:S01]  /*aa70*/  STG.E.U8 desc[UR36][R4.64], R18 ;  /* 0x0000001204007986 */ /* 0x0001e2000c101124 */
[----:B------:R-:W-:Y:S05]  /*aa80*/  BRA `(.L_x_27875) ;  /* 0x0000000c00447947 */ /* 0x000fea0003800000 */
.L_x_27872:
        /* <DEDUP_REMOVED lines=8> */
.L_x_27877:
[----:B------:R0:W-:Y:S01]  /*ab10*/  STG.E desc[UR36][R4.64], R18 ;  /* 0x0000001204007986 */ /* 0x0001e2000c101924 */
[----:B------:R-:W-:Y:S05]  /*ab20*/  BRA `(.L_x_27875) ;  /* 0x0000000c001c7947 */ /* 0x000fea0003800000 */
.L_x_27876:
[----:B------:R0:W-:Y:S01]  /*ab30*/  STG.E.U16 desc[UR36][R4.64], R18 ;  /* 0x0000001204007986 */ /* 0x0001e2000c101524 */
[----:B------:R-:W-:Y:S05]  /*ab40*/  BRA `(.L_x_27875) ;  /* 0x0000000c00147947 */ /* 0x000fea0003800000 */
.L_x_27871:
        /* <DEDUP_REMOVED lines=9> */
.L_x_27879:
[----:B------:R-:W0:Y:S02]  /*abe0*/  I2F.S64 R0, R18 ;  /* 0x0000001200007312 */ /* 0x000e240000301400 */
[----:B0-----:R-:W-:-:S05]  /*abf0*/  F2FP.F16.F32.PACK_AB R0, RZ, R0 ;  /* 0x00000000ff00723e */ /* 0x001fca00000000ff */
[----:B------:R0:W-:Y:S01]  /*ac00*/  STG.E.U16 desc[UR36][R4.64], R0 ;  /* 0x0000000004007986 */ /* 0x0001e2000c101524 */
[----:B------:R-:W-:Y:S05]  /*ac10*/  BRA `(.L_x_27875) ;  /* 0x0000000800e07947 */ /* 0x000fea0003800000 */
.L_x_27878:
        /* <DEDUP_REMOVED lines=10> */
.L_x_27881:
[----:B------:R-:W0:Y:S02]  /*acc0*/  I2F.S64 R18, R18 ;  /* 0x0000001200127312 */ /* 0x000e240000301400 */
[----:B0-----:R-:W-:-:S04]  /*acd0*/  F2FP.F16.F32.PACK_AB R3, RZ, R18 ;  /* 0x00000012ff03723e */ /* 0x001fc800000000ff */
[----:B------:R-:W-:-:S05]  /*ace0*/  PRMT R3, R3, 0x5410, RZ ;  /* 0x0000541003037816 */ /* 0x000fca00000000ff */
[----:B------:R0:W-:Y:S01]  /*acf0*/  STG.E desc[UR36][R4.64], R3 ;  /* 0x0000000304007986 */ /* 0x0001e2000c101924 */
[----:B------:R-:W-:Y:S05]  /*ad00*/  BRA `(.L_x_27875) ;  /* 0x0000000800a47947 */ /* 0x000fea0003800000 */
.L_x_27880:
[----:B------:R-:W0:Y:S02]  /*ad10*/  I2F.F64.S64 R18, R18 ;  /* 0x0000001200127312 */ /* 0x000e240000301c00 */
[----:B0-----:R0:W-:Y:S01]  /*ad20*/  STG.E.64 desc[UR36][R4.64], R18 ;  /* 0x0000001204007986 */ /* 0x0011e2000c101b24 */
[----:B------:R-:W-:Y:S05]  /*ad30*/  BRA `(.L_x_27875) ;  /* 0x0000000800987947 */ /* 0x000fea0003800000 */
.L_x_27870:
        /* <DEDUP_REMOVED lines=13> */
.L_x_27884:
[----:B------:R-:W0:Y:S01]  /*ae10*/  I2F.F64.S64 R8, R18 ;  /* 0x0000001200087312 */ /* 0x000e220000301c00 */
[----:B------:R-:W-:-:S05]  /*ae20*/  CS2R R10, SRZ ;  /* 0x00000000000a7805 */ /* 0x000fca000001ff00 */
[----:B0-----:R0:W-:Y:S01]  /*ae30*/  STG.E.128 desc[UR36][R4.64], R8 ;  /* 0x0000000804007986 */ /* 0x0011e2000c101d24 */
[----:B------:R-:W-:Y:S05]  /*ae40*/  BRA `(.L_x_27875) ;  /* 0x0000000800547947 */ /* 0x000fea0003800000 */
.L_x_27883:
        /* <DEDUP_REMOVED lines=21> */
.L_x_27888:
[----:B------:R-:W-:Y:S05]  /*afa0*/  BSYNC B0 ;  /* 0x0000000000007941 */ /* 0x000fea0003800000 */
.L_x_27887:
[----:B------:R-:W-:-:S05]  /*afb0*/  LOP3.LUT R7, R0, R7, RZ, 0xfc, !PT ;  /* 0x0000000700077212 */ /* 0x000fca00078efcff */
[----:B------:R0:W-:Y:S01]  /*afc0*/  STG.E.U8 desc[UR36][R4.64], R7 ;  /* 0x0000000704007986 */ /* 0x0001e2000c101124 */
[----:B------:R-:W-:Y:S05]  /*afd0*/  BRA `(.L_x_27875) ;  /* 0x0000000400f07947 */ /* 0x000fea0003800000 */
.L_x_27886:
        /* <DEDUP_REMOVED lines=13> */
.L_x_27890:
[----:B------:R-:W-:Y:S01]  /*b0b0*/  IMAD.MOV.U32 R0, RZ, RZ, 0x7f ;  /* 0x0000007fff007424 */ /* 0x000fe200078e00ff */
[----:B------:R-:W-:-:S04]  /*b0c0*/  ISETP.GT.U32.AND P0, PT, R3, 0x7f800000, PT ;  /* 0x7f8000000300780c */ /* 0x000fc80003f04070 */
[----:B------:R-:W-:-:S09]  /*b0d0*/  SEL R0, R0, 0x7c, P0 ;  /* 0x0000007c00007807 */ /* 0x000fd20000000000 */
.L_x_27891:
[----:B------:R-:W-:Y:S05]  /*b0e0*/  BSYNC B0 ;  /* 0x0000000000007941 */ /* 0x000fea0003800000 */
.L_x_27889:
[----:B------:R-:W-:-:S04]  /*b0f0*/  LOP3.LUT R3, R19, 0x80000000, RZ, 0xc0, !PT ;  /* 0x8000000013037812 */ /* 0x000fc800078ec0ff */
[----:B------:R-:W-:-:S04]  /*b100*/  SHF.R.U32.HI R3, RZ, 0x18, R3 ;  /* 0x00000018ff037819 */ /* 0x000fc80000011603 */
[----:B------:R-:W-:-:S05]  /*b110*/  LOP3.LUT R3, R0, R3, RZ, 0xfc, !PT ;  /* 0x0000000300037212 */ /* 0x000fca00078efcff */
[----:B------:R0:W-:Y:S01]  /*b120*/  STG.E.U8 desc[UR36][R4.64], R3 ;  /* 0x0000000304007986 */ /* 0x0001e2000c101124 */
[----:B------:R-:W-:Y:S05]  /*b130*/  BRA `(.L_x_27875) ;  /* 0x0000000400987947 */ /* 0x000fea0003800000 */
.L_x_27885:
[----:B------:R-:W0:Y:S02]  /*b140*/  I2F.S64 R0, R18 ;  /* 0x0000001200007312 */ /* 0x000e240000301400 */
[----:B0-----:R-:W-:-:S05]  /*b150*/  F2FP.BF16.F32.PACK_AB R0, RZ, R0 ;  /* 0x00000000ff00723e */ /* 0x001fca00000010ff */
[----:B------:R0:W-:Y:S01]  /*b160*/  STG.E.U16 desc[UR36][R4.64], R0 ;  /* 0x0000000004007986 */ /* 0x0001e2000c101524 */
[----:B------:R-:W-:Y:S05]  /*b170*/  BRA `(.L_x_27875) ;  /* 0x0000000400887947 */ /* 0x000fea0003800000 */
.L_x_27882:
        /* <DEDUP_REMOVED lines=10> */
.L_x_27894:
        /* <DEDUP_REMOVED lines=17> */
.L_x_27897:
[----:B------:R-:W-:-:S04]  /*b330*/  LOP3.LUT R0, R19, 0x80000000, RZ, 0xc0, !PT ;  /* 0x8000000013007812 */ /* 0x000fc800078ec0ff */
[----:B------:R-:W-:-:S04]  /*b340*/  SHF.R.U32.HI R0, RZ, 0x18, R0 ;  /* 0x00000018ff007819 */ /* 0x000fc80000011600 */
[----:B------:R-:W-:-:S07]  /*b350*/  LOP3.LUT R0, R3, R0, RZ, 0xfc, !PT ;  /* 0x0000000003007212 */ /* 0x000fce00078efcff */
.L_x_27896:
[----:B------:R-:W-:Y:S05]  /*b360*/  BSYNC B0 ;  /* 0x0000000000007941 */ /* 0x000fea0003800000 */
.L_x_27895:
[----:B------:R0:W-:Y:S01]  /*b370*/  STG.E.U8 desc[UR36][R4.64], R0 ;  /* 0x0000000004007986 */ /* 0x0001e2000c101124 */
[----:B------:R-:W-:Y:S05]  /*b380*/  BRA `(.L_x_27875) ;  /* 0x0000000400047947 */ /* 0x000fea0003800000 */
.L_x_27893:
        /* <DEDUP_REMOVED lines=17> */
.L_x_27900:
[----:B------:R-:W-:-:S04]  /*b4a0*/  LOP3.LUT R0, R19, 0x80000000, RZ, 0xc0, !PT ;  /* 0x8000000013007812 */ /* 0x000fc800078ec0ff */
[----:B------:R-:W-:-:S04]  /*b4b0*/  SHF.R.U32.HI R0, RZ, 0x18, R0 ;  /* 0x00000018ff007819 */ /* 0x000fc80000011600 */
[----:B------:R-:W-:-:S07]  /*b4c0*/  LOP3.LUT R0, R3, R0, RZ, 0xfc, !PT ;  /* 0x0000000003007212 */ /* 0x000fce00078efcff */
.L_x_27899:
[----:B------:R-:W-:Y:S05]  /*b4d0*/  BSYNC B0 ;  /* 0x0000000000007941 */ /* 0x000fea0003800000 */
.L_x_27898:
[----:B------:R0:W-:Y:S01]  /*b4e0*/  STG.E.U8 desc[UR36][R4.64], R0 ;  /* 0x0000000004007986 */ /* 0x0001e2000c101124 */
[----:B------:R-:W-:Y:S05]  /*b4f0*/  BRA `(.L_x_27875) ;  /* 0x0000000000a87947 */ /* 0x000fea0003800000 */
.L_x_27892:
        /* <DEDUP_REMOVED lines=22> */
.L_x_27874:
        /* <DEDUP_REMOVED lines=15> */
[----:B-1234-:R-:W-:Y:S05]  /*b750*/  CALL.ABS.NOINC R14 ;  /* 0x000000000e007343 */ /* 0x01efea0003c00000 */
.L_x_27903:
[----:B------:R-:W-:Y:S05]  /*b760*/  BRA `(.L_x_27875) ;  /* 0x00000000000c7947 */ /* 0x000fea0003800000 */
.L_x_27902:
[----:B------:R2:W-:Y:S01]  /*b770*/  STG.E.64 desc[UR36][R4.64], R18 ;  /* 0x0000001204007986 */ /* 0x0005e2000c101b24 */
[----:B------:R-:W-:Y:S05]  /*b780*/  BRA `(.L_x_27875) ;  /* 0x0000000000047947 */ /* 0x000fea0003800000 */
.L_x_27901:
[----:B------:R0:W-:Y:S02]  /*b790*/  STG.E desc[UR36][R4.64], R18 ;  /* 0x0000001204007986 */ /* 0x0001e4000c101924 */
.L_x_27875:
[----:B------:R-:W-:-:S07]  /*b7a0*/  VIADD R2, R2, 0x80 ;  /* 0x0000008002027836 */ /* 0x000fce0000000000 */
.L_x_27835:
[----:B------:R-:W-:Y:S05]  /*b7b0*/  BSYNC B6 ;  /* 0x0000000000067941 */ /* 0x000fea0003800000 */
.L_x_27834:
[----:B------:R-:W-:-:S13]  /*b7c0*/  ISETP.GE.AND P0, PT, R2, R34, PT ;  /* 0x000000220200720c */ /* 0x000fda0003f06270 */
[----:B------:R-:W-:Y:S05]  /*b7d0*/  @P0 EXIT ;  /* 0x000000000000094d */ /* 0x000fea0003800000 */
[----:B0-2---:R-:W0:Y:S01]  /*b7e0*/  LDC.64 R4, c[0x0][0x218] ;  /* 0x00008600ff047b82 */ /* 0x005e220000000a00 */
        /* <DEDUP_REMOVED lines=18> */
.L_x_27907:
[----:B------:R-:W-:Y:S01]  /*b910*/  STG.E.U8 desc[UR36][R2.64], R16 ;  /* 0x0000001002007986 */ /* 0x000fe2000c101124 */
[----:B------:R-:W-:Y:S05]  /*b920*/  EXIT ;  /* 0x000000000000794d */ /* 0x000fea0003800000 */
.L_x_27906:
        /* <DEDUP_REMOVED lines=8> */
.L_x_27910:
[----:B------:R-:W-:Y:S01]  /*b9b0*/  STG.E desc[UR36][R2.64], R16 ;  /* 0x0000001002007986 */ /* 0x000fe2000c101924 */
[----:B------:R-:W-:Y:S05]  /*b9c0*/  EXIT ;  /* 0x000000000000794d */ /* 0x000fea0003800000 */
.L_x_27909:
[----:B------:R-:W-:Y:S01]  /*b9d0*/  STG.E.U16 desc[UR36][R2.64], R16 ;  /* 0x0000001002007986 */ /* 0x000fe2000c101524 */
[----:B------:R-:W-:Y:S05]  /*b9e0*/  EXIT ;  /* 0x000000000000794d */ /* 0x000fea0003800000 */
.L_x_27905:
        /* <DEDUP_REMOVED lines=9> */
.L_x_27912:
[----:B------:R-:W0:Y:S02]  /*ba80*/  I2F.S64 R0, R16 ;  /* 0x0000001000007312 */ /* 0x000e240000301400 */
[----:B0-----:R-:W-:-:S05]  /*ba90*/  F2FP.F16.F32.PACK_AB R0, RZ, R0 ;  /* 0x00000000ff00723e */ /* 0x001fca00000000ff */
[----:B------:R-:W-:Y:S01]  /*baa0*/  STG.E.U16 desc[UR36][R2.64], R0 ;  /* 0x0000000002007986 */ /* 0x000fe2000c101524 */
[----:B------:R-:W-:Y:S05]  /*bab0*/  EXIT ;  /* 0x000000000000794d */ /* 0x000fea0003800000 */
.L_x_27911:
        /* <DEDUP_REMOVED lines=10> */
.L_x_27914:
[----:B------:R-:W0:Y:S02]  /*bb60*/  I2F.S64 R16, R16 ;  /* 0x0000001000107312 */ /* 0x000e240000301400 */
[----:B0-----:R-:W-:-:S04]  /*bb70*/  F2FP.F16.F32.PACK_AB R5, RZ, R16 ;  /* 0x00000010ff05723e */ /* 0x001fc800000000ff */
[----:B------:R-:W-:-:S05]  /*bb80*/  PRMT R5, R5, 0x5410, RZ ;  /* 0x0000541005057816 */ /* 0x000fca00000000ff */
[----:B------:R-:W-:Y:S01]  /*bb90*/  STG.E desc[UR36][R2.64], R5 ;  /* 0x0000000502007986 */ /* 0x000fe2000c101924 */
[----:B------:R-:W-:Y:S05]  /*bba0*/  EXIT ;  /* 0x000000000000794d */ /* 0x000fea0003800000 */
.L_x_27913:
[----:B------:R-:W0:Y:S02]  /*bbb0*/  I2F.F64.S64 R16, R16 ;  /* 0x0000001000107312 */ /* 0x000e240000301c00 */
[----:B0-----:R-:W-:Y:S01]  /*bbc0*/  STG.E.64 desc[UR36][R2.64], R16 ;  /* 0x0000001002007986 */ /* 0x001fe2000c101b24 */
[----:B------:R-:W-:Y:S05]  /*bbd0*/  EXIT ;  /* 0x000000000000794d */ /* 0x000fea0003800000 */
.L_x_27904:
        /* <DEDUP_REMOVED lines=13> */
.L_x_27917:
[----:B------:R-:W0:Y:S01]  /*bcb0*/  I2F.F64.S64 R16, R16 ;  /* 0x0000001000107312 */ /* 0x000e220000301c00 */
[----:B------:R-:W-:-:S05]  /*bcc0*/  CS2R R18, SRZ ;  /* 0x0000000000127805 */ /* 0x000fca000001ff00 */
[----:B0-----:R-:W-:Y:S01]  /*bcd0*/  STG.E.128 desc[UR36][R2.64], R16 ;  /* 0x0000001002007986 */ /* 0x001fe2000c101d24 */
[----:B------:R-:W-:Y:S05]  /*bce0*/  EXIT ;  /* 0x000000000000794d */ /* 0x000fea0003800000 */
.L_x_27916:
        /* <DEDUP_REMOVED lines=21> */
.L_x_27921:
[----:B------:R-:W-:Y:S05]  /*be40*/  BSYNC B0 ;  /* 0x0000000000007941 */ /* 0x000fea0003800000 */
.L_x_27920:
[----:B------:R-:W-:-:S05]  /*be50*/  LOP3.LUT R5, R0, R5, RZ, 0xfc, !PT ;  /* 0x0000000500057212 */ /* 0x000fca00078efcff */
[----:B------:R-:W-:Y:S01]  /*be60*/  STG.E.U8 desc[UR36][R2.64], R5 ;  /* 0x0000000502007986 */ /* 0x000fe2000c101124 */
[----:B------:R-:W-:Y:S05]  /*be70*/  EXIT ;  /* 0x000000000000794d */ /* 0x000fea0003800000 */
.L_x_27919:
        /* <DEDUP_REMOVED lines=13> */
.L_x_27923:
[----:B------:R-:W-:Y:S01]  /*bf50*/  IMAD.MOV.U32 R0, RZ, RZ, 0x7f ;  /* 0x0000007fff007424 */ /* 0x000fe200078e00ff */
[----:B------:R-:W-:-:S04]  /*bf60*/  ISETP.GT.U32.AND P0, PT, R4, 0x7f800000, PT ;  /* 0x7f8000000400780c */ /* 0x000fc80003f04070 */
[----:B------:R-:W-:-:S09]  /*bf70*/  SEL R0, R0, 0x7c, P0 ;  /* 0x0000007c00007807 */ /* 0x000fd20000000000 */
.L_x_27924:
[----:B------:R-:W-:Y:S05]  /*bf80*/  BSYNC B0 ;  /* 0x0000000000007941 */ /* 0x000fea0003800000 */
.L_x_27922:
[----:B------:R-:W-:-:S04]  /*bf90*/  LOP3.LUT R4, R17, 0x80000000, RZ, 0xc0, !PT ;  /* 0x8000000011047812 */ /* 0x000fc800078ec0ff */
[----:B------:R-:W-:-:S04]  /*bfa0*/  SHF.R.U32.HI R5, RZ, 0x18, R4 ;  /* 0x00000018ff057819 */ /* 0x000fc80000011604 */
[----:B------:R-:W-:-:S05]  /*bfb0*/  LOP3.LUT R5, R0, R5, RZ, 0xfc, !PT ;  /* 0x0000000500057212 */ /* 0x000fca00078efcff */
[----:B------:R-:W-:Y:S01]  /*bfc0*/  STG.E.U8 desc[UR36][R2.64], R5 ;  /* 0x0000000502007986 */ /* 0x000fe2000c101124 */
[----:B------:R-:W-:Y:S05]  /*bfd0*/  EXIT ;  /* 0x000000000000794d */ /* 0x000fea0003800000 */
.L_x_27918:
[----:B------:R-:W0:Y:S02]  /*bfe0*/  I2F.S64 R0, R16 ;  /* 0x0000001000007312 */ /* 0x000e240000301400 */
[----:B0-----:R-:W-:-:S05]  /*bff0*/  F2FP.BF16.F32.PACK_AB R0, RZ, R0 ;  /* 0x00000000ff00723e */ /* 0x001fca00000010ff */
[----:B------:R-:W-:Y:S01]  /*c000*/  STG.E.U16 desc[UR36][R2.64], R0 ;  /* 0x0000000002007986 */ /* 0x000fe2000c101524 */
[----:B------:R-:W-:Y:S05]  /*c010*/  EXIT ;  /* 0x000000000000794d */ /* 0x000fea0003800000 */
.L_x_27915:
        /* <DEDUP_REMOVED lines=10> */
.L_x_27927:
        /* <DEDUP_REMOVED lines=17> */
.L_x_27930:
[----:B------:R-:W-:-:S04]  /*c1d0*/  LOP3.LUT R0, R17, 0x80000000, RZ, 0xc0, !PT ;  /* 0x8000000011007812 */ /* 0x000fc800078ec0ff */
[----:B------:R-:W-:-:S04]  /*c1e0*/  SHF.R.U32.HI R5, RZ, 0x18, R0 ;  /* 0x00000018ff057819 */ /* 0x000fc80000011600 */
[----:B------:R-:W-:-:S04]  /*c1f0*/  LOP3.LUT R4, R4, R5, RZ, 0xfc, !PT ;  /* 0x0000000504047212 */ /* 0x000fc800078efcff */
[----:B------:R-:W-:-:S07]  /*c200*/  PRMT R0, R4, 0x7610, R0 ;  /* 0x0000761004007816 */ /* 0x000fce0000000000 */
.L_x_27929:
[----:B------:R-:W-:Y:S05]  /*c210*/  BSYNC B0 ;  /* 0x0000000000007941 */ /* 0x000fea0003800000 */
.L_x_27928:
[----:B------:R-:W-:Y:S01]  /*c220*/  STG.E.U8 desc[UR36][R2.64], R0 ;  /* 0x0000000002007986 */ /* 0x000fe2000c101124 */
[----:B------:R-:W-:Y:S05]  /*c230*/  EXIT ;  /* 0x000000000000794d */ /* 0x000fea0003800000 */
.L_x_27926:
        /* <DEDUP_REMOVED lines=17> */
.L_x_27933:
[----:B------:R-:W-:-:S04]  /*c350*/  LOP3.LUT R0, R17, 0x80000000, RZ, 0xc0, !PT ;  /* 0x8000000011007812 */ /* 0x000fc800078ec0ff */
[----:B------:R-:W-:-:S04]  /*c360*/  SHF.R.U32.HI R5, RZ, 0x18, R0 ;  /* 0x00000018ff057819 */ /* 0x000fc80000011600 */
[----:B------:R-:W-:-:S04]  /*c370*/  LOP3.LUT R4, R4, R5, RZ, 0xfc, !PT ;  /* 0x0000000504047212 */ /* 0x000fc800078efcff */
[----:B------:R-:W-:-:S07]  /*c380*/  PRMT R0, R4, 0x7610, R0 ;  /* 0x0000761004007816 */ /* 0x000fce0000000000 */
.L_x_27932:
[----:B------:R-:W-:Y:S05]  /*c390*/  BSYNC B0 ;  /* 0x0000000000007941 */ /* 0x000fea0003800000 */
.L_x_27931:
[----:B------:R-:W-:Y:S01]  /*c3a0*/  STG.E.U8 desc[UR36][R2.64], R0 ;  /* 0x0000000002007986 */ /* 0x000fe2000c101124 */
[----:B------:R-:W-:Y:S05]  /*c3b0*/  EXIT ;  /* 0x000000000000794d */ /* 0x000fea0003800000 */
.L_x_27925:
        /* <DEDUP_REMOVED lines=22> */
.L_x_27908:
        /* <DEDUP_REMOVED lines=16> */
.L_x_27936:
[----:B------:R-:W-:Y:S05]  /*c620*/  EXIT ;  /* 0x000000000000794d */ /* 0x000fea0003800000 */
.L_x_27935:
[----:B------:R-:W-:Y:S01]  /*c630*/  STG.E.64 desc[UR36][R2.64], R16 ;  /* 0x0000001002007986 */ /* 0x000fe2000c101b24 */
[----:B------:R-:W-:Y:S05]  /*c640*/  EXIT ;  /* 0x000000000000794d */ /* 0x000fea0003800000 */
.L_x_27934:
[----:B------:R-:W-:Y:S01]  /*c650*/  STG.E desc[UR36][R2.64], R16 ;  /* 0x0000001002007986 */ /* 0x000fe2000c101924 */
[----:B------:R-:W-:Y:S05]  /*c660*/  EXIT ;  /* 0x000000000000794d */ /* 0x000fea0003800000 */
        .weak           $__internal_23_$__cuda_sm20_div_s64
        .type           $__internal_23_$__cuda_sm20_div_s64,@function
        .size           $__internal_23_$__cuda_sm20_div_s64,($__internal_24_$__cuda_sm20_rem_s64 - $__internal_23_$__cuda_sm20_div_s64)
$__internal_23_$__cuda_sm20_div_s64:
[-C--:B------:R-:W-:Y:S02]  /*c670*/  IADD3 R7, P1, RZ, -R10.reuse, RZ ;  /* 0x8000000aff077210 */ /* 0x080fe40007f3e0ff */
[----:B------:R-:W-:Y:S02]  /*c680*/  ISETP.GE.AND P0, PT, R4, RZ, PT ;  /* 0x000000ff0400720c */ /* 0x000fe40003f06270 */
[----:B------:R-:W-:Y:S01]  /*c690*/  ISETP.NE.U32.AND P6, PT, R10, RZ, PT ;  /* 0x000000ff0a00720c */ /* 0x000fe20003fc5070 */
[----:B------:R-:W-:Y:S01]  /*c6a0*/  IMAD.X R5, RZ, RZ, ~R4, P1 ;  /* 0x000000ffff057224 */ /* 0x000fe200008e0e04 */
[----:B------:R-:W-:Y:S02]  /*c6b0*/  SEL R6, R7, R10, !P0 ;  /* 0x0000000a07067207 */ /* 0x000fe40004000000 */
[----:B------:R-:W-:Y:S02]  /*c6c0*/  ISETP.NE.AND.EX P6, PT, R4, RZ, PT, P6 ;  /* 0x000000ff0400720c */ /* 0x000fe40003fc5360 */
        /* <DEDUP_REMOVED lines=21> */
[----:B------:R-:W-:-:S03]  /*c820*/  IADD3 R8, P0, RZ, -R20, RZ ;  /* 0x80000014ff087210 */ /* 0x000fc60007f1e0ff */
[----:B------:R-:W-:Y:S02]  /*c830*/  IMAD R5, R10, R6, R5 ;  /* 0x000000060a057224 */ /* 0x000fe400078e0205 */
[----:B------:R-:W-:-:S04]  /*c840*/  IMAD.HI.U32 R14, R15, R8, RZ ;  /* 0x000000080f0e7227 */ /* 0x000fc800078e00ff */
[----:B------:R-:W-:-:S04]  /*c850*/  IMAD.X R5, RZ, RZ, ~R5, P0 ;  /* 0x000000ffff057224 */ /* 0x000fc800000e0e05 */
[----:B------:R-:W-:-:S04]  /*c860*/  IMAD.WIDE.U32 R14, P0, R15, R5, R14 ;  /* 0x000000050f0e7225 */ /* 0x000fc8000780000e */
[----:B------:R-:W-:-:S04]  /*c870*/  IMAD.HI.U32 R9, R10, R5, RZ ;  /* 0x000000050a097227 */ /* 0x000fc800078e00ff */
[----:B------:R-:W-:-:S04]  /*c880*/  IMAD.HI.U32 R8, P3, R10, R8, R14 ;  /* 0x000000080a087227 */ /* 0x000fc8000786000e */
[----:B------:R-:W-:Y:S02]  /*c890*/  IMAD R5, R10, R5, RZ ;  /* 0x000000050a057224 */ /* 0x000fe400078e02ff */
[----:B------:R-:W-:Y:S01]  /*c8a0*/  IMAD.X R9, R9, 0x1, R10, P0 ;  /* 0x0000000109097824 */ /* 0x000fe200000e060a */
[----:B------:R-:W-:Y:S01]  /*c8b0*/  ISETP.GE.AND P0, PT, R0, RZ, PT ;  /* 0x000000ff0000720c */ /* 0x000fe20003f06270 */
[----:B------:R-:W-:Y:S01]  /*c8c0*/  IMAD.MOV.U32 R15, RZ, RZ, RZ ;  /* 0x000000ffff0f7224 */ /* 0x000fe200078e00ff */
[-C--:B------:R-:W-:Y:S02]  /*c8d0*/  IADD3 R10, P1, RZ, -R11.reuse, RZ ;  /* 0x8000000bff0a7210 */ /* 0x080fe40007f3e0ff */
[----:B------:R-:W-:Y:S02]  /*c8e0*/  IADD3 R8, P2, R5, R8, RZ ;  /* 0x0000000805087210 */ /* 0x000fe40007f5e0ff */
[----:B------:R-:W-:Y:S01]  /*c8f0*/  SEL R10, R10, R11, !P0 ;  /* 0x0000000b0a0a7207 */ /* 0x000fe20004000000 */
[----:B------:R-:W-:Y:S01]  /*c900*/  IMAD.X R5, RZ, RZ, ~R0, P1 ;  /* 0x000000ffff057224 */ /* 0x000fe200008e0e00 */
[----:B------:R-:W-:-:S03]  /*c910*/  IADD3.X R9, RZ, RZ, R9, P2, P3 ;  /* 0x000000ffff097210 */ /* 0x000fc600017e6409 */
[----:B------:R-:W-:Y:S01]  /*c920*/  IMAD.HI.U32 R14, R8, R10, RZ ;  /* 0x0000000a080e7227 */ /* 0x000fe200078e00ff */
[----:B------:R-:W-:-:S05]  /*c930*/  SEL R5, R5, R0, !P0 ;  /* 0x0000000005057207 */ /* 0x000fca0004000000 */
[----:B------:R-:W-:-:S04]  /*c940*/  IMAD.WIDE.U32 R14, R8, R5, R14 ;  /* 0x00000005080e7225 */ /* 0x000fc800078e000e */
[C---:B------:R-:W-:Y:S02]  /*c950*/  IMAD R11, R9.reuse, R5, RZ ;  /* 0x00000005090b7224 */ /* 0x040fe400078e02ff */
[----:B------:R-:W-:-:S04]  /*c960*/  IMAD.HI.U32 R8, P1, R9, R10, R14 ;  /* 0x0000000a09087227 */ /* 0x000fc8000782000e */
[----:B------:R-:W-:Y:S01]  /*c970*/  IMAD.HI.U32 R9, R9, R5, RZ ;  /* 0x0000000509097227 */ /* 0x000fe200078e00ff */
[----:B------:R-:W-:-:S03]  /*c980*/  IADD3 R8, P0, R11, R8, RZ ;  /* 0x000000080b087210 */ /* 0x000fc60007f1e0ff */
[----:B------:R-:W-:Y:S02]  /*c990*/  IMAD.X R9, RZ, RZ, R9, P1 ;  /* 0x000000ffff097224 */ /* 0x000fe400008e0609 */
[----:B------:R-:W-:-:S04]  /*c9a0*/  IMAD.WIDE.U32 R14, R8, R6, RZ ;  /* 0x00000006080e7225 */ /* 0x000fc800078e00ff */
[----:B------:R-:W-:Y:S01]  /*c9b0*/  IMAD R11, R8, R7, R15 ;  /* 0x00000007080b7224 */ /* 0x000fe200078e020f */
[----:B------:R-:W-:Y:S01]  /*c9c0*/  IADD3 R10, P1, -R14, R10, RZ ;  /* 0x0000000a0e0a7210 */ /* 0x000fe20007f3e1ff */
[----:B------:R-:W-:-:S03]  /*c9d0*/  IMAD.X R9, RZ, RZ, R9, P0 ;  /* 0x000000ffff097224 */ /* 0x000fc600000e0609 */
[-C--:B------:R-:W-:Y:S01]  /*c9e0*/  ISETP.GE.U32.AND P0, PT, R10, R6.reuse, PT ;  /* 0x000000060a00720c */ /* 0x080fe20003f06070 */
[----:B------:R-:W-:-:S04]  /*c9f0*/  IMAD R11, R9, R6, R11 ;  /* 0x00000006090b7224 */ /* 0x000fc800078e020b */
[----:B------:R-:W-:Y:S01]  /*ca00*/  IMAD.X R5, R5, 0x1, ~R11, P1 ;  /* 0x0000000105057824 */ /* 0x000fe200008e0e0b */
[----:B------:R-:W-:-:S04]  /*ca10*/  IADD3 R11, P1, R10, -R6, RZ ;  /* 0x800000060a0b7210 */ /* 0x000fc80007f3e0ff */
[----:B------:R-:W-:-:S04]  /*ca20*/  ISETP.GE.U32.AND.EX P0, PT, R5, R7, PT, P0 ;  /* 0x000000070500720c */ /* 0x000fc80003f06100 */
[----:B------:R-:W-:Y:S02]  /*ca30*/  SEL R11, R11, R10, P0 ;  /* 0x0000000a0b0b7207 */ /* 0x000fe40000000000 */
[----:B------:R-:W-:Y:S02]  /*ca40*/  IADD3 R10, P2, R8, 0x1, RZ ;  /* 0x00000001080a7810 */ /* 0x000fe40007f5e0ff */
[----:B------:R-:W-:Y:S01]  /*ca50*/  ISETP.GE.U32.AND P3, PT, R11, R6, PT ;  /* 0x000000060b00720c */ /* 0x000fe20003f66070 */
[----:B------:R-:W-:Y:S01]  /*ca60*/  IMAD.X R6, R5, 0x1, ~R7, P1 ;  /* 0x0000000105067824 */ /* 0x000fe200008e0e07 */
[----:B------:R-:W-:Y:S01]  /*ca70*/  SEL R10, R10, R8, P0 ;  /* 0x000000080a0a7207 */ /* 0x000fe20000000000 */
[----:B------:R-:W-:-:S03]  /*ca80*/  IMAD.X R8, RZ, RZ, R9, P2 ;  /* 0x000000ffff087224 */ /* 0x000fc600010e0609 */
[----:B------:R-:W-:Y:S02]  /*ca90*/  SEL R6, R6, R5, P0 ;  /* 0x0000000506067207 */ /* 0x000fe40000000000 */
[----:B------:R-:W-:Y:S02]  /*caa0*/  SEL R8, R8, R9, P0 ;  /* 0x0000000908087207 */ /* 0x000fe40000000000 */
[----:B------:R-:W-:Y:S02]  /*cab0*/  IADD3 R5, P0, R10, 0x1, RZ ;  /* 0x000000010a057810 */ /* 0x000fe40007f1e0ff */
[----:B------:R-:W-:-:S03]  /*cac0*/  ISETP.GE.U32.AND.EX P3, PT, R6, R7, PT, P3 ;  /* 0x000000070600720c */ /* 0x000fc60003f66130 */
[----:B------:R-:W-:Y:S01]  /*cad0*/  IMAD.X R7, RZ, RZ, R8, P0 ;  /* 0x000000ffff077224 */ /* 0x000fe200000e0608 */
[----:B------:R-:W-:-:S04]  /*cae0*/  SEL R5, R5, R10, P3 ;  /* 0x0000000a05057207 */ /* 0x000fc80001800000 */
[----:B------:R-:W-:Y:S02]  /*caf0*/  SEL R7, R7, R8, P3 ;  /* 0x0000000807077207 */ /* 0x000fe40001800000 */
[----:B------:R-:W-:Y:S01]  /*cb00*/  LOP3.LUT R8, R4, R0, RZ, 0x3c, !PT ;  /* 0x0000000004087212 */ /* 0x000fe200078e3cff */
[----:B------:R-:W-:Y:S01]  /*cb10*/  IMAD.MOV.U32 R4, RZ, RZ, R3 ;  /* 0x000000ffff047224 */ /* 0x000fe200078e0003 */
[----:B------:R-:W-:Y:S02]  /*cb20*/  IADD3 R6, P0, RZ, -R5, RZ ;  /* 0x80000005ff067210 */ /* 0x000fe40007f1e0ff */
[----:B------:R-:W-:-:S03]  /*cb30*/  ISETP.GE.AND P1, PT, R8, RZ, PT ;  /* 0x000000ff0800720c */ /* 0x000fc60003f26270 */
[----:B------:R-:W-:Y:S01]  /*cb40*/  IMAD.X R8, RZ, RZ, ~R7, P0 ;  /* 0x000000ffff087224 */ /* 0x000fe200000e0e07 */
[----:B------:R-:W-:-:S04]  /*cb50*/  SEL R5, R6, R5, !P1 ;  /* 0x0000000506057207 */ /* 0x000fc80004800000 */
[----:B------:R-:W-:Y:S02]  /*cb60*/  SEL R6, R8, R7, !P1 ;  /* 0x0000000708067207 */ /* 0x000fe40004800000 */
[----:B------:R-:W-:Y:S01]  /*cb70*/  SEL R7, R5, 0xffffffff, P6 ;  /* 0xffffffff05077807 */ /* 0x000fe20003000000 */
[----:B------:R-:W-:Y:S01]  /*cb80*/  IMAD.MOV.U32 R5, RZ, RZ, 0x0 ;  /* 0x00000000ff057424 */ /* 0x000fe200078e00ff */
[----:B------:R-:W-:-:S03]  /*cb90*/  SEL R6, R6, 0xffffffff, P6 ;  /* 0xffffffff06067807 */ /* 0x000fc60003000000 */
[----:B------:R-:W-:Y:S05]  /*cba0*/  RET.REL.NODEC R4 `(_ZN2at6native27unrolled_elementwise_kernelINS0_13BinaryFunctorIlllZZZNS0_15binary_internal21div_floor_kernel_cudaERNS_18TensorIteratorBaseEENKUlvE_clEvENKUlvE2_clEvEUlllE_EESt5arrayIPcLm3EELi4E23TrivialOffsetCalculatorILi2EjESD_ILi1EjENS0_6memory12LoadWithCastILi2EEENSG_13StoreWithCastILi1EEEEEviT_T0_T2_T3_T4_T5_) ;  /* 0xffffff3404147950 */ /* 0x000fea0003c3ffff */
        .weak           $__internal_24_$__cuda_sm20_rem_s64
        .type           $__internal_24_$__cuda_sm20_rem_s64,@function
        .size           $__internal_24_$__cuda_sm20_rem_s64,(.L_x_37702 - $__internal_24_$__cuda_sm20_rem_s64)
$__internal_24_$__cuda_sm20_rem_s64:
        /* <DEDUP_REMOVED lines=25> */
[----:B------:R-:W-:Y:S01]  /*cd40*/  IADD3 R10, P0, RZ, -R10, RZ ;  /* 0x8000000aff0a7210 */ /* 0x000fe20007f1e0ff */
[----:B------:R-:W-:Y:S01]  /*cd50*/  IMAD.MOV.U32 R31, RZ, RZ, RZ ;  /* 0x000000ffff1f7224 */ /* 0x000fe200078e00ff */
[----:B------:R-:W-:Y:S01]  /*cd60*/  ISETP.GE.AND P1, PT, R6, RZ, PT ;  /* 0x000000ff0600720c */ /* 0x000fe20003f26270 */
[----:B------:R-:W-:Y:S02]  /*cd70*/  IMAD R11, R9, R20, R11 ;  /* 0x00000014090b7224 */ /* 0x000fe400078e020b */
[----:B------:R-:W-:-:S04]  /*cd80*/  IMAD.HI.U32 R14, R15, R10, RZ ;  /* 0x0000000a0f0e7227 */ /* 0x000fc800078e00ff */
[----:B------:R-:W-:-:S04]  /*cd90*/  IMAD.X R11, RZ, RZ, ~R11, P0 ;  /* 0x000000ffff0b7224 */ /* 0x000fc800000e0e0b */
[----:B------:R-:W-:-:S04]  /*cda0*/  IMAD.WIDE.U32 R14, P0, R15, R11, R14 ;  /* 0x0000000b0f0e7225 */ /* 0x000fc8000780000e */
[----:B------:R-:W-:-:S04]  /*cdb0*/  IMAD.HI.U32 R10, P2, R9, R10, R14 ;  /* 0x0000000a090a7227 */ /* 0x000fc8000784000e */
[----:B------:R-:W-:-:S04]  /*cdc0*/  IMAD.HI.U32 R14, R9, R11, RZ ;  /* 0x0000000b090e7227 */ /* 0x000fc800078e00ff */
[----:B------:R-:W-:Y:S02]  /*cdd0*/  IMAD R11, R9, R11, RZ ;  /* 0x0000000b090b7224 */ /* 0x000fe400078e02ff */
[----:B------:R-:W-:Y:S01]  /*cde0*/  IMAD.X R14, R14, 0x1, R9, P0 ;  /* 0x000000010e0e7824 */ /* 0x000fe200000e0609 */
[----:B------:R-:W-:Y:S02]  /*cdf0*/  IADD3 R9, P3, RZ, -R4, RZ ;  /* 0x80000004ff097210 */ /* 0x000fe40007f7e0ff */
        /* <DEDUP_REMOVED lines=31> */
[----:B------:R-:W-:Y:S01]  /*cff0*/  ISETP.NE.U32.AND P0, PT, R5, RZ, PT ;  /* 0x000000ff0500720c */ /* 0x000fe20003f05070 */
[----:B------:R-:W-:Y:S01]  /*d000*/  IMAD.MOV.U32 R5, RZ, RZ, 0x0 ;  /* 0x00000000ff057424 */ /* 0x000fe200078e00ff */
[----:B------:R-:W-:Y:S01]  /*d010*/  SEL R6, R9, R4, !P1 ;  /* 0x0000000409067207 */ /* 0x000fe20004800000 */
[----:B------:R-:W-:Y:S01]  /*d020*/  IMAD.X R10, RZ, RZ, ~R21, P2 ;  /* 0x000000ffff0a7224 */ /* 0x000fe200010e0e15 */
[----:B------:R-:W-:Y:S01]  /*d030*/  ISETP.NE.AND.EX P0, PT, R8, RZ, PT, P0 ;  /* 0x000000ff0800720c */ /* 0x000fe20003f05300 */
[----:B------:R-:W-:-:S03]  /*d040*/  IMAD.MOV.U32 R4, RZ, RZ, R7 ;  /* 0x000000ffff047224 */ /* 0x000fc600078e0007 */
[----:B------:R-:W-:Y:S02]  /*d050*/  SEL R8, R10, R21, !P1 ;  /* 0x000000150a087207 */ /* 0x000fe40004800000 */
[----:B------:R-:W-:Y:S02]  /*d060*/  SEL R6, R6, 0xffffffff, P0 ;  /* 0xffffffff06067807 */ /* 0x000fe40000000000 */
[----:B------:R-:W-:Y:S01]  /*d070*/  SEL R8, R8, 0xffffffff, P0 ;  /* 0xffffffff08087807 */ /* 0x000fe20000000000 */
[----:B------:R-:W-:Y:S06]  /*d080*/  RET.REL.NODEC R4 `(_ZN2at6native27unrolled_elementwise_kernelINS0_13BinaryFunctorIlllZZZNS0_15binary_internal21div_floor_kernel_cudaERNS_18TensorIteratorBaseEENKUlvE_clEvENKUlvE2_clEvEUlllE_EESt5arrayIPcLm3EELi4E23TrivialOffsetCalculatorILi2EjESD_ILi1EjENS0_6memory12LoadWithCastILi2EEENSG_13StoreWithCastILi1EEEEEviT_T0_T2_T3_T4_T5_) ;  /* 0xffffff2c04dc7950 */ /* 0x000fec0003c3ffff */
.L_x_27937:
        /* <DEDUP_REMOVED lines=15> */
.L_x_37702:


//--------------------- .text._ZN2at6native18elementwise_kernelILi128ELi2EZNS0_22gpu_kernel_impl_nocastINS0_13BinaryFunctorIlllZZZNS0_15binary_internal21div_floor_kernel_cudaERNS_18TensorIteratorBaseEENKUlvE_clEvENKUlvE2_clEvEUlllE_EEEEvS6_RKT_EUliE_EEviT1_ --------------------------
	.section	.text._ZN2at6native18elementwise_kernelILi128ELi2EZNS0_22gpu_kernel_impl_nocastINS0_13BinaryFunctorIlllZZZNS0_15binary_internal21div_floor_kernel_cudaERNS_18TensorIteratorBaseEENKUlvE_clEvENKUlvE2_clEvEUlllE_EEEEvS6_RKT_EUliE_EEviT1_,"ax",@progbits
	.align	128
        .global         _ZN2at6native18elementwise_kernelILi128ELi2EZNS0_22gpu_kernel_impl_nocastINS0_13BinaryFunctorIlllZZZNS0_15binary_internal21div_floor_kernel_cudaERNS_18TensorIteratorBaseEENKUlvE_clEvENKUlvE2_clEvEUlllE_EEEEvS6_RKT_EUliE_EEviT1_
        .type           _ZN2at6native18elementwise_kernelILi128ELi2EZNS0_22gpu_kernel_impl_nocastINS0_13BinaryFunctorIlllZZZNS0_15binary_internal21div_floor_kernel_cudaERNS_18TensorIteratorBaseEENKUlvE_clEvENKUlvE2_clEvEUlllE_EEEEvS6_RKT_EUliE_EEviT1_,@function
        .size           _ZN2at6native18elementwise_kernelILi128ELi2EZNS0_22gpu_kernel_impl_nocastINS0_13BinaryFunctorIlllZZZNS0_15binary_internal21div_floor_kernel_cudaERNS_18TensorIteratorBaseEENKUlvE_clEvENKUlvE2_clEvEUlllE_EEEEvS6_RKT_EUliE_EEviT1_,(.L_x_37704 - _ZN2at6native18elementwise_kernelILi128ELi2EZNS0_22gpu_kernel_impl_nocastINS0_13BinaryFunctorIlllZZZNS0_15binary_internal21div_floor_kernel_cudaERNS_18TensorIteratorBaseEENKUlvE_clEvENKUlvE2_clEvEUlllE_EEEEvS6_RKT_EUliE_EEviT1_)
        .other          _ZN2at6native18elementwise_kernelILi128ELi2EZNS0_22gpu_kernel_impl_nocastINS0_13BinaryFunctorIlllZZZNS0_15binary_internal21div_floor_kernel_cudaERNS_18TensorIteratorBaseEENKUlvE_clEvENKUlvE2_clEvEUlllE_EEEEvS6_RKT_EUliE_EEviT1_,@"STO_CUDA_ENTRY STV_DEFAULT"
_ZN2at6native18elementwise_kernelILi128ELi2EZNS0_22gpu_kernel_impl_nocastINS0_13BinaryFunctorIlllZZZNS0_15binary_internal21div_floor_kernel_cudaERNS_18TensorIteratorBaseEENKUlvE_clEvENKUlvE2_clEvEUlllE_EEEEvS6_RKT_EUliE_EEviT1_:
.text._ZN2at6native18elementwise_kernelILi128ELi2EZNS0_22gpu_kernel_impl_nocastINS0_13BinaryFunctorIlllZZZNS0_15binary_internal21div_floor_kernel_cudaERNS_18TensorIteratorBaseEENKUlvE_clEvENKUlvE2_clEvEUlllE_EEEEvS6_RKT_EUliE_EEviT1_:
[----:B------:R-:W-:Y:S01]  /*0000*/  LDC R1, c[0x0][0x28] ;  /* 0x00000a00ff017b82 */ /* 0x000fe20000000800 */
[----:B------:R-:W0:Y:S01]  /*0010*/  S2R R15, SR_CTAID.X ;  /* 0x00000000000f7919 */ /* 0x000e220000002500 */
[----:B------:R-:W-:Y:S01]  /*0020*/  ULDC UR4, c[0x0][0x210] ;  /* 0x0000840000047ab9 */ /* 0x000fe20000000800 */
[----:B------:R-:W-:Y:S01]  /*0030*/  BSSY B0, `(.L_x_27938) ;  /* 0x00001ba000007945 */ /* 0x000fe20003800000 */
[----:B------:R-:W0:Y:S02]  /*0040*/  S2R R20, SR_TID.X ;  /* 0x0000000000147919 */ /* 0x000e240000002100 */
[----:B0-----:R-:W-:-:S04]  /*0050*/  LEA R3, R15, R20, 0x8 ;  /* 0x000000140f037211 */ /* 0x001fc800078e40ff */
[----:B------:R-:W-:Y:S01]  /*0060*/  ISETP.GE.AND P0, PT, R3, UR4, PT ;  /* 0x0000000403007c0c */ /* 0x000fe2000bf06270 */
[----:B------:R-:W-:-:S12]  /*0070*/  ULDC.64 UR4, c[0x0][0x208] ;  /* 0x0000820000047ab9 */ /* 0x000fd80000000a00 */
[----:B------:R-:W-:Y:S05]  /*0080*/  @P0 BRA `(.L_x_27939) ;  /* 0x0000001800d00947 */ /* 0x000fea0003800000 */
[----:B------:R-:W0:Y:S01]  /*0090*/  LDC R8, c[0x0][0x218] ;  /* 0x00008600ff087b82 */ /* 0x000e220000000800 */
[----:B------:R-:W-:Y:S01]  /*00a0*/  HFMA2.MMA R2, -RZ, RZ, 0, 0 ;  /* 0x00000000ff027435 */ /* 0x000fe200000001ff */
[----:B------:R-:W-:Y:S01]  /*00b0*/  IMAD.MOV.U32 R0, RZ, RZ, RZ ;  /* 0x000000ffff007224 */ /* 0x000fe200078e00ff */
[----:B------:R-:W-:Y:S02]  /*00c0*/  MOV R11, RZ ;  /* 0x000000ff000b7202 */ /* 0x000fe40000000f00 */
        /* <DEDUP_REMOVED lines=332> */
[----:B------:R-:W-:Y:S02]  /*1590*/  @P0 MOV R8, RZ ;  /* 0x000000ff00080202 */ /* 0x000fe40000000f00 */
        /* <DEDUP_REMOVED lines=16> */
.L_x_27940:
[----:B------:R-:W-:Y:S01]  /*16a0*/  ULDC.64 UR8, c[0x0][0x488] ;  /* 0x0001220000087ab9 */ /* 0x000fe20000000a00 */
[----:B------:R-:W-:Y:S01]  /*16b0*/  ULDC.64 UR6, c[0x0][0x480] ;  /* 0x0001200000067ab9 */ /* 0x000fe20000000a00 */
[----:B------:R-:W-:Y:S02]  /*16c0*/  IADD3 R6, P1, R2, UR8, RZ ;  /* 0x0000000802067c10 */ /* 0x000fe4000ff3e0ff */
[----:B------:R-:W-:-:S03]  /*16d0*/  IADD3 R8, P0, R0, UR6, RZ ;  /* 0x0000000600087c10 */ /* 0x000fc6000ff1e0ff */
[----:B------:R-:W-:Y:S01]  /*16e0*/  IMAD.X R7, RZ, RZ, UR9, P1 ;  /* 0x00000009ff077e24 */ /* 0x000fe200088e06ff */
[----:B------:R-:W-:Y:S01]  /*16f0*/  IADD3.X R9, RZ, UR7, RZ, P0, !PT ;  /* 0x00000007ff097c10 */ /* 0x000fe200087fe4ff */
[----:B------:R-:W-:-:S04]  /*1700*/  ULDC.64 UR6, c[0x0][0x478] ;  /* 0x00011e0000067ab9 */ /* 0x000fc80000000a00 */
[----:B------:R-:W2:Y:S04]  /*1710*/  LDG.E.64 R6, desc[UR4][R6.64] ;  /* 0x0000000406067981 */ /* 0x000ea8000c1e1b00 */
[----:B------:R-:W2:Y:S01]  /*1720*/  LDG.E.64 R8, desc[UR4][R8.64] ;  /* 0x0000000408087981 */ /* 0x000ea2000c1e1b00 */
[----:B------:R-:W-:Y:S01]  /*1730*/  IADD3 R10, P0, R11, UR6, RZ ;  /* 0x000000060b0a7c10 */ /* 0x000fe2000ff1e0ff */
[----:B------:R-:W-:Y:S03]  /*1740*/  BSSY B1, `(.L_x_27941) ;  /* 0x000001f000017945 */ /* 0x000fe60003800000 */
[----:B------:R-:W-:Y:S02]  /*1750*/  IADD3.X R11, RZ, UR7, RZ, P0, !PT ;  /* 0x00000007ff0b7c10 */ /* 0x000fe400087fe4ff */
[----:B--2---:R-:W-:-:S04]  /*1760*/  LOP3.LUT R0, R9, R7, RZ, 0xfc, !PT ;  /* 0x0000000709007212 */ /* 0x004fc800078efcff */
[----:B------:R-:W-:-:S13]  /*1770*/  ISETP.NE.U32.AND P1, PT, R0, RZ, PT ;  /* 0x000000ff0000720c */ /* 0x000fda0003f25070 */
[----:B------:R-:W-:Y:S05]  /*1780*/  @!P1 BRA `(.L_x_27942) ;  /* 0x00000000001c9947 */ /* 0x000fea0003800000 */
[----:B------:R-:W-:Y:S01]  /*1790*/  MOV R0, R8 ;  /* 0x0000000800007202 */ /* 0x000fe20000000f00 */
[----:B------:R-:W-:Y:S01]  /*17a0*/  IMAD.MOV.U32 R16, RZ, RZ, R9 ;  /* 0x000000ffff107224 */ /* 0x000fe200078e0009 */
[----:B------:R-:W-:Y:S02]  /*17b0*/  MOV R14, R6 ;  /* 0x00000006000e7202 */ /* 0x000fe40000000f00 */
[----:B------:R-:W-:Y:S02]  /*17c0*/  MOV R13, R7 ;  /* 0x00000007000d7202 */ /* 0x000fe40000000f00 */
[----:B------:R-:W-:-:S07]  /*17d0*/  MOV R12, 0x17f0 ;  /* 0x000017f0000c7802 */ /* 0x000fce0000000f00 */
[----:B------:R-:W-:Y:S05]  /*17e0*/  CALL.REL.NOINC `($__internal_25_$__cuda_sm20_div_s64) ;  /* 0x0000001c00d87944 */ /* 0x000fea0003c00000 */
[----:B------:R-:W-:Y:S05]  /*17f0*/  BRA `(.L_x_27943) ;  /* 0x00000000004c7947 */ /* 0x000fea0003800000 */
.L_x_27942:
[----:B------:R-:W0:Y:S01]  /*1800*/  I2F.U32.RP R0, R6 ;  /* 0x0000000600007306 */ /* 0x000e220000209000 */
[----:B------:R-:W-:Y:S01]  /*1810*/  IMAD.MOV R5, RZ, RZ, -R6 ;  /* 0x000000ffff057224 */ /* 0x000fe200078e0a06 */
[----:B------:R-:W-:Y:S02]  /*1820*/  ISETP.NE.U32.AND P3, PT, R6, RZ, PT ;  /* 0x000000ff0600720c */ /* 0x000fe40003f65070 */
[----:B------:R-:W-:-:S04]  /*1830*/  MOV R17, RZ ;  /* 0x000000ff00117202 */ /* 0x000fc80000000f00 */
[----:B0-----:R-:W0:Y:S02]  /*1840*/  MUFU.RCP R0, R0 ;  /* 0x0000000000007308 */ /* 0x001e240000001000 */
[----:B0-----:R-:W-:-:S06]  /*1850*/  IADD3 R2, R0, 0xffffffe, RZ ;  /* 0x0ffffffe00027810 */ /* 0x001fcc0007ffe0ff */
[----:B------:R0:W1:Y:S02]  /*1860*/  F2I.FTZ.U32.TRUNC.NTZ R3, R2 ;  /* 0x0000000200037305 */ /* 0x000064000021f000 */
[----:B0-----:R-:W-:Y:S01]  /*1870*/  HFMA2.MMA R2, -RZ, RZ, 0, 0 ;  /* 0x00000000ff027435 */ /* 0x001fe200000001ff */
[----:B-1----:R-:W-:-:S09]  /*1880*/  IMAD R5, R5, R3, RZ ;  /* 0x0000000305057224 */ /* 0x002fd200078e02ff */
[----:B------:R-:W-:-:S06]  /*1890*/  IMAD.HI.U32 R3, R3, R5, R2 ;  /* 0x0000000503037227 */ /* 0x000fcc00078e0002 */
[----:B------:R-:W-:-:S05]  /*18a0*/  IMAD.HI.U32 R0, R3, R8, RZ ;  /* 0x0000000803007227 */ /* 0x000fca00078e00ff */
[----:B------:R-:W-:-:S05]  /*18b0*/  IADD3 R3, -R0, RZ, RZ ;  /* 0x000000ff00037210 */ /* 0x000fca0007ffe1ff */
[----:B------:R-:W-:-:S05]  /*18c0*/  IMAD R3, R6, R3, R8 ;  /* 0x0000000306037224 */ /* 0x000fca00078e0208 */
[----:B------:R-:W-:-:S13]  /*18d0*/  ISETP.GE.U32.AND P0, PT, R3, R6, PT ;  /* 0x000000060300720c */ /* 0x000fda0003f06070 */
[----:B------:R-:W-:Y:S01]  /*18e0*/  @P0 IADD3 R3, -R6, R3, RZ ;  /* 0x0000000306030210 */ /* 0x000fe20007ffe1ff */
[----:B------:R-:W-:-:S03]  /*18f0*/  @P0 VIADD R0, R0, 0x1 ;  /* 0x0000000100000836 */ /* 0x000fc60000000000 */
[----:B------:R-:W-:-:S13]  /*1900*/  ISETP.GE.U32.AND P2, PT, R3, R6, PT ;  /* 0x000000060300720c */ /* 0x000fda0003f46070 */
[----:B------:R-:W-:Y:S02]  /*1910*/  @P2 IADD3 R0, R0, 0x1, RZ ;  /* 0x0000000100002810 */ /* 0x000fe40007ffe0ff */
[----:B------:R-:W-:-:S07]  /*1920*/  @!P3 LOP3.LUT R0, RZ, R6, RZ, 0x33, !PT ;  /* 0x00000006ff00b212 */ /* 0x000fce00078e33ff */
.L_x_27943:
[----:B------:R-:W-:Y:S05]  /*1930*/  BSYNC B1 ;  /* 0x0000000000017941 */ /* 0x000fea0003800000 */
.L_x_27941:
        /* <DEDUP_REMOVED lines=9> */
[----:B------:R-:W-:Y:S05]  /*19d0*/  CALL.REL.NOINC `($__internal_26_$__cuda_sm20_rem_s64) ;  /* 0x0000002000a87944 */ /* 0x000fea0003c00000 */
[----:B------:R-:W-:-:S04]  /*19e0*/  ISETP.NE.U32.AND P0, PT, R4, RZ, PT ;  /* 0x000000ff0400720c */ /* 0x000fc80003f05070 */
[----:B------:R-:W-:Y:S01]  /*19f0*/  ISETP.NE.AND.EX P0, PT, R5, RZ, PT, P0 ;  /* 0x000000ff0500720c */ /* 0x000fe20003f05300 */
[----:B------:R-:W-:-:S12]  /*1a00*/  BRA `(.L_x_27948) ;  /* 0x00000000004c7947 */ /* 0x000fd80003800000 */
.L_x_27947:
[----:B------:R-:W0:Y:S01]  /*1a10*/  I2F.U32.RP R4, R6 ;  /* 0x0000000600047306 */ /* 0x000e220000209000 */
[----:B------:R-:W-:Y:S01]  /*1a20*/  IMAD.MOV R5, RZ, RZ, -R6 ;  /* 0x000000ffff057224 */ /* 0x000fe200078e0a06 */
[----:B------:R-:W-:-:S06]  /*1a30*/  ISETP.NE.U32.AND P1, PT, R6, RZ, PT ;  /* 0x000000ff0600720c */ /* 0x000fcc0003f25070 */
        /* <DEDUP_REMOVED lines=10> */
[----:B------:R-:W-:-:S04]  /*1ae0*/  @P0 IADD3 R5, -R6, R5, RZ ;  /* 0x0000000506050210 */ /* 0x000fc80007ffe1ff */
[----:B------:R-:W-:-:S13]  /*1af0*/  ISETP.GE.U32.AND P0, PT, R5, R6, PT ;  /* 0x000000060500720c */ /* 0x000fda0003f06070 */
[----:B------:R-:W-:Y:S01]  /*1b00*/  @P0 IMAD.IADD R5, R5, 0x1, -R6 ;  /* 0x0000000105050824 */ /* 0x000fe200078e0a06 */
[----:B------:R-:W-:-:S04]  /*1b10*/  @!P1 LOP3.LUT R5, RZ, R6, RZ, 0x33, !PT ;  /* 0x00000006ff059212 */ /* 0x000fc800078e33ff */
[----:B------:R-:W-:-:S04]  /*1b20*/  ISETP.NE.U32.AND P0, PT, R5, RZ, PT ;  /* 0x000000ff0500720c */ /* 0x000fc80003f05070 */
[----:B------:R-:W-:-:S13]  /*1b30*/  ISETP.NE.AND.EX P0, PT, RZ, RZ, PT, P0 ;  /* 0x000000ffff00720c */ /* 0x000fda0003f05300 */
.L_x_27948:
[----:B------:R-:W-:Y:S05]  /*1b40*/  BSYNC B2 ;  /* 0x0000000000027941 */ /* 0x000fea0003800000 */
.L_x_27946:
[----:B------:R-:W-:-:S04]  /*1b50*/  SEL R2, RZ, 0xffffffff, !P0 ;  /* 0xffffffffff027807 */ /* 0x000fc80004000000 */
[----:B------:R-:W-:-:S04]  /*1b60*/  IADD3 R0, P0, R2, R0, RZ ;  /* 0x0000000002007210 */ /* 0x000fc80007f1e0ff */
[----:B------:R-:W-:-:S09]  /*1b70*/  IADD3.X R17, R2, R17, RZ, P0, !PT ;  /* 0x0000001102117210 */ /* 0x000fd200007fe4ff */
.L_x_27945:
[----:B------:R-:W-:Y:S05]  /*1b80*/  BSYNC B1 ;  /* 0x0000000000017941 */ /* 0x000fea0003800000 */
.L_x_27944:
[----:B------:R-:W-:Y:S02]  /*1b90*/  MOV R16, R0 ;  /* 0x0000000000107202 */ /* 0x000fe40000000f00 */
[----:B------:R-:W-:-:S03]  /*1ba0*/  LEA R3, R15, R20, 0x8 ;  /* 0x000000140f037211 */ /* 0x000fc600078e40ff */
[----:B------:R0:W-:Y:S02]  /*1bb0*/  STG.E.64 desc[UR4][R10.64], R16 ;  /* 0x000000100a007986 */ /* 0x0001e4000c101b04 */
[----:B------:R-:W-:-:S07]  /*1bc0*/  VIADD R3, R3, 0x80 ;  /* 0x0000008003037836 */ /* 0x000fce0000000000 */
.L_x_27939:
[----:B------:R-:W-:Y:S05]  /*1bd0*/  BSYNC B0 ;  /* 0x0000000000007941 */ /* 0x000fea0003800000 */
.L_x_27938:
[----:B------:R-:W-:Y:S02]  /*1be0*/  ULDC UR6, c[0x0][0x210] ;  /* 0x0000840000067ab9 */ /* 0x000fe40000000800 */
[----:B------:R-:W-:-:S13]  /*1bf0*/  ISETP.GE.AND P0, PT, R3, UR6, PT ;  /* 0x0000000603007c0c */ /* 0x000fda000bf06270 */
[----:B------:R-:W-:Y:S05]  /*1c00*/  @P0 EXIT ;  /* 0x000000000000094d */ /* 0x000fea0003800000 */
[----:B------:R-:W1:Y:S01]  /*1c10*/  LDC R8, c[0x0][0x218] ;  /* 0x00008600ff087b82 */ /* 0x000e620000000800 */
[----:B------:R-:W-:Y:S01]  /*1c20*/  HFMA2.MMA R2, -RZ, RZ, 0, 0 ;  /* 0x00000000ff027435 */ /* 0x000fe200000001ff */
[----:B------:R-:W-:Y:S01]  /*1c30*/  MOV R0, RZ ;  /* 0x000000ff00007202 */ /* 0x000fe20000000f00 */
[----:B0-----:R-:W-:Y:S01]  /*1c40*/  HFMA2.MMA R11, -RZ, RZ, 0, 0 ;  /* 0x00000000ff0b7435 */ /* 0x001fe200000001ff */
        /* <DEDUP_REMOVED lines=349> */
.L_x_27949:
[----:B------:R-:W-:Y:S01]  /*3220*/  ULDC.64 UR8, c[0x0][0x488] ;  /* 0x0001220000087ab9 */ /* 0x000fe20000000a00 */
[----:B------:R-:W-:Y:S01]  /*3230*/  ULDC.64 UR6, c[0x0][0x480] ;  /* 0x0001200000067ab9 */ /* 0x000fe20000000a00 */
[----:B------:R-:W-:Y:S02]  /*3240*/  IADD3 R6, P1, R2, UR8, RZ ;  /* 0x0000000802067c10 */ /* 0x000fe4000ff3e0ff */
[----:B------:R-:W-:Y:S02]  /*3250*/  IADD3 R8, P0, R0, UR6, RZ ;  /* 0x0000000600087c10 */ /* 0x000fe4000ff1e0ff */
[----:B------:R-:W-:Y:S02]  /*3260*/  IADD3.X R7, RZ, UR9, RZ, P1, !PT ;  /* 0x00000009ff077c10 */ /* 0x000fe40008ffe4ff */
[----:B------:R-:W-:Y:S01]  /*3270*/  IADD3.X R9, RZ, UR7, RZ, P0, !PT ;  /* 0x00000007ff097c10 */ /* 0x000fe200087fe4ff */
[----:B------:R-:W-:-:S03]  /*3280*/  ULDC.64 UR6, c[0x0][0x478] ;  /* 0x00011e0000067ab9 */ /* 0x000fc60000000a00 */
[----:B------:R-:W2:Y:S04]  /*3290*/  LDG.E.64 R6, desc[UR4][R6.64] ;  /* 0x0000000406067981 */ /* 0x000ea8000c1e1b00 */
[----:B------:R-:W2:Y:S01]  /*32a0*/  LDG.E.64 R8, desc[UR4][R8.64] ;  /* 0x0000000408087981 */ /* 0x000ea2000c1e1b00 */
[----:B------:R-:W-:Y:S01]  /*32b0*/  IADD3 R10, P0, R11, UR6, RZ ;  /* 0x000000060b0a7c10 */ /* 0x000fe2000ff1e0ff */
[----:B------:R-:W-:Y:S04]  /*32c0*/  BSSY B0, `(.L_x_27950) ;  /* 0x0000020000007945 */ /* 0x000fe80003800000 */
[----:B------:R-:W-:Y:S01]  /*32d0*/  IMAD.X R11, RZ, RZ, UR7, P0 ;  /* 0x00000007ff0b7e24 */ /* 0x000fe200080e06ff */
        /* <DEDUP_REMOVED lines=9> */
[----:B------:R-:W-:Y:S01]  /*3370*/  MOV R15, R17 ;  /* 0x00000011000f7202 */ /* 0x000fe20000000f00 */
[----:B------:R-:W-:Y:S06]  /*3380*/  BRA `(.L_x_27952) ;  /* 0x00000000004c7947 */ /* 0x000fec0003800000 */
.L_x_27951:
[----:B------:R-:W0:Y:S01]  /*3390*/  I2F.U32.RP R0, R6 ;  /* 0x0000000600007306 */ /* 0x000e220000209000 */
[----:B------:R-:W-:Y:S01]  /*33a0*/  IADD3 R5, RZ, -R6, RZ ;  /* 0x80000006ff057210 */ /* 0x000fe20007ffe0ff */
[----:B------:R-:W-:Y:S01]  /*33b0*/  HFMA2.MMA R15, -RZ, RZ, 0, 0 ;  /* 0x00000000ff0f7435 */ /* 0x000fe200000001ff */
[----:B------:R-:W-:-:S05]  /*33c0*/  ISETP.NE.U32.AND P3, PT, R6, RZ, PT ;  /* 0x000000ff0600720c */ /* 0x000fca0003f65070 */
[----:B0-----:R-:W0:Y:S02]  /*33d0*/  MUFU.RCP R0, R0 ;  /* 0x0000000000007308 */ /* 0x001e240000001000 */
[----:B0-----:R-:W-:-:S06]  /*33e0*/  IADD3 R2, R0, 0xffffffe, RZ ;  /* 0x0ffffffe00027810 */ /* 0x001fcc0007ffe0ff */
[----:B------:R0:W1:Y:S02]  /*33f0*/  F2I.FTZ.U32.TRUNC.NTZ R3, R2 ;  /* 0x0000000200037305 */ /* 0x000064000021f000 */
[----:B0-----:R-:W-:Y:S02]  /*3400*/  IMAD.MOV.U32 R2, RZ, RZ, RZ ;  /* 0x000000ffff027224 */ /* 0x001fe400078e00ff */
[----:B-1----:R-:W-:-:S04]  /*3410*/  IMAD R5, R5, R3, RZ ;  /* 0x0000000305057224 */ /* 0x002fc800078e02ff */
[----:B------:R-:W-:-:S06]  /*3420*/  IMAD.HI.U32 R3, R3, R5, R2 ;  /* 0x0000000503037227 */ /* 0x000fcc00078e0002 */
[----:B------:R-:W-:-:S05]  /*3430*/  IMAD.HI.U32 R0, R3, R8, RZ ;  /* 0x0000000803007227 */ /* 0x000fca00078e00ff */
[----:B------:R-:W-:-:S05]  /*3440*/  IADD3 R3, -R0, RZ, RZ ;  /* 0x000000ff00037210 */ /* 0x000fca0007ffe1ff */
[----:B------:R-:W-:-:S05]  /*3450*/  IMAD R3, R6, R3, R8 ;  /* 0x0000000306037224 */ /* 0x000fca00078e0208 */
[----:B------:R-:W-:-:S13]  /*3460*/  ISETP.GE.U32.AND P0, PT, R3, R6, PT ;  /* 0x000000060300720c */ /* 0x000fda0003f06070 */
[----:B------:R-:W-:Y:S02]  /*3470*/  @P0 IADD3 R3, -R6, R3, RZ ;  /* 0x0000000306030210 */ /* 0x000fe40007ffe1ff */
[----:B------:R-:W-:Y:S02]  /*3480*/  @P0 IADD3 R0, R0, 0x1, RZ ;  /* 0x0000000100000810 */ /* 0x000fe40007ffe0ff */
[----:B------:R-:W-:-:S13]  /*3490*/  ISETP.GE.U32.AND P2, PT, R3, R6, PT ;  /* 0x000000060300720c */ /* 0x000fda0003f46070 */
[----:B------:R-:W-:Y:S01]  /*34a0*/  @P2 VIADD R0, R0, 0x1 ;  /* 0x0000000100002836 */ /* 0x000fe20000000000 */
[----:B------:R-:W-:-:S07]  /*34b0*/  @!P3 LOP3.LUT R0, RZ, R6, RZ, 0x33, !PT ;  /* 0x00000006ff00b212 */ /* 0x000fce00078e33ff */
.L_x_27952:
[----:B------:R-:W-:Y:S05]  /*34c0*/  BSYNC B0 ;  /* 0x0000000000007941 */ /* 0x000fea0003800000 */
.L_x_27950:
        /* <DEDUP_REMOVED lines=13> */
.L_x_27956:
[----:B------:R-:W0:Y:S01]  /*35a0*/  I2F.U32.RP R4, R6 ;  /* 0x0000000600047306 */ /* 0x000e220000209000 */
[----:B------:R-:W-:Y:S02]  /*35b0*/  IADD3 R5, RZ, -R6, RZ ;  /* 0x80000006ff057210 */ /* 0x000fe40007ffe0ff */
        /* <DEDUP_REMOVED lines=11> */
[----:B------:R-:W-:-:S04]  /*3670*/  @P0 IADD3 R5, -R6, R5, RZ ;  /* 0x0000000506050210 */ /* 0x000fc80007ffe1ff */
[----:B------:R-:W-:-:S13]  /*3680*/  ISETP.GE.U32.AND P0, PT, R5, R6, PT ;  /* 0x000000060500720c */ /* 0x000fda0003f06070 */
[----:B------:R-:W-:Y:S02]  /*3690*/  @P0 IADD3 R5, -R6, R5, RZ ;  /* 0x0000000506050210 */ /* 0x000fe40007ffe1ff */
[----:B------:R-:W-:-:S04]  /*36a0*/  @!P1 LOP3.LUT R5, RZ, R6, RZ, 0x33, !PT ;  /* 0x00000006ff059212 */ /* 0x000fc800078e33ff */
[----:B------:R-:W-:-:S04]  /*36b0*/  ISETP.NE.U32.AND P0, PT, R5, RZ, PT ;  /* 0x000000ff0500720c */ /* 0x000fc80003f05070 */
[----:B------:R-:W-:-:S13]  /*36c0*/  ISETP.NE.AND.EX P0, PT, RZ, RZ, PT, P0 ;  /* 0x000000ffff00720c */ /* 0x000fda0003f05300 */
.L_x_27957:
[----:B------:R-:W-:Y:S05]  /*36d0*/  BSYNC B1 ;  /* 0x0000000000017941 */ /* 0x000fea0003800000 */
.L_x_27955:
[----:B------:R-:W-:-:S04]  /*36e0*/  SEL R2, RZ, 0xffffffff, !P0 ;  /* 0xffffffffff027807 */ /* 0x000fc80004000000 */
[----:B------:R-:W-:-:S05]  /*36f0*/  IADD3 R0, P0, R2, R0, RZ ;  /* 0x0000000002007210 */ /* 0x000fca0007f1e0ff */
[----:B------:R-:W-:-:S08]  /*3700*/  IMAD.X R15, R2, 0x1, R15, P0 ;  /* 0x00000001020f7824 */ /* 0x000fd000000e060f */
.L_x_27954:
[----:B------:R-:W-:Y:S05]  /*3710*/  BSYNC B0 ;  /* 0x0000000000007941 */ /* 0x000fea0003800000 */
.L_x_27953:
[----:B------:R-:W-:-:S05]  /*3720*/  MOV R14, R0 ;  /* 0x00000000000e7202 */ /* 0x000fca0000000f00 */
[----:B------:R-:W-:Y:S01]  /*3730*/  STG.E.64 desc[UR4][R10.64], R14 ;  /* 0x0000000e0a007986 */ /* 0x000fe2000c101b04 */
[----:B------:R-:W-:Y:S05]  /*3740*/  EXIT ;  /* 0x000000000000794d */ /* 0x000fea0003800000 */
        .weak           $__internal_25_$__cuda_sm20_div_s64
        .type           $__internal_25_$__cuda_sm20_div_s64,@function
        .size           $__internal_25_$__cuda_sm20_div_s64,($__internal_26_$__cuda_sm20_rem_s64 - $__internal_25_$__cuda_sm20_div_s64)
$__internal_25_$__cuda_sm20_div_s64:
[-C--:B------:R-:W-:Y:S02]  /*3750*/  IADD3 R5, P2, RZ, -R14.reuse, RZ ;  /* 0x8000000eff057210 */ /* 0x080fe40007f5e0ff */
[----:B------:R-:W-:Y:S02]  /*3760*/  ISETP.GE.AND P0, PT, R13, RZ, PT ;  /* 0x000000ff0d00720c */ /* 0x000fe40003f06270 */
[-C--:B------:R-:W-:Y:S02]  /*3770*/  IADD3.X R2, RZ, ~R13.reuse, RZ, P2, !PT ;  /* 0x8000000dff027210 */ /* 0x080fe400017fe4ff */
[----:B------:R-:W-:Y:S02]  /*3780*/  SEL R4, R5, R14, !P0 ;  /* 0x0000000e05047207 */ /* 0x000fe40004000000 */
[----:B------:R-:W-:Y:S02]  /*3790*/  SEL R5, R2, R13, !P0 ;  /* 0x0000000d02057207 */ /* 0x000fe40004000000 */
[----:B------:R-:W-:-:S02]  /*37a0*/  ISETP.GE.AND P4, PT, R16, RZ, PT ;  /* 0x000000ff1000720c */ /* 0x000fc40003f86270 */
[----:B------:R-:W0:Y:S08]  /*37b0*/  I2F.U64.RP R22, R4 ;  /* 0x0000000400167312 */ /* 0x000e300000309000 */
[----:B0-----:R-:W0:Y:S02]  /*37c0*/  MUFU.RCP R22, R22 ;  /* 0x0000001600167308 */ /* 0x001e240000001000 */
[----:B0-----:R-:W-:-:S06]  /*37d0*/  IADD3 R3, R22, 0x1ffffffe, RZ ;  /* 0x1ffffffe16037810 */ /* 0x001fcc0007ffe0ff */
[----:B------:R-:W0:Y:S02]  /*37e0*/  F2I.U64.TRUNC R2, R3 ;  /* 0x0000000300027311 */ /* 0x000e24000020d800 */
[----:B0-----:R-:W-:-:S04]  /*37f0*/  IMAD.WIDE.U32 R18, R2, R4, RZ ;  /* 0x0000000402127225 */ /* 0x001fc800078e00ff */
[C---:B------:R-:W-:Y:S01]  /*3800*/  IMAD R17, R2.reuse, R5, R19 ;  /* 0x0000000502117224 */ /* 0x040fe200078e0213 */
[----:B------:R-:W-:Y:S02]  /*3810*/  IADD3 R21, P0, RZ, -R18, RZ ;  /* 0x80000012ff157210 */ /* 0x000fe40007f1e0ff */
[----:B------:R-:W-:Y:S01]  /*3820*/  MOV R19, R2 ;  /* 0x0000000200137202 */ /* 0x000fe20000000f00 */
[----:B------:R-:W-:Y:S02]  /*3830*/  IMAD R17, R3, R4, R17 ;  /* 0x0000000403117224 */ /* 0x000fe400078e0211 */
[----:B------:R-:W-:-:S04]  /*3840*/  IMAD.HI.U32 R18, R2, R21, RZ ;  /* 0x0000001502127227 */ /* 0x000fc800078e00ff */
[----:B------:R-:W-:-:S04]  /*3850*/  IMAD.X R17, RZ, RZ, ~R17, P0 ;  /* 0x000000ffff117224 */ /* 0x000fc800000e0e11 */
[----:B------:R-:W-:-:S04]  /*3860*/  IMAD.WIDE.U32 R18, P0, R2, R17, R18 ;  /* 0x0000001102127225 */ /* 0x000fc80007800012 */
[C---:B------:R-:W-:Y:S02]  /*3870*/  IMAD R2, R3.reuse, R17, RZ ;  /* 0x0000001103027224 */ /* 0x040fe400078e02ff */
[----:B------:R-:W-:Y:S01]  /*3880*/  IMAD.HI.U32 R19, P2, R3, R21, R18 ;  /* 0x0000001503137227 */ /* 0x000fe20007840012 */
[----:B------:R-:W-:-:S03]  /*3890*/  IADD3 R21, P5, RZ, -R0, RZ ;  /* 0x80000000ff157210 */ /* 0x000fc60007fbe0ff */
[----:B------:R-:W-:Y:S01]  /*38a0*/  IMAD.HI.U32 R17, R3, R17, RZ ;  /* 0x0000001103117227 */ /* 0x000fe200078e00ff */
[----:B------:R-:W-:-:S04]  /*38b0*/  IADD3 R19, P3, R2, R19, RZ ;  /* 0x0000001302137210 */ /* 0x000fc80007f7e0ff */
[----:B------:R-:W-:Y:S01]  /*38c0*/  IADD3.X R17, R17, R3, RZ, P0, !PT ;  /* 0x0000000311117210 */ /* 0x000fe200007fe4ff */
[----:B------:R-:W-:-:S03]  /*38d0*/  IMAD.WIDE.U32 R2, R19, R4, RZ ;  /* 0x0000000413027225 */ /* 0x000fc600078e00ff */
[----:B------:R-:W-:Y:S01]  /*38e0*/  IADD3.X R17, RZ, RZ, R17, P3, P2 ;  /* 0x000000ffff117210 */ /* 0x000fe20001fe4411 */
[----:B------:R-:W-:Y:S01]  /*38f0*/  IMAD R18, R19, R5, R3 ;  /* 0x0000000513127224 */ /* 0x000fe200078e0203 */
[----:B------:R-:W-:-:S03]  /*3900*/  IADD3 R3, P0, RZ, -R2, RZ ;  /* 0x80000002ff037210 */ /* 0x000fc60007f1e0ff */
[----:B------:R-:W-:Y:S02]  /*3910*/  IMAD R2, R17, R4, R18 ;  /* 0x0000000411027224 */ /* 0x000fe400078e0212 */
[----:B------:R-:W-:-:S03]  /*3920*/  IMAD.HI.U32 R18, R19, R3, RZ ;  /* 0x0000000313127227 */ /* 0x000fc600078e00ff */
[----:B------:R-:W-:-:S05]  /*3930*/  IADD3.X R2, RZ, ~R2, RZ, P0, !PT ;  /* 0x80000002ff027210 */ /* 0x000fca00007fe4ff */
[----:B------:R-:W-:-:S04]  /*3940*/  IMAD.WIDE.U32 R18, P0, R19, R2, R18 ;  /* 0x0000000213127225 */ /* 0x000fc80007800012 */
[----:B------:R-:W-:Y:S01]  /*3950*/  IMAD.HI.U32 R18, P2, R17, R3, R18 ;  /* 0x0000000311127227 */ /* 0x000fe20007840012 */
[----:B------:R-:W-:-:S03]  /*3960*/  SEL R19, R21, R0, !P4 ;  /* 0x0000000015137207 */ /* 0x000fc60006000000 */
[CC--:B------:R-:W-:Y:S02]  /*3970*/  IMAD R3, R17.reuse, R2.reuse, RZ ;  /* 0x0000000211037224 */ /* 0x0c0fe400078e02ff */
[----:B------:R-:W-:-:S03]  /*3980*/  IMAD.HI.U32 R2, R17, R2, RZ ;  /* 0x0000000211027227 */ /* 0x000fc600078e00ff */
[----:B------:R-:W-:Y:S01]  /*3990*/  IADD3 R0, P3, R3, R18, RZ ;  /* 0x0000001203007210 */ /* 0x000fe20007f7e0ff */
[----:B------:R-:W-:Y:S01]  /*39a0*/  IMAD.X R3, RZ, RZ, ~R16, P5 ;  /* 0x000000ffff037224 */ /* 0x000fe200028e0e10 */
[----:B------:R-:W-:-:S03]  /*39b0*/  IADD3.X R18, R2, R17, RZ, P0, !PT ;  /* 0x0000001102127210 */ /* 0x000fc600007fe4ff */
[----:B------:R-:W-:Y:S01]  /*39c0*/  IMAD.HI.U32 R2, R0, R19, RZ ;  /* 0x0000001300027227 */ /* 0x000fe200078e00ff */
[----:B------:R-:W-:Y:S01]  /*39d0*/  SEL R17, R3, R16, !P4 ;  /* 0x0000001003117207 */ /* 0x000fe20006000000 */
[----:B------:R-:W-:Y:S01]  /*39e0*/  HFMA2.MMA R3, -RZ, RZ, 0, 0 ;  /* 0x00000000ff037435 */ /* 0x000fe200000001ff */
[----:B------:R-:W-:-:S05]  /*39f0*/  IADD3.X R18, RZ, RZ, R18, P3, P2 ;  /* 0x000000ffff127210 */ /* 0x000fca0001fe4412 */
[CC--:B------:R-:W-:Y:S02]  /*3a00*/  IMAD R21, R18.reuse, R17.reuse, RZ ;  /* 0x0000001112157224 */ /* 0x0c0fe400078e02ff */
[----:B------:R-:W-:-:S04]  /*3a10*/  IMAD.HI.U32 R23, R18, R17, RZ ;  /* 0x0000001112177227 */ /* 0x000fc800078e00ff */
[----:B------:R-:W-:-:S04]  /*3a20*/  IMAD.WIDE.U32 R2, R0, R17, R2 ;  /* 0x0000001100027225 */ /* 0x000fc800078e0002 */
[----:B------:R-:W-:-:S05]  /*3a30*/  IMAD.HI.U32 R2, P0, R18, R19, R2 ;  /* 0x0000001312027227 */ /* 0x000fca0007800002 */
[----:B------:R-:W-:Y:S02]  /*3a40*/  IADD3 R21, P2, R21, R2, RZ ;  /* 0x0000000215157210 */ /* 0x000fe40007f5e0ff */
[----:B------:R-:W-:-:S03]  /*3a50*/  IADD3.X R23, R23, RZ, RZ, P0, !PT ;  /* 0x000000ff17177210 */ /* 0x000fc600007fe4ff */
[----:B------:R-:W-:-:S04]  /*3a60*/  IMAD.WIDE.U32 R2, R21, R4, RZ ;  /* 0x0000000415027225 */ /* 0x000fc800078e00ff */
[----:B------:R-:W-:Y:S02]  /*3a70*/  IMAD.X R23, RZ, RZ, R23, P2 ;  /* 0x000000ffff177224 */ /* 0x000fe400010e0617 */
[----:B------:R-:W-:Y:S01]  /*3a80*/  IMAD R0, R21, R5, R3 ;  /* 0x0000000515007224 */ /* 0x000fe200078e0203 */
[----:B------:R-:W-:-:S03]  /*3a90*/  IADD3 R3, P2, -R2, R19, RZ ;  /* 0x0000001302037210 */ /* 0x000fc60007f5e1ff */
[-C--:B------:R-:W-:Y:S01]  /*3aa0*/  IMAD R0, R23, R4.reuse, R0 ;  /* 0x0000000417007224 */ /* 0x080fe200078e0200 */
[----:B------:R-:W-:-:S04]  /*3ab0*/  ISETP.GE.U32.AND P0, PT, R3, R4, PT ;  /* 0x000000040300720c */ /* 0x000fc80003f06070 */
[----:B------:R-:W-:Y:S02]  /*3ac0*/  IADD3.X R19, ~R0, R17, RZ, P2, !PT ;  /* 0x0000001100137210 */ /* 0x000fe400017fe5ff */
[----:B------:R-:W-:Y:S02]  /*3ad0*/  IADD3 R2, P2, R3, -R4, RZ ;  /* 0x8000000403027210 */ /* 0x000fe40007f5e0ff */
[-C--:B------:R-:W-:Y:S02]  /*3ae0*/  ISETP.GE.U32.AND.EX P0, PT, R19, R5.reuse, PT, P0 ;  /* 0x000000051300720c */ /* 0x080fe40003f06100 */
[----:B------:R-:W-:Y:S02]  /*3af0*/  IADD3 R0, P3, R21, 0x1, RZ ;  /* 0x0000000115007810 */ /* 0x000fe40007f7e0ff */
[----:B------:R-:W-:Y:S02]  /*3b00*/  IADD3.X R17, R19, ~R5, RZ, P2, !PT ;  /* 0x8000000513117210 */ /* 0x000fe400017fe4ff */
[----:B------:R-:W-:-:S02]  /*3b10*/  SEL R3, R2, R3, P0 ;  /* 0x0000000302037207 */ /* 0x000fc40000000000 */
[----:B------:R-:W-:Y:S02]  /*3b20*/  IADD3.X R2, RZ, R23, RZ, P3, !PT ;  /* 0x00000017ff027210 */ /* 0x000fe40001ffe4ff */
[----:B------:R-:W-:Y:S02]  /*3b30*/  SEL R21, R0, R21, P0 ;  /* 0x0000001500157207 */ /* 0x000fe40000000000 */
[----:B------:R-:W-:Y:S02]  /*3b40*/  SEL R17, R17, R19, P0 ;  /* 0x0000001311117207 */ /* 0x000fe40000000000 */
[----:B------:R-:W-:Y:S02]  /*3b50*/  ISETP.GE.U32.AND P2, PT, R3, R4, PT ;  /* 0x000000040300720c */ /* 0x000fe40003f46070 */
[----:B------:R-:W-:Y:S02]  /*3b60*/  SEL R2, R2, R23, P0 ;  /* 0x0000001702027207 */ /* 0x000fe40000000000 */
[----:B------:R-:W-:-:S02]  /*3b70*/  IADD3 R0, P3, R21, 0x1, RZ ;  /* 0x0000000115007810 */ /* 0x000fc40007f7e0ff */
[----:B------:R-:W-:Y:S02]  /*3b80*/  ISETP.GE.U32.AND.EX P0, PT, R17, R5, PT, P2 ;  /* 0x000000051100720c */ /* 0x000fe40003f06120 */
[----:B------:R-:W-:Y:S01]  /*3b90*/  LOP3.LUT R4, R13, R16, RZ, 0x3c, !PT ;  /* 0x000000100d047212 */ /* 0x000fe200078e3cff */
[----:B------:R-:W-:Y:S01]  /*3ba0*/  IMAD.X R17, RZ, RZ, R2, P3 ;  /* 0x000000ffff117224 */ /* 0x000fe200018e0602 */
[----:B------:R-:W-:Y:S02]  /*3bb0*/  SEL R0, R0, R21, P0 ;  /* 0x0000001500007207 */ /* 0x000fe40000000000 */
[----:B------:R-:W-:Y:S02]  /*3bc0*/  ISETP.GE.AND P2, PT, R4, RZ, PT ;  /* 0x000000ff0400720c */ /* 0x000fe40003f46270 */
[----:B------:R-:W-:Y:S02]  /*3bd0*/  SEL R17, R17, R2, P0 ;  /* 0x0000000211117207 */ /* 0x000fe40000000000 */
[----:B------:R-:W-:-:S02]  /*3be0*/  IADD3 R3, P3, RZ, -R0, RZ ;  /* 0x80000000ff037210 */ /* 0x000fc40007f7e0ff */
[----:B------:R-:W-:Y:S02]  /*3bf0*/  ISETP.NE.U32.AND P0, PT, R14, RZ, PT ;  /* 0x000000ff0e00720c */ /* 0x000fe40003f05070 */
[-C--:B------:R-:W-:Y:S02]  /*3c00*/  IADD3.X R2, RZ, ~R17.reuse, RZ, P3, !PT ;  /* 0x80000011ff027210 */ /* 0x080fe40001ffe4ff */
[----:B------:R-:W-:Y:S02]  /*3c10*/  ISETP.NE.AND.EX P0, PT, R13, RZ, PT, P0 ;  /* 0x000000ff0d00720c */ /* 0x000fe40003f05300 */
[----:B------:R-:W-:Y:S02]  /*3c20*/  MOV R13, 0x0 ;  /* 0x00000000000d7802 */ /* 0x000fe40000000f00 */
[----:B------:R-:W-:Y:S02]  /*3c30*/  SEL R0, R3, R0, !P2 ;  /* 0x0000000003007207 */ /* 0x000fe40005000000 */
[----:B------:R-:W-:-:S02]  /*3c40*/  SEL R17, R2, R17, !P2 ;  /* 0x0000001102117207 */ /* 0x000fc40005000000 */
[----:B------:R-:W-:Y:S02]  /*3c50*/  SEL R0, R0, 0xffffffff, P0 ;  /* 0xffffffff00007807 */ /* 0x000fe40000000000 */
[----:B------:R-:W-:Y:S01]  /*3c60*/  SEL R17, R17, 0xffffffff, P0 ;  /* 0xffffffff11117807 */ /* 0x000fe20000000000 */
[----:B------:R-:W-:Y:S06]  /*3c70*/  RET.REL.NODEC R12 `(_ZN2at6native18elementwise_kernelILi128ELi2EZNS0_22gpu_kernel_impl_nocastINS0_13BinaryFunctorIlllZZZNS0_15binary_internal21div_floor_kernel_cudaERNS_18TensorIteratorBaseEENKUlvE_clEvENKUlvE2_clEvEUlllE_EEEEvS6_RKT_EUliE_EEviT1_) ;  /* 0xffffffc00ce07950 */ /* 0x000fec0003c3ffff */
        .weak           $__internal_26_$__cuda_sm20_rem_s64
        .type           $__internal_26_$__cuda_sm20_rem_s64,@function
        .size           $__internal_26_$__cuda_sm20_rem_s64,(.L_x_37704 - $__internal_26_$__cuda_sm20_rem_s64)
$__internal_26_$__cuda_sm20_rem_s64:
[-C--:B------:R-:W-:Y:S02]  /*3c80*/  IADD3 R3, P1, RZ, -R6.reuse, RZ ;  /* 0x80000006ff037210 */ /* 0x080fe40007f3e0ff */
[----:B------:R-:W-:Y:S02]  /*3c90*/  ISETP.GE.AND P0, PT, R7, RZ, PT ;  /* 0x000000ff0700720c */ /* 0x000fe40003f06270 */
[-C--:B------:R-:W-:Y:S02]  /*3ca0*/  IADD3.X R4, RZ, ~R7.reuse, RZ, P1, !PT ;  /* 0x80000007ff047210 */ /* 0x080fe40000ffe4ff */
[----:B------:R-:W-:Y:S02]  /*3cb0*/  SEL R2, R3, R6, !P0 ;  /* 0x0000000603027207 */ /* 0x000fe40004000000 */
[----:B------:R-:W-:-:S04]  /*3cc0*/  SEL R3, R4, R7, !P0 ;  /* 0x0000000704037207 */ /* 0x000fc80004000000 */
[----:B------:R-:W0:Y:S08]  /*3cd0*/  I2F.U64.RP R16, R2 ;  /* 0x0000000200107312 */ /* 0x000e300000309000 */
[----:B0-----:R-:W0:Y:S02]  /*3ce0*/  MUFU.RCP R16, R16 ;  /* 0x0000001000107308 */ /* 0x001e240000001000 */
[----:B0-----:R-:W-:-:S06]  /*3cf0*/  VIADD R4, R16, 0x1ffffffe ;  /* 0x1ffffffe10047836 */ /* 0x001fcc0000000000 */
[----:B------:R-:W0:Y:S02]  /*3d00*/  F2I.U64.TRUNC R4, R4 ;  /* 0x0000000400047311 */ /* 0x000e24000020d800 */
[----:B0-----:R-:W-:-:S04]  /*3d10*/  IMAD.WIDE.U32 R12, R4, R2, RZ ;  /* 0x00000002040c7225 */ /* 0x001fc800078e00ff */
[----:B------:R-:W-:Y:S01]  /*3d20*/  IMAD R13, R4, R3, R13 ;  /* 0x00000003040d7224 */ /* 0x000fe200078e020d */
[----:B------:R-:W-:-:S03]  /*3d30*/  IADD3 R19, P0, RZ, -R12, RZ ;  /* 0x8000000cff137210 */ /* 0x000fc60007f1e0ff */
[----:B------:R-:W-:Y:S02]  /*3d40*/  IMAD R13, R5, R2, R13 ;  /* 0x00000002050d7224 */ /* 0x000fe400078e020d */
[----:B------:R-:W-:-:S03]  /*3d50*/  IMAD.HI.U32 R12, R4, R19, RZ ;  /* 0x00000013040c7227 */ /* 0x000fc600078e00ff */
[----:B------:R-:W-:Y:S02]  /*3d60*/  IADD3.X R21, RZ, ~R13, RZ, P0, !PT ;  /* 0x8000000dff157210 */ /* 0x000fe400007fe4ff */
[----:B------:R-:W-:-:S03]  /*3d70*/  MOV R13, R4 ;  /* 0x00000004000d7202 */ /* 0x000fc60000000f00 */
[-C--:B------:R-:W-:Y:S02]  /*3d80*/  IMAD R23, R5, R21.reuse, RZ ;  /* 0x0000001505177224 */ /* 0x080fe400078e02ff */
[----:B------:R-:W-:-:S04]  /*3d90*/  IMAD.WIDE.U32 R12, P0, R4, R21, R12 ;  /* 0x00000015040c7225 */ /* 0x000fc8000780000c */
[----:B------:R-:W-:-:S04]  /*3da0*/  IMAD.HI.U32 R12, P1, R5, R19, R12 ;  /* 0x00000013050c7227 */ /* 0x000fc8000782000c */
[----:B------:R-:W-:Y:S01]  /*3db0*/  IMAD.HI.U32 R19, R5, R21, RZ ;  /* 0x0000001505137227 */ /* 0x000fe200078e00ff */
[----:B------:R-:W-:-:S04]  /*3dc0*/  IADD3 R13, P2, R23, R12, RZ ;  /* 0x0000000c170d7210 */ /* 0x000fc80007f5e0ff */
[----:B------:R-:W-:Y:S01]  /*3dd0*/  IADD3.X R19, R19, R5, RZ, P0, !PT ;  /* 0x0000000513137210 */ /* 0x000fe200007fe4ff */
[----:B------:R-:W-:-:S03]  /*3de0*/  IMAD.WIDE.U32 R4, R13, R2, RZ ;  /* 0x000000020d047225 */ /* 0x000fc600078e00ff */
[----:B------:R-:W-:Y:S01]  /*3df0*/  IADD3.X R19, RZ, RZ, R19, P2, P1 ;  /* 0x000000ffff137210 */ /* 0x000fe200017e2413 */
[----:B------:R-:W-:Y:S01]  /*3e00*/  IMAD R5, R13, R3, R5 ;  /* 0x000000030d057224 */ /* 0x000fe200078e0205 */
[----:B------:R-:W-:Y:S02]  /*3e10*/  IADD3 R21, P0, RZ, -R4, RZ ;  /* 0x80000004ff157210 */ /* 0x000fe40007f1e0ff */
[----:B------:R-:W-:Y:S01]  /*3e20*/  ISETP.GE.AND P1, PT, R9, RZ, PT ;  /* 0x000000ff0900720c */ /* 0x000fe20003f26270 */
[----:B------:R-:W-:Y:S02]  /*3e30*/  IMAD R5, R19, R2, R5 ;  /* 0x0000000213057224 */ /* 0x000fe400078e0205 */
[----:B------:R-:W-:-:S04]  /*3e40*/  IMAD.HI.U32 R12, R13, R21, RZ ;  /* 0x000000150d0c7227 */ /* 0x000fc800078e00ff */
[----:B------:R-:W-:Y:S01]  /*3e50*/  IMAD.X R4, RZ, RZ, ~R5, P0 ;  /* 0x000000ffff047224 */ /* 0x000fe200000e0e05 */
[----:B------:R-:W-:-:S03]  /*3e60*/  IADD3 R5, P4, RZ, -R8, RZ ;  /* 0x80000008ff057210 */ /* 0x000fc60007f9e0ff */
[----:B------:R-:W-:-:S04]  /*3e70*/  IMAD.WIDE.U32 R12, P0, R13, R4, R12 ;  /* 0x000000040d0c7225 */ /* 0x000fc8000780000c */
[----:B------:R-:W-:Y:S01]  /*3e80*/  IMAD.HI.U32 R12, P2, R19, R21, R12 ;  /* 0x00000015130c7227 */ /* 0x000fe2000784000c */
[----:B------:R-:W-:Y:S01]  /*3e90*/  SEL R13, R5, R8, !P1 ;  /* 0x00000008050d7207 */ /* 0x000fe20004800000 */
[----:B------:R-:W-:Y:S02]  /*3ea0*/  HFMA2.MMA R5, -RZ, RZ, 0, 0 ;  /* 0x00000000ff057435 */ /* 0x000fe400000001ff */
[CC--:B------:R-:W-:Y:S02]  /*3eb0*/  IMAD R21, R19.reuse, R4.reuse, RZ ;  /* 0x0000000413157224 */ /* 0x0c0fe400078e02ff */
[----:B------:R-:W-:-:S03]  /*3ec0*/  IMAD.HI.U32 R4, R19, R4, RZ ;  /* 0x0000000413047227 */ /* 0x000fc600078e00ff */
[----:B------:R-:W-:Y:S02]  /*3ed0*/  IADD3 R8, P3, R21, R12, RZ ;  /* 0x0000000c15087210 */ /* 0x000fe40007f7e0ff */
[----:B------:R-:W-:Y:S02]  /*3ee0*/  IADD3.X R12, RZ, ~R9, RZ, P4, !PT ;  /* 0x80000009ff0c7210 */ /* 0x000fe400027fe4ff */
[----:B------:R-:W-:Y:S01]  /*3ef0*/  IADD3.X R19, R4, R19, RZ, P0, !PT ;  /* 0x0000001304137210 */ /* 0x000fe200007fe4ff */
[----:B------:R-:W-:Y:S01]  /*3f00*/  IMAD.HI.U32 R4, R8, R13, RZ ;  /* 0x0000000d08047227 */ /* 0x000fe200078e00ff */
[----:B------:R-:W-:Y:S02]  /*3f10*/  SEL R9, R12, R9, !P1 ;  /* 0x000000090c097207 */ /* 0x000fe40004800000 */
[----:B------:R-:W-:-:S03]  /*3f20*/  IADD3.X R12, RZ, RZ, R19, P3, P2 ;  /* 0x000000ffff0c7210 */ /* 0x000fc60001fe4413 */
[----:B------:R-:W-:-:S04]  /*3f30*/  IMAD.WIDE.U32 R4, R8, R9, R4 ;  /* 0x0000000908047225 */ /* 0x000fc800078e0004 */
[C---:B------:R-:W-:Y:S02]  /*3f40*/  IMAD R19, R12.reuse, R9, RZ ;  /* 0x000000090c137224 */ /* 0x040fe400078e02ff */
[----:B------:R-:W-:-:S04]  /*3f50*/  IMAD.HI.U32 R4, P0, R12, R13, R4 ;  /* 0x0000000d0c047227 */ /* 0x000fc80007800004 */
[----:B------:R-:W-:Y:S01]  /*3f60*/  IMAD.HI.U32 R8, R12, R9, RZ ;  /* 0x000000090c087227 */ /* 0x000fe200078e00ff */
[----:B------:R-:W-:-:S03]  /*3f70*/  IADD3 R19, P2, R19, R4, RZ ;  /* 0x0000000413137210 */ /* 0x000fc60007f5e0ff */
[----:B------:R-:W-:Y:S02]  /*3f80*/  IMAD.X R8, RZ, RZ, R8, P0 ;  /* 0x000000ffff087224 */ /* 0x000fe400000e0608 */
[----:B------:R-:W-:-:S03]  /*3f90*/  IMAD.WIDE.U32 R4, R19, R2, RZ ;  /* 0x0000000213047225 */ /* 0x000fc600078e00ff */
[----:B------:R-:W-:Y:S01]  /*3fa0*/  IADD3.X R21, RZ, R8, RZ, P2, !PT ;  /* 0x00000008ff157210 */ /* 0x000fe200017fe4ff */
[----:B------:R-:W-:Y:S01]  /*3fb0*/  IMAD R19, R19, R3, R5 ;  /* 0x0000000313137224 */ /* 0x000fe200078e0205 */
[----:B------:R-:W-:-:S03]  /*3fc0*/  IADD3 R5, P2, -R4, R13, RZ ;  /* 0x0000000d04057210 */ /* 0x000fc60007f5e1ff */
[-C--:B------:R-:W-:Y:S01]  /*3fd0*/  IMAD R4, R21, R2.reuse, R19 ;  /* 0x0000000215047224 */ /* 0x080fe200078e0213 */
[----:B------:R-:W-:-:S04]  /*3fe0*/  ISETP.GE.U32.AND P0, PT, R5, R2, PT ;  /* 0x000000020500720c */ /* 0x000fc80003f06070 */
[----:B------:R-:W-:Y:S02]  /*3ff0*/  IADD3.X R19, ~R4, R9, RZ, P2, !PT ;  /* 0x0000000904137210 */ /* 0x000fe400017fe5ff */
[----:B------:R-:W-:Y:S02]  /*4000*/  IADD3 R9, P2, R5, -R2, RZ ;  /* 0x8000000205097210 */ /* 0x000fe40007f5e0ff */
[CC--:B------:R-:W-:Y:S02]  /*4010*/  ISETP.GE.U32.AND.EX P0, PT, R19.reuse, R3.reuse, PT, P0 ;  /* 0x000000031300720c */ /* 0x0c0fe40003f06100 */
[----:B------:R-:W-:Y:S02]  /*4020*/  IADD3.X R13, R19, ~R3, RZ, P2, !PT ;  /* 0x80000003130d7210 */ /* 0x000fe400017fe4ff */
[----:B------:R-:W-:Y:S02]  /*4030*/  SEL R9, R9, R5, P0 ;  /* 0x0000000509097207 */ /* 0x000fe40000000000 */
[----:B------:R-:W-:-:S02]  /*4040*/  SEL R13, R13, R19, P0 ;  /* 0x000000130d0d7207 */ /* 0x000fc40000000000 */
        /* <DEDUP_REMOVED lines=8> */
[-C--:B------:R-:W-:Y:S02]  /*40d0*/  IADD3.X R2, RZ, ~R5.reuse, RZ, P2, !PT ;  /* 0x80000005ff027210 */ /* 0x080fe400017fe4ff */
[----:B------:R-:W-:Y:S01]  /*40e0*/  SEL R4, R3, R4, !P1 ;  /* 0x0000000403047207 */ /* 0x000fe20004800000 */
[----:B------:R-:W-:Y:S01]  /*40f0*/  HFMA2.MMA R3, -RZ, RZ, 0, 0 ;  /* 0x00000000ff037435 */ /* 0x000fe200000001ff */
[----:B------:R-:W-:-:S02]  /*4100*/  SEL R5, R2, R5, !P1 ;  /* 0x0000000502057207 */ /* 0x000fc40004800000 */
[----:B------:R-:W-:Y:S02]  /*4110*/  MOV R2, R14 ;  /* 0x0000000e00027202 */ /* 0x000fe40000000f00 */
[----:B------:R-:W-:-:S04]  /*4120*/  ISETP.NE.AND.EX P0, PT, R7, RZ, PT, P0 ;  /* 0x000000ff0700720c */ /* 0x000fc80003f05300 */
[----:B------:R-:W-:Y:S02]  /*4130*/  SEL R4, R4, 0xffffffff, P0 ;  /* 0xffffffff04047807 */ /* 0x000fe40000000000 */
[----:B------:R-:W-:Y:S01]  /*4140*/  SEL R5, R5, 0xffffffff, P0 ;  /* 0xffffffff05057807 */ /* 0x000fe20000000000 */
[----:B------:R-:W-:Y:S06]  /*4150*/  RET.REL.NODEC R2 `(_ZN2at6native18elementwise_kernelILi128ELi2EZNS0_22gpu_kernel_impl_nocastINS0_13BinaryFunctorIlllZZZNS0_15binary_internal21div_floor_kernel_cudaERNS_18TensorIteratorBaseEENKUlvE_clEvENKUlvE2_clEvEUlllE_EEEEvS6_RKT_EUliE_EEviT1_) ;  /* 0xffffffbc02a87950 */ /* 0x000fec0003c3ffff */
.L_x_27958:
        /* <DEDUP_REMOVED lines=10> */
.L_x_37704:


//--------------------- .text._ZN2at6native27unrolled_elementwise_kernelINS0_13BinaryFunctorIlllZZZNS0_15binary_internal21div_floor_kernel_cudaERNS_18TensorIteratorBaseEENKUlvE_clEvENKUlvE2_clEvEUlllE_EESt5arrayIPcLm3EELi4E23TrivialOffsetCalculatorILi2EjESD_ILi1EjENS0_6memory15LoadWithoutCastENSG_16StoreWithoutCastEEEviT_T0_T2_T3_T4_T5_ --------------------------
	.section	.text._ZN2at6native27unrolled_elementwise_kernelINS0_13BinaryFunctorIlllZZZNS0_15binary_internal21div_floor_kernel_cudaERNS_18TensorIteratorBaseEENKUlvE_clEvENKUlvE2_clEvEUlllE_EESt5arrayIPcLm3EELi4E23TrivialOffsetCalculatorILi2EjESD_ILi1EjENS0_6memory15LoadWithoutCastENSG_16StoreWithoutCastEEEviT_T0_T2_T3_T4_T5_,"ax",@progbits
	.align	128
        .global         _ZN2at6native27unrolled_elementwise_kernelINS0_13BinaryFunctorIlllZZZNS0_15binary_internal21div_floor_kernel_cudaERNS_18TensorIteratorBaseEENKUlvE_clEvENKUlvE2_clEvEUlllE_EESt5arrayIPcLm3EELi4E23TrivialOffsetCalculatorILi2EjESD_ILi1EjENS0_6memory15LoadWithoutCastENSG_16StoreWithoutCastEEEviT_T0_T2_T3_T4_T5_
        .type           _ZN2at6native27unrolled_elementwise_kernelINS0_13BinaryFunctorIlllZZZNS0_15binary_internal21div_floor_kernel_cudaERNS_18TensorIteratorBaseEENKUlvE_clEvENKUlvE2_clEvEUlllE_EESt5arrayIPcLm3EELi4E23TrivialOffsetCalculatorILi2EjESD_ILi1EjENS0_6memory15LoadWithoutCastENSG_16StoreWithoutCastEEEviT_T0_T2_T3_T4_T5_,@function
        .size           _ZN2at6native27unrolled_elementwise_kernelINS0_13BinaryFunctorIlllZZZNS0_15binary_internal21div_floor_kernel_cudaERNS_18TensorIteratorBaseEENKUlvE_clEvENKUlvE2_clEvEUlllE_EESt5arrayIPcLm3EELi4E23TrivialOffsetCalculatorILi2EjESD_ILi1EjENS0_6memory15LoadWithoutCastENSG_16StoreWithoutCastEEEviT_T0_T2_T3_T4_T5_,(.L_x_37706 - _ZN2at6native27unrolled_elementwise_kernelINS0_13BinaryFunctorIlllZZZNS0_15binary_internal21div_floor_kernel_cudaERNS_18TensorIteratorBaseEENKUlvE_clEvENKUlvE2_clEvEUlllE_EESt5arrayIPcLm3EELi4E23TrivialOffsetCalculatorILi2EjESD_ILi1EjENS0_6memory15LoadWithoutCastENSG_16StoreWithoutCastEEEviT_T0_T2_T3_T4_T5_)
        .other          _ZN2at6native27unrolled_elementwise_kernelINS0_13BinaryFunctorIlllZZZNS0_15binary_internal21div_floor_kernel_cudaERNS_18TensorIteratorBaseEENKUlvE_clEvENKUlvE2_clEvEUlllE_EESt5arrayIPcLm3EELi4E23TrivialOffsetCalculatorILi2EjESD_ILi1EjENS0_6memory15LoadWithoutCastENSG_16StoreWithoutCastEEEviT_T0_T2_T3_T4_T5_,@"STO_CUDA_ENTRY STV_DEFAULT"
_ZN2at6native27unrolled_elementwise_kernelINS0_13BinaryFunctorIlllZZZNS0_15binary_internal21div_floor_kernel_cudaERNS_18TensorIteratorBaseEENKUlvE_clEvENKUlvE2_clEvEUlllE_EESt5arrayIPcLm3EELi4E23TrivialOffsetCalculatorILi2EjESD_ILi1EjENS0_6memory15LoadWithoutCastENSG_16StoreWithoutCastEEEviT_T0_T2_T3_T4_T5_:
.text._ZN2at6native27unrolled_elementwise_kernelINS0_13BinaryFunctorIlllZZZNS0_15binary_internal21div_floor_kernel_cudaERNS_18TensorIteratorBaseEENKUlvE_clEvENKUlvE2_clEvEUlllE_EESt5arrayIPcLm3EELi4E23TrivialOffsetCalculatorILi2EjESD_ILi1EjENS0_6memory15LoadWithoutCastENSG_16StoreWithoutCastEEEviT_T0_T2_T3_T4_T5_:
[----:B------:R-:W-:Y:S01]  /*0000*/  LDC R1, c[0x0][0x28] ;  /* 0x00000a00ff017b82 */ /* 0x000fe20000000800 */
[----:B------:R-:W0:Y:S07]  /*0010*/  S2R R0, SR_CTAID.X ;  /* 0x0000000000007919 */ /* 0x000e2e0000002500 */
[----:B------:R-:W0:Y:S01]  /*0020*/  LDC R3, c[0x0][0x210] ;  /* 0x00008400ff037b82 */ /* 0x000e220000000800 */
[----:B------:R-:W-:Y:S02]  /*0030*/  CS2R R32, SRZ ;  /* 0x0000000000207805 */ /* 0x000fe4000001ff00 */
[----:B------:R-:W-:Y:S01]  /*0040*/  CS2R R30, SRZ ;  /* 0x00000000001e7805 */ /* 0x000fe2000001ff00 */
[----:B------:R-:W1:Y:S01]  /*0050*/  S2R R2, SR_TID.X ;  /* 0x0000000000027919 */ /* 0x000e620000002100 */
[----:B------:R-:W-:Y:S01]  /*0060*/  ULDC.64 UR4, c[0x0][0x208] ;  /* 0x0000820000047ab9 */ /* 0x000fe20000000a00 */
        /* <DEDUP_REMOVED lines=14> */
[----:B------:R3:W5:Y:S01]  /*0150*/  @!P0 LDG.E.64 R32, desc[UR4][R20.64] ;  /* 0x0000000414208981 */ /* 0x000762000c1e1b00 */
[----:B-1----:R-:W-:Y:S01]  /*0160*/  @!P0 IMAD.WIDE.U32 R22, R13, 0x8, R22 ;  /* 0x000000080d168825 */ /* 0x002fe200078e0016 */
[----:B------:R-:W-:-:S05]  /*0170*/  CS2R R12, SRZ ;  /* 0x00000000000c7805 */ /* 0x000fca000001ff00 */
[----:B------:R-:W-:Y:S01]  /*0180*/  @!P3 IMAD R17, R0, 0x200, R25 ;  /* 0x000002000011b824 */ /* 0x000fe200078e0219 */
[----:B------:R-:W1:Y:S01]  /*0190*/  @!P3 LDC.64 R6, c[0x0][0x220] ;  /* 0x00008800ff06bb82 */ /* 0x000e620000000a00 */
[----:B------:R-:W-:Y:S01]  /*01a0*/  @!P3 VIADD R25, R25, 0x80 ;  /* 0x000000801919b836 */ /* 0x000fe20000000000 */
[----:B------:R4:W5:Y:S04]  /*01b0*/  @!P0 LDG.E.64 R30, desc[UR4][R22.64] ;  /* 0x00000004161e8981 */ /* 0x000968000c1e1b00 */
[----:B------:R-:W-:Y:S01]  /*01c0*/  ISETP.GE.AND P2, PT, R25, R3, PT ;  /* 0x000000031900720c */ /* 0x000fe20003f46270 */
[----:B--2---:R-:W-:Y:S01]  /*01d0*/  @!P1 IMAD.WIDE.U32 R26, R29, 0x8, R18 ;  /* 0x000000081d1a9825 */ /* 0x004fe200078e0012 */
[----:B------:R-:W2:Y:S01]  /*01e0*/  @!P3 LDC.64 R14, c[0x0][0x228] ;  /* 0x00008a00ff0ebb82 */ /* 0x000ea20000000a00 */
[----:B---3--:R-:W-:-:S02]  /*01f0*/  CS2R R20, SRZ ;  /* 0x0000000000147805 */ /* 0x008fc4000001ff00 */
[----:B----4-:R-:W-:Y:S01]  /*0200*/  CS2R R22, SRZ ;  /* 0x0000000000167805 */ /* 0x010fe2000001ff00 */
[----:B------:R3:W5:Y:S07]  /*0210*/  @!P1 LDG.E.64 R12, desc[UR4][R26.64] ;  /* 0x000000041a0c9981 */ /* 0x00076e000c1e1b00 */
[----:B------:R-:W4:Y:S08]  /*0220*/  @!P2 LDC.64 R10, c[0x0][0x220] ;  /* 0x00008800ff0aab82 */ /* 0x000f300000000a00 */
[----:B------:R-:W3:Y:S01]  /*0230*/  @!P2 LDC.64 R8, c[0x0][0x228] ;  /* 0x00008a00ff08ab82 */ /* 0x000ee20000000a00 */
[----:B------:R-:W-:-:S02]  /*0240*/  @!P2 IMAD R19, R0, 0x200, R25 ;  /* 0x000002000013a824 */ /* 0x000fc400078e0219 */
[----:B-1----:R-:W-:-:S04]  /*0250*/  @!P3 IMAD.WIDE.U32 R6, R17, 0x8, R6 ;  /* 0x000000081106b825 */ /* 0x002fc800078e0006 */
[----:B--2---:R-:W-:Y:S01]  /*0260*/  @!P3 IMAD.WIDE.U32 R24, R17, 0x8, R14 ;  /* 0x000000081118b825 */ /* 0x004fe200078e000e */
[----:B------:R-:W-:Y:S02]  /*0270*/  CS2R R14, SRZ ;  /* 0x00000000000e7805 */ /* 0x000fe4000001ff00 */
[----:B------:R-:W-:Y:S01]  /*0280*/  CS2R R16, SRZ ;  /* 0x0000000000107805 */ /* 0x000fe2000001ff00 */
[----:B0-----:R-:W-:-:S05]  /*0290*/  @!P1 IMAD.WIDE.U32 R4, R29, 0x8, R4 ;  /* 0x000000081d049825 */ /* 0x001fca00078e0004 */
[----:B------:R0:W5:Y:S01]  /*02a0*/  @!P3 LDG.E.64 R16, desc[UR4][R6.64] ;  /* 0x000000040610b981 */ /* 0x000162000c1e1b00 */
[----:B----4-:R-:W-:-:S03]  /*02b0*/  @!P2 IMAD.WIDE.U32 R10, R19, 0x8, R10 ;  /* 0x00000008130aa825 */ /* 0x010fc600078e000a */
[----:B------:R0:W5:Y:S04]  /*02c0*/  @!P1 LDG.E.64 R14, desc[UR4][R4.64] ;  /* 0x00000004040e9981 */ /* 0x000168000c1e1b00 */
[----:B------:R0:W5:Y:S01]  /*02d0*/  @!P2 LDG.E.64 R20, desc[UR4][R10.64] ;  /* 0x000000040a14a981 */ /* 0x000162000c1e1b00 */
[----:B---3--:R-:W-:Y:S01]  /*02e0*/  @!P2 IMAD.WIDE.U32 R8, R19, 0x8, R8 ;  /* 0x000000081308a825 */ /* 0x008fe200078e0008 */
[----:B------:R-:W-:-:S04]  /*02f0*/  CS2R R18, SRZ ;  /* 0x0000000000127805 */ /* 0x000fc8000001ff00 */
[----:B------:R0:W5:Y:S04]  /*0300*/  @!P2 LDG.E.64 R22, desc[UR4][R8.64] ;  /* 0x000000040816a981 */ /* 0x000168000c1e1b00 */
[----:B------:R0:W5:Y:S01]  /*0310*/  @!P3 LDG.E.64 R18, desc[UR4][R24.64] ;  /* 0x000000041812b981 */ /* 0x000162000c1e1b00 */
[----:B------:R-:W-:Y:S04]  /*0320*/  BSSY B0, `(.L_x_27959) ;  /* 0x000004a000007945 */ /* 0x000fe80003800000 */
[----:B------:R-:W-:Y:S05]  /*0330*/  @P0 BRA `(.L_x_27960) ;  /* 0x0000000400200947 */ /* 0x000fea0003800000 */
[----:B0----5:R-:W-:Y:S01]  /*0340*/  LOP3.LUT R4, R33, R31, RZ, 0xfc, !PT ;  /* 0x0000001f21047212 */ /* 0x021fe200078efcff */
[----:B------:R-:W-:Y:S03]  /*0350*/  BSSY B1, `(.L_x_27961) ;  /* 0x000001f000017945 */ /* 0x000fe60003800000 */
[----:B------:R-:W-:-:S13]  /*0360*/  ISETP.NE.U32.AND P4, PT, R4, RZ, PT ;  /* 0x000000ff0400720c */ /* 0x000fda0003f85070 */
[----:B------:R-:W-:Y:S05]  /*0370*/  @!P4 BRA `(.L_x_27962) ;  /* 0x000000000024c947 */ /* 0x000fea0003800000 */
[----:B------:R-:W-:Y:S01]  /*0380*/  IMAD.MOV.U32 R11, RZ, RZ, R32 ;  /* 0x000000ffff0b7224 */ /* 0x000fe200078e0020 */
[----:B------:R-:W-:Y:S01]  /*0390*/  MOV R24, R33 ;  /* 0x0000002100187202 */ /* 0x000fe20000000f00 */
[----:B------:R-:W-:Y:S01]  /*03a0*/  IMAD.MOV.U32 R10, RZ, RZ, R30 ;  /* 0x000000ffff0a7224 */ /* 0x000fe200078e001e */
[----:B------:R-:W-:Y:S01]  /*03b0*/  MOV R25, 0x3e0 ;  /* 0x000003e000197802 */ /* 0x000fe20000000f00 */
[----:B------:R-:W-:-:S07]  /*03c0*/  IMAD.MOV.U32 R28, RZ, RZ, R31 ;  /* 0x000000ffff1c7224 */ /* 0x000fce00078e001f */
[----:B------:R-:W-:Y:S05]  /*03d0*/  CALL.REL.NOINC `($__internal_27_$__cuda_sm20_div_s64) ;  /* 0x0000001400147944 */ /* 0x000fea0003c00000 */
[----:B------:R-:W-:Y:S02]  /*03e0*/  IMAD.MOV.U32 R26, RZ, RZ, R8 ;  /* 0x000000ffff1a7224 */ /* 0x000fe400078e0008 */
[----:B------:R-:W-:Y:S01]  /*03f0*/  IMAD.MOV.U32 R27, RZ, RZ, R4 ;  /* 0x000000ffff1b7224 */ /* 0x000fe200078e0004 */
[----:B------:R-:W-:Y:S06]  /*0400*/  BRA `(.L_x_27963) ;  /* 0x00000000004c7947 */ /* 0x000fec0003800000 */
.L_x_27962:
[----:B------:R-:W0:Y:S01]  /*0410*/  I2F.U32.RP R6, R30 ;  /* 0x0000001e00067306 */ /* 0x000e220000209000 */
[----:B------:R-:W-:Y:S01]  /*0420*/  ISETP.NE.U32.AND P3, PT, R30, RZ, PT ;  /* 0x000000ff1e00720c */ /* 0x000fe20003f65070 */
[----:B------:R-:W-:-:S06]  /*0430*/  IMAD.MOV.U32 R27, RZ, RZ, RZ ;  /* 0x000000ffff1b7224 */ /* 0x000fcc00078e00ff */
[----:B0-----:R-:W0:Y:S02]  /*0440*/  MUFU.RCP R6, R6 ;  /* 0x0000000600067308 */ /* 0x001e240000001000 */
[----:B0-----:R-:W-:-:S06]  /*0450*/  IADD3 R4, R6, 0xffffffe, RZ ;  /* 0x0ffffffe06047810 */ /* 0x001fcc0007ffe0ff */
        /* <DEDUP_REMOVED lines=9> */
[----:B------:R-:W-:Y:S01]  /*04f0*/  @P1 IADD3 R5, R5, -R30, RZ ;  /* 0x8000001e05051210 */ /* 0x000fe20007ffe0ff */
[----:B------:R-:W-:-:S03]  /*0500*/  @P1 VIADD R26, R26, 0x1 ;  /* 0x000000011a1a1836 */ /* 0x000fc60000000000 */
[----:B------:R-:W-:-:S13]  /*0510*/  ISETP.GE.U32.AND P2, PT, R5, R30, PT ;  /* 0x0000001e0500720c */ /* 0x000fda0003f46070 */
[----:B------:R-:W-:Y:S01]  /*0520*/  @P2 VIADD R26, R26, 0x1 ;  /* 0x000000011a1a2836 */ /* 0x000fe20000000000 */
[----:B------:R-:W-:-:S07]  /*0530*/  @!P3 LOP3.LUT R26, RZ, R30, RZ, 0x33, !PT ;  /* 0x0000001eff1ab212 */ /* 0x000fce00078e33ff */
.L_x_27963:
[----:B------:R-:W-:Y:S05]  /*0540*/  BSYNC B1 ;  /* 0x0000000000017941 */ /* 0x000fea0003800000 */
.L_x_27961:
[----:B------:R-:W-:Y:S02]  /*0550*/  LOP3.LUT R4, R30, R32, RZ, 0x3c, !PT ;  /* 0x000000201e047212 */ /* 0x000fe400078e3cff */
[----:B------:R-:W-:Y:S02]  /*0560*/  LOP3.LUT R5, R31, R33, RZ, 0x3c, !PT ;  /* 0x000000211f057212 */ /* 0x000fe400078e3cff */
[----:B------:R-:W-:-:S04]  /*0570*/  ISETP.GT.U32.AND P1, PT, R4, -0x1, PT ;  /* 0xffffffff0400780c */ /* 0x000fc80003f24070 */
[----:B------:R-:W-:-:S13]  /*0580*/  ISETP.GT.AND.EX P1, PT, R5, -0x1, PT, P1 ;  /* 0xffffffff0500780c */ /* 0x000fda0003f24310 */
[----:B------:R-:W-:Y:S05]  /*0590*/  @P1 BRA `(.L_x_27960) ;  /* 0x0000000000881947 */ /* 0x000fea0003800000 */
[----:B------:R-:W-:Y:S04]  /*05a0*/  BSSY B1, `(.L_x_27964) ;  /* 0x000001e000017945 */ /* 0x000fe80003800000 */
[----:B------:R-:W-:Y:S05]  /*05b0*/  @!P4 BRA `(.L_x_27965) ;  /* 0x000000000024c947 */ /* 0x000fea0003800000 */
[----:B------:R-:W-:Y:S01]  /*05c0*/  MOV R9, R32 ;  /* 0x0000002000097202 */ /* 0x000fe20000000f00 */
[----:B------:R-:W-:Y:S01]  /*05d0*/  IMAD.MOV.U32 R8, RZ, RZ, R33 ;  /* 0x000000ffff087224 */ /* 0x000fe200078e0021 */
[----:B------:R-:W-:Y:S01]  /*05e0*/  MOV R4, 0x620 ;  /* 0x0000062000047802 */ /* 0x000fe20000000f00 */
[----:B------:R-:W-:Y:S02]  /*05f0*/  IMAD.MOV.U32 R7, RZ, RZ, R30 ;  /* 0x000000ffff077224 */ /* 0x000fe400078e001e */
[----:B------:R-:W-:-:S07]  /*0600*/  IMAD.MOV.U32 R6, RZ, RZ, R31 ;  /* 0x000000ffff067224 */ /* 0x000fce00078e001f */
[----:B------:R-:W-:Y:S05]  /*0610*/  CALL.REL.NOINC `($__internal_28_$__cuda_sm20_rem_s64) ;  /* 0x0000001400d47944 */ /* 0x000fea0003c00000 */
[----:B------:R-:W-:-:S04]  /*0620*/  ISETP.NE.U32.AND P1, PT, R8, RZ, PT ;  /* 0x000000ff0800720c */ /* 0x000fc80003f25070 */
[----:B------:R-:W-:Y:S01]  /*0630*/  ISETP.NE.AND.EX P1, PT, R9, RZ, PT, P1 ;  /* 0x000000ff0900720c */ /* 0x000fe20003f25310 */
[----:B------:R-:W-:-:S12]  /*0640*/  BRA `(.L_x_27966) ;  /* 0x00000000004c7947 */ /* 0x000fd80003800000 */
.L_x_27965:
[----:B------:R-:W0:Y:S01]  /*0650*/  I2F.U32.RP R6, R30 ;  /* 0x0000001e00067306 */ /* 0x000e220000209000 */
[----:B------:R-:W-:-:S07]  /*0660*/  ISETP.NE.U32.AND P2, PT, R30, RZ, PT ;  /* 0x000000ff1e00720c */ /* 0x000fce0003f45070 */
        /* <DEDUP_REMOVED lines=11> */
[----:B------:R-:W-:-:S04]  /*0720*/  @P1 IADD3 R7, R7, -R30, RZ ;  /* 0x8000001e07071210 */ /* 0x000fc80007ffe0ff */
[----:B------:R-:W-:-:S13]  /*0730*/  ISETP.GE.U32.AND P1, PT, R7, R30, PT ;  /* 0x0000001e0700720c */ /* 0x000fda0003f26070 */
[----:B------:R-:W-:Y:S01]  /*0740*/  @P1 IMAD.IADD R7, R7, 0x1, -R30 ;  /* 0x0000000107071824 */ /* 0x000fe200078e0a1e */
[----:B------:R-:W-:-:S04]  /*0750*/  @!P2 LOP3.LUT R7, RZ, R30, RZ, 0x33, !PT ;  /* 0x0000001eff07a212 */ /* 0x000fc800078e33ff */
[----:B------:R-:W-:-:S04]  /*0760*/  ISETP.NE.U32.AND P1, PT, R7, RZ, PT ;  /* 0x000000ff0700720c */ /* 0x000fc80003f25070 */
[----:B------:R-:W-:-:S13]  /*0770*/  ISETP.NE.AND.EX P1, PT, RZ, RZ, PT, P1 ;  /* 0x000000ffff00720c */ /* 0x000fda0003f25310 */
.L_x_27966:
[----:B------:R-:W-:Y:S05]  /*0780*/  BSYNC B1 ;  /* 0x0000000000017941 */ /* 0x000fea0003800000 */
.L_x_27964:
[----:B------:R-:W-:-:S04]  /*0790*/  SEL R4, RZ, 0xffffffff, !P1 ;  /* 0xffffffffff047807 */ /* 0x000fc80004800000 */
[----:B------:R-:W-:-:S05]  /*07a0*/  IADD3 R26, P1, R4, R26, RZ ;  /* 0x0000001a041a7210 */ /* 0x000fca0007f3e0ff */
[----:B------:R-:W-:-:S08]  /*07b0*/  IMAD.X R27, R4, 0x1, R27, P1 ;  /* 0x00000001041b7824 */ /* 0x000fd000008e061b */
.L_x_27960:
[----:B------:R-:W-:Y:S05]  /*07c0*/  BSYNC B0 ;  /* 0x0000000000007941 */ /* 0x000fea0003800000 */
.L_x_27959:
[----:B0-----:R-:W-:Y:S01]  /*07d0*/  VIADD R5, R2, 0x80 ;  /* 0x0000008002057836 */ /* 0x001fe20000000000 */
[----:B------:R-:W-:Y:S04]  /*07e0*/  BSSY B0, `(.L_x_27967) ;  /* 0x000004b000007945 */ /* 0x000fe80003800000 */
[----:B------:R-:W-:-:S13]  /*07f0*/  ISETP.GE.AND P1, PT, R5, R3, PT ;  /* 0x000000030500720c */ /* 0x000fda0003f26270 */
[----:B------:R-:W-:Y:S05]  /*0800*/  @P1 BRA `(.L_x_27968) ;  /* 0x0000000400201947 */ /* 0x000fea0003800000 */
[----:B-----5:R-:W-:Y:S01]  /*0810*/  LOP3.LUT R4, R13, R15, RZ, 0xfc, !PT ;  /* 0x0000000f0d047212 */ /* 0x020fe200078efcff */
[----:B------:R-:W-:Y:S03]  /*0820*/  BSSY B1, `(.L_x_27969) ;  /* 0x000001f000017945 */ /* 0x000fe60003800000 */
[----:B------:R-:W-:-:S13]  /*0830*/  ISETP.NE.U32.AND P4, PT, R4, RZ, PT ;  /* 0x000000ff0400720c */ /* 0x000fda0003f85070 */
[----:B------:R-:W-:Y:S05]  /*0840*/  @!P4 BRA `(.L_x_27970) ;  /* 0x000000000024c947 */ /* 0x000fea0003800000 */
[----:B------:R-:W-:Y:S01]  /*0850*/  MOV R11, R12 ;  /* 0x0000000c000b7202 */ /* 0x000fe20000000f00 */
[----:B------:R-:W-:Y:S01]  /*0860*/  IMAD.MOV.U32 R24, RZ, RZ, R13 ;  /* 0x000000ffff187224 */ /* 0x000fe200078e000d */
[----:B------:R-:W-:Y:S01]  /*0870*/  MOV R25, 0x8b0 ;  /* 0x000008b000197802 */ /* 0x000fe20000000f00 */
[----:B------:R-:W-:Y:S02]  /*0880*/  IMAD.MOV.U32 R10, RZ, RZ, R14 ;  /* 0x000000ffff0a7224 */ /* 0x000fe400078e000e */
[----:B------:R-:W-:-:S07]  /*0890*/  IMAD.MOV.U32 R28, RZ, RZ, R15 ;  /* 0x000000ffff1c7224 */ /* 0x000fce00078e000f */
[----:B------:R-:W-:Y:S05]  /*08a0*/  CALL.REL.NOINC `($__internal_27_$__cuda_sm20_div_s64) ;  /* 0x0000000c00e07944 */ /* 0x000fea0003c00000 */
[----:B------:R-:W-:Y:S01]  /*08b0*/  MOV R30, R8 ;  /* 0x00000008001e7202 */ /* 0x000fe20000000f00 */
[----:B------:R-:W-:Y:S01]  /*08c0*/  IMAD.MOV.U32 R31, RZ, RZ, R4 ;  /* 0x000000ffff1f7224 */ /* 0x000fe200078e0004 */
[----:B------:R-:W-:Y:S06]  /*08d0*/  BRA `(.L_x_27971) ;  /* 0x00000000004c7947 */ /* 0x000fec0003800000 */
.L_x_27970:
[----:B------:R-:W0:Y:S01]  /*08e0*/  I2F.U32.RP R4, R14 ;  /* 0x0000000e00047306 */ /* 0x000e220000209000 */
[----:B------:R-:W-:Y:S01]  /*08f0*/  ISETP.NE.U32.AND P3, PT, R14, RZ, PT ;  /* 0x000000ff0e00720c */ /* 0x000fe20003f65070 */
[----:B------:R-:W-:-:S06]  /*0900*/  IMAD.MOV.U32 R31, RZ, RZ, RZ ;  /* 0x000000ffff1f7224 */ /* 0x000fcc00078e00ff */
[----:B0-----:R-:W0:Y:S02]  /*0910*/  MUFU.RCP R4, R4 ;  /* 0x0000000400047308 */ /* 0x001e240000001000 */
[----:B0-----:R-:W-:-:S06]  /*0920*/  VIADD R6, R4, 0xffffffe ;  /* 0x0ffffffe04067836 */ /* 0x001fcc0000000000 */
[----:B------:R0:W1:Y:S02]  /*0930*/  F2I.FTZ.U32.TRUNC.NTZ R7, R6 ;  /* 0x0000000600077305 */ /* 0x000064000021f000 */
[----:B0-----:R-:W-:Y:S01]  /*0940*/  HFMA2.MMA R6, -RZ, RZ, 0, 0 ;  /* 0x00000000ff067435 */ /* 0x001fe200000001ff */
[----:B-1----:R-:W-:-:S04]  /*0950*/  IMAD.MOV R9, RZ, RZ, -R7 ;  /* 0x000000ffff097224 */ /* 0x002fc800078e0a07 */
[----:B------:R-:W-:-:S05]  /*0960*/  IMAD R9, R9, R14, RZ ;  /* 0x0000000e09097224 */ /* 0x000fca00078e02ff */
        /* <DEDUP_REMOVED lines=8> */
[----:B------:R-:W-:Y:S02]  /*09f0*/  @P2 IADD3 R30, R30, 0x1, RZ ;  /* 0x000000011e1e2810 */ /* 0x000fe40007ffe0ff */
[----:B------:R-:W-:-:S07]  /*0a00*/  @!P3 LOP3.LUT R30, RZ, R14, RZ, 0x33, !PT ;  /* 0x0000000eff1eb212 */ /* 0x000fce00078e33ff */
.L_x_27971:
[----:B------:R-:W-:Y:S05]  /*0a10*/  BSYNC B1 ;  /* 0x0000000000017941 */ /* 0x000fea0003800000 */
.L_x_27969:
        /* <DEDUP_REMOVED lines=8> */
[----:B------:R-:W-:Y:S01]  /*0aa0*/  MOV R7, R14 ;  /* 0x0000000e00077202 */ /* 0x000fe20000000f00 */
[----:B------:R-:W-:Y:S01]  /*0ab0*/  IMAD.MOV.U32 R8, RZ, RZ, R13 ;  /* 0x000000ffff087224 */ /* 0x000fe200078e000d */
[----:B------:R-:W-:Y:S01]  /*0ac0*/  MOV R4, 0xaf0 ;  /* 0x00000af000047802 */ /* 0x000fe20000000f00 */
[----:B------:R-:W-:-:S07]  /*0ad0*/  IMAD.MOV.U32 R6, RZ, RZ, R15 ;  /* 0x000000ffff067224 */ /* 0x000fce00078e000f */
[----:B------:R-:W-:Y:S05]  /*0ae0*/  CALL.REL.NOINC `($__internal_28_$__cuda_sm20_rem_s64) ;  /* 0x0000001000a07944 */ /* 0x000fea0003c00000 */
[----:B------:R-:W-:-:S04]  /*0af0*/  ISETP.NE.U32.AND P1, PT, R8, RZ, PT ;  /* 0x000000ff0800720c */ /* 0x000fc80003f25070 */
[----:B------:R-:W-:Y:S01]  /*0b00*/  ISETP.NE.AND.EX P1, PT, R9, RZ, PT, P1 ;  /* 0x000000ff0900720c */ /* 0x000fe20003f25310 */
[----:B------:R-:W-:-:S12]  /*0b10*/  BRA `(.L_x_27974) ;  /* 0x00000000004c7947 */ /* 0x000fd80003800000 */
.L_x_27973:
[----:B------:R-:W0:Y:S01]  /*0b20*/  I2F.U32.RP R4, R14 ;  /* 0x0000000e00047306 */ /* 0x000e220000209000 */
[----:B------:R-:W-:-:S07]  /*0b30*/  ISETP.NE.U32.AND P2, PT, R14, RZ, PT ;  /* 0x000000ff0e00720c */ /* 0x000fce0003f45070 */
        /* <DEDUP_REMOVED lines=17> */
.L_x_27974:
[----:B------:R-:W-:Y:S05]  /*0c50*/  BSYNC B1 ;  /* 0x0000000000017941 */ /* 0x000fea0003800000 */
.L_x_27972:
[----:B------:R-:W-:-:S04]  /*0c60*/  SEL R4, RZ, 0xffffffff, !P1 ;  /* 0xffffffffff047807 */ /* 0x000fc80004800000 */
[----:B------:R-:W-:-:S04]  /*0c70*/  IADD3 R30, P1, R4, R30, RZ ;  /* 0x0000001e041e7210 */ /* 0x000fc80007f3e0ff */
[----:B------:R-:W-:-:S09]  /*0c80*/  IADD3.X R31, R4, R31, RZ, P1, !PT ;  /* 0x0000001f041f7210 */ /* 0x000fd20000ffe4ff */
.L_x_27968:
[----:B------:R-:W-:Y:S05]  /*0c90*/  BSYNC B0 ;  /* 0x0000000000007941 */ /* 0x000fea0003800000 */
.L_x_27967:
[----:B------:R-:W-:Y:S01]  /*0ca0*/  VIADD R4, R2, 0x100 ;  /* 0x0000010002047836 */ /* 0x000fe20000000000 */
[----:B------:R-:W-:Y:S01]  /*0cb0*/  BSSY B0, `(.L_x_27975) ;  /* 0x000004d000007945 */ /* 0x000fe20003800000 */
[----:B-----5:R-:W-:Y:S02]  /*0cc0*/  IMAD.MOV.U32 R12, RZ, RZ, R30 ;  /* 0x000000ffff0c7224 */ /* 0x020fe400078e001e */
[----:B------:R-:W-:Y:S01]  /*0cd0*/  IMAD.MOV.U32 R13, RZ, RZ, R31 ;  /* 0x000000ffff0d7224 */ /* 0x000fe200078e001f */
[----:B------:R-:W-:-:S13]  /*0ce0*/  ISETP.GE.AND P1, PT, R4, R3, PT ;  /* 0x000000030400720c */ /* 0x000fda0003f26270 */
[----:B------:R-:W-:Y:S05]  /*0cf0*/  @P1 BRA `(.L_x_27976) ;  /* 0x0000000400201947 */ /* 0x000fea0003800000 */
[----:B------:R-:W-:Y:S01]  /*0d00*/  LOP3.LUT R4, R17, R19, RZ, 0xfc, !PT ;  /* 0x0000001311047212 */ /* 0x000fe200078efcff */
        /* <DEDUP_REMOVED lines=12> */
.L_x_27978:
        /* <DEDUP_REMOVED lines=19> */
.L_x_27979:
[----:B------:R-:W-:Y:S05]  /*0f00*/  BSYNC B1 ;  /* 0x0000000000017941 */ /* 0x000fea0003800000 */
.L_x_27977:
        /* <DEDUP_REMOVED lines=16> */
.L_x_27981:
        /* <DEDUP_REMOVED lines=19> */
.L_x_27982:
[----:B------:R-:W-:Y:S05]  /*1140*/  BSYNC B1 ;  /* 0x0000000000017941 */ /* 0x000fea0003800000 */
.L_x_27980:
[----:B------:R-:W-:-:S04]  /*1150*/  SEL R4, RZ, 0xffffffff, !P1 ;  /* 0xffffffffff047807 */ /* 0x000fc80004800000 */
[----:B------:R-:W-:-:S04]  /*1160*/  IADD3 R14, P1, R4, R14, RZ ;  /* 0x0000000e040e7210 */ /* 0x000fc80007f3e0ff */
[----:B------:R-:W-:-:S09]  /*1170*/  IADD3.X R15, R4, R15, RZ, P1, !PT ;  /* 0x0000000f040f7210 */ /* 0x000fd20000ffe4ff */
.L_x_27976:
[----:B------:R-:W-:Y:S05]  /*1180*/  BSYNC B0 ;  /* 0x0000000000007941 */ /* 0x000fea0003800000 */
.L_x_27975:
        /* <DEDUP_REMOVED lines=19> */
.L_x_27986:
        /* <DEDUP_REMOVED lines=19> */
.L_x_27987:
[----:B------:R-:W-:Y:S05]  /*13f0*/  BSYNC B1 ;  /* 0x0000000000017941 */ /* 0x000fea0003800000 */
.L_x_27985:
        /* <DEDUP_REMOVED lines=16> */
.L_x_27989:
        /* <DEDUP_REMOVED lines=19> */
.L_x_27990:
[----:B------:R-:W-:Y:S05]  /*1630*/  BSYNC B1 ;  /* 0x0000000000017941 */ /* 0x000fea0003800000 */
.L_x_27988:
[----:B------:R-:W-:-:S04]  /*1640*/  SEL R4, RZ, 0xffffffff, !P1 ;  /* 0xffffffffff047807 */ /* 0x000fc80004800000 */
[----:B------:R-:W-:-:S04]  /*1650*/  IADD3 R14, P1, R4, R14, RZ ;  /* 0x0000000e040e7210 */ /* 0x000fc80007f3e0ff */
[----:B------:R-:W-:-:S09]  /*1660*/  IADD3.X R15, R4, R15, RZ, P1, !PT ;  /* 0x0000000f040f7210 */ /* 0x000fd20000ffe4ff */
.L_x_27984:
[----:B------:R-:W-:Y:S05]  /*1670*/  BSYNC B0 ;  /* 0x0000000000007941 */ /* 0x000fea0003800000 */
.L_x_27983:
[----:B------:R-:W0:Y:S01]  /*1680*/  @!P0 S2R R9, SR_TID.X ;  /* 0x0000000000098919 */ /* 0x000e220000002100 */
[----:B------:R-:W1:Y:S01]  /*1690*/  @!P0 LDC.64 R6, c[0x0][0x218] ;  /* 0x00008600ff068b82 */ /* 0x000e620000000a00 */
[----:B------:R-:W-:Y:S01]  /*16a0*/  @!P0 IMAD.MOV.U32 R2, RZ, RZ, R5 ;  /* 0x000000ffff028224 */ /* 0x000fe200078e0005 */
[----:B------:R-:W-:Y:S04]  /*16b0*/  BSSY B0, `(.L_x_27991) ;  /* 0x0000010000007945 */ /* 0x000fe80003800000 */
[----:B------:R-:W-:Y:S01]  /*16c0*/  ISETP.GE.AND P1, PT, R2, R3, PT ;  /* 0x000000030200720c */ /* 0x000fe20003f26270 */
[----:B0-----:R-:W-:-:S04]  /*16d0*/  @!P0 IMAD R5, R0, 0x200, R9 ;  /* 0x0000020000058824 */ /* 0x001fc800078e0209 */
[----:B-1----:R-:W-:-:S05]  /*16e0*/  @!P0 IMAD.WIDE.U32 R4, R5, 0x8, R6 ;  /* 0x0000000805048825 */ /* 0x002fca00078e0006 */
[----:B------:R0:W-:Y:S03]  /*16f0*/  @!P0 STG.E.64 desc[UR4][R4.64], R26 ;  /* 0x0000001a04008986 */ /* 0x0001e6000c101b04 */
[----:B------:R-:W-:Y:S05]  /*1700*/  @P1 BRA `(.L_x_27992) ;  /* 0x0000000000281947 */ /* 0x000fea0003800000 */
[----:B------:R-:W1:Y:S01]  /*1710*/  LDC.64 R6, c[0x0][0x218] ;  /* 0x00008600ff067b82 */ /* 0x000e620000000a00 */
[----:B0-----:R-:W-:Y:S01]  /*1720*/  IMAD R5, R0, 0x200, R2 ;  /* 0x0000020000057824 */ /* 0x001fe200078e0202 */
[----:B------:R-:W-:-:S04]  /*1730*/  IADD3 R2, R2, 0x80, RZ ;  /* 0x0000008002027810 */ /* 0x000fc80007ffe0ff */
[----:B------:R-:W-:-:S13]  /*1740*/  ISETP.GE.AND P0, PT, R2, R3, PT ;  /* 0x000000030200720c */ /* 0x000fda0003f06270 */
[----:B------:R-:W-:Y:S02]  /*1750*/  @!P0 IMAD R9, R0, 0x200, R2 ;  /* 0x0000020000098824 */ /* 0x000fe400078e0202 */
[----:B------:R-:W-:Y:S02]  /*1760*/  @!P0 VIADD R2, R2, 0x80 ;  /* 0x0000008002028836 */ /* 0x000fe40000000000 */
[----:B-1----:R-:W-:-:S04]  /*1770*/  IMAD.WIDE.U32 R4, R5, 0x8, R6 ;  /* 0x0000000805047825 */ /* 0x002fc800078e0006 */
[----:B------:R-:W-:Y:S01]  /*1780*/  @!P0 IMAD.WIDE.U32 R6, R9, 0x8, R6 ;  /* 0x0000000809068825 */ /* 0x000fe200078e0006 */
[----:B------:R1:W-:Y:S04]  /*1790*/  STG.E.64 desc[UR4][R4.64], R12 ;  /* 0x0000000c04007986 */ /* 0x0003e8000c101b04 */
[----:B------:R1:W-:Y:S02]  /*17a0*/  @!P0 STG.E.64 desc[UR4][R6.64], R16 ;  /* 0x0000001006008986 */ /* 0x0003e4000c101b04 */
.L_x_27992:
[----:B------:R-:W-:Y:S05]  /*17b0*/  BSYNC B0 ;  /* 0x0000000000007941 */ /* 0x000fea0003800000 */
.L_x_27991:
[----:B------:R-:W-:-:S13]  /*17c0*/  ISETP.GE.AND P0, PT, R2, R3, PT ;  /* 0x000000030200720c */ /* 0x000fda0003f06270 */
[----:B------:R-:W-:Y:S05]  /*17d0*/  @P0 EXIT ;  /* 0x000000000000094d */ /* 0x000fea0003800000 */
[----:B01----:R-:W0:Y:S01]  /*17e0*/  LDC.64 R4, c[0x0][0x218] ;  /* 0x00008600ff047b82 */ /* 0x003e220000000a00 */
[----:B------:R-:W-:-:S04]  /*17f0*/  IMAD R3, R0, 0x200, R2 ;  /* 0x0000020000037824 */ /* 0x000fc800078e0202 */
[----:B0-----:R-:W-:-:S05]  /*1800*/  IMAD.WIDE.U32 R2, R3, 0x8, R4 ;  /* 0x0000000803027825 */ /* 0x001fca00078e0004 */
[----:B------:R-:W-:Y:S01]  /*1810*/  STG.E.64 desc[UR4][R2.64], R14 ;  /* 0x0000000e02007986 */ /* 0x000fe2000c101b04 */
[----:B------:R-:W-:Y:S05]  /*1820*/  EXIT ;  /* 0x000000000000794d */ /* 0x000fea0003800000 */
        .weak           $__internal_27_$__cuda_sm20_div_s64
        .type           $__internal_27_$__cuda_sm20_div_s64,@function
        .size           $__internal_27_$__cuda_sm20_div_s64,($__internal_28_$__cuda_sm20_rem_s64 - $__internal_27_$__cuda_sm20_div_s64)
$__internal_27_$__cuda_sm20_div_s64:
[----:B------:R-:W-:Y:S02]  /*1830*/  IADD3 R7, P2, RZ, -R10, RZ ;  /* 0x8000000aff077210 */ /* 0x000fe40007f5e0ff */
[----:B------:R-:W-:Y:S02]  /*1840*/  ISETP.GE.AND P1, PT, R28, RZ, PT ;  /* 0x000000ff1c00720c */ /* 0x000fe40003f26270 */
[----:B------:R-:W-:Y:S02]  /*1850*/  IADD3.X R4, RZ, ~R28, RZ, P2, !PT ;  /* 0x8000001cff047210 */ /* 0x000fe400017fe4ff */
[----:B------:R-:W-:Y:S02]  /*1860*/  SEL R6, R7, R10, !P1 ;  /* 0x0000000a07067207 */ /* 0x000fe40004800000 */
[----:B------:R-:W-:Y:S02]  /*1870*/  SEL R7, R4, R28, !P1 ;  /* 0x0000001c04077207 */ /* 0x000fe40004800000 */
[----:B------:R-:W-:-:S02]  /*1880*/  ISETP.NE.U32.AND P6, PT, R10, RZ, PT ;  /* 0x000000ff0a00720c */ /* 0x000fc40003fc5070 */
[----:B------:R-:W0:Y:S02]  /*1890*/  I2F.U64.RP R4, R6 ;  /* 0x0000000600047312 */ /* 0x000e240000309000 */
[----:B------:R-:W-:-:S06]  /*18a0*/  ISETP.NE.AND.EX P6, PT, R28, RZ, PT, P6 ;  /* 0x000000ff1c00720c */ /* 0x000fcc0003fc5360 */
        /* <DEDUP_REMOVED lines=25> */
[----:B------:R-:W-:Y:S01]  /*1a40*/  IMAD.HI.U32 R8, P5, R9, R8, R34 ;  /* 0x0000000809087227 */ /* 0x000fe200078a0022 */
[----:B------:R-:W-:-:S03]  /*1a50*/  MOV R35, RZ ;  /* 0x000000ff00237202 */ /* 0x000fc60000000f00 */
[----:B------:R-:W-:Y:S02]  /*1a60*/  IMAD R4, R9, R4, RZ ;  /* 0x0000000409047224 */ /* 0x000fe400078e02ff */
[----:B------:R-:W-:Y:S01]  /*1a70*/  IMAD.X R10, R10, 0x1, R9, P1 ;  /* 0x000000010a0a7824 */ /* 0x000fe200008e0609 */
[----:B------:R-:W-:Y:S02]  /*1a80*/  ISETP.GE.AND P1, PT, R24, RZ, PT ;  /* 0x000000ff1800720c */ /* 0x000fe40003f26270 */
        /* <DEDUP_REMOVED lines=24> */
[----:B------:R-:W-:Y:S02]  /*1c10*/  ISETP.GE.U32.AND P3, PT, R4, R6, PT ;  /* 0x000000060400720c */ /* 0x000fe40003f66070 */
[----:B------:R-:W-:Y:S01]  /*1c20*/  IADD3.X R4, R11, ~R7, RZ, P5, !PT ;  /* 0x800000070b047210 */ /* 0x000fe20002ffe4ff */
[----:B------:R-:W-:Y:S01]  /*1c30*/  IMAD.X R6, RZ, RZ, R10, P2 ;  /* 0x000000ffff067224 */ /* 0x000fe200010e060a */
[----:B------:R-:W-:Y:S02]  /*1c40*/  SEL R9, R9, R8, P1 ;  /* 0x0000000809097207 */ /* 0x000fe40000800000 */
[----:B------:R-:W-:-:S02]  /*1c50*/  SEL R4, R4, R11, P1 ;  /* 0x0000000b04047207 */ /* 0x000fc40000800000 */
[----:B------:R-:W-:Y:S02]  /*1c60*/  SEL R6, R6, R10, P1 ;  /* 0x0000000a06067207 */ /* 0x000fe40000800000 */
[----:B------:R-:W-:Y:S02]  /*1c70*/  IADD3 R8, P1, R9, 0x1, RZ ;  /* 0x0000000109087810 */ /* 0x000fe40007f3e0ff */
[----:B------:R-:W-:Y:S02]  /*1c80*/  ISETP.GE.U32.AND.EX P3, PT, R4, R7, PT, P3 ;  /* 0x000000070400720c */ /* 0x000fe40003f66130 */
[----:B------:R-:W-:Y:S01]  /*1c90*/  LOP3.LUT R4, R28, R24, RZ, 0x3c, !PT ;  /* 0x000000181c047212 */ /* 0x000fe200078e3cff */
[----:B------:R-:W-:Y:S01]  /*1ca0*/  IMAD.X R7, RZ, RZ, R6, P1 ;  /* 0x000000ffff077224 */ /* 0x000fe200008e0606 */
[----:B------:R-:W-:Y:S02]  /*1cb0*/  SEL R8, R8, R9, P3 ;  /* 0x0000000908087207 */ /* 0x000fe40001800000 */
[----:B------:R-:W-:-:S02]  /*1cc0*/  ISETP.GE.AND P2, PT, R4, RZ, PT ;  /* 0x000000ff0400720c */ /* 0x000fc40003f46270 */
[----:B------:R-:W-:Y:S02]  /*1cd0*/  SEL R7, R7, R6, P3 ;  /* 0x0000000607077207 */ /* 0x000fe40001800000 */
[-C--:B------:R-:W-:Y:S02]  /*1ce0*/  IADD3 R9, P1, RZ, -R8.reuse, RZ ;  /* 0x80000008ff097210 */ /* 0x080fe40007f3e0ff */
[----:B------:R-:W-:Y:S02]  /*1cf0*/  MOV R6, R25 ;  /* 0x0000001900067202 */ /* 0x000fe40000000f00 */
[----:B------:R-:W-:Y:S01]  /*1d00*/  SEL R8, R9, R8, !P2 ;  /* 0x0000000809087207 */ /* 0x000fe20005000000 */
[----:B------:R-:W-:-:S03]  /*1d10*/  IMAD.X R4, RZ, RZ, ~R7, P1 ;  /* 0x000000ffff047224 */ /* 0x000fc600008e0e07 */
[----:B------:R-:W-:Y:S02]  /*1d20*/  SEL R8, R8, 0xffffffff, P6 ;  /* 0xffffffff08087807 */ /* 0x000fe40003000000 */
[----:B------:R-:W-:Y:S01]  /*1d30*/  SEL R4, R4, R7, !P2 ;  /* 0x0000000704047207 */ /* 0x000fe20005000000 */
[----:B------:R-:W-:-:S03]  /*1d40*/  IMAD.MOV.U32 R7, RZ, RZ, 0x0 ;  /* 0x00000000ff077424 */ /* 0x000fc600078e00ff */
[----:B------:R-:W-:Y:S01]  /*1d50*/  SEL R4, R4, 0xffffffff, P6 ;  /* 0xffffffff04047807 */ /* 0x000fe20003000000 */
[----:B------:R-:W-:Y:S06]  /*1d60*/  RET.REL.NODEC R6 `(_ZN2at6native27unrolled_elementwise_kernelINS0_13BinaryFunctorIlllZZZNS0_15binary_internal21div_floor_kernel_cudaERNS_18TensorIteratorBaseEENKUlvE_clEvENKUlvE2_clEvEUlllE_EESt5arrayIPcLm3EELi4E23TrivialOffsetCalculatorILi2EjESD_ILi1EjENS0_6memory15LoadWithoutCastENSG_16StoreWithoutCastEEEviT_T0_T2_T3_T4_T5_) ;  /* 0xffffffe006a47950 */ /* 0x000fec0003c3ffff */
        .weak           $__internal_28_$__cuda_sm20_rem_s64
        .type           $__internal_28_$__cuda_sm20_rem_s64,@function
        .size           $__internal_28_$__cuda_sm20_rem_s64,(.L_x_37706 - $__internal_28_$__cuda_sm20_rem_s64)
$__internal_28_$__cuda_sm20_rem_s64:
        /* <DEDUP_REMOVED lines=14> */
[----:B------:R-:W-:-:S03]  /*1e50*/  IMAD.HI.U32 R32, R28, R11, RZ ;  /* 0x0000000b1c207227 */ /* 0x000fc600078e00ff */
[----:B------:R-:W-:-:S05]  /*1e60*/  IADD3.X R10, RZ, ~R10, RZ, P1, !PT ;  /* 0x8000000aff0a7210 */ /* 0x000fca0000ffe4ff */
        /* <DEDUP_REMOVED lines=11> */
[----:B------:R-:W-:Y:S02]  /*1f20*/  IMAD R28, R10, R24, R28 ;  /* 0x000000180a1c7224 */ /* 0x000fe400078e021c */
[----:B------:R-:W-:-:S04]  /*1f30*/  IMAD.HI.U32 R32, R33, R11, RZ ;  /* 0x0000000b21207227 */ /* 0x000fc800078e00ff */
[----:B------:R-:W-:-:S04]  /*1f40*/  IMAD.X R28, RZ, RZ, ~R28, P1 ;  /* 0x000000ffff1c7224 */ /* 0x000fc800008e0e1c */
[----:B------:R-:W-:-:S04]  /*1f50*/  IMAD.WIDE.U32 R32, P1, R33, R28, R32 ;  /* 0x0000001c21207225 */ /* 0x000fc80007820020 */
[----:B------:R-:W-:-:S04]  /*1f60*/  IMAD.HI.U32 R29, R10, R28, RZ ;  /* 0x0000001c0a1d7227 */ /* 0x000fc800078e00ff */
[----:B------:R-:W-:Y:S01]  /*1f70*/  IMAD.HI.U32 R11, P3, R10, R11, R32 ;  /* 0x0000000b0a0b7227 */ /* 0x000fe20007860020 */
[----:B------:R-:W-:-:S03]  /*1f80*/  IADD3.X R29, R29, R10, RZ, P1, !PT ;  /* 0x0000000a1d1d7210 */ /* 0x000fc60000ffe4ff */
[----:B------:R-:W-:Y:S01]  /*1f90*/  IMAD R28, R10, R28, RZ ;  /* 0x0000001c0a1c7224 */ /* 0x000fe200078e02ff */
[----:B------:R-:W-:Y:S01]  /*1fa0*/  IADD3 R10, P4, RZ, -R9, RZ ;  /* 0x80000009ff0a7210 */ /* 0x000fe20007f9e0ff */
[----:B------:R-:W-:-:S03]  /*1fb0*/  IMAD.MOV.U32 R33, RZ, RZ, RZ ;  /* 0x000000ffff217224 */ /* 0x000fc600078e00ff */
        /* <DEDUP_REMOVED lines=17> */
[----:B------:R-:W-:-:S03]  /*20d0*/  ISETP.GE.U32.AND P1, PT, R10, R24, PT ;  /* 0x000000180a00720c */ /* 0x000fc60003f26070 */
        /* <DEDUP_REMOVED lines=12> */
[----:B------:R-:W-:Y:S02]  /*21a0*/  IADD3 R8, P3, RZ, -R9, RZ ;  /* 0x80000009ff087210 */ /* 0x000fe40007f7e0ff */
[----:B------:R-:W-:Y:S01]  /*21b0*/  ISETP.NE.U32.AND P1, PT, R7, RZ, PT ;  /* 0x000000ff0700720c */ /* 0x000fe20003f25070 */
[----:B------:R-:W-:Y:S01]  /*21c0*/  IMAD.MOV.U32 R7, RZ, RZ, 0x0 ;  /* 0x00000000ff077424 */ /* 0x000fe200078e00ff */
[----:B------:R-:W-:Y:S02]  /*21d0*/  IADD3.X R10, RZ, ~R25, RZ, P3, !PT ;  /* 0x80000019ff0a7210 */ /* 0x000fe40001ffe4ff */
[----:B------:R-:W-:Y:S01]  /*21e0*/  ISETP.NE.AND.EX P1, PT, R6, RZ, PT, P1 ;  /* 0x000000ff0600720c */ /* 0x000fe20003f25310 */
[----:B------:R-:W-:Y:S01]  /*21f0*/  IMAD.MOV.U32 R6, RZ, RZ, R4 ;  /* 0x000000ffff067224 */ /* 0x000fe200078e0004 */
[----:B------:R-:W-:-:S02]  /*2200*/  SEL R8, R8, R9, !P2 ;  /* 0x0000000908087207 */ /* 0x000fc40005000000 */
[----:B------:R-:W-:Y:S02]  /*2210*/  SEL R9, R10, R25, !P2 ;  /* 0x000000190a097207 */ /* 0x000fe40005000000 */
[----:B------:R-:W-:Y:S02]  /*2220*/  SEL R8, R8, 0xffffffff, P1 ;  /* 0xffffffff08087807 */ /* 0x000fe40000800000 */
[----:B------:R-:W-:Y:S01]  /*2230*/  SEL R9, R9, 0xffffffff, P1 ;  /* 0xffffffff09097807 */ /* 0x000fe20000800000 */
[----:B------:R-:W-:Y:S06]  /*2240*/  RET.REL.NODEC R6 `(_ZN2at6native27unrolled_elementwise_kernelINS0_13BinaryFunctorIlllZZZNS0_15binary_internal21div_floor_kernel_cudaERNS_18TensorIteratorBaseEENKUlvE_clEvENKUlvE2_clEvEUlllE_EESt5arrayIPcLm3EELi4E23TrivialOffsetCalculatorILi2EjESD_ILi1EjENS0_6memory15LoadWithoutCastENSG_16StoreWithoutCastEEEviT_T0_T2_T3_T4_T5_) ;  /* 0xffffffdc066c7950 */ /* 0x000fec0003c3ffff */
.L_x_27993:
        /* <DEDUP_REMOVED lines=11> */
.L_x_37706:


//--------------------- .text._ZN2at6native29vectorized_elementwise_kernelILi2ENS0_13BinaryFunctorIlllZZZNS0_15binary_internal21div_floor_kernel_cudaERNS_18TensorIteratorBaseEENKUlvE_clEvENKUlvE2_clEvEUlllE_EESt5arrayIPcLm3EEEEviT0_T1_ --------------------------
	.section	.text._ZN2at6native29vectorized_elementwise_kernelILi2ENS0_13BinaryFunctorIlllZZZNS0_15binary_internal21div_floor_kernel_cudaERNS_18TensorIteratorBaseEENKUlvE_clEvENKUlvE2_clEvEUlllE_EESt5arrayIPcLm3EEEEviT0_T1_,"ax",@progbits
	.align	128
        .global         _ZN2at6native29vectorized_elementwise_kernelILi2ENS0_13BinaryFunctorIlllZZZNS0_15binary_internal21div_floor_kernel_cudaERNS_18TensorIteratorBaseEENKUlvE_clEvENKUlvE2_clEvEUlllE_EESt5arrayIPcLm3EEEEviT0_T1_
        .type           _ZN2at6native29vectorized_elementwise_kernelILi2ENS0_13BinaryFunctorIlllZZZNS0_15binary_internal21div_floor_kernel_cudaERNS_18TensorIteratorBaseEENKUlvE_clEvENKUlvE2_clEvEUlllE_EESt5arrayIPcLm3EEEEviT0_T1_,@function
        .size           _ZN2at6native29vectorized_elementwise_kernelILi2ENS0_13BinaryFunctorIlllZZZNS0_15binary_internal21div_floor_kernel_cudaERNS_18TensorIteratorBaseEENKUlvE_clEvENKUlvE2_clEvEUlllE_EESt5arrayIPcLm3EEEEviT0_T1_,(.L_x_37708 - _ZN2at6native29vectorized_elementwise_kernelILi2ENS0_13BinaryFunctorIlllZZZNS0_15binary_internal21div_floor_kernel_cudaERNS_18TensorIteratorBaseEENKUlvE_clEvENKUlvE2_clEvEUlllE_EESt5arrayIPcLm3EEEEviT0_T1_)
        .other          _ZN2at6native29vectorized_elementwise_kernelILi2ENS0_13BinaryFunctorIlllZZZNS0_15binary_internal21div_floor_kernel_cudaERNS_18TensorIteratorBaseEENKUlvE_clEvENKUlvE2_clEvEUlllE_EESt5arrayIPcLm3EEEEviT0_T1_,@"STO_CUDA_ENTRY STV_DEFAULT"
_ZN2at6native29vectorized_elementwise_kernelILi2ENS0_13BinaryFunctorIlllZZZNS0_15binary_internal21div_floor_kernel_cudaERNS_18TensorIteratorBaseEENKUlvE_clEvENKUlvE2_clEvEUlllE_EESt5arrayIPcLm3EEEEviT0_T1_:
.text._ZN2at6native29vectorized_elementwise_kernelILi2ENS0_13BinaryFunctorIlllZZZNS0_15binary_internal21div_floor_kernel_cudaERNS_18TensorIteratorBaseEENKUlvE_clEvENKUlvE2_clEvEUlllE_EESt5arrayIPcLm3EEEEviT0_T1_:
        /* <DEDUP_REMOVED lines=18> */
[----:B------:R-:W2:Y:S04]  /*0120*/  LDG.E.128 R12, desc[UR4][R6.64] ;  /* 0x00000004060c7981 */ /* 0x000ea8000c1e1d00 */
[----:B------:R0:W5:Y:S04]  /*0130*/  LDG.E.128 R24, desc[UR4][R4.64+0x1800] ;  /* 0x0018000404187981 */ /* 0x000168000c1e1d00 */
[----:B------:R0:W5:Y:S04]  /*0140*/  LDG.E.128 R28, desc[UR4][R6.64+0x800] ;  /* 0x00080004061c7981 */ /* 0x000168000c1e1d00 */
[----:B------:R0:W5:Y:S04]  /*0150*/  LDG.E.128 R32, desc[UR4][R6.64+0x1000] ;  /* 0x0010000406207981 */ /* 0x000168000c1e1d00 */
[----:B------:R0:W5:Y:S01]  /*0160*/  LDG.E.128 R36, desc[UR4][R6.64+0x1800] ;  /* 0x0018000406247981 */ /* 0x000162000c1e1d00 */
[----:B------:R-:W-:Y:S01]  /*0170*/  BSSY B0, `(.L_x_27995) ;  /* 0x0000020000007945 */ /* 0x000fe20003800000 */
[----:B--2---:R-:W-:-:S04]  /*0180*/  LOP3.LUT R3, R9, R13, RZ, 0xfc, !PT ;  /* 0x0000000d09037212 */ /* 0x004fc800078efcff */
[----:B------:R-:W-:-:S13]  /*0190*/  ISETP.NE.U32.AND P0, PT, R3, RZ, PT ;  /* 0x000000ff0300720c */ /* 0x000fda0003f05070 */
[----:B0-----:R-:W-:Y:S05]  /*01a0*/  @!P0 BRA `(.L_x_27996) ;  /* 0x0000000000248947 */ /* 0x001fea0003800000 */
[----:B------:R-:W-:Y:S01]  /*01b0*/  IMAD.MOV.U32 R40, RZ, RZ, R8 ;  /* 0x000000ffff287224 */ /* 0x000fe200078e0008 */
[----:B------:R-:W-:Y:S01]  /*01c0*/  MOV R45, R13 ;  /* 0x0000000d002d7202 */ /* 0x000fe20000000f00 */
[----:B------:R-:W-:Y:S01]  /*01d0*/  IMAD.MOV.U32 R41, RZ, RZ, R9 ;  /* 0x000000ffff297224 */ /* 0x000fe200078e0009 */
[----:B------:R-:W-:Y:S01]  /*01e0*/  MOV R4, 0x210 ;  /* 0x0000021000047802 */ /* 0x000fe20000000f00 */
[----:B------:R-:W-:-:S07]  /*01f0*/  IMAD.MOV.U32 R44, RZ, RZ, R12 ;  /* 0x000000ffff2c7224 */ /* 0x000fce00078e000c */
[----:B-----5:R-:W-:Y:S05]  /*0200*/  CALL.REL.NOINC `($__internal_29_$__cuda_sm20_div_s64) ;  /* 0x0000005400607944 */ /* 0x020fea0003c00000 */
[----:B------:R-:W-:Y:S02]  /*0210*/  IMAD.MOV.U32 R45, RZ, RZ, R5 ;  /* 0x000000ffff2d7224 */ /* 0x000fe400078e0005 */
[----:B------:R-:W-:Y:S01]  /*0220*/  IMAD.MOV.U32 R48, RZ, RZ, R40 ;  /* 0x000000ffff307224 */ /* 0x000fe200078e0028 */
[----:B------:R-:W-:Y:S06]  /*0230*/  BRA `(.L_x_27997) ;  /* 0x00000000004c7947 */ /* 0x000fec0003800000 */
.L_x_27996:
[----:B------:R-:W0:Y:S01]  /*0240*/  I2F.U32.RP R3, R12 ;  /* 0x0000000c00037306 */ /* 0x000e220000209000 */
[----:B------:R-:W-:Y:S01]  /*0250*/  IMAD.MOV R7, RZ, RZ, -R12 ;  /* 0x000000ffff077224 */ /* 0x000fe200078e0a0c */
[----:B------:R-:W-:Y:S02]  /*0260*/  ISETP.NE.U32.AND P3, PT, R12, RZ, PT ;  /* 0x000000ff0c00720c */ /* 0x000fe40003f65070 */
[----:B------:R-:W-:-:S04]  /*0270*/  MOV R48, RZ ;  /* 0x000000ff00307202 */ /* 0x000fc80000000f00 */
[----:B0-----:R-:W0:Y:S02]  /*0280*/  MUFU.RCP R3, R3 ;  /* 0x0000000300037308 */ /* 0x001e240000001000 */
[----:B0-----:R-:W-:-:S06]  /*0290*/  VIADD R4, R3, 0xffffffe ;  /* 0x0ffffffe03047836 */ /* 0x001fcc0000000000 */
[----:B------:R0:W1:Y:S02]  /*02a0*/  F2I.FTZ.U32.TRUNC.NTZ R5, R4 ;  /* 0x0000000400057305 */ /* 0x000064000021f000 */
[----:B0-----:R-:W-:Y:S01]  /*02b0*/  HFMA2.MMA R4, -RZ, RZ, 0, 0 ;  /* 0x00000000ff047435 */ /* 0x001fe200000001ff */
[----:B-1----:R-:W-:-:S09]  /*02c0*/  IMAD R7, R7, R5, RZ ;  /* 0x0000000507077224 */ /* 0x002fd200078e02ff */
        /* <DEDUP_REMOVED lines=10> */
.L_x_27997:
[----:B------:R-:W-:Y:S05]  /*0370*/  BSYNC B0 ;  /* 0x0000000000007941 */ /* 0x000fea0003800000 */
.L_x_27995:
        /* <DEDUP_REMOVED lines=13> */
[----:B-----5:R-:W-:Y:S05]  /*0450*/  CALL.REL.NOINC `($__internal_30_$__cuda_sm20_rem_s64) ;  /* 0x00000058001c7944 */ /* 0x020fea0003c00000 */
[----:B------:R-:W-:-:S04]  /*0460*/  ISETP.NE.U32.AND P0, PT, R3, RZ, PT ;  /* 0x000000ff0300720c */ /* 0x000fc80003f05070 */
[----:B------:R-:W-:Y:S01]  /*0470*/  ISETP.NE.AND.EX P0, PT, R5, RZ, PT, P0 ;  /* 0x000000ff0500720c */ /* 0x000fe20003f05300 */
[----:B------:R-:W-:-:S12]  /*0480*/  BRA `(.L_x_28002) ;  /* 0x00000000004c7947 */ /* 0x000fd80003800000 */
.L_x_28001:
[----:B------:R-:W0:Y:S01]  /*0490*/  I2F.U32.RP R3, R12 ;  /* 0x0000000c00037306 */ /* 0x000e220000209000 */
[----:B------:R-:W-:Y:S01]  /*04a0*/  IMAD.MOV R7, RZ, RZ, -R12 ;  /* 0x000000ffff077224 */ /* 0x000fe200078e0a0c */
[----:B------:R-:W-:-:S06]  /*04b0*/  ISETP.NE.U32.AND P1, PT, R12, RZ, PT ;  /* 0x000000ff0c00720c */ /* 0x000fcc0003f25070 */
[----:B0-----:R-:W0:Y:S02]  /*04c0*/  MUFU.RCP R3, R3 ;  /* 0x0000000300037308 */ /* 0x001e240000001000 */
[----:B0-----:R-:W-:-:S06]  /*04d0*/  IADD3 R4, R3, 0xffffffe, RZ ;  /* 0x0ffffffe03047810 */ /* 0x001fcc0007ffe0ff */
[----:B------:R0:W1:Y:S02]  /*04e0*/  F2I.FTZ.U32.TRUNC.NTZ R5, R4 ;  /* 0x0000000400057305 */ /* 0x000064000021f000 */
[----:B0-----:R-:W-:Y:S02]  /*04f0*/  IMAD.MOV.U32 R4, RZ, RZ, RZ ;  /* 0x000000ffff047224 */ /* 0x001fe400078e00ff */
[----:B-1----:R-:W-:-:S04]  /*0500*/  IMAD R7, R7, R5, RZ ;  /* 0x0000000507077224 */ /* 0x002fc800078e02ff */
[----:B------:R-:W-:-:S06]  /*0510*/  IMAD.HI.U32 R7, R5, R7, R4 ;  /* 0x0000000705077227 */ /* 0x000fcc00078e0004 */
[----:B------:R-:W-:-:S04]  /*0520*/  IMAD.HI.U32 R7, R7, R8, RZ ;  /* 0x0000000807077227 */ /* 0x000fc800078e00ff */
[----:B------:R-:W-:-:S04]  /*0530*/  IMAD.MOV R7, RZ, RZ, -R7 ;  /* 0x000000ffff077224 */ /* 0x000fc800078e0a07 */
[----:B------:R-:W-:-:S05]  /*0540*/  IMAD R7, R12, R7, R8 ;  /* 0x000000070c077224 */ /* 0x000fca00078e0208 */
[----:B------:R-:W-:-:S13]  /*0550*/  ISETP.GE.U32.AND P0, PT, R7, R12, PT ;  /* 0x0000000c0700720c */ /* 0x000fda0003f06070 */
[----:B------:R-:W-:-:S05]  /*0560*/  @P0 IMAD.IADD R7, R7, 0x1, -R12 ;  /* 0x0000000107070824 */ /* 0x000fca00078e0a0c */
[----:B------:R-:W-:-:S13]  /*0570*/  ISETP.GE.U32.AND P0, PT, R7, R12, PT ;  /* 0x0000000c0700720c */ /* 0x000fda0003f06070 */
[----:B------:R-:W-:Y:S02]  /*0580*/  @P0 IADD3 R7, -R12, R7, RZ ;  /* 0x000000070c070210 */ /* 0x000fe40007ffe1ff */
[----:B------:R-:W-:-:S04]  /*0590*/  @!P1 LOP3.LUT R7, RZ, R12, RZ, 0x33, !PT ;  /* 0x0000000cff079212 */ /* 0x000fc800078e33ff */
[----:B------:R-:W-:-:S04]  /*05a0*/  ISETP.NE.U32.AND P0, PT, R7, RZ, PT ;  /* 0x000000ff0700720c */ /* 0x000fc80003f05070 */
[----:B------:R-:W-:-:S13]  /*05b0*/  ISETP.NE.AND.EX P0, PT, RZ, RZ, PT, P0 ;  /* 0x000000ffff00720c */ /* 0x000fda0003f05300 */
.L_x_28002:
[----:B------:R-:W-:Y:S05]  /*05c0*/  BSYNC B1 ;  /* 0x0000000000017941 */ /* 0x000fea0003800000 */
.L_x_28000:
[----:B------:R-:W-:-:S04]  /*05d0*/  SEL R3, RZ, 0xffffffff, !P0 ;  /* 0xffffffffff037807 */ /* 0x000fc80004000000 */
[----:B------:R-:W-:-:S05]  /*05e0*/  IADD3 R45, P0, R3, R45, RZ ;  /* 0x0000002d032d7210 */ /* 0x000fca0007f1e0ff */
[----:B------:R-:W-:-:S08]  /*05f0*/  IMAD.X R48, R3, 0x1, R48, P0 ;  /* 0x0000000103307824 */ /* 0x000fd000000e0630 */
.L_x_27999:
[----:B------:R-:W-:Y:S05]  /*0600*/  BSYNC B0 ;  /* 0x0000000000007941 */ /* 0x000fea0003800000 */
.L_x_27998:
[----:B------:R-:W-:Y:S01]  /*0610*/  LOP3.LUT R3, R11, R15, RZ, 0xfc, !PT ;  /* 0x0000000f0b037212 */ /* 0x000fe200078efcff */
[----:B------:R-:W-:Y:S01]  /*0620*/  BSSY B0, `(.L_x_28003) ;  /* 0x0000021000007945 */ /* 0x000fe20003800000 */
[----:B------:R-:W-:Y:S02]  /*0630*/  IMAD.MOV.U32 R8, RZ, RZ, R45 ;  /* 0x000000ffff087224 */ /* 0x000fe400078e002d */
[----:B------:R-:W-:Y:S01]  /*0640*/  ISETP.NE.U32.AND P0, PT, R3, RZ, PT ;  /* 0x000000ff0300720c */ /* 0x000fe20003f05070 */
[----:B------:R-:W-:-:S12]  /*0650*/  IMAD.MOV.U32 R9, RZ, RZ, R48 ;  /* 0x000000ffff097224 */ /* 0x000fd800078e0030 */
[----:B------:R-:W-:Y:S05]  /*0660*/  @!P0 BRA `(.L_x_28004) ;  /* 0x0000000000248947 */ /* 0x000fea0003800000 */
        /* <DEDUP_REMOVED lines=9> */
.L_x_28004:
[----:B------:R-:W0:Y:S01]  /*0700*/  I2F.U32.RP R3, R14 ;  /* 0x0000000e00037306 */ /* 0x000e220000209000 */
[----:B------:R-:W-:Y:S01]  /*0710*/  IMAD.MOV R7, RZ, RZ, -R14 ;  /* 0x000000ffff077224 */ /* 0x000fe200078e0a0e */
[----:B------:R-:W-:Y:S01]  /*0720*/  ISETP.NE.U32.AND P3, PT, R14, RZ, PT ;  /* 0x000000ff0e00720c */ /* 0x000fe20003f65070 */
[----:B------:R-:W-:-:S05]  /*0730*/  IMAD.MOV.U32 R13, RZ, RZ, RZ ;  /* 0x000000ffff0d7224 */ /* 0x000fca00078e00ff */
        /* <DEDUP_REMOVED lines=10> */
[----:B------:R-:W-:Y:S01]  /*07e0*/  @P1 IMAD.IADD R5, R5, 0x1, -R14 ;  /* 0x0000000105051824 */ /* 0x000fe200078e0a0e */
[----:B------:R-:W-:-:S04]  /*07f0*/  @P1 IADD3 R12, R12, 0x1, RZ ;  /* 0x000000010c0c1810 */ /* 0x000fc80007ffe0ff */
[----:B------:R-:W-:-:S13]  /*0800*/  ISETP.GE.U32.AND P2, PT, R5, R14, PT ;  /* 0x0000000e0500720c */ /* 0x000fda0003f46070 */
[----:B------:R-:W-:Y:S01]  /*0810*/  @P2 VIADD R12, R12, 0x1 ;  /* 0x000000010c0c2836 */ /* 0x000fe20000000000 */
[----:B------:R-:W-:-:S07]  /*0820*/  @!P3 LOP3.LUT R12, RZ, R14, RZ, 0x33, !PT ;  /* 0x0000000eff0cb212 */ /* 0x000fce00078e33ff */
.L_x_28005:
[----:B------:R-:W-:Y:S05]  /*0830*/  BSYNC B0 ;  /* 0x0000000000007941 */ /* 0x000fea0003800000 */
.L_x_28003:
        /* <DEDUP_REMOVED lines=13> */
[----:B-----5:R-:W-:Y:S05]  /*0910*/  CALL.REL.NOINC `($__internal_30_$__cuda_sm20_rem_s64) ;  /* 0x0000005000ec7944 */ /* 0x020fea0003c00000 */
[----:B------:R-:W-:-:S04]  /*0920*/  ISETP.NE.U32.AND P0, PT, R3, RZ, PT ;  /* 0x000000ff0300720c */ /* 0x000fc80003f05070 */
[----:B------:R-:W-:Y:S01]  /*0930*/  ISETP.NE.AND.EX P0, PT, R5, RZ, PT, P0 ;  /* 0x000000ff0500720c */ /* 0x000fe20003f05300 */
[----:B------:R-:W-:-:S12]  /*0940*/  BRA `(.L_x_28010) ;  /* 0x00000000004c7947 */ /* 0x000fd80003800000 */
.L_x_28009:
[----:B------:R-:W0:Y:S01]  /*0950*/  I2F.U32.RP R3, R14 ;  /* 0x0000000e00037306 */ /* 0x000e220000209000 */
[----:B------:R-:W-:Y:S01]  /*0960*/  IMAD.MOV R7, RZ, RZ, -R14 ;  /* 0x000000ffff077224 */ /* 0x000fe200078e0a0e */
[----:B------:R-:W-:-:S06]  /*0970*/  ISETP.NE.U32.AND P1, PT, R14, RZ, PT ;  /* 0x000000ff0e00720c */ /* 0x000fcc0003f25070 */
[----:B0-----:R-:W0:Y:S02]  /*0980*/  MUFU.RCP R3, R3 ;  /* 0x0000000300037308 */ /* 0x001e240000001000 */
[----:B0-----:R-:W-:-:S06]  /*0990*/  VIADD R4, R3, 0xffffffe ;  /* 0x0ffffffe03047836 */ /* 0x001fcc0000000000 */
        /* <DEDUP_REMOVED lines=14> */
.L_x_28010:
[----:B------:R-:W-:Y:S05]  /*0a80*/  BSYNC B1 ;  /* 0x0000000000017941 */ /* 0x000fea0003800000 */
.L_x_28008:
[----:B------:R-:W-:-:S04]  /*0a90*/  SEL R3, RZ, 0xffffffff, !P0 ;  /* 0xffffffffff037807 */ /* 0x000fc80004000000 */
[----:B------:R-:W-:-:S05]  /*0aa0*/  IADD3 R12, P0, R3, R12, RZ ;  /* 0x0000000c030c7210 */ /* 0x000fca0007f1e0ff */
[----:B------:R-:W-:-:S08]  /*0ab0*/  IMAD.X R13, R3, 0x1, R13, P0 ;  /* 0x00000001030d7824 */ /* 0x000fd000000e060d */
.L_x_28007:
[----:B------:R-:W-:Y:S05]  /*0ac0*/  BSYNC B0 ;  /* 0x0000000000007941 */ /* 0x000fea0003800000 */
.L_x_28006:
[----:B-----5:R-:W-:Y:S01]  /*0ad0*/  LOP3.LUT R3, R17, R29, RZ, 0xfc, !PT ;  /* 0x0000001d11037212 */ /* 0x020fe200078efcff */
[----:B------:R-:W-:Y:S01]  /*0ae0*/  BSSY B0, `(.L_x_28011) ;  /* 0x0000021000007945 */ /* 0x000fe20003800000 */
[----:B------:R-:W-:Y:S01]  /*0af0*/  IMAD.MOV.U32 R10, RZ, RZ, R12 ;  /* 0x000000ffff0a7224 */ /* 0x000fe200078e000c */
[----:B------:R-:W-:Y:S02]  /*0b00*/  MOV R11, R13 ;  /* 0x0000000d000b7202 */ /* 0x000fe40000000f00 */
[----:B------:R-:W-:-:S13]  /*0b10*/  ISETP.NE.U32.AND P0, PT, R3, RZ, PT ;  /* 0x000000ff0300720c */ /* 0x000fda0003f05070 */
[----:B------:R-:W-:Y:S05]  /*0b20*/  @!P0 BRA `(.L_x_28012) ;  /* 0x0000000000248947 */ /* 0x000fea0003800000 */
[----:B------:R-:W-:Y:S01]  /*0b30*/  IMAD.MOV.U32 R40, RZ, RZ, R16 ;  /* 0x000000ffff287224 */ /* 0x000fe200078e0010 */
[----:B------:R-:W-:Y:S01]  /*0b40*/  MOV R4, 0xb90 ;  /* 0x00000b9000047802 */ /* 0x000fe20000000f00 */
[----:B------:R-:W-:Y:S02]  /*0b50*/  IMAD.MOV.U32 R41, RZ, RZ, R17 ;  /* 0x000000ffff297224 */ /* 0x000fe400078e0011 */
[----:B------:R-:W-:Y:S02]  /*0b60*/  IMAD.MOV.U32 R44, RZ, RZ, R28 ;  /* 0x000000ffff2c7224 */ /* 0x000fe400078e001c */
[----:B------:R-:W-:-:S07]  /*0b70*/  IMAD.MOV.U32 R45, RZ, RZ, R29 ;  /* 0x000000ffff2d7224 */ /* 0x000fce00078e001d */
[----:B------:R-:W-:Y:S05]  /*0b80*/  CALL.REL.NOINC `($__internal_29_$__cuda_sm20_div_s64) ;  /* 0x0000004c00007944 */ /* 0x000fea0003c00000 */
[----:B------:R-:W-:Y:S01]  /*0b90*/  MOV R12, R5 ;  /* 0x00000005000c7202 */ /* 0x000fe20000000f00 */
[----:B------:R-:W-:Y:S01]  /*0ba0*/  IMAD.MOV.U32 R13, RZ, RZ, R40 ;  /* 0x000000ffff0d7224 */ /* 0x000fe200078e0028 */
[----:B------:R-:W-:Y:S06]  /*0bb0*/  BRA `(.L_x_28013) ;  /* 0x00000000004c7947 */ /* 0x000fec0003800000 */
.L_x_28012:
[----:B------:R-:W0:Y:S01]  /*0bc0*/  I2F.U32.RP R3, R28 ;  /* 0x0000001c00037306 */ /* 0x000e220000209000 */
[----:B------:R-:W-:Y:S01]  /*0bd0*/  IMAD.MOV R7, RZ, RZ, -R28 ;  /* 0x000000ffff077224 */ /* 0x000fe200078e0a1c */
[----:B------:R-:W-:Y:S01]  /*0be0*/  ISETP.NE.U32.AND P3, PT, R28, RZ, PT ;  /* 0x000000ff1c00720c */ /* 0x000fe20003f65070 */
[----:B------:R-:W-:-:S05]  /*0bf0*/  IMAD.MOV.U32 R13, RZ, RZ, RZ ;  /* 0x000000ffff0d7224 */ /* 0x000fca00078e00ff */
        /* <DEDUP_REMOVED lines=10> */
[----:B------:R-:W-:Y:S02]  /*0ca0*/  @P1 IMAD.IADD R5, R5, 0x1, -R28 ;  /* 0x0000000105051824 */ /* 0x000fe400078e0a1c */
[----:B------:R-:W-:-:S03]  /*0cb0*/  @P1 VIADD R12, R12, 0x1 ;  /* 0x000000010c0c1836 */ /* 0x000fc60000000000 */
[----:B------:R-:W-:-:S13]  /*0cc0*/  ISETP.GE.U32.AND P2, PT, R5, R28, PT ;  /* 0x0000001c0500720c */ /* 0x000fda0003f46070 */
[----:B------:R-:W-:Y:S01]  /*0cd0*/  @P2 VIADD R12, R12, 0x1 ;  /* 0x000000010c0c2836 */ /* 0x000fe20000000000 */
[----:B------:R-:W-:-:S07]  /*0ce0*/  @!P3 LOP3.LUT R12, RZ, R28, RZ, 0x33, !PT ;  /* 0x0000001cff0cb212 */ /* 0x000fce00078e33ff */
.L_x_28013:
[----:B------:R-:W-:Y:S05]  /*0cf0*/  BSYNC B0 ;  /* 0x0000000000007941 */ /* 0x000fea0003800000 */
.L_x_28011:
        /* <DEDUP_REMOVED lines=13> */
[----:B------:R-:W-:Y:S05]  /*0dd0*/  CALL.REL.NOINC `($__internal_30_$__cuda_sm20_rem_s64) ;  /* 0x0000004c00bc7944 */ /* 0x000fea0003c00000 */
[----:B------:R-:W-:-:S04]  /*0de0*/  ISETP.NE.U32.AND P0, PT, R3, RZ, PT ;  /* 0x000000ff0300720c */ /* 0x000fc80003f05070 */
[----:B------:R-:W-:Y:S01]  /*0df0*/  ISETP.NE.AND.EX P0, PT, R5, RZ, PT, P0 ;  /* 0x000000ff0500720c */ /* 0x000fe20003f05300 */
[----:B------:R-:W-:-:S12]  /*0e00*/  BRA `(.L_x_28018) ;  /* 0x00000000004c7947 */ /* 0x000fd80003800000 */
.L_x_28017:
[----:B------:R-:W0:Y:S01]  /*0e10*/  I2F.U32.RP R3, R28 ;  /* 0x0000001c00037306 */ /* 0x000e220000209000 */
[----:B------:R-:W-:Y:S02]  /*0e20*/  IADD3 R7, RZ, -R28, RZ ;  /* 0x8000001cff077210 */ /* 0x000fe40007ffe0ff */
[----:B------:R-:W-:-:S05]  /*0e30*/  ISETP.NE.U32.AND P1, PT, R28, RZ, PT ;  /* 0x000000ff1c00720c */ /* 0x000fca0003f25070 */
[----:B0-----:R-:W0:Y:S02]  /*0e40*/  MUFU.RCP R3, R3 ;  /* 0x0000000300037308 */ /* 0x001e240000001000 */
[----:B0-----:R-:W-:-:S06]  /*0e50*/  VIADD R4, R3, 0xffffffe ;  /* 0x0ffffffe03047836 */ /* 0x001fcc0000000000 */
        /* <DEDUP_REMOVED lines=14> */
.L_x_28018:
[----:B------:R-:W-:Y:S05]  /*0f40*/  BSYNC B1 ;  /* 0x0000000000017941 */ /* 0x000fea0003800000 */
.L_x_28016:
[----:B------:R-:W-:-:S04]  /*0f50*/  SEL R3, RZ, 0xffffffff, !P0 ;  /* 0xffffffffff037807 */ /* 0x000fc80004000000 */
[----:B------:R-:W-:-:S04]  /*0f60*/  IADD3 R12, P0, R3, R12, RZ ;  /* 0x0000000c030c7210 */ /* 0x000fc80007f1e0ff */
[----:B------:R-:W-:-:S09]  /*0f70*/  IADD3.X R13, R3, R13, RZ, P0, !PT ;  /* 0x0000000d030d7210 */ /* 0x000fd200007fe4ff */
.L_x_28015:
[----:B------:R-:W-:Y:S05]  /*0f80*/  BSYNC B0 ;  /* 0x0000000000007941 */ /* 0x000fea0003800000 */
.L_x_28014:
        /* <DEDUP_REMOVED lines=13> */
.L_x_28020:
[----:B------:R-:W0:Y:S01]  /*1060*/  I2F.U32.RP R3, R30 ;  /* 0x0000001e00037306 */ /* 0x000e220000209000 */
[----:B------:R-:W-:Y:S01]  /*1070*/  IMAD.MOV R7, RZ, RZ, -R30 ;  /* 0x000000ffff077224 */ /* 0x000fe200078e0a1e */
[----:B------:R-:W-:Y:S01]  /*1080*/  ISETP.NE.U32.AND P3, PT, R30, RZ, PT ;  /* 0x000000ff1e00720c */ /* 0x000fe20003f65070 */
[----:B------:R-:W-:-:S05]  /*1090*/  HFMA2.MMA R15, -RZ, RZ, 0, 0 ;  /* 0x00000000ff0f7435 */ /* 0x000fca00000001ff */
        /* <DEDUP_REMOVED lines=15> */
.L_x_28021:
[----:B------:R-:W-:Y:S05]  /*1190*/  BSYNC B0 ;  /* 0x0000000000007941 */ /* 0x000fea0003800000 */
.L_x_28019:
        /* <DEDUP_REMOVED lines=13> */
[----:B------:R-:W-:Y:S05]  /*1270*/  CALL.REL.NOINC `($__internal_30_$__cuda_sm20_rem_s64) ;  /* 0x0000004800947944 */ /* 0x000fea0003c00000 */
[----:B------:R-:W-:-:S04]  /*1280*/  ISETP.NE.U32.AND P0, PT, R3, RZ, PT ;  /* 0x000000ff0300720c */ /* 0x000fc80003f05070 */
[----:B------:R-:W-:Y:S01]  /*1290*/  ISETP.NE.AND.EX P0, PT, R5, RZ, PT, P0 ;  /* 0x000000ff0500720c */ /* 0x000fe20003f05300 */
[----:B------:R-:W-:-:S12]  /*12a0*/  BRA `(.L_x_28026) ;  /* 0x00000000004c7947 */ /* 0x000fd80003800000 */
.L_x_28025:
        /* <DEDUP_REMOVED lines=19> */
.L_x_28026:
[----:B------:R-:W-:Y:S05]  /*13e0*/  BSYNC B1 ;  /* 0x0000000000017941 */ /* 0x000fea0003800000 */
.L_x_28024:
[----:B------:R-:W-:-:S04]  /*13f0*/  SEL R3, RZ, 0xffffffff, !P0 ;  /* 0xffffffffff037807 */ /* 0x000fc80004000000 */
[----:B------:R-:W-:-:S05]  /*1400*/  IADD3 R14, P0, R3, R14, RZ ;  /* 0x0000000e030e7210 */ /* 0x000fca0007f1e0ff */
[----:B------:R-:W-:-:S08]  /*1410*/  IMAD.X R15, R3, 0x1, R15, P0 ;  /* 0x00000001030f7824 */ /* 0x000fd000000e060f */
.L_x_28023:
[----:B------:R-:W-:Y:S05]  /*1420*/  BSYNC B0 ;  /* 0x0000000000007941 */ /* 0x000fea0003800000 */
.L_x_28022:
        /* <DEDUP_REMOVED lines=9> */
[----:B------:R-:W-:Y:S05]  /*14c0*/  CALL.REL.NOINC `($__internal_29_$__cuda_sm20_div_s64) ;  /* 0x0000004000b07944 */ /* 0x000fea0003c00000 */
[----:B------:R-:W-:Y:S01]  /*14d0*/  MOV R16, R5 ;  /* 0x0000000500107202 */ /* 0x000fe20000000f00 */
[----:B------:R-:W-:Y:S01]  /*14e0*/  IMAD.MOV.U32 R17, RZ, RZ, R40 ;  /* 0x000000ffff117224 */ /* 0x000fe200078e0028 */
[----:B------:R-:W-:Y:S06]  /*14f0*/  BRA `(.L_x_28029) ;  /* 0x00000000004c7947 */ /* 0x000fec0003800000 */
.L_x_28028:
[----:B------:R-:W0:Y:S01]  /*1500*/  I2F.U32.RP R3, R32 ;  /* 0x0000002000037306 */ /* 0x000e220000209000 */
[----:B------:R-:W-:Y:S01]  /*1510*/  IMAD.MOV R7, RZ, RZ, -R32 ;  /* 0x000000ffff077224 */ /* 0x000fe200078e0a20 */
[----:B------:R-:W-:Y:S01]  /*1520*/  ISETP.NE.U32.AND P3, PT, R32, RZ, PT ;  /* 0x000000ff2000720c */ /* 0x000fe20003f65070 */
[----:B------:R-:W-:-:S05]  /*1530*/  IMAD.MOV.U32 R17, RZ, RZ, RZ ;  /* 0x000000ffff117224 */ /* 0x000fca00078e00ff */
        /* <DEDUP_REMOVED lines=15> */
.L_x_28029:
[----:B------:R-:W-:Y:S05]  /*1630*/  BSYNC B0 ;  /* 0x0000000000007941 */ /* 0x000fea0003800000 */
.L_x_28027:
        /* <DEDUP_REMOVED lines=17> */
.L_x_28033:
[----:B------:R-:W0:Y:S01]  /*1750*/  I2F.U32.RP R3, R32 ;  /* 0x0000002000037306 */ /* 0x000e220000209000 */
[----:B------:R-:W-:Y:S01]  /*1760*/  IMAD.MOV R7, RZ, RZ, -R32 ;  /* 0x000000ffff077224 */ /* 0x000fe200078e0a20 */
[----:B------:R-:W-:-:S06]  /*1770*/  ISETP.NE.U32.AND P1, PT, R32, RZ, PT ;  /* 0x000000ff2000720c */ /* 0x000fcc0003f25070 */
        /* <DEDUP_REMOVED lines=16> */
.L_x_28034:
[----:B------:R-:W-:Y:S05]  /*1880*/  BSYNC B1 ;  /* 0x0000000000017941 */ /* 0x000fea0003800000 */
.L_x_28032:
[----:B------:R-:W-:-:S04]  /*1890*/  SEL R3, RZ, 0xffffffff, !P0 ;  /* 0xffffffffff037807 */ /* 0x000fc80004000000 */
[----:B------:R-:W-:-:S04]  /*18a0*/  IADD3 R16, P0, R3, R16, RZ ;  /* 0x0000001003107210 */ /* 0x000fc80007f1e0ff */
[----:B------:R-:W-:-:S09]  /*18b0*/  IADD3.X R17, R3, R17, RZ, P0, !PT ;  /* 0x0000001103117210 */ /* 0x000fd200007fe4ff */
.L_x_28031:
[----:B------:R-:W-:Y:S05]  /*18c0*/  BSYNC B0 ;  /* 0x0000000000007941 */ /* 0x000fea0003800000 */
.L_x_28030:
[----:B------:R-:W-:Y:S01]  /*18d0*/  LOP3.LUT R3, R23, R35, RZ, 0xfc, !PT ;  /* 0x0000002317037212 */ /* 0x000fe200078efcff */
        /* <DEDUP_REMOVED lines=8> */
[----:B------:R-:W-:Y:S05]  /*1960*/  CALL.REL.NOINC `($__internal_29_$__cuda_sm20_div_s64) ;  /* 0x0000003c00887944 */ /* 0x000fea0003c00000 */
[----:B------:R-:W-:Y:S02]  /*1970*/  IMAD.MOV.U32 R18, RZ, RZ, R5 ;  /* 0x000000ffff127224 */ /* 0x000fe400078e0005 */
[----:B------:R-:W-:Y:S01]  /*1980*/  IMAD.MOV.U32 R19, RZ, RZ, R40 ;  /* 0x000000ffff137224 */ /* 0x000fe200078e0028 */
[----:B------:R-:W-:Y:S06]  /*1990*/  BRA `(.L_x_28037) ;  /* 0x00000000004c7947 */ /* 0x000fec0003800000 */
.L_x_28036:
[----:B------:R-:W0:Y:S01]  /*19a0*/  I2F.U32.RP R3, R34 ;  /* 0x0000002200037306 */ /* 0x000e220000209000 */
[----:B------:R-:W-:Y:S01]  /*19b0*/  IADD3 R7, RZ, -R34, RZ ;  /* 0x80000022ff077210 */ /* 0x000fe20007ffe0ff */
[----:B------:R-:W-:Y:S01]  /*19c0*/  IMAD.MOV.U32 R19, RZ, RZ, RZ ;  /* 0x000000ffff137224 */ /* 0x000fe200078e00ff */
        /* <DEDUP_REMOVED lines=16> */
.L_x_28037:
[----:B------:R-:W-:Y:S05]  /*1ad0*/  BSYNC B0 ;  /* 0x0000000000007941 */ /* 0x000fea0003800000 */
.L_x_28035:
        /* <DEDUP_REMOVED lines=17> */
.L_x_28041:
        /* <DEDUP_REMOVED lines=19> */
.L_x_28042:
[----:B------:R-:W-:Y:S05]  /*1d20*/  BSYNC B1 ;  /* 0x0000000000017941 */ /* 0x000fea0003800000 */
.L_x_28040:
[----:B------:R-:W-:-:S04]  /*1d30*/  SEL R3, RZ, 0xffffffff, !P0 ;  /* 0xffffffffff037807 */ /* 0x000fc80004000000 */
[----:B------:R-:W-:-:S05]  /*1d40*/  IADD3 R18, P0, R3, R18, RZ ;  /* 0x0000001203127210 */ /* 0x000fca0007f1e0ff */
[----:B------:R-:W-:-:S08]  /*1d50*/  IMAD.X R19, R3, 0x1, R19, P0 ;  /* 0x0000000103137824 */ /* 0x000fd000000e0613 */
.L_x_28039:
[----:B------:R-:W-:Y:S05]  /*1d60*/  BSYNC B0 ;  /* 0x0000000000007941 */ /* 0x000fea0003800000 */
.L_x_28038:
        /* <DEDUP_REMOVED lines=13> */
.L_x_28044:
        /* <DEDUP_REMOVED lines=14> */
[----:B------:R-:W-:Y:S01]  /*1f20*/  @P1 IADD3 R5, -R36, R5, RZ ;  /* 0x0000000524051210 */ /* 0x000fe20007ffe1ff */
[----:B------:R-:W-:-:S03]  /*1f30*/  @P1 VIADD R20, R20, 0x1 ;  /* 0x0000000114141836 */ /* 0x000fc60000000000 */
[----:B------:R-:W-:-:S13]  /*1f40*/  ISETP.GE.U32.AND P2, PT, R5, R36, PT ;  /* 0x000000240500720c */ /* 0x000fda0003f46070 */
[----:B------:R-:W-:Y:S01]  /*1f50*/  @P2 VIADD R20, R20, 0x1 ;  /* 0x0000000114142836 */ /* 0x000fe20000000000 */
[----:B------:R-:W-:-:S07]  /*1f60*/  @!P3 LOP3.LUT R20, RZ, R36, RZ, 0x33, !PT ;  /* 0x00000024ff14b212 */ /* 0x000fce00078e33ff */
.L_x_28045:
[----:B------:R-:W-:Y:S05]  /*1f70*/  BSYNC B0 ;  /* 0x0000000000007941 */ /* 0x000fea0003800000 */
.L_x_28043:
        /* <DEDUP_REMOVED lines=17> */
.L_x_28049:
        /* <DEDUP_REMOVED lines=19> */
.L_x_28050:
[----:B------:R-:W-:Y:S05]  /*21c0*/  BSYNC B1 ;  /* 0x0000000000017941 */ /* 0x000fea0003800000 */
.L_x_28048:
[----:B------:R-:W-:-:S04]  /*21d0*/  SEL R3, RZ, 0xffffffff, !P0 ;  /* 0xffffffffff037807 */ /* 0x000fc80004000000 */
[----:B------:R-:W-:-:S05]  /*21e0*/  IADD3 R20, P0, R3, R20, RZ ;  /* 0x0000001403147210 */ /* 0x000fca0007f1e0ff */
[----:B------:R-:W-:-:S08]  /*21f0*/  IMAD.X R21, R3, 0x1, R21, P0 ;  /* 0x0000000103157824 */ /* 0x000fd000000e0615 */
.L_x_28047:
[----:B------:R-:W-:Y:S05]  /*2200*/  BSYNC B0 ;  /* 0x0000000000007941 */ /* 0x000fea0003800000 */
.L_x_28046:
        /* <DEDUP_REMOVED lines=10> */
[----:B------:R-:W-:Y:S01]  /*22b0*/  IMAD.MOV.U32 R22, RZ, RZ, R5 ;  /* 0x000000ffff167224 */ /* 0x000fe200078e0005 */
[----:B------:R-:W-:Y:S01]  /*22c0*/  MOV R23, R40 ;  /* 0x0000002800177202 */ /* 0x000fe20000000f00 */
[----:B------:R-:W-:Y:S06]  /*22d0*/  BRA `(.L_x_28053) ;  /* 0x00000000004c7947 */ /* 0x000fec0003800000 */
.L_x_28052:
        /* <DEDUP_REMOVED lines=19> */
.L_x_28053:
[----:B------:R-:W-:Y:S05]  /*2410*/  BSYNC B0 ;  /* 0x0000000000007941 */ /* 0x000fea0003800000 */
.L_x_28051:
        /* <DEDUP_REMOVED lines=17> */
.L_x_28057:
        /* <DEDUP_REMOVED lines=19> */
.L_x_28058:
[----:B------:R-:W-:Y:S05]  /*2660*/  BSYNC B1 ;  /* 0x0000000000017941 */ /* 0x000fea0003800000 */
.L_x_28056:
[----:B------:R-:W-:-:S04]  /*2670*/  SEL R3, RZ, 0xffffffff, !P0 ;  /* 0xffffffffff037807 */ /* 0x000fc80004000000 */
[----:B------:R-:W-:-:S05]  /*2680*/  IADD3 R22, P0, R3, R22, RZ ;  /* 0x0000001603167210 */ /* 0x000fca0007f1e0ff */
[----:B------:R-:W-:-:S08]  /*2690*/  IMAD.X R23, R3, 0x1, R23, P0 ;  /* 0x0000000103177824 */ /* 0x000fd000000e0617 */
.L_x_28055:
[----:B------:R-:W-:Y:S05]  /*26a0*/  BSYNC B0 ;  /* 0x0000000000007941 */ /* 0x000fea0003800000 */
.L_x_28054:
[----:B------:R-:W0:Y:S02]  /*26b0*/  LDC.64 R4, c[0x0][0x218] ;  /* 0x00008600ff047b82 */ /* 0x000e240000000a00 */
[----:B0-----:R-:W-:-:S04]  /*26c0*/  IMAD.WIDE.U32 R4, R0, 0x8, R4 ;  /* 0x0000000800047825 */ /* 0x001fc800078e0004 */
[----:B------:R-:W-:-:S05]  /*26d0*/  IMAD.WIDE R4, R2, 0x10, R4 ;  /* 0x0000001002047825 */ /* 0x000fca00078e0204 */
[----:B------:R-:W-:Y:S04]  /*26e0*/  STG.E.128 desc[UR4][R4.64], R8 ;  /* 0x0000000804007986 */ /* 0x000fe8000c101d04 */
[----:B------:R-:W-:Y:S04]  /*26f0*/  STG.E.128 desc[UR4][R4.64+0x800], R12 ;  /* 0x0008000c04007986 */ /* 0x000fe8000c101d04 */
[----:B------:R-:W-:Y:S04]  /*2700*/  STG.E.128 desc[UR4][R4.64+0x1000], R16 ;  /* 0x0010001004007986 */ /* 0x000fe8000c101d04 */
[----:B------:R-:W-:Y:S01]  /*2710*/  STG.E.128 desc[UR4][R4.64+0x1800], R20 ;  /* 0x0018001404007986 */ /* 0x000fe2000c101d04 */
[----:B------:R-:W-:Y:S05]  /*2720*/  EXIT ;  /* 0x000000000000794d */ /* 0x000fea0003800000 */
.L_x_27994:
[----:B------:R-:W0:Y:S01]  /*2730*/  S2R R13, SR_TID.X ;  /* 0x00000000000d7919 */ /* 0x000e220000002100 */
[----:B------:R-:W-:Y:S02]  /*2740*/  CS2R R50, SRZ ;  /* 0x0000000000327805 */ /* 0x000fe4000001ff00 */
[----:B------:R-:W-:Y:S02]  /*2750*/  CS2R R32, SRZ ;  /* 0x0000000000207805 */ /* 0x000fe4000001ff00 */
[----:B0-----:R-:W-:Y:S02]  /*2760*/  ISETP.GE.AND P0, PT, R13, R2, PT ;  /* 0x000000020d00720c */ /* 0x001fe40003f06270 */
[----:B------:R-:W-:-:S11]  /*2770*/  MOV R19, R13 ;  /* 0x0000000d00137202 */ /* 0x000fd60000000f00 */
[----:B------:R-:W-:Y:S01]  /*2780*/  @!P0 IMAD.IADD R3, R0, 0x1, R19 ;  /* 0x0000000100038824 */ /* 0x000fe200078e0213 */
[----:B------:R-:W0:Y:S01]  /*2790*/  @!P0 LDC.64 R16, c[0x0][0x228] ;  /* 0x00008a00ff108b82 */ /* 0x000e220000000a00 */
[----:B------:R-:W-:-:S05]  /*27a0*/  @!P0 VIADD R19, R19, 0x80 ;  /* 0x0000008013138836 */ /* 0x000fca0000000000 */
[----:B------:R-:W-:-:S13]  /*27b0*/  ISETP.GE.AND P6, PT, R19, R2, PT ;  /* 0x000000021300720c */ /* 0x000fda0003fc6270 */
[----:B------:R-:W-:Y:S01]  /*27c0*/  @!P6 IMAD.IADD R11, R0, 0x1, R19 ;  /* 0x00000001000be824 */ /* 0x000fe200078e0213 */
[----:B------:R-:W-:Y:S01]  /*27d0*/  @!P6 IADD3 R19, R19, 0x80, RZ ;  /* 0x000000801313e810 */ /* 0x000fe20007ffe0ff */
[----:B------:R-:W1:Y:S03]  /*27e0*/  @!P6 LDC.64 R4, c[0x0][0x220] ;  /* 0x00008800ff04eb82 */ /* 0x000e660000000a00 */
[----:B------:R-:W-:-:S05]  /*27f0*/  ISETP.GE.AND P5, PT, R19, R2, PT ;  /* 0x000000021300720c */ /* 0x000fca0003fa6270 */
[----:B------:R-:W2:Y:S08]  /*2800*/  @!P6 LDC.64 R6, c[0x0][0x228] ;  /* 0x00008a00ff06eb82 */ /* 0x000eb00000000a00 */
[----:B------:R-:W-:Y:S01]  /*2810*/  @!P5 IMAD.IADD R15, R0, 0x1, R19 ;  /* 0x00000001000fd824 */ /* 0x000fe200078e0213 */
[----:B------:R-:W3:Y:S01]  /*2820*/  @!P5 LDC.64 R42, c[0x0][0x220] ;  /* 0x00008800ff2adb82 */ /* 0x000ee20000000a00 */
[----:B------:R-:W-:-:S05]  /*2830*/  @!P5 VIADD R19, R19, 0x80 ;  /* 0x000000801313d836 */ /* 0x000fca0000000000 */
[----:B------:R-:W-:Y:S01]  /*2840*/  ISETP.GE.AND P4, PT, R19, R2, PT ;  /* 0x000000021300720c */ /* 0x000fe20003f86270 */
[C---:B-1----:R-:W-:Y:S01]  /*2850*/  @!P6 IMAD.WIDE.U32 R4, R11.reuse, 0x8, R4 ;  /* 0x000000080b04e825 */ /* 0x042fe200078e0004 */
[----:B------:R-:W1:Y:S04]  /*2860*/  @!P5 LDC.64 R44, c[0x0][0x228] ;  /* 0x00008a00ff2cdb82 */ /* 0x000e680000000a00 */
[----:B------:R4:W5:Y:S01]  /*2870*/  @!P6 LDG.E.64 R50, desc[UR4][R4.64] ;  /* 0x000000040432e981 */ /* 0x000962000c1e1b00 */
[----:B--2---:R-:W-:-:S06]  /*2880*/  @!P6 IMAD.WIDE.U32 R6, R11, 0x8, R6 ;  /* 0x000000080b06e825 */ /* 0x004fcc00078e0006 */
[----:B------:R-:W-:Y:S01]  /*2890*/  @!P4 IMAD.IADD R53, R0, 0x1, R19 ;  /* 0x000000010035c824 */ /* 0x000fe200078e0213 */
[----:B------:R-:W-:Y:S01]  /*28a0*/  @!P4 IADD3 R19, R19, 0x80, RZ ;  /* 0x000000801313c810 */ /* 0x000fe20007ffe0ff */
[----:B------:R-:W2:Y:S01]  /*28b0*/  @!P4 LDC.64 R46, c[0x0][0x220] ;  /* 0x00008800ff2ecb82 */ /* 0x000ea20000000a00 */
[----:B------:R0:W5:Y:S02]  /*28c0*/  @!P6 LDG.E.64 R32, desc[UR4][R6.64] ;  /* 0x000000040620e981 */ /* 0x000164000c1e1b00 */
[----:B------:R-:W-:-:S05]  /*28d0*/  ISETP.GE.AND P3, PT, R19, R2, PT ;  /* 0x000000021300720c */ /* 0x000fca0003f66270 */
[----:B------:R-:W0:Y:S08]  /*28e0*/  @!P4 LDC.64 R8, c[0x0][0x228] ;  /* 0x00008a00ff08cb82 */ /* 0x000e300000000a00 */
[----:B------:R-:W-:Y:S01]  /*28f0*/  @!P3 IMAD.IADD R25, R0, 0x1, R19 ;  /* 0x000000010019b824 */ /* 0x000fe200078e0213 */
[----:B------:R-:W0:Y:S01]  /*2900*/  @!P3 LDC.64 R20, c[0x0][0x220] ;  /* 0x00008800ff14bb82 */ /* 0x000e220000000a00 */
[----:B------:R-:W-:-:S05]  /*2910*/  @!P3 VIADD R19, R19, 0x80 ;  /* 0x000000801313b836 */ /* 0x000fca0000000000 */
[-C--:B------:R-:W-:Y:S01]  /*2920*/  ISETP.GE.AND P2, PT, R19, R2.reuse, PT ;  /* 0x000000021300720c */ /* 0x080fe20003f46270 */
[----:B--2---:R-:W-:Y:S01]  /*2930*/  @!P4 IMAD.WIDE.U32 R46, R53, 0x8, R46 ;  /* 0x00000008352ec825 */ /* 0x004fe200078e002e */
[----:B------:R-:W2:Y:S11]  /*2940*/  @!P3 LDC.64 R26, c[0x0][0x228] ;  /* 0x00008a00ff1abb82 */ /* 0x000eb60000000a00 */
[----:B------:R-:W-:Y:S01]  /*2950*/  @!P2 IMAD.IADD R12, R0, 0x1, R19 ;  /* 0x00000001000ca824 */ /* 0x000fe200078e0213 */
[----:B------:R-:W-:Y:S01]  /*2960*/  @!P2 IADD3 R19, R19, 0x80, RZ ;  /* 0x000000801313a810 */ /* 0x000fe20007ffe0ff */
[----:B------:R-:W2:Y:S03]  /*2970*/  @!P2 LDC.64 R40, c[0x0][0x228] ;  /* 0x00008a00ff28ab82 */ /* 0x000ea60000000a00 */
[----:B------:R-:W-:Y:S01]  /*2980*/  ISETP.GE.AND P1, PT, R19, R2, PT ;  /* 0x000000021300720c */ /* 0x000fe20003f26270 */
[----:B---3--:R-:W-:-:S04]  /*2990*/  @!P5 IMAD.WIDE.U32 R42, R15, 0x8, R42 ;  /* 0x000000080f2ad825 */ /* 0x008fc800078e002a */
[----:B-1----:R-:W-:Y:S01]  /*29a0*/  @!P5 IMAD.WIDE.U32 R44, R15, 0x8, R44 ;  /* 0x000000080f2cd825 */ /* 0x002fe200078e002c */
[----:B------:R-:W1:Y:S07]  /*29b0*/  @!P2 LDC.64 R30, c[0x0][0x220] ;  /* 0x00008800ff1eab82 */ /* 0x000e6e0000000a00 */
[----:B------:R-:W-:Y:S01]  /*29c0*/  @!P1 IMAD.IADD R23, R0, 0x1, R19 ;  /* 0x0000000100179824 */ /* 0x000fe200078e0213 */
[----:B----4-:R-:W3:Y:S01]  /*29d0*/  @!P1 LDC.64 R4, c[0x0][0x220] ;  /* 0x00008800ff049b82 */ /* 0x010ee20000000a00 */
[----:B------:R-:W-:-:S05]  /*29e0*/  @!P1 VIADD R19, R19, 0x80 ;  /* 0x0000008013139836 */ /* 0x000fca0000000000 */
[----:B------:R-:W-:Y:S01]  /*29f0*/  ISETP.GE.AND P6, PT, R19, R2, PT ;  /* 0x000000021300720c */ /* 0x000fe20003fc6270 */
[----:B0-----:R-:W-:Y:S01]  /*2a00*/  @!P4 IMAD.WIDE.U32 R52, R53, 0x8, R8 ;  /* 0x000000083534c825 */ /* 0x001fe200078e0008 */
[----:B------:R-:W0:Y:S08]  /*2a10*/  @!P1 LDC.64 R6, c[0x0][0x228] ;  /* 0x00008a00ff069b82 */ /* 0x000e300000000a00 */
[----:B------:R-:W4:Y:S08]  /*2a20*/  @!P0 LDC.64 R14, c[0x0][0x220] ;  /* 0x00008800ff0e8b82 */ /* 0x000f300000000a00 */
[----:B------:R-:W1:Y:S08]  /*2a30*/  @!P6 LDC.64 R8, c[0x0][0x220] ;  /* 0x00008800ff08eb82 */ /* 0x000e700000000a00 */
[----:B------:R-:W4:Y:S01]  /*2a40*/  @!P6 LDC.64 R10, c[0x0][0x228] ;  /* 0x00008a00ff0aeb82 */ /* 0x000f220000000a00 */
[----:B------:R-:W-:-:S02]  /*2a50*/  CS2R R48, SRZ ;  /* 0x0000000000307805 */ /* 0x000fc4000001ff00 */
[----:B------:R-:W-:Y:S01]  /*2a60*/  CS2R R38, SRZ ;  /* 0x0000000000267805 */ /* 0x000fe2000001ff00 */
[----:B--2---:R-:W-:-:S04]  /*2a70*/  @!P2 IMAD.WIDE.U32 R60, R12, 0x8, R40 ;  /* 0x000000080c3ca825 */ /* 0x004fc800078e0028 */
[----:B------:R-:W-:Y:S01]  /*2a80*/  @!P6 IMAD.IADD R41, R0, 0x1, R19 ;  /* 0x000000010029e824 */ /* 0x000fe200078e0213 */
[----:B------:R3:W5:Y:S01]  /*2a90*/  @!P5 LDG.E.64 R48, desc[UR4][R42.64] ;  /* 0x000000042a30d981 */ /* 0x000762000c1e1b00 */
[----:B------:R-:W-:-:S03]  /*2aa0*/  @!P3 IMAD.WIDE.U32 R54, R25, 0x8, R20 ;  /* 0x000000081936b825 */ /* 0x000fc600078e0014 */
[----:B------:R0:W5:Y:S01]  /*2ab0*/  @!P5 LDG.E.64 R38, desc[UR4][R44.64] ;  /* 0x000000042c26d981 */ /* 0x000162000c1e1b00 */
[----:B------:R-:W-:Y:S01]  /*2ac0*/  @!P3 IMAD.WIDE.U32 R56, R25, 0x8, R26 ;  /* 0x000000081938b825 */ /* 0x000fe200078e001a */
[----:B------:R-:W-:Y:S02]  /*2ad0*/  CS2R R36, SRZ ;  /* 0x0000000000247805 */ /* 0x000fe4000001ff00 */
[----:B------:R-:W-:Y:S01]  /*2ae0*/  CS2R R34, SRZ ;  /* 0x0000000000227805 */ /* 0x000fe2000001ff00 */
[----:B-1----:R-:W-:Y:S01]  /*2af0*/  @!P6 IMAD.WIDE.U32 R8, R41, 0x8, R8 ;  /* 0x000000082908e825 */ /* 0x002fe200078e0008 */
[----:B------:R-:W-:Y:S02]  /*2b00*/  CS2R R28, SRZ ;  /* 0x00000000001c7805 */ /* 0x000fe4000001ff00 */
[----:B------:R-:W-:Y:S01]  /*2b10*/  CS2R R26, SRZ ;  /* 0x00000000001a7805 */ /* 0x000fe2000001ff00 */
[----:B---3--:R-:W-:Y:S01]  /*2b20*/  @!P1 IMAD.WIDE.U32 R42, R23, 0x8, R4 ;  /* 0x00000008172a9825 */ /* 0x008fe200078e0004 */
[----:B------:R-:W-:-:S02]  /*2b30*/  CS2R R24, SRZ ;  /* 0x0000000000187805 */ /* 0x000fc4000001ff00 */
[----:B------:R-:W-:Y:S02]  /*2b40*/  CS2R R20, SRZ ;  /* 0x0000000000147805 */ /* 0x000fe4000001ff00 */
[----:B------:R-:W-:Y:S01]  /*2b50*/  CS2R R18, SRZ ;  /* 0x0000000000127805 */ /* 0x000fe2000001ff00 */
[----:B0-----:R-:W-:Y:S01]  /*2b60*/  @!P1 IMAD.WIDE.U32 R44, R23, 0x8, R6 ;  /* 0x00000008172c9825 */ /* 0x001fe200078e0006 */
[----:B------:R-:W-:Y:S01]  /*2b70*/  CS2R R22, SRZ ;  /* 0x0000000000167805 */ /* 0x000fe2000001ff00 */
[----:B------:R0:W5:Y:S02]  /*2b80*/  @!P4 LDG.E.64 R36, desc[UR4][R46.64] ;  /* 0x000000042e24c981 */ /* 0x000164000c1e1b00 */
[----:B------:R-:W-:Y:S01]  /*2b90*/  @!P2 IMAD.WIDE.U32 R58, R12, 0x8, R30 ;  /* 0x000000080c3aa825 */ /* 0x000fe200078e001e */
[----:B------:R-:W-:Y:S01]  /*2ba0*/  CS2R R30, SRZ ;  /* 0x00000000001e7805 */ /* 0x000fe2000001ff00 */
[----:B------:R0:W5:Y:S02]  /*2bb0*/  @!P4 LDG.E.64 R34, desc[UR4][R52.64] ;  /* 0x000000043422c981 */ /* 0x000164000c1e1b00 */
[----:B----4-:R-:W-:Y:S01]  /*2bc0*/  @!P6 IMAD.WIDE.U32 R40, R41, 0x8, R10 ;  /* 0x000000082928e825 */ /* 0x010fe200078e000a */
[----:B------:R-:W-:Y:S01]  /*2bd0*/  CS2R R10, SRZ ;  /* 0x00000000000a7805 */ /* 0x000fe2000001ff00 */
[----:B------:R0:W5:Y:S02]  /*2be0*/  @!P3 LDG.E.64 R28, desc[UR4][R54.64] ;  /* 0x00000004361cb981 */ /* 0x000164000c1e1b00 */
[C---:B------:R-:W-:Y:S01]  /*2bf0*/  @!P0 IMAD.WIDE.U32 R4, R3.reuse, 0x8, R14 ;  /* 0x0000000803048825 */ /* 0x040fe200078e000e */
[----:B------:R-:W-:Y:S01]  /*2c00*/  CS2R R14, SRZ ;  /* 0x00000000000e7805 */ /* 0x000fe2000001ff00 */
[----:B------:R0:W5:Y:S02]  /*2c10*/  @!P3 LDG.E.64 R26, desc[UR4][R56.64] ;  /* 0x00000004381ab981 */ /* 0x000164000c1e1b00 */
[----:B------:R-:W-:Y:S01]  /*2c20*/  @!P0 IMAD.WIDE.U32 R6, R3, 0x8, R16 ;  /* 0x0000000803068825 */ /* 0x000fe200078e0010 */
[----:B------:R-:W-:Y:S01]  /*2c30*/  CS2R R16, SRZ ;  /* 0x0000000000107805 */ /* 0x000fe2000001ff00 */
[----:B------:R0:W5:Y:S04]  /*2c40*/  @!P2 LDG.E.64 R30, desc[UR4][R58.64] ;  /* 0x000000043a1ea981 */ /* 0x000168000c1e1b00 */
[----:B------:R0:W5:Y:S04]  /*2c50*/  @!P2 LDG.E.64 R24, desc[UR4][R60.64] ;  /* 0x000000043c18a981 */ /* 0x000168000c1e1b00 */
[----:B------:R0:W5:Y:S04]  /*2c60*/  @!P1 LDG.E.64 R20, desc[UR4][R42.64] ;  /* 0x000000042a149981 */ /* 0x000168000c1e1b00 */
[----:B------:R0:W5:Y:S04]  /*2c70*/  @!P1 LDG.E.64 R18, desc[UR4][R44.64] ;  /* 0x000000042c129981 */ /* 0x000168000c1e1b00 */
[----:B------:R0:W5:Y:S04]  /*2c80*/  @!P6 LDG.E.64 R22, desc[UR4][R8.64] ;  /* 0x000000040816e981 */ /* 0x000168000c1e1b00 */
[----:B------:R0:W5:Y:S04]  /*2c90*/  @!P6 LDG.E.64 R10, desc[UR4][R40.64] ;  /* 0x00000004280ae981 */ /* 0x000168000c1e1b00 */
[----:B------:R0:W5:Y:S04]  /*2ca0*/  @!P0 LDG.E.64 R16, desc[UR4][R4.64] ;  /* 0x0000000404108981 */ /* 0x000168000c1e1b00 */
[----:B------:R0:W5:Y:S01]  /*2cb0*/  @!P0 LDG.E.64 R14, desc[UR4][R6.64] ;  /* 0x00000004060e8981 */ /* 0x000162000c1e1b00 */
[----:B------:R-:W-:Y:S04]  /*2cc0*/  BSSY B0, `(.L_x_28059) ;  /* 0x000004a000007945 */ /* 0x000fe80003800000 */
[----:B------:R-:W-:Y:S05]  /*2cd0*/  @P0 BRA `(.L_x_28060) ;  /* 0x0000000400200947 */ /* 0x000fea0003800000 */
[----:B-----5:R-:W-:Y:S01]  /*2ce0*/  LOP3.LUT R3, R17, R15, RZ, 0xfc, !PT ;  /* 0x0000000f11037212 */ /* 0x020fe200078efcff */
[----:B------:R-:W-:Y:S03]  /*2cf0*/  BSSY B1, `(.L_x_28061) ;  /* 0x000001f000017945 */ /* 0x000fe60003800000 */
[----:B------:R-:W-:-:S13]  /*2d00*/  ISETP.NE.U32.AND P2, PT, R3, RZ, PT ;  /* 0x000000ff0300720c */ /* 0x000fda0003f45070 */
[----:B------:R-:W-:Y:S05]  /*2d10*/  @!P2 BRA `(.L_x_28062) ;  /* 0x000000000024a947 */ /* 0x000fea0003800000 */
[----:B0-----:R-:W-:Y:S01]  /*2d20*/  MOV R40, R16 ;  /* 0x0000001000287202 */ /* 0x001fe20000000f00 */
        /* <DEDUP_REMOVED lines=8> */
.L_x_28062:
[----:B------:R-:W1:Y:S01]  /*2db0*/  I2F.U32.RP R3, R14 ;  /* 0x0000000e00037306 */ /* 0x000e620000209000 */
[----:B------:R-:W-:Y:S01]  /*2dc0*/  ISETP.NE.U32.AND P4, PT, R14, RZ, PT ;  /* 0x000000ff0e00720c */ /* 0x000fe20003f85070 */
[----:B0-----:R-:W-:-:S06]  /*2dd0*/  IMAD.MOV.U32 R9, RZ, RZ, RZ ;  /* 0x000000ffff097224 */ /* 0x001fcc00078e00ff */
[----:B-1----:R-:W0:Y:S02]  /*2de0*/  MUFU.RCP R3, R3 ;  /* 0x0000000300037308 */ /* 0x002e240000001000 */
        /* <DEDUP_REMOVED lines=15> */
.L_x_28063:
[----:B------:R-:W-:Y:S05]  /*2ee0*/  BSYNC B1 ;  /* 0x0000000000017941 */ /* 0x000fea0003800000 */
.L_x_28061:
        /* <DEDUP_REMOVED lines=16> */
.L_x_28065:
        /* <DEDUP_REMOVED lines=19> */
.L_x_28066:
[----:B------:R-:W-:Y:S05]  /*3120*/  BSYNC B1 ;  /* 0x0000000000017941 */ /* 0x000fea0003800000 */
.L_x_28064:
[----:B------:R-:W-:-:S04]  /*3130*/  SEL R3, RZ, 0xffffffff, !P1 ;  /* 0xffffffffff037807 */ /* 0x000fc80004800000 */
[----:B------:R-:W-:-:S04]  /*3140*/  IADD3 R8, P1, R3, R8, RZ ;  /* 0x0000000803087210 */ /* 0x000fc80007f3e0ff */
[----:B------:R-:W-:-:S09]  /*3150*/  IADD3.X R9, R3, R9, RZ, P1, !PT ;  /* 0x0000000903097210 */ /* 0x000fd20000ffe4ff */
.L_x_28060:
[----:B------:R-:W-:Y:S05]  /*3160*/  BSYNC B0 ;  /* 0x0000000000007941 */ /* 0x000fea0003800000 */
.L_x_28059:
[----:B-----5:R-:W-:Y:S01]  /*3170*/  VIADD R15, R13, 0x80 ;  /* 0x000000800d0f7836 */ /* 0x020fe20000000000 */
[----:B------:R-:W-:Y:S04]  /*3180*/  BSSY B0, `(.L_x_28067) ;  /* 0x000004b000007945 */ /* 0x000fe80003800000 */
[----:B------:R-:W-:-:S13]  /*3190*/  ISETP.GE.AND P1, PT, R15, R2, PT ;  /* 0x000000020f00720c */ /* 0x000fda0003f26270 */
[----:B------:R-:W-:Y:S05]  /*31a0*/  @P1 BRA `(.L_x_28068) ;  /* 0x0000000400201947 */ /* 0x000fea0003800000 */
[----:B------:R-:W-:Y:S01]  /*31b0*/  LOP3.LUT R3, R51, R33, RZ, 0xfc, !PT ;  /* 0x0000002133037212 */ /* 0x000fe200078efcff */
[----:B------:R-:W-:Y:S03]  /*31c0*/  BSSY B1, `(.L_x_28069) ;  /* 0x000001f000017945 */ /* 0x000fe60003800000 */
[----:B------:R-:W-:-:S13]  /*31d0*/  ISETP.NE.U32.AND P2, PT, R3, RZ, PT ;  /* 0x000000ff0300720c */ /* 0x000fda0003f45070 */
[----:B------:R-:W-:Y:S05]  /*31e0*/  @!P2 BRA `(.L_x_28070) ;  /* 0x000000000024a947 */ /* 0x000fea0003800000 */
[----:B0-----:R-:W-:Y:S01]  /*31f0*/  IMAD.MOV.U32 R40, RZ, RZ, R50 ;  /* 0x000000ffff287224 */ /* 0x001fe200078e0032 */
        /* <DEDUP_REMOVED lines=8> */
.L_x_28070:
[----:B------:R-:W1:Y:S01]  /*3280*/  I2F.U32.RP R3, R32 ;  /* 0x0000002000037306 */ /* 0x000e620000209000 */
[----:B------:R-:W-:Y:S01]  /*3290*/  ISETP.NE.U32.AND P4, PT, R32, RZ, PT ;  /* 0x000000ff2000720c */ /* 0x000fe20003f85070 */
[----:B------:R-:W-:-:S06]  /*32a0*/  IMAD.MOV.U32 R17, RZ, RZ, RZ ;  /* 0x000000ffff117224 */ /* 0x000fcc00078e00ff */
[----:B-1----:R-:W0:Y:S02]  /*32b0*/  MUFU.RCP R3, R3 ;  /* 0x0000000300037308 */ /* 0x002e240000001000 */
        /* <DEDUP_REMOVED lines=15> */
.L_x_28071:
[----:B------:R-:W-:Y:S05]  /*33b0*/  BSYNC B1 ;  /* 0x0000000000017941 */ /* 0x000fea0003800000 */
.L_x_28069:
        /* <DEDUP_REMOVED lines=16> */
.L_x_28073:
        /* <DEDUP_REMOVED lines=19> */
.L_x_28074:
[----:B------:R-:W-:Y:S05]  /*35f0*/  BSYNC B1 ;  /* 0x0000000000017941 */ /* 0x000fea0003800000 */
.L_x_28072:
[----:B------:R-:W-:-:S04]  /*3600*/  SEL R3, RZ, 0xffffffff, !P1 ;  /* 0xffffffffff037807 */ /* 0x000fc80004800000 */
[----:B------:R-:W-:-:S05]  /*3610*/  IADD3 R16, P1, R3, R16, RZ ;  /* 0x0000001003107210 */ /* 0x000fca0007f3e0ff */
[----:B------:R-:W-:-:S08]  /*3620*/  IMAD.X R17, R3, 0x1, R17, P1 ;  /* 0x0000000103117824 */ /* 0x000fd000008e0611 */
.L_x_28068:
[----:B------:R-:W-:Y:S05]  /*3630*/  BSYNC B0 ;  /* 0x0000000000007941 */ /* 0x000fea0003800000 */
.L_x_28067:
[----:B------:R-:W-:Y:S01]  /*3640*/  VIADD R3, R13, 0x100 ;  /* 0x000001000d037836 */ /* 0x000fe20000000000 */
[----:B------:R-:W-:Y:S01]  /*3650*/  BSSY B0, `(.L_x_28075) ;  /* 0x000004d000007945 */ /* 0x000fe20003800000 */
[----:B------:R-:W-:Y:S01]  /*3660*/  MOV R32, R16 ;  /* 0x0000001000207202 */ /* 0x000fe20000000f00 */
[----:B------:R-:W-:Y:S02]  /*3670*/  IMAD.MOV.U32 R33, RZ, RZ, R17 ;  /* 0x000000ffff217224 */ /* 0x000fe400078e0011 */
        /* <DEDUP_REMOVED lines=15> */
.L_x_28078:
        /* <DEDUP_REMOVED lines=19> */
.L_x_28079:
[----:B------:R-:W-:Y:S05]  /*38a0*/  BSYNC B1 ;  /* 0x0000000000017941 */ /* 0x000fea0003800000 */
.L_x_28077:
        /* <DEDUP_REMOVED lines=16> */
.L_x_28081:
        /* <DEDUP_REMOVED lines=19> */
.L_x_28082:
[----:B------:R-:W-:Y:S05]  /*3ae0*/  BSYNC B1 ;  /* 0x0000000000017941 */ /* 0x000fea0003800000 */
.L_x_28080:
[----:B------:R-:W-:-:S04]  /*3af0*/  SEL R3, RZ, 0xffffffff, !P1 ;  /* 0xffffffffff037807 */ /* 0x000fc80004800000 */
[----:B------:R-:W-:-:S05]  /*3b00*/  IADD3 R16, P1, R3, R16, RZ ;  /* 0x0000001003107210 */ /* 0x000fca0007f3e0ff */
[----:B------:R-:W-:-:S08]  /*3b10*/  IMAD.X R17, R3, 0x1, R17, P1 ;  /* 0x0000000103117824 */ /* 0x000fd000008e0611 */
.L_x_28076:
[----:B------:R-:W-:Y:S05]  /*3b20*/  BSYNC B0 ;  /* 0x0000000000007941 */ /* 0x000fea0003800000 */
.L_x_28075:
        /* <DEDUP_REMOVED lines=19> */
.L_x_28086:
        /* <DEDUP_REMOVED lines=19> */
.L_x_28087:
[----:B------:R-:W-:Y:S05]  /*3d90*/  BSYNC B1 ;  /* 0x0000000000017941 */ /* 0x000fea0003800000 */
.L_x_28085:
        /* <DEDUP_REMOVED lines=16> */
.L_x_28089:
        /* <DEDUP_REMOVED lines=19> */
.L_x_28090:
[----:B------:R-:W-:Y:S05]  /*3fd0*/  BSYNC B1 ;  /* 0x0000000000017941 */ /* 0x000fea0003800000 */
.L_x_28088:
[----:B------:R-:W-:-:S04]  /*3fe0*/  SEL R3, RZ, 0xffffffff, !P1 ;  /* 0xffffffffff037807 */ /* 0x000fc80004800000 */
[----:B------:R-:W-:-:S05]  /*3ff0*/  IADD3 R16, P1, R3, R16, RZ ;  /* 0x0000001003107210 */ /* 0x000fca0007f3e0ff */
[----:B------:R-:W-:-:S08]  /*4000*/  IMAD.X R17, R3, 0x1, R17, P1 ;  /* 0x0000000103117824 */ /* 0x000fd000008e0611 */
.L_x_28084:
[----:B------:R-:W-:Y:S05]  /*4010*/  BSYNC B0 ;  /* 0x0000000000007941 */ /* 0x000fea0003800000 */
.L_x_28083:
        /* <DEDUP_REMOVED lines=19> */
.L_x_28094:
        /* <DEDUP_REMOVED lines=19> */
.L_x_28095:
[----:B------:R-:W-:Y:S05]  /*4280*/  BSYNC B1 ;  /* 0x0000000000017941 */ /* 0x000fea0003800000 */
.L_x_28093:
        /* <DEDUP_REMOVED lines=16> */
.L_x_28097:
        /* <DEDUP_REMOVED lines=19> */
.L_x_28098:
[----:B------:R-:W-:Y:S05]  /*44c0*/  BSYNC B1 ;  /* 0x0000000000017941 */ /* 0x000fea0003800000 */
.L_x_28096:
[----:B------:R-:W-:-:S04]  /*44d0*/  SEL R3, RZ, 0xffffffff, !P1 ;  /* 0xffffffffff037807 */ /* 0x000fc80004800000 */
[----:B------:R-:W-:-:S05]  /*44e0*/  IADD3 R16, P1, R3, R16, RZ ;  /* 0x0000001003107210 */ /* 0x000fca0007f3e0ff */
[----:B------:R-:W-:-:S08]  /*44f0*/  IMAD.X R17, R3, 0x1, R17, P1 ;  /* 0x0000000103117824 */ /* 0x000fd000008e0611 */
.L_x_28092:
[----:B------:R-:W-:Y:S05]  /*4500*/  BSYNC B0 ;  /* 0x0000000000007941 */ /* 0x000fea0003800000 */
.L_x_28091:
        /* <DEDUP_REMOVED lines=19> */
.L_x_28102:
        /* <DEDUP_REMOVED lines=19> */
.L_x_28103:
[----:B------:R-:W-:Y:S05]  /*4770*/  BSYNC B1 ;  /* 0x0000000000017941 */ /* 0x000fea0003800000 */
.L_x_28101:
        /* <DEDUP_REMOVED lines=16> */
.L_x_28105:
        /* <DEDUP_REMOVED lines=19> */
.L_x_28106:
[----:B------:R-:W-:Y:S05]  /*49b0*/  BSYNC B1 ;  /* 0x0000000000017941 */ /* 0x000fea0003800000 */
.L_x_28104:
[----:B------:R-:W-:-:S04]  /*49c0*/  SEL R3, RZ, 0xffffffff, !P1 ;  /* 0xffffffffff037807 */ /* 0x000fc80004800000 */
[----:B------:R-:W-:-:S05]  /*49d0*/  IADD3 R16, P1, R3, R16, RZ ;  /* 0x0000001003107210 */ /* 0x000fca0007f3e0ff */
[----:B------:R-:W-:-:S08]  /*49e0*/  IMAD.X R17, R3, 0x1, R17, P1 ;  /* 0x0000000103117824 */ /* 0x000fd000008e0611 */
.L_x_28100:
[----:B------:R-:W-:Y:S05]  /*49f0*/  BSYNC B0 ;  /* 0x0000000000007941 */ /* 0x000fea0003800000 */
.L_x_28099:
        /* <DEDUP_REMOVED lines=19> */
.L_x_28110:
        /* <DEDUP_REMOVED lines=19> */
.L_x_28111:
[----:B------:R-:W-:Y:S05]  /*4c60*/  BSYNC B1 ;  /* 0x0000000000017941 */ /* 0x000fea0003800000 */
.L_x_28109:
        /* <DEDUP_REMOVED lines=16> */
.L_x_28113:
        /* <DEDUP_REMOVED lines=19> */
.L_x_28114:
[----:B------:R-:W-:Y:S05]  /*4ea0*/  BSYNC B1 ;  /* 0x0000000000017941 */ /* 0x000fea0003800000 */
.L_x_28112:
[----:B------:R-:W-:-:S04]  /*4eb0*/  SEL R3, RZ, 0xffffffff, !P1 ;  /* 0xffffffffff037807 */ /* 0x000fc80004800000 */
[----:B------:R-:W-:-:S05]  /*4ec0*/  IADD3 R16, P1, R3, R16, RZ ;  /* 0x0000001003107210 */ /* 0x000fca0007f3e0ff */
[----:B------:R-:W-:-:S08]  /*4ed0*/  IMAD.X R17, R3, 0x1, R17, P1 ;  /* 0x0000000103117824 */ /* 0x000fd000008e0611 */
.L_x_28108:
[----:B------:R-:W-:Y:S05]  /*4ee0*/  BSYNC B0 ;  /* 0x0000000000007941 */ /* 0x000fea0003800000 */
.L_x_28107:
[----:B------:R-:W-:Y:S01]  /*4ef0*/  VIADD R3, R13, 0x380 ;  /* 0x000003800d037836 */ /* 0x000fe20000000000 */
[----:B------:R-:W-:Y:S04]  /*4f00*/  BSSY B0, `(.L_x_28115) ;  /* 0x000004b000007945 */ /* 0x000fe80003800000 */
[----:B------:R-:W-:-:S13]  /*4f10*/  ISETP.GE.AND P1, PT, R3, R2, PT ;  /* 0x000000020300720c */ /* 0x000fda0003f26270 */
[----:B------:R-:W-:Y:S05]  /*4f20*/  @P1 BRA `(.L_x_28116) ;  /* 0x0000000400201947 */ /* 0x000fea0003800000 */
[----:B------:R-:W-:Y:S01]  /*4f30*/  LOP3.LUT R3, R23, R11, RZ, 0xfc, !PT ;  /* 0x0000000b17037212 */ /* 0x000fe200078efcff */
        /* <DEDUP_REMOVED lines=12> */
.L_x_28118:
[----:B------:R-:W1:Y:S01]  /*5000*/  I2F.U32.RP R3, R10 ;  /* 0x0000000a00037306 */ /* 0x000e620000209000 */
[----:B------:R-:W-:Y:S01]  /*5010*/  ISETP.NE.U32.AND P4, PT, R10, RZ, PT ;  /* 0x000000ff0a00720c */ /* 0x000fe20003f85070 */
[----:B------:R-:W-:-:S06]  /*5020*/  IMAD.MOV.U32 R19, RZ, RZ, RZ ;  /* 0x000000ffff137224 */ /* 0x000fcc00078e00ff */
        /* <DEDUP_REMOVED lines=16> */
.L_x_28119:
[----:B------:R-:W-:Y:S05]  /*5130*/  BSYNC B1 ;  /* 0x0000000000017941 */ /* 0x000fea0003800000 */
.L_x_28117:
        /* <DEDUP_REMOVED lines=16> */
.L_x_28121:
        /* <DEDUP_REMOVED lines=19> */
.L_x_28122:
[----:B------:R-:W-:Y:S05]  /*5370*/  BSYNC B1 ;  /* 0x0000000000017941 */ /* 0x000fea0003800000 */
.L_x_28120:
[----:B------:R-:W-:-:S04]  /*5380*/  SEL R3, RZ, 0xffffffff, !P1 ;  /* 0xffffffffff037807 */ /* 0x000fc80004800000 */
[----:B------:R-:W-:-:S04]  /*5390*/  IADD3 R12, P1, R3, R12, RZ ;  /* 0x0000000c030c7210 */ /* 0x000fc80007f3e0ff */
[----:B------:R-:W-:-:S09]  /*53a0*/  IADD3.X R19, R3, R19, RZ, P1, !PT ;  /* 0x0000001303137210 */ /* 0x000fd20000ffe4ff */
.L_x_28116:
[----:B------:R-:W-:Y:S05]  /*53b0*/  BSYNC B0 ;  /* 0x0000000000007941 */ /* 0x000fea0003800000 */
.L_x_28115:
[----:B------:R-:W1:Y:S01]  /*53c0*/  @!P0 S2R R3, SR_TID.X ;  /* 0x0000000000038919 */ /* 0x000e620000002100 */
[----:B0-----:R-:W0:Y:S01]  /*53d0*/  @!P0 LDC.64 R4, c[0x0][0x218] ;  /* 0x00008600ff048b82 */ /* 0x001e220000000a00 */
[----:B------:R-:W-:Y:S01]  /*53e0*/  @!P0 IMAD.MOV.U32 R13, RZ, RZ, R15 ;  /* 0x000000ffff0d8224 */ /* 0x000fe200078e000f */
[----:B------:R-:W-:Y:S04]  /*53f0*/  BSSY B0, `(.L_x_28123) ;  /* 0x0000031000007945 */ /* 0x000fe80003800000 */
[----:B------:R-:W-:Y:S01]  /*5400*/  BSSY B1, `(.L_x_28124) ;  /* 0x0000029000017945 */ /* 0x000fe20003800000 */
[----:B------:R-:W-:Y:S02]  /*5410*/  IMAD.MOV.U32 R18, RZ, RZ, R12 ;  /* 0x000000ffff127224 */ /* 0x000fe400078e000c */
[----:B-1----:R-:W-:-:S04]  /*5420*/  @!P0 IMAD.IADD R3, R0, 0x1, R3 ;  /* 0x0000000100038824 */ /* 0x002fc800078e0203 */
[----:B0-----:R-:W-:-:S05]  /*5430*/  @!P0 IMAD.WIDE.U32 R4, R3, 0x8, R4 ;  /* 0x0000000803048825 */ /* 0x001fca00078e0004 */
[----:B------:R0:W-:Y:S01]  /*5440*/  @!P0 STG.E.64 desc[UR4][R4.64], R8 ;  /* 0x0000000804008986 */ /* 0x0001e2000c101b04 */
[----:B------:R-:W-:-:S13]  /*5450*/  ISETP.GE.AND P0, PT, R13, R2, PT ;  /* 0x000000020d00720c */ /* 0x000fda0003f06270 */
[----:B0-----:R-:W-:Y:S05]  /*5460*/  @P0 BRA `(.L_x_28125) ;  /* 0x0000000000300947 */ /* 0x001fea0003800000 */
[----:B------:R-:W0:Y:S01]  /*5470*/  LDC.64 R4, c[0x0][0x218] ;  /* 0x00008600ff047b82 */ /* 0x000e220000000a00 */
[----:B------:R-:W-:Y:S01]  /*5480*/  IADD3 R3, R0, R13, RZ ;  /* 0x0000000d00037210 */ /* 0x000fe20007ffe0ff */
        /* <DEDUP_REMOVED lines=10> */
.L_x_28125:
[----:B------:R-:W-:-:S13]  /*5530*/  ISETP.GE.AND P0, PT, R13, R2, PT ;  /* 0x000000020d00720c */ /* 0x000fda0003f06270 */
[----:B------:R-:W-:Y:S05]  /*5540*/  @P0 BRA `(.L_x_28127) ;  /* 0x0000000000300947 */ /* 0x000fea0003800000 */
[----:B0-----:R-:W0:Y:S01]  /*5550*/  LDC.64 R4, c[0x0][0x218] ;  /* 0x00008600ff047b82 */ /* 0x001e220000000a00 */
[----:B------:R-:W-:Y:S01]  /*5560*/  IADD3 R3, R0, R13, RZ ;  /* 0x0000000d00037210 */ /* 0x000fe20007ffe0ff */
[----:B------:R-:W-:-:S04]  /*5570*/  VIADD R13, R13, 0x80 ;  /* 0x000000800d0d7836 */ /* 0x000fc80000000000 */
[----:B0-----:R-:W-:-:S05]  /*5580*/  IMAD.WIDE.U32 R4, R3, 0x8, R4 ;  /* 0x0000000803047825 */ /* 0x001fca00078e0004 */
[----:B------:R1:W-:Y:S02]  /*5590*/  STG.E.64 desc[UR4][R4.64], R34 ;  /* 0x0000002204007986 */ /* 0x0003e4000c101b04 */
.L_x_28126:
[----:B------:R-:W-:-:S13]  /*55a0*/  ISETP.GE.AND P0, PT, R13, R2, PT ;  /* 0x000000020d00720c */ /* 0x000fda0003f06270 */
[----:B------:R-:W-:Y:S05]  /*55b0*/  @P0 BRA `(.L_x_28128) ;  /* 0x0000000000340947 */ /* 0x000fea0003800000 */
[----:B01----:R-:W0:Y:S01]  /*55c0*/  LDC.64 R4, c[0x0][0x218] ;  /* 0x00008600ff047b82 */ /* 0x003e220000000a00 */
[----:B------:R-:W-:Y:S02]  /*55d0*/  IMAD.IADD R3, R0, 0x1, R13 ;  /* 0x0000000100037824 */ /* 0x000fe400078e020d */
[----:B------:R-:W-:Y:S02]  /*55e0*/  VIADD R13, R13, 0x80 ;  /* 0x000000800d0d7836 */ /* 0x000fe40000000000 */
[----:B0-----:R-:W-:-:S05]  /*55f0*/  IMAD.WIDE.U32 R4, R3, 0x8, R4 ;  /* 0x0000000803047825 */ /* 0x001fca00078e0004 */
[----:B------:R1:W-:Y:S02]  /*5600*/  STG.E.64 desc[UR4][R4.64], R26 ;  /* 0x0000001a04007986 */ /* 0x0003e4000c101b04 */
.L_x_28127:
[----:B------:R-:W-:-:S13]  /*5610*/  ISETP.GE.AND P0, PT, R13, R2, PT ;  /* 0x000000020d00720c */ /* 0x000fda0003f06270 */
[----:B------:R-:W-:Y:S05]  /*5620*/  @P0 BREAK B1 ;  /* 0x0000000000010942 */ /* 0x000fea0003800000 */
[----:B------:R-:W-:Y:S05]  /*5630*/  @P0 BRA `(.L_x_28129) ;  /* 0x0000000000300947 */ /* 0x000fea0003800000 */
[----:B01----:R-:W0:Y:S01]  /*5640*/  LDC.64 R4, c[0x0][0x218] ;  /* 0x00008600ff047b82 */ /* 0x003e220000000a00 */
[----:B------:R-:W-:Y:S01]  /*5650*/  IADD3 R3, R0, R13, RZ ;  /* 0x0000000d00037210 */ /* 0x000fe20007ffe0ff */
[----:B------:R-:W-:-:S04]  /*5660*/  VIADD R13, R13, 0x80 ;  /* 0x000000800d0d7836 */ /* 0x000fc80000000000 */
[----:B0-----:R-:W-:-:S05]  /*5670*/  IMAD.WIDE.U32 R4, R3, 0x8, R4 ;  /* 0x0000000803047825 */ /* 0x001fca00078e0004 */
[----:B------:R2:W-:Y:S02]  /*5680*/  STG.E.64 desc[UR4][R4.64], R24 ;  /* 0x0000001804007986 */ /* 0x0005e4000c101b04 */
.L_x_28128:
[----:B------:R-:W-:Y:S05]  /*5690*/  BSYNC B1 ;  /* 0x0000000000017941 */ /* 0x000fea0003800000 */
.L_x_28124:
[----:B------:R-:W-:-:S13]  /*56a0*/  ISETP.GE.AND P0, PT, R13, R2, PT ;  /* 0x000000020d00720c */ /* 0x000fda0003f06270 */
[----:B012---:R-:W0:Y:S01]  /*56b0*/  @!P0 LDC.64 R4, c[0x0][0x218] ;  /* 0x00008600ff048b82 */ /* 0x007e220000000a00 */
[----:B------:R-:W-:Y:S02]  /*56c0*/  @!P0 IMAD.IADD R3, R0, 0x1, R13 ;  /* 0x0000000100038824 */ /* 0x000fe400078e020d */
[----:B------:R-:W-:Y:S02]  /*56d0*/  @!P0 VIADD R13, R13, 0x80 ;  /* 0x000000800d0d8836 */ /* 0x000fe40000000000 */
[----:B0-----:R-:W-:-:S05]  /*56e0*/  @!P0 IMAD.WIDE.U32 R4, R3, 0x8, R4 ;  /* 0x0000000803048825 */ /* 0x001fca00078e0004 */
[----:B------:R2:W-:Y:S02]  /*56f0*/  @!P0 STG.E.64 desc[UR4][R4.64], R16 ;  /* 0x0000001004008986 */ /* 0x0005e4000c101b04 */
.L_x_28129:
[----:B------:R-:W-:Y:S05]  /*5700*/  BSYNC B0 ;  /* 0x0000000000007941 */ /* 0x000fea0003800000 */
.L_x_28123:
[----:B------:R-:W-:Y:S05]  /*5710*/  WARPSYNC.ALL ;  /* 0x0000000000007948 */ /* 0x000fea0003800000 */
[----:B------:R-:W-:-:S13]  /*5720*/  ISETP.GE.AND P0, PT, R13, R2, PT ;  /* 0x000000020d00720c */ /* 0x000fda0003f06270 */
[----:B------:R-:W-:Y:S05]  /*5730*/  @P0 EXIT ;  /* 0x000000000000094d */ /* 0x000fea0003800000 */
[----:B------:R-:W3:Y:S01]  /*5740*/  LDC.64 R2, c[0x0][0x218] ;  /* 0x00008600ff027b82 */ /* 0x000ee20000000a00 */
[----:B------:R-:W-:-:S05]  /*5750*/  IADD3 R13, R0, R13, RZ ;  /* 0x0000000d000d7210 */ /* 0x000fca0007ffe0ff */
[----:B---3--:R-:W-:-:S05]  /*5760*/  IMAD.WIDE.U32 R2, R13, 0x8, R2 ;  /* 0x000000080d027825 */ /* 0x008fca00078e0002 */
[----:B------:R-:W-:Y:S01]  /*5770*/  STG.E.64 desc[UR4][R2.64], R18 ;  /* 0x0000001202007986 */ /* 0x000fe2000c101b04 */
[----:B------:R-:W-:Y:S05]  /*5780*/  EXIT ;  /* 0x000000000000794d */ /* 0x000fea0003800000 */
        .weak           $__internal_29_$__cuda_sm20_div_s64
        .type           $__internal_29_$__cuda_sm20_div_s64,@function
        .size           $__internal_29_$__cuda_sm20_div_s64,($__internal_30_$__cuda_sm20_rem_s64 - $__internal_29_$__cuda_sm20_div_s64)
$__internal_29_$__cuda_sm20_div_s64:
[-C--:B------:R-:W-:Y:S02]  /*5790*/  IADD3 R42, P3, RZ, -R44.reuse, RZ ;  /* 0x8000002cff2a7210 */ /* 0x080fe40007f7e0ff */
[----:B------:R-:W-:Y:S02]  /*57a0*/  ISETP.GE.AND P1, PT, R45, RZ, PT ;  /* 0x000000ff2d00720c */ /* 0x000fe40003f26270 */
[----:B------:R-:W-:Y:S01]  /*57b0*/  ISETP.NE.U32.AND P6, PT, R44, RZ, PT ;  /* 0x000000ff2c00720c */ /* 0x000fe20003fc5070 */
        /* <DEDUP_REMOVED lines=32> */
[----:B------:R-:W-:Y:S01]  /*59c0*/  ISETP.GE.AND P1, PT, R41, RZ, PT ;  /* 0x000000ff2900720c */ /* 0x000fe20003f26270 */
[----:B------:R-:W-:Y:S01]  /*59d0*/  IMAD.MOV.U32 R47, RZ, RZ, RZ ;  /* 0x000000ffff2f7224 */ /* 0x000fe200078e00ff */
[----:B------:R-:W-:Y:S02]  /*59e0*/  IADD3 R7, P4, R6, R3, RZ ;  /* 0x0000000306077210 */ /* 0x000fe40007f9e0ff */
[----:B------:R-:W-:-:S04]  /*59f0*/  IADD3 R3, P3, RZ, -R40, RZ ;  /* 0x80000028ff037210 */ /* 0x000fc80007f7e0ff */
[----:B------:R-:W-:Y:S02]  /*5a00*/  SEL R6, R3, R40, !P1 ;  /* 0x0000002803067207 */ /* 0x000fe40004800000 */
[----:B------:R-:W-:-:S03]  /*5a10*/  IADD3.X R40, RZ, ~R41, RZ, P3, !PT ;  /* 0x80000029ff287210 */ /* 0x000fc60001ffe4ff */
        /* <DEDUP_REMOVED lines=13> */
[-C--:B------:R-:W-:Y:S01]  /*5af0*/  IADD3 R47, P4, R6, -R42.reuse, RZ ;  /* 0x8000002a062f7210 */ /* 0x080fe20007f9e0ff */
[----:B------:R-:W-:-:S05]  /*5b00*/  IMAD R40, R7, R42, R40 ;  /* 0x0000002a07287224 */ /* 0x000fca00078e0228 */
[----:B------:R-:W-:Y:S02]  /*5b10*/  IADD3.X R3, ~R40, R3, RZ, P1, !PT ;  /* 0x0000000328037210 */ /* 0x000fe40000ffe5ff */
[----:B------:R-:W-:-:S04]  /*5b20*/  ISETP.GE.U32.AND P1, PT, R6, R42, PT ;  /* 0x0000002a0600720c */ /* 0x000fc80003f26070 */
[----:B------:R-:W-:-:S04]  /*5b30*/  ISETP.GE.U32.AND.EX P1, PT, R3, R43, PT, P1 ;  /* 0x0000002b0300720c */ /* 0x000fc80003f26110 */
[----:B------:R-:W-:Y:S02]  /*5b40*/  SEL R47, R47, R6, P1 ;  /* 0x000000062f2f7207 */ /* 0x000fe40000800000 */
[----:B------:R-:W-:Y:S02]  /*5b50*/  IADD3 R6, P3, R5, 0x1, RZ ;  /* 0x0000000105067810 */ /* 0x000fe40007f7e0ff */
[----:B------:R-:W-:Y:S02]  /*5b60*/  ISETP.GE.U32.AND P5, PT, R47, R42, PT ;  /* 0x0000002a2f00720c */ /* 0x000fe40003fa6070 */
[----:B------:R-:W-:Y:S01]  /*5b70*/  SEL R5, R6, R5, P1 ;  /* 0x0000000506057207 */ /* 0x000fe20000800000 */
[----:B------:R-:W-:Y:S02]  /*5b80*/  IMAD.X R6, R3, 0x1, ~R43, P4 ;  /* 0x0000000103067824 */ /* 0x000fe400020e0e2b */
[----:B------:R-:W-:-:S03]  /*5b90*/  IMAD.X R40, RZ, RZ, R7, P3 ;  /* 0x000000ffff287224 */ /* 0x000fc600018e0607 */
[----:B------:R-:W-:Y:S02]  /*5ba0*/  SEL R3, R6, R3, P1 ;  /* 0x0000000306037207 */ /* 0x000fe40000800000 */
[----:B------:R-:W-:Y:S02]  /*5bb0*/  SEL R40, R40, R7, P1 ;  /* 0x0000000728287207 */ /* 0x000fe40000800000 */
[----:B------:R-:W-:Y:S02]  /*5bc0*/  IADD3 R6, P3, R5, 0x1, RZ ;  /* 0x0000000105067810 */ /* 0x000fe40007f7e0ff */
[----:B------:R-:W-:Y:S02]  /*5bd0*/  ISETP.GE.U32.AND.EX P1, PT, R3, R43, PT, P5 ;  /* 0x0000002b0300720c */ /* 0x000fe40003f26150 */
[----:B------:R-:W-:Y:S01]  /*5be0*/  LOP3.LUT R7, R45, R41, RZ, 0x3c, !PT ;  /* 0x000000292d077212 */ /* 0x000fe200078e3cff */
[----:B------:R-:W-:Y:S01]  /*5bf0*/  IMAD.X R3, RZ, RZ, R40, P3 ;  /* 0x000000ffff037224 */ /* 0x000fe200018e0628 */
[----:B------:R-:W-:-:S02]  /*5c00*/  SEL R6, R6, R5, P1 ;  /* 0x0000000506067207 */ /* 0x000fc40000800000 */
[----:B------:R-:W-:Y:S01]  /*5c10*/  ISETP.GE.AND P3, PT, R7, RZ, PT ;  /* 0x000000ff0700720c */ /* 0x000fe20003f66270 */
[----:B------:R-:W-:Y:S01]  /*5c20*/  IMAD.MOV.U32 R7, RZ, RZ, 0x0 ;  /* 0x00000000ff077424 */ /* 0x000fe200078e00ff */
[----:B------:R-:W-:Y:S02]  /*5c30*/  SEL R3, R3, R40, P1 ;  /* 0x0000002803037207 */ /* 0x000fe40000800000 */
[----:B------:R-:W-:-:S04]  /*5c40*/  IADD3 R5, P1, RZ, -R6, RZ ;  /* 0x80000006ff057210 */ /* 0x000fc80007f3e0ff */
[-C--:B------:R-:W-:Y:S02]  /*5c50*/  IADD3.X R40, RZ, ~R3.reuse, RZ, P1, !PT ;  /* 0x80000003ff287210 */ /* 0x080fe40000ffe4ff */
[----:B------:R-:W-:Y:S01]  /*5c60*/  SEL R5, R5, R6, !P3 ;  /* 0x0000000605057207 */ /* 0x000fe20005800000 */
[----:B------:R-:W-:Y:S01]  /*5c70*/  IMAD.MOV.U32 R6, RZ, RZ, R4 ;  /* 0x000000ffff067224 */ /* 0x000fe200078e0004 */
[----:B------:R-:W-:Y:S02]  /*5c80*/  ISETP.NE.AND.EX P1, PT, R45, RZ, PT, P6 ;  /* 0x000000ff2d00720c */ /* 0x000fe40003f25360 */
[----:B------:R-:W-:Y:S02]  /*5c90*/  SEL R40, R40, R3, !P3 ;  /* 0x0000000328287207 */ /* 0x000fe40005800000 */
[----:B------:R-:W-:Y:S02]  /*5ca0*/  SEL R5, R5, 0xffffffff, P1 ;  /* 0xffffffff05057807 */ /* 0x000fe40000800000 */
[----:B------:R-:W-:Y:S01]  /*5cb0*/  SEL R40, R40, 0xffffffff, P1 ;  /* 0xffffffff28287807 */ /* 0x000fe20000800000 */
[----:B------:R-:W-:Y:S06]  /*5cc0*/  RET.REL.NODEC R6 `(_ZN2at6native29vectorized_elementwise_kernelILi2ENS0_13BinaryFunctorIlllZZZNS0_15binary_internal21div_floor_kernel_cudaERNS_18TensorIteratorBaseEENKUlvE_clEvENKUlvE2_clEvEUlllE_EESt5arrayIPcLm3EEEEviT0_T1_) ;  /* 0xffffffa006cc7950 */ /* 0x000fec0003c3ffff */
        .weak           $__internal_30_$__cuda_sm20_rem_s64
        .type           $__internal_30_$__cuda_sm20_rem_s64,@function
        .size           $__internal_30_$__cuda_sm20_rem_s64,(.L_x_37708 - $__internal_30_$__cuda_sm20_rem_s64)
$__internal_30_$__cuda_sm20_rem_s64:
[----:B------:R-:W-:Y:S02]  /*5cd0*/  IADD3 R5, P2, RZ, -R6, RZ ;  /* 0x80000006ff057210 */ /* 0x000fe40007f5e0ff */
[----:B------:R-:W-:-:S03]  /*5ce0*/  ISETP.GE.AND P1, PT, R41, RZ, PT ;  /* 0x000000ff2900720c */ /* 0x000fc60003f26270 */
[----:B------:R-:W-:Y:S01]  /*5cf0*/  IMAD.X R42, RZ, RZ, ~R41, P2 ;  /* 0x000000ffff2a7224 */ /* 0x000fe200010e0e29 */
[----:B------:R-:W-:-:S04]  /*5d00*/  SEL R46, R5, R6, !P1 ;  /* 0x00000006052e7207 */ /* 0x000fc80004800000 */
[----:B------:R-:W-:-:S04]  /*5d10*/  SEL R47, R42, R41, !P1 ;  /* 0x000000292a2f7207 */ /* 0x000fc80004800000 */
[----:B------:R-:W0:Y:S08]  /*5d20*/  I2F.U64.RP R7, R46 ;  /* 0x0000002e00077312 */ /* 0x000e300000309000 */
[----:B0-----:R-:W0:Y:S02]  /*5d30*/  MUFU.RCP R43, R7 ;  /* 0x00000007002b7308 */ /* 0x001e240000001000 */
[----:B0-----:R-:W-:-:S06]  /*5d40*/  IADD3 R43, R43, 0x1ffffffe, RZ ;  /* 0x1ffffffe2b2b7810 */ /* 0x001fcc0007ffe0ff */
        /* <DEDUP_REMOVED lines=9> */
[----:B------:R-:W-:-:S04]  /*5de0*/  IMAD.HI.U32 R7, R53, R5, RZ ;  /* 0x0000000535077227 */ /* 0x000fc800078e00ff */
[----:B------:R-:W-:-:S04]  /*5df0*/  IMAD.HI.U32 R42, P2, R53, R42, R54 ;  /* 0x0000002a352a7227 */ /* 0x000fc80007840036 */
[----:B------:R-:W-:Y:S02]  /*5e00*/  IMAD R5, R53, R5, RZ ;  /* 0x0000000535057224 */ /* 0x000fe400078e02ff */
[----:B------:R-:W-:-:S03]  /*5e10*/  IMAD.X R7, R7, 0x1, R53, P1 ;  /* 0x0000000107077824 */ /* 0x000fc600008e0635 */
[----:B------:R-:W-:-:S04]  /*5e20*/  IADD3 R43, P1, R5, R42, RZ ;  /* 0x0000002a052b7210 */ /* 0x000fc80007f3e0ff */
[----:B------:R-:W-:Y:S01]  /*5e30*/  IADD3.X R44, RZ, RZ, R7, P1, P2 ;  /* 0x000000ffff2c7210 */ /* 0x000fe20000fe4407 */
[----:B------:R-:W-:Y:S01]  /*5e40*/  IMAD.WIDE.U32 R52, R43, R46, RZ ;  /* 0x0000002e2b347225 */ /* 0x000fe200078e00ff */
[----:B------:R-:W-:-:S03]  /*5e50*/  ISETP.GE.AND P2, PT, R3, RZ, PT ;  /* 0x000000ff0300720c */ /* 0x000fc60003f46270 */
[C---:B------:R-:W-:Y:S01]  /*5e60*/  IMAD R5, R43.reuse, R47, R53 ;  /* 0x0000002f2b057224 */ /* 0x040fe200078e0235 */
[----:B------:R-:W-:Y:S01]  /*5e70*/  IADD3 R7, P1, RZ, -R52, RZ ;  /* 0x80000034ff077210 */ /* 0x000fe20007f3e0ff */
[----:B------:R-:W-:Y:S02]  /*5e80*/  IMAD.MOV.U32 R53, RZ, RZ, RZ ;  /* 0x000000ffff357224 */ /* 0x000fe400078e00ff */
[----:B------:R-:W-:Y:S02]  /*5e90*/  IMAD R5, R44, R46, R5 ;  /* 0x0000002e2c057224 */ /* 0x000fe400078e0205 */
[----:B------:R-:W-:-:S03]  /*5ea0*/  IMAD.HI.U32 R42, R43, R7, RZ ;  /* 0x000000072b2a7227 */ /* 0x000fc600078e00ff */
[----:B------:R-:W-:-:S05]  /*5eb0*/  IADD3.X R5, RZ, ~R5, RZ, P1, !PT ;  /* 0x80000005ff057210 */ /* 0x000fca0000ffe4ff */
[----:B------:R-:W-:-:S04]  /*5ec0*/  IMAD.WIDE.U32 R42, P1, R43, R5, R42 ;  /* 0x000000052b2a7225 */ /* 0x000fc8000782002a */
[----:B------:R-:W-:-:S04]  /*5ed0*/  IMAD.HI.U32 R42, P3, R44, R7, R42 ;  /* 0x000000072c2a7227 */ /* 0x000fc8000786002a */
[----:B------:R-:W-:-:S04]  /*5ee0*/  IMAD.HI.U32 R7, R44, R5, RZ ;  /* 0x000000052c077227 */ /* 0x000fc800078e00ff */
[----:B------:R-:W-:Y:S02]  /*5ef0*/  IMAD R5, R44, R5, RZ ;  /* 0x000000052c057224 */ /* 0x000fe400078e02ff */
[----:B------:R-:W-:-:S03]  /*5f00*/  IMAD.X R7, R7, 0x1, R44, P1 ;  /* 0x0000000107077824 */ /* 0x000fc600008e062c */
[----:B------:R-:W-:Y:S02]  /*5f10*/  IADD3 R42, P1, R5, R42, RZ ;  /* 0x0000002a052a7210 */ /* 0x000fe40007f3e0ff */
[----:B------:R-:W-:-:S04]  /*5f20*/  IADD3 R5, P4, RZ, -R4, RZ ;  /* 0x80000004ff057210 */ /* 0x000fc80007f9e0ff */
[----:B------:R-:W-:Y:S01]  /*5f30*/  SEL R5, R5, R4, !P2 ;  /* 0x0000000405057207 */ /* 0x000fe20005000000 */
[----:B------:R-:W-:-:S04]  /*5f40*/  IMAD.X R4, RZ, RZ, ~R3, P4 ;  /* 0x000000ffff047224 */ /* 0x000fc800020e0e03 */
[----:B------:R-:W-:Y:S01]  /*5f50*/  IMAD.HI.U32 R52, R42, R5, RZ ;  /* 0x000000052a347227 */ /* 0x000fe200078e00ff */
[----:B------:R-:W-:-:S05]  /*5f60*/  SEL R3, R4, R3, !P2 ;  /* 0x0000000304037207 */ /* 0x000fca0005000000 */
[----:B------:R-:W-:Y:S01]  /*5f70*/  IMAD.WIDE.U32 R52, R42, R3, R52 ;  /* 0x000000032a347225 */ /* 0x000fe200078e0034 */
[----:B------:R-:W-:-:S05]  /*5f80*/  IADD3.X R42, RZ, RZ, R7, P1, P3 ;  /* 0x000000ffff2a7210 */ /* 0x000fca0000fe6407 */
[----:B------:R-:W-:-:S04]  /*5f90*/  IMAD.HI.U32 R7, P1, R42, R5, R52 ;  /* 0x000000052a077227 */ /* 0x000fc80007820034 */
[CC--:B------:R-:W-:Y:S02]  /*5fa0*/  IMAD R4, R42.reuse, R3.reuse, RZ ;  /* 0x000000032a047224 */ /* 0x0c0fe400078e02ff */
[----:B------:R-:W-:-:S03]  /*5fb0*/  IMAD.HI.U32 R42, R42, R3, RZ ;  /* 0x000000032a2a7227 */ /* 0x000fc600078e00ff */
[----:B------:R-:W-:Y:S02]  /*5fc0*/  IADD3 R4, P3, R4, R7, RZ ;  /* 0x0000000704047210 */ /* 0x000fe40007f7e0ff */
[----:B------:R-:W-:-:S03]  /*5fd0*/  IADD3.X R7, R42, RZ, RZ, P1, !PT ;  /* 0x000000ff2a077210 */ /* 0x000fc60000ffe4ff */
        /* <DEDUP_REMOVED lines=9> */
[----:B------:R-:W-:Y:S01]  /*6070*/  SEL R5, R4, R5, P1 ;  /* 0x0000000504057207 */ /* 0x000fe20000800000 */
[----:B------:R-:W-:-:S03]  /*6080*/  IMAD.X R4, R3, 0x1, ~R47, P3 ;  /* 0x0000000103047824 */ /* 0x000fc600018e0e2f */
[CC--:B------:R-:W-:Y:S02]  /*6090*/  IADD3 R42, P3, R5.reuse, -R46.reuse, RZ ;  /* 0x8000002e052a7210 */ /* 0x0c0fe40007f7e0ff */
[----:B------:R-:W-:Y:S02]  /*60a0*/  SEL R3, R4, R3, P1 ;  /* 0x0000000304037207 */ /* 0x000fe40000800000 */
[----:B------:R-:W-:Y:S02]  /*60b0*/  ISETP.GE.U32.AND P1, PT, R5, R46, PT ;  /* 0x0000002e0500720c */ /* 0x000fe40003f26070 */
[CC--:B------:R-:W-:Y:S02]  /*60c0*/  IADD3.X R4, R3.reuse, ~R47.reuse, RZ, P3, !PT ;  /* 0x8000002f03047210 */ /* 0x0c0fe40001ffe4ff */
[----:B------:R-:W-:-:S04]  /*60d0*/  ISETP.GE.U32.AND.EX P1, PT, R3, R47, PT, P1 ;  /* 0x0000002f0300720c */ /* 0x000fc80003f26110 */
[----:B------:R-:W-:Y:S02]  /*60e0*/  SEL R42, R42, R5, P1 ;  /* 0x000000052a2a7207 */ /* 0x000fe40000800000 */
[----:B------:R-:W-:Y:S02]  /*60f0*/  SEL R4, R4, R3, P1 ;  /* 0x0000000304047207 */ /* 0x000fe40000800000 */
[-C--:B------:R-:W-:Y:S02]  /*6100*/  IADD3 R3, P3, RZ, -R42.reuse, RZ ;  /* 0x8000002aff037210 */ /* 0x080fe40007f7e0ff */
[----:B------:R-:W-:Y:S02]  /*6110*/  ISETP.NE.U32.AND P1, PT, R6, RZ, PT ;  /* 0x000000ff0600720c */ /* 0x000fe40003f25070 */
[----:B------:R-:W-:Y:S01]  /*6120*/  SEL R3, R3, R42, !P2 ;  /* 0x0000002a03037207 */ /* 0x000fe20005000000 */
[----:B------:R-:W-:Y:S01]  /*6130*/  IMAD.X R5, RZ, RZ, ~R4, P3 ;  /* 0x000000ffff057224 */ /* 0x000fe200018e0e04 */
[----:B------:R-:W-:Y:S01]  /*6140*/  ISETP.NE.AND.EX P1, PT, R41, RZ, PT, P1 ;  /* 0x000000ff2900720c */ /* 0x000fe20003f25310 */
[----:B------:R-:W-:-:S03]  /*6150*/  IMAD.MOV.U32 R41, RZ, RZ, 0x0 ;  /* 0x00000000ff297424 */ /* 0x000fc600078e00ff */
[----:B------:R-:W-:Y:S02]  /*6160*/  SEL R5, R5, R4, !P2 ;  /* 0x0000000405057207 */ /* 0x000fe40005000000 */
[----:B------:R-:W-:Y:S02]  /*6170*/  SEL R3, R3, 0xffffffff, P1 ;  /* 0xffffffff03037807 */ /* 0x000fe40000800000 */
[----:B------:R-:W-:Y:S01]  /*6180*/  SEL R5, R5, 0xffffffff, P1 ;  /* 0xffffffff05057807 */ /* 0x000fe20000800000 */
[----:B------:R-:W-:Y:S06]  /*6190*/  RET.REL.NODEC R40 `(_ZN2at6native29vectorized_elementwise_kernelILi2ENS0_13BinaryFunctorIlllZZZNS0_15binary_internal21div_floor_kernel_cudaERNS_18TensorIteratorBaseEENKUlvE_clEvENKUlvE2_clEvEUlllE_EESt5arrayIPcLm3EEEEviT0_T1_) ;  /* 0xffffff9c28987950 */ /* 0x000fec0003c3ffff */
.L_x_28130:
        /* <DEDUP_REMOVED lines=14> */
.L_x_37708:


//--------------------- .text._ZN2at6native29vectorized_elementwise_kernelILi4ENS0_13BinaryFunctorIlllZZZNS0_15binary_internal21div_floor_kernel_cudaERNS_18TensorIteratorBaseEENKUlvE_clEvENKUlvE2_clEvEUlllE_EESt5arrayIPcLm3EEEEviT0_T1_ --------------------------
	.section	.text._ZN2at6native29vectorized_elementwise_kernelILi4ENS0_13BinaryFunctorIlllZZZNS0_15binary_internal21div_floor_kernel_cudaERNS_18TensorIteratorBaseEENKUlvE_clEvENKUlvE2_clEvEUlllE_EESt5arrayIPcLm3EEEEviT0_T1_,"ax",@progbits
	.align	128
        .global         _ZN2at6native29vectorized_elementwise_kernelILi4ENS0_13BinaryFunctorIlllZZZNS0_15binary_internal21div_floor_kernel_cudaERNS_18TensorIteratorBaseEENKUlvE_clEvENKUlvE2_clEvEUlllE_EESt5arrayIPcLm3EEEEviT0_T1_
        .type           _ZN2at6native29vectorized_elementwise_kernelILi4ENS0_13BinaryFunctorIlllZZZNS0_15binary_internal21div_floor_kernel_cudaERNS_18TensorIteratorBaseEENKUlvE_clEvENKUlvE2_clEvEUlllE_EESt5arrayIPcLm3EEEEviT0_T1_,@function
        .size           _ZN2at6native29vectorized_elementwise_kernelILi4ENS0_13BinaryFunctorIlllZZZNS0_15binary_internal21div_floor_kernel_cudaERNS_18TensorIteratorBaseEENKUlvE_clEvENKUlvE2_clEvEUlllE_EESt5arrayIPcLm3EEEEviT0_T1_,(.L_x_37710 - _ZN2at6native29vectorized_elementwise_kernelILi4ENS0_13BinaryFunctorIlllZZZNS0_15binary_internal21div_floor_kernel_cudaERNS_18TensorIteratorBaseEENKUlvE_clEvENKUlvE2_clEvEUlllE_EESt5arrayIPcLm3EEEEviT0_T1_)
        .other          _ZN2at6native29vectorized_elementwise_kernelILi4ENS0_13BinaryFunctorIlllZZZNS0_15binary_internal21div_floor_kernel_cudaERNS_18TensorIteratorBaseEENKUlvE_clEvENKUlvE2_clEvEUlllE_EESt5arrayIPcLm3EEEEviT0_T1_,@"STO_CUDA_ENTRY STV_DEFAULT"
_ZN2at6native29vectorized_elementwise_kernelILi4ENS0_13BinaryFunctorIlllZZZNS0_15binary_internal21div_floor_kernel_cudaERNS_18TensorIteratorBaseEENKUlvE_clEvENKUlvE2_clEvEUlllE_EESt5arrayIPcLm3EEEEviT0_T1_:
.text._ZN2at6native29vectorized_elementwise_kernelILi4ENS0_13BinaryFunctorIlllZZZNS0_15binary_internal21div_floor_kernel_cudaERNS_18TensorIteratorBaseEENKUlvE_clEvENKUlvE2_clEvEUlllE_EESt5arrayIPcLm3EEEEviT0_T1_:
        /* <DEDUP_REMOVED lines=32> */
[----:B-----5:R-:W-:Y:S05]  /*0200*/  CALL.REL.NOINC `($__internal_31_$__cuda_sm20_div_s64) ;  /* 0x0000005400607944 */ /* 0x020fea0003c00000 */
[----:B------:R-:W-:Y:S02]  /*0210*/  IMAD.MOV.U32 R45, RZ, RZ, R5 ;  /* 0x000000ffff2d7224 */ /* 0x000fe400078e0005 */
[----:B------:R-:W-:Y:S01]  /*0220*/  IMAD.MOV.U32 R48, RZ, RZ, R40 ;  /* 0x000000ffff307224 */ /* 0x000fe200078e0028 */
[----:B------:R-:W-:Y:S06]  /*0230*/  BRA `(.L_x_28134) ;  /* 0x00000000004c7947 */ /* 0x000fec0003800000 */
.L_x_28133:
        /* <DEDUP_REMOVED lines=19> */
.L_x_28134:
[----:B------:R-:W-:Y:S05]  /*0370*/  BSYNC B0 ;  /* 0x0000000000007941 */ /* 0x000fea0003800000 */
.L_x_28132:
        /* <DEDUP_REMOVED lines=13> */
[----:B-----5:R-:W-:Y:S05]  /*0450*/  CALL.REL.NOINC `($__internal_32_$__cuda_sm20_rem_s64) ;  /* 0x00000058001c7944 */ /* 0x020fea0003c00000 */
[----:B------:R-:W-:-:S04]  /*0460*/  ISETP.NE.U32.AND P0, PT, R3, RZ, PT ;  /* 0x000000ff0300720c */ /* 0x000fc80003f05070 */
[----:B------:R-:W-:Y:S01]  /*0470*/  ISETP.NE.AND.EX P0, PT, R5, RZ, PT, P0 ;  /* 0x000000ff0500720c */ /* 0x000fe20003f05300 */
[----:B------:R-:W-:-:S12]  /*0480*/  BRA `(.L_x_28139) ;  /* 0x00000000004c7947 */ /* 0x000fd80003800000 */
.L_x_28138:
        /* <DEDUP_REMOVED lines=19> */
.L_x_28139:
[----:B------:R-:W-:Y:S05]  /*05c0*/  BSYNC B1 ;  /* 0x0000000000017941 */ /* 0x000fea0003800000 */
.L_x_28137:
[----:B------:R-:W-:-:S04]  /*05d0*/  SEL R3, RZ, 0xffffffff, !P0 ;  /* 0xffffffffff037807 */ /* 0x000fc80004000000 */
[----:B------:R-:W-:-:S05]  /*05e0*/  IADD3 R45, P0, R3, R45, RZ ;  /* 0x0000002d032d7210 */ /* 0x000fca0007f1e0ff */
[----:B------:R-:W-:-:S08]  /*05f0*/  IMAD.X R48, R3, 0x1, R48, P0 ;  /* 0x0000000103307824 */ /* 0x000fd000000e0630 */
.L_x_28136:
[----:B------:R-:W-:Y:S05]  /*0600*/  BSYNC B0 ;  /* 0x0000000000007941 */ /* 0x000fea0003800000 */
.L_x_28135:
        /* <DEDUP_REMOVED lines=15> */
.L_x_28141:
        /* <DEDUP_REMOVED lines=19> */
.L_x_28142:
[----:B------:R-:W-:Y:S05]  /*0830*/  BSYNC B0 ;  /* 0x0000000000007941 */ /* 0x000fea0003800000 */
.L_x_28140:
        /* <DEDUP_REMOVED lines=13> */
[----:B-----5:R-:W-:Y:S05]  /*0910*/  CALL.REL.NOINC `($__internal_32_$__cuda_sm20_rem_s64) ;  /* 0x0000005000ec7944 */ /* 0x020fea0003c00000 */
[----:B------:R-:W-:-:S04]  /*0920*/  ISETP.NE.U32.AND P0, PT, R3, RZ, PT ;  /* 0x000000ff0300720c */ /* 0x000fc80003f05070 */
[----:B------:R-:W-:Y:S01]  /*0930*/  ISETP.NE.AND.EX P0, PT, R5, RZ, PT, P0 ;  /* 0x000000ff0500720c */ /* 0x000fe20003f05300 */
[----:B------:R-:W-:-:S12]  /*0940*/  BRA `(.L_x_28147) ;  /* 0x00000000004c7947 */ /* 0x000fd80003800000 */
.L_x_28146:
        /* <DEDUP_REMOVED lines=19> */
.L_x_28147:
[----:B------:R-:W-:Y:S05]  /*0a80*/  BSYNC B1 ;  /* 0x0000000000017941 */ /* 0x000fea0003800000 */
.L_x_28145:
[----:B------:R-:W-:-:S04]  /*0a90*/  SEL R3, RZ, 0xffffffff, !P0 ;  /* 0xffffffffff037807 */ /* 0x000fc80004000000 */
[----:B------:R-:W-:-:S05]  /*0aa0*/  IADD3 R12, P0, R3, R12, RZ ;  /* 0x0000000c030c7210 */ /* 0x000fca0007f1e0ff */
[----:B------:R-:W-:-:S08]  /*0ab0*/  IMAD.X R13, R3, 0x1, R13, P0 ;  /* 0x00000001030d7824 */ /* 0x000fd000000e060d */
.L_x_28144:
[----:B------:R-:W-:Y:S05]  /*0ac0*/  BSYNC B0 ;  /* 0x0000000000007941 */ /* 0x000fea0003800000 */
.L_x_28143:
        /* <DEDUP_REMOVED lines=11> */
[----:B------:R-:W-:Y:S05]  /*0b80*/  CALL.REL.NOINC `($__internal_31_$__cuda_sm20_div_s64) ;  /* 0x0000004c00007944 */ /* 0x000fea0003c00000 */
[----:B------:R-:W-:Y:S01]  /*0b90*/  MOV R12, R5 ;  /* 0x00000005000c7202 */ /* 0x000fe20000000f00 */
[----:B------:R-:W-:Y:S01]  /*0ba0*/  IMAD.MOV.U32 R13, RZ, RZ, R40 ;  /* 0x000000ffff0d7224 */ /* 0x000fe200078e0028 */
[----:B------:R-:W-:Y:S06]  /*0bb0*/  BRA `(.L_x_28150) ;  /* 0x00000000004c7947 */ /* 0x000fec0003800000 */
.L_x_28149:
        /* <DEDUP_REMOVED lines=19> */
.L_x_28150:
[----:B------:R-:W-:Y:S05]  /*0cf0*/  BSYNC B0 ;  /* 0x0000000000007941 */ /* 0x000fea0003800000 */
.L_x_28148:
        /* <DEDUP_REMOVED lines=13> */
[----:B------:R-:W-:Y:S05]  /*0dd0*/  CALL.REL.NOINC `($__internal_32_$__cuda_sm20_rem_s64) ;  /* 0x0000004c00bc7944 */ /* 0x000fea0003c00000 */
[----:B------:R-:W-:-:S04]  /*0de0*/  ISETP.NE.U32.AND P0, PT, R3, RZ, PT ;  /* 0x000000ff0300720c */ /* 0x000fc80003f05070 */
[----:B------:R-:W-:Y:S01]  /*0df0*/  ISETP.NE.AND.EX P0, PT, R5, RZ, PT, P0 ;  /* 0x000000ff0500720c */ /* 0x000fe20003f05300 */
[----:B------:R-:W-:-:S12]  /*0e00*/  BRA `(.L_x_28155) ;  /* 0x00000000004c7947 */ /* 0x000fd80003800000 */
.L_x_28154:
        /* <DEDUP_REMOVED lines=19> */
.L_x_28155:
[----:B------:R-:W-:Y:S05]  /*0f40*/  BSYNC B1 ;  /* 0x0000000000017941 */ /* 0x000fea0003800000 */
.L_x_28153:
[----:B------:R-:W-:-:S04]  /*0f50*/  SEL R3, RZ, 0xffffffff, !P0 ;  /* 0xffffffffff037807 */ /* 0x000fc80004000000 */
[----:B------:R-:W-:-:S04]  /*0f60*/  IADD3 R12, P0, R3, R12, RZ ;  /* 0x0000000c030c7210 */ /* 0x000fc80007f1e0ff */
[----:B------:R-:W-:-:S09]  /*0f70*/  IADD3.X R13, R3, R13, RZ, P0, !PT ;  /* 0x0000000d030d7210 */ /* 0x000fd200007fe4ff */
.L_x_28152:
[----:B------:R-:W-:Y:S05]  /*0f80*/  BSYNC B0 ;  /* 0x0000000000007941 */ /* 0x000fea0003800000 */
.L_x_28151:
        /* <DEDUP_REMOVED lines=13> */
.L_x_28157:
        /* <DEDUP_REMOVED lines=19> */
.L_x_28158:
[----:B------:R-:W-:Y:S05]  /*1190*/  BSYNC B0 ;  /* 0x0000000000007941 */ /* 0x000fea0003800000 */
.L_x_28156:
        /* <DEDUP_REMOVED lines=13> */
[----:B------:R-:W-:Y:S05]  /*1270*/  CALL.REL.NOINC `($__internal_32_$__cuda_sm20_rem_s64) ;  /* 0x0000004800947944 */ /* 0x000fea0003c00000 */
[----:B------:R-:W-:-:S04]  /*1280*/  ISETP.NE.U32.AND P0, PT, R3, RZ, PT ;  /* 0x000000ff0300720c */ /* 0x000fc80003f05070 */
[----:B------:R-:W-:Y:S01]  /*1290*/  ISETP.NE.AND.EX P0, PT, R5, RZ, PT, P0 ;  /* 0x000000ff0500720c */ /* 0x000fe20003f05300 */
[----:B------:R-:W-:-:S12]  /*12a0*/  BRA `(.L_x_28163) ;  /* 0x00000000004c7947 */ /* 0x000fd80003800000 */
.L_x_28162:
        /* <DEDUP_REMOVED lines=19> */
.L_x_28163:
[----:B------:R-:W-:Y:S05]  /*13e0*/  BSYNC B1 ;  /* 0x0000000000017941 */ /* 0x000fea0003800000 */
.L_x_28161:
[----:B------:R-:W-:-:S04]  /*13f0*/  SEL R3, RZ, 0xffffffff, !P0 ;  /* 0xffffffffff037807 */ /* 0x000fc80004000000 */
[----:B------:R-:W-:-:S05]  /*1400*/  IADD3 R14, P0, R3, R14, RZ ;  /* 0x0000000e030e7210 */ /* 0x000fca0007f1e0ff */
[----:B------:R-:W-:-:S08]  /*1410*/  IMAD.X R15, R3, 0x1, R15, P0 ;  /* 0x00000001030f7824 */ /* 0x000fd000000e060f */
.L_x_28160:
[----:B------:R-:W-:Y:S05]  /*1420*/  BSYNC B0 ;  /* 0x0000000000007941 */ /* 0x000fea0003800000 */
.L_x_28159:
        /* <DEDUP_REMOVED lines=9> */
[----:B------:R-:W-:Y:S05]  /*14c0*/  CALL.REL.NOINC `($__internal_31_$__cuda_sm20_div_s64) ;  /* 0x0000004000b07944 */ /* 0x000fea0003c00000 */
[----:B------:R-:W-:Y:S01]  /*14d0*/  MOV R16, R5 ;  /* 0x0000000500107202 */ /* 0x000fe20000000f00 */
[----:B------:R-:W-:Y:S01]  /*14e0*/  IMAD.MOV.U32 R17, RZ, RZ, R40 ;  /* 0x000000ffff117224 */ /* 0x000fe200078e0028 */
[----:B------:R-:W-:Y:S06]  /*14f0*/  BRA `(.L_x_28166) ;  /* 0x00000000004c7947 */ /* 0x000fec0003800000 */
.L_x_28165:
        /* <DEDUP_REMOVED lines=19> */
.L_x_28166:
[----:B------:R-:W-:Y:S05]  /*1630*/  BSYNC B0 ;  /* 0x0000000000007941 */ /* 0x000fea0003800000 */
.L_x_28164:
        /* <DEDUP_REMOVED lines=17> */
.L_x_28170:
        /* <DEDUP_REMOVED lines=19> */
.L_x_28171:
[----:B------:R-:W-:Y:S05]  /*1880*/  BSYNC B1 ;  /* 0x0000000000017941 */ /* 0x000fea0003800000 */
.L_x_28169:
[----:B------:R-:W-:-:S04]  /*1890*/  SEL R3, RZ, 0xffffffff, !P0 ;  /* 0xffffffffff037807 */ /* 0x000fc80004000000 */
[----:B------:R-:W-:-:S04]  /*18a0*/  IADD3 R16, P0, R3, R16, RZ ;  /* 0x0000001003107210 */ /* 0x000fc80007f1e0ff */
[----:B------:R-:W-:-:S09]  /*18b0*/  IADD3.X R17, R3, R17, RZ, P0, !PT ;  /* 0x0000001103117210 */ /* 0x000fd200007fe4ff */
.L_x_28168:
[----:B------:R-:W-:Y:S05]  /*18c0*/  BSYNC B0 ;  /* 0x0000000000007941 */ /* 0x000fea0003800000 */
.L_x_28167:
        /* <DEDUP_REMOVED lines=9> */
[----:B------:R-:W-:Y:S05]  /*1960*/  CALL.REL.NOINC `($__internal_31_$__cuda_sm20_div_s64) ;  /* 0x0000003c00887944 */ /* 0x000fea0003c00000 */
[----:B------:R-:W-:Y:S02]  /*1970*/  IMAD.MOV.U32 R18, RZ, RZ, R5 ;  /* 0x000000ffff127224 */ /* 0x000fe400078e0005 */
[----:B------:R-:W-:Y:S01]  /*1980*/  IMAD.MOV.U32 R19, RZ, RZ, R40 ;  /* 0x000000ffff137224 */ /* 0x000fe200078e0028 */
[----:B------:R-:W-:Y:S06]  /*1990*/  BRA `(.L_x_28174) ;  /* 0x00000000004c7947 */ /* 0x000fec0003800000 */
.L_x_28173:
        /* <DEDUP_REMOVED lines=19> */
.L_x_28174:
[----:B------:R-:W-:Y:S05]  /*1ad0*/  BSYNC B0 ;  /* 0x0000000000007941 */ /* 0x000fea0003800000 */
.L_x_28172:
        /* <DEDUP_REMOVED lines=17> */
.L_x_28178:
        /* <DEDUP_REMOVED lines=19> */
.L_x_28179:
[----:B------:R-:W-:Y:S05]  /*1d20*/  BSYNC B1 ;  /* 0x0000000000017941 */ /* 0x000fea0003800000 */
.L_x_28177:
[----:B------:R-:W-:-:S04]  /*1d30*/  SEL R3, RZ, 0xffffffff, !P0 ;  /* 0xffffffffff037807 */ /* 0x000fc80004000000 */
[----:B------:R-:W-:-:S05]  /*1d40*/  IADD3 R18, P0, R3, R18, RZ ;  /* 0x0000001203127210 */ /* 0x000fca0007f1e0ff */
[----:B------:R-:W-:-:S08]  /*1d50*/  IMAD.X R19, R3, 0x1, R19, P0 ;  /* 0x0000000103137824 */ /* 0x000fd000000e0613 */
.L_x_28176:
[----:B------:R-:W-:Y:S05]  /*1d60*/  BSYNC B0 ;  /* 0x0000000000007941 */ /* 0x000fea0003800000 */
.L_x_28175:
        /* <DEDUP_REMOVED lines=13> */
.L_x_28181:
        /* <DEDUP_REMOVED lines=19> */
.L_x_28182:
[----:B------:R-:W-:Y:S05]  /*1f70*/  BSYNC B0 ;  /* 0x0000000000007941 */ /* 0x000fea0003800000 */
.L_x_28180:
        /* <DEDUP_REMOVED lines=17> */
.L_x_28186:
        /* <DEDUP_REMOVED lines=19> */
.L_x_28187:
[----:B------:R-:W-:Y:S05]  /*21c0*/  BSYNC B1 ;  /* 0x0000000000017941 */ /* 0x000fea0003800000 */
.L_x_28185:
[----:B------:R-:W-:-:S04]  /*21d0*/  SEL R3, RZ, 0xffffffff, !P0 ;  /* 0xffffffffff037807 */ /* 0x000fc80004000000 */
[----:B------:R-:W-:-:S05]  /*21e0*/  IADD3 R20, P0, R3, R20, RZ ;  /* 0x0000001403147210 */ /* 0x000fca0007f1e0ff */
[----:B------:R-:W-:-:S08]  /*21f0*/  IMAD.X R21, R3, 0x1, R21, P0 ;  /* 0x0000000103157824 */ /* 0x000fd000000e0615 */
.L_x_28184:
[----:B------:R-:W-:Y:S05]  /*2200*/  BSYNC B0 ;  /* 0x0000000000007941 */ /* 0x000fea0003800000 */
.L_x_28183:
        /* <DEDUP_REMOVED lines=10> */
[----:B------:R-:W-:Y:S01]  /*22b0*/  IMAD.MOV.U32 R22, RZ, RZ, R5 ;  /* 0x000000ffff167224 */ /* 0x000fe200078e0005 */
[----:B------:R-:W-:Y:S01]  /*22c0*/  MOV R23, R40 ;  /* 0x0000002800177202 */ /* 0x000fe20000000f00 */
[----:B------:R-:W-:Y:S06]  /*22d0*/  BRA `(.L_x_28190) ;  /* 0x00000000004c7947 */ /* 0x000fec0003800000 */
.L_x_28189:
        /* <DEDUP_REMOVED lines=19> */
.L_x_28190:
[----:B------:R-:W-:Y:S05]  /*2410*/  BSYNC B0 ;  /* 0x0000000000007941 */ /* 0x000fea0003800000 */
.L_x_28188:
        /* <DEDUP_REMOVED lines=17> */
.L_x_28194:
        /* <DEDUP_REMOVED lines=19> */
.L_x_28195:
[----:B------:R-:W-:Y:S05]  /*2660*/  BSYNC B1 ;  /* 0x0000000000017941 */ /* 0x000fea0003800000 */
.L_x_28193:
[----:B------:R-:W-:-:S04]  /*2670*/  SEL R3, RZ, 0xffffffff, !P0 ;  /* 0xffffffffff037807 */ /* 0x000fc80004000000 */
[----:B------:R-:W-:-:S05]  /*2680*/  IADD3 R22, P0, R3, R22, RZ ;  /* 0x0000001603167210 */ /* 0x000fca0007f1e0ff */
[----:B------:R-:W-:-:S08]  /*2690*/  IMAD.X R23, R3, 0x1, R23, P0 ;  /* 0x0000000103177824 */ /* 0x000fd000000e0617 */
.L_x_28192:
[----:B------:R-:W-:Y:S05]  /*26a0*/  BSYNC B0 ;  /* 0x0000000000007941 */ /* 0x000fea0003800000 */
.L_x_28191:
        /* <DEDUP_REMOVED lines=8> */
.L_x_28131:
        /* <DEDUP_REMOVED lines=104> */
.L_x_28199:
        /* <DEDUP_REMOVED lines=19> */
.L_x_28200:
[----:B------:R-:W-:Y:S05]  /*2ee0*/  BSYNC B1 ;  /* 0x0000000000017941 */ /* 0x000fea0003800000 */
.L_x_28198:
        /* <DEDUP_REMOVED lines=16> */
.L_x_28202:
        /* <DEDUP_REMOVED lines=19> */
.L_x_28203:
[----:B------:R-:W-:Y:S05]  /*3120*/  BSYNC B1 ;  /* 0x0000000000017941 */ /* 0x000fea0003800000 */
.L_x_28201:
[----:B------:R-:W-:-:S04]  /*3130*/  SEL R3, RZ, 0xffffffff, !P1 ;  /* 0xffffffffff037807 */ /* 0x000fc80004800000 */
[----:B------:R-:W-:-:S04]  /*3140*/  IADD3 R8, P1, R3, R8, RZ ;  /* 0x0000000803087210 */ /* 0x000fc80007f3e0ff */
[----:B------:R-:W-:-:S09]  /*3150*/  IADD3.X R9, R3, R9, RZ, P1, !PT ;  /* 0x0000000903097210 */ /* 0x000fd20000ffe4ff */
.L_x_28197:
[----:B------:R-:W-:Y:S05]  /*3160*/  BSYNC B0 ;  /* 0x0000000000007941 */ /* 0x000fea0003800000 */
.L_x_28196:
        /* <DEDUP_REMOVED lines=17> */
.L_x_28207:
        /* <DEDUP_REMOVED lines=19> */
.L_x_28208:
[----:B------:R-:W-:Y:S05]  /*33b0*/  BSYNC B1 ;  /* 0x0000000000017941 */ /* 0x000fea0003800000 */
.L_x_28206:
        /* <DEDUP_REMOVED lines=16> */
.L_x_28210:
        /* <DEDUP_REMOVED lines=19> */
.L_x_28211:
[----:B------:R-:W-:Y:S05]  /*35f0*/  BSYNC B1 ;  /* 0x0000000000017941 */ /* 0x000fea0003800000 */
.L_x_28209:
[----:B------:R-:W-:-:S04]  /*3600*/  SEL R3, RZ, 0xffffffff, !P1 ;  /* 0xffffffffff037807 */ /* 0x000fc80004800000 */
[----:B------:R-:W-:-:S05]  /*3610*/  IADD3 R16, P1, R3, R16, RZ ;  /* 0x0000001003107210 */ /* 0x000fca0007f3e0ff */
[----:B------:R-:W-:-:S08]  /*3620*/  IMAD.X R17, R3, 0x1, R17, P1 ;  /* 0x0000000103117824 */ /* 0x000fd000008e0611 */
.L_x_28205:
[----:B------:R-:W-:Y:S05]  /*3630*/  BSYNC B0 ;  /* 0x0000000000007941 */ /* 0x000fea0003800000 */
.L_x_28204:
        /* <DEDUP_REMOVED lines=19> */
.L_x_28215:
        /* <DEDUP_REMOVED lines=19> */
.L_x_28216:
[----:B------:R-:W-:Y:S05]  /*38a0*/  BSYNC B1 ;  /* 0x0000000000017941 */ /* 0x000fea0003800000 */
.L_x_28214:
        /* <DEDUP_REMOVED lines=16> */
.L_x_28218:
        /* <DEDUP_REMOVED lines=19> */
.L_x_28219:
[----:B------:R-:W-:Y:S05]  /*3ae0*/  BSYNC B1 ;  /* 0x0000000000017941 */ /* 0x000fea0003800000 */
.L_x_28217:
[----:B------:R-:W-:-:S04]  /*3af0*/  SEL R3, RZ, 0xffffffff, !P1 ;  /* 0xffffffffff037807 */ /* 0x000fc80004800000 */
[----:B------:R-:W-:-:S05]  /*3b00*/  IADD3 R16, P1, R3, R16, RZ ;  /* 0x0000001003107210 */ /* 0x000fca0007f3e0ff */
[----:B------:R-:W-:-:S08]  /*3b10*/  IMAD.X R17, R3, 0x1, R17, P1 ;  /* 0x0000000103117824 */ /* 0x000fd000008e0611 */
.L_x_28213:
[----:B------:R-:W-:Y:S05]  /*3b20*/  BSYNC B0 ;  /* 0x0000000000007941 */ /* 0x000fea0003800000 */
.L_x_28212:
        /* <DEDUP_REMOVED lines=19> */
.L_x_28223:
        /* <DEDUP_REMOVED lines=19> */
.L_x_28224:
[----:B------:R-:W-:Y:S05]  /*3d90*/  BSYNC B1 ;  /* 0x0000000000017941 */ /* 0x000fea0003800000 */
.L_x_28222:
        /* <DEDUP_REMOVED lines=16> */
.L_x_28226:
        /* <DEDUP_REMOVED lines=19> */
.L_x_28227:
[----:B------:R-:W-:Y:S05]  /*3fd0*/  BSYNC B1 ;  /* 0x0000000000017941 */ /* 0x000fea0003800000 */
.L_x_28225:
[----:B------:R-:W-:-:S04]  /*3fe0*/  SEL R3, RZ, 0xffffffff, !P1 ;  /* 0xffffffffff037807 */ /* 0x000fc80004800000 */
[----:B------:R-:W-:-:S05]  /*3ff0*/  IADD3 R16, P1, R3, R16, RZ ;  /* 0x0000001003107210 */ /* 0x000fca0007f3e0ff */
[----:B------:R-:W-:-:S08]  /*4000*/  IMAD.X R17, R3, 0x1, R17, P1 ;  /* 0x0000000103117824 */ /* 0x000fd000008e0611 */
.L_x_28221:
[----:B------:R-:W-:Y:S05]  /*4010*/  BSYNC B0 ;  /* 0x0000000000007941 */ /* 0x000fea0003800000 */
.L_x_28220:
        /* <DEDUP_REMOVED lines=19> */
.L_x_28231:
        /* <DEDUP_REMOVED lines=19> */
.L_x_28232:
[----:B------:R-:W-:Y:S05]  /*4280*/  BSYNC B1 ;  /* 0x0000000000017941 */ /* 0x000fea0003800000 */
.L_x_28230:
        /* <DEDUP_REMOVED lines=16> */
.L_x_28234:
        /* <DEDUP_REMOVED lines=19> */
.L_x_28235:
[----:B------:R-:W-:Y:S05]  /*44c0*/  BSYNC B1 ;  /* 0x0000000000017941 */ /* 0x000fea0003800000 */
.L_x_28233:
[----:B------:R-:W-:-:S04]  /*44d0*/  SEL R3, RZ, 0xffffffff, !P1 ;  /* 0xffffffffff037807 */ /* 0x000fc80004800000 */
[----:B------:R-:W-:-:S05]  /*44e0*/  IADD3 R16, P1, R3, R16, RZ ;  /* 0x0000001003107210 */ /* 0x000fca0007f3e0ff */
[----:B------:R-:W-:-:S08]  /*44f0*/  IMAD.X R17, R3, 0x1, R17, P1 ;  /* 0x0000000103117824 */ /* 0x000fd000008e0611 */
.L_x_28229:
[----:B------:R-:W-:Y:S05]  /*4500*/  BSYNC B0 ;  /* 0x0000000000007941 */ /* 0x000fea0003800000 */
.L_x_28228:
        /* <DEDUP_REMOVED lines=19> */
.L_x_28239:
        /* <DEDUP_REMOVED lines=19> */
.L_x_28240:
[----:B------:R-:W-:Y:S05]  /*4770*/  BSYNC B1 ;  /* 0x0000000000017941 */ /* 0x000fea0003800000 */
.L_x_28238:
        /* <DEDUP_REMOVED lines=16> */
.L_x_28242:
        /* <DEDUP_REMOVED lines=19> */
.L_x_28243:
[----:B------:R-:W-:Y:S05]  /*49b0*/  BSYNC B1 ;  /* 0x0000000000017941 */ /* 0x000fea0003800000 */
.L_x_28241:
[----:B------:R-:W-:-:S04]  /*49c0*/  SEL R3, RZ, 0xffffffff, !P1 ;  /* 0xffffffffff037807 */ /* 0x000fc80004800000 */
[----:B------:R-:W-:-:S05]  /*49d0*/  IADD3 R16, P1, R3, R16, RZ ;  /* 0x0000001003107210 */ /* 0x000fca0007f3e0ff */
[----:B------:R-:W-:-:S08]  /*49e0*/  IMAD.X R17, R3, 0x1, R17, P1 ;  /* 0x0000000103117824 */ /* 0x000fd000008e0611 */
.L_x_28237:
[----:B------:R-:W-:Y:S05]  /*49f0*/  BSYNC B0 ;  /* 0x0000000000007941 */ /* 0x000fea0003800000 */
.L_x_28236:
        /* <DEDUP_REMOVED lines=19> */
.L_x_28247:
        /* <DEDUP_REMOVED lines=19> */
.L_x_28248:
[----:B------:R-:W-:Y:S05]  /*4c60*/  BSYNC B1 ;  /* 0x0000000000017941 */ /* 0x000fea0003800000 */
.L_x_28246:
        /* <DEDUP_REMOVED lines=16> */
.L_x_28250:
        /* <DEDUP_REMOVED lines=19> */
.L_x_28251:
[----:B------:R-:W-:Y:S05]  /*4ea0*/  BSYNC B1 ;  /* 0x0000000000017941 */ /* 0x000fea0003800000 */
.L_x_28249:
[----:B------:R-:W-:-:S04]  /*4eb0*/  SEL R3, RZ, 0xffffffff, !P1 ;  /* 0xffffffffff037807 */ /* 0x000fc80004800000 */
[----:B------:R-:W-:-:S05]  /*4ec0*/  IADD3 R16, P1, R3, R16, RZ ;  /* 0x0000001003107210 */ /* 0x000fca0007f3e0ff */
[----:B------:R-:W-:-:S08]  /*4ed0*/  IMAD.X R17, R3, 0x1, R17, P1 ;  /* 0x0000000103117824 */ /* 0x000fd000008e0611 */
.L_x_28245:
[----:B------:R-:W-:Y:S05]  /*4ee0*/  BSYNC B0 ;  /* 0x0000000000007941 */ /* 0x000fea0003800000 */
.L_x_28244:
        /* <DEDUP_REMOVED lines=17> */
.L_x_28255:
        /* <DEDUP_REMOVED lines=19> */
.L_x_28256:
[----:B------:R-:W-:Y:S05]  /*5130*/  BSYNC B1 ;  /* 0x0000000000017941 */ /* 0x000fea0003800000 */
.L_x_28254:
        /* <DEDUP_REMOVED lines=16> */
.L_x_28258:
        /* <DEDUP_REMOVED lines=19> */
.L_x_28259:
[----:B------:R-:W-:Y:S05]  /*5370*/  BSYNC B1 ;  /* 0x0000000000017941 */ /* 0x000fea0003800000 */
.L_x_28257:
[----:B------:R-:W-:-:S04]  /*5380*/  SEL R3, RZ, 0xffffffff, !P1 ;  /* 0xffffffffff037807 */ /* 0x000fc80004800000 */
[----:B------:R-:W-:-:S04]  /*5390*/  IADD3 R12, P1, R3, R12, RZ ;  /* 0x0000000c030c7210 */ /* 0x000fc80007f3e0ff */
[----:B------:R-:W-:-:S09]  /*53a0*/  IADD3.X R19, R3, R19, RZ, P1, !PT ;  /* 0x0000001303137210 */ /* 0x000fd20000ffe4ff */
.L_x_28253:
[----:B------:R-:W-:Y:S05]  /*53b0*/  BSYNC B0 ;  /* 0x0000000000007941 */ /* 0x000fea0003800000 */
.L_x_28252:
        /* <DEDUP_REMOVED lines=23> */
.L_x_28262:
[----:B------:R-:W-:-:S13]  /*5530*/  ISETP.GE.AND P0, PT, R13, R2, PT ;  /* 0x000000020d00720c */ /* 0x000fda0003f06270 */
[----:B------:R-:W-:Y:S05]  /*5540*/  @P0 BRA `(.L_x_28264) ;  /* 0x0000000000300947 */ /* 0x000fea0003800000 */
[----:B0-----:R-:W0:Y:S01]  /*5550*/  LDC.64 R4, c[0x0][0x218] ;  /* 0x00008600ff047b82 */ /* 0x001e220000000a00 */
[----:B------:R-:W-:Y:S01]  /*5560*/  IADD3 R3, R0, R13, RZ ;  /* 0x0000000d00037210 */ /* 0x000fe20007ffe0ff */
[----:B------:R-:W-:-:S04]  /*5570*/  VIADD R13, R13, 0x80 ;  /* 0x000000800d0d7836 */ /* 0x000fc80000000000 */
[----:B0-----:R-:W-:-:S05]  /*5580*/  IMAD.WIDE.U32 R4, R3, 0x8, R4 ;  /* 0x0000000803047825 */ /* 0x001fca00078e0004 */
[----:B------:R1:W-:Y:S02]  /*5590*/  STG.E.64 desc[UR4][R4.64], R34 ;  /* 0x0000002204007986 */ /* 0x0003e4000c101b04 */
.L_x_28263:
[----:B------:R-:W-:-:S13]  /*55a0*/  ISETP.GE.AND P0, PT, R13, R2, PT ;  /* 0x000000020d00720c */ /* 0x000fda0003f06270 */
[----:B------:R-:W-:Y:S05]  /*55b0*/  @P0 BRA `(.L_x_28265) ;  /* 0x0000000000340947 */ /* 0x000fea0003800000 */
[----:B01----:R-:W0:Y:S01]  /*55c0*/  LDC.64 R4, c[0x0][0x218] ;  /* 0x00008600ff047b82 */ /* 0x003e220000000a00 */
[----:B------:R-:W-:Y:S02]  /*55d0*/  IMAD.IADD R3, R0, 0x1, R13 ;  /* 0x0000000100037824 */ /* 0x000fe400078e020d */
[----:B------:R-:W-:Y:S02]  /*55e0*/  VIADD R13, R13, 0x80 ;  /* 0x000000800d0d7836 */ /* 0x000fe40000000000 */
[----:B0-----:R-:W-:-:S05]  /*55f0*/  IMAD.WIDE.U32 R4, R3, 0x8, R4 ;  /* 0x0000000803047825 */ /* 0x001fca00078e0004 */
[----:B------:R1:W-:Y:S02]  /*5600*/  STG.E.64 desc[UR4][R4.64], R26 ;  /* 0x0000001a04007986 */ /* 0x0003e4000c101b04 */
.L_x_28264:
        /* <DEDUP_REMOVED lines=8> */
.L_x_28265:
[----:B------:R-:W-:Y:S05]  /*5690*/  BSYNC B1 ;  /* 0x0000000000017941 */ /* 0x000fea0003800000 */
.L_x_28261:
[----:B------:R-:W-:-:S13]  /*56a0*/  ISETP.GE.AND P0, PT, R13, R2, PT ;  /* 0x000000020d00720c */ /* 0x000fda0003f06270 */
[----:B012---:R-:W0:Y:S01]  /*56b0*/  @!P0 LDC.64 R4, c[0x0][0x218] ;  /* 0x00008600ff048b82 */ /* 0x007e220000000a00 */
[----:B------:R-:W-:Y:S02]  /*56c0*/  @!P0 IMAD.IADD R3, R0, 0x1, R13 ;  /* 0x0000000100038824 */ /* 0x000fe400078e020d */
[----:B------:R-:W-:Y:S02]  /*56d0*/  @!P0 VIADD R13, R13, 0x80 ;  /* 0x000000800d0d8836 */ /* 0x000fe40000000000 */
[----:B0-----:R-:W-:-:S05]  /*56e0*/  @!P0 IMAD.WIDE.U32 R4, R3, 0x8, R4 ;  /* 0x0000000803048825 */ /* 0x001fca00078e0004 */
[----:B------:R2:W-:Y:S02]  /*56f0*/  @!P0 STG.E.64 desc[UR4][R4.64], R16 ;  /* 0x0000001004008986 */ /* 0x0005e4000c101b04 */
.L_x_28266:
[----:B------:R-:W-:Y:S05]  /*5700*/  BSYNC B0 ;  /* 0x0000000000007941 */ /* 0x000fea0003800000 */
.L_x_28260:
        /* <DEDUP_REMOVED lines=8> */
        .weak           $__internal_31_$__cuda_sm20_div_s64
        .type           $__internal_31_$__cuda_sm20_div_s64,@function
        .size           $__internal_31_$__cuda_sm20_div_s64,($__internal_32_$__cuda_sm20_rem_s64 - $__internal_31_$__cuda_sm20_div_s64)
$__internal_31_$__cuda_sm20_div_s64:
        /* <DEDUP_REMOVED lines=83> */
[----:B------:R-:W-:Y:S06]  /*5cc0*/  RET.REL.NODEC R6 `(_ZN2at6native29vectorized_elementwise_kernelILi4ENS0_13BinaryFunctorIlllZZZNS0_15binary_internal21div_floor_kernel_cudaERNS_18TensorIteratorBaseEENKUlvE_clEvENKUlvE2_clEvEUlllE_EESt5arrayIPcLm3EEEEviT0_T1_) ;  /* 0xffffffa006cc7950 */ /* 0x000fec0003c3ffff */
        .weak           $__internal_32_$__cuda_sm20_rem_s64
        .type           $__internal_32_$__cuda_sm20_rem_s64,@function
        .size           $__internal_32_$__cuda_sm20_rem_s64,(.L_x_37710 - $__internal_32_$__cuda_sm20_rem_s64)
$__internal_32_$__cuda_sm20_rem_s64:
        /* <DEDUP_REMOVED lines=76> */
[----:B------:R-:W-:Y:S06]  /*6190*/  RET.REL.NODEC R40 `(_ZN2at6native29vectorized_elementwise_kernelILi4ENS0_13BinaryFunctorIlllZZZNS0_15binary_internal21div_floor_kernel_cudaERNS_18TensorIteratorBaseEENKUlvE_clEvENKUlvE2_clEvEUlllE_EESt5arrayIPcLm3EEEEviT0_T1_) ;  /* 0xffffff9c28987950 */ /* 0x000fec0003c3ffff */
.L_x_28267:
        /* <DEDUP_REMOVED lines=14> */
.L_x_37710:


//--------------------- .text._ZN2at6native29vectorized_elementwise_kernelILi8ENS0_13BinaryFunctorIlllZZZNS0_15binary_internal21div_floor_kernel_cudaERNS_18TensorIteratorBaseEENKUlvE_clEvENKUlvE2_clEvEUlllE_EESt5arrayIPcLm3EEEEviT0_T1_ --------------------------
	.section	.text._ZN2at6native29vectorized_elementwise_kernelILi8ENS0_13BinaryFunctorIlllZZZNS0_15binary_internal21div_floor_kernel_cudaERNS_18TensorIteratorBaseEENKUlvE_clEvENKUlvE2_clEvEUlllE_EESt5arrayIPcLm3EEEEviT0_T1_,"ax",@progbits
	.align	128
        .global         _ZN2at6native29vectorized_elementwise_kernelILi8ENS0_13BinaryFunctorIlllZZZNS0_15binary_internal21div_floor_kernel_cudaERNS_18TensorIteratorBaseEENKUlvE_clEvENKUlvE2_clEvEUlllE_EESt5arrayIPcLm3EEEEviT0_T1_
        .type           _ZN2at6native29vectorized_elementwise_kernelILi8ENS0_13BinaryFunctorIlllZZZNS0_15binary_internal21div_floor_kernel_cudaERNS_18TensorIteratorBaseEENKUlvE_clEvENKUlvE2_clEvEUlllE_EESt5arrayIPcLm3EEEEviT0_T1_,@function
        .size           _ZN2at6native29vectorized_elementwise_kernelILi8ENS0_13BinaryFunctorIlllZZZNS0_15binary_internal21div_floor_kernel_cudaERNS_18TensorIteratorBaseEENKUlvE_clEvENKUlvE2_clEvEUlllE_EESt5arrayIPcLm3EEEEviT0_T1_,(.L_x_37712 - _ZN2at6native29vectorized_elementwise_kernelILi8ENS0_13BinaryFunctorIlllZZZNS0_15binary_internal21div_floor_kernel_cudaERNS_18TensorIteratorBaseEENKUlvE_clEvENKUlvE2_clEvEUlllE_EESt5arrayIPcLm3EEEEviT0_T1_)
        .other          _ZN2at6native29vectorized_elementwise_kernelILi8ENS0_13BinaryFunctorIlllZZZNS0_15binary_internal21div_floor_kernel_cudaERNS_18TensorIteratorBaseEENKUlvE_clEvENKUlvE2_clEvEUlllE_EESt5arrayIPcLm3EEEEviT0_T1_,@"STO_CUDA_ENTRY STV_DEFAULT"
_ZN2at6native29vectorized_elementwise_kernelILi8ENS0_13BinaryFunctorIlllZZZNS0_15binary_internal21div_floor_kernel_cudaERNS_18TensorIteratorBaseEENKUlvE_clEvENKUlvE2_clEvEUlllE_EESt5arrayIPcLm3EEEEviT0_T1_:
.text._ZN2at6native29vectorized_elementwise_kernelILi8ENS0_13BinaryFunctorIlllZZZNS0_15binary_internal21div_floor_kernel_cudaERNS_18TensorIteratorBaseEENKUlvE_clEvENKUlvE2_clEvEUlllE_EESt5arrayIPcLm3EEEEviT0_T1_:
        /* <DEDUP_REMOVED lines=32> */
[----:B-----5:R-:W-:Y:S05]  /*0200*/  CALL.REL.NOINC `($__internal_33_$__cuda_sm20_div_s64) ;  /* 0x0000005400607944 */ /* 0x020fea0003c00000 */
[----:B------:R-:W-:Y:S02]  /*0210*/  IMAD.MOV.U32 R45, RZ, RZ, R5 ;  /* 0x000000ffff2d7224 */ /* 0x000fe400078e0005 */
[----:B------:R-:W-:Y:S01]  /*0220*/  IMAD.MOV.U32 R48, RZ, RZ, R40 ;  /* 0x000000ffff307224 */ /* 0x000fe200078e0028 */
[----:B------:R-:W-:Y:S06]  /*0230*/  BRA `(.L_x_28271) ;  /* 0x00000000004c7947 */ /* 0x000fec0003800000 */
.L_x_28270:
        /* <DEDUP_REMOVED lines=19> */
.L_x_28271:
[----:B------:R-:W-:Y:S05]  /*0370*/  BSYNC B0 ;  /* 0x0000000000007941 */ /* 0x000fea0003800000 */
.L_x_28269:
        /* <DEDUP_REMOVED lines=13> */
[----:B-----5:R-:W-:Y:S05]  /*0450*/  CALL.REL.NOINC `($__internal_34_$__cuda_sm20_rem_s64) ;  /* 0x00000058001c7944 */ /* 0x020fea0003c00000 */
[----:B------:R-:W-:-:S04]  /*0460*/  ISETP.NE.U32.AND P0, PT, R3, RZ, PT ;  /* 0x000000ff0300720c */ /* 0x000fc80003f05070 */
[----:B------:R-:W-:Y:S01]  /*0470*/  ISETP.NE.AND.EX P0, PT, R5, RZ, PT, P0 ;  /* 0x000000ff0500720c */ /* 0x000fe20003f05300 */
[----:B------:R-:W-:-:S12]  /*0480*/  BRA `(.L_x_28276) ;  /* 0x00000000004c7947 */ /* 0x000fd80003800000 */
.L_x_28275:
        /* <DEDUP_REMOVED lines=19> */
.L_x_28276:
[----:B------:R-:W-:Y:S05]  /*05c0*/  BSYNC B1 ;  /* 0x0000000000017941 */ /* 0x000fea0003800000 */
.L_x_28274:
[----:B------:R-:W-:-:S04]  /*05d0*/  SEL R3, RZ, 0xffffffff, !P0 ;  /* 0xffffffffff037807 */ /* 0x000fc80004000000 */
[----:B------:R-:W-:-:S05]  /*05e0*/  IADD3 R45, P0, R3, R45, RZ ;  /* 0x0000002d032d7210 */ /* 0x000fca0007f1e0ff */
[----:B------:R-:W-:-:S08]  /*05f0*/  IMAD.X R48, R3, 0x1, R48, P0 ;  /* 0x0000000103307824 */ /* 0x000fd000000e0630 */
.L_x_28273:
[----:B------:R-:W-:Y:S05]  /*0600*/  BSYNC B0 ;  /* 0x0000000000007941 */ /* 0x000fea0003800000 */
.L_x_28272:
        /* <DEDUP_REMOVED lines=15> */
.L_x_28278:
        /* <DEDUP_REMOVED lines=19> */
.L_x_28279:
[----:B------:R-:W-:Y:S05]  /*0830*/  BSYNC B0 ;  /* 0x0000000000007941 */ /* 0x000fea0003800000 */
.L_x_28277:
        /* <DEDUP_REMOVED lines=13> */
[----:B-----5:R-:W-:Y:S05]  /*0910*/  CALL.REL.NOINC `($__internal_34_$__cuda_sm20_rem_s64) ;  /* 0x0000005000ec7944 */ /* 0x020fea0003c00000 */
[----:B------:R-:W-:-:S04]  /*0920*/  ISETP.NE.U32.AND P0, PT, R3, RZ, PT ;  /* 0x000000ff0300720c */ /* 0x000fc80003f05070 */
[----:B------:R-:W-:Y:S01]  /*0930*/  ISETP.NE.AND.EX P0, PT, R5, RZ, PT, P0 ;  /* 0x000000ff0500720c */ /* 0x000fe20003f05300 */
[----:B------:R-:W-:-:S12]  /*0940*/  BRA `(.L_x_28284) ;  /* 0x00000000004c7947 */ /* 0x000fd80003800000 */
.L_x_28283:
        /* <DEDUP_REMOVED lines=19> */
.L_x_28284:
[----:B------:R-:W-:Y:S05]  /*0a80*/  BSYNC B1 ;  /* 0x0000000000017941 */ /* 0x000fea0003800000 */
.L_x_28282:
[----:B------:R-:W-:-:S04]  /*0a90*/  SEL R3, RZ, 0xffffffff, !P0 ;  /* 0xffffffffff037807 */ /* 0x000fc80004000000 */
[----:B------:R-:W-:-:S05]  /*0aa0*/  IADD3 R12, P0, R3, R12, RZ ;  /* 0x0000000c030c7210 */ /* 0x000fca0007f1e0ff */
[----:B------:R-:W-:-:S08]  /*0ab0*/  IMAD.X R13, R3, 0x1, R13, P0 ;  /* 0x00000001030d7824 */ /* 0x000fd000000e060d */
.L_x_28281:
[----:B------:R-:W-:Y:S05]  /*0ac0*/  BSYNC B0 ;  /* 0x0000000000007941 */ /* 0x000fea0003800000 */
.L_x_28280:
        /* <DEDUP_REMOVED lines=11> */
[----:B------:R-:W-:Y:S05]  /*0b80*/  CALL.REL.NOINC `($__internal_33_$__cuda_sm20_div_s64) ;  /* 0x0000004c00007944 */ /* 0x000fea0003c00000 */
[----:B------:R-:W-:Y:S01]  /*0b90*/  MOV R12, R5 ;  /* 0x00000005000c7202 */ /* 0x000fe20000000f00 */
[----:B------:R-:W-:Y:S01]  /*0ba0*/  IMAD.MOV.U32 R13, RZ, RZ, R40 ;  /* 0x000000ffff0d7224 */ /* 0x000fe200078e0028 */
[----:B------:R-:W-:Y:S06]  /*0bb0*/  BRA `(.L_x_28287) ;  /* 0x00000000004c7947 */ /* 0x000fec0003800000 */
.L_x_28286:
        /* <DEDUP_REMOVED lines=19> */
.L_x_28287:
[----:B------:R-:W-:Y:S05]  /*0cf0*/  BSYNC B0 ;  /* 0x0000000000007941 */ /* 0x000fea0003800000 */
.L_x_28285:
        /* <DEDUP_REMOVED lines=13> */
[----:B------:R-:W-:Y:S05]  /*0dd0*/  CALL.REL.NOINC `($__internal_34_$__cuda_sm20_rem_s64) ;  /* 0x0000004c00bc7944 */ /* 0x000fea0003c00000 */
[----:B------:R-:W-:-:S04]  /*0de0*/  ISETP.NE.U32.AND P0, PT, R3, RZ, PT ;  /* 0x000000ff0300720c */ /* 0x000fc80003f05070 */
[----:B------:R-:W-:Y:S01]  /*0df0*/  ISETP.NE.AND.EX P0, PT, R5, RZ, PT, P0 ;  /* 0x000000ff0500720c */ /* 0x000fe20003f05300 */
[----:B------:R-:W-:-:S12]  /*0e00*/  BRA `(.L_x_28292) ;  /* 0x00000000004c7947 */ /* 0x000fd80003800000 */
.L_x_28291:
        /* <DEDUP_REMOVED lines=19> */
.L_x_28292:
[----:B------:R-:W-:Y:S05]  /*0f40*/  BSYNC B1 ;  /* 0x0000000000017941 */ /* 0x000fea0003800000 */
.L_x_28290:
[----:B------:R-:W-:-:S04]  /*0f50*/  SEL R3, RZ, 0xffffffff, !P0 ;  /* 0xffffffffff037807 */ /* 0x000fc80004000000 */
[----:B------:R-:W-:-:S04]  /*0f60*/  IADD3 R12, P0, R3, R12, RZ ;  /* 0x0000000c030c7210 */ /* 0x000fc80007f1e0ff */
[----:B------:R-:W-:-:S09]  /*0f70*/  IADD3.X R13, R3, R13, RZ, P0, !PT ;  /* 0x0000000d030d7210 */ /* 0x000fd200007fe4ff */
.L_x_28289:
[----:B------:R-:W-:Y:S05]  /*0f80*/  BSYNC B0 ;  /* 0x0000000000007941 */ /* 0x000fea0003800000 */
.L_x_28288:
        /* <DEDUP_REMOVED lines=13> */
.L_x_28294:
        /* <DEDUP_REMOVED lines=19> */
.L_x_28295:
[----:B------:R-:W-:Y:S05]  /*1190*/  BSYNC B0 ;  /* 0x0000000000007941 */ /* 0x000fea0003800000 */
.L_x_28293:
        /* <DEDUP_REMOVED lines=13> */
[----:B------:R-:W-:Y:S05]  /*1270*/  CALL.REL.NOINC `($__internal_34_$__cuda_sm20_rem_s64) ;  /* 0x0000004800947944 */ /* 0x000fea0003c00000 */
[----:B------:R-:W-:-:S04]  /*1280*/  ISETP.NE.U32.AND P0, PT, R3, RZ, PT ;  /* 0x000000ff0300720c */ /* 0x000fc80003f05070 */
[----:B------:R-:W-:Y:S01]  /*1290*/  ISETP.NE.AND.EX P0, PT, R5, RZ, PT, P0 ;  /* 0x000000ff0500720c */ /* 0x000fe20003f05300 */
[----:B------:R-:W-:-:S12]  /*12a0*/  BRA `(.L_x_28300) ;  /* 0x00000000004c7947 */ /* 0x000fd80003800000 */
.L_x_28299:
        /* <DEDUP_REMOVED lines=19> */
.L_x_28300:
[----:B------:R-:W-:Y:S05]  /*13e0*/  BSYNC B1 ;  /* 0x0000000000017941 */ /* 0x000fea0003800000 */
.L_x_28298:
[----:B------:R-:W-:-:S04]  /*13f0*/  SEL R3, RZ, 0xffffffff, !P0 ;  /* 0xffffffffff037807 */ /* 0x000fc80004000000 */
[----:B------:R-:W-:-:S05]  /*1400*/  IADD3 R14, P0, R3, R14, RZ ;  /* 0x0000000e030e7210 */ /* 0x000fca0007f1e0ff */
[----:B------:R-:W-:-:S08]  /*1410*/  IMAD.X R15, R3, 0x1, R15, P0 ;  /* 0x00000001030f7824 */ /* 0x000fd000000e060f */
.L_x_28297:
[----:B------:R-:W-:Y:S05]  /*1420*/  BSYNC B0 ;  /* 0x0000000000007941 */ /* 0x000fea0003800000 */
.L_x_28296:
        /* <DEDUP_REMOVED lines=9> */
[----:B------:R-:W-:Y:S05]  /*14c0*/  CALL.REL.NOINC `($__internal_33_$__cuda_sm20_div_s64) ;  /* 0x0000004000b07944 */ /* 0x000fea0003c00000 */
[----:B------:R-:W-:Y:S01]  /*14d0*/  MOV R16, R5 ;  /* 0x0000000500107202 */ /* 0x000fe20000000f00 */
[----:B------:R-:W-:Y:S01]  /*14e0*/  IMAD.MOV.U32 R17, RZ, RZ, R40 ;  /* 0x000000ffff117224 */ /* 0x000fe200078e0028 */
[----:B------:R-:W-:Y:S06]  /*14f0*/  BRA `(.L_x_28303) ;  /* 0x00000000004c7947 */ /* 0x000fec0003800000 */
.L_x_28302:
        /* <DEDUP_REMOVED lines=19> */
.L_x_28303:
[----:B------:R-:W-:Y:S05]  /*1630*/  BSYNC B0 ;  /* 0x0000000000007941 */ /* 0x000fea0003800000 */
.L_x_28301:
        /* <DEDUP_REMOVED lines=17> */
.L_x_28307:
        /* <DEDUP_REMOVED lines=19> */
.L_x_28308:
[----:B------:R-:W-:Y:S05]  /*1880*/  BSYNC B1 ;  /* 0x0000000000017941 */ /* 0x000fea0003800000 */
.L_x_28306:
[----:B------:R-:W-:-:S04]  /*1890*/  SEL R3, RZ, 0xffffffff, !P0 ;  /* 0xffffffffff037807 */ /* 0x000fc80004000000 */
[----:B------:R-:W-:-:S04]  /*18a0*/  IADD3 R16, P0, R3, R16, RZ ;  /* 0x0000001003107210 */ /* 0x000fc80007f1e0ff */
[----:B------:R-:W-:-:S09]  /*18b0*/  IADD3.X R17, R3, R17, RZ, P0, !PT ;  /* 0x0000001103117210 */ /* 0x000fd200007fe4ff */
.L_x_28305:
[----:B------:R-:W-:Y:S05]  /*18c0*/  BSYNC B0 ;  /* 0x0000000000007941 */ /* 0x000fea0003800000 */
.L_x_28304:
        /* <DEDUP_REMOVED lines=9> */
[----:B------:R-:W-:Y:S05]  /*1960*/  CALL.REL.NOINC `($__internal_33_$__cuda_sm20_div_s64) ;  /* 0x0000003c00887944 */ /* 0x000fea0003c00000 */
[----:B------:R-:W-:Y:S02]  /*1970*/  IMAD.MOV.U32 R18, RZ, RZ, R5 ;  /* 0x000000ffff127224 */ /* 0x000fe400078e0005 */
[----:B------:R-:W-:Y:S01]  /*1980*/  IMAD.MOV.U32 R19, RZ, RZ, R40 ;  /* 0x000000ffff137224 */ /* 0x000fe200078e0028 */
[----:B------:R-:W-:Y:S06]  /*1990*/  BRA `(.L_x_28311) ;  /* 0x00000000004c7947 */ /* 0x000fec0003800000 */
.L_x_28310:
        /* <DEDUP_REMOVED lines=19> */
.L_x_28311:
[----:B------:R-:W-:Y:S05]  /*1ad0*/  BSYNC B0 ;  /* 0x0000000000007941 */ /* 0x000fea0003800000 */
.L_x_28309:
        /* <DEDUP_REMOVED lines=17> */
.L_x_28315:
        /* <DEDUP_REMOVED lines=19> */
.L_x_28316:
[----:B------:R-:W-:Y:S05]  /*1d20*/  BSYNC B1 ;  /* 0x0000000000017941 */ /* 0x000fea0003800000 */
.L_x_28314:
[----:B------:R-:W-:-:S04]  /*1d30*/  SEL R3, RZ, 0xffffffff, !P0 ;  /* 0xffffffffff037807 */ /* 0x000fc80004000000 */
[----:B------:R-:W-:-:S05]  /*1d40*/  IADD3 R18, P0, R3, R18, RZ ;  /* 0x0000001203127210 */ /* 0x000fca0007f1e0ff */
[----:B------:R-:W-:-:S08]  /*1d50*/  IMAD.X R19, R3, 0x1, R19, P0 ;  /* 0x0000000103137824 */ /* 0x000fd000000e0613 */
.L_x_28313:
[----:B------:R-:W-:Y:S05]  /*1d60*/  BSYNC B0 ;  /* 0x0000000000007941 */ /* 0x000fea0003800000 */
.L_x_28312:
        /* <DEDUP_REMOVED lines=13> */
.L_x_28318:
        /* <DEDUP_REMOVED lines=19> */
.L_x_28319:
[----:B------:R-:W-:Y:S05]  /*1f70*/  BSYNC B0 ;  /* 0x0000000000007941 */ /* 0x000fea0003800000 */
.L_x_28317:
        /* <DEDUP_REMOVED lines=17> */
.L_x_28323:
        /* <DEDUP_REMOVED lines=19> */
.L_x_28324:
[----:B------:R-:W-:Y:S05]  /*21c0*/  BSYNC B1 ;  /* 0x0000000000017941 */ /* 0x000fea0003800000 */
.L_x_28322:
[----:B------:R-:W-:-:S04]  /*21d0*/  SEL R3, RZ, 0xffffffff, !P0 ;  /* 0xffffffffff037807 */ /* 0x000fc80004000000 */
[----:B------:R-:W-:-:S05]  /*21e0*/  IADD3 R20, P0, R3, R20, RZ ;  /* 0x0000001403147210 */ /* 0x000fca0007f1e0ff */
[----:B------:R-:W-:-:S08]  /*21f0*/  IMAD.X R21, R3, 0x1, R21, P0 ;  /* 0x0000000103157824 */ /* 0x000fd000000e0615 */
.L_x_28321:
[----:B------:R-:W-:Y:S05]  /*2200*/  BSYNC B0 ;  /* 0x0000000000007941 */ /* 0x000fea0003800000 */
.L_x_28320:
        /* <DEDUP_REMOVED lines=10> */
[----:B------:R-:W-:Y:S01]  /*22b0*/  IMAD.MOV.U32 R22, RZ, RZ, R5 ;  /* 0x000000ffff167224 */ /* 0x000fe200078e0005 */
[----:B------:R-:W-:Y:S01]  /*22c0*/  MOV R23, R40 ;  /* 0x0000002800177202 */ /* 0x000fe20000000f00 */
[----:B------:R-:W-:Y:S06]  /*22d0*/  BRA `(.L_x_28327) ;  /* 0x00000000004c7947 */ /* 0x000fec0003800000 */
.L_x_28326:
        /* <DEDUP_REMOVED lines=19> */
.L_x_28327:
[----:B------:R-:W-:Y:S05]  /*2410*/  BSYNC B0 ;  /* 0x0000000000007941 */ /* 0x000fea0003800000 */
.L_x_28325:
        /* <DEDUP_REMOVED lines=17> */
.L_x_28331:
        /* <DEDUP_REMOVED lines=19> */
.L_x_28332:
[----:B------:R-:W-:Y:S05]  /*2660*/  BSYNC B1 ;  /* 0x0000000000017941 */ /* 0x000fea0003800000 */
.L_x_28330:
[----:B------:R-:W-:-:S04]  /*2670*/  SEL R3, RZ, 0xffffffff, !P0 ;  /* 0xffffffffff037807 */ /* 0x000fc80004000000 */
[----:B------:R-:W-:-:S05]  /*2680*/  IADD3 R22, P0, R3, R22, RZ ;  /* 0x0000001603167210 */ /* 0x000fca0007f1e0ff */
[----:B------:R-:W-:-:S08]  /*2690*/  IMAD.X R23, R3, 0x1, R23, P0 ;  /* 0x0000000103177824 */ /* 0x000fd000000e0617 */
.L_x_28329:
[----:B------:R-:W-:Y:S05]  /*26a0*/  BSYNC B0 ;  /* 0x0000000000007941 */ /* 0x000fea0003800000 */
.L_x_28328:
        /* <DEDUP_REMOVED lines=8> */
.L_x_28268:
        /* <DEDUP_REMOVED lines=104> */
.L_x_28336:
        /* <DEDUP_REMOVED lines=19> */
.L_x_28337:
[----:B------:R-:W-:Y:S05]  /*2ee0*/  BSYNC B1 ;  /* 0x0000000000017941 */ /* 0x000fea0003800000 */
.L_x_28335:
        /* <DEDUP_REMOVED lines=16> */
.L_x_28339:
        /* <DEDUP_REMOVED lines=19> */
.L_x_28340:
[----:B------:R-:W-:Y:S05]  /*3120*/  BSYNC B1 ;  /* 0x0000000000017941 */ /* 0x000fea0003800000 */
.L_x_28338:
[----:B------:R-:W-:-:S04]  /*3130*/  SEL R3, RZ, 0xffffffff, !P1 ;  /* 0xffffffffff037807 */ /* 0x000fc80004800000 */
[----:B------:R-:W-:-:S04]  /*3140*/  IADD3 R8, P1, R3, R8, RZ ;  /* 0x0000000803087210 */ /* 0x000fc80007f3e0ff */
[----:B------:R-:W-:-:S09]  /*3150*/  IADD3.X R9, R3, R9, RZ, P1, !PT ;  /* 0x0000000903097210 */ /* 0x000fd20000ffe4ff */
.L_x_28334:
[----:B------:R-:W-:Y:S05]  /*3160*/  BSYNC B0 ;  /* 0x0000000000007941 */ /* 0x000fea0003800000 */
.L_x_28333:
        /* <DEDUP_REMOVED lines=17> */
.L_x_28344:
        /* <DEDUP_REMOVED lines=19> */
.L_x_28345:
[----:B------:R-:W-:Y:S05]  /*33b0*/  BSYNC B1 ;  /* 0x0000000000017941 */ /* 0x000fea0003800000 */
.L_x_28343:
        /* <DEDUP_REMOVED lines=16> */
.L_x_28347:
        /* <DEDUP_REMOVED lines=19> */
.L_x_28348:
[----:B------:R-:W-:Y:S05]  /*35f0*/  BSYNC B1 ;  /* 0x0000000000017941 */ /* 0x000fea0003800000 */
.L_x_28346:
[----:B------:R-:W-:-:S04]  /*3600*/  SEL R3, RZ, 0xffffffff, !P1 ;  /* 0xffffffffff037807 */ /* 0x000fc80004800000 */
[----:B------:R-:W-:-:S05]  /*3610*/  IADD3 R16, P1, R3, R16, RZ ;  /* 0x0000001003107210 */ /* 0x000fca0007f3e0ff */
[----:B------:R-:W-:-:S08]  /*3620*/  IMAD.X R17, R3, 0x1, R17, P1 ;  /* 0x0000000103117824 */ /* 0x000fd000008e0611 */
.L_x_28342:
[----:B------:R-:W-:Y:S05]  /*3630*/  BSYNC B0 ;  /* 0x0000000000007941 */ /* 0x000fea0003800000 */
.L_x_28341:
        /* <DEDUP_REMOVED lines=19> */
.L_x_28352:
        /* <DEDUP_REMOVED lines=19> */
.L_x_28353:
[----:B------:R-:W-:Y:S05]  /*38a0*/  BSYNC B1 ;  /* 0x0000000000017941 */ /* 0x000fea0003800000 */
.L_x_28351:
        /* <DEDUP_REMOVED lines=16> */
.L_x_28355:
        /* <DEDUP_REMOVED lines=19> */
.L_x_28356:
[----:B------:R-:W-:Y:S05]  /*3ae0*/  BSYNC B1 ;  /* 0x0000000000017941 */ /* 0x000fea0003800000 */
.L_x_28354:
[----:B------:R-:W-:-:S04]  /*3af0*/  SEL R3, RZ, 0xffffffff, !P1 ;  /* 0xffffffffff037807 */ /* 0x000fc80004800000 */
[----:B------:R-:W-:-:S05]  /*3b00*/  IADD3 R16, P1, R3, R16, RZ ;  /* 0x0000001003107210 */ /* 0x000fca0007f3e0ff */
[----:B------:R-:W-:-:S08]  /*3b10*/  IMAD.X R17, R3, 0x1, R17, P1 ;  /* 0x0000000103117824 */ /* 0x000fd000008e0611 */
.L_x_28350:
[----:B------:R-:W-:Y:S05]  /*3b20*/  BSYNC B0 ;  /* 0x0000000000007941 */ /* 0x000fea0003800000 */
.L_x_28349:
        /* <DEDUP_REMOVED lines=19> */
.L_x_28360:
        /* <DEDUP_REMOVED lines=19> */
.L_x_28361:
[----:B------:R-:W-:Y:S05]  /*3d90*/  BSYNC B1 ;  /* 0x0000000000017941 */ /* 0x000fea0003800000 */
.L_x_28359:
        /* <DEDUP_REMOVED lines=16> */
.L_x_28363:
        /* <DEDUP_REMOVED lines=19> */
.L_x_28364:
[----:B------:R-:W-:Y:S05]  /*3fd0*/  BSYNC B1 ;  /* 0x0000000000017941 */ /* 0x000fea0003800000 */
.L_x_28362:
[----:B------:R-:W-:-:S04]  /*3fe0*/  SEL R3, RZ, 0xffffffff, !P1 ;  /* 0xffffffffff037807 */ /* 0x000fc80004800000 */
[----:B------:R-:W-:-:S05]  /*3ff0*/  IADD3 R16, P1, R3, R16, RZ ;  /* 0x0000001003107210 */ /* 0x000fca0007f3e0ff */
[----:B------:R-:W-:-:S08]  /*4000*/  IMAD.X R17, R3, 0x1, R17, P1 ;  /* 0x0000000103117824 */ /* 0x000fd000008e0611 */
.L_x_28358:
[----:B------:R-:W-:Y:S05]  /*4010*/  BSYNC B0 ;  /* 0x0000000000007941 */ /* 0x000fea0003800000 */
.L_x_28357:
        /* <DEDUP_REMOVED lines=19> */
.L_x_28368:
        /* <DEDUP_REMOVED lines=19> */
.L_x_28369:
[----:B------:R-:W-:Y:S05]  /*4280*/  BSYNC B1 ;  /* 0x0000000000017941 */ /* 0x000fea0003800000 */
.L_x_28367:
        /* <DEDUP_REMOVED lines=16> */
.L_x_28371:
        /* <DEDUP_REMOVED lines=19> */
.L_x_28372:
[----:B------:R-:W-:Y:S05]  /*44c0*/  BSYNC B1 ;  /* 0x0000000000017941 */ /* 0x000fea0003800000 */
.L_x_28370:
[----:B------:R-:W-:-:S04]  /*44d0*/  SEL R3, RZ, 0xffffffff, !P1 ;  /* 0xffffffffff037807 */ /* 0x000fc80004800000 */
[----:B------:R-:W-:-:S05]  /*44e0*/  IADD3 R16, P1, R3, R16, RZ ;  /* 0x0000001003107210 */ /* 0x000fca0007f3e0ff */
[----:B------:R-:W-:-:S08]  /*44f0*/  IMAD.X R17, R3, 0x1, R17, P1 ;  /* 0x0000000103117824 */ /* 0x000fd000008e0611 */
.L_x_28366:
[----:B------:R-:W-:Y:S05]  /*4500*/  BSYNC B0 ;  /* 0x0000000000007941 */ /* 0x000fea0003800000 */
.L_x_28365:
        /* <DEDUP_REMOVED lines=19> */
.L_x_28376:
        /* <DEDUP_REMOVED lines=19> */
.L_x_28377:
[----:B------:R-:W-:Y:S05]  /*4770*/  BSYNC B1 ;  /* 0x0000000000017941 */ /* 0x000fea0003800000 */
.L_x_28375:
        /* <DEDUP_REMOVED lines=16> */
.L_x_28379:
        /* <DEDUP_REMOVED lines=19> */
.L_x_28380:
[----:B------:R-:W-:Y:S05]  /*49b0*/  BSYNC B1 ;  /* 0x0000000000017941 */ /* 0x000fea0003800000 */
.L_x_28378:
[----:B------:R-:W-:-:S04]  /*49c0*/  SEL R3, RZ, 0xffffffff, !P1 ;  /* 0xffffffffff037807 */ /* 0x000fc80004800000 */
[----:B------:R-:W-:-:S05]  /*49d0*/  IADD3 R16, P1, R3, R16, RZ ;  /* 0x0000001003107210 */ /* 0x000fca0007f3e0ff */
[----:B------:R-:W-:-:S08]  /*49e0*/  IMAD.X R17, R3, 0x1, R17, P1 ;  /* 0x0000000103117824 */ /* 0x000fd000008e0611 */
.L_x_28374:
[----:B------:R-:W-:Y:S05]  /*49f0*/  BSYNC B0 ;  /* 0x0000000000007941 */ /* 0x000fea0003800000 */
.L_x_28373:
        /* <DEDUP_REMOVED lines=19> */
.L_x_28384:
        /* <DEDUP_REMOVED lines=19> */
.L_x_28385:
[----:B------:R-:W-:Y:S05]  /*4c60*/  BSYNC B1 ;  /* 0x0000000000017941 */ /* 0x000fea0003800000 */
.L_x_28383:
        /* <DEDUP_REMOVED lines=16> */
.L_x_28387:
        /* <DEDUP_REMOVED lines=19> */
.L_x_28388:
[----:B------:R-:W-:Y:S05]  /*4ea0*/  BSYNC B1 ;  /* 0x0000000000017941 */ /* 0x000fea0003800000 */
.L_x_28386:
[----:B------:R-:W-:-:S04]  /*4eb0*/  SEL R3, RZ, 0xffffffff, !P1 ;  /* 0xffffffffff037807 */ /* 0x000fc80004800000 */
[----:B------:R-:W-:-:S05]  /*4ec0*/  IADD3 R16, P1, R3, R16, RZ ;  /* 0x0000001003107210 */ /* 0x000fca0007f3e0ff */
[----:B------:R-:W-:-:S08]  /*4ed0*/  IMAD.X R17, R3, 0x1, R17, P1 ;  /* 0x0000000103117824 */ /* 0x000fd000008e0611 */
.L_x_28382:
[----:B------:R-:W-:Y:S05]  /*4ee0*/  BSYNC B0 ;  /* 0x0000000000007941 */ /* 0x000fea0003800000 */
.L_x_28381:
        /* <DEDUP_REMOVED lines=17> */
.L_x_28392:
        /* <DEDUP_REMOVED lines=19> */
.L_x_28393:
[----:B------:R-:W-:Y:S05]  /*5130*/  BSYNC B1 ;  /* 0x0000000000017941 */ /* 0x000fea0003800000 */
.L_x_28391:
        /* <DEDUP_REMOVED lines=16> */
.L_x_28395:
        /* <DEDUP_REMOVED lines=19> */
.L_x_28396:
[----:B------:R-:W-:Y:S05]  /*5370*/  BSYNC B1 ;  /* 0x0000000000017941 */ /* 0x000fea0003800000 */
.L_x_28394:
[----:B------:R-:W-:-:S04]  /*5380*/  SEL R3, RZ, 0xffffffff, !P1 ;  /* 0xffffffffff037807 */ /* 0x000fc80004800000 */
[----:B------:R-:W-:-:S04]  /*5390*/  IADD3 R12, P1, R3, R12, RZ ;  /* 0x0000000c030c7210 */ /* 0x000fc80007f3e0ff */
[----:B------:R-:W-:-:S09]  /*53a0*/  IADD3.X R19, R3, R19, RZ, P1, !PT ;  /* 0x0000001303137210 */ /* 0x000fd20000ffe4ff */
.L_x_28390:
[----:B------:R-:W-:Y:S05]  /*53b0*/  BSYNC B0 ;  /* 0x0000000000007941 */ /* 0x000fea0003800000 */
.L_x_28389:
        /* <DEDUP_REMOVED lines=23> */
.L_x_28399:
[----:B------:R-:W-:-:S13]  /*5530*/  ISETP.GE.AND P0, PT, R13, R2, PT ;  /* 0x000000020d00720c */ /* 0x000fda0003f06270 */
[----:B------:R-:W-:Y:S05]  /*5540*/  @P0 BRA `(.L_x_28401) ;  /* 0x0000000000300947 */ /* 0x000fea0003800000 */
[----:B0-----:R-:W0:Y:S01]  /*5550*/  LDC.64 R4, c[0x0][0x218] ;  /* 0x00008600ff047b82 */ /* 0x001e220000000a00 */
[----:B------:R-:W-:Y:S01]  /*5560*/  IADD3 R3, R0, R13, RZ ;  /* 0x0000000d00037210 */ /* 0x000fe20007ffe0ff */
[----:B------:R-:W-:-:S04]  /*5570*/  VIADD R13, R13, 0x80 ;  /* 0x000000800d0d7836 */ /* 0x000fc80000000000 */
[----:B0-----:R-:W-:-:S05]  /*5580*/  IMAD.WIDE.U32 R4, R3, 0x8, R4 ;  /* 0x0000000803047825 */ /* 0x001fca00078e0004 */
[----:B------:R1:W-:Y:S02]  /*5590*/  STG.E.64 desc[UR4][R4.64], R34 ;  /* 0x0000002204007986 */ /* 0x0003e4000c101b04 */
.L_x_28400:
[----:B------:R-:W-:-:S13]  /*55a0*/  ISETP.GE.AND P0, PT, R13, R2, PT ;  /* 0x000000020d00720c */ /* 0x000fda0003f06270 */
[----:B------:R-:W-:Y:S05]  /*55b0*/  @P0 BRA `(.L_x_28402) ;  /* 0x0000000000340947 */ /* 0x000fea0003800000 */
[----:B01----:R-:W0:Y:S01]  /*55c0*/  LDC.64 R4, c[0x0][0x218] ;  /* 0x00008600ff047b82 */ /* 0x003e220000000a00 */
[----:B------:R-:W-:Y:S02]  /*55d0*/  IMAD.IADD R3, R0, 0x1, R13 ;  /* 0x0000000100037824 */ /* 0x000fe400078e020d */
[----:B------:R-:W-:Y:S02]  /*55e0*/  VIADD R13, R13, 0x80 ;  /* 0x000000800d0d7836 */ /* 0x000fe40000000000 */
[----:B0-----:R-:W-:-:S05]  /*55f0*/  IMAD.WIDE.U32 R4, R3, 0x8, R4 ;  /* 0x0000000803047825 */ /* 0x001fca00078e0004 */
[----:B------:R1:W-:Y:S02]  /*5600*/  STG.E.64 desc[UR4][R4.64], R26 ;  /* 0x0000001a04007986 */ /* 0x0003e4000c101b04 */
.L_x_28401:
        /* <DEDUP_REMOVED lines=8> */
.L_x_28402:
[----:B------:R-:W-:Y:S05]  /*5690*/  BSYNC B1 ;  /* 0x0000000000017941 */ /* 0x000fea0003800000 */
.L_x_28398:
[----:B------:R-:W-:-:S13]  /*56a0*/  ISETP.GE.AND P0, PT, R13, R2, PT ;  /* 0x000000020d00720c */ /* 0x000fda0003f06270 */
[----:B012---:R-:W0:Y:S01]  /*56b0*/  @!P0 LDC.64 R4, c[0x0][0x218] ;  /* 0x00008600ff048b82 */ /* 0x007e220000000a00 */
[----:B------:R-:W-:Y:S02]  /*56c0*/  @!P0 IMAD.IADD R3, R0, 0x1, R13 ;  /* 0x0000000100038824 */ /* 0x000fe400078e020d */
[----:B------:R-:W-:Y:S02]  /*56d0*/  @!P0 VIADD R13, R13, 0x80 ;  /* 0x000000800d0d8836 */ /* 0x000fe40000000000 */
[----:B0-----:R-:W-:-:S05]  /*56e0*/  @!P0 IMAD.WIDE.U32 R4, R3, 0x8, R4 ;  /* 0x0000000803048825 */ /* 0x001fca00078e0004 */
[----:B------:R2:W-:Y:S02]  /*56f0*/  @!P0 STG.E.64 desc[UR4][R4.64], R16 ;  /* 0x0000001004008986 */ /* 0x0005e4000c101b04 */
.L_x_28403:
[----:B------:R-:W-:Y:S05]  /*5700*/  BSYNC B0 ;  /* 0x0000000000007941 */ /* 0x000fea0003800000 */
.L_x_28397:
        /* <DEDUP_REMOVED lines=8> */
        .weak           $__internal_33_$__cuda_sm20_div_s64
        .type           $__internal_33_$__cuda_sm20_div_s64,@function
        .size           $__internal_33_$__cuda_sm20_div_s64,($__internal_34_$__cuda_sm20_rem_s64 - $__internal_33_$__cuda_sm20_div_s64)
$__internal_33_$__cuda_sm20_div_s64:
        /* <DEDUP_REMOVED lines=83> */
[----:B------:R-:W-:Y:S06]  /*5cc0*/  RET.REL.NODEC R6 `(_ZN2at6native29vectorized_elementwise_kernelILi8ENS0_13BinaryFunctorIlllZZZNS0_15binary_internal21div_floor_kernel_cudaERNS_18TensorIteratorBaseEENKUlvE_clEvENKUlvE2_clEvEUlllE_EESt5arrayIPcLm3EEEEviT0_T1_) ;  /* 0xffffffa006cc7950 */ /* 0x000fec0003c3ffff */
        .weak           $__internal_34_$__cuda_sm20_rem_s64
        .type           $__internal_34_$__cuda_sm20_rem_s64,@function
        .size           $__internal_34_$__cuda_sm20_rem_s64,(.L_x_37712 - $__internal_34_$__cuda_sm20_rem_s64)
$__internal_34_$__cuda_sm20_rem_s64:
        /* <DEDUP_REMOVED lines=76> */
[----:B------:R-:W-:Y:S06]  /*6190*/  RET.REL.NODEC R40 `(_ZN2at6native29vectorized_elementwise_kernelILi8ENS0_13BinaryFunctorIlllZZZNS0_15binary_internal21div_floor_kernel_cudaERNS_18TensorIteratorBaseEENKUlvE_clEvENKUlvE2_clEvEUlllE_EESt5arrayIPcLm3EEEEviT0_T1_) ;  /* 0xffffff9c28987950 */ /* 0x000fec0003c3ffff */
.L_x_28404:
        /* <DEDUP_REMOVED lines=14> */
.L_x_37712:


//--------------------- .text._ZN2at6native18elementwise_kernelILi128ELi4EZNS0_15gpu_kernel_implINS0_13BUnaryFunctorIlllZZZNS0_15binary_internal21div_floor_kernel_cudaERNS_18TensorIteratorBaseEENKUlvE_clEvENKUlvE2_clEvEUlllE_EEEEvS6_RKT_EUliE_EEviT1_ --------------------------
	.section	.text._ZN2at6native18elementwise_kernelILi128ELi4EZNS0_15gpu_kernel_implINS0_13BUnaryFunctorIlllZZZNS0_15binary_internal21div_floor_kernel_cudaERNS_18TensorIteratorBaseEENKUlvE_clEvENKUlvE2_clEvEUlllE_EEEEvS6_RKT_EUliE_EEviT1_,"ax",@progbits
	.align	128
        .global         _ZN2at6native18elementwise_kernelILi128ELi4EZNS0_15gpu_kernel_implINS0_13BUnaryFunctorIlllZZZNS0_15binary_internal21div_floor_kernel_cudaERNS_18TensorIteratorBaseEENKUlvE_clEvENKUlvE2_clEvEUlllE_EEEEvS6_RKT_EUliE_EEviT1_
        .type           _ZN2at6native18elementwise_kernelILi128ELi4EZNS0_15gpu_kernel_implINS0_13BUnaryFunctorIlllZZZNS0_15binary_internal21div_floor_kernel_cudaERNS_18TensorIteratorBaseEENKUlvE_clEvENKUlvE2_clEvEUlllE_EEEEvS6_RKT_EUliE_EEviT1_,@function
        .size           _ZN2at6native18elementwise_kernelILi128ELi4EZNS0_15gpu_kernel_implINS0_13BUnaryFunctorIlllZZZNS0_15binary_internal21div_floor_kernel_cudaERNS_18TensorIteratorBaseEENKUlvE_clEvENKUlvE2_clEvEUlllE_EEEEvS6_RKT_EUliE_EEviT1_,(.L_x_37714 - _ZN2at6native18elementwise_kernelILi128ELi4EZNS0_15gpu_kernel_implINS0_13BUnaryFunctorIlllZZZNS0_15binary_internal21div_floor_kernel_cudaERNS_18TensorIteratorBaseEENKUlvE_clEvENKUlvE2_clEvEUlllE_EEEEvS6_RKT_EUliE_EEviT1_)
        .other          _ZN2at6native18elementwise_kernelILi128ELi4EZNS0_15gpu_kernel_implINS0_13BUnaryFunctorIlllZZZNS0_15binary_internal21div_floor_kernel_cudaERNS_18TensorIteratorBaseEENKUlvE_clEvENKUlvE2_clEvEUlllE_EEEEvS6_RKT_EUliE_EEviT1_,@"STO_CUDA_ENTRY STV_DEFAULT"
_ZN2at6native18elementwise_kernelILi128ELi4EZNS0_15gpu_kernel_implINS0_13BUnaryFunctorIlllZZZNS0_15binary_internal21div_floor_kernel_cudaERNS_18TensorIteratorBaseEENKUlvE_clEvENKUlvE2_clEvEUlllE_EEEEvS6_RKT_EUliE_EEviT1_:
.text._ZN2at6native18elementwise_kernelILi128ELi4EZNS0_15gpu_kernel_implINS0_13BUnaryFunctorIlllZZZNS0_15binary_internal21div_floor_kernel_cudaERNS_18TensorIteratorBaseEENKUlvE_clEvENKUlvE2_clEvEUlllE_EEEEvS6_RKT_EUliE_EEviT1_:
[----:B------:R-:W0:Y:S01]  /*0000*/  LDC R1, c[0x0][0x28] ;  /* 0x00000a00ff017b82 */ /* 0x000e220000000800 */
[----:B------:R-:W1:Y:S01]  /*0010*/  S2R R2, SR_CTAID.X ;  /* 0x0000000000027919 */ /* 0x000e620000002500 */
[----:B------:R-:W-:Y:S01]  /*0020*/  ULDC UR4, c[0x0][0x210] ;  /* 0x0000840000047ab9 */ /* 0x000fe20000000800 */
[----:B------:R-:W-:Y:S01]  /*0030*/  ULDC.64 UR36, c[0x0][0x208] ;  /* 0x0000820000247ab9 */ /* 0x000fe20000000a00 */
[----:B------:R-:W-:Y:S01]  /*0040*/  ULDC.64 UR38, c[0x0][0x428] ;  /* 0x00010a0000267ab9 */ /* 0x000fe20000000a00 */
[----:B------:R-:W1:Y:S01]  /*0050*/  S2R R23, SR_TID.X ;  /* 0x0000000000177919 */ /* 0x000e620000002100 */
[----:B------:R-:W-:Y:S01]  /*0060*/  BSSY B6, `(.L_x_28405) ;  /* 0x000034b000067945 */ /* 0x000fe20003800000 */
        /* <DEDUP_REMOVED lines=306> */
.L_x_28407:
        /* <DEDUP_REMOVED lines=21> */
.L_x_28411:
[----:B------:R0:W5:Y:S01]  /*14e0*/  LDG.E.U8 R12, desc[UR36][R4.64] ;  /* 0x00000024040c7981 */ /* 0x000162000c1e1100 */
[----:B------:R-:W-:Y:S01]  /*14f0*/  IMAD.MOV.U32 R13, RZ, RZ, RZ ;  /* 0x000000ffff0d7224 */ /* 0x000fe200078e00ff */
[----:B------:R-:W-:Y:S06]  /*1500*/  BRA `(.L_x_28413) ;  /* 0x0000000c00487947 */ /* 0x000fec0003800000 */
.L_x_28410:
        /* <DEDUP_REMOVED lines=8> */
.L_x_28415:
[----:B------:R-:W2:Y:S02]  /*1590*/  LDG.E R12, desc[UR36][R4.64] ;  /* 0x00000024040c7981 */ /* 0x000ea4000c1e1900 */
[----:B--2---:R-:W-:Y:S01]  /*15a0*/  SHF.R.S32.HI R13, RZ, 0x1f, R12 ;  /* 0x0000001fff0d7819 */ /* 0x004fe2000001140c */
[----:B------:R-:W-:Y:S06]  /*15b0*/  BRA `(.L_x_28413) ;  /* 0x0000000c001c7947 */ /* 0x000fec0003800000 */
.L_x_28414:
[----:B------:R-:W2:Y:S02]  /*15c0*/  LDG.E.S16 R12, desc[UR36][R4.64] ;  /* 0x00000024040c7981 */ /* 0x000ea4000c1e1700 */
[----:B--2---:R-:W-:Y:S01]  /*15d0*/  SHF.R.S32.HI R13, RZ, 0x1f, R12 ;  /* 0x0000001fff0d7819 */ /* 0x004fe2000001140c */
[----:B------:R-:W-:Y:S06]  /*15e0*/  BRA `(.L_x_28413) ;  /* 0x0000000c00107947 */ /* 0x000fec0003800000 */
.L_x_28409:
        /* <DEDUP_REMOVED lines=9> */
.L_x_28417:
[----:B------:R-:W2:Y:S02]  /*1680*/  LDG.E.U16 R4, desc[UR36][R4.64] ;  /* 0x0000002404047981 */ /* 0x000ea4000c1e1500 */
[----:B--2---:R-:W-:-:S06]  /*1690*/  HADD2.F32 R12, -RZ, R4.H0_H0 ;  /* 0x20000004ff0c7230 */ /* 0x004fcc0000004100 */
[----:B------:R-:W0:Y:S01]  /*16a0*/  F2I.S64.TRUNC R12, R12 ;  /* 0x0000000c000c7311 */ /* 0x000e22000020d900 */
[----:B------:R-:W-:Y:S05]  /*16b0*/  BRA `(.L_x_28413) ;  /* 0x0000000800dc7947 */ /* 0x000fea0003800000 */
.L_x_28416:
        /* <DEDUP_REMOVED lines=9> */
.L_x_28419:
[----:B------:R-:W2:Y:S02]  /*1750*/  LDG.E.U16 R4, desc[UR36][R4.64] ;  /* 0x0000002404047981 */ /* 0x000ea4000c1e1500 */
[----:B--2---:R-:W-:-:S06]  /*1760*/  HADD2.F32 R12, -RZ, R4.H0_H0 ;  /* 0x20000004ff0c7230 */ /* 0x004fcc0000004100 */
[----:B------:R-:W0:Y:S01]  /*1770*/  F2I.S64.TRUNC R12, R12 ;  /* 0x0000000c000c7311 */ /* 0x000e22000020d900 */
[----:B------:R-:W-:Y:S05]  /*1780*/  BRA `(.L_x_28413) ;  /* 0x0000000800a87947 */ /* 0x000fea0003800000 */
.L_x_28418:
[----:B------:R-:W2:Y:S02]  /*1790*/  LDG.E.64 R4, desc[UR36][R4.64] ;  /* 0x0000002404047981 */ /* 0x000ea4000c1e1b00 */
[----:B--2---:R0:W1:Y:S01]  /*17a0*/  F2I.S64.F64.TRUNC R12, R4 ;  /* 0x00000004000c7311 */ /* 0x004062000030d900 */
[----:B------:R-:W-:Y:S05]  /*17b0*/  BRA `(.L_x_28413) ;  /* 0x00000008009c7947 */ /* 0x000fea0003800000 */
.L_x_28408:
        /* <DEDUP_REMOVED lines=13> */
.L_x_28422:
[----:B------:R-:W2:Y:S02]  /*1890*/  LDG.E.64 R4, desc[UR36][R4.64] ;  /* 0x0000002404047981 */ /* 0x000ea4000c1e1b00 */
[----:B--2---:R0:W1:Y:S01]  /*18a0*/  F2I.S64.F64.TRUNC R12, R4 ;  /* 0x00000004000c7311 */ /* 0x004062000030d900 */
[----:B------:R-:W-:Y:S05]  /*18b0*/  BRA `(.L_x_28413) ;  /* 0x00000008005c7947 */ /* 0x000fea0003800000 */
.L_x_28421:
        /* <DEDUP_REMOVED lines=27> */
.L_x_28424:
        /* <DEDUP_REMOVED lines=14> */
.L_x_28423:
[----:B------:R-:W2:Y:S02]  /*1b50*/  LDG.E.U16 R12, desc[UR36][R4.64] ;  /* 0x00000024040c7981 */ /* 0x000ea4000c1e1500 */
[----:B--2---:R-:W-:-:S06]  /*1b60*/  IMAD.U32 R12, R12, 0x10000, RZ ;  /* 0x000100000c0c7824 */ /* 0x004fcc00078e00ff */
[----:B------:R-:W0:Y:S01]  /*1b70*/  F2I.S64.TRUNC R12, R12 ;  /* 0x0000000c000c7311 */ /* 0x000e22000020d900 */
[----:B------:R-:W-:Y:S05]  /*1b80*/  BRA `(.L_x_28413) ;  /* 0x0000000400a87947 */ /* 0x000fea0003800000 */
.L_x_28420:
        /* <DEDUP_REMOVED lines=11> */
.L_x_28427:
        /* <DEDUP_REMOVED lines=21> */
.L_x_28431:
[----:B------:R-:W-:Y:S05]  /*1d90*/  BSYNC B1 ;  /* 0x0000000000017941 */ /* 0x000fea0003800000 */
.L_x_28430:
[----:B------:R-:W-:Y:S01]  /*1da0*/  IMAD.SHL.U32 R3, R3, 0x100000, RZ ;  /* 0x0010000003037824 */ /* 0x000fe200078e00ff */
[----:B------:R-:W-:-:S04]  /*1db0*/  LEA R5, R0, 0x3b800000, 0x17 ;  /* 0x3b80000000057811 */ /* 0x000fc800078eb8ff */
[----:B------:R-:W-:-:S07]  /*1dc0*/  LOP3.LUT R12, R5, R3, R12, 0xfe, !PT ;  /* 0x00000003050c7212 */ /* 0x000fce00078efe0c */
.L_x_28429:
[----:B------:R-:W-:Y:S05]  /*1dd0*/  BSYNC B0 ;  /* 0x0000000000007941 */ /* 0x000fea0003800000 */
.L_x_28428:
[----:B------:R-:W1:Y:S01]  /*1de0*/  F2I.S64.TRUNC R12, R12 ;  /* 0x0000000c000c7311 */ /* 0x000e62000020d900 */
[----:B------:R-:W-:Y:S05]  /*1df0*/  BRA `(.L_x_28413) ;  /* 0x00000004000c7947 */ /* 0x000fea0003800000 */
.L_x_28426:
        /* <DEDUP_REMOVED lines=21> */
.L_x_28435:
[----:B------:R-:W-:Y:S05]  /*1f50*/  BSYNC B1 ;  /* 0x0000000000017941 */ /* 0x000fea0003800000 */
.L_x_28434:
[----:B------:R-:W-:Y:S01]  /*1f60*/  IMAD.SHL.U32 R3, R3, 0x200000, RZ ;  /* 0x0020000003037824 */ /* 0x000fe200078e00ff */
[----:B------:R-:W-:-:S04]  /*1f70*/  LEA R5, R0, 0x37800000, 0x17 ;  /* 0x3780000000057811 */ /* 0x000fc800078eb8ff */
[----:B------:R-:W-:-:S07]  /*1f80*/  LOP3.LUT R12, R5, R3, R12, 0xfe, !PT ;  /* 0x00000003050c7212 */ /* 0x000fce00078efe0c */
.L_x_28433:
[----:B------:R-:W-:Y:S05]  /*1f90*/  BSYNC B0 ;  /* 0x0000000000007941 */ /* 0x000fea0003800000 */
.L_x_28432:
[----:B------:R-:W2:Y:S01]  /*1fa0*/  F2I.S64.TRUNC R12, R12 ;  /* 0x0000000c000c7311 */ /* 0x000ea2000020d900 */
[----:B------:R-:W-:Y:S05]  /*1fb0*/  BRA `(.L_x_28413) ;  /* 0x00000000009c7947 */ /* 0x000fea0003800000 */
.L_x_28425:
        /* <DEDUP_REMOVED lines=14> */
.L_x_28439:
[----:B------:R-:W-:Y:S05]  /*20a0*/  BSYNC B0 ;  /* 0x0000000000007941 */ /* 0x000fea0003800000 */
.L_x_28438:
[----:B------:R-:W4:Y:S01]  /*20b0*/  F2I.S64.TRUNC R12, R12 ;  /* 0x0000000c000c7311 */ /* 0x000f22000020d900 */
[----:B------:R-:W-:Y:S05]  /*20c0*/  BRA `(.L_x_28413) ;  /* 0x0000000000587947 */ /* 0x000fea0003800000 */
.L_x_28412:
        /* <DEDUP_REMOVED lines=16> */
.L_x_28440:
[----:B------:R-:W-:Y:S01]  /*21d0*/  CS2R R12, SRZ ;  /* 0x00000000000c7805 */ /* 0x000fe2000001ff00 */
[----:B------:R-:W-:Y:S06]  /*21e0*/  BRA `(.L_x_28413) ;  /* 0x0000000000107947 */ /* 0x000fec0003800000 */
.L_x_28437:
[----:B------:R0:W5:Y:S01]  /*21f0*/  LDG.E.64 R12, desc[UR36][R4.64] ;  /* 0x00000024040c7981 */ /* 0x000162000c1e1b00 */
[----:B------:R-:W-:Y:S05]  /*2200*/  BRA `(.L_x_28413) ;  /* 0x0000000000087947 */ /* 0x000fea0003800000 */
.L_x_28436:
[----:B------:R3:W5:Y:S01]  /*2210*/  LDG.E R12, desc[UR36][R4.64] ;  /* 0x00000024040c7981 */ /* 0x000762000c1e1900 */
[----:B------:R-:W-:-:S07]  /*2220*/  IMAD.MOV.U32 R13, RZ, RZ, RZ ;  /* 0x000000ffff0d7224 */ /* 0x000fce00078e00ff */
.L_x_28413:
[----:B------:R-:W-:Y:S01]  /*2230*/  ULDC UR4, c[0x0][0x42c] ;  /* 0x00010b0000047ab9 */ /* 0x000fe20000000800 */
[----:B------:R-:W-:Y:S01]  /*2240*/  BSSY B0, `(.L_x_28441) ;  /* 0x000001f000007945 */ /* 0x000fe20003800000 */
[----:B012-45:R-:W-:-:S04]  /*2250*/  LOP3.LUT R0, R13, UR4, RZ, 0xfc, !PT ;  /* 0x000000040d007c12 */ /* 0x037fc8000f8efcff */
[----:B------:R-:W-:-:S13]  /*2260*/  ISETP.NE.U32.AND P5, PT, R0, RZ, PT ;  /* 0x000000ff0000720c */ /* 0x000fda0003fa5070 */
[----:B------:R-:W-:Y:S05]  /*2270*/  @!P5 BRA `(.L_x_28442) ;  /* 0x00000000001cd947 */ /* 0x000fea0003800000 */
[----:B------:R-:W-:Y:S01]  /*2280*/  IMAD.MOV.U32 R0, RZ, RZ, R12 ;  /* 0x000000ffff007224 */ /* 0x000fe200078e000c */
[----:B---3--:R-:W-:Y:S01]  /*2290*/  MOV R4, 0x22c0 ;  /* 0x000022c000047802 */ /* 0x008fe20000000f00 */
[----:B------:R-:W-:-:S07]  /*22a0*/  IMAD.MOV.U32 R3, RZ, RZ, R13 ;  /* 0x000000ffff037224 */ /* 0x000fce00078e000d */
[----:B------:R-:W-:Y:S05]  /*22b0*/  CALL.REL.NOINC `($__internal_35_$__cuda_sm20_div_s64) ;  /* 0x000000b0002c7944 */ /* 0x000fea0003c00000 */
[----:B------:R-:W-:Y:S02]  /*22c0*/  IMAD.MOV.U32 R10, RZ, RZ, R0 ;  /* 0x000000ffff0a7224 */ /* 0x000fe400078e0000 */
[----:B------:R-:W-:Y:S01]  /*22d0*/  IMAD.MOV.U32 R11, RZ, RZ, R3 ;  /* 0x000000ffff0b7224 */ /* 0x000fe200078e0003 */
[----:B------:R-:W-:Y:S06]  /*22e0*/  BRA `(.L_x_28443) ;  /* 0x0000000000507947 */ /* 0x000fec0003800000 */
.L_x_28442:
[----:B------:R-:W-:Y:S01]  /*22f0*/  ULDC UR4, c[0x0][0x428] ;  /* 0x00010a0000047ab9 */ /* 0x000fe20000000800 */
[----:B------:R-:W-:Y:S01]  /*2300*/  IMAD.MOV.U32 R11, RZ, RZ, RZ ;  /* 0x000000ffff0b7224 */ /* 0x000fe200078e00ff */
[----:B------:R-:W0:Y:S01]  /*2310*/  I2F.U32.RP R0, UR4 ;  /* 0x0000000400007d06 */ /* 0x000e220008209000 */
[----:B------:R-:W-:-:S07]  /*2320*/  ISETP.NE.U32.AND P2, PT, RZ, UR4, PT ;  /* 0x00000004ff007c0c */ /* 0x000fce000bf45070 */
[----:B0-----:R-:W3:Y:S02]  /*2330*/  MUFU.RCP R0, R0 ;  /* 0x0000000000007308 */ /* 0x001ee40000001000 */
[----:B---3--:R-:W-:-:S06]  /*2340*/  VIADD R4, R0, 0xffffffe ;  /* 0x0ffffffe00047836 */ /* 0x008fcc0000000000 */
[----:B------:R0:W1:Y:S02]  /*2350*/  F2I.FTZ.U32.TRUNC.NTZ R5, R4 ;  /* 0x0000000400057305 */ /* 0x000064000021f000 */
[----:B0-----:R-:W-:Y:S02]  /*2360*/  IMAD.MOV.U32 R4, RZ, RZ, RZ ;  /* 0x000000ffff047224 */ /* 0x001fe400078e00ff */
[----:B-1----:R-:W-:-:S04]  /*2370*/  IMAD.MOV R3, RZ, RZ, -R5 ;  /* 0x000000ffff037224 */ /* 0x002fc800078e0a05 */
[----:B------:R-:W-:-:S04]  /*2380*/  IMAD R3, R3, UR4, RZ ;  /* 0x0000000403037c24 */ /* 0x000fc8000f8e02ff */
[----:B------:R-:W-:-:S06]  /*2390*/  IMAD.HI.U32 R5, R5, R3, R4 ;  /* 0x0000000305057227 */ /* 0x000fcc00078e0004 */
[----:B------:R-:W-:-:S04]  /*23a0*/  IMAD.HI.U32 R10, R5, R12, RZ ;  /* 0x0000000c050a7227 */ /* 0x000fc800078e00ff */
[----:B------:R-:W-:-:S04]  /*23b0*/  IMAD.MOV R3, RZ, RZ, -R10 ;  /* 0x000000ffff037224 */ /* 0x000fc800078e0a0a */
[----:B------:R-:W-:-:S05]  /*23c0*/  IMAD R3, R3, UR4, R12 ;  /* 0x0000000403037c24 */ /* 0x000fca000f8e020c */
[----:B------:R-:W-:-:S13]  /*23d0*/  ISETP.GE.U32.AND P0, PT, R3, UR4, PT ;  /* 0x0000000403007c0c */ /* 0x000fda000bf06070 */
[----:B------:R-:W-:Y:S02]  /*23e0*/  @P0 VIADD R3, R3, -UR4 ;  /* 0x8000000403030c36 */ /* 0x000fe40008000000 */
[----:B------:R-:W-:-:S03]  /*23f0*/  @P0 VIADD R10, R10, 0x1 ;  /* 0x000000010a0a0836 */ /* 0x000fc60000000000 */
[----:B------:R-:W-:-:S13]  /*2400*/  ISETP.GE.U32.AND P1, PT, R3, UR4, PT ;  /* 0x0000000403007c0c */ /* 0x000fda000bf26070 */
[----:B------:R-:W-:Y:S01]  /*2410*/  @P1 VIADD R10, R10, 0x1 ;  /* 0x000000010a0a1836 */ /* 0x000fe20000000000 */
[----:B------:R-:W-:-:S07]  /*2420*/  @!P2 LOP3.LUT R10, RZ, UR4, RZ, 0x33, !PT ;  /* 0x00000004ff0aac12 */ /* 0x000fce000f8e33ff */
.L_x_28443:
[----:B------:R-:W-:Y:S05]  /*2430*/  BSYNC B0 ;  /* 0x0000000000007941 */ /* 0x000fea0003800000 */
.L_x_28441:
[----:B------:R-:W0:Y:S01]  /*2440*/  LDC.64 R4, c[0x0][0x428] ;  /* 0x00010a00ff047b82 */ /* 0x000e220000000a00 */
[----:B------:R-:W-:Y:S01]  /*2450*/  BSSY B0, `(.L_x_28444) ;  /* 0x0000026000007945 */ /* 0x000fe20003800000 */
[----:B0-----:R-:W-:Y:S02]  /*2460*/  LOP3.LUT R0, R12, R4, RZ, 0x3c, !PT ;  /* 0x000000040c007212 */ /* 0x001fe400078e3cff */
        /* <DEDUP_REMOVED lines=8> */
[----:B------:R-:W-:-:S07]  /*24f0*/  IMAD.MOV.U32 R3, RZ, RZ, R13 ;  /* 0x000000ffff037224 */ /* 0x000fce00078e000d */
[----:B------:R-:W-:Y:S05]  /*2500*/  CALL.REL.NOINC `($__internal_36_$__cuda_sm20_rem_s64) ;  /* 0x000000b000e47944 */ /* 0x000fea0003c00000 */
[----:B------:R-:W-:-:S04]  /*2510*/  ISETP.NE.U32.AND P0, PT, R3, RZ, PT ;  /* 0x000000ff0300720c */ /* 0x000fc80003f05070 */
[----:B------:R-:W-:Y:S01]  /*2520*/  ISETP.NE.AND.EX P0, PT, R4, RZ, PT, P0 ;  /* 0x000000ff0400720c */ /* 0x000fe20003f05300 */
[----:B------:R-:W-:-:S12]  /*2530*/  BRA `(.L_x_28448) ;  /* 0x00000000004c7947 */ /* 0x000fd80003800000 */
.L_x_28447:
        /* <DEDUP_REMOVED lines=19> */
.L_x_28448:
[----:B------:R-:W-:Y:S05]  /*2670*/  BSYNC B1 ;  /* 0x0000000000017941 */ /* 0x000fea0003800000 */
.L_x_28446:
[----:B------:R-:W-:-:S04]  /*2680*/  SEL R0, RZ, 0xffffffff, !P0 ;  /* 0xffffffffff007807 */ /* 0x000fc80004000000 */
[----:B------:R-:W-:-:S05]  /*2690*/  IADD3 R10, P0, R0, R10, RZ ;  /* 0x0000000a000a7210 */ /* 0x000fca0007f1e0ff */
[----:B------:R-:W-:-:S08]  /*26a0*/  IMAD.X R11, R0, 0x1, R11, P0 ;  /* 0x00000001000b7824 */ /* 0x000fd000000e060b */
.L_x_28445:
[----:B------:R-:W-:Y:S05]  /*26b0*/  BSYNC B0 ;  /* 0x0000000000007941 */ /* 0x000fea0003800000 */
.L_x_28444:
        /* <DEDUP_REMOVED lines=14> */
.L_x_28452:
[----:B------:R0:W-:Y:S01]  /*27a0*/  STG.E.U8 desc[UR36][R16.64], R10 ;  /* 0x0000000a10007986 */ /* 0x0001e2000c101124 */
[----:B------:R-:W-:Y:S05]  /*27b0*/  BRA `(.L_x_28454) ;  /* 0x0000000c004c7947 */ /* 0x000fea0003800000 */
.L_x_28451:
        /* <DEDUP_REMOVED lines=8> */
.L_x_28456:
[----:B------:R0:W-:Y:S01]  /*2840*/  STG.E desc[UR36][R16.64], R10 ;  /* 0x0000000a10007986 */ /* 0x0001e2000c101924 */
[----:B------:R-:W-:Y:S05]  /*2850*/  BRA `(.L_x_28454) ;  /* 0x0000000c00247947 */ /* 0x000fea0003800000 */
.L_x_28455:
[----:B------:R0:W-:Y:S01]  /*2860*/  STG.E.U16 desc[UR36][R16.64], R10 ;  /* 0x0000000a10007986 */ /* 0x0001e2000c101524 */
[----:B------:R-:W-:Y:S05]  /*2870*/  BRA `(.L_x_28454) ;  /* 0x0000000c001c7947 */ /* 0x000fea0003800000 */
.L_x_28450:
        /* <DEDUP_REMOVED lines=9> */
.L_x_28458:
[----:B------:R-:W0:Y:S02]  /*2910*/  I2F.S64 R0, R10 ;  /* 0x0000000a00007312 */ /* 0x000e240000301400 */
[----:B0-----:R-:W-:-:S05]  /*2920*/  F2FP.F16.F32.PACK_AB R0, RZ, R0 ;  /* 0x00000000ff00723e */ /* 0x001fca00000000ff */
[----:B------:R0:W-:Y:S01]  /*2930*/  STG.E.U16 desc[UR36][R16.64], R0 ;  /* 0x0000000010007986 */ /* 0x0001e2000c101524 */
[----:B------:R-:W-:Y:S05]  /*2940*/  BRA `(.L_x_28454) ;  /* 0x0000000800e87947 */ /* 0x000fea0003800000 */
.L_x_28457:
        /* <DEDUP_REMOVED lines=10> */
.L_x_28460:
[----:B------:R-:W0:Y:S02]  /*29f0*/  I2F.S64 R10, R10 ;  /* 0x0000000a000a7312 */ /* 0x000e240000301400 */
[----:B0-----:R-:W-:-:S04]  /*2a00*/  F2FP.F16.F32.PACK_AB R3, RZ, R10 ;  /* 0x0000000aff03723e */ /* 0x001fc800000000ff */
[----:B------:R-:W-:-:S05]  /*2a10*/  PRMT R3, R3, 0x5410, RZ ;  /* 0x0000541003037816 */ /* 0x000fca00000000ff */
[----:B------:R0:W-:Y:S01]  /*2a20*/  STG.E desc[UR36][R16.64], R3 ;  /* 0x0000000310007986 */ /* 0x0001e2000c101924 */
[----:B------:R-:W-:Y:S05]  /*2a30*/  BRA `(.L_x_28454) ;  /* 0x0000000800ac7947 */ /* 0x000fea0003800000 */
.L_x_28459:
[----:B------:R-:W0:Y:S02]  /*2a40*/  I2F.F64.S64 R4, R10 ;  /* 0x0000000a00047312 */ /* 0x000e240000301c00 */
[----:B0-----:R0:W-:Y:S01]  /*2a50*/  STG.E.64 desc[UR36][R16.64], R4 ;  /* 0x0000000410007986 */ /* 0x0011e2000c101b24 */
[----:B------:R-:W-:Y:S05]  /*2a60*/  BRA `(.L_x_28454) ;  /* 0x0000000800a07947 */ /* 0x000fea0003800000 */
.L_x_28449:
        /* <DEDUP_REMOVED lines=13> */
.L_x_28463:
[----:B------:R-:W0:Y:S01]  /*2b40*/  I2F.F64.S64 R4, R10 ;  /* 0x0000000a00047312 */ /* 0x000e220000301c00 */
[----:B------:R-:W-:-:S05]  /*2b50*/  CS2R R6, SRZ ;  /* 0x0000000000067805 */ /* 0x000fca000001ff00 */
[----:B0-----:R0:W-:Y:S01]  /*2b60*/  STG.E.128 desc[UR36][R16.64], R4 ;  /* 0x0000000410007986 */ /* 0x0011e2000c101d24 */
[----:B------:R-:W-:Y:S05]  /*2b70*/  BRA `(.L_x_28454) ;  /* 0x00000008005c7947 */ /* 0x000fea0003800000 */
.L_x_28462:
        /* <DEDUP_REMOVED lines=21> */
.L_x_28467:
[----:B------:R-:W-:Y:S05]  /*2cd0*/  BSYNC B0 ;  /* 0x0000000000007941 */ /* 0x000fea0003800000 */
.L_x_28466:
[----:B------:R-:W-:-:S05]  /*2ce0*/  LOP3.LUT R5, R0, R5, RZ, 0xfc, !PT ;  /* 0x0000000500057212 */ /* 0x000fca00078efcff */
[----:B------:R0:W-:Y:S01]  /*2cf0*/  STG.E.U8 desc[UR36][R16.64], R5 ;  /* 0x0000000510007986 */ /* 0x0001e2000c101124 */
[----:B------:R-:W-:Y:S05]  /*2d00*/  BRA `(.L_x_28454) ;  /* 0x0000000400f87947 */ /* 0x000fea0003800000 */
.L_x_28465:
        /* <DEDUP_REMOVED lines=13> */
.L_x_28469:
[----:B------:R-:W-:Y:S01]  /*2de0*/  IMAD.MOV.U32 R0, RZ, RZ, 0x7f ;  /* 0x0000007fff007424 */ /* 0x000fe200078e00ff */
[----:B------:R-:W-:-:S04]  /*2df0*/  ISETP.GT.U32.AND P0, PT, R3, 0x7f800000, PT ;  /* 0x7f8000000300780c */ /* 0x000fc80003f04070 */
[----:B------:R-:W-:-:S09]  /*2e00*/  SEL R0, R0, 0x7c, P0 ;  /* 0x0000007c00007807 */ /* 0x000fd20000000000 */
.L_x_28470:
[----:B------:R-:W-:Y:S05]  /*2e10*/  BSYNC B0 ;  /* 0x0000000000007941 */ /* 0x000fea0003800000 */
.L_x_28468:
[----:B------:R-:W-:-:S04]  /*2e20*/  LOP3.LUT R3, R11, 0x80000000, RZ, 0xc0, !PT ;  /* 0x800000000b037812 */ /* 0x000fc800078ec0ff */
[----:B------:R-:W-:-:S04]  /*2e30*/  SHF.R.U32.HI R3, RZ, 0x18, R3 ;  /* 0x00000018ff037819 */ /* 0x000fc80000011603 */
[----:B------:R-:W-:-:S05]  /*2e40*/  LOP3.LUT R3, R0, R3, RZ, 0xfc, !PT ;  /* 0x0000000300037212 */ /* 0x000fca00078efcff */
[----:B------:R0:W-:Y:S01]  /*2e50*/  STG.E.U8 desc[UR36][R16.64], R3 ;  /* 0x0000000310007986 */ /* 0x0001e2000c101124 */
[----:B------:R-:W-:Y:S05]  /*2e60*/  BRA `(.L_x_28454) ;  /* 0x0000000400a07947 */ /* 0x000fea0003800000 */
.L_x_28464:
[----:B------:R-:W0:Y:S02]  /*2e70*/  I2F.S64 R0, R10 ;  /* 0x0000000a00007312 */ /* 0x000e240000301400 */
[----:B0-----:R-:W-:-:S05]  /*2e80*/  F2FP.BF16.F32.PACK_AB R0, RZ, R0 ;  /* 0x00000000ff00723e */ /* 0x001fca00000010ff */
[----:B------:R0:W-:Y:S01]  /*2e90*/  STG.E.U16 desc[UR36][R16.64], R0 ;  /* 0x0000000010007986 */ /* 0x0001e2000c101524 */
[----:B------:R-:W-:Y:S05]  /*2ea0*/  BRA `(.L_x_28454) ;  /* 0x0000000400907947 */ /* 0x000fea0003800000 */
.L_x_28461:
        /* <DEDUP_REMOVED lines=10> */
.L_x_28473:
        /* <DEDUP_REMOVED lines=17> */
.L_x_28476:
[----:B------:R-:W-:-:S04]  /*3060*/  LOP3.LUT R3, R11, 0x80000000, RZ, 0xc0, !PT ;  /* 0x800000000b037812 */ /* 0x000fc800078ec0ff */
[----:B------:R-:W-:-:S04]  /*3070*/  SHF.R.U32.HI R3, RZ, 0x18, R3 ;  /* 0x00000018ff037819 */ /* 0x000fc80000011603 */
[----:B------:R-:W-:-:S04]  /*3080*/  LOP3.LUT R0, R0, R3, RZ, 0xfc, !PT ;  /* 0x0000000300007212 */ /* 0x000fc800078efcff */
[----:B------:R-:W-:-:S07]  /*3090*/  PRMT R8, R0, 0x7610, R8 ;  /* 0x0000761000087816 */ /* 0x000fce0000000008 */
.L_x_28475:
[----:B------:R-:W-:Y:S05]  /*30a0*/  BSYNC B0 ;  /* 0x0000000000007941 */ /* 0x000fea0003800000 */
.L_x_28474:
[----:B------:R4:W-:Y:S01]  /*30b0*/  STG.E.U8 desc[UR36][R16.64], R8 ;  /* 0x0000000810007986 */ /* 0x0009e2000c101124 */
[----:B------:R-:W-:Y:S05]  /*30c0*/  BRA `(.L_x_28454) ;  /* 0x0000000400087947 */ /* 0x000fea0003800000 */
.L_x_28472:
        /* <DEDUP_REMOVED lines=17> */
.L_x_28479:
[----:B------:R-:W-:-:S04]  /*31e0*/  LOP3.LUT R3, R11, 0x80000000, RZ, 0xc0, !PT ;  /* 0x800000000b037812 */ /* 0x000fc800078ec0ff */
[----:B------:R-:W-:-:S04]  /*31f0*/  SHF.R.U32.HI R3, RZ, 0x18, R3 ;  /* 0x00000018ff037819 */ /* 0x000fc80000011603 */
[----:B------:R-:W-:-:S04]  /*3200*/  LOP3.LUT R0, R0, R3, RZ, 0xfc, !PT ;  /* 0x0000000300007212 */ /* 0x000fc800078efcff */
[----:B------:R-:W-:-:S07]  /*3210*/  PRMT R8, R0, 0x7610, R8 ;  /* 0x0000761000087816 */ /* 0x000fce0000000008 */
.L_x_28478:
[----:B------:R-:W-:Y:S05]  /*3220*/  BSYNC B0 ;  /* 0x0000000000007941 */ /* 0x000fea0003800000 */
.L_x_28477:
[----:B------:R3:W-:Y:S01]  /*3230*/  STG.E.U8 desc[UR36][R16.64], R8 ;  /* 0x0000000810007986 */ /* 0x0007e2000c101124 */
[----:B------:R-:W-:Y:S05]  /*3240*/  BRA `(.L_x_28454) ;  /* 0x0000000000a87947 */ /* 0x000fea0003800000 */
.L_x_28471:
        /* <DEDUP_REMOVED lines=22> */
.L_x_28453:
        /* <DEDUP_REMOVED lines=16> */
.L_x_28482:
[----:B------:R-:W-:Y:S05]  /*34b0*/  BRA `(.L_x_28454) ;  /* 0x00000000000c7947 */ /* 0x000fea0003800000 */
.L_x_28481:
[----:B------:R2:W-:Y:S01]  /*34c0*/  STG.E.64 desc[UR36][R16.64], R10 ;  /* 0x0000000a10007986 */ /* 0x0005e2000c101b24 */
[----:B------:R-:W-:Y:S05]  /*34d0*/  BRA `(.L_x_28454) ;  /* 0x0000000000047947 */ /* 0x000fea0003800000 */
.L_x_28480:
[----:B------:R0:W-:Y:S02]  /*34e0*/  STG.E desc[UR36][R16.64], R10 ;  /* 0x0000000a10007986 */ /* 0x0001e4000c101924 */
.L_x_28454:
[----:B------:R-:W-:-:S04]  /*34f0*/  IMAD R2, R2, 0x200, R23 ;  /* 0x0000020002027824 */ /* 0x000fc800078e0217 */
[----:B------:R-:W-:-:S07]  /*3500*/  VIADD R19, R2, 0x80 ;  /* 0x0000008002137836 */ /* 0x000fce0000000000 */
.L_x_28406:
[----:B------:R-:W-:Y:S05]  /*3510*/  BSYNC B6 ;  /* 0x0000000000067941 */ /* 0x000fea0003800000 */
.L_x_28405:
        /* <DEDUP_REMOVED lines=307> */
.L_x_28485:
        /* <DEDUP_REMOVED lines=21> */
.L_x_28489:
[----:B------:R0:W5:Y:S01]  /*49a0*/  LDG.E.U8 R10, desc[UR36][R2.64] ;  /* 0x00000024020a7981 */ /* 0x000162000c1e1100 */
[----:B------:R-:W-:Y:S01]  /*49b0*/  IMAD.MOV.U32 R11, RZ, RZ, RZ ;  /* 0x000000ffff0b7224 */ /* 0x000fe200078e00ff */
[----:B------:R-:W-:Y:S06]  /*49c0*/  BRA `(.L_x_28491) ;  /* 0x0000000c00487947 */ /* 0x000fec0003800000 */
.L_x_28488:
        /* <DEDUP_REMOVED lines=8> */
.L_x_28493:
[----:B------:R-:W2:Y:S02]  /*4a50*/  LDG.E R10, desc[UR36][R2.64] ;  /* 0x00000024020a7981 */ /* 0x000ea4000c1e1900 */
[----:B--2---:R-:W-:Y:S01]  /*4a60*/  SHF.R.S32.HI R11, RZ, 0x1f, R10 ;  /* 0x0000001fff0b7819 */ /* 0x004fe2000001140a */
[----:B------:R-:W-:Y:S06]  /*4a70*/  BRA `(.L_x_28491) ;  /* 0x0000000c001c7947 */ /* 0x000fec0003800000 */
.L_x_28492:
[----:B------:R-:W2:Y:S02]  /*4a80*/  LDG.E.S16 R10, desc[UR36][R2.64] ;  /* 0x00000024020a7981 */ /* 0x000ea4000c1e1700 */
[----:B--2---:R-:W-:Y:S01]  /*4a90*/  SHF.R.S32.HI R11, RZ, 0x1f, R10 ;  /* 0x0000001fff0b7819 */ /* 0x004fe2000001140a */
[----:B------:R-:W-:Y:S06]  /*4aa0*/  BRA `(.L_x_28491) ;  /* 0x0000000c00107947 */ /* 0x000fec0003800000 */
.L_x_28487:
        /* <DEDUP_REMOVED lines=9> */
.L_x_28495:
[----:B------:R-:W2:Y:S02]  /*4b40*/  LDG.E.U16 R2, desc[UR36][R2.64] ;  /* 0x0000002402027981 */ /* 0x000ea4000c1e1500 */
[----:B--2---:R-:W-:-:S06]  /*4b50*/  HADD2.F32 R10, -RZ, R2.H0_H0 ;  /* 0x20000002ff0a7230 */ /* 0x004fcc0000004100 */
[----:B------:R-:W0:Y:S01]  /*4b60*/  F2I.S64.TRUNC R10, R10 ;  /* 0x0000000a000a7311 */ /* 0x000e22000020d900 */
[----:B------:R-:W-:Y:S05]  /*4b70*/  BRA `(.L_x_28491) ;  /* 0x0000000800dc7947 */ /* 0x000fea0003800000 */
.L_x_28494:
        /* <DEDUP_REMOVED lines=9> */
.L_x_28497:
[----:B------:R-:W2:Y:S02]  /*4c10*/  LDG.E.U16 R2, desc[UR36][R2.64] ;  /* 0x0000002402027981 */ /* 0x000ea4000c1e1500 */
[----:B--2---:R-:W-:-:S06]  /*4c20*/  HADD2.F32 R10, -RZ, R2.H0_H0 ;  /* 0x20000002ff0a7230 */ /* 0x004fcc0000004100 */
[----:B------:R-:W0:Y:S01]  /*4c30*/  F2I.S64.TRUNC R10, R10 ;  /* 0x0000000a000a7311 */ /* 0x000e22000020d900 */
[----:B------:R-:W-:Y:S05]  /*4c40*/  BRA `(.L_x_28491) ;  /* 0x0000000800a87947 */ /* 0x000fea0003800000 */
.L_x_28496:
[----:B------:R-:W2:Y:S02]  /*4c50*/  LDG.E.64 R2, desc[UR36][R2.64] ;  /* 0x0000002402027981 */ /* 0x000ea4000c1e1b00 */
[----:B--2---:R0:W1:Y:S01]  /*4c60*/  F2I.S64.F64.TRUNC R10, R2 ;  /* 0x00000002000a7311 */ /* 0x004062000030d900 */
[----:B------:R-:W-:Y:S05]  /*4c70*/  BRA `(.L_x_28491) ;  /* 0x00000008009c7947 */ /* 0x000fea0003800000 */
.L_x_28486:
        /* <DEDUP_REMOVED lines=13> */
.L_x_28500:
[----:B------:R-:W2:Y:S02]  /*4d50*/  LDG.E.64 R2, desc[UR36][R2.64] ;  /* 0x0000002402027981 */ /* 0x000ea4000c1e1b00 */
[----:B--2---:R0:W1:Y:S01]  /*4d60*/  F2I.S64.F64.TRUNC R10, R2 ;  /* 0x00000002000a7311 */ /* 0x004062000030d900 */
[----:B------:R-:W-:Y:S05]  /*4d70*/  BRA `(.L_x_28491) ;  /* 0x00000008005c7947 */ /* 0x000fea0003800000 */
.L_x_28499:
        /* <DEDUP_REMOVED lines=27> */
.L_x_28502:
        /* <DEDUP_REMOVED lines=14> */
.L_x_28501:
[----:B------:R-:W2:Y:S02]  /*5010*/  LDG.E.U16 R10, desc[UR36][R2.64] ;  /* 0x00000024020a7981 */ /* 0x000ea4000c1e1500 */
[----:B--2---:R-:W-:-:S06]  /*5020*/  IMAD.U32 R10, R10, 0x10000, RZ ;  /* 0x000100000a0a7824 */ /* 0x004fcc00078e00ff */
[----:B------:R-:W0:Y:S01]  /*5030*/  F2I.S64.TRUNC R10, R10 ;  /* 0x0000000a000a7311 */ /* 0x000e22000020d900 */
[----:B------:R-:W-:Y:S05]  /*5040*/  BRA `(.L_x_28491) ;  /* 0x0000000400a87947 */ /* 0x000fea0003800000 */
.L_x_28498:
        /* <DEDUP_REMOVED lines=11> */
.L_x_28505:
        /* <DEDUP_REMOVED lines=21> */
.L_x_28509:
[----:B------:R-:W-:Y:S05]  /*5250*/  BSYNC B1 ;  /* 0x0000000000017941 */ /* 0x000fea0003800000 */
.L_x_28508:
[----:B------:R-:W-:Y:S01]  /*5260*/  IMAD.SHL.U32 R2, R2, 0x100000, RZ ;  /* 0x0010000002027824 */ /* 0x000fe200078e00ff */
[----:B------:R-:W-:-:S04]  /*5270*/  LEA R3, R0, 0x3b800000, 0x17 ;  /* 0x3b80000000037811 */ /* 0x000fc800078eb8ff */
[----:B------:R-:W-:-:S07]  /*5280*/  LOP3.LUT R10, R3, R2, R10, 0xfe, !PT ;  /* 0x00000002030a7212 */ /* 0x000fce00078efe0a */
.L_x_28507:
[----:B------:R-:W-:Y:S05]  /*5290*/  BSYNC B0 ;  /* 0x0000000000007941 */ /* 0x000fea0003800000 */
.L_x_28506:
[----:B------:R-:W0:Y:S01]  /*52a0*/  F2I.S64.TRUNC R10, R10 ;  /* 0x0000000a000a7311 */ /* 0x000e22000020d900 */
[----:B------:R-:W-:Y:S05]  /*52b0*/  BRA `(.L_x_28491) ;  /* 0x00000004000c7947 */ /* 0x000fea0003800000 */
.L_x_28504:
        /* <DEDUP_REMOVED lines=21> */
.L_x_28513:
[----:B------:R-:W-:Y:S05]  /*5410*/  BSYNC B1 ;  /* 0x0000000000017941 */ /* 0x000fea0003800000 */
.L_x_28512:
[----:B------:R-:W-:Y:S01]  /*5420*/  IMAD.SHL.U32 R2, R2, 0x200000, RZ ;  /* 0x0020000002027824 */ /* 0x000fe200078e00ff */
[----:B------:R-:W-:-:S04]  /*5430*/  LEA R3, R0, 0x37800000, 0x17 ;  /* 0x3780000000037811 */ /* 0x000fc800078eb8ff */
[----:B------:R-:W-:-:S07]  /*5440*/  LOP3.LUT R10, R3, R2, R10, 0xfe, !PT ;  /* 0x00000002030a7212 */ /* 0x000fce00078efe0a */
.L_x_28511:
[----:B------:R-:W-:Y:S05]  /*5450*/  BSYNC B0 ;  /* 0x0000000000007941 */ /* 0x000fea0003800000 */
.L_x_28510:
[----:B------:R-:W3:Y:S01]  /*5460*/  F2I.S64.TRUNC R10, R10 ;  /* 0x0000000a000a7311 */ /* 0x000ee2000020d900 */
[----:B------:R-:W-:Y:S05]  /*5470*/  BRA `(.L_x_28491) ;  /* 0x00000000009c7947 */ /* 0x000fea0003800000 */
.L_x_28503:
        /* <DEDUP_REMOVED lines=14> */
.L_x_28517:
[----:B------:R-:W-:Y:S05]  /*5560*/  BSYNC B0 ;  /* 0x0000000000007941 */ /* 0x000fea0003800000 */
.L_x_28516:
[----:B------:R-:W1:Y:S01]  /*5570*/  F2I.S64.TRUNC R10, R10 ;  /* 0x0000000a000a7311 */ /* 0x000e62000020d900 */
[----:B------:R-:W-:Y:S05]  /*5580*/  BRA `(.L_x_28491) ;  /* 0x0000000000587947 */ /* 0x000fea0003800000 */
.L_x_28490:
        /* <DEDUP_REMOVED lines=16> */
.L_x_28518:
[----:B------:R-:W-:Y:S01]  /*5690*/  CS2R R10, SRZ ;  /* 0x00000000000a7805 */ /* 0x000fe2000001ff00 */
[----:B------:R-:W-:Y:S06]  /*56a0*/  BRA `(.L_x_28491) ;  /* 0x0000000000107947 */ /* 0x000fec0003800000 */
.L_x_28515:
[----:B------:R0:W5:Y:S01]  /*56b0*/  LDG.E.64 R10, desc[UR36][R2.64] ;  /* 0x00000024020a7981 */ /* 0x000162000c1e1b00 */
[----:B------:R-:W-:Y:S05]  /*56c0*/  BRA `(.L_x_28491) ;  /* 0x0000000000087947 */ /* 0x000fea0003800000 */
.L_x_28514:
[----:B------:R2:W5:Y:S01]  /*56d0*/  LDG.E R10, desc[UR36][R2.64] ;  /* 0x00000024020a7981 */ /* 0x000562000c1e1900 */
[----:B------:R-:W-:-:S07]  /*56e0*/  IMAD.MOV.U32 R11, RZ, RZ, RZ ;  /* 0x000000ffff0b7224 */ /* 0x000fce00078e00ff */
.L_x_28491:
[----:B------:R-:W-:Y:S01]  /*56f0*/  ULDC UR4, c[0x0][0x42c] ;  /* 0x00010b0000047ab9 */ /* 0x000fe20000000800 */
[----:B------:R-:W-:Y:S01]  /*5700*/  BSSY B0, `(.L_x_28519) ;  /* 0x000001f000007945 */ /* 0x000fe20003800000 */
[----:B01-3-5:R-:W-:-:S04]  /*5710*/  LOP3.LUT R0, R11, UR4, RZ, 0xfc, !PT ;  /* 0x000000040b007c12 */ /* 0x02bfc8000f8efcff */
[----:B------:R-:W-:-:S13]  /*5720*/  ISETP.NE.U32.AND P5, PT, R0, RZ, PT ;  /* 0x000000ff0000720c */ /* 0x000fda0003fa5070 */
[----:B------:R-:W-:Y:S05]  /*5730*/  @!P5 BRA `(.L_x_28520) ;  /* 0x00000000001cd947 */ /* 0x000fea0003800000 */
[----:B------:R-:W-:Y:S01]  /*5740*/  IMAD.MOV.U32 R0, RZ, RZ, R10 ;  /* 0x000000ffff007224 */ /* 0x000fe200078e000a */
[----:B------:R-:W-:Y:S01]  /*5750*/  MOV R4, 0x5780 ;  /* 0x0000578000047802 */ /* 0x000fe20000000f00 */
[----:B--2-4-:R-:W-:-:S07]  /*5760*/  IMAD.MOV.U32 R3, RZ, RZ, R11 ;  /* 0x000000ffff037224 */ /* 0x014fce00078e000b */
[----:B------:R-:W-:Y:S05]  /*5770*/  CALL.REL.NOINC `($__internal_35_$__cuda_sm20_div_s64) ;  /* 0x0000007800fc7944 */ /* 0x000fea0003c00000 */
[----:B------:R-:W-:Y:S02]  /*5780*/  IMAD.MOV.U32 R2, RZ, RZ, R0 ;  /* 0x000000ffff027224 */ /* 0x000fe400078e0000 */
[----:B------:R-:W-:Y:S01]  /*5790*/  IMAD.MOV.U32 R5, RZ, RZ, R3 ;  /* 0x000000ffff057224 */ /* 0x000fe200078e0003 */
[----:B------:R-:W-:Y:S06]  /*57a0*/  BRA `(.L_x_28521) ;  /* 0x0000000000507947 */ /* 0x000fec0003800000 */
.L_x_28520:
[----:B------:R-:W-:Y:S01]  /*57b0*/  ULDC UR4, c[0x0][0x428] ;  /* 0x00010a0000047ab9 */ /* 0x000fe20000000800 */
[----:B--2-4-:R-:W-:Y:S01]  /*57c0*/  IMAD.MOV.U32 R2, RZ, RZ, RZ ;  /* 0x000000ffff027224 */ /* 0x014fe200078e00ff */
[----:B------:R-:W0:Y:S01]  /*57d0*/  I2F.U32.RP R4, UR4 ;  /* 0x0000000400047d06 */ /* 0x000e220008209000 */
[----:B------:R-:W-:-:S07]  /*57e0*/  ISETP.NE.U32.AND P2, PT, RZ, UR4, PT ;  /* 0x00000004ff007c0c */ /* 0x000fce000bf45070 */
[----:B0-----:R-:W0:Y:S02]  /*57f0*/  MUFU.RCP R4, R4 ;  /* 0x0000000400047308 */ /* 0x001e240000001000 */
[----:B0-----:R-:W-:-:S06]  /*5800*/  VIADD R5, R4, 0xffffffe ;  /* 0x0ffffffe04057836 */ /* 0x001fcc0000000000 */
        /* <DEDUP_REMOVED lines=14> */
.L_x_28521:
[----:B------:R-:W-:Y:S05]  /*58f0*/  BSYNC B0 ;  /* 0x0000000000007941 */ /* 0x000fea0003800000 */
.L_x_28519:
        /* <DEDUP_REMOVED lines=16> */
.L_x_28525:
        /* <DEDUP_REMOVED lines=19> */
.L_x_28526:
[----:B------:R-:W-:Y:S05]  /*5b30*/  BSYNC B1 ;  /* 0x0000000000017941 */ /* 0x000fea0003800000 */
.L_x_28524:
[----:B------:R-:W-:-:S04]  /*5b40*/  SEL R0, RZ, 0xffffffff, !P0 ;  /* 0xffffffffff007807 */ /* 0x000fc80004000000 */
[----:B------:R-:W-:-:S05]  /*5b50*/  IADD3 R2, P0, R0, R2, RZ ;  /* 0x0000000200027210 */ /* 0x000fca0007f1e0ff */
[----:B------:R-:W-:-:S08]  /*5b60*/  IMAD.X R5, R0, 0x1, R5, P0 ;  /* 0x0000000100057824 */ /* 0x000fd000000e0605 */
.L_x_28523:
[----:B------:R-:W-:Y:S05]  /*5b70*/  BSYNC B0 ;  /* 0x0000000000007941 */ /* 0x000fea0003800000 */
.L_x_28522:
        /* <DEDUP_REMOVED lines=15> */
.L_x_28530:
[----:B------:R4:W-:Y:S01]  /*5c70*/  STG.E.U8 desc[UR36][R16.64], R2 ;  /* 0x0000000210007986 */ /* 0x0009e2000c101124 */
[----:B------:R-:W-:Y:S05]  /*5c80*/  BRA `(.L_x_28532) ;  /* 0x0000000c00507947 */ /* 0x000fea0003800000 */
.L_x_28529:
        /* <DEDUP_REMOVED lines=8> */
.L_x_28534:
[----:B------:R2:W-:Y:S01]  /*5d10*/  STG.E desc[UR36][R16.64], R2 ;  /* 0x0000000210007986 */ /* 0x0005e2000c101924 */
[----:B------:R-:W-:Y:S05]  /*5d20*/  BRA `(.L_x_28532) ;  /* 0x0000000c00287947 */ /* 0x000fea0003800000 */
.L_x_28533:
[----:B------:R0:W-:Y:S01]  /*5d30*/  STG.E.U16 desc[UR36][R16.64], R2 ;  /* 0x0000000210007986 */ /* 0x0001e2000c101524 */
[----:B------:R-:W-:Y:S05]  /*5d40*/  BRA `(.L_x_28532) ;  /* 0x0000000c00207947 */ /* 0x000fea0003800000 */
.L_x_28528:
        /* <DEDUP_REMOVED lines=9> */
.L_x_28536:
[----:B------:R-:W0:Y:S02]  /*5de0*/  I2F.S64 R0, R2 ;  /* 0x0000000200007312 */ /* 0x000e240000301400 */
[----:B0-----:R-:W-:-:S05]  /*5df0*/  F2FP.F16.F32.PACK_AB R0, RZ, R0 ;  /* 0x00000000ff00723e */ /* 0x001fca00000000ff */
[----:B------:R0:W-:Y:S01]  /*5e00*/  STG.E.U16 desc[UR36][R16.64], R0 ;  /* 0x0000000010007986 */ /* 0x0001e2000c101524 */
[----:B------:R-:W-:Y:S05]  /*5e10*/  BRA `(.L_x_28532) ;  /* 0x0000000800ec7947 */ /* 0x000fea0003800000 */
.L_x_28535:
        /* <DEDUP_REMOVED lines=10> */
.L_x_28538:
[----:B------:R-:W0:Y:S02]  /*5ec0*/  I2F.S64 R2, R2 ;  /* 0x0000000200027312 */ /* 0x000e240000301400 */
[----:B0-----:R-:W-:-:S04]  /*5ed0*/  F2FP.F16.F32.PACK_AB R3, RZ, R2 ;  /* 0x00000002ff03723e */ /* 0x001fc800000000ff */
[----:B------:R-:W-:-:S05]  /*5ee0*/  PRMT R3, R3, 0x5410, RZ ;  /* 0x0000541003037816 */ /* 0x000fca00000000ff */
[----:B------:R0:W-:Y:S01]  /*5ef0*/  STG.E desc[UR36][R16.64], R3 ;  /* 0x0000000310007986 */ /* 0x0001e2000c101924 */
[----:B------:R-:W-:Y:S05]  /*5f00*/  BRA `(.L_x_28532) ;  /* 0x0000000800b07947 */ /* 0x000fea0003800000 */
.L_x_28537:
[----:B------:R-:W0:Y:S02]  /*5f10*/  I2F.F64.S64 R2, R2 ;  /* 0x0000000200027312 */ /* 0x000e240000301c00 */
[----:B0-----:R0:W-:Y:S01]  /*5f20*/  STG.E.64 desc[UR36][R16.64], R2 ;  /* 0x0000000210007986 */ /* 0x0011e2000c101b24 */
[----:B------:R-:W-:Y:S05]  /*5f30*/  BRA `(.L_x_28532) ;  /* 0x0000000800a47947 */ /* 0x000fea0003800000 */
.L_x_28527:
        /* <DEDUP_REMOVED lines=13> */
.L_x_28541:
[----:B------:R-:W0:Y:S01]  /*6010*/  I2F.F64.S64 R4, R2 ;  /* 0x0000000200047312 */ /* 0x000e220000301c00 */
[----:B------:R-:W-:-:S05]  /*6020*/  CS2R R6, SRZ ;  /* 0x0000000000067805 */ /* 0x000fca000001ff00 */
[----:B0-----:R0:W-:Y:S01]  /*6030*/  STG.E.128 desc[UR36][R16.64], R4 ;  /* 0x0000000410007986 */ /* 0x0011e2000c101d24 */
[----:B------:R-:W-:Y:S05]  /*6040*/  BRA `(.L_x_28532) ;  /* 0x0000000800607947 */ /* 0x000fea0003800000 */
.L_x_28540:
        /* <DEDUP_REMOVED lines=21> */
.L_x_28545:
[----:B------:R-:W-:Y:S05]  /*61a0*/  BSYNC B0 ;  /* 0x0000000000007941 */ /* 0x000fea0003800000 */
.L_x_28544:
[----:B------:R-:W-:-:S05]  /*61b0*/  LOP3.LUT R5, R0, R5, RZ, 0xfc, !PT ;  /* 0x0000000500057212 */ /* 0x000fca00078efcff */
[----:B------:R0:W-:Y:S01]  /*61c0*/  STG.E.U8 desc[UR36][R16.64], R5 ;  /* 0x0000000510007986 */ /* 0x0001e2000c101124 */
[----:B------:R-:W-:Y:S05]  /*61d0*/  BRA `(.L_x_28532) ;  /* 0x0000000400fc7947 */ /* 0x000fea0003800000 */
.L_x_28543:
        /* <DEDUP_REMOVED lines=13> */
.L_x_28547:
[----:B------:R-:W-:Y:S01]  /*62b0*/  IMAD.MOV.U32 R0, RZ, RZ, 0x7f ;  /* 0x0000007fff007424 */ /* 0x000fe200078e00ff */
[----:B------:R-:W-:-:S04]  /*62c0*/  ISETP.GT.U32.AND P0, PT, R4, 0x7f800000, PT ;  /* 0x7f8000000400780c */ /* 0x000fc80003f04070 */
[----:B------:R-:W-:-:S09]  /*62d0*/  SEL R0, R0, 0x7c, P0 ;  /* 0x0000007c00007807 */ /* 0x000fd20000000000 */
.L_x_28548:
[----:B------:R-:W-:Y:S05]  /*62e0*/  BSYNC B0 ;  /* 0x0000000000007941 */ /* 0x000fea0003800000 */
.L_x_28546:
[----:B------:R-:W-:-:S04]  /*62f0*/  LOP3.LUT R2, R3, 0x80000000, RZ, 0xc0, !PT ;  /* 0x8000000003027812 */ /* 0x000fc800078ec0ff */
[----:B------:R-:W-:-:S04]  /*6300*/  SHF.R.U32.HI R3, RZ, 0x18, R2 ;  /* 0x00000018ff037819 */ /* 0x000fc80000011602 */
[----:B------:R-:W-:-:S05]  /*6310*/  LOP3.LUT R3, R0, R3, RZ, 0xfc, !PT ;  /* 0x0000000300037212 */ /* 0x000fca00078efcff */
[----:B------:R0:W-:Y:S01]  /*6320*/  STG.E.U8 desc[UR36][R16.64], R3 ;  /* 0x0000000310007986 */ /* 0x0001e2000c101124 */
[----:B------:R-:W-:Y:S05]  /*6330*/  BRA `(.L_x_28532) ;  /* 0x0000000400a47947 */ /* 0x000fea0003800000 */
.L_x_28542:
[----:B------:R-:W0:Y:S02]  /*6340*/  I2F.S64 R0, R2 ;  /* 0x0000000200007312 */ /* 0x000e240000301400 */
[----:B0-----:R-:W-:-:S05]  /*6350*/  F2FP.BF16.F32.PACK_AB R0, RZ, R0 ;  /* 0x00000000ff00723e */ /* 0x001fca00000010ff */
[----:B------:R0:W-:Y:S01]  /*6360*/  STG.E.U16 desc[UR36][R16.64], R0 ;  /* 0x0000000010007986 */ /* 0x0001e2000c101524 */
[----:B------:R-:W-:Y:S05]  /*6370*/  BRA `(.L_x_28532) ;  /* 0x0000000400947947 */ /* 0x000fea0003800000 */
.L_x_28539:
        /* <DEDUP_REMOVED lines=10> */
.L_x_28551:
        /* <DEDUP_REMOVED lines=17> */
.L_x_28554:
[----:B------:R-:W-:-:S04]  /*6530*/  LOP3.LUT R2, R3, 0x80000000, RZ, 0xc0, !PT ;  /* 0x8000000003027812 */ /* 0x000fc800078ec0ff */
[----:B------:R-:W-:-:S04]  /*6540*/  SHF.R.U32.HI R3, RZ, 0x18, R2 ;  /* 0x00000018ff037819 */ /* 0x000fc80000011602 */
[----:B------:R-:W-:-:S04]  /*6550*/  LOP3.LUT R0, R0, R3, RZ, 0xfc, !PT ;  /* 0x0000000300007212 */ /* 0x000fc800078efcff */
[----:B------:R-:W-:-:S07]  /*6560*/  PRMT R8, R0, 0x7610, R8 ;  /* 0x0000761000087816 */ /* 0x000fce0000000008 */
.L_x_28553:
[----:B------:R-:W-:Y:S05]  /*6570*/  BSYNC B0 ;  /* 0x0000000000007941 */ /* 0x000fea0003800000 */
.L_x_28552:
[----:B------:R0:W-:Y:S01]  /*6580*/  STG.E.U8 desc[UR36][R16.64], R8 ;  /* 0x0000000810007986 */ /* 0x0001e2000c101124 */
[----:B------:R-:W-:Y:S05]  /*6590*/  BRA `(.L_x_28532) ;  /* 0x00000004000c7947 */ /* 0x000fea0003800000 */
.L_x_28550:
        /* <DEDUP_REMOVED lines=17> */
.L_x_28557:
[----:B------:R-:W-:-:S04]  /*66b0*/  LOP3.LUT R2, R3, 0x80000000, RZ, 0xc0, !PT ;  /* 0x8000000003027812 */ /* 0x000fc800078ec0ff */
[----:B------:R-:W-:-:S04]  /*66c0*/  SHF.R.U32.HI R3, RZ, 0x18, R2 ;  /* 0x00000018ff037819 */ /* 0x000fc80000011602 */
[----:B------:R-:W-:-:S04]  /*66d0*/  LOP3.LUT R0, R0, R3, RZ, 0xfc, !PT ;  /* 0x0000000300007212 */ /* 0x000fc800078efcff */
[----:B------:R-:W-:-:S07]  /*66e0*/  PRMT R8, R0, 0x7610, R8 ;  /* 0x0000761000087816 */ /* 0x000fce0000000008 */
.L_x_28556:
[----:B------:R-:W-:Y:S05]  /*66f0*/  BSYNC B0 ;  /* 0x0000000000007941 */ /* 0x000fea0003800000 */
.L_x_28555:
[----:B------:R0:W-:Y:S01]  /*6700*/  STG.E.U8 desc[UR36][R16.64], R8 ;  /* 0x0000000810007986 */ /* 0x0001e2000c101124 */
[----:B------:R-:W-:Y:S05]  /*6710*/  BRA `(.L_x_28532) ;  /* 0x0000000000ac7947 */ /* 0x000fea0003800000 */
.L_x_28549:
        /* <DEDUP_REMOVED lines=23> */
.L_x_28531:
        /* <DEDUP_REMOVED lines=16> */
.L_x_28560:
[----:B------:R-:W-:Y:S05]  /*6990*/  BRA `(.L_x_28532) ;  /* 0x00000000000c7947 */ /* 0x000fea0003800000 */
.L_x_28559:
[----:B------:R0:W-:Y:S01]  /*69a0*/  STG.E.64 desc[UR36][R16.64], R2 ;  /* 0x0000000210007986 */ /* 0x0001e2000c101b24 */
[----:B------:R-:W-:Y:S05]  /*69b0*/  BRA `(.L_x_28532) ;  /* 0x0000000000047947 */ /* 0x000fea0003800000 */
.L_x_28558:
[----:B------:R0:W-:Y:S02]  /*69c0*/  STG.E desc[UR36][R16.64], R2 ;  /* 0x0000000210007986 */ /* 0x0001e4000c101924 */
.L_x_28532:
[----:B------:R-:W-:-:S07]  /*69d0*/  VIADD R19, R19, 0x80 ;  /* 0x0000008013137836 */ /* 0x000fce0000000000 */
.L_x_28484:
[----:B------:R-:W-:Y:S05]  /*69e0*/  BSYNC B6 ;  /* 0x0000000000067941 */ /* 0x000fea0003800000 */
.L_x_28483:
        /* <DEDUP_REMOVED lines=307> */
.L_x_28563:
        /* <DEDUP_REMOVED lines=21> */
.L_x_28567:
[----:B------:R1:W5:Y:S01]  /*7e70*/  LDG.E.U8 R10, desc[UR36][R2.64] ;  /* 0x00000024020a7981 */ /* 0x000362000c1e1100 */
[----:B------:R-:W-:Y:S01]  /*7e80*/  IMAD.MOV.U32 R11, RZ, RZ, RZ ;  /* 0x000000ffff0b7224 */ /* 0x000fe200078e00ff */
[----:B------:R-:W-:Y:S06]  /*7e90*/  BRA `(.L_x_28569) ;  /* 0x0000000c00487947 */ /* 0x000fec0003800000 */
.L_x_28566:
        /* <DEDUP_REMOVED lines=8> */
.L_x_28571:
[----:B------:R-:W2:Y:S02]  /*7f20*/  LDG.E R10, desc[UR36][R2.64] ;  /* 0x00000024020a7981 */ /* 0x000ea4000c1e1900 */
[----:B--2---:R-:W-:Y:S01]  /*7f30*/  SHF.R.S32.HI R11, RZ, 0x1f, R10 ;  /* 0x0000001fff0b7819 */ /* 0x004fe2000001140a */
[----:B------:R-:W-:Y:S06]  /*7f40*/  BRA `(.L_x_28569) ;  /* 0x0000000c001c7947 */ /* 0x000fec0003800000 */
.L_x_28570:
[----:B------:R-:W2:Y:S02]  /*7f50*/  LDG.E.S16 R10, desc[UR36][R2.64] ;  /* 0x00000024020a7981 */ /* 0x000ea4000c1e1700 */
[----:B--2---:R-:W-:Y:S01]  /*7f60*/  SHF.R.S32.HI R11, RZ, 0x1f, R10 ;  /* 0x0000001fff0b7819 */ /* 0x004fe2000001140a */
[----:B------:R-:W-:Y:S06]  /*7f70*/  BRA `(.L_x_28569) ;  /* 0x0000000c00107947 */ /* 0x000fec0003800000 */
.L_x_28565:
[----:B------:R-:W-:-:S13]  /*7f80*/  ISETP.GT.AND P0, PT, R4, 0x6, PT ;  /* 0x000000060400780c */ /* 0x000fda0003f04270 */
[----:B------:R-:W-:Y:S05]  /*7f90*/  @P0 BRA `(.L_x_28572) ;  /* 0x00000000002c0947 */ /* 0x000fea0003800000 */
[----:B------:R-:W-:-:S13]  /*7fa0*/  ISETP.NE.AND P0, PT, R4, 0x5, PT ;  /* 0x000000050400780c */ /* 0x000fda0003f05270 */
[----:B------:R-:W-:Y:S05]  /*7fb0*/  @!P0 BRA `(.L_x_28573) ;  /* 0x0000000000148947 */ /* 0x000fea0003800000 */
[----:B------:R-:W-:-:S13]  /*7fc0*/  ISETP.NE.AND P0, PT, R4, 0x6, PT ;  /* 0x000000060400780c */ /* 0x000fda0003f05270 */
[----:B------:R-:W-:Y:S05]  /*7fd0*/  @P0 BRA `(.L_x_28568) ;  /* 0x0000000800a00947 */ /* 0x000fea0003800000 */
[----:B------:R-:W2:Y:S02]  /*7fe0*/  LDG.E R2, desc[UR36][R2.64] ;  /* 0x0000002402027981 */ /* 0x000ea4000c1e1900 */
[----:B--2---:R3:W4:Y:S01]  /*7ff0*/  F2I.S64.TRUNC R10, R2 ;  /* 0x00000002000a7311 */ /* 0x004722000020d900 */
[----:B------:R-:W-:Y:S05]  /*8000*/  BRA `(.L_x_28569) ;  /* 0x0000000800ec7947 */ /* 0x000fea0003800000 */
.L_x_28573:
[----:B------:R-:W2:Y:S02]  /*8010*/  LDG.E.U16 R2, desc[UR36][R2.64] ;  /* 0x0000002402027981 */ /* 0x000ea4000c1e1500 */
[----:B--2---:R-:W-:-:S06]  /*8020*/  HADD2.F32 R10, -RZ, R2.H0_H0 ;  /* 0x20000002ff0a7230 */ /* 0x004fcc0000004100 */
[----:B------:R-:W2:Y:S01]  /*8030*/  F2I.S64.TRUNC R10, R10 ;  /* 0x0000000a000a7311 */ /* 0x000ea2000020d900 */
[----:B------:R-:W-:Y:S05]  /*8040*/  BRA `(.L_x_28569) ;  /* 0x0000000800dc7947 */ /* 0x000fea0003800000 */
.L_x_28572:
        /* <DEDUP_REMOVED lines=9> */
.L_x_28575:
[----:B------:R-:W2:Y:S02]  /*80e0*/  LDG.E.U16 R2, desc[UR36][R2.64] ;  /* 0x0000002402027981 */ /* 0x000ea4000c1e1500 */
[----:B--2---:R-:W-:-:S06]  /*80f0*/  HADD2.F32 R10, -RZ, R2.H0_H0 ;  /* 0x20000002ff0a7230 */ /* 0x004fcc0000004100 */
[----:B------:R-:W0:Y:S01]  /*8100*/  F2I.S64.TRUNC R10, R10 ;  /* 0x0000000a000a7311 */ /* 0x000e22000020d900 */
[----:B------:R-:W-:Y:S05]  /*8110*/  BRA `(.L_x_28569) ;  /* 0x0000000800a87947 */ /* 0x000fea0003800000 */
.L_x_28574:
[----:B------:R-:W2:Y:S02]  /*8120*/  LDG.E.64 R2, desc[UR36][R2.64] ;  /* 0x0000002402027981 */ /* 0x000ea4000c1e1b00 */
[----:B--2---:R0:W1:Y:S01]  /*8130*/  F2I.S64.F64.TRUNC R10, R2 ;  /* 0x00000002000a7311 */ /* 0x004062000030d900 */
[----:B------:R-:W-:Y:S05]  /*8140*/  BRA `(.L_x_28569) ;  /* 0x00000008009c7947 */ /* 0x000fea0003800000 */
.L_x_28564:
        /* <DEDUP_REMOVED lines=13> */
.L_x_28578:
[----:B------:R-:W2:Y:S02]  /*8220*/  LDG.E.64 R2, desc[UR36][R2.64] ;  /* 0x0000002402027981 */ /* 0x000ea4000c1e1b00 */
[----:B--2---:R0:W1:Y:S01]  /*8230*/  F2I.S64.F64.TRUNC R10, R2 ;  /* 0x00000002000a7311 */ /* 0x004062000030d900 */
[----:B------:R-:W-:Y:S05]  /*8240*/  BRA `(.L_x_28569) ;  /* 0x00000008005c7947 */ /* 0x000fea0003800000 */
.L_x_28577:
        /* <DEDUP_REMOVED lines=27> */
.L_x_28580:
        /* <DEDUP_REMOVED lines=14> */
.L_x_28579:
[----:B------:R-:W2:Y:S02]  /*84e0*/  LDG.E.U16 R10, desc[UR36][R2.64] ;  /* 0x00000024020a7981 */ /* 0x000ea4000c1e1500 */
[----:B--2---:R-:W-:-:S06]  /*84f0*/  IMAD.U32 R10, R10, 0x10000, RZ ;  /* 0x000100000a0a7824 */ /* 0x004fcc00078e00ff */
[----:B------:R-:W0:Y:S01]  /*8500*/  F2I.S64.TRUNC R10, R10 ;  /* 0x0000000a000a7311 */ /* 0x000e22000020d900 */
[----:B------:R-:W-:Y:S05]  /*8510*/  BRA `(.L_x_28569) ;  /* 0x0000000400a87947 */ /* 0x000fea0003800000 */
.L_x_28576:
        /* <DEDUP_REMOVED lines=11> */
.L_x_28583:
        /* <DEDUP_REMOVED lines=21> */
.L_x_28587:
[----:B------:R-:W-:Y:S05]  /*8720*/  BSYNC B1 ;  /* 0x0000000000017941 */ /* 0x000fea0003800000 */
.L_x_28586:
[----:B------:R-:W-:Y:S01]  /*8730*/  IMAD.SHL.U32 R2, R2, 0x100000, RZ ;  /* 0x0010000002027824 */ /* 0x000fe200078e00ff */
[----:B------:R-:W-:-:S04]  /*8740*/  LEA R3, R0, 0x3b800000, 0x17 ;  /* 0x3b80000000037811 */ /* 0x000fc800078eb8ff */
[----:B------:R-:W-:-:S07]  /*8750*/  LOP3.LUT R10, R3, R2, R10, 0xfe, !PT ;  /* 0x00000002030a7212 */ /* 0x000fce00078efe0a */
.L_x_28585:
[----:B------:R-:W-:Y:S05]  /*8760*/  BSYNC B0 ;  /* 0x0000000000007941 */ /* 0x000fea0003800000 */
.L_x_28584:
[----:B------:R-:W0:Y:S01]  /*8770*/  F2I.S64.TRUNC R10, R10 ;  /* 0x0000000a000a7311 */ /* 0x000e22000020d900 */
[----:B------:R-:W-:Y:S05]  /*8780*/  BRA `(.L_x_28569) ;  /* 0x00000004000c7947 */ /* 0x000fea0003800000 */
.L_x_28582:
        /* <DEDUP_REMOVED lines=21> */
.L_x_28591:
[----:B------:R-:W-:Y:S05]  /*88e0*/  BSYNC B1 ;  /* 0x0000000000017941 */ /* 0x000fea0003800000 */
.L_x_28590:
[----:B------:R-:W-:Y:S01]  /*88f0*/  IMAD.SHL.U32 R2, R2, 0x200000, RZ ;  /* 0x0020000002027824 */ /* 0x000fe200078e00ff */
[----:B------:R-:W-:-:S04]  /*8900*/  LEA R3, R0, 0x37800000, 0x17 ;  /* 0x3780000000037811 */ /* 0x000fc800078eb8ff */
[----:B------:R-:W-:-:S07]  /*8910*/  LOP3.LUT R10, R3, R2, R10, 0xfe, !PT ;  /* 0x00000002030a7212 */ /* 0x000fce00078efe0a */
.L_x_28589:
[----:B------:R-:W-:Y:S05]  /*8920*/  BSYNC B0 ;  /* 0x0000000000007941 */ /* 0x000fea0003800000 */
.L_x_28588:
[----:B------:R-:W0:Y:S01]  /*8930*/  F2I.S64.TRUNC R10, R10 ;  /* 0x0000000a000a7311 */ /* 0x000e22000020d900 */
[----:B------:R-:W-:Y:S05]  /*8940*/  BRA `(.L_x_28569) ;  /* 0x00000000009c7947 */ /* 0x000fea0003800000 */
.L_x_28581:
        /* <DEDUP_REMOVED lines=14> */
.L_x_28595:
[----:B------:R-:W-:Y:S05]  /*8a30*/  BSYNC B0 ;  /* 0x0000000000007941 */ /* 0x000fea0003800000 */
.L_x_28594:
[----:B------:R-:W0:Y:S01]  /*8a40*/  F2I.S64.TRUNC R10, R10 ;  /* 0x0000000a000a7311 */ /* 0x000e22000020d900 */
[----:B------:R-:W-:Y:S05]  /*8a50*/  BRA `(.L_x_28569) ;  /* 0x0000000000587947 */ /* 0x000fea0003800000 */
.L_x_28568:
        /* <DEDUP_REMOVED lines=16> */
.L_x_28596:
[----:B------:R-:W-:Y:S01]  /*8b60*/  CS2R R10, SRZ ;  /* 0x00000000000a7805 */ /* 0x000fe2000001ff00 */
[----:B------:R-:W-:Y:S06]  /*8b70*/  BRA `(.L_x_28569) ;  /* 0x0000000000107947 */ /* 0x000fec0003800000 */
.L_x_28593:
[----:B------:R0:W5:Y:S01]  /*8b80*/  LDG.E.64 R10, desc[UR36][R2.64] ;  /* 0x00000024020a7981 */ /* 0x000162000c1e1b00 */
[----:B------:R-:W-:Y:S05]  /*8b90*/  BRA `(.L_x_28569) ;  /* 0x0000000000087947 */ /* 0x000fea0003800000 */
.L_x_28592:
[----:B------:R0:W5:Y:S01]  /*8ba0*/  LDG.E R10, desc[UR36][R2.64] ;  /* 0x00000024020a7981 */ /* 0x000162000c1e1900 */
[----:B------:R-:W-:-:S07]  /*8bb0*/  IMAD.MOV.U32 R11, RZ, RZ, RZ ;  /* 0x000000ffff0b7224 */ /* 0x000fce00078e00ff */
.L_x_28569:
[----:B------:R-:W-:Y:S01]  /*8bc0*/  ULDC UR4, c[0x0][0x42c] ;  /* 0x00010b0000047ab9 */ /* 0x000fe20000000800 */
[----:B------:R-:W-:Y:S01]  /*8bd0*/  BSSY B0, `(.L_x_28597) ;  /* 0x000001f000007945 */ /* 0x000fe20003800000 */
[----:B012-45:R-:W-:-:S04]  /*8be0*/  LOP3.LUT R0, R11, UR4, RZ, 0xfc, !PT ;  /* 0x000000040b007c12 */ /* 0x037fc8000f8efcff */
[----:B------:R-:W-:-:S13]  /*8bf0*/  ISETP.NE.U32.AND P5, PT, R0, RZ, PT ;  /* 0x000000ff0000720c */ /* 0x000fda0003fa5070 */
[----:B------:R-:W-:Y:S05]  /*8c00*/  @!P5 BRA `(.L_x_28598) ;  /* 0x00000000001cd947 */ /* 0x000fea0003800000 */
[----:B------:R-:W-:Y:S01]  /*8c10*/  IMAD.MOV.U32 R0, RZ, RZ, R10 ;  /* 0x000000ffff007224 */ /* 0x000fe200078e000a */
[----:B------:R-:W-:Y:S01]  /*8c20*/  MOV R4, 0x8c50 ;  /* 0x00008c5000047802 */ /* 0x000fe20000000f00 */
[----:B------:R-:W-:-:S07]  /*8c30*/  IMAD.MOV.U32 R3, RZ, RZ, R11 ;  /* 0x000000ffff037224 */ /* 0x000fce00078e000b */
[----:B---3--:R-:W-:Y:S05]  /*8c40*/  CALL.REL.NOINC `($__internal_35_$__cuda_sm20_div_s64) ;  /* 0x0000004400c87944 */ /* 0x008fea0003c00000 */
[----:B------:R-:W-:Y:S02]  /*8c50*/  IMAD.MOV.U32 R2, RZ, RZ, R0 ;  /* 0x000000ffff027224 */ /* 0x000fe400078e0000 */
[----:B------:R-:W-:Y:S01]  /*8c60*/  IMAD.MOV.U32 R5, RZ, RZ, R3 ;  /* 0x000000ffff057224 */ /* 0x000fe200078e0003 */
[----:B------:R-:W-:Y:S06]  /*8c70*/  BRA `(.L_x_28599) ;  /* 0x0000000000507947 */ /* 0x000fec0003800000 */
.L_x_28598:
[----:B------:R-:W-:Y:S01]  /*8c80*/  ULDC UR4, c[0x0][0x428] ;  /* 0x00010a0000047ab9 */ /* 0x000fe20000000800 */
[----:B---3--:R-:W-:Y:S01]  /*8c90*/  IMAD.MOV.U32 R2, RZ, RZ, RZ ;  /* 0x000000ffff027224 */ /* 0x008fe200078e00ff */
        /* <DEDUP_REMOVED lines=18> */
.L_x_28599:
[----:B------:R-:W-:Y:S05]  /*8dc0*/  BSYNC B0 ;  /* 0x0000000000007941 */ /* 0x000fea0003800000 */
.L_x_28597:
        /* <DEDUP_REMOVED lines=16> */
.L_x_28603:
        /* <DEDUP_REMOVED lines=19> */
.L_x_28604:
[----:B------:R-:W-:Y:S05]  /*9000*/  BSYNC B1 ;  /* 0x0000000000017941 */ /* 0x000fea0003800000 */
.L_x_28602:
[----:B------:R-:W-:-:S04]  /*9010*/  SEL R0, RZ, 0xffffffff, !P0 ;  /* 0xffffffffff007807 */ /* 0x000fc80004000000 */
[----:B------:R-:W-:-:S05]  /*9020*/  IADD3 R2, P0, R0, R2, RZ ;  /* 0x0000000200027210 */ /* 0x000fca0007f1e0ff */
[----:B------:R-:W-:-:S08]  /*9030*/  IMAD.X R5, R0, 0x1, R5, P0 ;  /* 0x0000000100057824 */ /* 0x000fd000000e0605 */
.L_x_28601:
[----:B------:R-:W-:Y:S05]  /*9040*/  BSYNC B0 ;  /* 0x0000000000007941 */ /* 0x000fea0003800000 */
.L_x_28600:
        /* <DEDUP_REMOVED lines=15> */
.L_x_28608:
[----:B------:R4:W-:Y:S01]  /*9140*/  STG.E.U8 desc[UR36][R16.64], R2 ;  /* 0x0000000210007986 */ /* 0x0009e2000c101124 */
[----:B------:R-:W-:Y:S05]  /*9150*/  BRA `(.L_x_28610) ;  /* 0x0000000c00507947 */ /* 0x000fea0003800000 */
.L_x_28607:
        /* <DEDUP_REMOVED lines=8> */
.L_x_28612:
[----:B------:R2:W-:Y:S01]  /*91e0*/  STG.E desc[UR36][R16.64], R2 ;  /* 0x0000000210007986 */ /* 0x0005e2000c101924 */
[----:B------:R-:W-:Y:S05]  /*91f0*/  BRA `(.L_x_28610) ;  /* 0x0000000c00287947 */ /* 0x000fea0003800000 */
.L_x_28611:
[----:B------:R0:W-:Y:S01]  /*9200*/  STG.E.U16 desc[UR36][R16.64], R2 ;  /* 0x0000000210007986 */ /* 0x0001e2000c101524 */
[----:B------:R-:W-:Y:S05]  /*9210*/  BRA `(.L_x_28610) ;  /* 0x0000000c00207947 */ /* 0x000fea0003800000 */
.L_x_28606:
        /* <DEDUP_REMOVED lines=9> */
.L_x_28614:
[----:B------:R-:W0:Y:S02]  /*92b0*/  I2F.S64 R0, R2 ;  /* 0x0000000200007312 */ /* 0x000e240000301400 */
[----:B0-----:R-:W-:-:S05]  /*92c0*/  F2FP.F16.F32.PACK_AB R0, RZ, R0 ;  /* 0x00000000ff00723e */ /* 0x001fca00000000ff */
[----:B------:R0:W-:Y:S01]  /*92d0*/  STG.E.U16 desc[UR36][R16.64], R0 ;  /* 0x0000000010007986 */ /* 0x0001e2000c101524 */
[----:B------:R-:W-:Y:S05]  /*92e0*/  BRA `(.L_x_28610) ;  /* 0x0000000800ec7947 */ /* 0x000fea0003800000 */
.L_x_28613:
        /* <DEDUP_REMOVED lines=10> */
.L_x_28616:
[----:B------:R-:W0:Y:S02]  /*9390*/  I2F.S64 R2, R2 ;  /* 0x0000000200027312 */ /* 0x000e240000301400 */
[----:B0-----:R-:W-:-:S04]  /*93a0*/  F2FP.F16.F32.PACK_AB R3, RZ, R2 ;  /* 0x00000002ff03723e */ /* 0x001fc800000000ff */
[----:B------:R-:W-:-:S05]  /*93b0*/  PRMT R3, R3, 0x5410, RZ ;  /* 0x0000541003037816 */ /* 0x000fca00000000ff */
[----:B------:R0:W-:Y:S01]  /*93c0*/  STG.E desc[UR36][R16.64], R3 ;  /* 0x0000000310007986 */ /* 0x0001e2000c101924 */
[----:B------:R-:W-:Y:S05]  /*93d0*/  BRA `(.L_x_28610) ;  /* 0x0000000800b07947 */ /* 0x000fea0003800000 */
.L_x_28615:
[----:B------:R-:W0:Y:S02]  /*93e0*/  I2F.F64.S64 R2, R2 ;  /* 0x0000000200027312 */ /* 0x000e240000301c00 */
[----:B0-----:R0:W-:Y:S01]  /*93f0*/  STG.E.64 desc[UR36][R16.64], R2 ;  /* 0x0000000210007986 */ /* 0x0011e2000c101b24 */
[----:B------:R-:W-:Y:S05]  /*9400*/  BRA `(.L_x_28610) ;  /* 0x0000000800a47947 */ /* 0x000fea0003800000 */
.L_x_28605:
        /* <DEDUP_REMOVED lines=13> */
.L_x_28619:
[----:B------:R-:W0:Y:S01]  /*94e0*/  I2F.F64.S64 R4, R2 ;  /* 0x0000000200047312 */ /* 0x000e220000301c00 */
[----:B------:R-:W-:-:S05]  /*94f0*/  CS2R R6, SRZ ;  /* 0x0000000000067805 */ /* 0x000fca000001ff00 */
[----:B0-----:R0:W-:Y:S01]  /*9500*/  STG.E.128 desc[UR36][R16.64], R4 ;  /* 0x0000000410007986 */ /* 0x0011e2000c101d24 */
[----:B------:R-:W-:Y:S05]  /*9510*/  BRA `(.L_x_28610) ;  /* 0x0000000800607947 */ /* 0x000fea0003800000 */
.L_x_28618:
        /* <DEDUP_REMOVED lines=21> */
.L_x_28623:
[----:B------:R-:W-:Y:S05]  /*9670*/  BSYNC B0 ;  /* 0x0000000000007941 */ /* 0x000fea0003800000 */
.L_x_28622:
[----:B------:R-:W-:-:S05]  /*9680*/  LOP3.LUT R5, R0, R5, RZ, 0xfc, !PT ;  /* 0x0000000500057212 */ /* 0x000fca00078efcff */
[----:B------:R0:W-:Y:S01]  /*9690*/  STG.E.U8 desc[UR36][R16.64], R5 ;  /* 0x0000000510007986 */ /* 0x0001e2000c101124 */
[----:B------:R-:W-:Y:S05]  /*96a0*/  BRA `(.L_x_28610) ;  /* 0x0000000400fc7947 */ /* 0x000fea0003800000 */
.L_x_28621:
        /* <DEDUP_REMOVED lines=13> */
.L_x_28625:
[----:B------:R-:W-:Y:S01]  /*9780*/  IMAD.MOV.U32 R0, RZ, RZ, 0x7f ;  /* 0x0000007fff007424 */ /* 0x000fe200078e00ff */
[----:B------:R-:W-:-:S04]  /*9790*/  ISETP.GT.U32.AND P0, PT, R4, 0x7f800000, PT ;  /* 0x7f8000000400780c */ /* 0x000fc80003f04070 */
[----:B------:R-:W-:-:S09]  /*97a0*/  SEL R0, R0, 0x7c, P0 ;  /* 0x0000007c00007807 */ /* 0x000fd20000000000 */
.L_x_28626:
[----:B------:R-:W-:Y:S05]  /*97b0*/  BSYNC B0 ;  /* 0x0000000000007941 */ /* 0x000fea0003800000 */
.L_x_28624:
[----:B------:R-:W-:-:S04]  /*97c0*/  LOP3.LUT R2, R3, 0x80000000, RZ, 0xc0, !PT ;  /* 0x8000000003027812 */ /* 0x000fc800078ec0ff */
[----:B------:R-:W-:-:S04]  /*97d0*/  SHF.R.U32.HI R3, RZ, 0x18, R2 ;  /* 0x00000018ff037819 */ /* 0x000fc80000011602 */
[----:B------:R-:W-:-:S05]  /*97e0*/  LOP3.LUT R3, R0, R3, RZ, 0xfc, !PT ;  /* 0x0000000300037212 */ /* 0x000fca00078efcff */
[----:B------:R0:W-:Y:S01]  /*97f0*/  STG.E.U8 desc[UR36][R16.64], R3 ;  /* 0x0000000310007986 */ /* 0x0001e2000c101124 */
[----:B------:R-:W-:Y:S05]  /*9800*/  BRA `(.L_x_28610) ;  /* 0x0000000400a47947 */ /* 0x000fea0003800000 */
.L_x_28620:
[----:B------:R-:W0:Y:S02]  /*9810*/  I2F.S64 R0, R2 ;  /* 0x0000000200007312 */ /* 0x000e240000301400 */
[----:B0-----:R-:W-:-:S05]  /*9820*/  F2FP.BF16.F32.PACK_AB R0, RZ, R0 ;  /* 0x00000000ff00723e */ /* 0x001fca00000010ff */
[----:B------:R0:W-:Y:S01]  /*9830*/  STG.E.U16 desc[UR36][R16.64], R0 ;  /* 0x0000000010007986 */ /* 0x0001e2000c101524 */
[----:B------:R-:W-:Y:S05]  /*9840*/  BRA `(.L_x_28610) ;  /* 0x0000000400947947 */ /* 0x000fea0003800000 */
.L_x_28617:
        /* <DEDUP_REMOVED lines=10> */
.L_x_28629:
        /* <DEDUP_REMOVED lines=17> */
.L_x_28632:
[----:B------:R-:W-:-:S04]  /*9a00*/  LOP3.LUT R2, R3, 0x80000000, RZ, 0xc0, !PT ;  /* 0x8000000003027812 */ /* 0x000fc800078ec0ff */
[----:B------:R-:W-:-:S04]  /*9a10*/  SHF.R.U32.HI R3, RZ, 0x18, R2 ;  /* 0x00000018ff037819 */ /* 0x000fc80000011602 */
[----:B------:R-:W-:-:S04]  /*9a20*/  LOP3.LUT R0, R0, R3, RZ, 0xfc, !PT ;  /* 0x0000000300007212 */ /* 0x000fc800078efcff */
[----:B------:R-:W-:-:S07]  /*9a30*/  PRMT R8, R0, 0x7610, R8 ;  /* 0x0000761000087816 */ /* 0x000fce0000000008 */
.L_x_28631:
[----:B------:R-:W-:Y:S05]  /*9a40*/  BSYNC B0 ;  /* 0x0000000000007941 */ /* 0x000fea0003800000 */
.L_x_28630:
[----:B------:R0:W-:Y:S01]  /*9a50*/  STG.E.U8 desc[UR36][R16.64], R8 ;  /* 0x0000000810007986 */ /* 0x0001e2000c101124 */
[----:B------:R-:W-:Y:S05]  /*9a60*/  BRA `(.L_x_28610) ;  /* 0x00000004000c7947 */ /* 0x000fea0003800000 */
.L_x_28628:
        /* <DEDUP_REMOVED lines=17> */
.L_x_28635:
[----:B------:R-:W-:-:S04]  /*9b80*/  LOP3.LUT R2, R3, 0x80000000, RZ, 0xc0, !PT ;  /* 0x8000000003027812 */ /* 0x000fc800078ec0ff */
[----:B------:R-:W-:-:S04]  /*9b90*/  SHF.R.U32.HI R3, RZ, 0x18, R2 ;  /* 0x00000018ff037819 */ /* 0x000fc80000011602 */
[----:B------:R-:W-:-:S04]  /*9ba0*/  LOP3.LUT R0, R0, R3, RZ, 0xfc, !PT ;  /* 0x0000000300007212 */ /* 0x000fc800078efcff */
[----:B------:R-:W-:-:S07]  /*9bb0*/  PRMT R8, R0, 0x7610, R8 ;  /* 0x0000761000087816 */ /* 0x000fce0000000008 */
.L_x_28634:
[----:B------:R-:W-:Y:S05]  /*9bc0*/  BSYNC B0 ;  /* 0x0000000000007941 */ /* 0x000fea0003800000 */
.L_x_28633:
[----:B------:R0:W-:Y:S01]  /*9bd0*/  STG.E.U8 desc[UR36][R16.64], R8 ;  /* 0x0000000810007986 */ /* 0x0001e2000c101124 */
[----:B------:R-:W-:Y:S05]  /*9be0*/  BRA `(.L_x_28610) ;  /* 0x0000000000ac7947 */ /* 0x000fea0003800000 */
.L_x_28627:
        /* <DEDUP_REMOVED lines=23> */
.L_x_28609:
        /* <DEDUP_REMOVED lines=16> */
.L_x_28638:
[----:B------:R-:W-:Y:S05]  /*9e60*/  BRA `(.L_x_28610) ;  /* 0x00000000000c7947 */ /* 0x000fea0003800000 */
.L_x_28637:
[----:B------:R0:W-:Y:S01]  /*9e70*/  STG.E.64 desc[UR36][R16.64], R2 ;  /* 0x0000000210007986 */ /* 0x0001e2000c101b24 */
[----:B------:R-:W-:Y:S05]  /*9e80*/  BRA `(.L_x_28610) ;  /* 0x0000000000047947 */ /* 0x000fea0003800000 */
.L_x_28636:
[----:B------:R0:W-:Y:S02]  /*9e90*/  STG.E desc[UR36][R16.64], R2 ;  /* 0x0000000210007986 */ /* 0x0001e4000c101924 */
.L_x_28610:
[----:B------:R-:W-:-:S07]  /*9ea0*/  VIADD R19, R19, 0x80 ;  /* 0x0000008013137836 */ /* 0x000fce0000000000 */
.L_x_28562:
[----:B------:R-:W-:Y:S05]  /*9eb0*/  BSYNC B6 ;  /* 0x0000000000067941 */ /* 0x000fea0003800000 */
.L_x_28561:
        /* <DEDUP_REMOVED lines=306> */
.L_x_28639:
        /* <DEDUP_REMOVED lines=21> */
.L_x_28643:
[----:B------:R0:W5:Y:S01]  /*b330*/  LDG.E.U8 R10, desc[UR36][R2.64] ;  /* 0x00000024020a7981 */ /* 0x000162000c1e1100 */
[----:B------:R-:W-:Y:S01]  /*b340*/  IMAD.MOV.U32 R11, RZ, RZ, RZ ;  /* 0x000000ffff0b7224 */ /* 0x000fe200078e00ff */
[----:B------:R-:W-:Y:S06]  /*b350*/  BRA `(.L_x_28645) ;  /* 0x0000000c00487947 */ /* 0x000fec0003800000 */
.L_x_28642:
        /* <DEDUP_REMOVED lines=8> */
.L_x_28647:
[----:B------:R-:W2:Y:S02]  /*b3e0*/  LDG.E R10, desc[UR36][R2.64] ;  /* 0x00000024020a7981 */ /* 0x000ea4000c1e1900 */
[----:B--2---:R-:W-:Y:S01]  /*b3f0*/  SHF.R.S32.HI R11, RZ, 0x1f, R10 ;  /* 0x0000001fff0b7819 */ /* 0x004fe2000001140a */
[----:B------:R-:W-:Y:S06]  /*b400*/  BRA `(.L_x_28645) ;  /* 0x0000000c001c7947 */ /* 0x000fec0003800000 */
.L_x_28646:
[----:B------:R-:W2:Y:S02]  /*b410*/  LDG.E.S16 R10, desc[UR36][R2.64] ;  /* 0x00000024020a7981 */ /* 0x000ea4000c1e1700 */
[----:B--2---:R-:W-:Y:S01]  /*b420*/  SHF.R.S32.HI R11, RZ, 0x1f, R10 ;  /* 0x0000001fff0b7819 */ /* 0x004fe2000001140a */
[----:B------:R-:W-:Y:S06]  /*b430*/  BRA `(.L_x_28645) ;  /* 0x0000000c00107947 */ /* 0x000fec0003800000 */
.L_x_28641:
        /* <DEDUP_REMOVED lines=9> */
.L_x_28649:
[----:B------:R-:W2:Y:S02]  /*b4d0*/  LDG.E.U16 R2, desc[UR36][R2.64] ;  /* 0x0000002402027981 */ /* 0x000ea4000c1e1500 */
[----:B--2---:R-:W-:-:S06]  /*b4e0*/  HADD2.F32 R10, -RZ, R2.H0_H0 ;  /* 0x20000002ff0a7230 */ /* 0x004fcc0000004100 */
[----:B------:R-:W0:Y:S01]  /*b4f0*/  F2I.S64.TRUNC R10, R10 ;  /* 0x0000000a000a7311 */ /* 0x000e22000020d900 */
[----:B------:R-:W-:Y:S05]  /*b500*/  BRA `(.L_x_28645) ;  /* 0x0000000800dc7947 */ /* 0x000fea0003800000 */
.L_x_28648:
        /* <DEDUP_REMOVED lines=9> */
.L_x_28651:
[----:B------:R-:W2:Y:S02]  /*b5a0*/  LDG.E.U16 R2, desc[UR36][R2.64] ;  /* 0x0000002402027981 */ /* 0x000ea4000c1e1500 */
[----:B--2---:R-:W-:-:S06]  /*b5b0*/  HADD2.F32 R10, -RZ, R2.H0_H0 ;  /* 0x20000002ff0a7230 */ /* 0x004fcc0000004100 */
[----:B------:R-:W4:Y:S01]  /*b5c0*/  F2I.S64.TRUNC R10, R10 ;  /* 0x0000000a000a7311 */ /* 0x000f22000020d900 */
[----:B------:R-:W-:Y:S05]  /*b5d0*/  BRA `(.L_x_28645) ;  /* 0x0000000800a87947 */ /* 0x000fea0003800000 */
.L_x_28650:
[----:B------:R-:W2:Y:S02]  /*b5e0*/  LDG.E.64 R2, desc[UR36][R2.64] ;  /* 0x0000002402027981 */ /* 0x000ea4000c1e1b00 */
[----:B--2---:R0:W1:Y:S01]  /*b5f0*/  F2I.S64.F64.TRUNC R10, R2 ;  /* 0x00000002000a7311 */ /* 0x004062000030d900 */
[----:B------:R-:W-:Y:S05]  /*b600*/  BRA `(.L_x_28645) ;  /* 0x00000008009c7947 */ /* 0x000fea0003800000 */
.L_x_28640:
        /* <DEDUP_REMOVED lines=13> */
.L_x_28654:
[----:B------:R-:W2:Y:S02]  /*b6e0*/  LDG.E.64 R2, desc[UR36][R2.64] ;  /* 0x0000002402027981 */ /* 0x000ea4000c1e1b00 */
[----:B--2---:R0:W1:Y:S01]  /*b6f0*/  F2I.S64.F64.TRUNC R10, R2 ;  /* 0x00000002000a7311 */ /* 0x004062000030d900 */
[----:B------:R-:W-:Y:S05]  /*b700*/  BRA `(.L_x_28645) ;  /* 0x00000008005c7947 */ /* 0x000fea0003800000 */
.L_x_28653:
        /* <DEDUP_REMOVED lines=27> */
.L_x_28656:
        /* <DEDUP_REMOVED lines=14> */
.L_x_28655:
[----:B------:R-:W2:Y:S02]  /*b9a0*/  LDG.E.U16 R10, desc[UR36][R2.64] ;  /* 0x00000024020a7981 */ /* 0x000ea4000c1e1500 */
[----:B--2---:R-:W-:-:S06]  /*b9b0*/  IMAD.U32 R10, R10, 0x10000, RZ ;  /* 0x000100000a0a7824 */ /* 0x004fcc00078e00ff */
[----:B------:R-:W0:Y:S01]  /*b9c0*/  F2I.S64.TRUNC R10, R10 ;  /* 0x0000000a000a7311 */ /* 0x000e22000020d900 */
[----:B------:R-:W-:Y:S05]  /*b9d0*/  BRA `(.L_x_28645) ;  /* 0x0000000400a87947 */ /* 0x000fea0003800000 */
.L_x_28652:
        /* <DEDUP_REMOVED lines=11> */
.L_x_28659:
        /* <DEDUP_REMOVED lines=21> */
.L_x_28663:
[----:B------:R-:W-:Y:S05]  /*bbe0*/  BSYNC B1 ;  /* 0x0000000000017941 */ /* 0x000fea0003800000 */
.L_x_28662:
[----:B------:R-:W-:Y:S01]  /*bbf0*/  IMAD.SHL.U32 R2, R2, 0x100000, RZ ;  /* 0x0010000002027824 */ /* 0x000fe200078e00ff */
[----:B------:R-:W-:-:S04]  /*bc00*/  LEA R3, R0, 0x3b800000, 0x17 ;  /* 0x3b80000000037811 */ /* 0x000fc800078eb8ff */
[----:B------:R-:W-:-:S07]  /*bc10*/  LOP3.LUT R10, R3, R2, R10, 0xfe, !PT ;  /* 0x00000002030a7212 */ /* 0x000fce00078efe0a */
.L_x_28661:
[----:B------:R-:W-:Y:S05]  /*bc20*/  BSYNC B0 ;  /* 0x0000000000007941 */ /* 0x000fea0003800000 */
.L_x_28660:
[----:B------:R-:W0:Y:S01]  /*bc30*/  F2I.S64.TRUNC R10, R10 ;  /* 0x0000000a000a7311 */ /* 0x000e22000020d900 */
[----:B------:R-:W-:Y:S05]  /*bc40*/  BRA `(.L_x_28645) ;  /* 0x00000004000c7947 */ /* 0x000fea0003800000 */
.L_x_28658:
        /* <DEDUP_REMOVED lines=21> */
.L_x_28667:
[----:B------:R-:W-:Y:S05]  /*bda0*/  BSYNC B1 ;  /* 0x0000000000017941 */ /* 0x000fea0003800000 */
.L_x_28666:
[----:B------:R-:W-:Y:S01]  /*bdb0*/  IMAD.SHL.U32 R2, R2, 0x200000, RZ ;  /* 0x0020000002027824 */ /* 0x000fe200078e00ff */
[----:B------:R-:W-:-:S04]  /*bdc0*/  LEA R3, R0, 0x37800000, 0x17 ;  /* 0x3780000000037811 */ /* 0x000fc800078eb8ff */
[----:B------:R-:W-:-:S07]  /*bdd0*/  LOP3.LUT R10, R3, R2, R10, 0xfe, !PT ;  /* 0x00000002030a7212 */ /* 0x000fce00078efe0a */
.L_x_28665:
[----:B------:R-:W-:Y:S05]  /*bde0*/  BSYNC B0 ;  /* 0x0000000000007941 */ /* 0x000fea0003800000 */
.L_x_28664:
[----:B------:R-:W0:Y:S01]  /*bdf0*/  F2I.S64.TRUNC R10, R10 ;  /* 0x0000000a000a7311 */ /* 0x000e22000020d900 */
[----:B------:R-:W-:Y:S05]  /*be00*/  BRA `(.L_x_28645) ;  /* 0x00000000009c7947 */ /* 0x000fea0003800000 */
.L_x_28657:
        /* <DEDUP_REMOVED lines=14> */
.L_x_28671:
[----:B------:R-:W-:Y:S05]  /*bef0*/  BSYNC B0 ;  /* 0x0000000000007941 */ /* 0x000fea0003800000 */
.L_x_28670:
[----:B------:R-:W0:Y:S01]  /*bf00*/  F2I.S64.TRUNC R10, R10 ;  /* 0x0000000a000a7311 */ /* 0x000e22000020d900 */
[----:B------:R-:W-:Y:S05]  /*bf10*/  BRA `(.L_x_28645) ;  /* 0x0000000000587947 */ /* 0x000fea0003800000 */
.L_x_28644:
        /* <DEDUP_REMOVED lines=16> */
.L_x_28672:
[----:B------:R-:W-:Y:S01]  /*c020*/  CS2R R10, SRZ ;  /* 0x00000000000a7805 */ /* 0x000fe2000001ff00 */
[----:B------:R-:W-:Y:S06]  /*c030*/  BRA `(.L_x_28645) ;  /* 0x0000000000107947 */ /* 0x000fec0003800000 */
.L_x_28669:
[----:B------:R0:W5:Y:S01]  /*c040*/  LDG.E.64 R10, desc[UR36][R2.64] ;  /* 0x00000024020a7981 */ /* 0x000162000c1e1b00 */
[----:B------:R-:W-:Y:S05]  /*c050*/  BRA `(.L_x_28645) ;  /* 0x0000000000087947 */ /* 0x000fea0003800000 */
.L_x_28668:
[----:B------:R0:W5:Y:S01]  /*c060*/  LDG.E R10, desc[UR36][R2.64] ;  /* 0x00000024020a7981 */ /* 0x000162000c1e1900 */
[----:B------:R-:W-:-:S07]  /*c070*/  IMAD.MOV.U32 R11, RZ, RZ, RZ ;  /* 0x000000ffff0b7224 */ /* 0x000fce00078e00ff */
.L_x_28645:
        /* <DEDUP_REMOVED lines=8> */
[----:B--2---:R-:W-:Y:S05]  /*c100*/  CALL.REL.NOINC `($__internal_35_$__cuda_sm20_div_s64) ;  /* 0x0000001000987944 */ /* 0x004fea0003c00000 */
[----:B------:R-:W-:Y:S02]  /*c110*/  IMAD.MOV.U32 R2, RZ, RZ, R0 ;  /* 0x000000ffff027224 */ /* 0x000fe400078e0000 */
[----:B------:R-:W-:Y:S01]  /*c120*/  IMAD.MOV.U32 R5, RZ, RZ, R3 ;  /* 0x000000ffff057224 */ /* 0x000fe200078e0003 */
[----:B------:R-:W-:Y:S06]  /*c130*/  BRA `(.L_x_28675) ;  /* 0x0000000000507947 */ /* 0x000fec0003800000 */
.L_x_28674:
[----:B------:R-:W-:Y:S01]  /*c140*/  ULDC UR4, c[0x0][0x428] ;  /* 0x00010a0000047ab9 */ /* 0x000fe20000000800 */
[----:B--2---:R-:W-:Y:S01]  /*c150*/  IMAD.MOV.U32 R2, RZ, RZ, RZ ;  /* 0x000000ffff027224 */ /* 0x004fe200078e00ff */
        /* <DEDUP_REMOVED lines=18> */
.L_x_28675:
[----:B------:R-:W-:Y:S05]  /*c280*/  BSYNC B0 ;  /* 0x0000000000007941 */ /* 0x000fea0003800000 */
.L_x_28673:
        /* <DEDUP_REMOVED lines=16> */
.L_x_28679:
        /* <DEDUP_REMOVED lines=19> */
.L_x_28680:
[----:B------:R-:W-:Y:S05]  /*c4c0*/  BSYNC B1 ;  /* 0x0000000000017941 */ /* 0x000fea0003800000 */
.L_x_28678:
[----:B------:R-:W-:-:S04]  /*c4d0*/  SEL R0, RZ, 0xffffffff, !P0 ;  /* 0xffffffffff007807 */ /* 0x000fc80004000000 */
[----:B------:R-:W-:-:S05]  /*c4e0*/  IADD3 R2, P0, R0, R2, RZ ;  /* 0x0000000200027210 */ /* 0x000fca0007f1e0ff */
[----:B------:R-:W-:-:S08]  /*c4f0*/  IMAD.X R5, R0, 0x1, R5, P0 ;  /* 0x0000000100057824 */ /* 0x000fd000000e0605 */
.L_x_28677:
[----:B------:R-:W-:Y:S05]  /*c500*/  BSYNC B0 ;  /* 0x0000000000007941 */ /* 0x000fea0003800000 */
.L_x_28676:
        /* <DEDUP_REMOVED lines=15> */
.L_x_28684:
[----:B------:R-:W-:Y:S01]  /*c600*/  STG.E.U8 desc[UR36][R16.64], R2 ;  /* 0x0000000210007986 */ /* 0x000fe2000c101124 */
[----:B------:R-:W-:Y:S05]  /*c610*/  EXIT ;  /* 0x000000000000794d */ /* 0x000fea0003800000 */
.L_x_28683:
        /* <DEDUP_REMOVED lines=8> */
.L_x_28687:
[----:B------:R-:W-:Y:S01]  /*c6a0*/  STG.E desc[UR36][R16.64], R2 ;  /* 0x0000000210007986 */ /* 0x000fe2000c101924 */
[----:B------:R-:W-:Y:S05]  /*c6b0*/  EXIT ;  /* 0x000000000000794d */ /* 0x000fea0003800000 */
.L_x_28686:
[----:B------:R-:W-:Y:S01]  /*c6c0*/  STG.E.U16 desc[UR36][R16.64], R2 ;  /* 0x0000000210007986 */ /* 0x000fe2000c101524 */
[----:B------:R-:W-:Y:S05]  /*c6d0*/  EXIT ;  /* 0x000000000000794d */ /* 0x000fea0003800000 */
.L_x_28682:
        /* <DEDUP_REMOVED lines=9> */
.L_x_28689:
[----:B------:R-:W0:Y:S02]  /*c770*/  I2F.S64 R0, R2 ;  /* 0x0000000200007312 */ /* 0x000e240000301400 */
[----:B0-----:R-:W-:-:S05]  /*c780*/  F2FP.F16.F32.PACK_AB R0, RZ, R0 ;  /* 0x00000000ff00723e */ /* 0x001fca00000000ff */
[----:B------:R-:W-:Y:S01]  /*c790*/  STG.E.U16 desc[UR36][R16.64], R0 ;  /* 0x0000000010007986 */ /* 0x000fe2000c101524 */
[----:B------:R-:W-:Y:S05]  /*c7a0*/  EXIT ;  /* 0x000000000000794d */ /* 0x000fea0003800000 */
.L_x_28688:
        /* <DEDUP_REMOVED lines=10> */
.L_x_28691:
[----:B------:R-:W0:Y:S02]  /*c850*/  I2F.S64 R2, R2 ;  /* 0x0000000200027312 */ /* 0x000e240000301400 */
[----:B0-----:R-:W-:-:S04]  /*c860*/  F2FP.F16.F32.PACK_AB R3, RZ, R2 ;  /* 0x00000002ff03723e */ /* 0x001fc800000000ff */
[----:B------:R-:W-:-:S05]  /*c870*/  PRMT R3, R3, 0x5410, RZ ;  /* 0x0000541003037816 */ /* 0x000fca00000000ff */
[----:B------:R-:W-:Y:S01]  /*c880*/  STG.E desc[UR36][R16.64], R3 ;  /* 0x0000000310007986 */ /* 0x000fe2000c101924 */
[----:B------:R-:W-:Y:S05]  /*c890*/  EXIT ;  /* 0x000000000000794d */ /* 0x000fea0003800000 */
.L_x_28690:
[----:B------:R-:W0:Y:S02]  /*c8a0*/  I2F.F64.S64 R2, R2 ;  /* 0x0000000200027312 */ /* 0x000e240000301c00 */
[----:B0-----:R-:W-:Y:S01]  /*c8b0*/  STG.E.64 desc[UR36][R16.64], R2 ;  /* 0x0000000210007986 */ /* 0x001fe2000c101b24 */
[----:B------:R-:W-:Y:S05]  /*c8c0*/  EXIT ;  /* 0x000000000000794d */ /* 0x000fea0003800000 */
.L_x_28681:
        /* <DEDUP_REMOVED lines=13> */
.L_x_28694:
[----:B------:R-:W0:Y:S01]  /*c9a0*/  I2F.F64.S64 R4, R2 ;  /* 0x0000000200047312 */ /* 0x000e220000301c00 */
[----:B------:R-:W-:-:S05]  /*c9b0*/  CS2R R6, SRZ ;  /* 0x0000000000067805 */ /* 0x000fca000001ff00 */
[----:B0-----:R-:W-:Y:S01]  /*c9c0*/  STG.E.128 desc[UR36][R16.64], R4 ;  /* 0x0000000410007986 */ /* 0x001fe2000c101d24 */
[----:B------:R-:W-:Y:S05]  /*c9d0*/  EXIT ;  /* 0x000000000000794d */ /* 0x000fea0003800000 */
.L_x_28693:
        /* <DEDUP_REMOVED lines=21> */
.L_x_28698:
[----:B------:R-:W-:Y:S05]  /*cb30*/  BSYNC B0 ;  /* 0x0000000000007941 */ /* 0x000fea0003800000 */
.L_x_28697:
[----:B------:R-:W-:-:S05]  /*cb40*/  LOP3.LUT R5, R0, R5, RZ, 0xfc, !PT ;  /* 0x0000000500057212 */ /* 0x000fca00078efcff */
[----:B------:R-:W-:Y:S01]  /*cb50*/  STG.E.U8 desc[UR36][R16.64], R5 ;  /* 0x0000000510007986 */ /* 0x000fe2000c101124 */
[----:B------:R-:W-:Y:S05]  /*cb60*/  EXIT ;  /* 0x000000000000794d */ /* 0x000fea0003800000 */
.L_x_28696:
        /* <DEDUP_REMOVED lines=13> */
.L_x_28700:
[----:B------:R-:W-:Y:S01]  /*cc40*/  IMAD.MOV.U32 R0, RZ, RZ, 0x7f ;  /* 0x0000007fff007424 */ /* 0x000fe200078e00ff */
[----:B------:R-:W-:-:S04]  /*cc50*/  ISETP.GT.U32.AND P0, PT, R4, 0x7f800000, PT ;  /* 0x7f8000000400780c */ /* 0x000fc80003f04070 */
[----:B------:R-:W-:-:S09]  /*cc60*/  SEL R0, R0, 0x7c, P0 ;  /* 0x0000007c00007807 */ /* 0x000fd20000000000 */
.L_x_28701:
[----:B------:R-:W-:Y:S05]  /*cc70*/  BSYNC B0 ;  /* 0x0000000000007941 */ /* 0x000fea0003800000 */
.L_x_28699:
[----:B------:R-:W-:-:S04]  /*cc80*/  LOP3.LUT R2, R3, 0x80000000, RZ, 0xc0, !PT ;  /* 0x8000000003027812 */ /* 0x000fc800078ec0ff */
[----:B------:R-:W-:-:S04]  /*cc90*/  SHF.R.U32.HI R3, RZ, 0x18, R2 ;  /* 0x00000018ff037819 */ /* 0x000fc80000011602 */
[----:B------:R-:W-:-:S05]  /*cca0*/  LOP3.LUT R3, R0, R3, RZ, 0xfc, !PT ;  /* 0x0000000300037212 */ /* 0x000fca00078efcff */
[----:B------:R-:W-:Y:S01]  /*ccb0*/  STG.E.U8 desc[UR36][R16.64], R3 ;  /* 0x0000000310007986 */ /* 0x000fe2000c101124 */
[----:B------:R-:W-:Y:S05]  /*ccc0*/  EXIT ;  /* 0x000000000000794d */ /* 0x000fea0003800000 */
.L_x_28695:
[----:B------:R-:W0:Y:S02]  /*ccd0*/  I2F.S64 R0, R2 ;  /* 0x0000000200007312 */ /* 0x000e240000301400 */
[----:B0-----:R-:W-:-:S05]  /*cce0*/  F2FP.BF16.F32.PACK_AB R0, RZ, R0 ;  /* 0x00000000ff00723e */ /* 0x001fca00000010ff */
[----:B------:R-:W-:Y:S01]  /*ccf0*/  STG.E.U16 desc[UR36][R16.64], R0 ;  /* 0x0000000010007986 */ /* 0x000fe2000c101524 */
[----:B------:R-:W-:Y:S05]  /*cd00*/  EXIT ;  /* 0x000000000000794d */ /* 0x000fea0003800000 */
.L_x_28692:
        /* <DEDUP_REMOVED lines=10> */
.L_x_28704:
        /* <DEDUP_REMOVED lines=17> */
.L_x_28707:
[----:B------:R-:W-:-:S04]  /*cec0*/  LOP3.LUT R2, R3, 0x80000000, RZ, 0xc0, !PT ;  /* 0x8000000003027812 */ /* 0x000fc800078ec0ff */
[----:B------:R-:W-:-:S04]  /*ced0*/  SHF.R.U32.HI R3, RZ, 0x18, R2 ;  /* 0x00000018ff037819 */ /* 0x000fc80000011602 */
[----:B------:R-:W-:-:S04]  /*cee0*/  LOP3.LUT R0, R0, R3, RZ, 0xfc, !PT ;  /* 0x0000000300007212 */ /* 0x000fc800078efcff */
[----:B------:R-:W-:-:S07]  /*cef0*/  PRMT R8, R0, 0x7610, R8 ;  /* 0x0000761000087816 */ /* 0x000fce0000000008 */
.L_x_28706:
[----:B------:R-:W-:Y:S05]  /*cf00*/  BSYNC B0 ;  /* 0x0000000000007941 */ /* 0x000fea0003800000 */
.L_x_28705:
[----:B------:R-:W-:Y:S01]  /*cf10*/  STG.E.U8 desc[UR36][R16.64], R8 ;  /* 0x0000000810007986 */ /* 0x000fe2000c101124 */
[----:B------:R-:W-:Y:S05]  /*cf20*/  EXIT ;  /* 0x000000000000794d */ /* 0x000fea0003800000 */
.L_x_28703:
        /* <DEDUP_REMOVED lines=17> */
.L_x_28710:
[----:B------:R-:W-:-:S04]  /*d040*/  LOP3.LUT R2, R3, 0x80000000, RZ, 0xc0, !PT ;  /* 0x8000000003027812 */ /* 0x000fc800078ec0ff */
[----:B------:R-:W-:-:S04]  /*d050*/  SHF.R.U32.HI R3, RZ, 0x18, R2 ;  /* 0x00000018ff037819 */ /* 0x000fc80000011602 */
[----:B------:R-:W-:-:S04]  /*d060*/  LOP3.LUT R0, R0, R3, RZ, 0xfc, !PT ;  /* 0x0000000300007212 */ /* 0x000fc800078efcff */
[----:B------:R-:W-:-:S07]  /*d070*/  PRMT R8, R0, 0x7610, R8 ;  /* 0x0000761000087816 */ /* 0x000fce0000000008 */
.L_x_28709:
[----:B------:R-:W-:Y:S05]  /*d080*/  BSYNC B0 ;  /* 0x0000000000007941 */ /* 0x000fea0003800000 */
.L_x_28708:
[----:B------:R-:W-:Y:S01]  /*d090*/  STG.E.U8 desc[UR36][R16.64], R8 ;  /* 0x0000000810007986 */ /* 0x000fe2000c101124 */
[----:B------:R-:W-:Y:S05]  /*d0a0*/  EXIT ;  /* 0x000000000000794d */ /* 0x000fea0003800000 */
.L_x_28702:
        /* <DEDUP_REMOVED lines=23> */
.L_x_28685:
        /* <DEDUP_REMOVED lines=16> */
.L_x_28713:
[----:B------:R-:W-:Y:S05]  /*d320*/  EXIT ;  /* 0x000000000000794d */ /* 0x000fea0003800000 */
.L_x_28712:
[----:B------:R-:W-:Y:S01]  /*d330*/  STG.E.64 desc[UR36][R16.64], R2 ;  /* 0x0000000210007986 */ /* 0x000fe2000c101b24 */
[----:B------:R-:W-:Y:S05]  /*d340*/  EXIT ;  /* 0x000000000000794d */ /* 0x000fea0003800000 */
.L_x_28711:
[----:B------:R-:W-:Y:S01]  /*d350*/  STG.E desc[UR36][R16.64], R2 ;  /* 0x0000000210007986 */ /* 0x000fe2000c101924 */
[----:B------:R-:W-:Y:S05]  /*d360*/  EXIT ;  /* 0x000000000000794d */ /* 0x000fea0003800000 */
        .weak           $__internal_35_$__cuda_sm20_div_s64
        .type           $__internal_35_$__cuda_sm20_div_s64,@function
        .size           $__internal_35_$__cuda_sm20_div_s64,($__internal_36_$__cuda_sm20_rem_s64 - $__internal_35_$__cuda_sm20_div_s64)
$__internal_35_$__cuda_sm20_div_s64:
[----:B------:R-:W-:Y:S02]  /*d370*/  UIADD3 UR4, UP1, URZ, -UR38, URZ ;  /* 0x800000263f047290 */ /* 0x000fe4000ff3e03f */
[----:B------:R-:W-:Y:S02]  /*d380*/  UISETP.GE.AND UP0, UPT, UR39, URZ, UPT ;  /* 0x0000003f2700728c */ /* 0x000fe4000bf06270 */
[----:B------:R-:W-:Y:S02]  /*d390*/  UIADD3.X UR5, URZ, ~UR39, URZ, UP1, !UPT ;  /* 0x800000273f057290 */ /* 0x000fe40008ffe43f */
[----:B------:R-:W-:Y:S02]  /*d3a0*/  USEL UR4, UR4, UR38, !UP0 ;  /* 0x0000002604047287 */ /* 0x000fe4000c000000 */
[----:B------:R-:W-:-:S09]  /*d3b0*/  USEL UR5, UR5, UR39, !UP0 ;  /* 0x0000002705057287 */ /* 0x000fd2000c000000 */
[----:B------:R-:W0:Y:S08]  /*d3c0*/  I2F.U64.RP R14, UR4 ;  /* 0x00000004000e7d12 */ /* 0x000e300008309000 */
[----:B0-----:R-:W0:Y:S02]  /*d3d0*/  MUFU.RCP R14, R14 ;  /* 0x0000000e000e7308 */ /* 0x001e240000001000 */
[----:B0-----:R-:W-:-:S06]  /*d3e0*/  VIADD R7, R14, 0x1ffffffe ;  /* 0x1ffffffe0e077836 */ /* 0x001fcc0000000000 */
[----:B------:R-:W0:Y:S02]  /*d3f0*/  F2I.U64.TRUNC R6, R7 ;  /* 0x0000000700067311 */ /* 0x000e24000020d800 */
[----:B0-----:R-:W-:-:S04]  /*d400*/  IMAD.WIDE.U32 R8, R6, UR4, RZ ;  /* 0x0000000406087c25 */ /* 0x001fc8000f8e00ff */
[----:B------:R-:W-:Y:S01]  /*d410*/  IMAD R9, R6, UR5, R9 ;  /* 0x0000000506097c24 */ /* 0x000fe2000f8e0209 */
[----:B------:R-:W-:-:S03]  /*d420*/  IADD3 R5, P0, RZ, -R8, RZ ;  /* 0x80000008ff057210 */ /* 0x000fc60007f1e0ff */
[----:B------:R-:W-:Y:S02]  /*d430*/  IMAD R9, R7, UR4, R9 ;  /* 0x0000000407097c24 */ /* 0x000fe4000f8e0209 */
[----:B------:R-:W-:-:S04]  /*d440*/  IMAD.HI.U32 R8, R6, R5, RZ ;  /* 0x0000000506087227 */ /* 0x000fc800078e00ff */
[----:B------:R-:W-:Y:S02]  /*d450*/  IMAD.X R15, RZ, RZ, ~R9, P0 ;  /* 0x000000ffff0f7224 */ /* 0x000fe400000e0e09 */
[----:B------:R-:W-:Y:S02]  /*d460*/  IMAD.MOV.U32 R9, RZ, RZ, R6 ;  /* 0x000000ffff097224 */ /* 0x000fe400078e0006 */
[----:B------:R-:W-:-:S04]  /*d470*/  IMAD.WIDE.U32 R8, P0, R6, R15, R8 ;  /* 0x0000000f06087225 */ /* 0x000fc80007800008 */
[C---:B------:R-:W-:Y:S02]  /*d480*/  IMAD R6, R7.reuse, R15, RZ ;  /* 0x0000000f07067224 */ /* 0x040fe400078e02ff */
[----:B------:R-:W-:-:S04]  /*d490*/  IMAD.HI.U32 R9, P1, R7, R5, R8 ;  /* 0x0000000507097227 */ /* 0x000fc80007820008 */
[----:B------:R-:W-:Y:S01]  /*d4a0*/  IMAD.HI.U32 R5, R7, R15, RZ ;  /* 0x0000000f07057227 */ /* 0x000fe200078e00ff */
[----:B------:R-:W-:-:S03]  /*d4b0*/  IADD3 R9, P2, R6, R9, RZ ;  /* 0x0000000906097210 */ /* 0x000fc60007f5e0ff */
[----:B------:R-:W-:Y:S02]  /*d4c0*/  IMAD.X R5, R5, 0x1, R7, P0 ;  /* 0x0000000105057824 */ /* 0x000fe400000e0607 */
[----:B------:R-:W-:-:S03]  /*d4d0*/  IMAD.WIDE.U32 R6, R9, UR4, RZ ;  /* 0x0000000409067c25 */ /* 0x000fc6000f8e00ff */
[----:B------:R-:W-:Y:S01]  /*d4e0*/  IADD3.X R5, RZ, RZ, R5, P2, P1 ;  /* 0x000000ffff057210 */ /* 0x000fe200017e2405 */
[----:B------:R-:W-:Y:S01]  /*d4f0*/  IMAD R8, R9, UR5, R7 ;  /* 0x0000000509087c24 */ /* 0x000fe2000f8e0207 */
[----:B------:R-:W-:Y:S02]  /*d500*/  IADD3 R7, P0, RZ, -R6, RZ ;  /* 0x80000006ff077210 */ /* 0x000fe40007f1e0ff */
[----:B------:R-:W-:Y:S01]  /*d510*/  ISETP.GE.AND P1, PT, R3, RZ, PT ;  /* 0x000000ff0300720c */ /* 0x000fe20003f26270 */
[----:B------:R-:W-:Y:S01]  /*d520*/  IMAD R6, R5, UR4, R8 ;  /* 0x0000000405067c24 */ /* 0x000fe2000f8e0208 */
[----:B------:R-:W-:Y:S01]  /*d530*/  IADD3 R15, P2, RZ, -R0, RZ ;  /* 0x80000000ff0f7210 */ /* 0x000fe20007f5e0ff */
[----:B------:R-:W-:-:S04]  /*d540*/  IMAD.HI.U32 R8, R9, R7, RZ ;  /* 0x0000000709087227 */ /* 0x000fc800078e00ff */
[----:B------:R-:W-:Y:S02]  /*d550*/  IMAD.X R6, RZ, RZ, ~R6, P0 ;  /* 0x000000ffff067224 */ /* 0x000fe400000e0e06 */
[----:B------:R-:W-:Y:S02]  /*d560*/  IMAD.X R14, RZ, RZ, ~R3, P2 ;  /* 0x000000ffff0e7224 */ /* 0x000fe400010e0e03 */
[----:B------:R-:W-:-:S04]  /*d570*/  IMAD.WIDE.U32 R8, P0, R9, R6, R8 ;  /* 0x0000000609087225 */ /* 0x000fc80007800008 */
[----:B------:R-:W-:Y:S01]  /*d580*/  IMAD.HI.U32 R8, P3, R5, R7, R8 ;  /* 0x0000000705087227 */ /* 0x000fe20007860008 */
[----:B------:R-:W-:-:S03]  /*d590*/  SEL R9, R15, R0, !P1 ;  /* 0x000000000f097207 */ /* 0x000fc60004800000 */
[CC--:B------:R-:W-:Y:S02]  /*d5a0*/  IMAD R7, R5.reuse, R6.reuse, RZ ;  /* 0x0000000605077224 */ /* 0x0c0fe400078e02ff */
[----:B------:R-:W-:-:S03]  /*d5b0*/  IMAD.HI.U32 R0, R5, R6, RZ ;  /* 0x0000000605007227 */ /* 0x000fc600078e00ff */
[----:B------:R-:W-:Y:S01]  /*d5c0*/  IADD3 R8, P4, R7, R8, RZ ;  /* 0x0000000807087210 */ /* 0x000fe20007f9e0ff */
[----:B------:R-:W-:Y:S01]  /*d5d0*/  IMAD.X R0, R0, 0x1, R5, P0 ;  /* 0x0000000100007824 */ /* 0x000fe200000e0605 */
[----:B------:R-:W-:Y:S01]  /*d5e0*/  SEL R5, R14, R3, !P1 ;  /* 0x000000030e057207 */ /* 0x000fe20004800000 */
        /* <DEDUP_REMOVED lines=9> */
[----:B------:R-:W-:-:S04]  /*d680*/  IMAD.WIDE.U32 R6, R15, UR4, RZ ;  /* 0x000000040f067c25 */ /* 0x000fc8000f8e00ff */
[----:B------:R-:W-:Y:S02]  /*d690*/  IMAD.X R0, RZ, RZ, R0, P1 ;  /* 0x000000ffff007224 */ /* 0x000fe400008e0600 */
[C---:B------:R-:W-:Y:S01]  /*d6a0*/  IMAD R21, R15.reuse, UR5, R7 ;  /* 0x000000050f157c24 */ /* 0x040fe2000f8e0207 */
[----:B------:R-:W-:Y:S02]  /*d6b0*/  IADD3 R7, P1, -R6, R9, RZ ;  /* 0x0000000906077210 */ /* 0x000fe40007f3e1ff */
[----:B------:R-:W-:Y:S01]  /*d6c0*/  IADD3 R6, P2, R15, 0x1, RZ ;  /* 0x000000010f067810 */ /* 0x000fe20007f5e0ff */
[----:B------:R-:W-:Y:S01]  /*d6d0*/  IMAD R8, R0, UR4, R21 ;  /* 0x0000000400087c24 */ /* 0x000fe2000f8e0215 */
[----:B------:R-:W-:-:S03]  /*d6e0*/  ISETP.GE.U32.AND P0, PT, R7, UR4, PT ;  /* 0x0000000407007c0c */ /* 0x000fc6000bf06070 */
[----:B------:R-:W-:Y:S01]  /*d6f0*/  IMAD.X R8, R5, 0x1, ~R8, P1 ;  /* 0x0000000105087824 */ /* 0x000fe200008e0e08 */
[----:B------:R-:W-:Y:S01]  /*d700*/  IADD3 R14, P1, R7, -UR4, RZ ;  /* 0x80000004070e7c10 */ /* 0x000fe2000ff3e0ff */
[----:B------:R-:W-:-:S03]  /*d710*/  IMAD.X R5, RZ, RZ, R0, P2 ;  /* 0x000000ffff057224 */ /* 0x000fc600010e0600 */
[C---:B------:R-:W-:Y:S02]  /*d720*/  ISETP.GE.U32.AND.EX P0, PT, R8.reuse, UR5, PT, P0 ;  /* 0x0000000508007c0c */ /* 0x040fe4000bf06100 */
[----:B------:R-:W-:Y:S02]  /*d730*/  IADD3.X R9, R8, ~UR5, RZ, P1, !PT ;  /* 0x8000000508097c10 */ /* 0x000fe40008ffe4ff */
[----:B------:R-:W-:Y:S02]  /*d740*/  SEL R7, R14, R7, P0 ;  /* 0x000000070e077207 */ /* 0x000fe40000000000 */
[----:B------:R-:W-:Y:S02]  /*d750*/  SEL R15, R6, R15, P0 ;  /* 0x0000000f060f7207 */ /* 0x000fe40000000000 */
[----:B------:R-:W-:Y:S02]  /*d760*/  SEL R8, R9, R8, P0 ;  /* 0x0000000809087207 */ /* 0x000fe40000000000 */
[----:B------:R-:W-:-:S02]  /*d770*/  ISETP.GE.U32.AND P1, PT, R7, UR4, PT ;  /* 0x0000000407007c0c */ /* 0x000fc4000bf26070 */
[----:B------:R-:W-:Y:S02]  /*d780*/  SEL R6, R5, R0, P0 ;  /* 0x0000000005067207 */ /* 0x000fe40000000000 */
[----:B------:R-:W-:Y:S02]  /*d790*/  IADD3 R0, P2, R15, 0x1, RZ ;  /* 0x000000010f007810 */ /* 0x000fe40007f5e0ff */
[----:B------:R-:W-:Y:S02]  /*d7a0*/  ISETP.GE.U32.AND.EX P0, PT, R8, UR5, PT, P1 ;  /* 0x0000000508007c0c */ /* 0x000fe4000bf06110 */
[----:B------:R-:W-:Y:S01]  /*d7b0*/  LOP3.LUT R7, R3, UR39, RZ, 0x3c, !PT ;  /* 0x0000002703077c12 */ /* 0x000fe2000f8e3cff */
[----:B------:R-:W-:Y:S01]  /*d7c0*/  IMAD.X R5, RZ, RZ, R6, P2 ;  /* 0x000000ffff057224 */ /* 0x000fe200010e0606 */
[----:B------:R-:W-:Y:S02]  /*d7d0*/  SEL R0, R0, R15, P0 ;  /* 0x0000000f00007207 */ /* 0x000fe40000000000 */
[----:B------:R-:W-:-:S02]  /*d7e0*/  ISETP.GE.AND P1, PT, R7, RZ, PT ;  /* 0x000000ff0700720c */ /* 0x000fc40003f26270 */
[----:B------:R-:W-:Y:S02]  /*d7f0*/  SEL R3, R5, R6, P0 ;  /* 0x0000000605037207 */ /* 0x000fe40000000000 */
[-C--:B------:R-:W-:Y:S02]  /*d800*/  IADD3 R5, P2, RZ, -R0.reuse, RZ ;  /* 0x80000000ff057210 */ /* 0x080fe40007f5e0ff */
[----:B------:R-:W-:Y:S02]  /*d810*/  ISETP.NE.U32.AND P0, PT, RZ, UR38, PT ;  /* 0x00000026ff007c0c */ /* 0x000fe4000bf05070 */
[----:B------:R-:W-:Y:S01]  /*d820*/  SEL R0, R5, R0, !P1 ;  /* 0x0000000005007207 */ /* 0x000fe20004800000 */
[----:B------:R-:W-:Y:S01]  /*d830*/  IMAD.X R6, RZ, RZ, ~R3, P2 ;  /* 0x000000ffff067224 */ /* 0x000fe200010e0e03 */
[----:B------:R-:W-:Y:S01]  /*d840*/  ISETP.NE.AND.EX P0, PT, RZ, UR39, PT, P0 ;  /* 0x00000027ff007c0c */ /* 0x000fe2000bf05300 */
[----:B------:R-:W-:-:S03]  /*d850*/  IMAD.MOV.U32 R5, RZ, RZ, 0x0 ;  /* 0x00000000ff057424 */ /* 0x000fc600078e00ff */
[----:B------:R-:W-:Y:S02]  /*d860*/  SEL R3, R6, R3, !P1 ;  /* 0x0000000306037207 */ /* 0x000fe40004800000 */
[----:B------:R-:W-:Y:S02]  /*d870*/  SEL R0, R0, 0xffffffff, P0 ;  /* 0xffffffff00007807 */ /* 0x000fe40000000000 */
[----:B------:R-:W-:Y:S01]  /*d880*/  SEL R3, R3, 0xffffffff, P0 ;  /* 0xffffffff03037807 */ /* 0x000fe20000000000 */
[----:B------:R-:W-:Y:S06]  /*d890*/  RET.REL.NODEC R4 `(_ZN2at6native18elementwise_kernelILi128ELi4EZNS0_15gpu_kernel_implINS0_13BUnaryFunctorIlllZZZNS0_15binary_internal21div_floor_kernel_cudaERNS_18TensorIteratorBaseEENKUlvE_clEvENKUlvE2_clEvEUlllE_EEEEvS6_RKT_EUliE_EEviT1_) ;  /* 0xffffff2404d87950 */ /* 0x000fec0003c3ffff */
        .weak           $__internal_36_$__cuda_sm20_rem_s64
        .type           $__internal_36_$__cuda_sm20_rem_s64,@function
        .size           $__internal_36_$__cuda_sm20_rem_s64,(.L_x_37714 - $__internal_36_$__cuda_sm20_rem_s64)
$__internal_36_$__cuda_sm20_rem_s64:
        /* <DEDUP_REMOVED lines=20> */
[----:B------:R-:W-:Y:S02]  /*d9e0*/  IADD3 R9, P2, R6, R9, RZ ;  /* 0x0000000906097210 */ /* 0x000fe40007f5e0ff */
[----:B------:R-:W-:Y:S01]  /*d9f0*/  IADD3 R15, P4, RZ, -R4, RZ ;  /* 0x80000004ff0f7210 */ /* 0x000fe20007f9e0ff */
[----:B------:R-:W-:Y:S02]  /*da00*/  IMAD.X R13, R13, 0x1, R7, P0 ;  /* 0x000000010d0d7824 */ /* 0x000fe400000e0607 */
[----:B------:R-:W-:-:S03]  /*da10*/  IMAD.WIDE.U32 R6, R9, UR4, RZ ;  /* 0x0000000409067c25 */ /* 0x000fc6000f8e00ff */
[----:B------:R-:W-:Y:S01]  /*da20*/  IADD3.X R13, RZ, RZ, R13, P2, P1 ;  /* 0x000000ffff0d7210 */ /* 0x000fe200017e240d */
[----:B------:R-:W-:Y:S01]  /*da30*/  IMAD R8, R9, UR5, R7 ;  /* 0x0000000509087c24 */ /* 0x000fe2000f8e0207 */
[----:B------:R-:W-:Y:S01]  /*da40*/  IADD3 R7, P0, RZ, -R6, RZ ;  /* 0x80000006ff077210 */ /* 0x000fe20007f1e0ff */
[----:B------:R-:W-:Y:S01]  /*da50*/  IMAD.X R12, RZ, RZ, ~R3, P4 ;  /* 0x000000ffff0c7224 */ /* 0x000fe200020e0e03 */
[----:B------:R-:W-:Y:S01]  /*da60*/  ISETP.GE.AND P1, PT, R3, RZ, PT ;  /* 0x000000ff0300720c */ /* 0x000fe20003f26270 */
[----:B------:R-:W-:Y:S02]  /*da70*/  IMAD R6, R13, UR4, R8 ;  /* 0x000000040d067c24 */ /* 0x000fe4000f8e0208 */
[----:B------:R-:W-:Y:S01]  /*da80*/  IMAD.HI.U32 R8, R9, R7, RZ ;  /* 0x0000000709087227 */ /* 0x000fe200078e00ff */
[----:B------:R-:W-:-:S03]  /*da90*/  SEL R3, R12, R3, !P1 ;  /* 0x000000030c037207 */ /* 0x000fc60004800000 */
[----:B------:R-:W-:-:S04]  /*daa0*/  IMAD.X R6, RZ, RZ, ~R6, P0 ;  /* 0x000000ffff067224 */ /* 0x000fc800000e0e06 */
[----:B------:R-:W-:-:S04]  /*dab0*/  IMAD.WIDE.U32 R8, P0, R9, R6, R8 ;  /* 0x0000000609087225 */ /* 0x000fc80007800008 */
[----:B------:R-:W-:Y:S01]  /*dac0*/  IMAD.HI.U32 R8, P2, R13, R7, R8 ;  /* 0x000000070d087227 */ /* 0x000fe20007840008 */
[----:B------:R-:W-:-:S03]  /*dad0*/  SEL R9, R15, R4, !P1 ;  /* 0x000000040f097207 */ /* 0x000fc60004800000 */
        /* <DEDUP_REMOVED lines=14> */
[----:B------:R-:W-:Y:S01]  /*dbc0*/  IMAD.X R4, RZ, RZ, R4, P2 ;  /* 0x000000ffff047224 */ /* 0x000fe200010e0604 */
[----:B------:R-:W-:Y:S01]  /*dbd0*/  IADD3 R9, P2, -R6, R9, RZ ;  /* 0x0000000906097210 */ /* 0x000fe20007f5e1ff */
[----:B------:R-:W-:-:S03]  /*dbe0*/  IMAD R13, R13, UR5, R7 ;  /* 0x000000050d0d7c24 */ /* 0x000fc6000f8e0207 */
[----:B------:R-:W-:Y:S01]  /*dbf0*/  ISETP.GE.U32.AND P0, PT, R9, UR4, PT ;  /* 0x0000000409007c0c */ /* 0x000fe2000bf06070 */
[----:B------:R-:W-:-:S04]  /*dc00*/  IMAD R4, R4, UR4, R13 ;  /* 0x0000000404047c24 */ /* 0x000fc8000f8e020d */
[----:B------:R-:W-:Y:S01]  /*dc10*/  IMAD.X R4, R3, 0x1, ~R4, P2 ;  /* 0x0000000103047824 */ /* 0x000fe200010e0e04 */
[----:B------:R-:W-:-:S04]  /*dc20*/  IADD3 R6, P2, R9, -UR4, RZ ;  /* 0x8000000409067c10 */ /* 0x000fc8000ff5e0ff */
[C---:B------:R-:W-:Y:S02]  /*dc30*/  ISETP.GE.U32.AND.EX P0, PT, R4.reuse, UR5, PT, P0 ;  /* 0x0000000504007c0c */ /* 0x040fe4000bf06100 */
[----:B------:R-:W-:Y:S02]  /*dc40*/  IADD3.X R7, R4, ~UR5, RZ, P2, !PT ;  /* 0x8000000504077c10 */ /* 0x000fe400097fe4ff */
[----:B------:R-:W-:Y:S02]  /*dc50*/  SEL R6, R6, R9, P0 ;  /* 0x0000000906067207 */ /* 0x000fe40000000000 */
[----:B------:R-:W-:Y:S02]  /*dc60*/  SEL R7, R7, R4, P0 ;  /* 0x0000000407077207 */ /* 0x000fe40000000000 */
[C---:B------:R-:W-:Y:S02]  /*dc70*/  ISETP.GE.U32.AND P0, PT, R6.reuse, UR4, PT ;  /* 0x0000000406007c0c */ /* 0x040fe4000bf06070 */
[----:B------:R-:W-:-:S02]  /*dc80*/  IADD3 R3, P2, R6, -UR4, RZ ;  /* 0x8000000406037c10 */ /* 0x000fc4000ff5e0ff */
[C---:B------:R-:W-:Y:S02]  /*dc90*/  ISETP.GE.U32.AND.EX P0, PT, R7.reuse, UR5, PT, P0 ;  /* 0x0000000507007c0c */ /* 0x040fe4000bf06100 */
[----:B------:R-:W-:Y:S02]  /*dca0*/  IADD3.X R4, R7, ~UR5, RZ, P2, !PT ;  /* 0x8000000507047c10 */ /* 0x000fe400097fe4ff */
[----:B------:R-:W-:Y:S02]  /*dcb0*/  SEL R3, R3, R6, P0 ;  /* 0x0000000603037207 */ /* 0x000fe40000000000 */
[----:B------:R-:W-:Y:S02]  /*dcc0*/  SEL R4, R4, R7, P0 ;  /* 0x0000000704047207 */ /* 0x000fe40000000000 */
[----:B------:R-:W-:Y:S02]  /*dcd0*/  IADD3 R6, P2, RZ, -R3, RZ ;  /* 0x80000003ff067210 */ /* 0x000fe40007f5e0ff */
[----:B------:R-:W-:-:S02]  /*dce0*/  ISETP.NE.U32.AND P0, PT, RZ, UR38, PT ;  /* 0x00000026ff007c0c */ /* 0x000fc4000bf05070 */
[----:B------:R-:W-:Y:S01]  /*dcf0*/  SEL R3, R6, R3, !P1 ;  /* 0x0000000306037207 */ /* 0x000fe20004800000 */
[----:B------:R-:W-:Y:S01]  /*dd00*/  IMAD.X R7, RZ, RZ, ~R4, P2 ;  /* 0x000000ffff077224 */ /* 0x000fe200010e0e04 */
[----:B------:R-:W-:Y:S01]  /*dd10*/  ISETP.NE.AND.EX P0, PT, RZ, UR39, PT, P0 ;  /* 0x00000027ff007c0c */ /* 0x000fe2000bf05300 */
[----:B------:R-:W-:-:S03]  /*dd20*/  IMAD.MOV.U32 R6, RZ, RZ, R0 ;  /* 0x000000ffff067224 */ /* 0x000fc600078e0000 */
[----:B------:R-:W-:Y:S01]  /*dd30*/  SEL R4, R7, R4, !P1 ;  /* 0x0000000407047207 */ /* 0x000fe20004800000 */
[----:B------:R-:W-:Y:S01]  /*dd40*/  IMAD.MOV.U32 R7, RZ, RZ, 0x0 ;  /* 0x00000000ff077424 */ /* 0x000fe200078e00ff */
[----:B------:R-:W-:Y:S02]  /*dd50*/  SEL R3, R3, 0xffffffff, P0 ;  /* 0xffffffff03037807 */ /* 0x000fe40000000000 */
[----:B------:R-:W-:Y:S01]  /*dd60*/  SEL R4, R4, 0xffffffff, P0 ;  /* 0xffffffff04047807 */ /* 0x000fe20000000000 */
[----:B------:R-:W-:Y:S06]  /*dd70*/  RET.REL.NODEC R6 `(_ZN2at6native18elementwise_kernelILi128ELi4EZNS0_15gpu_kernel_implINS0_13BUnaryFunctorIlllZZZNS0_15binary_internal21div_floor_kernel_cudaERNS_18TensorIteratorBaseEENKUlvE_clEvENKUlvE2_clEvEUlllE_EEEEvS6_RKT_EUliE_EEviT1_) ;  /* 0xffffff2006a07950 */ /* 0x000fec0003c3ffff */
.L_x_28714:
        /* <DEDUP_REMOVED lines=16> */
.L_x_37714:


//--------------------- .text._ZN2at6native27unrolled_elementwise_kernelINS0_13BUnaryFunctorIlllZZZNS0_15binary_internal21div_floor_kernel_cudaERNS_18TensorIteratorBaseEENKUlvE_clEvENKUlvE2_clEvEUlllE_EESt5arrayIPcLm2EELi4E23TrivialOffsetCalculatorILi1EjESE_NS0_6memory12LoadWithCastILi1EEENSF_13StoreWithCastILi1EEEEEviT_T0_T2_T3_T4_T5_ --------------------------
	.section	.text._ZN2at6native27unrolled_elementwise_kernelINS0_13BUnaryFunctorIlllZZZNS0_15binary_internal21div_floor_kernel_cudaERNS_18TensorIteratorBaseEENKUlvE_clEvENKUlvE2_clEvEUlllE_EESt5arrayIPcLm2EELi4E23TrivialOffsetCalculatorILi1EjESE_NS0_6memory12LoadWithCastILi1EEENSF_13StoreWithCastILi1EEEEEviT_T0_T2_T3_T4_T5_,"ax",@progbits
	.align	128
        .global         _ZN2at6native27unrolled_elementwise_kernelINS0_13BUnaryFunctorIlllZZZNS0_15binary_internal21div_floor_kernel_cudaERNS_18TensorIteratorBaseEENKUlvE_clEvENKUlvE2_clEvEUlllE_EESt5arrayIPcLm2EELi4E23TrivialOffsetCalculatorILi1EjESE_NS0_6memory12LoadWithCastILi1EEENSF_13StoreWithCastILi1EEEEEviT_T0_T2_T3_T4_T5_
        .type           _ZN2at6native27unrolled_elementwise_kernelINS0_13BUnaryFunctorIlllZZZNS0_15binary_internal21div_floor_kernel_cudaERNS_18TensorIteratorBaseEENKUlvE_clEvENKUlvE2_clEvEUlllE_EESt5arrayIPcLm2EELi4E23TrivialOffsetCalculatorILi1EjESE_NS0_6memory12LoadWithCastILi1EEENSF_13StoreWithCastILi1EEEEEviT_T0_T2_T3_T4_T5_,@function
        .size           _ZN2at6native27unrolled_elementwise_kernelINS0_13BUnaryFunctorIlllZZZNS0_15binary_internal21div_floor_kernel_cudaERNS_18TensorIteratorBaseEENKUlvE_clEvENKUlvE2_clEvEUlllE_EESt5arrayIPcLm2EELi4E23TrivialOffsetCalculatorILi1EjESE_NS0_6memory12LoadWithCastILi1EEENSF_13StoreWithCastILi1EEEEEviT_T0_T2_T3_T4_T5_,(.L_x_37716 - _ZN2at6native27unrolled_elementwise_kernelINS0_13BUnaryFunctorIlllZZZNS0_15binary_internal21div_floor_kernel_cudaERNS_18TensorIteratorBaseEENKUlvE_clEvENKUlvE2_clEvEUlllE_EESt5arrayIPcLm2EELi4E23TrivialOffsetCalculatorILi1EjESE_NS0_6memory12LoadWithCastILi1EEENSF_13StoreWithCastILi1EEEEEviT_T0_T2_T3_T4_T5_)
        .other          _ZN2at6native27unrolled_elementwise_kernelINS0_13BUnaryFunctorIlllZZZNS0_15binary_internal21div_floor_kernel_cudaERNS_18TensorIteratorBaseEENKUlvE_clEvENKUlvE2_clEvEUlllE_EESt5arrayIPcLm2EELi4E23TrivialOffsetCalculatorILi1EjESE_NS0_6memory12LoadWithCastILi1EEENSF_13StoreWithCastILi1EEEEEviT_T0_T2_T3_T4_T5_,@"STO_CUDA_ENTRY STV_DEFAULT"
_ZN2at6native27unrolled_elementwise_kernelINS0_13BUnaryFunctorIlllZZZNS0_15binary_internal21div_floor_kernel_cudaERNS_18TensorIteratorBaseEENKUlvE_clEvENKUlvE2_clEvEUlllE_EESt5arrayIPcLm2EELi4E23TrivialOffsetCalculatorILi1EjESE_NS0_6memory12LoadWithCastILi1EEENSF_13StoreWithCastILi1EEEEEviT_T0_T2_T3_T4_T5_:
.text._ZN2at6native27unrolled_elementwise_kernelINS0_13BUnaryFunctorIlllZZZNS0_15binary_internal21div_floor_kernel_cudaERNS_18TensorIteratorBaseEENKUlvE_clEvENKUlvE2_clEvEUlllE_EESt5arrayIPcLm2EELi4E23TrivialOffsetCalculatorILi1EjESE_NS0_6memory12LoadWithCastILi1EEENSF_13StoreWithCastILi1EEEEEviT_T0_T2_T3_T4_T5_:
        /* <DEDUP_REMOVED lines=32> */
.L_x_28720:
[----:B------:R1:W5:Y:S01]  /*0200*/  LDG.E.U8 R18, desc[UR36][R2.64] ;  /* 0x0000002402127981 */ /* 0x000362000c1e1100 */
[----:B------:R-:W-:Y:S01]  /*0210*/  IMAD.MOV.U32 R19, RZ, RZ, RZ ;  /* 0x000000ffff137224 */ /* 0x000fe200078e00ff */
[----:B------:R-:W-:Y:S06]  /*0220*/  BRA `(.L_x_28722) ;  /* 0x0000000c004c7947 */ /* 0x000fec0003800000 */
.L_x_28719:
        /* <DEDUP_REMOVED lines=8> */
.L_x_28724:
[----:B------:R-:W2:Y:S02]  /*02b0*/  LDG.E R18, desc[UR36][R2.64] ;  /* 0x0000002402127981 */ /* 0x000ea4000c1e1900 */
[----:B--2---:R-:W-:Y:S01]  /*02c0*/  SHF.R.S32.HI R19, RZ, 0x1f, R18 ;  /* 0x0000001fff137819 */ /* 0x004fe20000011412 */
[----:B------:R-:W-:Y:S06]  /*02d0*/  BRA `(.L_x_28722) ;  /* 0x0000000c00207947 */ /* 0x000fec0003800000 */
.L_x_28723:
[----:B------:R-:W2:Y:S02]  /*02e0*/  LDG.E.S16 R18, desc[UR36][R2.64] ;  /* 0x0000002402127981 */ /* 0x000ea4000c1e1700 */
[----:B--2---:R-:W-:Y:S01]  /*02f0*/  SHF.R.S32.HI R19, RZ, 0x1f, R18 ;  /* 0x0000001fff137819 */ /* 0x004fe20000011412 */
[----:B------:R-:W-:Y:S06]  /*0300*/  BRA `(.L_x_28722) ;  /* 0x0000000c00147947 */ /* 0x000fec0003800000 */
.L_x_28718:
        /* <DEDUP_REMOVED lines=9> */
.L_x_28726:
[----:B------:R-:W2:Y:S02]  /*03a0*/  LDG.E.U16 R2, desc[UR36][R2.64] ;  /* 0x0000002402027981 */ /* 0x000ea4000c1e1500 */
[----:B--2---:R-:W-:-:S06]  /*03b0*/  HADD2.F32 R18, -RZ, R2.H0_H0 ;  /* 0x20000002ff127230 */ /* 0x004fcc0000004100 */
[----:B------:R-:W0:Y:S01]  /*03c0*/  F2I.S64.TRUNC R18, R18 ;  /* 0x0000001200127311 */ /* 0x000e22000020d900 */
[----:B------:R-:W-:Y:S05]  /*03d0*/  BRA `(.L_x_28722) ;  /* 0x0000000800e07947 */ /* 0x000fea0003800000 */
.L_x_28725:
        /* <DEDUP_REMOVED lines=9> */
.L_x_28728:
[----:B------:R-:W2:Y:S02]  /*0470*/  LDG.E.U16 R2, desc[UR36][R2.64] ;  /* 0x0000002402027981 */ /* 0x000ea4000c1e1500 */
[----:B--2---:R-:W-:-:S06]  /*0480*/  HADD2.F32 R18, -RZ, R2.H0_H0 ;  /* 0x20000002ff127230 */ /* 0x004fcc0000004100 */
[----:B------:R-:W4:Y:S01]  /*0490*/  F2I.S64.TRUNC R18, R18 ;  /* 0x0000001200127311 */ /* 0x000f22000020d900 */
[----:B------:R-:W-:Y:S05]  /*04a0*/  BRA `(.L_x_28722) ;  /* 0x0000000800ac7947 */ /* 0x000fea0003800000 */
.L_x_28727:
[----:B------:R-:W2:Y:S02]  /*04b0*/  LDG.E.64 R2, desc[UR36][R2.64] ;  /* 0x0000002402027981 */ /* 0x000ea4000c1e1b00 */
[----:B--2---:R2:W3:Y:S01]  /*04c0*/  F2I.S64.F64.TRUNC R18, R2 ;  /* 0x0000000200127311 */ /* 0x0044e2000030d900 */
[----:B------:R-:W-:Y:S05]  /*04d0*/  BRA `(.L_x_28722) ;  /* 0x0000000800a07947 */ /* 0x000fea0003800000 */
.L_x_28717:
        /* <DEDUP_REMOVED lines=13> */
.L_x_28731:
[----:B------:R-:W2:Y:S02]  /*05b0*/  LDG.E.64 R2, desc[UR36][R2.64] ;  /* 0x0000002402027981 */ /* 0x000ea4000c1e1b00 */
[----:B--2---:R0:W1:Y:S01]  /*05c0*/  F2I.S64.F64.TRUNC R18, R2 ;  /* 0x0000000200127311 */ /* 0x004062000030d900 */
[----:B------:R-:W-:Y:S05]  /*05d0*/  BRA `(.L_x_28722) ;  /* 0x0000000800607947 */ /* 0x000fea0003800000 */
.L_x_28730:
        /* <DEDUP_REMOVED lines=27> */
.L_x_28733:
        /* <DEDUP_REMOVED lines=15> */
.L_x_28732:
[----:B------:R-:W2:Y:S02]  /*0880*/  LDG.E.U16 R18, desc[UR36][R2.64] ;  /* 0x0000002402127981 */ /* 0x000ea4000c1e1500 */
[----:B--2---:R-:W-:-:S06]  /*0890*/  IMAD.U32 R18, R18, 0x10000, RZ ;  /* 0x0001000012127824 */ /* 0x004fcc00078e00ff */
[----:B------:R-:W0:Y:S01]  /*08a0*/  F2I.S64.TRUNC R18, R18 ;  /* 0x0000001200127311 */ /* 0x000e22000020d900 */
[----:B------:R-:W-:Y:S05]  /*08b0*/  BRA `(.L_x_28722) ;  /* 0x0000000400a87947 */ /* 0x000fea0003800000 */
.L_x_28729:
        /* <DEDUP_REMOVED lines=11> */
.L_x_28736:
        /* <DEDUP_REMOVED lines=21> */
.L_x_28740:
[----:B------:R-:W-:Y:S05]  /*0ac0*/  BSYNC B1 ;  /* 0x0000000000017941 */ /* 0x000fea0003800000 */
.L_x_28739:
[----:B------:R-:W-:Y:S01]  /*0ad0*/  IMAD.SHL.U32 R2, R2, 0x100000, RZ ;  /* 0x0010000002027824 */ /* 0x000fe200078e00ff */
[----:B------:R-:W-:-:S04]  /*0ae0*/  LEA R3, R0, 0x3b800000, 0x17 ;  /* 0x3b80000000037811 */ /* 0x000fc800078eb8ff */
[----:B------:R-:W-:-:S07]  /*0af0*/  LOP3.LUT R18, R3, R2, R18, 0xfe, !PT ;  /* 0x0000000203127212 */ /* 0x000fce00078efe12 */
.L_x_28738:
[----:B------:R-:W-:Y:S05]  /*0b00*/  BSYNC B0 ;  /* 0x0000000000007941 */ /* 0x000fea0003800000 */
.L_x_28737:
[----:B------:R-:W0:Y:S01]  /*0b10*/  F2I.S64.TRUNC R18, R18 ;  /* 0x0000001200127311 */ /* 0x000e22000020d900 */
[----:B------:R-:W-:Y:S05]  /*0b20*/  BRA `(.L_x_28722) ;  /* 0x00000004000c7947 */ /* 0x000fea0003800000 */
.L_x_28735:
        /* <DEDUP_REMOVED lines=21> */
.L_x_28744:
[----:B------:R-:W-:Y:S05]  /*0c80*/  BSYNC B1 ;  /* 0x0000000000017941 */ /* 0x000fea0003800000 */
.L_x_28743:
[----:B------:R-:W-:Y:S01]  /*0c90*/  IMAD.SHL.U32 R2, R2, 0x200000, RZ ;  /* 0x0020000002027824 */ /* 0x000fe200078e00ff */
[----:B------:R-:W-:-:S04]  /*0ca0*/  LEA R3, R0, 0x37800000, 0x17 ;  /* 0x3780000000037811 */ /* 0x000fc800078eb8ff */
[----:B------:R-:W-:-:S07]  /*0cb0*/  LOP3.LUT R18, R3, R2, R18, 0xfe, !PT ;  /* 0x0000000203127212 */ /* 0x000fce00078efe12 */
.L_x_28742:
[----:B------:R-:W-:Y:S05]  /*0cc0*/  BSYNC B0 ;  /* 0x0000000000007941 */ /* 0x000fea0003800000 */
.L_x_28741:
[----:B------:R-:W0:Y:S01]  /*0cd0*/  F2I.S64.TRUNC R18, R18 ;  /* 0x0000001200127311 */ /* 0x000e22000020d900 */
[----:B------:R-:W-:Y:S05]  /*0ce0*/  BRA `(.L_x_28722) ;  /* 0x00000000009c7947 */ /* 0x000fea0003800000 */
.L_x_28734:
        /* <DEDUP_REMOVED lines=14> */
.L_x_28748:
[----:B------:R-:W-:Y:S05]  /*0dd0*/  BSYNC B0 ;  /* 0x0000000000007941 */ /* 0x000fea0003800000 */
.L_x_28747:
[----:B------:R-:W0:Y:S01]  /*0de0*/  F2I.S64.TRUNC R18, R18 ;  /* 0x0000001200127311 */ /* 0x000e22000020d900 */
[----:B------:R-:W-:Y:S05]  /*0df0*/  BRA `(.L_x_28722) ;  /* 0x0000000000587947 */ /* 0x000fea0003800000 */
.L_x_28721:
        /* <DEDUP_REMOVED lines=16> */
.L_x_28749:
[----:B------:R-:W-:Y:S01]  /*0f00*/  CS2R R18, SRZ ;  /* 0x0000000000127805 */ /* 0x000fe2000001ff00 */
[----:B------:R-:W-:Y:S06]  /*0f10*/  BRA `(.L_x_28722) ;  /* 0x0000000000107947 */ /* 0x000fec0003800000 */
.L_x_28746:
[----:B------:R0:W5:Y:S01]  /*0f20*/  LDG.E.64 R18, desc[UR36][R2.64] ;  /* 0x0000002402127981 */ /* 0x000162000c1e1b00 */
[----:B------:R-:W-:Y:S05]  /*0f30*/  BRA `(.L_x_28722) ;  /* 0x0000000000087947 */ /* 0x000fea0003800000 */
.L_x_28745:
[----:B------:R0:W5:Y:S01]  /*0f40*/  LDG.E R18, desc[UR36][R2.64] ;  /* 0x0000002402127981 */ /* 0x000162000c1e1900 */
[----:B------:R-:W-:-:S07]  /*0f50*/  IMAD.MOV.U32 R19, RZ, RZ, RZ ;  /* 0x000000ffff137224 */ /* 0x000fce00078e00ff */
.L_x_28722:
[----:B------:R-:W2:Y:S02]  /*0f60*/  S2R R26, SR_TID.X ;  /* 0x00000000001a7919 */ /* 0x000ea40000002100 */
[----:B--2---:R-:W-:-:S07]  /*0f70*/  VIADD R26, R26, 0x80 ;  /* 0x000000801a1a7836 */ /* 0x004fce0000000000 */
.L_x_28716:
[----:B------:R-:W-:Y:S05]  /*0f80*/  BSYNC B6 ;  /* 0x0000000000067941 */ /* 0x000fea0003800000 */
.L_x_28715:
        /* <DEDUP_REMOVED lines=24> */
.L_x_28755:
[----:B------:R0:W5:Y:S01]  /*1110*/  LDG.E.U8 R22, desc[UR36][R2.64] ;  /* 0x0000002402167981 */ /* 0x000162000c1e1100 */
[----:B------:R-:W-:Y:S01]  /*1120*/  IMAD.MOV.U32 R23, RZ, RZ, RZ ;  /* 0x000000ffff177224 */ /* 0x000fe200078e00ff */
[----:B------:R-:W-:Y:S06]  /*1130*/  BRA `(.L_x_28757) ;  /* 0x0000000c00487947 */ /* 0x000fec0003800000 */
.L_x_28754:
        /* <DEDUP_REMOVED lines=8> */
.L_x_28759:
[----:B------:R-:W2:Y:S02]  /*11c0*/  LDG.E R22, desc[UR36][R2.64] ;  /* 0x0000002402167981 */ /* 0x000ea4000c1e1900 */
[----:B--2---:R-:W-:Y:S01]  /*11d0*/  SHF.R.S32.HI R23, RZ, 0x1f, R22 ;  /* 0x0000001fff177819 */ /* 0x004fe20000011416 */
[----:B------:R-:W-:Y:S06]  /*11e0*/  BRA `(.L_x_28757) ;  /* 0x0000000c001c7947 */ /* 0x000fec0003800000 */
.L_x_28758:
[----:B------:R-:W2:Y:S02]  /*11f0*/  LDG.E.S16 R22, desc[UR36][R2.64] ;  /* 0x0000002402167981 */ /* 0x000ea4000c1e1700 */
[----:B--2---:R-:W-:Y:S01]  /*1200*/  SHF.R.S32.HI R23, RZ, 0x1f, R22 ;  /* 0x0000001fff177819 */ /* 0x004fe20000011416 */
[----:B------:R-:W-:Y:S06]  /*1210*/  BRA `(.L_x_28757) ;  /* 0x0000000c00107947 */ /* 0x000fec0003800000 */
.L_x_28753:
        /* <DEDUP_REMOVED lines=9> */
.L_x_28761:
[----:B------:R-:W2:Y:S02]  /*12b0*/  LDG.E.U16 R2, desc[UR36][R2.64] ;  /* 0x0000002402027981 */ /* 0x000ea4000c1e1500 */
[----:B--2---:R-:W-:-:S06]  /*12c0*/  HADD2.F32 R22, -RZ, R2.H0_H0 ;  /* 0x20000002ff167230 */ /* 0x004fcc0000004100 */
[----:B------:R-:W0:Y:S01]  /*12d0*/  F2I.S64.TRUNC R22, R22 ;  /* 0x0000001600167311 */ /* 0x000e22000020d900 */
[----:B------:R-:W-:Y:S05]  /*12e0*/  BRA `(.L_x_28757) ;  /* 0x0000000800dc7947 */ /* 0x000fea0003800000 */
.L_x_28760:
        /* <DEDUP_REMOVED lines=9> */
.L_x_28763:
[----:B------:R-:W2:Y:S02]  /*1380*/  LDG.E.U16 R2, desc[UR36][R2.64] ;  /* 0x0000002402027981 */ /* 0x000ea4000c1e1500 */
[----:B--2---:R-:W-:-:S06]  /*1390*/  HADD2.F32 R22, -RZ, R2.H0_H0 ;  /* 0x20000002ff167230 */ /* 0x004fcc0000004100 */
[----:B------:R-:W0:Y:S01]  /*13a0*/  F2I.S64.TRUNC R22, R22 ;  /* 0x0000001600167311 */ /* 0x000e22000020d900 */
[----:B------:R-:W-:Y:S05]  /*13b0*/  BRA `(.L_x_28757) ;  /* 0x0000000800a87947 */ /* 0x000fea0003800000 */
.L_x_28762:
[----:B------:R-:W2:Y:S02]  /*13c0*/  LDG.E.64 R2, desc[UR36][R2.64] ;  /* 0x0000002402027981 */ /* 0x000ea4000c1e1b00 */
[----:B--2---:R0:W1:Y:S01]  /*13d0*/  F2I.S64.F64.TRUNC R22, R2 ;  /* 0x0000000200167311 */ /* 0x004062000030d900 */
[----:B------:R-:W-:Y:S05]  /*13e0*/  BRA `(.L_x_28757) ;  /* 0x00000008009c7947 */ /* 0x000fea0003800000 */
.L_x_28752:
        /* <DEDUP_REMOVED lines=13> */
.L_x_28766:
[----:B------:R-:W2:Y:S02]  /*14c0*/  LDG.E.64 R2, desc[UR36][R2.64] ;  /* 0x0000002402027981 */ /* 0x000ea4000c1e1b00 */
[----:B--2---:R0:W1:Y:S01]  /*14d0*/  F2I.S64.F64.TRUNC R22, R2 ;  /* 0x0000000200167311 */ /* 0x004062000030d900 */
[----:B------:R-:W-:Y:S05]  /*14e0*/  BRA `(.L_x_28757) ;  /* 0x00000008005c7947 */ /* 0x000fea0003800000 */
.L_x_28765:
        /* <DEDUP_REMOVED lines=27> */
.L_x_28768:
        /* <DEDUP_REMOVED lines=12> */
[----:B------:R2:W0:Y:S01]  /*1760*/  F2I.S64.TRUNC R22, R4 ;  /* 0x0000000400167311 */ /* 0x000422000020d900 */
[----:B------:R-:W-:Y:S05]  /*1770*/  BRA `(.L_x_28757) ;  /* 0x0000000400b87947 */ /* 0x000fea0003800000 */
.L_x_28767:
[----:B------:R-:W2:Y:S02]  /*1780*/  LDG.E.U16 R22, desc[UR36][R2.64] ;  /* 0x0000002402167981 */ /* 0x000ea4000c1e1500 */
[----:B--2---:R-:W-:-:S06]  /*1790*/  IMAD.U32 R22, R22, 0x10000, RZ ;  /* 0x0001000016167824 */ /* 0x004fcc00078e00ff */
[----:B------:R-:W0:Y:S01]  /*17a0*/  F2I.S64.TRUNC R22, R22 ;  /* 0x0000001600167311 */ /* 0x000e22000020d900 */
[----:B------:R-:W-:Y:S05]  /*17b0*/  BRA `(.L_x_28757) ;  /* 0x0000000400a87947 */ /* 0x000fea0003800000 */
.L_x_28764:
        /* <DEDUP_REMOVED lines=11> */
.L_x_28771:
        /* <DEDUP_REMOVED lines=21> */
.L_x_28775:
[----:B------:R-:W-:Y:S05]  /*19c0*/  BSYNC B1 ;  /* 0x0000000000017941 */ /* 0x000fea0003800000 */
.L_x_28774:
[----:B------:R-:W-:Y:S01]  /*19d0*/  IMAD.SHL.U32 R2, R2, 0x100000, RZ ;  /* 0x0010000002027824 */ /* 0x000fe200078e00ff */
[----:B------:R-:W-:-:S04]  /*19e0*/  LEA R3, R0, 0x3b800000, 0x17 ;  /* 0x3b80000000037811 */ /* 0x000fc800078eb8ff */
[----:B------:R-:W-:-:S07]  /*19f0*/  LOP3.LUT R22, R3, R2, R22, 0xfe, !PT ;  /* 0x0000000203167212 */ /* 0x000fce00078efe16 */
.L_x_28773:
[----:B------:R-:W-:Y:S05]  /*1a00*/  BSYNC B0 ;  /* 0x0000000000007941 */ /* 0x000fea0003800000 */
.L_x_28772:
[----:B------:R-:W0:Y:S01]  /*1a10*/  F2I.S64.TRUNC R22, R22 ;  /* 0x0000001600167311 */ /* 0x000e22000020d900 */
[----:B------:R-:W-:Y:S05]  /*1a20*/  BRA `(.L_x_28757) ;  /* 0x00000004000c7947 */ /* 0x000fea0003800000 */
.L_x_28770:
        /* <DEDUP_REMOVED lines=21> */
.L_x_28779:
[----:B------:R-:W-:Y:S05]  /*1b80*/  BSYNC B1 ;  /* 0x0000000000017941 */ /* 0x000fea0003800000 */
.L_x_28778:
[----:B------:R-:W-:Y:S01]  /*1b90*/  IMAD.SHL.U32 R2, R2, 0x200000, RZ ;  /* 0x0020000002027824 */ /* 0x000fe200078e00ff */
[----:B------:R-:W-:-:S04]  /*1ba0*/  LEA R3, R0, 0x37800000, 0x17 ;  /* 0x3780000000037811 */ /* 0x000fc800078eb8ff */
[----:B------:R-:W-:-:S07]  /*1bb0*/  LOP3.LUT R22, R3, R2, R22, 0xfe, !PT ;  /* 0x0000000203167212 */ /* 0x000fce00078efe16 */
.L_x_28777:
[----:B------:R-:W-:Y:S05]  /*1bc0*/  BSYNC B0 ;  /* 0x0000000000007941 */ /* 0x000fea0003800000 */
.L_x_28776:
[----:B------:R-:W0:Y:S01]  /*1bd0*/  F2I.S64.TRUNC R22, R22 ;  /* 0x0000001600167311 */ /* 0x000e22000020d900 */
[----:B------:R-:W-:Y:S05]  /*1be0*/  BRA `(.L_x_28757) ;  /* 0x00000000009c7947 */ /* 0x000fea0003800000 */
.L_x_28769:
        /* <DEDUP_REMOVED lines=14> */
.L_x_28783:
[----:B------:R-:W-:Y:S05]  /*1cd0*/  BSYNC B0 ;  /* 0x0000000000007941 */ /* 0x000fea0003800000 */
.L_x_28782:
[----:B------:R-:W0:Y:S01]  /*1ce0*/  F2I.S64.TRUNC R22, R22 ;  /* 0x0000001600167311 */ /* 0x000e22000020d900 */
[----:B------:R-:W-:Y:S05]  /*1cf0*/  BRA `(.L_x_28757) ;  /* 0x0000000000587947 */ /* 0x000fea0003800000 */
.L_x_28756:
        /* <DEDUP_REMOVED lines=16> */
.L_x_28784:
[----:B------:R-:W-:Y:S01]  /*1e00*/  CS2R R22, SRZ ;  /* 0x0000000000167805 */ /* 0x000fe2000001ff00 */
[----:B------:R-:W-:Y:S06]  /*1e10*/  BRA `(.L_x_28757) ;  /* 0x0000000000107947 */ /* 0x000fec0003800000 */
.L_x_28781:
[----:B------:R0:W5:Y:S01]  /*1e20*/  LDG.E.64 R22, desc[UR36][R2.64] ;  /* 0x0000002402167981 */ /* 0x000162000c1e1b00 */
[----:B------:R-:W-:Y:S05]  /*1e30*/  BRA `(.L_x_28757) ;  /* 0x0000000000087947 */ /* 0x000fea0003800000 */
.L_x_28780:
[----:B------:R0:W5:Y:S01]  /*1e40*/  LDG.E R22, desc[UR36][R2.64] ;  /* 0x0000002402167981 */ /* 0x000162000c1e1900 */
[----:B------:R-:W-:-:S07]  /*1e50*/  IMAD.MOV.U32 R23, RZ, RZ, RZ ;  /* 0x000000ffff177224 */ /* 0x000fce00078e00ff */
.L_x_28757:
[----:B------:R-:W-:-:S07]  /*1e60*/  VIADD R26, R26, 0x80 ;  /* 0x000000801a1a7836 */ /* 0x000fce0000000000 */
.L_x_28751:
[----:B------:R-:W-:Y:S05]  /*1e70*/  BSYNC B6 ;  /* 0x0000000000067941 */ /* 0x000fea0003800000 */
.L_x_28750:
[----:B------:R-:W-:Y:S01]  /*1e80*/  ISETP.GE.AND P0, PT, R26, R27, PT ;  /* 0x0000001b1a00720c */ /* 0x000fe20003f06270 */
[----:B------:R-:W-:Y:S01]  /*1e90*/  BSSY B6, `(.L_x_28785) ;  /* 0x00000ef000067945 */ /* 0x000fe20003800000 */
[----:B------:R-:W-:Y:S02]  /*1ea0*/  CS2R R24, SRZ ;  /* 0x0000000000187805 */ /* 0x000fe4000001ff00 */
[----:B------:R-:W-:-:S09]  /*1eb0*/  CS2R R16, SRZ ;  /* 0x0000000000107805 */ /* 0x000fd2000001ff00 */
[----:B------:R-:W-:Y:S05]  /*1ec0*/  @P0 BRA `(.L_x_28786) ;  /* 0x0000000c00ac0947 */ /* 0x000fea0003800000 */
[----:B01----:R-:W0:Y:S01]  /*1ed0*/  LDC.64 R2, c[0x0][0x230] ;  /* 0x00008c00ff027b82 */ /* 0x003e220000000a00 */
[----:B------:R-:W-:Y:S01]  /*1ee0*/  IMAD R0, R29, 0x200, R26 ;  /* 0x000002001d007824 */ /* 0x000fe200078e021a */
[----:B--2---:R-:W-:Y:S01]  /*1ef0*/  PRMT R4, R28, 0x9910, RZ ;  /* 0x000099101c047816 */ /* 0x004fe200000000ff */
        /* <DEDUP_REMOVED lines=18> */
.L_x_28790:
[----:B------:R0:W5:Y:S01]  /*2020*/  LDG.E.U8 R16, desc[UR36][R2.64] ;  /* 0x0000002402107981 */ /* 0x000162000c1e1100 */
[----:B------:R-:W-:Y:S01]  /*2030*/  IMAD.MOV.U32 R17, RZ, RZ, RZ ;  /* 0x000000ffff117224 */ /* 0x000fe200078e00ff */
[----:B------:R-:W-:Y:S06]  /*2040*/  BRA `(.L_x_28792) ;  /* 0x0000000c00487947 */ /* 0x000fec0003800000 */
.L_x_28789:
        /* <DEDUP_REMOVED lines=8> */
.L_x_28794:
[----:B------:R-:W2:Y:S02]  /*20d0*/  LDG.E R16, desc[UR36][R2.64] ;  /* 0x0000002402107981 */ /* 0x000ea4000c1e1900 */
[----:B--2---:R-:W-:Y:S01]  /*20e0*/  SHF.R.S32.HI R17, RZ, 0x1f, R16 ;  /* 0x0000001fff117819 */ /* 0x004fe20000011410 */
[----:B------:R-:W-:Y:S06]  /*20f0*/  BRA `(.L_x_28792) ;  /* 0x0000000c001c7947 */ /* 0x000fec0003800000 */
.L_x_28793:
[----:B------:R-:W2:Y:S02]  /*2100*/  LDG.E.S16 R16, desc[UR36][R2.64] ;  /* 0x0000002402107981 */ /* 0x000ea4000c1e1700 */
[----:B--2---:R-:W-:Y:S01]  /*2110*/  SHF.R.S32.HI R17, RZ, 0x1f, R16 ;  /* 0x0000001fff117819 */ /* 0x004fe20000011410 */
[----:B------:R-:W-:Y:S06]  /*2120*/  BRA `(.L_x_28792) ;  /* 0x0000000c00107947 */ /* 0x000fec0003800000 */
.L_x_28788:
        /* <DEDUP_REMOVED lines=9> */
.L_x_28796:
[----:B------:R-:W2:Y:S02]  /*21c0*/  LDG.E.U16 R2, desc[UR36][R2.64] ;  /* 0x0000002402027981 */ /* 0x000ea4000c1e1500 */
[----:B--2---:R-:W-:-:S06]  /*21d0*/  HADD2.F32 R16, -RZ, R2.H0_H0 ;  /* 0x20000002ff107230 */ /* 0x004fcc0000004100 */
[----:B------:R-:W0:Y:S01]  /*21e0*/  F2I.S64.TRUNC R16, R16 ;  /* 0x0000001000107311 */ /* 0x000e22000020d900 */
[----:B------:R-:W-:Y:S05]  /*21f0*/  BRA `(.L_x_28792) ;  /* 0x0000000800dc7947 */ /* 0x000fea0003800000 */
.L_x_28795:
        /* <DEDUP_REMOVED lines=9> */
.L_x_28798:
[----:B------:R-:W2:Y:S02]  /*2290*/  LDG.E.U16 R2, desc[UR36][R2.64] ;  /* 0x0000002402027981 */ /* 0x000ea4000c1e1500 */
[----:B--2---:R-:W-:-:S06]  /*22a0*/  HADD2.F32 R16, -RZ, R2.H0_H0 ;  /* 0x20000002ff107230 */ /* 0x004fcc0000004100 */
[----:B------:R-:W0:Y:S01]  /*22b0*/  F2I.S64.TRUNC R16, R16 ;  /* 0x0000001000107311 */ /* 0x000e22000020d900 */
[----:B------:R-:W-:Y:S05]  /*22c0*/  BRA `(.L_x_28792) ;  /* 0x0000000800a87947 */ /* 0x000fea0003800000 */
.L_x_28797:
[----:B------:R-:W2:Y:S02]  /*22d0*/  LDG.E.64 R2, desc[UR36][R2.64] ;  /* 0x0000002402027981 */ /* 0x000ea4000c1e1b00 */
[----:B--2---:R0:W1:Y:S01]  /*22e0*/  F2I.S64.F64.TRUNC R16, R2 ;  /* 0x0000000200107311 */ /* 0x004062000030d900 */
[----:B------:R-:W-:Y:S05]  /*22f0*/  BRA `(.L_x_28792) ;  /* 0x00000008009c7947 */ /* 0x000fea0003800000 */
.L_x_28787:
        /* <DEDUP_REMOVED lines=13> */
.L_x_28801:
[----:B------:R-:W2:Y:S02]  /*23d0*/  LDG.E.64 R2, desc[UR36][R2.64] ;  /* 0x0000002402027981 */ /* 0x000ea4000c1e1b00 */
[----:B--2---:R0:W1:Y:S01]  /*23e0*/  F2I.S64.F64.TRUNC R16, R2 ;  /* 0x0000000200107311 */ /* 0x004062000030d900 */
[----:B------:R-:W-:Y:S05]  /*23f0*/  BRA `(.L_x_28792) ;  /* 0x00000008005c7947 */ /* 0x000fea0003800000 */
.L_x_28800:
        /* <DEDUP_REMOVED lines=27> */
.L_x_28803:
        /* <DEDUP_REMOVED lines=14> */
.L_x_28802:
[----:B------:R-:W2:Y:S02]  /*2690*/  LDG.E.U16 R16, desc[UR36][R2.64] ;  /* 0x0000002402107981 */ /* 0x000ea4000c1e1500 */
[----:B--2---:R-:W-:-:S06]  /*26a0*/  IMAD.U32 R16, R16, 0x10000, RZ ;  /* 0x0001000010107824 */ /* 0x004fcc00078e00ff */
[----:B------:R-:W0:Y:S01]  /*26b0*/  F2I.S64.TRUNC R16, R16 ;  /* 0x0000001000107311 */ /* 0x000e22000020d900 */
[----:B------:R-:W-:Y:S05]  /*26c0*/  BRA `(.L_x_28792) ;  /* 0x0000000400a87947 */ /* 0x000fea0003800000 */
.L_x_28799:
        /* <DEDUP_REMOVED lines=11> */
.L_x_28806:
        /* <DEDUP_REMOVED lines=21> */
.L_x_28810:
[----:B------:R-:W-:Y:S05]  /*28d0*/  BSYNC B1 ;  /* 0x0000000000017941 */ /* 0x000fea0003800000 */
.L_x_28809:
[----:B------:R-:W-:Y:S01]  /*28e0*/  IMAD.SHL.U32 R2, R2, 0x100000, RZ ;  /* 0x0010000002027824 */ /* 0x000fe200078e00ff */
[----:B------:R-:W-:-:S04]  /*28f0*/  LEA R3, R0, 0x3b800000, 0x17 ;  /* 0x3b80000000037811 */ /* 0x000fc800078eb8ff */
[----:B------:R-:W-:-:S07]  /*2900*/  LOP3.LUT R16, R3, R2, R16, 0xfe, !PT ;  /* 0x0000000203107212 */ /* 0x000fce00078efe10 */
.L_x_28808:
[----:B------:R-:W-:Y:S05]  /*2910*/  BSYNC B0 ;  /* 0x0000000000007941 */ /* 0x000fea0003800000 */
.L_x_28807:
[----:B------:R-:W1:Y:S01]  /*2920*/  F2I.S64.TRUNC R16, R16 ;  /* 0x0000001000107311 */ /* 0x000e62000020d900 */
[----:B------:R-:W-:Y:S05]  /*2930*/  BRA `(.L_x_28792) ;  /* 0x00000004000c7947 */ /* 0x000fea0003800000 */
.L_x_28805:
        /* <DEDUP_REMOVED lines=21> */
.L_x_28814:
[----:B------:R-:W-:Y:S05]  /*2a90*/  BSYNC B1 ;  /* 0x0000000000017941 */ /* 0x000fea0003800000 */
.L_x_28813:
[----:B------:R-:W-:Y:S01]  /*2aa0*/  IMAD.SHL.U32 R2, R2, 0x200000, RZ ;  /* 0x0020000002027824 */ /* 0x000fe200078e00ff */
[----:B------:R-:W-:-:S04]  /*2ab0*/  LEA R3, R0, 0x37800000, 0x17 ;  /* 0x3780000000037811 */ /* 0x000fc800078eb8ff */
[----:B------:R-:W-:-:S07]  /*2ac0*/  LOP3.LUT R16, R3, R2, R16, 0xfe, !PT ;  /* 0x0000000203107212 */ /* 0x000fce00078efe10 */
.L_x_28812:
[----:B------:R-:W-:Y:S05]  /*2ad0*/  BSYNC B0 ;  /* 0x0000000000007941 */ /* 0x000fea0003800000 */
.L_x_28811:
[----:B------:R-:W2:Y:S01]  /*2ae0*/  F2I.S64.TRUNC R16, R16 ;  /* 0x0000001000107311 */ /* 0x000ea2000020d900 */
[----:B------:R-:W-:Y:S05]  /*2af0*/  BRA `(.L_x_28792) ;  /* 0x00000000009c7947 */ /* 0x000fea0003800000 */
.L_x_28804:
        /* <DEDUP_REMOVED lines=14> */
.L_x_28818:
[----:B------:R-:W-:Y:S05]  /*2be0*/  BSYNC B0 ;  /* 0x0000000000007941 */ /* 0x000fea0003800000 */
.L_x_28817:
[----:B------:R-:W0:Y:S01]  /*2bf0*/  F2I.S64.TRUNC R16, R16 ;  /* 0x0000001000107311 */ /* 0x000e22000020d900 */
[----:B------:R-:W-:Y:S05]  /*2c00*/  BRA `(.L_x_28792) ;  /* 0x0000000000587947 */ /* 0x000fea0003800000 */
.L_x_28791:
        /* <DEDUP_REMOVED lines=16> */
.L_x_28819:
[----:B------:R-:W-:Y:S01]  /*2d10*/  CS2R R16, SRZ ;  /* 0x0000000000107805 */ /* 0x000fe2000001ff00 */
[----:B------:R-:W-:Y:S06]  /*2d20*/  BRA `(.L_x_28792) ;  /* 0x0000000000107947 */ /* 0x000fec0003800000 */
.L_x_28816:
[----:B------:R0:W5:Y:S01]  /*2d30*/  LDG.E.64 R16, desc[UR36][R2.64] ;  /* 0x0000002402107981 */ /* 0x000162000c1e1b00 */
[----:B------:R-:W-:Y:S05]  /*2d40*/  BRA `(.L_x_28792) ;  /* 0x0000000000087947 */ /* 0x000fea0003800000 */
.L_x_28815:
[----:B------:R0:W5:Y:S01]  /*2d50*/  LDG.E R16, desc[UR36][R2.64] ;  /* 0x0000002402107981 */ /* 0x000162000c1e1900 */
[----:B------:R-:W-:-:S07]  /*2d60*/  IMAD.MOV.U32 R17, RZ, RZ, RZ ;  /* 0x000000ffff117224 */ /* 0x000fce00078e00ff */
.L_x_28792:
[----:B------:R-:W-:-:S07]  /*2d70*/  VIADD R26, R26, 0x80 ;  /* 0x000000801a1a7836 */ /* 0x000fce0000000000 */
.L_x_28786:
[----:B------:R-:W-:Y:S05]  /*2d80*/  BSYNC B6 ;  /* 0x0000000000067941 */ /* 0x000fea0003800000 */
.L_x_28785:
        /* <DEDUP_REMOVED lines=23> */
.L_x_28825:
[----:B------:R0:W5:Y:S01]  /*2f00*/  LDG.E.U8 R24, desc[UR36][R2.64] ;  /* 0x0000002402187981 */ /* 0x000162000c1e1100 */
[----:B------:R-:W-:Y:S01]  /*2f10*/  IMAD.MOV.U32 R25, RZ, RZ, RZ ;  /* 0x000000ffff197224 */ /* 0x000fe200078e00ff */
[----:B------:R-:W-:Y:S06]  /*2f20*/  BRA `(.L_x_28821) ;  /* 0x0000000c00447947 */ /* 0x000fec0003800000 */
.L_x_28824:
        /* <DEDUP_REMOVED lines=8> */
.L_x_28828:
[----:B------:R-:W2:Y:S02]  /*2fb0*/  LDG.E R24, desc[UR36][R2.64] ;  /* 0x0000002402187981 */ /* 0x000ea4000c1e1900 */
[----:B--2---:R-:W-:Y:S01]  /*2fc0*/  SHF.R.S32.HI R25, RZ, 0x1f, R24 ;  /* 0x0000001fff197819 */ /* 0x004fe20000011418 */
[----:B------:R-:W-:Y:S06]  /*2fd0*/  BRA `(.L_x_28821) ;  /* 0x0000000c00187947 */ /* 0x000fec0003800000 */
.L_x_28827:
[----:B------:R-:W2:Y:S02]  /*2fe0*/  LDG.E.S16 R24, desc[UR36][R2.64] ;  /* 0x0000002402187981 */ /* 0x000ea4000c1e1700 */
[----:B--2---:R-:W-:Y:S01]  /*2ff0*/  SHF.R.S32.HI R25, RZ, 0x1f, R24 ;  /* 0x0000001fff197819 */ /* 0x004fe20000011418 */
[----:B------:R-:W-:Y:S06]  /*3000*/  BRA `(.L_x_28821) ;  /* 0x0000000c000c7947 */ /* 0x000fec0003800000 */
.L_x_28823:
        /* <DEDUP_REMOVED lines=9> */
.L_x_28830:
[----:B------:R-:W2:Y:S02]  /*30a0*/  LDG.E.U16 R2, desc[UR36][R2.64] ;  /* 0x0000002402027981 */ /* 0x000ea4000c1e1500 */
[----:B--2---:R-:W-:-:S06]  /*30b0*/  HADD2.F32 R24, -RZ, R2.H0_H0 ;  /* 0x20000002ff187230 */ /* 0x004fcc0000004100 */
[----:B------:R-:W0:Y:S01]  /*30c0*/  F2I.S64.TRUNC R24, R24 ;  /* 0x0000001800187311 */ /* 0x000e22000020d900 */
[----:B------:R-:W-:Y:S05]  /*30d0*/  BRA `(.L_x_28821) ;  /* 0x0000000800d87947 */ /* 0x000fea0003800000 */
.L_x_28829:
        /* <DEDUP_REMOVED lines=9> */
.L_x_28832:
[----:B------:R-:W2:Y:S02]  /*3170*/  LDG.E.U16 R2, desc[UR36][R2.64] ;  /* 0x0000002402027981 */ /* 0x000ea4000c1e1500 */
[----:B--2---:R-:W-:-:S06]  /*3180*/  HADD2.F32 R24, -RZ, R2.H0_H0 ;  /* 0x20000002ff187230 */ /* 0x004fcc0000004100 */
[----:B------:R-:W0:Y:S01]  /*3190*/  F2I.S64.TRUNC R24, R24 ;  /* 0x0000001800187311 */ /* 0x000e22000020d900 */
[----:B------:R-:W-:Y:S05]  /*31a0*/  BRA `(.L_x_28821) ;  /* 0x0000000800a47947 */ /* 0x000fea0003800000 */
.L_x_28831:
[----:B------:R-:W2:Y:S02]  /*31b0*/  LDG.E.64 R2, desc[UR36][R2.64] ;  /* 0x0000002402027981 */ /* 0x000ea4000c1e1b00 */
[----:B--2---:R0:W1:Y:S01]  /*31c0*/  F2I.S64.F64.TRUNC R24, R2 ;  /* 0x0000000200187311 */ /* 0x004062000030d900 */
[----:B------:R-:W-:Y:S05]  /*31d0*/  BRA `(.L_x_28821) ;  /* 0x0000000800987947 */ /* 0x000fea0003800000 */
.L_x_28822:
        /* <DEDUP_REMOVED lines=13> */
.L_x_28835:
[----:B------:R-:W2:Y:S02]  /*32b0*/  LDG.E.64 R2, desc[UR36][R2.64] ;  /* 0x0000002402027981 */ /* 0x000ea4000c1e1b00 */
[----:B--2---:R0:W1:Y:S01]  /*32c0*/  F2I.S64.F64.TRUNC R24, R2 ;  /* 0x0000000200187311 */ /* 0x004062000030d900 */
[----:B------:R-:W-:Y:S05]  /*32d0*/  BRA `(.L_x_28821) ;  /* 0x0000000800587947 */ /* 0x000fea0003800000 */
.L_x_28834:
        /* <DEDUP_REMOVED lines=27> */
.L_x_28837:
        /* <DEDUP_REMOVED lines=14> */
.L_x_28836:
[----:B------:R-:W2:Y:S02]  /*3570*/  LDG.E.U16 R24, desc[UR36][R2.64] ;  /* 0x0000002402187981 */ /* 0x000ea4000c1e1500 */
[----:B--2---:R-:W-:-:S06]  /*3580*/  IMAD.U32 R24, R24, 0x10000, RZ ;  /* 0x0001000018187824 */ /* 0x004fcc00078e00ff */
[----:B------:R-:W0:Y:S01]  /*3590*/  F2I.S64.TRUNC R24, R24 ;  /* 0x0000001800187311 */ /* 0x000e22000020d900 */
[----:B------:R-:W-:Y:S05]  /*35a0*/  BRA `(.L_x_28821) ;  /* 0x0000000400a47947 */ /* 0x000fea0003800000 */
.L_x_28833:
        /* <DEDUP_REMOVED lines=11> */
.L_x_28840:
        /* <DEDUP_REMOVED lines=21> */
.L_x_28844:
[----:B------:R-:W-:Y:S05]  /*37b0*/  BSYNC B1 ;  /* 0x0000000000017941 */ /* 0x000fea0003800000 */
.L_x_28843:
[----:B------:R-:W-:Y:S01]  /*37c0*/  IMAD.SHL.U32 R2, R2, 0x100000, RZ ;  /* 0x0010000002027824 */ /* 0x000fe200078e00ff */
[----:B------:R-:W-:-:S04]  /*37d0*/  LEA R3, R0, 0x3b800000, 0x17 ;  /* 0x3b80000000037811 */ /* 0x000fc800078eb8ff */
[----:B------:R-:W-:-:S07]  /*37e0*/  LOP3.LUT R24, R3, R2, R24, 0xfe, !PT ;  /* 0x0000000203187212 */ /* 0x000fce00078efe18 */
.L_x_28842:
[----:B------:R-:W-:Y:S05]  /*37f0*/  BSYNC B0 ;  /* 0x0000000000007941 */ /* 0x000fea0003800000 */
.L_x_28841:
[----:B------:R-:W0:Y:S01]  /*3800*/  F2I.S64.TRUNC R24, R24 ;  /* 0x0000001800187311 */ /* 0x000e22000020d900 */
[----:B------:R-:W-:Y:S05]  /*3810*/  BRA `(.L_x_28821) ;  /* 0x0000000400087947 */ /* 0x000fea0003800000 */
.L_x_28839:
        /* <DEDUP_REMOVED lines=21> */
.L_x_28848:
[----:B------:R-:W-:Y:S05]  /*3970*/  BSYNC B1 ;  /* 0x0000000000017941 */ /* 0x000fea0003800000 */
.L_x_28847:
[----:B------:R-:W-:Y:S01]  /*3980*/  IMAD.SHL.U32 R2, R2, 0x200000, RZ ;  /* 0x0020000002027824 */ /* 0x000fe200078e00ff */
[----:B------:R-:W-:-:S04]  /*3990*/  LEA R3, R0, 0x37800000, 0x17 ;  /* 0x3780000000037811 */ /* 0x000fc800078eb8ff */
[----:B------:R-:W-:-:S07]  /*39a0*/  LOP3.LUT R24, R3, R2, R24, 0xfe, !PT ;  /* 0x0000000203187212 */ /* 0x000fce00078efe18 */
.L_x_28846:
[----:B------:R-:W-:Y:S05]  /*39b0*/  BSYNC B0 ;  /* 0x0000000000007941 */ /* 0x000fea0003800000 */
.L_x_28845:
[----:B------:R-:W0:Y:S01]  /*39c0*/  F2I.S64.TRUNC R24, R24 ;  /* 0x0000001800187311 */ /* 0x000e22000020d900 */
[----:B------:R-:W-:Y:S05]  /*39d0*/  BRA `(.L_x_28821) ;  /* 0x0000000000987947 */ /* 0x000fea0003800000 */
.L_x_28838:
        /* <DEDUP_REMOVED lines=14> */
.L_x_28852:
[----:B------:R-:W-:Y:S05]  /*3ac0*/  BSYNC B0 ;  /* 0x0000000000007941 */ /* 0x000fea0003800000 */
.L_x_28851:
[----:B------:R-:W0:Y:S01]  /*3ad0*/  F2I.S64.TRUNC R24, R24 ;  /* 0x0000001800187311 */ /* 0x000e22000020d900 */
[----:B------:R-:W-:Y:S05]  /*3ae0*/  BRA `(.L_x_28821) ;  /* 0x0000000000547947 */ /* 0x000fea0003800000 */
.L_x_28826:
[----:B------:R-:W-:Y:S01]  /*3af0*/  MOV R2, 0x0 ;  /* 0x0000000000027802 */ /* 0x000fe20000000f00 */
[----:B------:R-:W-:Y:S01]  /*3b00*/  ULDC.64 UR4, c[0x4][0x178] ;  /* 0x01005e0000047ab9 */ /* 0x000fe20000000a00 */
[----:B------:R-:W-:Y:S01]  /*3b10*/  ULDC.64 UR6, c[0x4][0x38] ;  /* 0x01000e0000067ab9 */ /* 0x000fe20000000a00 */
[----:B--2---:R-:W-:Y:S02]  /*3b20*/  IMAD.U32 R4, RZ, RZ, UR4 ;  /* 0x00000004ff047e24 */ /* 0x004fe4000f8e00ff */
        /* <DEDUP_REMOVED lines=12> */
.L_x_28853:
[----:B------:R-:W-:Y:S05]  /*3bf0*/  BRA `(.L_x_28821) ;  /* 0x0000000000107947 */ /* 0x000fea0003800000 */
.L_x_28850:
[----:B------:R0:W5:Y:S01]  /*3c00*/  LDG.E.64 R24, desc[UR36][R2.64] ;  /* 0x0000002402187981 */ /* 0x000162000c1e1b00 */
[----:B------:R-:W-:Y:S05]  /*3c10*/  BRA `(.L_x_28821) ;  /* 0x0000000000087947 */ /* 0x000fea0003800000 */
.L_x_28849:
[----:B------:R0:W5:Y:S01]  /*3c20*/  LDG.E R24, desc[UR36][R2.64] ;  /* 0x0000002402187981 */ /* 0x000162000c1e1900 */
[----:B------:R-:W-:-:S07]  /*3c30*/  IMAD.MOV.U32 R25, RZ, RZ, RZ ;  /* 0x000000ffff197224 */ /* 0x000fce00078e00ff */
.L_x_28821:
[----:B------:R-:W-:Y:S05]  /*3c40*/  BSYNC B6 ;  /* 0x0000000000067941 */ /* 0x000fea0003800000 */
.L_x_28820:
[----:B01----:R-:W0:Y:S01]  /*3c50*/  S2R R2, SR_TID.X ;  /* 0x0000000000027919 */ /* 0x003e220000002100 */
[----:B------:R-:W1:Y:S01]  /*3c60*/  LDC R28, c[0x0][0x220] ;  /* 0x00008800ff1c7b82 */ /* 0x000e620000000800 */
[----:B------:R-:W-:Y:S07]  /*3c70*/  BSSY B0, `(.L_x_28854) ;  /* 0x000004c000007945 */ /* 0x000fee0003800000 */
[----:B------:R-:W1:Y:S08]  /*3c80*/  LDC R20, c[0x0][0x224] ;  /* 0x00008900ff147b82 */ /* 0x000e700000000800 */
[----:B------:R-:W1:Y:S01]  /*3c90*/  LDC R21, c[0x0][0x224] ;  /* 0x00008900ff157b82 */ /* 0x000e620000000800 */
[----:B0-----:R-:W-:-:S13]  /*3ca0*/  ISETP.GE.AND P6, PT, R2, R27, PT ;  /* 0x0000001b0200720c */ /* 0x001fda0003fc6270 */
[----:B------:R-:W-:Y:S05]  /*3cb0*/  @P6 BRA `(.L_x_28855) ;  /* 0x00000004001c6947 */ /* 0x000fea0003800000 */
[----:B------:R-:W-:Y:S01]  /*3cc0*/  ULDC UR4, c[0x0][0x224] ;  /* 0x0000890000047ab9 */ /* 0x000fe20000000800 */
[----:B------:R-:W-:Y:S01]  /*3cd0*/  BSSY B1, `(.L_x_28856) ;  /* 0x000001f000017945 */ /* 0x000fe20003800000 */
[----:B---345:R-:W-:-:S04]  /*3ce0*/  LOP3.LUT R0, R19, UR4, RZ, 0xfc, !PT ;  /* 0x0000000413007c12 */ /* 0x038fc8000f8efcff */
[----:B------:R-:W-:-:S13]  /*3cf0*/  ISETP.NE.U32.AND P5, PT, R0, RZ, PT ;  /* 0x000000ff0000720c */ /* 0x000fda0003fa5070 */
[----:B------:R-:W-:Y:S05]  /*3d00*/  @!P5 BRA `(.L_x_28857) ;  /* 0x00000000001cd947 */ /* 0x000fea0003800000 */
[----:B------:R-:W-:Y:S01]  /*3d10*/  IMAD.MOV.U32 R0, RZ, RZ, R18 ;  /* 0x000000ffff007224 */ /* 0x000fe200078e0012 */
[----:B------:R-:W-:Y:S01]  /*3d20*/  MOV R3, 0x3d50 ;  /* 0x00003d5000037802 */ /* 0x000fe20000000f00 */
[----:B------:R-:W-:-:S07]  /*3d30*/  IMAD.MOV.U32 R12, RZ, RZ, R19 ;  /* 0x000000ffff0c7224 */ /* 0x000fce00078e0013 */
[----:B-12---:R-:W-:Y:S05]  /*3d40*/  CALL.REL.NOINC `($__internal_37_$__cuda_sm20_div_s64) ;  /* 0x0000004c00c47944 */ /* 0x006fea0003c00000 */
[----:B------:R-:W-:Y:S02]  /*3d50*/  IMAD.MOV.U32 R4, RZ, RZ, R8 ;  /* 0x000000ffff047224 */ /* 0x000fe400078e0008 */
[----:B------:R-:W-:Y:S01]  /*3d60*/  IMAD.MOV.U32 R5, RZ, RZ, R0 ;  /* 0x000000ffff057224 */ /* 0x000fe200078e0000 */
[----:B------:R-:W-:Y:S06]  /*3d70*/  BRA `(.L_x_28858) ;  /* 0x0000000000507947 */ /* 0x000fec0003800000 */
.L_x_28857:
[----:B------:R-:W-:Y:S02]  /*3d80*/  ULDC UR4, c[0x0][0x220] ;  /* 0x0000880000047ab9 */ /* 0x000fe40000000800 */
[----:B------:R-:W0:Y:S01]  /*3d90*/  I2F.U32.RP R0, UR4 ;  /* 0x0000000400007d06 */ /* 0x000e220008209000 */
[----:B------:R-:W-:-:S07]  /*3da0*/  ISETP.NE.U32.AND P2, PT, RZ, UR4, PT ;  /* 0x00000004ff007c0c */ /* 0x000fce000bf45070 */
[----:B0-----:R-:W2:Y:S02]  /*3db0*/  MUFU.RCP R0, R0 ;  /* 0x0000000000007308 */ /* 0x001ea40000001000 */
[----:B--2---:R-:W-:-:S06]  /*3dc0*/  VIADD R4, R0, 0xffffffe ;  /* 0x0ffffffe00047836 */ /* 0x004fcc0000000000 */
[----:B------:R0:W2:Y:S02]  /*3dd0*/  F2I.FTZ.U32.TRUNC.NTZ R5, R4 ;  /* 0x0000000400057305 */ /* 0x0000a4000021f000 */
[----:B0-----:R-:W-:Y:S02]  /*3de0*/  IMAD.MOV.U32 R4, RZ, RZ, RZ ;  /* 0x000000ffff047224 */ /* 0x001fe400078e00ff */
[----:B--2---:R-:W-:-:S04]  /*3df0*/  IMAD.MOV R3, RZ, RZ, -R5 ;  /* 0x000000ffff037224 */ /* 0x004fc800078e0a05 */
[----:B------:R-:W-:-:S04]  /*3e00*/  IMAD R3, R3, UR4, RZ ;  /* 0x0000000403037c24 */ /* 0x000fc8000f8e02ff */
[----:B------:R-:W-:-:S06]  /*3e10*/  IMAD.HI.U32 R5, R5, R3, R4 ;  /* 0x0000000305057227 */ /* 0x000fcc00078e0004 */
[----:B------:R-:W-:-:S04]  /*3e20*/  IMAD.HI.U32 R4, R5, R18, RZ ;  /* 0x0000001205047227 */ /* 0x000fc800078e00ff */
[----:B------:R-:W-:Y:S02]  /*3e30*/  IMAD.MOV R3, RZ, RZ, -R4 ;  /* 0x000000ffff037224 */ /* 0x000fe400078e0a04 */
[----:B------:R-:W-:Y:S02]  /*3e40*/  IMAD.MOV.U32 R5, RZ, RZ, RZ ;  /* 0x000000ffff057224 */ /* 0x000fe400078e00ff */
[----:B------:R-:W-:-:S05]  /*3e50*/  IMAD R3, R3, UR4, R18 ;  /* 0x0000000403037c24 */ /* 0x000fca000f8e0212 */
[----:B------:R-:W-:-:S13]  /*3e60*/  ISETP.GE.U32.AND P0, PT, R3, UR4, PT ;  /* 0x0000000403007c0c */ /* 0x000fda000bf06070 */
[----:B------:R-:W-:Y:S02]  /*3e70*/  @P0 VIADD R3, R3, -UR4 ;  /* 0x8000000403030c36 */ /* 0x000fe40008000000 */
[----:B------:R-:W-:-:S03]  /*3e80*/  @P0 VIADD R4, R4, 0x1 ;  /* 0x0000000104040836 */ /* 0x000fc60000000000 */
[----:B------:R-:W-:-:S13]  /*3e90*/  ISETP.GE.U32.AND P1, PT, R3, UR4, PT ;  /* 0x0000000403007c0c */ /* 0x000fda000bf26070 */
[----:B------:R-:W-:Y:S01]  /*3ea0*/  @P1 VIADD R4, R4, 0x1 ;  /* 0x0000000104041836 */ /* 0x000fe20000000000 */
[----:B------:R-:W-:-:S07]  /*3eb0*/  @!P2 LOP3.LUT R4, RZ, UR4, RZ, 0x33, !PT ;  /* 0x00000004ff04ac12 */ /* 0x000fce000f8e33ff */
.L_x_28858:
[----:B------:R-:W-:Y:S05]  /*3ec0*/  BSYNC B1 ;  /* 0x0000000000017941 */ /* 0x000fea0003800000 */
.L_x_28856:
[----:B------:R-:W0:Y:S02]  /*3ed0*/  LDC.64 R6, c[0x0][0x220] ;  /* 0x00008800ff067b82 */ /* 0x000e240000000a00 */
        /* <DEDUP_REMOVED lines=10> */
[----:B-1----:R-:W-:Y:S05]  /*3f80*/  CALL.REL.NOINC `($__internal_38_$__cuda_sm20_rem_s64) ;  /* 0x0000005000847944 */ /* 0x002fea0003c00000 */
[----:B------:R-:W-:-:S04]  /*3f90*/  ISETP.NE.U32.AND P0, PT, R0, RZ, PT ;  /* 0x000000ff0000720c */ /* 0x000fc80003f05070 */
[----:B------:R-:W-:Y:S01]  /*3fa0*/  ISETP.NE.AND.EX P0, PT, R8, RZ, PT, P0 ;  /* 0x000000ff0800720c */ /* 0x000fe20003f05300 */
[----:B------:R-:W-:-:S12]  /*3fb0*/  BRA `(.L_x_28861) ;  /* 0x00000000004c7947 */ /* 0x000fd80003800000 */
.L_x_28860:
        /* <DEDUP_REMOVED lines=19> */
.L_x_28861:
[----:B------:R-:W-:Y:S05]  /*40f0*/  BSYNC B1 ;  /* 0x0000000000017941 */ /* 0x000fea0003800000 */
.L_x_28859:
[----:B------:R-:W-:-:S04]  /*4100*/  SEL R0, RZ, 0xffffffff, !P0 ;  /* 0xffffffffff007807 */ /* 0x000fc80004000000 */
[----:B------:R-:W-:-:S05]  /*4110*/  IADD3 R4, P0, R0, R4, RZ ;  /* 0x0000000400047210 */ /* 0x000fca0007f1e0ff */
[----:B------:R-:W-:-:S08]  /*4120*/  IMAD.X R5, R0, 0x1, R5, P0 ;  /* 0x0000000100057824 */ /* 0x000fd000000e0605 */
.L_x_28855:
[----:B------:R-:W-:Y:S05]  /*4130*/  BSYNC B0 ;  /* 0x0000000000007941 */ /* 0x000fea0003800000 */
.L_x_28854:
[----:B------:R-:W-:Y:S01]  /*4140*/  VIADD R26, R2, 0x80 ;  /* 0x00000080021a7836 */ /* 0x000fe20000000000 */
[----:B------:R-:W-:Y:S04]  /*4150*/  BSSY B0, `(.L_x_28862) ;  /* 0x000004a000007945 */ /* 0x000fe80003800000 */
[----:B------:R-:W-:-:S13]  /*4160*/  ISETP.GE.AND P0, PT, R26, R27, PT ;  /* 0x0000001b1a00720c */ /* 0x000fda0003f06270 */
[----:B------:R-:W-:Y:S05]  /*4170*/  @P0 BRA `(.L_x_28863) ;  /* 0x00000004001c0947 */ /* 0x000fea0003800000 */
[----:B------:R-:W-:Y:S01]  /*4180*/  ULDC UR4, c[0x0][0x224] ;  /* 0x0000890000047ab9 */ /* 0x000fe20000000800 */
[----:B------:R-:W-:Y:S01]  /*4190*/  BSSY B1, `(.L_x_28864) ;  /* 0x000001f000017945 */ /* 0x000fe20003800000 */
[----:B-----5:R-:W-:-:S04]  /*41a0*/  LOP3.LUT R0, R23, UR4, RZ, 0xfc, !PT ;  /* 0x0000000417007c12 */ /* 0x020fc8000f8efcff */
[----:B------:R-:W-:-:S13]  /*41b0*/  ISETP.NE.U32.AND P5, PT, R0, RZ, PT ;  /* 0x000000ff0000720c */ /* 0x000fda0003fa5070 */
[----:B------:R-:W-:Y:S05]  /*41c0*/  @!P5 BRA `(.L_x_28865) ;  /* 0x00000000001cd947 */ /* 0x000fea0003800000 */
[----:B------:R-:W-:Y:S01]  /*41d0*/  IMAD.MOV.U32 R0, RZ, RZ, R22 ;  /* 0x000000ffff007224 */ /* 0x000fe200078e0016 */
[----:B------:R-:W-:Y:S01]  /*41e0*/  MOV R3, 0x4210 ;  /* 0x0000421000037802 */ /* 0x000fe20000000f00 */
[----:B------:R-:W-:-:S07]  /*41f0*/  IMAD.MOV.U32 R12, RZ, RZ, R23 ;  /* 0x000000ffff0c7224 */ /* 0x000fce00078e0017 */
[----:B-1234-:R-:W-:Y:S05]  /*4200*/  CALL.REL.NOINC `($__internal_37_$__cuda_sm20_div_s64) ;  /* 0x0000004800947944 */ /* 0x01efea0003c00000 */
[----:B------:R-:W-:Y:S02]  /*4210*/  IMAD.MOV.U32 R18, RZ, RZ, R8 ;  /* 0x000000ffff127224 */ /* 0x000fe400078e0008 */
[----:B------:R-:W-:Y:S01]  /*4220*/  IMAD.MOV.U32 R15, RZ, RZ, R0 ;  /* 0x000000ffff0f7224 */ /* 0x000fe200078e0000 */
[----:B------:R-:W-:Y:S06]  /*4230*/  BRA `(.L_x_28866) ;  /* 0x0000000000507947 */ /* 0x000fec0003800000 */
.L_x_28865:
[----:B------:R-:W-:Y:S01]  /*4240*/  ULDC UR4, c[0x0][0x220] ;  /* 0x0000880000047ab9 */ /* 0x000fe20000000800 */
[----:B------:R-:W-:Y:S01]  /*4250*/  IMAD.MOV.U32 R15, RZ, RZ, RZ ;  /* 0x000000ffff0f7224 */ /* 0x000fe200078e00ff */
[----:B------:R-:W0:Y:S01]  /*4260*/  I2F.U32.RP R8, UR4 ;  /* 0x0000000400087d06 */ /* 0x000e220008209000 */
[----:B------:R-:W-:-:S07]  /*4270*/  ISETP.NE.U32.AND P2, PT, RZ, UR4, PT ;  /* 0x00000004ff007c0c */ /* 0x000fce000bf45070 */
[----:B0-----:R-:W0:Y:S02]  /*4280*/  MUFU.RCP R8, R8 ;  /* 0x0000000800087308 */ /* 0x001e240000001000 */
[----:B0-----:R-:W-:-:S06]  /*4290*/  VIADD R6, R8, 0xffffffe ;  /* 0x0ffffffe08067836 */ /* 0x001fcc0000000000 */
[----:B------:R0:W5:Y:S02]  /*42a0*/  F2I.FTZ.U32.TRUNC.NTZ R7, R6 ;  /* 0x0000000600077305 */ /* 0x000164000021f000 */
[----:B0-----:R-:W-:Y:S02]  /*42b0*/  IMAD.MOV.U32 R6, RZ, RZ, RZ ;  /* 0x000000ffff067224 */ /* 0x001fe400078e00ff */
[----:B-----5:R-:W-:-:S04]  /*42c0*/  IMAD.MOV R3, RZ, RZ, -R7 ;  /* 0x000000ffff037224 */ /* 0x020fc800078e0a07 */
[----:B------:R-:W-:-:S04]  /*42d0*/  IMAD R3, R3, UR4, RZ ;  /* 0x0000000403037c24 */ /* 0x000fc8000f8e02ff */
[----:B------:R-:W-:-:S06]  /*42e0*/  IMAD.HI.U32 R3, R7, R3, R6 ;  /* 0x0000000307037227 */ /* 0x000fcc00078e0006 */
[----:B---34-:R-:W-:-:S04]  /*42f0*/  IMAD.HI.U32 R18, R3, R22, RZ ;  /* 0x0000001603127227 */ /* 0x018fc800078e00ff */
        /* <DEDUP_REMOVED lines=8> */
.L_x_28866:
[----:B------:R-:W-:Y:S05]  /*4380*/  BSYNC B1 ;  /* 0x0000000000017941 */ /* 0x000fea0003800000 */
.L_x_28864:
        /* <DEDUP_REMOVED lines=11> */
[----:B-12---:R-:W-:Y:S05]  /*4440*/  CALL.REL.NOINC `($__internal_38_$__cuda_sm20_rem_s64) ;  /* 0x0000004c00547944 */ /* 0x006fea0003c00000 */
[----:B------:R-:W-:-:S04]  /*4450*/  ISETP.NE.U32.AND P0, PT, R0, RZ, PT ;  /* 0x000000ff0000720c */ /* 0x000fc80003f05070 */
[----:B------:R-:W-:Y:S01]  /*4460*/  ISETP.NE.AND.EX P0, PT, R8, RZ, PT, P0 ;  /* 0x000000ff0800720c */ /* 0x000fe20003f05300 */
[----:B------:R-:W-:-:S12]  /*4470*/  BRA `(.L_x_28869) ;  /* 0x00000000004c7947 */ /* 0x000fd80003800000 */
.L_x_28868:
        /* <DEDUP_REMOVED lines=19> */
.L_x_28869:
[----:B------:R-:W-:Y:S05]  /*45b0*/  BSYNC B1 ;  /* 0x0000000000017941 */ /* 0x000fea0003800000 */
.L_x_28867:
[----:B------:R-:W-:-:S04]  /*45c0*/  SEL R0, RZ, 0xffffffff, !P0 ;  /* 0xffffffffff007807 */ /* 0x000fc80004000000 */
[----:B------:R-:W-:-:S05]  /*45d0*/  IADD3 R18, P0, R0, R18, RZ ;  /* 0x0000001200127210 */ /* 0x000fca0007f1e0ff */
[----:B------:R-:W-:-:S08]  /*45e0*/  IMAD.X R15, R0, 0x1, R15, P0 ;  /* 0x00000001000f7824 */ /* 0x000fd000000e060f */
.L_x_28863:
[----:B------:R-:W-:Y:S05]  /*45f0*/  BSYNC B0 ;  /* 0x0000000000007941 */ /* 0x000fea0003800000 */
.L_x_28862:
[----:B------:R-:W-:Y:S01]  /*4600*/  VIADD R0, R2, 0x100 ;  /* 0x0000010002007836 */ /* 0x000fe20000000000 */
[----:B------:R-:W-:Y:S01]  /*4610*/  BSSY B0, `(.L_x_28870) ;  /* 0x000004c000007945 */ /* 0x000fe20003800000 */
[----:B---345:R-:W-:Y:S02]  /*4620*/  IMAD.MOV.U32 R22, RZ, RZ, R18 ;  /* 0x000000ffff167224 */ /* 0x038fe400078e0012 */
[----:B------:R-:W-:Y:S01]  /*4630*/  IMAD.MOV.U32 R23, RZ, RZ, R15 ;  /* 0x000000ffff177224 */ /* 0x000fe200078e000f */
[----:B------:R-:W-:-:S13]  /*4640*/  ISETP.GE.AND P0, PT, R0, R27, PT ;  /* 0x0000001b0000720c */ /* 0x000fda0003f06270 */
[----:B------:R-:W-:Y:S05]  /*4650*/  @P0 BRA `(.L_x_28871) ;  /* 0x00000004001c0947 */ /* 0x000fea0003800000 */
[----:B------:R-:W-:Y:S01]  /*4660*/  ULDC UR4, c[0x0][0x224] ;  /* 0x0000890000047ab9 */ /* 0x000fe20000000800 */
[----:B------:R-:W-:Y:S01]  /*4670*/  BSSY B1, `(.L_x_28872) ;  /* 0x000001f000017945 */ /* 0x000fe20003800000 */
[----:B--2---:R-:W-:-:S04]  /*4680*/  LOP3.LUT R0, R17, UR4, RZ, 0xfc, !PT ;  /* 0x0000000411007c12 */ /* 0x004fc8000f8efcff */
[----:B------:R-:W-:-:S13]  /*4690*/  ISETP.NE.U32.AND P5, PT, R0, RZ, PT ;  /* 0x000000ff0000720c */ /* 0x000fda0003fa5070 */
[----:B------:R-:W-:Y:S05]  /*46a0*/  @!P5 BRA `(.L_x_28873) ;  /* 0x00000000001cd947 */ /* 0x000fea0003800000 */
[----:B------:R-:W-:Y:S01]  /*46b0*/  IMAD.MOV.U32 R0, RZ, RZ, R16 ;  /* 0x000000ffff007224 */ /* 0x000fe200078e0010 */
[----:B------:R-:W-:Y:S01]  /*46c0*/  MOV R3, 0x46f0 ;  /* 0x000046f000037802 */ /* 0x000fe20000000f00 */
[----:B------:R-:W-:-:S07]  /*46d0*/  IMAD.MOV.U32 R12, RZ, RZ, R17 ;  /* 0x000000ffff0c7224 */ /* 0x000fce00078e0011 */
[----:B-1----:R-:W-:Y:S05]  /*46e0*/  CALL.REL.NOINC `($__internal_37_$__cuda_sm20_div_s64) ;  /* 0x00000044005c7944 */ /* 0x002fea0003c00000 */
[----:B------:R-:W-:Y:S02]  /*46f0*/  IMAD.MOV.U32 R19, RZ, RZ, R8 ;  /* 0x000000ffff137224 */ /* 0x000fe400078e0008 */
[----:B------:R-:W-:Y:S01]  /*4700*/  IMAD.MOV.U32 R18, RZ, RZ, R0 ;  /* 0x000000ffff127224 */ /* 0x000fe200078e0000 */
[----:B------:R-:W-:Y:S06]  /*4710*/  BRA `(.L_x_28874) ;  /* 0x0000000000507947 */ /* 0x000fec0003800000 */
.L_x_28873:
[----:B------:R-:W-:Y:S01]  /*4720*/  ULDC UR4, c[0x0][0x220] ;  /* 0x0000880000047ab9 */ /* 0x000fe20000000800 */
[----:B------:R-:W-:Y:S01]  /*4730*/  IMAD.MOV.U32 R18, RZ, RZ, RZ ;  /* 0x000000ffff127224 */ /* 0x000fe200078e00ff */
[----:B------:R-:W0:Y:S01]  /*4740*/  I2F.U32.RP R8, UR4 ;  /* 0x0000000400087d06 */ /* 0x000e220008209000 */
[----:B------:R-:W-:-:S07]  /*4750*/  ISETP.NE.U32.AND P2, PT, RZ, UR4, PT ;  /* 0x00000004ff007c0c */ /* 0x000fce000bf45070 */
[----:B0-----:R-:W0:Y:S02]  /*4760*/  MUFU.RCP R8, R8 ;  /* 0x0000000800087308 */ /* 0x001e240000001000 */
[----:B0-----:R-:W-:-:S06]  /*4770*/  VIADD R6, R8, 0xffffffe ;  /* 0x0ffffffe08067836 */ /* 0x001fcc0000000000 */
[----:B------:R0:W2:Y:S02]  /*4780*/  F2I.FTZ.U32.TRUNC.NTZ R7, R6 ;  /* 0x0000000600077305 */ /* 0x0000a4000021f000 */
[----:B0-----:R-:W-:Y:S02]  /*4790*/  IMAD.MOV.U32 R6, RZ, RZ, RZ ;  /* 0x000000ffff067224 */ /* 0x001fe400078e00ff */
[----:B--2---:R-:W-:-:S04]  /*47a0*/  IMAD.MOV R3, RZ, RZ, -R7 ;  /* 0x000000ffff037224 */ /* 0x004fc800078e0a07 */
        /* <DEDUP_REMOVED lines=11> */
.L_x_28874:
[----:B------:R-:W-:Y:S05]  /*4860*/  BSYNC B1 ;  /* 0x0000000000017941 */ /* 0x000fea0003800000 */
.L_x_28872:
        /* <DEDUP_REMOVED lines=15> */
.L_x_28876:
        /* <DEDUP_REMOVED lines=19> */
.L_x_28877:
[----:B------:R-:W-:Y:S05]  /*4a90*/  BSYNC B1 ;  /* 0x0000000000017941 */ /* 0x000fea0003800000 */
.L_x_28875:
[----:B------:R-:W-:-:S04]  /*4aa0*/  SEL R0, RZ, 0xffffffff, !P0 ;  /* 0xffffffffff007807 */ /* 0x000fc80004000000 */
[----:B------:R-:W-:-:S05]  /*4ab0*/  IADD3 R19, P0, R0, R19, RZ ;  /* 0x0000001300137210 */ /* 0x000fca0007f1e0ff */
[----:B------:R-:W-:-:S08]  /*4ac0*/  IMAD.X R18, R0, 0x1, R18, P0 ;  /* 0x0000000100127824 */ /* 0x000fd000000e0612 */
.L_x_28871:
[----:B------:R-:W-:Y:S05]  /*4ad0*/  BSYNC B0 ;  /* 0x0000000000007941 */ /* 0x000fea0003800000 */
.L_x_28870:
[----:B------:R-:W-:Y:S01]  /*4ae0*/  VIADD R0, R2, 0x180 ;  /* 0x0000018002007836 */ /* 0x000fe20000000000 */
[-C--:B------:R-:W-:Y:S01]  /*4af0*/  LOP3.LUT R19, R19, R18.reuse, RZ, 0x3c, !PT ;  /* 0x0000001213137212 */ /* 0x080fe200078e3cff */
[----:B------:R-:W-:Y:S03]  /*4b00*/  BSSY B0, `(.L_x_28878) ;  /* 0x000004c000007945 */ /* 0x000fe60003800000 */
[----:B------:R-:W-:Y:S02]  /*4b10*/  ISETP.GE.AND P0, PT, R0, R27, PT ;  /* 0x0000001b0000720c */ /* 0x000fe40003f06270 */
[----:B------:R-:W-:-:S04]  /*4b20*/  LOP3.LUT R18, R19, R18, RZ, 0x3c, !PT ;  /* 0x0000001213127212 */ /* 0x000fc800078e3cff */
[----:B------:R-:W-:-:S07]  /*4b30*/  LOP3.LUT R19, R19, R18, RZ, 0x3c, !PT ;  /* 0x0000001213137212 */ /* 0x000fce00078e3cff */
[----:B------:R-:W-:Y:S05]  /*4b40*/  @P0 BRA `(.L_x_28879) ;  /* 0x00000004001c0947 */ /* 0x000fea0003800000 */
[----:B------:R-:W-:Y:S01]  /*4b50*/  ULDC UR4, c[0x0][0x224] ;  /* 0x0000890000047ab9 */ /* 0x000fe20000000800 */
[----:B------:R-:W-:Y:S01]  /*4b60*/  BSSY B1, `(.L_x_28880) ;  /* 0x000001f000017945 */ /* 0x000fe20003800000 */
[----:B------:R-:W-:-:S04]  /*4b70*/  LOP3.LUT R0, R25, UR4, RZ, 0xfc, !PT ;  /* 0x0000000419007c12 */ /* 0x000fc8000f8efcff */
        /* <DEDUP_REMOVED lines=9> */
.L_x_28881:
[----:B------:R-:W-:Y:S01]  /*4c10*/  ULDC UR4, c[0x0][0x220] ;  /* 0x0000880000047ab9 */ /* 0x000fe20000000800 */
[----:B--2---:R-:W-:Y:S01]  /*4c20*/  IMAD.MOV.U32 R17, RZ, RZ, RZ ;  /* 0x000000ffff117224 */ /* 0x004fe200078e00ff */
        /* <DEDUP_REMOVED lines=18> */
.L_x_28882:
[----:B------:R-:W-:Y:S05]  /*4d50*/  BSYNC B1 ;  /* 0x0000000000017941 */ /* 0x000fea0003800000 */
.L_x_28880:
        /* <DEDUP_REMOVED lines=15> */
.L_x_28884:
        /* <DEDUP_REMOVED lines=19> */
.L_x_28885:
[----:B------:R-:W-:Y:S05]  /*4f80*/  BSYNC B1 ;  /* 0x0000000000017941 */ /* 0x000fea0003800000 */
.L_x_28883:
[----:B------:R-:W-:-:S04]  /*4f90*/  SEL R0, RZ, 0xffffffff, !P0 ;  /* 0xffffffffff007807 */ /* 0x000fc80004000000 */
[----:B------:R-:W-:-:S05]  /*4fa0*/  IADD3 R16, P0, R0, R16, RZ ;  /* 0x0000001000107210 */ /* 0x000fca0007f1e0ff */
[----:B------:R-:W-:-:S08]  /*4fb0*/  IMAD.X R17, R0, 0x1, R17, P0 ;  /* 0x0000000100117824 */ /* 0x000fd000000e0611 */
.L_x_28879:
[----:B------:R-:W-:Y:S05]  /*4fc0*/  BSYNC B0 ;  /* 0x0000000000007941 */ /* 0x000fea0003800000 */
.L_x_28878:
[----:B------:R-:W0:Y:S01]  /*4fd0*/  LDC.U8 R24, c[0x0][0x244] ;  /* 0x00009100ff187b82 */ /* 0x000e220000000000 */
[----:B------:R-:W-:Y:S04]  /*4fe0*/  BSSY B6, `(.L_x_28886) ;  /* 0x0000102000067945 */ /* 0x000fe80003800000 */
[----:B------:R-:W-:Y:S05]  /*4ff0*/  @P6 BRA `(.L_x_28887) ;  /* 0x0000001000006947 */ /* 0x000fea0003800000 */
[----:B------:R-:W3:Y:S01]  /*5000*/  S2R R0, SR_TID.X ;  /* 0x0000000000007919 */ /* 0x000ee20000002100 */
[----:B------:R-:W4:Y:S01]  /*5010*/  LDC.64 R8, c[0x0][0x228] ;  /* 0x00008a00ff087b82 */ /* 0x000f220000000a00 */
[----:B0-----:R-:W-:Y:S01]  /*5020*/  PRMT R2, R24, 0x9910, RZ ;  /* 0x0000991018027816 */ /* 0x001fe200000000ff */
[----:B------:R-:W-:Y:S01]  /*5030*/  ULDC UR4, c[0x0][0x248] ;  /* 0x0000920000047ab9 */ /* 0x000fe20000000800 */
[----:B---3--:R-:W-:-:S04]  /*5040*/  IMAD R0, R29, 0x200, R0 ;  /* 0x000002001d007824 */ /* 0x008fc800078e0200 */
[----:B------:R-:W-:Y:S02]  /*5050*/  IMAD R3, R0, UR4, RZ ;  /* 0x0000000400037c24 */ /* 0x000fe4000f8e02ff */
[----:B------:R-:W-:-:S03]  /*5060*/  IMAD.MOV.U32 R0, RZ, RZ, R2 ;  /* 0x000000ffff007224 */ /* 0x000fc600078e0002 */
[----:B----4-:R-:W-:Y:S02]  /*5070*/  IADD3 R8, P1, R3, R8, RZ ;  /* 0x0000000803087210 */ /* 0x010fe40007f3e0ff */
        /* <DEDUP_REMOVED lines=14> */
.L_x_28891:
[----:B------:R0:W-:Y:S01]  /*5160*/  STG.E.U8 desc[UR36][R8.64], R4 ;  /* 0x0000000408007986 */ /* 0x0001e2000c101124 */
[----:B------:R-:W-:Y:S01]  /*5170*/  IMAD.MOV.U32 R2, RZ, RZ, R26 ;  /* 0x000000ffff027224 */ /* 0x000fe200078e001a */
[----:B------:R-:W-:Y:S06]  /*5180*/  BRA `(.L_x_28887) ;  /* 0x0000000c009c7947 */ /* 0x000fec0003800000 */
.L_x_28890:
        /* <DEDUP_REMOVED lines=9> */
.L_x_28894:
[----:B------:R0:W-:Y:S01]  /*5220*/  STG.E desc[UR36][R8.64], R4 ;  /* 0x0000000408007986 */ /* 0x0001e2000c101924 */
[----:B------:R-:W-:Y:S01]  /*5230*/  IMAD.MOV.U32 R2, RZ, RZ, R26 ;  /* 0x000000ffff027224 */ /* 0x000fe200078e001a */
[----:B------:R-:W-:Y:S06]  /*5240*/  BRA `(.L_x_28887) ;  /* 0x0000000c006c7947 */ /* 0x000fec0003800000 */
.L_x_28893:
[----:B------:R0:W-:Y:S01]  /*5250*/  STG.E.U16 desc[UR36][R8.64], R4 ;  /* 0x0000000408007986 */ /* 0x0001e2000c101524 */
[----:B------:R-:W-:Y:S01]  /*5260*/  IMAD.MOV.U32 R2, RZ, RZ, R26 ;  /* 0x000000ffff027224 */ /* 0x000fe200078e001a */
[----:B------:R-:W-:Y:S06]  /*5270*/  BRA `(.L_x_28887) ;  /* 0x0000000c00607947 */ /* 0x000fec0003800000 */
.L_x_28889:
        /* <DEDUP_REMOVED lines=10> */
.L_x_28896:
[----:B------:R-:W0:Y:S01]  /*5320*/  I2F.S64 R0, R4 ;  /* 0x0000000400007312 */ /* 0x000e220000301400 */
[----:B------:R-:W-:Y:S01]  /*5330*/  IMAD.MOV.U32 R2, RZ, RZ, R26 ;  /* 0x000000ffff027224 */ /* 0x000fe200078e001a */
[----:B0-----:R-:W-:-:S05]  /*5340*/  F2FP.F16.F32.PACK_AB R0, RZ, R0 ;  /* 0x00000000ff00723e */ /* 0x001fca00000000ff */
[----:B------:R0:W-:Y:S01]  /*5350*/  STG.E.U16 desc[UR36][R8.64], R0 ;  /* 0x0000000008007986 */ /* 0x0001e2000c101524 */
[----:B------:R-:W-:Y:S05]  /*5360*/  BRA `(.L_x_28887) ;  /* 0x0000000c00247947 */ /* 0x000fea0003800000 */
.L_x_28895:
        /* <DEDUP_REMOVED lines=11> */
.L_x_28898:
[----:B--2---:R-:W0:Y:S01]  /*5420*/  I2F.S64 R4, R4 ;  /* 0x0000000400047312 */ /* 0x004e220000301400 */
[----:B------:R-:W-:Y:S01]  /*5430*/  IMAD.MOV.U32 R2, RZ, RZ, R26 ;  /* 0x000000ffff027224 */ /* 0x000fe200078e001a */
[----:B0-----:R-:W-:-:S04]  /*5440*/  F2FP.F16.F32.PACK_AB R3, RZ, R4 ;  /* 0x00000004ff03723e */ /* 0x001fc800000000ff */
[----:B------:R-:W-:-:S05]  /*5450*/  PRMT R3, R3, 0x5410, RZ ;  /* 0x0000541003037816 */ /* 0x000fca00000000ff */
[----:B------:R0:W-:Y:S01]  /*5460*/  STG.E desc[UR36][R8.64], R3 ;  /* 0x0000000308007986 */ /* 0x0001e2000c101924 */
[----:B------:R-:W-:Y:S05]  /*5470*/  BRA `(.L_x_28887) ;  /* 0x0000000800e07947 */ /* 0x000fea0003800000 */
.L_x_28897:
[----:B--2---:R-:W0:Y:S01]  /*5480*/  I2F.F64.S64 R4, R4 ;  /* 0x0000000400047312 */ /* 0x004e220000301c00 */
[----:B------:R-:W-:Y:S01]  /*5490*/  IMAD.MOV.U32 R2, RZ, RZ, R26 ;  /* 0x000000ffff027224 */ /* 0x000fe200078e001a */
[----:B0-----:R0:W-:Y:S01]  /*54a0*/  STG.E.64 desc[UR36][R8.64], R4 ;  /* 0x0000000408007986 */ /* 0x0011e2000c101b24 */
[----:B------:R-:W-:Y:S05]  /*54b0*/  BRA `(.L_x_28887) ;  /* 0x0000000800d07947 */ /* 0x000fea0003800000 */
.L_x_28888:
        /* <DEDUP_REMOVED lines=14> */
.L_x_28901:
[----:B--2---:R-:W0:Y:S01]  /*55a0*/  I2F.F64.S64 R4, R4 ;  /* 0x0000000400047312 */ /* 0x004e220000301c00 */
[----:B------:R-:W-:Y:S01]  /*55b0*/  CS2R R6, SRZ ;  /* 0x0000000000067805 */ /* 0x000fe2000001ff00 */
[----:B------:R-:W-:-:S04]  /*55c0*/  IMAD.MOV.U32 R2, RZ, RZ, R26 ;  /* 0x000000ffff027224 */ /* 0x000fc800078e001a */
[----:B0-----:R0:W-:Y:S01]  /*55d0*/  STG.E.128 desc[UR36][R8.64], R4 ;  /* 0x0000000408007986 */ /* 0x0011e2000c101d24 */
[----:B------:R-:W-:Y:S05]  /*55e0*/  BRA `(.L_x_28887) ;  /* 0x0000000800847947 */ /* 0x000fea0003800000 */
.L_x_28900:
        /* <DEDUP_REMOVED lines=21> */
.L_x_28905:
[----:B------:R-:W-:Y:S05]  /*5740*/  BSYNC B0 ;  /* 0x0000000000007941 */ /* 0x000fea0003800000 */
.L_x_28904:
[----:B------:R-:W-:Y:S01]  /*5750*/  LOP3.LUT R3, R0, R3, RZ, 0xfc, !PT ;  /* 0x0000000300037212 */ /* 0x000fe200078efcff */
[----:B------:R-:W-:-:S04]  /*5760*/  IMAD.MOV.U32 R2, RZ, RZ, R26 ;  /* 0x000000ffff027224 */ /* 0x000fc800078e001a */
[----:B------:R0:W-:Y:S01]  /*5770*/  STG.E.U8 desc[UR36][R8.64], R3 ;  /* 0x0000000308007986 */ /* 0x0001e2000c101124 */
[----:B------:R-:W-:Y:S05]  /*5780*/  BRA `(.L_x_28887) ;  /* 0x00000008001c7947 */ /* 0x000fea0003800000 */
.L_x_28903:
        /* <DEDUP_REMOVED lines=13> */
.L_x_28907:
[----:B------:R-:W-:Y:S01]  /*5860*/  IMAD.MOV.U32 R0, RZ, RZ, 0x7f ;  /* 0x0000007fff007424 */ /* 0x000fe200078e00ff */
[----:B------:R-:W-:-:S04]  /*5870*/  ISETP.GT.U32.AND P0, PT, R2, 0x7f800000, PT ;  /* 0x7f8000000200780c */ /* 0x000fc80003f04070 */
[----:B------:R-:W-:-:S09]  /*5880*/  SEL R0, R0, 0x7c, P0 ;  /* 0x0000007c00007807 */ /* 0x000fd20000000000 */
.L_x_28908:
[----:B------:R-:W-:Y:S05]  /*5890*/  BSYNC B0 ;  /* 0x0000000000007941 */ /* 0x000fea0003800000 */
.L_x_28906:
[----:B------:R-:W-:-:S04]  /*58a0*/  LOP3.LUT R2, R5, 0x80000000, RZ, 0xc0, !PT ;  /* 0x8000000005027812 */ /* 0x000fc800078ec0ff */
[----:B------:R-:W-:Y:S01]  /*58b0*/  SHF.R.U32.HI R3, RZ, 0x18, R2 ;  /* 0x00000018ff037819 */ /* 0x000fe20000011602 */
[----:B------:R-:W-:-:S03]  /*58c0*/  IMAD.MOV.U32 R2, RZ, RZ, R26 ;  /* 0x000000ffff027224 */ /* 0x000fc600078e001a */
[----:B------:R-:W-:-:S05]  /*58d0*/  LOP3.LUT R3, R0, R3, RZ, 0xfc, !PT ;  /* 0x0000000300037212 */ /* 0x000fca00078efcff */
[----:B------:R0:W-:Y:S01]  /*58e0*/  STG.E.U8 desc[UR36][R8.64], R3 ;  /* 0x0000000308007986 */ /* 0x0001e2000c101124 */
[----:B------:R-:W-:Y:S05]  /*58f0*/  BRA `(.L_x_28887) ;  /* 0x0000000400c07947 */ /* 0x000fea0003800000 */
.L_x_28902:
[----:B------:R-:W0:Y:S01]  /*5900*/  I2F.S64 R0, R4 ;  /* 0x0000000400007312 */ /* 0x000e220000301400 */
[----:B------:R-:W-:Y:S01]  /*5910*/  IMAD.MOV.U32 R2, RZ, RZ, R26 ;  /* 0x000000ffff027224 */ /* 0x000fe200078e001a */
[----:B0-----:R-:W-:-:S05]  /*5920*/  F2FP.BF16.F32.PACK_AB R0, RZ, R0 ;  /* 0x00000000ff00723e */ /* 0x001fca00000010ff */
[----:B------:R0:W-:Y:S01]  /*5930*/  STG.E.U16 desc[UR36][R8.64], R0 ;  /* 0x0000000008007986 */ /* 0x0001e2000c101524 */
[----:B------:R-:W-:Y:S05]  /*5940*/  BRA `(.L_x_28887) ;  /* 0x0000000400ac7947 */ /* 0x000fea0003800000 */
.L_x_28899:
        /* <DEDUP_REMOVED lines=11> */
.L_x_28911:
        /* <DEDUP_REMOVED lines=17> */
.L_x_28914:
[----:B------:R-:W-:-:S04]  /*5b10*/  LOP3.LUT R0, R5, 0x80000000, RZ, 0xc0, !PT ;  /* 0x8000000005007812 */ /* 0x000fc800078ec0ff */
[----:B------:R-:W-:-:S04]  /*5b20*/  SHF.R.U32.HI R3, RZ, 0x18, R0 ;  /* 0x00000018ff037819 */ /* 0x000fc80000011600 */
[----:B------:R-:W-:-:S04]  /*5b30*/  LOP3.LUT R2, R2, R3, RZ, 0xfc, !PT ;  /* 0x0000000302027212 */ /* 0x000fc800078efcff */
[----:B------:R-:W-:-:S07]  /*5b40*/  PRMT R0, R2, 0x7610, R0 ;  /* 0x0000761002007816 */ /* 0x000fce0000000000 */
.L_x_28913:
[----:B------:R-:W-:Y:S05]  /*5b50*/  BSYNC B0 ;  /* 0x0000000000007941 */ /* 0x000fea0003800000 */
.L_x_28912:
[----:B------:R0:W-:Y:S01]  /*5b60*/  STG.E.U8 desc[UR36][R8.64], R0 ;  /* 0x0000000008007986 */ /* 0x0001e2000c101124 */
[----:B------:R-:W-:Y:S01]  /*5b70*/  IMAD.MOV.U32 R2, RZ, RZ, R26 ;  /* 0x000000ffff027224 */ /* 0x000fe200078e001a */
[----:B------:R-:W-:Y:S06]  /*5b80*/  BRA `(.L_x_28887) ;  /* 0x00000004001c7947 */ /* 0x000fec0003800000 */
.L_x_28910:
        /* <DEDUP_REMOVED lines=17> */
.L_x_28917:
[----:B------:R-:W-:-:S04]  /*5ca0*/  LOP3.LUT R0, R5, 0x80000000, RZ, 0xc0, !PT ;  /* 0x8000000005007812 */ /* 0x000fc800078ec0ff */
[----:B------:R-:W-:-:S04]  /*5cb0*/  SHF.R.U32.HI R3, RZ, 0x18, R0 ;  /* 0x00000018ff037819 */ /* 0x000fc80000011600 */
[----:B------:R-:W-:-:S04]  /*5cc0*/  LOP3.LUT R2, R2, R3, RZ, 0xfc, !PT ;  /* 0x0000000302027212 */ /* 0x000fc800078efcff */
[----:B------:R-:W-:-:S07]  /*5cd0*/  PRMT R0, R2, 0x7610, R0 ;  /* 0x0000761002007816 */ /* 0x000fce0000000000 */
.L_x_28916:
[----:B------:R-:W-:Y:S05]  /*5ce0*/  BSYNC B0 ;  /* 0x0000000000007941 */ /* 0x000fea0003800000 */
.L_x_28915:
[----:B------:R0:W-:Y:S01]  /*5cf0*/  STG.E.U8 desc[UR36][R8.64], R0 ;  /* 0x0000000008007986 */ /* 0x0001e2000c101124 */
[----:B------:R-:W-:Y:S01]  /*5d00*/  IMAD.MOV.U32 R2, RZ, RZ, R26 ;  /* 0x000000ffff027224 */ /* 0x000fe200078e001a */
[----:B------:R-:W-:Y:S06]  /*5d10*/  BRA `(.L_x_28887) ;  /* 0x0000000000b87947 */ /* 0x000fec0003800000 */
.L_x_28909:
[----:B------:R-:W-:-:S13]  /*5d20*/  ISETP.NE.AND P0, PT, R0, 0x1c, PT ;  /* 0x0000001c0000780c */ /* 0x000fda0003f05270 */
[----:B------:R-:W-:Y:S05]  /*5d30*/  @!P0 BRA `(.L_x_28918) ;  /* 0x0000000000a88947 */ /* 0x000fea0003800000 */
[----:B------:R-:W-:-:S13]  /*5d40*/  ISETP.NE.AND P0, PT, R0, 0x1d, PT ;  /* 0x0000001d0000780c */ /* 0x000fda0003f05270 */
[----:B------:R-:W-:Y:S05]  /*5d50*/  @!P0 BRA `(.L_x_28919) ;  /* 0x0000000000948947 */ /* 0x000fea0003800000 */
[----:B------:R-:W-:-:S13]  /*5d60*/  ISETP.NE.AND P0, PT, R0, 0x2c, PT ;  /* 0x0000002c0000780c */ /* 0x000fda0003f05270 */
[----:B------:R-:W-:Y:S05]  /*5d70*/  @P0 BRA `(.L_x_28892) ;  /* 0x0000000000440947 */ /* 0x000fea0003800000 */
[----:B--2---:R-:W0:Y:S02]  /*5d80*/  I2F.S64 R4, R4 ;  /* 0x0000000400047312 */ /* 0x004e240000301400 */
        /* <DEDUP_REMOVED lines=16> */
.L_x_28892:
        /* <DEDUP_REMOVED lines=14> */
[----:B-1----:R-:W-:-:S07]  /*5f70*/  LEPC R20, `(.L_x_28920) ;  /* 0x000000001014794e */ /* 0x002fce0000000000 */
[----:B0-----:R-:W-:Y:S05]  /*5f80*/  CALL.ABS.NOINC R2 ;  /* 0x0000000002007343 */ /* 0x001fea0003c00000 */
.L_x_28920:
[----:B------:R-:W-:Y:S01]  /*5f90*/  IMAD.MOV.U32 R2, RZ, RZ, R26 ;  /* 0x000000ffff027224 */ /* 0x000fe200078e001a */
[----:B------:R-:W-:Y:S06]  /*5fa0*/  BRA `(.L_x_28887) ;  /* 0x0000000000147947 */ /* 0x000fec0003800000 */
.L_x_28919:
[----:B------:R0:W-:Y:S01]  /*5fb0*/  STG.E.64 desc[UR36][R8.64], R4 ;  /* 0x0000000408007986 */ /* 0x0001e2000c101b24 */
[----:B------:R-:W-:Y:S01]  /*5fc0*/  IMAD.MOV.U32 R2, RZ, RZ, R26 ;  /* 0x000000ffff027224 */ /* 0x000fe200078e001a */
[----:B------:R-:W-:Y:S06]  /*5fd0*/  BRA `(.L_x_28887) ;  /* 0x0000000000087947 */ /* 0x000fec0003800000 */
.L_x_28918:
[----:B------:R3:W-:Y:S01]  /*5fe0*/  STG.E desc[UR36][R8.64], R4 ;  /* 0x0000000408007986 */ /* 0x0007e2000c101924 */
[----:B------:R-:W-:-:S07]  /*5ff0*/  IMAD.MOV.U32 R2, RZ, RZ, R26 ;  /* 0x000000ffff027224 */ /* 0x000fce00078e001a */
.L_x_28887:
[----:B------:R-:W-:Y:S05]  /*6000*/  BSYNC B6 ;  /* 0x0000000000067941 */ /* 0x000fea0003800000 */
.L_x_28886:
[----:B------:R-:W-:Y:S01]  /*6010*/  ISETP.GE.AND P0, PT, R2, R27, PT ;  /* 0x0000001b0200720c */ /* 0x000fe20003f06270 */
[----:B------:R-:W-:-:S12]  /*6020*/  BSSY B6, `(.L_x_28921) ;  /* 0x00001d8000067945 */ /* 0x000fd80003800000 */
[----:B------:R-:W-:Y:S05]  /*6030*/  @P0 BRA `(.L_x_28922) ;  /* 0x0000001c00580947 */ /* 0x000fea0003800000 */
[----:B0--34-:R-:W0:Y:S01]  /*6040*/  LDC.64 R8, c[0x0][0x228] ;  /* 0x00008a00ff087b82 */ /* 0x019e220000000a00 */
        /* <DEDUP_REMOVED lines=19> */
.L_x_28926:
[----:B------:R0:W-:Y:S01]  /*6180*/  STG.E.U8 desc[UR36][R8.64], R22 ;  /* 0x0000001608007986 */ /* 0x0001e2000c101124 */
[----:B------:R-:W-:Y:S05]  /*6190*/  BRA `(.L_x_28928) ;  /* 0x0000000c004c7947 */ /* 0x000fea0003800000 */
.L_x_28925:
        /* <DEDUP_REMOVED lines=8> */
.L_x_28930:
[----:B------:R0:W-:Y:S01]  /*6220*/  STG.E desc[UR36][R8.64], R22 ;  /* 0x0000001608007986 */ /* 0x0001e2000c101924 */
[----:B------:R-:W-:Y:S05]  /*6230*/  BRA `(.L_x_28928) ;  /* 0x0000000c00247947 */ /* 0x000fea0003800000 */
.L_x_28929:
[----:B------:R0:W-:Y:S01]  /*6240*/  STG.E.U16 desc[UR36][R8.64], R22 ;  /* 0x0000001608007986 */ /* 0x0001e2000c101524 */
[----:B------:R-:W-:Y:S05]  /*6250*/  BRA `(.L_x_28928) ;  /* 0x0000000c001c7947 */ /* 0x000fea0003800000 */
.L_x_28924:
        /* <DEDUP_REMOVED lines=9> */
.L_x_28932:
[----:B------:R-:W0:Y:S02]  /*62f0*/  I2F.S64 R0, R22 ;  /* 0x0000001600007312 */ /* 0x000e240000301400 */
[----:B0-----:R-:W-:-:S05]  /*6300*/  F2FP.F16.F32.PACK_AB R0, RZ, R0 ;  /* 0x00000000ff00723e */ /* 0x001fca00000000ff */
[----:B------:R0:W-:Y:S01]  /*6310*/  STG.E.U16 desc[UR36][R8.64], R0 ;  /* 0x0000000008007986 */ /* 0x0001e2000c101524 */
[----:B------:R-:W-:Y:S05]  /*6320*/  BRA `(.L_x_28928) ;  /* 0x0000000800e87947 */ /* 0x000fea0003800000 */
.L_x_28931:
        /* <DEDUP_REMOVED lines=10> */
.L_x_28934:
[----:B------:R-:W0:Y:S02]  /*63d0*/  I2F.S64 R22, R22 ;  /* 0x0000001600167312 */ /* 0x000e240000301400 */
[----:B0-----:R-:W-:-:S04]  /*63e0*/  F2FP.F16.F32.PACK_AB R3, RZ, R22 ;  /* 0x00000016ff03723e */ /* 0x001fc800000000ff */
[----:B------:R-:W-:-:S05]  /*63f0*/  PRMT R3, R3, 0x5410, RZ ;  /* 0x0000541003037816 */ /* 0x000fca00000000ff */
[----:B------:R0:W-:Y:S01]  /*6400*/  STG.E desc[UR36][R8.64], R3 ;  /* 0x0000000308007986 */ /* 0x0001e2000c101924 */
[----:B------:R-:W-:Y:S05]  /*6410*/  BRA `(.L_x_28928) ;  /* 0x0000000800ac7947 */ /* 0x000fea0003800000 */
.L_x_28933:
[----:B------:R-:W0:Y:S02]  /*6420*/  I2F.F64.S64 R22, R22 ;  /* 0x0000001600167312 */ /* 0x000e240000301c00 */
[----:B0-----:R0:W-:Y:S01]  /*6430*/  STG.E.64 desc[UR36][R8.64], R22 ;  /* 0x0000001608007986 */ /* 0x0011e2000c101b24 */
[----:B------:R-:W-:Y:S05]  /*6440*/  BRA `(.L_x_28928) ;  /* 0x0000000800a07947 */ /* 0x000fea0003800000 */
.L_x_28923:
        /* <DEDUP_REMOVED lines=13> */
.L_x_28937:
[----:B------:R-:W0:Y:S01]  /*6520*/  I2F.F64.S64 R4, R22 ;  /* 0x0000001600047312 */ /* 0x000e220000301c00 */
[----:B------:R-:W-:-:S05]  /*6530*/  CS2R R6, SRZ ;  /* 0x0000000000067805 */ /* 0x000fca000001ff00 */
[----:B0-----:R0:W-:Y:S01]  /*6540*/  STG.E.128 desc[UR36][R8.64], R4 ;  /* 0x0000000408007986 */ /* 0x0011e2000c101d24 */
[----:B------:R-:W-:Y:S05]  /*6550*/  BRA `(.L_x_28928) ;  /* 0x00000008005c7947 */ /* 0x000fea0003800000 */
.L_x_28936:
        /* <DEDUP_REMOVED lines=21> */
.L_x_28941:
[----:B------:R-:W-:Y:S05]  /*66b0*/  BSYNC B0 ;  /* 0x0000000000007941 */ /* 0x000fea0003800000 */
.L_x_28940:
[----:B------:R-:W-:-:S05]  /*66c0*/  LOP3.LUT R5, R0, R5, RZ, 0xfc, !PT ;  /* 0x0000000500057212 */ /* 0x000fca00078efcff */
[----:B------:R0:W-:Y:S01]  /*66d0*/  STG.E.U8 desc[UR36][R8.64], R5 ;  /* 0x0000000508007986 */ /* 0x0001e2000c101124 */
[----:B------:R-:W-:Y:S05]  /*66e0*/  BRA `(.L_x_28928) ;  /* 0x0000000400f87947 */ /* 0x000fea0003800000 */
.L_x_28939:
        /* <DEDUP_REMOVED lines=13> */
.L_x_28943:
[----:B------:R-:W-:Y:S01]  /*67c0*/  IMAD.MOV.U32 R0, RZ, RZ, 0x7f ;  /* 0x0000007fff007424 */ /* 0x000fe200078e00ff */
[----:B------:R-:W-:-:S04]  /*67d0*/  ISETP.GT.U32.AND P0, PT, R3, 0x7f800000, PT ;  /* 0x7f8000000300780c */ /* 0x000fc80003f04070 */
[----:B------:R-:W-:-:S09]  /*67e0*/  SEL R0, R0, 0x7c, P0 ;  /* 0x0000007c00007807 */ /* 0x000fd20000000000 */
.L_x_28944:
[----:B------:R-:W-:Y:S05]  /*67f0*/  BSYNC B0 ;  /* 0x0000000000007941 */ /* 0x000fea0003800000 */
.L_x_28942:
[----:B------:R-:W-:-:S04]  /*6800*/  LOP3.LUT R3, R23, 0x80000000, RZ, 0xc0, !PT ;  /* 0x8000000017037812 */ /* 0x000fc800078ec0ff */
[----:B------:R-:W-:-:S04]  /*6810*/  SHF.R.U32.HI R3, RZ, 0x18, R3 ;  /* 0x00000018ff037819 */ /* 0x000fc80000011603 */
[----:B------:R-:W-:-:S05]  /*6820*/  LOP3.LUT R3, R0, R3, RZ, 0xfc, !PT ;  /* 0x0000000300037212 */ /* 0x000fca00078efcff */
[----:B------:R0:W-:Y:S01]  /*6830*/  STG.E.U8 desc[UR36][R8.64], R3 ;  /* 0x0000000308007986 */ /* 0x0001e2000c101124 */
[----:B------:R-:W-:Y:S05]  /*6840*/  BRA `(.L_x_28928) ;  /* 0x0000000400a07947 */ /* 0x000fea0003800000 */
.L_x_28938:
[----:B------:R-:W0:Y:S02]  /*6850*/  I2F.S64 R0, R22 ;  /* 0x0000001600007312 */ /* 0x000e240000301400 */
[----:B0-----:R-:W-:-:S05]  /*6860*/  F2FP.BF16.F32.PACK_AB R0, RZ, R0 ;  /* 0x00000000ff00723e */ /* 0x001fca00000010ff */
[----:B------:R0:W-:Y:S01]  /*6870*/  STG.E.U16 desc[UR36][R8.64], R0 ;  /* 0x0000000008007986 */ /* 0x0001e2000c101524 */
[----:B------:R-:W-:Y:S05]  /*6880*/  BRA `(.L_x_28928) ;  /* 0x0000000400907947 */ /* 0x000fea0003800000 */
.L_x_28935:
        /* <DEDUP_REMOVED lines=10> */
.L_x_28947:
        /* <DEDUP_REMOVED lines=17> */
.L_x_28950:
[----:B------:R-:W-:-:S04]  /*6a40*/  LOP3.LUT R3, R23, 0x80000000, RZ, 0xc0, !PT ;  /* 0x8000000017037812 */ /* 0x000fc800078ec0ff */
[----:B------:R-:W-:-:S04]  /*6a50*/  SHF.R.U32.HI R3, RZ, 0x18, R3 ;  /* 0x00000018ff037819 */ /* 0x000fc80000011603 */
[----:B------:R-:W-:-:S04]  /*6a60*/  LOP3.LUT R0, R0, R3, RZ, 0xfc, !PT ;  /* 0x0000000300007212 */ /* 0x000fc800078efcff */
[----:B------:R-:W-:-:S07]  /*6a70*/  PRMT R4, R0, 0x7610, R4 ;  /* 0x0000761000047816 */ /* 0x000fce0000000004 */
.L_x_28949:
[----:B------:R-:W-:Y:S05]  /*6a80*/  BSYNC B0 ;  /* 0x0000000000007941 */ /* 0x000fea0003800000 */
.L_x_28948:
[----:B------:R4:W-:Y:S01]  /*6a90*/  STG.E.U8 desc[UR36][R8.64], R4 ;  /* 0x0000000408007986 */ /* 0x0009e2000c101124 */
[----:B------:R-:W-:Y:S05]  /*6aa0*/  BRA `(.L_x_28928) ;  /* 0x0000000400087947 */ /* 0x000fea0003800000 */
.L_x_28946:
        /* <DEDUP_REMOVED lines=17> */
.L_x_28953:
[----:B------:R-:W-:-:S04]  /*6bc0*/  LOP3.LUT R3, R23, 0x80000000, RZ, 0xc0, !PT ;  /* 0x8000000017037812 */ /* 0x000fc800078ec0ff */
[----:B------:R-:W-:-:S04]  /*6bd0*/  SHF.R.U32.HI R3, RZ, 0x18, R3 ;  /* 0x00000018ff037819 */ /* 0x000fc80000011603 */
[----:B------:R-:W-:-:S04]  /*6be0*/  LOP3.LUT R0, R0, R3, RZ, 0xfc, !PT ;  /* 0x0000000300007212 */ /* 0x000fc800078efcff */
[----:B------:R-:W-:-:S07]  /*6bf0*/  PRMT R4, R0, 0x7610, R4 ;  /* 0x0000761000047816 */ /* 0x000fce0000000004 */
.L_x_28952:
[----:B------:R-:W-:Y:S05]  /*6c00*/  BSYNC B0 ;  /* 0x0000000000007941 */ /* 0x000fea0003800000 */
.L_x_28951:
[----:B------:R0:W-:Y:S01]  /*6c10*/  STG.E.U8 desc[UR36][R8.64], R4 ;  /* 0x0000000408007986 */ /* 0x0001e2000c101124 */
[----:B------:R-:W-:Y:S05]  /*6c20*/  BRA `(.L_x_28928) ;  /* 0x0000000000a87947 */ /* 0x000fea0003800000 */
.L_x_28945:
        /* <DEDUP_REMOVED lines=22> */
.L_x_28927:
        /* <DEDUP_REMOVED lines=16> */
.L_x_28956:
[----:B------:R-:W-:Y:S05]  /*6e90*/  BRA `(.L_x_28928) ;  /* 0x00000000000c7947 */ /* 0x000fea0003800000 */
.L_x_28955:
[----:B------:R3:W-:Y:S01]  /*6ea0*/  STG.E.64 desc[UR36][R8.64], R22 ;  /* 0x0000001608007986 */ /* 0x0007e2000c101b24 */
[----:B------:R-:W-:Y:S05]  /*6eb0*/  BRA `(.L_x_28928) ;  /* 0x0000000000047947 */ /* 0x000fea0003800000 */
.L_x_28954:
[----:B------:R0:W-:Y:S02]  /*6ec0*/  STG.E desc[UR36][R8.64], R22 ;  /* 0x0000001608007986 */ /* 0x0001e4000c101924 */
.L_x_28928:
        /* <DEDUP_REMOVED lines=23> */
.L_x_28960:
[----:B------:R0:W-:Y:S01]  /*7040*/  STG.E.U8 desc[UR36][R8.64], R18 ;  /* 0x0000001208007986 */ /* 0x0001e2000c101124 */
[----:B------:R-:W-:Y:S05]  /*7050*/  BRA `(.L_x_28962) ;  /* 0x0000000c004c7947 */ /* 0x000fea0003800000 */
.L_x_28959:
        /* <DEDUP_REMOVED lines=8> */
.L_x_28964:
[----:B------:R0:W-:Y:S01]  /*70e0*/  STG.E desc[UR36][R8.64], R18 ;  /* 0x0000001208007986 */ /* 0x0001e2000c101924 */
[----:B------:R-:W-:Y:S05]  /*70f0*/  BRA `(.L_x_28962) ;  /* 0x0000000c00247947 */ /* 0x000fea0003800000 */
.L_x_28963:
[----:B------:R0:W-:Y:S01]  /*7100*/  STG.E.U16 desc[UR36][R8.64], R18 ;  /* 0x0000001208007986 */ /* 0x0001e2000c101524 */
[----:B------:R-:W-:Y:S05]  /*7110*/  BRA `(.L_x_28962) ;  /* 0x0000000c001c7947 */ /* 0x000fea0003800000 */
.L_x_28958:
        /* <DEDUP_REMOVED lines=9> */
.L_x_28966:
[----:B------:R-:W0:Y:S02]  /*71b0*/  I2F.S64 R0, R18 ;  /* 0x0000001200007312 */ /* 0x000e240000301400 */
[----:B0-----:R-:W-:-:S05]  /*71c0*/  F2FP.F16.F32.PACK_AB R0, RZ, R0 ;  /* 0x00000000ff00723e */ /* 0x001fca00000000ff */
[----:B------:R0:W-:Y:S01]  /*71d0*/  STG.E.U16 desc[UR36][R8.64], R0 ;  /* 0x0000000008007986 */ /* 0x0001e2000c101524 */
[----:B------:R-:W-:Y:S05]  /*71e0*/  BRA `(.L_x_28962) ;  /* 0x0000000800e87947 */ /* 0x000fea0003800000 */
.L_x_28965:
        /* <DEDUP_REMOVED lines=10> */
.L_x_28968:
[----:B------:R-:W0:Y:S02]  /*7290*/  I2F.S64 R18, R18 ;  /* 0x0000001200127312 */ /* 0x000e240000301400 */
[----:B0-----:R-:W-:-:S04]  /*72a0*/  F2FP.F16.F32.PACK_AB R3, RZ, R18 ;  /* 0x00000012ff03723e */ /* 0x001fc800000000ff */
[----:B------:R-:W-:-:S05]  /*72b0*/  PRMT R3, R3, 0x5410, RZ ;  /* 0x0000541003037816 */ /* 0x000fca00000000ff */
[----:B------:R3:W-:Y:S01]  /*72c0*/  STG.E desc[UR36][R8.64], R3 ;  /* 0x0000000308007986 */ /* 0x0007e2000c101924 */
[----:B------:R-:W-:Y:S05]  /*72d0*/  BRA `(.L_x_28962) ;  /* 0x0000000800ac7947 */ /* 0x000fea0003800000 */
.L_x_28967:
[----:B------:R-:W0:Y:S02]  /*72e0*/  I2F.F64.S64 R18, R18 ;  /* 0x0000001200127312 */ /* 0x000e240000301c00 */
[----:B0-----:R0:W-:Y:S01]  /*72f0*/  STG.E.64 desc[UR36][R8.64], R18 ;  /* 0x0000001208007986 */ /* 0x0011e2000c101b24 */
[----:B------:R-:W-:Y:S05]  /*7300*/  BRA `(.L_x_28962) ;  /* 0x0000000800a07947 */ /* 0x000fea0003800000 */
.L_x_28957:
        /* <DEDUP_REMOVED lines=13> */
.L_x_28971:
[----:B------:R-:W0:Y:S01]  /*73e0*/  I2F.F64.S64 R4, R18 ;  /* 0x0000001200047312 */ /* 0x000e220000301c00 */
[----:B------:R-:W-:-:S05]  /*73f0*/  CS2R R6, SRZ ;  /* 0x0000000000067805 */ /* 0x000fca000001ff00 */
[----:B0-----:R0:W-:Y:S01]  /*7400*/  STG.E.128 desc[UR36][R8.64], R4 ;  /* 0x0000000408007986 */ /* 0x0011e2000c101d24 */
[----:B------:R-:W-:Y:S05]  /*7410*/  BRA `(.L_x_28962) ;  /* 0x00000008005c7947 */ /* 0x000fea0003800000 */
.L_x_28970:
        /* <DEDUP_REMOVED lines=21> */
.L_x_28975:
[----:B------:R-:W-:Y:S05]  /*7570*/  BSYNC B0 ;  /* 0x0000000000007941 */ /* 0x000fea0003800000 */
.L_x_28974:
[----:B------:R-:W-:-:S05]  /*7580*/  LOP3.LUT R5, R0, R5, RZ, 0xfc, !PT ;  /* 0x0000000500057212 */ /* 0x000fca00078efcff */
[----:B------:R0:W-:Y:S01]  /*7590*/  STG.E.U8 desc[UR36][R8.64], R5 ;  /* 0x0000000508007986 */ /* 0x0001e2000c101124 */
[----:B------:R-:W-:Y:S05]  /*75a0*/  BRA `(.L_x_28962) ;  /* 0x0000000400f87947 */ /* 0x000fea0003800000 */
.L_x_28973:
        /* <DEDUP_REMOVED lines=13> */
.L_x_28977:
[----:B------:R-:W-:Y:S01]  /*7680*/  IMAD.MOV.U32 R0, RZ, RZ, 0x7f ;  /* 0x0000007fff007424 */ /* 0x000fe200078e00ff */
[----:B------:R-:W-:-:S04]  /*7690*/  ISETP.GT.U32.AND P0, PT, R3, 0x7f800000, PT ;  /* 0x7f8000000300780c */ /* 0x000fc80003f04070 */
[----:B------:R-:W-:-:S09]  /*76a0*/  SEL R0, R0, 0x7c, P0 ;  /* 0x0000007c00007807 */ /* 0x000fd20000000000 */
.L_x_28978:
[----:B------:R-:W-:Y:S05]  /*76b0*/  BSYNC B0 ;  /* 0x0000000000007941 */ /* 0x000fea0003800000 */
.L_x_28976:
[----:B------:R-:W-:-:S04]  /*76c0*/  LOP3.LUT R3, R19, 0x80000000, RZ, 0xc0, !PT ;  /* 0x8000000013037812 */ /* 0x000fc800078ec0ff */
[----:B------:R-:W-:-:S04]  /*76d0*/  SHF.R.U32.HI R3, RZ, 0x18, R3 ;  /* 0x00000018ff037819 */ /* 0x000fc80000011603 */
[----:B------:R-:W-:-:S05]  /*76e0*/  LOP3.LUT R3, R0, R3, RZ, 0xfc, !PT ;  /* 0x0000000300037212 */ /* 0x000fca00078efcff */
[----:B------:R0:W-:Y:S01]  /*76f0*/  STG.E.U8 desc[UR36][R8.64], R3 ;  /* 0x0000000308007986 */ /* 0x0001e2000c101124 */
[----:B------:R-:W-:Y:S05]  /*7700*/  BRA `(.L_x_28962) ;  /* 0x0000000400a07947 */ /* 0x000fea0003800000 */
.L_x_28972:
[----:B------:R-:W0:Y:S02]  /*7710*/  I2F.S64 R0, R18 ;  /* 0x0000001200007312 */ /* 0x000e240000301400 */
[----:B0-----:R-:W-:-:S05]  /*7720*/  F2FP.BF16.F32.PACK_AB R0, RZ, R0 ;  /* 0x00000000ff00723e */ /* 0x001fca00000010ff */
[----:B------:R0:W-:Y:S01]  /*7730*/  STG.E.U16 desc[UR36][R8.64], R0 ;  /* 0x0000000008007986 */ /* 0x0001e2000c101524 */
[----:B------:R-:W-:Y:S05]  /*7740*/  BRA `(.L_x_28962) ;  /* 0x0000000400907947 */ /* 0x000fea0003800000 */
.L_x_28969:
        /* <DEDUP_REMOVED lines=10> */
.L_x_28981:
        /* <DEDUP_REMOVED lines=17> */
.L_x_28984:
[----:B------:R-:W-:-:S04]  /*7900*/  LOP3.LUT R3, R19, 0x80000000, RZ, 0xc0, !PT ;  /* 0x8000000013037812 */ /* 0x000fc800078ec0ff */
[----:B------:R-:W-:-:S04]  /*7910*/  SHF.R.U32.HI R3, RZ, 0x18, R3 ;  /* 0x00000018ff037819 */ /* 0x000fc80000011603 */
[----:B------:R-:W-:-:S04]  /*7920*/  LOP3.LUT R0, R0, R3, RZ, 0xfc, !PT ;  /* 0x0000000300007212 */ /* 0x000fc800078efcff */
[----:B------:R-:W-:-:S07]  /*7930*/  PRMT R4, R0, 0x7610, R4 ;  /* 0x0000761000047816 */ /* 0x000fce0000000004 */
.L_x_28983:
[----:B------:R-:W-:Y:S05]  /*7940*/  BSYNC B0 ;  /* 0x0000000000007941 */ /* 0x000fea0003800000 */
.L_x_28982:
[----:B------:R0:W-:Y:S01]  /*7950*/  STG.E.U8 desc[UR36][R8.64], R4 ;  /* 0x0000000408007986 */ /* 0x0001e2000c101124 */
[----:B------:R-:W-:Y:S05]  /*7960*/  BRA `(.L_x_28962) ;  /* 0x0000000400087947 */ /* 0x000fea0003800000 */
.L_x_28980:
        /* <DEDUP_REMOVED lines=17> */
.L_x_28987:
[----:B------:R-:W-:-:S04]  /*7a80*/  LOP3.LUT R3, R19, 0x80000000, RZ, 0xc0, !PT ;  /* 0x8000000013037812 */ /* 0x000fc800078ec0ff */
[----:B------:R-:W-:-:S04]  /*7a90*/  SHF.R.U32.HI R3, RZ, 0x18, R3 ;  /* 0x00000018ff037819 */ /* 0x000fc80000011603 */
[----:B------:R-:W-:-:S04]  /*7aa0*/  LOP3.LUT R0, R0, R3, RZ, 0xfc, !PT ;  /* 0x0000000300007212 */ /* 0x000fc800078efcff */
[----:B------:R-:W-:-:S07]  /*7ab0*/  PRMT R4, R0, 0x7610, R4 ;  /* 0x0000761000047816 */ /* 0x000fce0000000004 */
.L_x_28986:
[----:B------:R-:W-:Y:S05]  /*7ac0*/  BSYNC B0 ;  /* 0x0000000000007941 */ /* 0x000fea0003800000 */
.L_x_28985:
[----:B------:R0:W-:Y:S01]  /*7ad0*/  STG.E.U8 desc[UR36][R8.64], R4 ;  /* 0x0000000408007986 */ /* 0x0001e2000c101124 */
[----:B------:R-:W-:Y:S05]  /*7ae0*/  BRA `(.L_x_28962) ;  /* 0x0000000000a87947 */ /* 0x000fea0003800000 */
.L_x_28979:
        /* <DEDUP_REMOVED lines=22> */
.L_x_28961:
        /* <DEDUP_REMOVED lines=16> */
.L_x_28990:
[----:B------:R-:W-:Y:S05]  /*7d50*/  BRA `(.L_x_28962) ;  /* 0x00000000000c7947 */ /* 0x000fea0003800000 */
.L_x_28989:
[----:B------:R0:W-:Y:S01]  /*7d60*/  STG.E.64 desc[UR36][R8.64], R18 ;  /* 0x0000001208007986 */ /* 0x0001e2000c101b24 */
[----:B------:R-:W-:Y:S05]  /*7d70*/  BRA `(.L_x_28962) ;  /* 0x0000000000047947 */ /* 0x000fea0003800000 */
.L_x_28988:
[----:B------:R0:W-:Y:S02]  /*7d80*/  STG.E desc[UR36][R8.64], R18 ;  /* 0x0000001208007986 */ /* 0x0001e4000c101924 */
.L_x_28962:
[----:B------:R-:W-:-:S07]  /*7d90*/  VIADD R2, R2, 0x80 ;  /* 0x0000008002027836 */ /* 0x000fce0000000000 */
.L_x_28922:
[----:B------:R-:W-:Y:S05]  /*7da0*/  BSYNC B6 ;  /* 0x0000000000067941 */ /* 0x000fea0003800000 */
.L_x_28921:
[----:B------:R-:W-:-:S13]  /*7db0*/  ISETP.GE.AND P0, PT, R2, R27, PT ;  /* 0x0000001b0200720c */ /* 0x000fda0003f06270 */
[----:B------:R-:W-:Y:S05]  /*7dc0*/  @P0 EXIT ;  /* 0x000000000000094d */ /* 0x000fea0003800000 */
        /* <DEDUP_REMOVED lines=19> */
.L_x_28994:
[----:B------:R-:W-:Y:S01]  /*7f00*/  STG.E.U8 desc[UR36][R2.64], R16 ;  /* 0x0000001002007986 */ /* 0x000fe2000c101124 */
[----:B------:R-:W-:Y:S05]  /*7f10*/  EXIT ;  /* 0x000000000000794d */ /* 0x000fea0003800000 */
.L_x_28993:
        /* <DEDUP_REMOVED lines=8> */
.L_x_28997:
[----:B------:R-:W-:Y:S01]  /*7fa0*/  STG.E desc[UR36][R2.64], R16 ;  /* 0x0000001002007986 */ /* 0x000fe2000c101924 */
[----:B------:R-:W-:Y:S05]  /*7fb0*/  EXIT ;  /* 0x000000000000794d */ /* 0x000fea0003800000 */
.L_x_28996:
[----:B------:R-:W-:Y:S01]  /*7fc0*/  STG.E.U16 desc[UR36][R2.64], R16 ;  /* 0x0000001002007986 */ /* 0x000fe2000c101524 */
[----:B------:R-:W-:Y:S05]  /*7fd0*/  EXIT ;  /* 0x000000000000794d */ /* 0x000fea0003800000 */
.L_x_28992:
        /* <DEDUP_REMOVED lines=9> */
.L_x_28999:
[----:B------:R-:W0:Y:S02]  /*8070*/  I2F.S64 R0, R16 ;  /* 0x0000001000007312 */ /* 0x000e240000301400 */
[----:B0-----:R-:W-:-:S05]  /*8080*/  F2FP.F16.F32.PACK_AB R0, RZ, R0 ;  /* 0x00000000ff00723e */ /* 0x001fca00000000ff */
[----:B------:R-:W-:Y:S01]  /*8090*/  STG.E.U16 desc[UR36][R2.64], R0 ;  /* 0x0000000002007986 */ /* 0x000fe2000c101524 */
[----:B------:R-:W-:Y:S05]  /*80a0*/  EXIT ;  /* 0x000000000000794d */ /* 0x000fea0003800000 */
.L_x_28998:
        /* <DEDUP_REMOVED lines=10> */
.L_x_29001:
[----:B------:R-:W0:Y:S02]  /*8150*/  I2F.S64 R16, R16 ;  /* 0x0000001000107312 */ /* 0x000e240000301400 */
[----:B0-----:R-:W-:-:S04]  /*8160*/  F2FP.F16.F32.PACK_AB R5, RZ, R16 ;  /* 0x00000010ff05723e */ /* 0x001fc800000000ff */
[----:B------:R-:W-:-:S05]  /*8170*/  PRMT R5, R5, 0x5410, RZ ;  /* 0x0000541005057816 */ /* 0x000fca00000000ff */
[----:B------:R-:W-:Y:S01]  /*8180*/  STG.E desc[UR36][R2.64], R5 ;  /* 0x0000000502007986 */ /* 0x000fe2000c101924 */
[----:B------:R-:W-:Y:S05]  /*8190*/  EXIT ;  /* 0x000000000000794d */ /* 0x000fea0003800000 */
.L_x_29000:
[----:B------:R-:W0:Y:S02]  /*81a0*/  I2F.F64.S64 R16, R16 ;  /* 0x0000001000107312 */ /* 0x000e240000301c00 */
[----:B0-----:R-:W-:Y:S01]  /*81b0*/  STG.E.64 desc[UR36][R2.64], R16 ;  /* 0x0000001002007986 */ /* 0x001fe2000c101b24 */
[----:B------:R-:W-:Y:S05]  /*81c0*/  EXIT ;  /* 0x000000000000794d */ /* 0x000fea0003800000 */
.L_x_28991:
        /* <DEDUP_REMOVED lines=13> */
.L_x_29004:
[----:B------:R-:W0:Y:S01]  /*82a0*/  I2F.F64.S64 R16, R16 ;  /* 0x0000001000107312 */ /* 0x000e220000301c00 */
[----:B------:R-:W-:-:S05]  /*82b0*/  CS2R R18, SRZ ;  /* 0x0000000000127805 */ /* 0x000fca000001ff00 */
[----:B0-----:R-:W-:Y:S01]  /*82c0*/  STG.E.128 desc[UR36][R2.64], R16 ;  /* 0x0000001002007986 */ /* 0x001fe2000c101d24 */
[----:B------:R-:W-:Y:S05]  /*82d0*/  EXIT ;  /* 0x000000000000794d */ /* 0x000fea0003800000 */
.L_x_29003:
        /* <DEDUP_REMOVED lines=21> */
.L_x_29008:
[----:B------:R-:W-:Y:S05]  /*8430*/  BSYNC B0 ;  /* 0x0000000000007941 */ /* 0x000fea0003800000 */
.L_x_29007:
[----:B------:R-:W-:-:S05]  /*8440*/  LOP3.LUT R5, R0, R5, RZ, 0xfc, !PT ;  /* 0x0000000500057212 */ /* 0x000fca00078efcff */
[----:B------:R-:W-:Y:S01]  /*8450*/  STG.E.U8 desc[UR36][R2.64], R5 ;  /* 0x0000000502007986 */ /* 0x000fe2000c101124 */
[----:B------:R-:W-:Y:S05]  /*8460*/  EXIT ;  /* 0x000000000000794d */ /* 0x000fea0003800000 */
.L_x_29006:
        /* <DEDUP_REMOVED lines=13> */
.L_x_29010:
[----:B------:R-:W-:Y:S01]  /*8540*/  IMAD.MOV.U32 R0, RZ, RZ, 0x7f ;  /* 0x0000007fff007424 */ /* 0x000fe200078e00ff */
[----:B------:R-:W-:-:S04]  /*8550*/  ISETP.GT.U32.AND P0, PT, R4, 0x7f800000, PT ;  /* 0x7f8000000400780c */ /* 0x000fc80003f04070 */
[----:B------:R-:W-:-:S09]  /*8560*/  SEL R0, R0, 0x7c, P0 ;  /* 0x0000007c00007807 */ /* 0x000fd20000000000 */
.L_x_29011:
[----:B------:R-:W-:Y:S05]  /*8570*/  BSYNC B0 ;  /* 0x0000000000007941 */ /* 0x000fea0003800000 */
.L_x_29009:
[----:B------:R-:W-:-:S04]  /*8580*/  LOP3.LUT R4, R17, 0x80000000, RZ, 0xc0, !PT ;  /* 0x8000000011047812 */ /* 0x000fc800078ec0ff */
[----:B------:R-:W-:-:S04]  /*8590*/  SHF.R.U32.HI R5, RZ, 0x18, R4 ;  /* 0x00000018ff057819 */ /* 0x000fc80000011604 */
[----:B------:R-:W-:-:S05]  /*85a0*/  LOP3.LUT R5, R0, R5, RZ, 0xfc, !PT ;  /* 0x0000000500057212 */ /* 0x000fca00078efcff */
[----:B------:R-:W-:Y:S01]  /*85b0*/  STG.E.U8 desc[UR36][R2.64], R5 ;  /* 0x0000000502007986 */ /* 0x000fe2000c101124 */
[----:B------:R-:W-:Y:S05]  /*85c0*/  EXIT ;  /* 0x000000000000794d */ /* 0x000fea0003800000 */
.L_x_29005:
[----:B------:R-:W0:Y:S02]  /*85d0*/  I2F.S64 R0, R16 ;  /* 0x0000001000007312 */ /* 0x000e240000301400 */
[----:B0-----:R-:W-:-:S05]  /*85e0*/  F2FP.BF16.F32.PACK_AB R0, RZ, R0 ;  /* 0x00000000ff00723e */ /* 0x001fca00000010ff */
[----:B------:R-:W-:Y:S01]  /*85f0*/  STG.E.U16 desc[UR36][R2.64], R0 ;  /* 0x0000000002007986 */ /* 0x000fe2000c101524 */
[----:B------:R-:W-:Y:S05]  /*8600*/  EXIT ;  /* 0x000000000000794d */ /* 0x000fea0003800000 */
.L_x_29002:
        /* <DEDUP_REMOVED lines=10> */
.L_x_29014:
        /* <DEDUP_REMOVED lines=17> */
.L_x_29017:
[----:B------:R-:W-:-:S04]  /*87c0*/  LOP3.LUT R0, R17, 0x80000000, RZ, 0xc0, !PT ;  /* 0x8000000011007812 */ /* 0x000fc800078ec0ff */
[----:B------:R-:W-:-:S04]  /*87d0*/  SHF.R.U32.HI R5, RZ, 0x18, R0 ;  /* 0x00000018ff057819 */ /* 0x000fc80000011600 */
[----:B------:R-:W-:-:S04]  /*87e0*/  LOP3.LUT R4, R4, R5, RZ, 0xfc, !PT ;  /* 0x0000000504047212 */ /* 0x000fc800078efcff */
[----:B------:R-:W-:-:S07]  /*87f0*/  PRMT R0, R4, 0x7610, R0 ;  /* 0x0000761004007816 */ /* 0x000fce0000000000 */
.L_x_29016:
[----:B------:R-:W-:Y:S05]  /*8800*/  BSYNC B0 ;  /* 0x0000000000007941 */ /* 0x000fea0003800000 */
.L_x_29015:
[----:B------:R-:W-:Y:S01]  /*8810*/  STG.E.U8 desc[UR36][R2.64], R0 ;  /* 0x0000000002007986 */ /* 0x000fe2000c101124 */
[----:B------:R-:W-:Y:S05]  /*8820*/  EXIT ;  /* 0x000000000000794d */ /* 0x000fea0003800000 */
.L_x_29013:
        /* <DEDUP_REMOVED lines=17> */
.L_x_29020:
[----:B------:R-:W-:-:S04]  /*8940*/  LOP3.LUT R0, R17, 0x80000000, RZ, 0xc0, !PT ;  /* 0x8000000011007812 */ /* 0x000fc800078ec0ff */
[----:B------:R-:W-:-:S04]  /*8950*/  SHF.R.U32.HI R5, RZ, 0x18, R0 ;  /* 0x00000018ff057819 */ /* 0x000fc80000011600 */
[----:B------:R-:W-:-:S04]  /*8960*/  LOP3.LUT R4, R4, R5, RZ, 0xfc, !PT ;  /* 0x0000000504047212 */ /* 0x000fc800078efcff */
[----:B------:R-:W-:-:S07]  /*8970*/  PRMT R0, R4, 0x7610, R0 ;  /* 0x0000761004007816 */ /* 0x000fce0000000000 */
.L_x_29019:
[----:B------:R-:W-:Y:S05]  /*8980*/  BSYNC B0 ;  /* 0x0000000000007941 */ /* 0x000fea0003800000 */
.L_x_29018:
[----:B------:R-:W-:Y:S01]  /*8990*/  STG.E.U8 desc[UR36][R2.64], R0 ;  /* 0x0000000002007986 */ /* 0x000fe2000c101124 */
[----:B------:R-:W-:Y:S05]  /*89a0*/  EXIT ;  /* 0x000000000000794d */ /* 0x000fea0003800000 */
.L_x_29012:
        /* <DEDUP_REMOVED lines=22> */
.L_x_28995:
        /* <DEDUP_REMOVED lines=14> */
[----:B-1----:R-:W-:-:S07]  /*8bf0*/  LEPC R20, `(.L_x_29023) ;  /* 0x000000001014794e */ /* 0x002fce0000000000 */
[----:B--2---:R-:W-:Y:S05]  /*8c00*/  CALL.ABS.NOINC R2 ;  /* 0x0000000002007343 */ /* 0x004fea0003c00000 */
.L_x_29023:
[----:B------:R-:W-:Y:S05]  /*8c10*/  EXIT ;  /* 0x000000000000794d */ /* 0x000fea0003800000 */
.L_x_29022:
[----:B------:R-:W-:Y:S01]  /*8c20*/  STG.E.64 desc[UR36][R2.64], R16 ;  /* 0x0000001002007986 */ /* 0x000fe2000c101b24 */
[----:B------:R-:W-:Y:S05]  /*8c30*/  EXIT ;  /* 0x000000000000794d */ /* 0x000fea0003800000 */
.L_x_29021:
[----:B------:R-:W-:Y:S01]  /*8c40*/  STG.E desc[UR36][R2.64], R16 ;  /* 0x0000001002007986 */ /* 0x000fe2000c101924 */
[----:B------:R-:W-:Y:S05]  /*8c50*/  EXIT ;  /* 0x000000000000794d */ /* 0x000fea0003800000 */
        .weak           $__internal_37_$__cuda_sm20_div_s64
        .type           $__internal_37_$__cuda_sm20_div_s64,@function
        .size           $__internal_37_$__cuda_sm20_div_s64,($__internal_38_$__cuda_sm20_rem_s64 - $__internal_37_$__cuda_sm20_div_s64)
$__internal_37_$__cuda_sm20_div_s64:
        /* <DEDUP_REMOVED lines=35> */
[----:B------:R-:W-:-:S03]  /*8e90*/  IMAD.HI.U32 R6, R13, R6, RZ ;  /* 0x000000060d067227 */ /* 0x000fc600078e00ff */
[----:B------:R-:W-:Y:S01]  /*8ea0*/  IADD3 R14, P4, R7, R10, RZ ;  /* 0x0000000a070e7210 */ /* 0x000fe20007f9e0ff */
[----:B------:R-:W-:Y:S02]  /*8eb0*/  IMAD.X R10, RZ, RZ, ~R12, P2 ;  /* 0x000000ffff0a7224 */ /* 0x000fe400010e0e0c */
[----:B------:R-:W-:Y:S02]  /*8ec0*/  IMAD.X R11, R6, 0x1, R13, P0 ;  /* 0x00000001060b7824 */ /* 0x000fe400000e060d */
[----:B------:R-:W-:Y:S01]  /*8ed0*/  IMAD.HI.U32 R6, R14, R0, RZ ;  /* 0x000000000e067227 */ /* 0x000fe200078e00ff */
[----:B------:R-:W-:Y:S02]  /*8ee0*/  SEL R10, R10, R12, !P1 ;  /* 0x0000000c0a0a7207 */ /* 0x000fe40004800000 */
[----:B------:R-:W-:Y:S01]  /*8ef0*/  IADD3.X R11, RZ, RZ, R11, P4, P3 ;  /* 0x000000ffff0b7210 */ /* 0x000fe200027e640b */
[----:B------:R-:W-:Y:S02]  /*8f00*/  IMAD.MOV.U32 R7, RZ, RZ, RZ ;  /* 0x000000ffff077224 */ /* 0x000fe400078e00ff */
        /* <DEDUP_REMOVED lines=9> */
[C---:B------:R-:W-:Y:S01]  /*8fa0*/  IMAD R7, R11.reuse, R9, R7 ;  /* 0x000000090b077224 */ /* 0x040fe200078e0207 */
[----:B------:R-:W-:Y:S02]  /*8fb0*/  IADD3 R6, P2, R11, 0x1, RZ ;  /* 0x000000010b067810 */ /* 0x000fe40007f5e0ff */
[-C--:B------:R-:W-:Y:S01]  /*8fc0*/  ISETP.GE.U32.AND P0, PT, R0, R8.reuse, PT ;  /* 0x000000080000720c */ /* 0x080fe20003f06070 */
[----:B------:R-:W-:-:S04]  /*8fd0*/  IMAD R7, R13, R8, R7 ;  /* 0x000000080d077224 */ /* 0x000fc800078e0207 */
[----:B------:R-:W-:Y:S01]  /*8fe0*/  IMAD.X R10, R10, 0x1, ~R7, P1 ;  /* 0x000000010a0a7824 */ /* 0x000fe200008e0e07 */
[----:B------:R-:W-:-:S04]  /*8ff0*/  IADD3 R14, P1, R0, -R8, RZ ;  /* 0x80000008000e7210 */ /* 0x000fc80007f3e0ff */
        /* <DEDUP_REMOVED lines=9> */
[----:B------:R-:W-:-:S03]  /*9090*/  ISETP.GE.U32.AND.EX P1, PT, R7, R9, PT, P1 ;  /* 0x000000090700720c */ /* 0x000fc60003f26110 */
[----:B------:R-:W-:Y:S01]  /*90a0*/  IMAD.X R7, RZ, RZ, R0, P0 ;  /* 0x000000ffff077224 */ /* 0x000fe200000e0600 */
[----:B------:R-:W-:Y:S02]  /*90b0*/  SEL R8, R8, R6, P1 ;  /* 0x0000000608087207 */ /* 0x000fe40000800000 */
[----:B------:R-:W-:Y:S02]  /*90c0*/  LOP3.LUT R6, R20, R12, RZ, 0x3c, !PT ;  /* 0x0000000c14067212 */ /* 0x000fe400078e3cff */
[----:B------:R-:W-:Y:S02]  /*90d0*/  SEL R7, R7, R0, P1 ;  /* 0x0000000007077207 */ /* 0x000fe40000800000 */
[-C--:B------:R-:W-:Y:S02]  /*90e0*/  IADD3 R0, P1, RZ, -R8.reuse, RZ ;  /* 0x80000008ff007210 */ /* 0x080fe40007f3e0ff */
[----:B------:R-:W-:Y:S02]  /*90f0*/  ISETP.GE.AND P2, PT, R6, RZ, PT ;  /* 0x000000ff0600720c */ /* 0x000fe40003f46270 */
[----:B------:R-:W-:Y:S01]  /*9100*/  ISETP.NE.U32.AND P0, PT, R28, RZ, PT ;  /* 0x000000ff1c00720c */ /* 0x000fe20003f05070 */
[----:B------:R-:W-:Y:S01]  /*9110*/  IMAD.X R6, RZ, RZ, ~R7, P1 ;  /* 0x000000ffff067224 */ /* 0x000fe200008e0e07 */
[----:B------:R-:W-:-:S02]  /*9120*/  SEL R8, R0, R8, !P2 ;  /* 0x0000000800087207 */ /* 0x000fc40005000000 */
[----:B------:R-:W-:Y:S02]  /*9130*/  ISETP.NE.AND.EX P0, PT, R20, RZ, PT, P0 ;  /* 0x000000ff1400720c */ /* 0x000fe40003f05300 */
[----:B------:R-:W-:Y:S01]  /*9140*/  SEL R0, R6, R7, !P2 ;  /* 0x0000000706007207 */ /* 0x000fe20005000000 */
[----:B------:R-:W-:Y:S01]  /*9150*/  IMAD.MOV.U32 R6, RZ, RZ, R3 ;  /* 0x000000ffff067224 */ /* 0x000fe200078e0003 */
[----:B------:R-:W-:Y:S01]  /*9160*/  SEL R8, R8, 0xffffffff, P0 ;  /* 0xffffffff08087807 */ /* 0x000fe20000000000 */
[----:B------:R-:W-:Y:S01]  /*9170*/  IMAD.MOV.U32 R7, RZ, RZ, 0x0 ;  /* 0x00000000ff077424 */ /* 0x000fe200078e00ff */
[----:B------:R-:W-:-:S03]  /*9180*/  SEL R0, R0, 0xffffffff, P0 ;  /* 0xffffffff00007807 */ /* 0x000fc60000000000 */
[----:B------:R-:W-:Y:S05]  /*9190*/  RET.REL.NODEC R6 `(_ZN2at6native27unrolled_elementwise_kernelINS0_13BUnaryFunctorIlllZZZNS0_15binary_internal21div_floor_kernel_cudaERNS_18TensorIteratorBaseEENKUlvE_clEvENKUlvE2_clEvEUlllE_EESt5arrayIPcLm2EELi4E23TrivialOffsetCalculatorILi1EjESE_NS0_6memory12LoadWithCastILi1EEENSF_13StoreWithCastILi1EEEEEviT_T0_T2_T3_T4_T5_) ;  /* 0xffffff6c06987950 */ /* 0x000fea0003c3ffff */
        .weak           $__internal_38_$__cuda_sm20_rem_s64
        .type           $__internal_38_$__cuda_sm20_rem_s64,@function
        .size           $__internal_38_$__cuda_sm20_rem_s64,(.L_x_37716 - $__internal_38_$__cuda_sm20_rem_s64)
$__internal_38_$__cuda_sm20_rem_s64:
[----:B------:R-:W0:Y:S01]  /*91a0*/  LDC R9, c[0x0][0x220] ;  /* 0x00008800ff097b82 */ /* 0x000e220000000800 */
[----:B------:R-:W-:Y:S02]  /*91b0*/  ISETP.GE.AND P0, PT, R21, RZ, PT ;  /* 0x000000ff1500720c */ /* 0x000fe40003f06270 */
[----:B0-----:R-:W-:-:S04]  /*91c0*/  IADD3 R8, P1, RZ, -R9, RZ ;  /* 0x80000009ff087210 */ /* 0x001fc80007f3e0ff */
[----:B------:R-:W-:Y:S01]  /*91d0*/  SEL R8, R8, R9, !P0 ;  /* 0x0000000908087207 */ /* 0x000fe20004000000 */
[----:B------:R-:W-:-:S05]  /*91e0*/  IMAD.X R7, RZ, RZ, ~R21, P1 ;  /* 0x000000ffff077224 */ /* 0x000fca00008e0e15 */
        /* <DEDUP_REMOVED lines=13> */
[----:B------:R-:W-:Y:S01]  /*92c0*/  IMAD.HI.U32 R13, P1, R11, R14, R12 ;  /* 0x0000000e0b0d7227 */ /* 0x000fe2000782000c */
[----:B------:R-:W-:-:S03]  /*92d0*/  IADD3 R14, P4, RZ, -R0, RZ ;  /* 0x80000000ff0e7210 */ /* 0x000fc60007f9e0ff */
[CC--:B------:R-:W-:Y:S02]  /*92e0*/  IMAD R12, R11.reuse, R7.reuse, RZ ;  /* 0x000000070b0c7224 */ /* 0x0c0fe400078e02ff */
[----:B------:R-:W-:-:S03]  /*92f0*/  IMAD.HI.U32 R7, R11, R7, RZ ;  /* 0x000000070b077227 */ /* 0x000fc600078e00ff */
[----:B------:R-:W-:Y:S01]  /*9300*/  IADD3 R13, P2, R12, R13, RZ ;  /* 0x0000000d0c0d7210 */ /* 0x000fe20007f5e0ff */
[----:B------:R-:W-:-:S04]  /*9310*/  IMAD.X R7, R7, 0x1, R11, P0 ;  /* 0x0000000107077824 */ /* 0x000fc800000e060b */
[C---:B------:R-:W-:Y:S01]  /*9320*/  IMAD.WIDE.U32 R10, R13.reuse, R8, RZ ;  /* 0x000000080d0a7225 */ /* 0x040fe200078e00ff */
[----:B------:R-:W-:Y:S02]  /*9330*/  IADD3.X R7, RZ, RZ, R7, P2, P1 ;  /* 0x000000ffff077210 */ /* 0x000fe400017e2407 */
[----:B------:R-:W-:Y:S01]  /*9340*/  ISETP.GE.AND P1, PT, R6, RZ, PT ;  /* 0x000000ff0600720c */ /* 0x000fe20003f26270 */
[----:B------:R-:W-:Y:S01]  /*9350*/  IMAD R12, R13, R9, R11 ;  /* 0x000000090d0c7224 */ /* 0x000fe200078e020b */
[----:B------:R-:W-:Y:S02]  /*9360*/  IADD3 R11, P0, RZ, -R10, RZ ;  /* 0x8000000aff0b7210 */ /* 0x000fe40007f1e0ff */
[----:B------:R-:W-:Y:S01]  /*9370*/  SEL R0, R14, R0, !P1 ;  /* 0x000000000e007207 */ /* 0x000fe20004800000 */
[----:B------:R-:W-:Y:S01]  /*9380*/  IMAD R10, R7, R8, R12 ;  /* 0x00000008070a7224 */ /* 0x000fe200078e020c */
[----:B------:R-:W0:Y:S01]  /*9390*/  LDC R14, c[0x0][0x220] ;  /* 0x00008800ff0e7b82 */ /* 0x000e220000000800 */
[----:B------:R-:W-:-:S04]  /*93a0*/  IMAD.HI.U32 R12, R13, R11, RZ ;  /* 0x0000000b0d0c7227 */ /* 0x000fc800078e00ff */
        /* <DEDUP_REMOVED lines=8> */
[C---:B------:R-:W-:Y:S01]  /*9430*/  IMAD.HI.U32 R10, R12.reuse, R0, RZ ;  /* 0x000000000c0a7227 */ /* 0x040fe200078e00ff */
        /* <DEDUP_REMOVED lines=28> */
[----:B0-----:R-:W-:Y:S02]  /*9600*/  ISETP.NE.U32.AND P0, PT, R14, RZ, PT ;  /* 0x000000ff0e00720c */ /* 0x001fe40003f05070 */
        /* <DEDUP_REMOVED lines=8> */
[----:B------:R-:W-:Y:S06]  /*9690*/  RET.REL.NODEC R6 `(_ZN2at6native27unrolled_elementwise_kernelINS0_13BUnaryFunctorIlllZZZNS0_15binary_internal21div_floor_kernel_cudaERNS_18TensorIteratorBaseEENKUlvE_clEvENKUlvE2_clEvEUlllE_EESt5arrayIPcLm2EELi4E23TrivialOffsetCalculatorILi1EjESE_NS0_6memory12LoadWithCastILi1EEENSF_13StoreWithCastILi1EEEEEviT_T0_T2_T3_T4_T5_) ;  /* 0xffffff6806587950 */ /* 0x000fec0003c3ffff */
.L_x_29024:
        /* <DEDUP_REMOVED lines=14> */
.L_x_37716:


//--------------------- .text._ZN2at6native18elementwise_kernelILi128ELi2EZNS0_22gpu_kernel_impl_nocastINS0_13BUnaryFunctorIlllZZZNS0_15binary_internal21div_floor_kernel_cudaERNS_18TensorIteratorBaseEENKUlvE_clEvENKUlvE2_clEvEUlllE_EEEEvS6_RKT_EUliE_EEviT1_ --------------------------
	.section	.text._ZN2at6native18elementwise_kernelILi128ELi2EZNS0_22gpu_kernel_impl_nocastINS0_13BUnaryFunctorIlllZZZNS0_15binary_internal21div_floor_kernel_cudaERNS_18TensorIteratorBaseEENKUlvE_clEvENKUlvE2_clEvEUlllE_EEEEvS6_RKT_EUliE_EEviT1_,"ax",@progbits
	.align	128
        .global         _ZN2at6native18elementwise_kernelILi128ELi2EZNS0_22gpu_kernel_impl_nocastINS0_13BUnaryFunctorIlllZZZNS0_15binary_internal21div_floor_kernel_cudaERNS_18TensorIteratorBaseEENKUlvE_clEvENKUlvE2_clEvEUlllE_EEEEvS6_RKT_EUliE_EEviT1_
        .type           _ZN2at6native18elementwise_kernelILi128ELi2EZNS0_22gpu_kernel_impl_nocastINS0_13BUnaryFunctorIlllZZZNS0_15binary_internal21div_floor_kernel_cudaERNS_18TensorIteratorBaseEENKUlvE_clEvENKUlvE2_clEvEUlllE_EEEEvS6_RKT_EUliE_EEviT1_,@function
        .size           _ZN2at6native18elementwise_kernelILi128ELi2EZNS0_22gpu_kernel_impl_nocastINS0_13BUnaryFunctorIlllZZZNS0_15binary_internal21div_floor_kernel_cudaERNS_18TensorIteratorBaseEENKUlvE_clEvENKUlvE2_clEvEUlllE_EEEEvS6_RKT_EUliE_EEviT1_,(.L_x_37718 - _ZN2at6native18elementwise_kernelILi128ELi2EZNS0_22gpu_kernel_impl_nocastINS0_13BUnaryFunctorIlllZZZNS0_15binary_internal21div_floor_kernel_cudaERNS_18TensorIteratorBaseEENKUlvE_clEvENKUlvE2_clEvEUlllE_EEEEvS6_RKT_EUliE_EEviT1_)
        .other          _ZN2at6native18elementwise_kernelILi128ELi2EZNS0_22gpu_kernel_impl_nocastINS0_13BUnaryFunctorIlllZZZNS0_15binary_internal21div_floor_kernel_cudaERNS_18TensorIteratorBaseEENKUlvE_clEvENKUlvE2_clEvEUlllE_EEEEvS6_RKT_EUliE_EEviT1_,@"STO_CUDA_ENTRY STV_DEFAULT"
_ZN2at6native18elementwise_kernelILi128ELi2EZNS0_22gpu_kernel_impl_nocastINS0_13BUnaryFunctorIlllZZZNS0_15binary_internal21div_floor_kernel_cudaERNS_18TensorIteratorBaseEENKUlvE_clEvENKUlvE2_clEvEUlllE_EEEEvS6_RKT_EUliE_EEviT1_:
.text._ZN2at6native18elementwise_kernelILi128ELi2EZNS0_22gpu_kernel_impl_nocastINS0_13BUnaryFunctorIlllZZZNS0_15binary_internal21div_floor_kernel_cudaERNS_18TensorIteratorBaseEENKUlvE_clEvENKUlvE2_clEvEUlllE_EEEEvS6_RKT_EUliE_EEviT1_:
[----:B------:R-:W-:Y:S01]  /*0000*/  LDC R1, c[0x0][0x28] ;  /* 0x00000a00ff017b82 */ /* 0x000fe20000000800 */
[----:B------:R-:W0:Y:S01]  /*0010*/  S2R R0, SR_CTAID.X ;  /* 0x0000000000007919 */ /* 0x000e220000002500 */
[----:B------:R-:W-:Y:S01]  /*0020*/  ULDC UR4, c[0x0][0x210] ;  /* 0x0000840000047ab9 */ /* 0x000fe20000000800 */
[----:B------:R-:W-:Y:S01]  /*0030*/  ULDC.64 UR6, c[0x0][0x208] ;  /* 0x0000820000067ab9 */ /* 0x000fe20000000a00 */
[----:B------:R-:W-:Y:S01]  /*0040*/  ULDC.64 UR8, c[0x0][0x428] ;  /* 0x00010a0000087ab9 */ /* 0x000fe20000000a00 */
[----:B------:R-:W0:Y:S01]  /*0050*/  S2R R5, SR_TID.X ;  /* 0x0000000000057919 */ /* 0x000e220000002100 */
[----:B------:R-:W-:Y:S01]  /*0060*/  BSSY B0, `(.L_x_29025) ;  /* 0x0000185000007945 */ /* 0x000fe20003800000 */
[----:B0-----:R-:W-:-:S04]  /*0070*/  LEA R11, R0, R5, 0x8 ;  /* 0x00000005000b7211 */ /* 0x001fc800078e40ff */
[----:B------:R-:W-:-:S13]  /*0080*/  ISETP.GE.AND P0, PT, R11, UR4, PT ;  /* 0x000000040b007c0c */ /* 0x000fda000bf06270 */
[----:B------:R-:W-:Y:S05]  /*0090*/  @P0 BRA `(.L_x_29026) ;  /* 0x0000001800040947 */ /* 0x000fea0003800000 */
[----:B------:R-:W0:Y:S01]  /*00a0*/  LDC R4, c[0x0][0x218] ;  /* 0x00008600ff047b82 */ /* 0x000e220000000800 */
[----:B------:R-:W-:Y:S02]  /*00b0*/  CS2R R2, SRZ ;  /* 0x0000000000027805 */ /* 0x000fe4000001ff00 */
[----:B0-----:R-:W-:-:S13]  /*00c0*/  ISETP.NE.AND P0, PT, R4, RZ, PT ;  /* 0x000000ff0400720c */ /* 0x001fda0003f05270 */
[----:B------:R-:W-:Y:S05]  /*00d0*/  @!P0 BRA `(.L_x_29027) ;  /* 0x0000001000a88947 */ /* 0x000fea0003800000 */
[----:B------:R-:W-:Y:S01]  /*00e0*/  MOV R3, R11 ;  /* 0x0000000b00037202 */ /* 0x000fe20000000f00 */
        /* <DEDUP_REMOVED lines=297> */
.L_x_29027:
[----:B------:R-:W-:Y:S02]  /*1380*/  ULDC.64 UR4, c[0x0][0x418] ;  /* 0x0001060000047ab9 */ /* 0x000fe40000000a00 */
[----:B------:R-:W-:Y:S01]  /*1390*/  IADD3 R6, P0, R2, UR4, RZ ;  /* 0x0000000402067c10 */ /* 0x000fe2000ff1e0ff */
[----:B------:R-:W-:-:S03]  /*13a0*/  ULDC UR4, c[0x0][0x42c] ;  /* 0x00010b0000047ab9 */ /* 0x000fc60000000800 */
[----:B------:R-:W-:-:S06]  /*13b0*/  IADD3.X R7, RZ, UR5, RZ, P0, !PT ;  /* 0x00000005ff077c10 */ /* 0x000fcc00087fe4ff */
[----:B------:R-:W2:Y:S01]  /*13c0*/  LDG.E.64 R6, desc[UR6][R6.64] ;  /* 0x0000000606067981 */ /* 0x000ea2000c1e1b00 */
[----:B------:R-:W-:Y:S01]  /*13d0*/  BSSY B1, `(.L_x_29028) ;  /* 0x0000022000017945 */ /* 0x000fe20003800000 */
[----:B--2---:R-:W-:Y:S01]  /*13e0*/  LOP3.LUT R4, R7, UR4, RZ, 0xfc, !PT ;  /* 0x0000000407047c12 */ /* 0x004fe2000f8efcff */
[----:B------:R-:W-:Y:S02]  /*13f0*/  ULDC.64 UR4, c[0x0][0x410] ;  /* 0x0001040000047ab9 */ /* 0x000fe40000000a00 */
[----:B------:R-:W-:Y:S02]  /*1400*/  IADD3 R2, P0, R3, UR4, RZ ;  /* 0x0000000403027c10 */ /* 0x000fe4000ff1e0ff */
[----:B------:R-:W-:Y:S02]  /*1410*/  ISETP.NE.U32.AND P1, PT, R4, RZ, PT ;  /* 0x000000ff0400720c */ /* 0x000fe40003f25070 */
[----:B------:R-:W-:-:S11]  /*1420*/  IADD3.X R3, RZ, UR5, RZ, P0, !PT ;  /* 0x00000005ff037c10 */ /* 0x000fd600087fe4ff */
[----:B------:R-:W-:Y:S05]  /*1430*/  @!P1 BRA `(.L_x_29029) ;  /* 0x00000000001c9947 */ /* 0x000fea0003800000 */
[----:B------:R-:W-:Y:S01]  /*1440*/  IMAD.MOV.U32 R10, RZ, RZ, R6 ;  /* 0x000000ffff0a7224 */ /* 0x000fe200078e0006 */
[----:B------:R-:W-:Y:S02]  /*1450*/  MOV R9, R7 ;  /* 0x0000000700097202 */ /* 0x000fe40000000f00 */
[----:B------:R-:W-:-:S07]  /*1460*/  MOV R8, 0x1480 ;  /* 0x0000148000087802 */ /* 0x000fce0000000f00 */
[----:B------:R-:W-:Y:S05]  /*1470*/  CALL.REL.NOINC `($__internal_39_$__cuda_sm20_div_s64) ;  /* 0x0000001c00247944 */ /* 0x000fea0003c00000 */
[----:B------:R-:W-:Y:S01]  /*1480*/  MOV R8, R10 ;  /* 0x0000000a00087202 */ /* 0x000fe20000000f00 */
[----:B------:R-:W-:Y:S01]  /*1490*/  IMAD.MOV.U32 R9, RZ, RZ, R11 ;  /* 0x000000ffff097224 */ /* 0x000fe200078e000b */
[----:B------:R-:W-:Y:S06]  /*14a0*/  BRA `(.L_x_29030) ;  /* 0x0000000000507947 */ /* 0x000fec0003800000 */
.L_x_29029:
[----:B------:R-:W-:Y:S02]  /*14b0*/  ULDC UR4, c[0x0][0x428] ;  /* 0x00010a0000047ab9 */ /* 0x000fe40000000800 */
[----:B------:R-:W0:Y:S01]  /*14c0*/  I2F.U32.RP R4, UR4 ;  /* 0x0000000400047d06 */ /* 0x000e220008209000 */
[----:B------:R-:W-:-:S07]  /*14d0*/  ISETP.NE.U32.AND P3, PT, RZ, UR4, PT ;  /* 0x00000004ff007c0c */ /* 0x000fce000bf65070 */
[----:B0-----:R-:W0:Y:S02]  /*14e0*/  MUFU.RCP R4, R4 ;  /* 0x0000000400047308 */ /* 0x001e240000001000 */
[----:B0-----:R-:W-:-:S06]  /*14f0*/  IADD3 R8, R4, 0xffffffe, RZ ;  /* 0x0ffffffe04087810 */ /* 0x001fcc0007ffe0ff */
[----:B------:R0:W1:Y:S02]  /*1500*/  F2I.FTZ.U32.TRUNC.NTZ R9, R8 ;  /* 0x0000000800097305 */ /* 0x000064000021f000 */
[----:B0-----:R-:W-:Y:S01]  /*1510*/  IMAD.MOV.U32 R8, RZ, RZ, RZ ;  /* 0x000000ffff087224 */ /* 0x001fe200078e00ff */
[----:B-1----:R-:W-:-:S05]  /*1520*/  IADD3 R11, RZ, -R9, RZ ;  /* 0x80000009ff0b7210 */ /* 0x002fca0007ffe0ff */
[----:B------:R-:W-:-:S04]  /*1530*/  IMAD R11, R11, UR4, RZ ;  /* 0x000000040b0b7c24 */ /* 0x000fc8000f8e02ff */
[----:B------:R-:W-:-:S06]  /*1540*/  IMAD.HI.U32 R9, R9, R11, R8 ;  /* 0x0000000b09097227 */ /* 0x000fcc00078e0008 */
[----:B------:R-:W-:-:S05]  /*1550*/  IMAD.HI.U32 R8, R9, R6, RZ ;  /* 0x0000000609087227 */ /* 0x000fca00078e00ff */
[----:B------:R-:W-:-:S05]  /*1560*/  IADD3 R9, -R8, RZ, RZ ;  /* 0x000000ff08097210 */ /* 0x000fca0007ffe1ff */
[----:B------:R-:W-:-:S05]  /*1570*/  IMAD R9, R9, UR4, R6 ;  /* 0x0000000409097c24 */ /* 0x000fca000f8e0206 */
[----:B------:R-:W-:-:S13]  /*1580*/  ISETP.GE.U32.AND P0, PT, R9, UR4, PT ;  /* 0x0000000409007c0c */ /* 0x000fda000bf06070 */
[----:B------:R-:W-:Y:S01]  /*1590*/  @P0 IADD3 R9, R9, -UR4, RZ ;  /* 0x8000000409090c10 */ /* 0x000fe2000fffe0ff */
[----:B------:R-:W-:-:S03]  /*15a0*/  @P0 VIADD R8, R8, 0x1 ;  /* 0x0000000108080836 */ /* 0x000fc60000000000 */
[----:B------:R-:W-:Y:S01]  /*15b0*/  ISETP.GE.U32.AND P2, PT, R9, UR4, PT ;  /* 0x0000000409007c0c */ /* 0x000fe2000bf46070 */
[----:B------:R-:W-:-:S12]  /*15c0*/  HFMA2.MMA R9, -RZ, RZ, 0, 0 ;  /* 0x00000000ff097435 */ /* 0x000fd800000001ff */
[----:B------:R-:W-:Y:S02]  /*15d0*/  @P2 IADD3 R8, R8, 0x1, RZ ;  /* 0x0000000108082810 */ /* 0x000fe40007ffe0ff */
[----:B------:R-:W-:-:S07]  /*15e0*/  @!P3 LOP3.LUT R8, RZ, UR4, RZ, 0x33, !PT ;  /* 0x00000004ff08bc12 */ /* 0x000fce000f8e33ff */
.L_x_29030:
[----:B------:R-:W-:Y:S05]  /*15f0*/  BSYNC B1 ;  /* 0x0000000000017941 */ /* 0x000fea0003800000 */
.L_x_29028:
        /* <DEDUP_REMOVED lines=10> */
[----:B------:R-:W-:Y:S02]  /*16a0*/  MOV R13, R7 ;  /* 0x00000007000d7202 */ /* 0x000fe40000000f00 */
[----:B------:R-:W-:-:S07]  /*16b0*/  MOV R4, 0x16d0 ;  /* 0x000016d000047802 */ /* 0x000fce0000000f00 */
[----:B------:R-:W-:Y:S05]  /*16c0*/  CALL.REL.NOINC `($__internal_40_$__cuda_sm20_rem_s64) ;  /* 0x0000001c00dc7944 */ /* 0x000fea0003c00000 */
[----:B------:R-:W-:-:S04]  /*16d0*/  ISETP.NE.U32.AND P0, PT, R10, RZ, PT ;  /* 0x000000ff0a00720c */ /* 0x000fc80003f05070 */
[----:B------:R-:W-:Y:S01]  /*16e0*/  ISETP.NE.AND.EX P0, PT, R11, RZ, PT, P0 ;  /* 0x000000ff0b00720c */ /* 0x000fe20003f05300 */
[----:B------:R-:W-:-:S12]  /*16f0*/  BRA `(.L_x_29035) ;  /* 0x00000000004c7947 */ /* 0x000fd80003800000 */
.L_x_29034:
[----:B------:R-:W0:Y:S01]  /*1700*/  I2F.U32.RP R4, R10 ;  /* 0x0000000a00047306 */ /* 0x000e220000209000 */
[----:B------:R-:W-:-:S07]  /*1710*/  ISETP.NE.U32.AND P1, PT, R10, RZ, PT ;  /* 0x000000ff0a00720c */ /* 0x000fce0003f25070 */
[----:B0-----:R-:W0:Y:S02]  /*1720*/  MUFU.RCP R4, R4 ;  /* 0x0000000400047308 */ /* 0x001e240000001000 */
[----:B0-----:R-:W-:-:S06]  /*1730*/  IADD3 R12, R4, 0xffffffe, RZ ;  /* 0x0ffffffe040c7810 */ /* 0x001fcc0007ffe0ff */
[----:B------:R0:W1:Y:S02]  /*1740*/  F2I.FTZ.U32.TRUNC.NTZ R13, R12 ;  /* 0x0000000c000d7305 */ /* 0x000064000021f000 */
[----:B0-----:R-:W-:Y:S01]  /*1750*/  HFMA2.MMA R12, -RZ, RZ, 0, 0 ;  /* 0x00000000ff0c7435 */ /* 0x001fe200000001ff */
[----:B-1----:R-:W-:-:S04]  /*1760*/  IMAD.MOV R7, RZ, RZ, -R13 ;  /* 0x000000ffff077224 */ /* 0x002fc800078e0a0d */
[----:B------:R-:W-:-:S05]  /*1770*/  IMAD R7, R7, R10, RZ ;  /* 0x0000000a07077224 */ /* 0x000fca00078e02ff */
[----:B------:R-:W-:-:S06]  /*1780*/  IMAD.HI.U32 R7, R13, R7, R12 ;  /* 0x000000070d077227 */ /* 0x000fcc00078e000c */
[----:B------:R-:W-:-:S05]  /*1790*/  IMAD.HI.U32 R7, R7, R6, RZ ;  /* 0x0000000607077227 */ /* 0x000fca00078e00ff */
[----:B------:R-:W-:-:S05]  /*17a0*/  IADD3 R7, -R7, RZ, RZ ;  /* 0x000000ff07077210 */ /* 0x000fca0007ffe1ff */
[----:B------:R-:W-:-:S05]  /*17b0*/  IMAD R7, R10, R7, R6 ;  /* 0x000000070a077224 */ /* 0x000fca00078e0206 */
[----:B------:R-:W-:-:S13]  /*17c0*/  ISETP.GE.U32.AND P0, PT, R7, R10, PT ;  /* 0x0000000a0700720c */ /* 0x000fda0003f06070 */
[----:B------:R-:W-:-:S05]  /*17d0*/  @P0 IMAD.IADD R7, R7, 0x1, -R10 ;  /* 0x0000000107070824 */ /* 0x000fca00078e0a0a */
[----:B------:R-:W-:-:S13]  /*17e0*/  ISETP.GE.U32.AND P0, PT, R7, R10, PT ;  /* 0x0000000a0700720c */ /* 0x000fda0003f06070 */
[-C--:B------:R-:W-:Y:S02]  /*17f0*/  @P0 IADD3 R7, R7, -R10.reuse, RZ ;  /* 0x8000000a07070210 */ /* 0x080fe40007ffe0ff */
[----:B------:R-:W-:-:S04]  /*1800*/  @!P1 LOP3.LUT R7, RZ, R10, RZ, 0x33, !PT ;  /* 0x0000000aff079212 */ /* 0x000fc800078e33ff */
[----:B------:R-:W-:-:S04]  /*1810*/  ISETP.NE.U32.AND P0, PT, R7, RZ, PT ;  /* 0x000000ff0700720c */ /* 0x000fc80003f05070 */
[----:B------:R-:W-:-:S13]  /*1820*/  ISETP.NE.AND.EX P0, PT, RZ, RZ, PT, P0 ;  /* 0x000000ffff00720c */ /* 0x000fda0003f05300 */
.L_x_29035:
[----:B------:R-:W-:Y:S05]  /*1830*/  BSYNC B2 ;  /* 0x0000000000027941 */ /* 0x000fea0003800000 */
.L_x_29033:
[----:B------:R-:W-:-:S04]  /*1840*/  SEL R4, RZ, 0xffffffff, !P0 ;  /* 0xffffffffff047807 */ /* 0x000fc80004000000 */
[----:B------:R-:W-:-:S04]  /*1850*/  IADD3 R8, P0, R4, R8, RZ ;  /* 0x0000000804087210 */ /* 0x000fc80007f1e0ff */
[----:B------:R-:W-:-:S09]  /*1860*/  IADD3.X R9, R4, R9, RZ, P0, !PT ;  /* 0x0000000904097210 */ /* 0x000fd200007fe4ff */
.L_x_29032:
[----:B------:R-:W-:Y:S05]  /*1870*/  BSYNC B1 ;  /* 0x0000000000017941 */ /* 0x000fea0003800000 */
.L_x_29031:
[----:B------:R0:W-:Y:S01]  /*1880*/  STG.E.64 desc[UR6][R2.64], R8 ;  /* 0x0000000802007986 */ /* 0x0001e2000c101b06 */
[----:B------:R-:W-:-:S05]  /*1890*/  IMAD R0, R0, 0x100, R5 ;  /* 0x0000010000007824 */ /* 0x000fca00078e0205 */
[----:B------:R-:W-:-:S07]  /*18a0*/  IADD3 R11, R0, 0x80, RZ ;  /* 0x00000080000b7810 */ /* 0x000fce0007ffe0ff */
.L_x_29026:
[----:B------:R-:W-:Y:S05]  /*18b0*/  BSYNC B0 ;  /* 0x0000000000007941 */ /* 0x000fea0003800000 */
.L_x_29025:
[----:B------:R-:W-:Y:S02]  /*18c0*/  ULDC UR4, c[0x0][0x210] ;  /* 0x0000840000047ab9 */ /* 0x000fe40000000800 */
[----:B------:R-:W-:-:S13]  /*18d0*/  ISETP.GE.AND P0, PT, R11, UR4, PT ;  /* 0x000000040b007c0c */ /* 0x000fda000bf06270 */
[----:B------:R-:W-:Y:S05]  /*18e0*/  @P0 EXIT ;  /* 0x000000000000094d */ /* 0x000fea0003800000 */
[----:B0-----:R-:W0:Y:S01]  /*18f0*/  LDC R8, c[0x0][0x218] ;  /* 0x00008600ff087b82 */ /* 0x001e220000000800 */
[----:B------:R-:W-:Y:S01]  /*1900*/  MOV R0, RZ ;  /* 0x000000ff00007202 */ /* 0x000fe20000000f00 */
[----:B------:R-:W-:Y:S01]  /*1910*/  IMAD.MOV.U32 R3, RZ, RZ, RZ ;  /* 0x000000ffff037224 */ /* 0x000fe200078e00ff */
[----:B0-----:R-:W-:-:S13]  /*1920*/  ISETP.NE.AND P0, PT, R8, RZ, PT ;  /* 0x000000ff0800720c */ /* 0x001fda0003f05270 */
[----:B------:R-:W-:Y:S05]  /*1930*/  @!P0 BRA `(.L_x_29036) ;  /* 0x0000001000a88947 */ /* 0x000fea0003800000 */
[----:B------:R-:W-:Y:S01]  /*1940*/  HFMA2.MMA R2, -RZ, RZ, 0, 0 ;  /* 0x00000000ff027435 */ /* 0x000fe200000001ff */
[----:B------:R-:W-:Y:S01]  /*1950*/  MOV R3, R11 ;  /* 0x0000000b00037202 */ /* 0x000fe20000000f00 */
[----:B------:R-:W-:Y:S01]  /*1960*/  ULDC.64 UR4, c[0x0][0x220] ;  /* 0x0000880000047ab9 */ /* 0x000fe20000000a00 */
[----:B------:R-:W-:-:S07]  /*1970*/  ISETP.NE.AND P0, PT, R8, 0x1, PT ;  /* 0x000000010800780c */ /* 0x000fce0003f05270 */
        /* <DEDUP_REMOVED lines=294> */
.L_x_29036:
        /* <DEDUP_REMOVED lines=19> */
.L_x_29038:
[----:B------:R-:W-:Y:S01]  /*2d10*/  ULDC UR4, c[0x0][0x428] ;  /* 0x00010a0000047ab9 */ /* 0x000fe20000000800 */
[----:B------:R-:W-:Y:S01]  /*2d20*/  IMAD.MOV.U32 R6, RZ, RZ, RZ ;  /* 0x000000ffff067224 */ /* 0x000fe200078e00ff */
[----:B------:R-:W0:Y:S01]  /*2d30*/  I2F.U32.RP R8, UR4 ;  /* 0x0000000400087d06 */ /* 0x000e220008209000 */
[----:B------:R-:W-:-:S07]  /*2d40*/  ISETP.NE.U32.AND P3, PT, RZ, UR4, PT ;  /* 0x00000004ff007c0c */ /* 0x000fce000bf65070 */
[----:B0-----:R-:W0:Y:S02]  /*2d50*/  MUFU.RCP R8, R8 ;  /* 0x0000000800087308 */ /* 0x001e240000001000 */
[----:B0-----:R-:W-:-:S06]  /*2d60*/  IADD3 R9, R8, 0xffffffe, RZ ;  /* 0x0ffffffe08097810 */ /* 0x001fcc0007ffe0ff */
[----:B------:R0:W1:Y:S02]  /*2d70*/  F2I.FTZ.U32.TRUNC.NTZ R7, R9 ;  /* 0x0000000900077305 */ /* 0x000064000021f000 */
[----:B0-----:R-:W-:Y:S01]  /*2d80*/  HFMA2.MMA R9, -RZ, RZ, 0, 0 ;  /* 0x00000000ff097435 */ /* 0x001fe200000001ff */
        /* <DEDUP_REMOVED lines=9> */
[----:B------:R-:W-:-:S13]  /*2e20*/  ISETP.GE.U32.AND P2, PT, R6, UR4, PT ;  /* 0x0000000406007c0c */ /* 0x000fda000bf46070 */
[----:B------:R-:W-:Y:S02]  /*2e30*/  @P2 IADD3 R0, R0, 0x1, RZ ;  /* 0x0000000100002810 */ /* 0x000fe40007ffe0ff */
[----:B------:R-:W-:-:S07]  /*2e40*/  @!P3 LOP3.LUT R0, RZ, UR4, RZ, 0x33, !PT ;  /* 0x00000004ff00bc12 */ /* 0x000fce000f8e33ff */
.L_x_29039:
[----:B------:R-:W-:Y:S05]  /*2e50*/  BSYNC B0 ;  /* 0x0000000000007941 */ /* 0x000fea0003800000 */
.L_x_29037:
[----:B------:R-:W-:Y:S01]  /*2e60*/  ULDC.64 UR10, c[0x0][0x428] ;  /* 0x00010a00000a7ab9 */ /* 0x000fe20000000a00 */
[----:B------:R-:W-:Y:S01]  /*2e70*/  BSSY B0, `(.L_x_29040) ;  /* 0x0000026000007945 */ /* 0x000fe20003800000 */
[----:B------:R-:W-:Y:S02]  /*2e80*/  LOP3.LUT R6, R4, UR10, RZ, 0x3c, !PT ;  /* 0x0000000a04067c12 */ /* 0x000fe4000f8e3cff */
[----:B------:R-:W-:Y:S02]  /*2e90*/  LOP3.LUT R7, R5, UR11, RZ, 0x3c, !PT ;  /* 0x0000000b05077c12 */ /* 0x000fe4000f8e3cff */
        /* <DEDUP_REMOVED lines=12> */
.L_x_29043:
[----:B------:R-:W0:Y:S01]  /*2f60*/  I2F.U32.RP R5, UR10 ;  /* 0x0000000a00057d06 */ /* 0x000e220008209000 */
[----:B------:R-:W-:-:S07]  /*2f70*/  ISETP.NE.U32.AND P1, PT, RZ, UR10, PT ;  /* 0x0000000aff007c0c */ /* 0x000fce000bf25070 */
[----:B0-----:R-:W0:Y:S02]  /*2f80*/  MUFU.RCP R5, R5 ;  /* 0x0000000500057308 */ /* 0x001e240000001000 */
[----:B0-----:R-:W-:-:S06]  /*2f90*/  IADD3 R6, R5, 0xffffffe, RZ ;  /* 0x0ffffffe05067810 */ /* 0x001fcc0007ffe0ff */
[----:B------:R0:W1:Y:S02]  /*2fa0*/  F2I.FTZ.U32.TRUNC.NTZ R7, R6 ;  /* 0x0000000600077305 */ /* 0x000064000021f000 */
[----:B0-----:R-:W-:Y:S01]  /*2fb0*/  HFMA2.MMA R6, -RZ, RZ, 0, 0 ;  /* 0x00000000ff067435 */ /* 0x001fe200000001ff */
[----:B-1----:R-:W-:-:S04]  /*2fc0*/  IMAD.MOV R11, RZ, RZ, -R7 ;  /* 0x000000ffff0b7224 */ /* 0x002fc800078e0a07 */
[----:B------:R-:W-:-:S05]  /*2fd0*/  IMAD R11, R11, UR10, RZ ;  /* 0x0000000a0b0b7c24 */ /* 0x000fca000f8e02ff */
[----:B------:R-:W-:-:S06]  /*2fe0*/  IMAD.HI.U32 R11, R7, R11, R6 ;  /* 0x0000000b070b7227 */ /* 0x000fcc00078e0006 */
[----:B------:R-:W-:-:S05]  /*2ff0*/  IMAD.HI.U32 R11, R11, R4, RZ ;  /* 0x000000040b0b7227 */ /* 0x000fca00078e00ff */
[----:B------:R-:W-:-:S05]  /*3000*/  IADD3 R11, -R11, RZ, RZ ;  /* 0x000000ff0b0b7210 */ /* 0x000fca0007ffe1ff */
[----:B------:R-:W-:-:S05]  /*3010*/  IMAD R4, R11, UR10, R4 ;  /* 0x0000000a0b047c24 */ /* 0x000fca000f8e0204 */
[----:B------:R-:W-:-:S13]  /*3020*/  ISETP.GE.U32.AND P0, PT, R4, UR10, PT ;  /* 0x0000000a04007c0c */ /* 0x000fda000bf06070 */
[----:B------:R-:W-:-:S05]  /*3030*/  @P0 VIADD R4, R4, -UR10 ;  /* 0x8000000a04040c36 */ /* 0x000fca0008000000 */
[----:B------:R-:W-:-:S13]  /*3040*/  ISETP.GE.U32.AND P0, PT, R4, UR10, PT ;  /* 0x0000000a04007c0c */ /* 0x000fda000bf06070 */
[----:B------:R-:W-:Y:S02]  /*3050*/  @P0 IADD3 R4, R4, -UR10, RZ ;  /* 0x8000000a04040c10 */ /* 0x000fe4000fffe0ff */
[----:B------:R-:W-:-:S04]  /*3060*/  @!P1 LOP3.LUT R4, RZ, UR10, RZ, 0x33, !PT ;  /* 0x0000000aff049c12 */ /* 0x000fc8000f8e33ff */
[----:B------:R-:W-:-:S04]  /*3070*/  ISETP.NE.U32.AND P0, PT, R4, RZ, PT ;  /* 0x000000ff0400720c */ /* 0x000fc80003f05070 */
[----:B------:R-:W-:-:S13]  /*3080*/  ISETP.NE.AND.EX P0, PT, RZ, RZ, PT, P0 ;  /* 0x000000ffff00720c */ /* 0x000fda0003f05300 */
.L_x_29044:
[----:B------:R-:W-:Y:S05]  /*3090*/  BSYNC B1 ;  /* 0x0000000000017941 */ /* 0x000fea0003800000 */
.L_x_29042:
[----:B------:R-:W-:-:S04]  /*30a0*/  SEL R4, RZ, 0xffffffff, !P0 ;  /* 0xffffffffff047807 */ /* 0x000fc80004000000 */
[----:B------:R-:W-:-:S04]  /*30b0*/  IADD3 R0, P0, R4, R0, RZ ;  /* 0x0000000004007210 */ /* 0x000fc80007f1e0ff */
[----:B------:R-:W-:-:S09]  /*30c0*/  IADD3.X R9, R4, R9, RZ, P0, !PT ;  /* 0x0000000904097210 */ /* 0x000fd200007fe4ff */
.L_x_29041:
[----:B------:R-:W-:Y:S05]  /*30d0*/  BSYNC B0 ;  /* 0x0000000000007941 */ /* 0x000fea0003800000 */
.L_x_29040:
[----:B------:R-:W-:-:S05]  /*30e0*/  IMAD.MOV.U32 R8, RZ, RZ, R0 ;  /* 0x000000ffff087224 */ /* 0x000fca00078e0000 */
[----:B------:R-:W-:Y:S01]  /*30f0*/  STG.E.64 desc[UR6][R2.64], R8 ;  /* 0x0000000802007986 */ /* 0x000fe2000c101b06 */
[----:B------:R-:W-:Y:S05]  /*3100*/  EXIT ;  /* 0x000000000000794d */ /* 0x000fea0003800000 */
        .weak           $__internal_39_$__cuda_sm20_div_s64
        .type           $__internal_39_$__cuda_sm20_div_s64,@function
        .size           $__internal_39_$__cuda_sm20_div_s64,($__internal_40_$__cuda_sm20_rem_s64 - $__internal_39_$__cuda_sm20_div_s64)
$__internal_39_$__cuda_sm20_div_s64:
[----:B------:R-:W-:Y:S01]  /*3110*/  UIADD3 UR4, UP1, URZ, -UR8, URZ ;  /* 0x800000083f047290 */ /* 0x000fe2000ff3e03f */
[----:B------:R-:W-:Y:S01]  /*3120*/  ISETP.GE.AND P4, PT, R9, RZ, PT ;  /* 0x000000ff0900720c */ /* 0x000fe20003f86270 */
[----:B------:R-:W-:Y:S02]  /*3130*/  UISETP.GE.AND UP0, UPT, UR9, URZ, UPT ;  /* 0x0000003f0900728c */ /* 0x000fe4000bf06270 */
[----:B------:R-:W-:Y:S02]  /*3140*/  UIADD3.X UR5, URZ, ~UR9, URZ, UP1, !UPT ;  /* 0x800000093f057290 */ /* 0x000fe40008ffe43f */
[----:B------:R-:W-:Y:S02]  /*3150*/  USEL UR4, UR4, UR8, !UP0 ;  /* 0x0000000804047287 */ /* 0x000fe4000c000000 */
[----:B------:R-:W-:-:S09]  /*3160*/  USEL UR5, UR5, UR9, !UP0 ;  /* 0x0000000905057287 */ /* 0x000fd2000c000000 */
[----:B------:R-:W0:Y:S08]  /*3170*/  I2F.U64.RP R11, UR4 ;  /* 0x00000004000b7d12 */ /* 0x000e300008309000 */
[----:B0-----:R-:W0:Y:S02]  /*3180*/  MUFU.RCP R11, R11 ;  /* 0x0000000b000b7308 */ /* 0x001e240000001000 */
[----:B0-----:R-:W-:-:S06]  /*3190*/  IADD3 R12, R11, 0x1ffffffe, RZ ;  /* 0x1ffffffe0b0c7810 */ /* 0x001fcc0007ffe0ff */
[----:B------:R-:W0:Y:S02]  /*31a0*/  F2I.U64.TRUNC R12, R12 ;  /* 0x0000000c000c7311 */ /* 0x000e24000020d800 */
[----:B0-----:R-:W-:-:S04]  /*31b0*/  IMAD.WIDE.U32 R14, R12, UR4, RZ ;  /* 0x000000040c0e7c25 */ /* 0x001fc8000f8e00ff */
[----:B------:R-:W-:Y:S01]  /*31c0*/  IMAD R15, R12, UR5, R15 ;  /* 0x000000050c0f7c24 */ /* 0x000fe2000f8e020f */
[----:B------:R-:W-:-:S03]  /*31d0*/  IADD3 R17, P0, RZ, -R14, RZ ;  /* 0x8000000eff117210 */ /* 0x000fc60007f1e0ff */
[----:B------:R-:W-:Y:S02]  /*31e0*/  IMAD R15, R13, UR4, R15 ;  /* 0x000000040d0f7c24 */ /* 0x000fe4000f8e020f */
[----:B------:R-:W-:-:S03]  /*31f0*/  IMAD.HI.U32 R14, R12, R17, RZ ;  /* 0x000000110c0e7227 */ /* 0x000fc600078e00ff */
[----:B------:R-:W-:Y:S01]  /*3200*/  IADD3.X R19, RZ, ~R15, RZ, P0, !PT ;  /* 0x8000000fff137210 */ /* 0x000fe200007fe4ff */
[----:B------:R-:W-:-:S04]  /*3210*/  IMAD.MOV.U32 R15, RZ, RZ, R12 ;  /* 0x000000ffff0f7224 */ /* 0x000fc800078e000c */
[----:B------:R-:W-:-:S04]  /*3220*/  IMAD.WIDE.U32 R14, P0, R12, R19, R14 ;  /* 0x000000130c0e7225 */ /* 0x000fc8000780000e */
[C---:B------:R-:W-:Y:S02]  /*3230*/  IMAD R21, R13.reuse, R19, RZ ;  /* 0x000000130d157224 */ /* 0x040fe400078e02ff */
[----:B------:R-:W-:-:S04]  /*3240*/  IMAD.HI.U32 R14, P2, R13, R17, R14 ;  /* 0x000000110d0e7227 */ /* 0x000fc8000784000e */
[----:B------:R-:W-:Y:S01]  /*3250*/  IMAD.HI.U32 R11, R13, R19, RZ ;  /* 0x000000130d0b7227 */ /* 0x000fe200078e00ff */
[----:B------:R-:W-:-:S04]  /*3260*/  IADD3 R15, P3, R21, R14, RZ ;  /* 0x0000000e150f7210 */ /* 0x000fc80007f7e0ff */
[----:B------:R-:W-:Y:S01]  /*3270*/  IADD3.X R11, R11, R13, RZ, P0, !PT ;  /* 0x0000000d0b0b7210 */ /* 0x000fe200007fe4ff */
[----:B------:R-:W-:-:S03]  /*3280*/  IMAD.WIDE.U32 R12, R15, UR4, RZ ;  /* 0x000000040f0c7c25 */ /* 0x000fc6000f8e00ff */
[----:B------:R-:W-:Y:S01]  /*3290*/  IADD3.X R11, RZ, RZ, R11, P3, P2 ;  /* 0x000000ffff0b7210 */ /* 0x000fe20001fe440b */
[----:B------:R-:W-:Y:S01]  /*32a0*/  IMAD R14, R15, UR5, R13 ;  /* 0x000000050f0e7c24 */ /* 0x000fe2000f8e020d */
[----:B------:R-:W-:Y:S02]  /*32b0*/  IADD3 R17, P0, RZ, -R12, RZ ;  /* 0x8000000cff117210 */ /* 0x000fe40007f1e0ff */
[-C--:B------:R-:W-:Y:S01]  /*32c0*/  IADD3 R13, P5, RZ, -R10.reuse, RZ ;  /* 0x8000000aff0d7210 */ /* 0x080fe20007fbe0ff */
[----:B------:R-:W-:Y:S02]  /*32d0*/  IMAD R12, R11, UR4, R14 ;  /* 0x000000040b0c7c24 */ /* 0x000fe4000f8e020e */
[----:B------:R-:W-:Y:S01]  /*32e0*/  IMAD.HI.U32 R14, R15, R17, RZ ;  /* 0x000000110f0e7227 */ /* 0x000fe200078e00ff */
[----:B------:R-:W-:Y:S02]  /*32f0*/  SEL R13, R13, R10, !P4 ;  /* 0x0000000a0d0d7207 */ /* 0x000fe40006000000 */
[----:B------:R-:W-:-:S05]  /*3300*/  IADD3.X R12, RZ, ~R12, RZ, P0, !PT ;  /* 0x8000000cff0c7210 */ /* 0x000fca00007fe4ff */
[----:B------:R-:W-:-:S04]  /*3310*/  IMAD.WIDE.U32 R14, P0, R15, R12, R14 ;  /* 0x0000000c0f0e7225 */ /* 0x000fc8000780000e */
[----:B------:R-:W-:-:S04]  /*3320*/  IMAD.HI.U32 R10, R11, R12, RZ ;  /* 0x0000000c0b0a7227 */ /* 0x000fc800078e00ff */
[----:B------:R-:W-:-:S04]  /*3330*/  IMAD.HI.U32 R15, P2, R11, R17, R14 ;  /* 0x000000110b0f7227 */ /* 0x000fc8000784000e */
[----:B------:R-:W-:Y:S01]  /*3340*/  IMAD R14, R11, R12, RZ ;  /* 0x0000000c0b0e7224 */ /* 0x000fe200078e02ff */
[----:B------:R-:W-:Y:S01]  /*3350*/  IADD3.X R11, R10, R11, RZ, P0, !PT ;  /* 0x0000000b0a0b7210 */ /* 0x000fe200007fe4ff */
[----:B------:R-:W-:-:S03]  /*3360*/  IMAD.X R12, RZ, RZ, ~R9, P5 ;  /* 0x000000ffff0c7224 */ /* 0x000fc600028e0e09 */
[----:B------:R-:W-:Y:S02]  /*3370*/  IADD3 R15, P3, R14, R15, RZ ;  /* 0x0000000f0e0f7210 */ /* 0x000fe40007f7e0ff */
[----:B------:R-:W-:Y:S02]  /*3380*/  SEL R12, R12, R9, !P4 ;  /* 0x000000090c0c7207 */ /* 0x000fe40006000000 */
[----:B------:R-:W-:Y:S01]  /*3390*/  IADD3.X R17, RZ, RZ, R11, P3, P2 ;  /* 0x000000ffff117210 */ /* 0x000fe20001fe440b */
[----:B------:R-:W-:Y:S01]  /*33a0*/  IMAD.HI.U32 R10, R15, R13, RZ ;  /* 0x0000000d0f0a7227 */ /* 0x000fe200078e00ff */
[----:B------:R-:W-:-:S03]  /*33b0*/  MOV R11, RZ ;  /* 0x000000ff000b7202 */ /* 0x000fc60000000f00 */
[----:B------:R-:W-:-:S04]  /*33c0*/  IMAD.HI.U32 R14, R17, R12, RZ ;  /* 0x0000000c110e7227 */ /* 0x000fc800078e00ff */
[----:B------:R-:W-:-:S04]  /*33d0*/  IMAD.WIDE.U32 R10, R15, R12, R10 ;  /* 0x0000000c0f0a7225 */ /* 0x000fc800078e000a */
[C---:B------:R-:W-:Y:S02]  /*33e0*/  IMAD R15, R17.reuse, R12, RZ ;  /* 0x0000000c110f7224 */ /* 0x040fe400078e02ff */
[----:B------:R-:W-:-:S04]  /*33f0*/  IMAD.HI.U32 R10, P0, R17, R13, R10 ;  /* 0x0000000d110a7227 */ /* 0x000fc8000780000a */
[----:B------:R-:W-:Y:S01]  /*3400*/  IMAD.X R14, RZ, RZ, R14, P0 ;  /* 0x000000ffff0e7224 */ /* 0x000fe200000e060e */
[----:B------:R-:W-:-:S04]  /*3410*/  IADD3 R15, P2, R15, R10, RZ ;  /* 0x0000000a0f0f7210 */ /* 0x000fc80007f5e0ff */
[----:B------:R-:W-:Y:S01]  /*3420*/  IADD3.X R14, RZ, R14, RZ, P2, !PT ;  /* 0x0000000eff0e7210 */ /* 0x000fe200017fe4ff */
[----:B------:R-:W-:-:S04]  /*3430*/  IMAD.WIDE.U32 R10, R15, UR4, RZ ;  /* 0x000000040f0a7c25 */ /* 0x000fc8000f8e00ff */
[C---:B------:R-:W-:Y:S01]  /*3440*/  IMAD R11, R15.reuse, UR5, R11 ;  /* 0x000000050f0b7c24 */ /* 0x040fe2000f8e020b */
[----:B------:R-:W-:Y:S02]  /*3450*/  IADD3 R17, P2, -R10, R13, RZ ;  /* 0x0000000d0a117210 */ /* 0x000fe40007f5e1ff */
[----:B------:R-:W-:Y:S01]  /*3460*/  IADD3 R10, P3, R15, 0x1, RZ ;  /* 0x000000010f0a7810 */ /* 0x000fe20007f7e0ff */
[----:B------:R-:W-:Y:S01]  /*3470*/  IMAD R11, R14, UR4, R11 ;  /* 0x000000040e0b7c24 */ /* 0x000fe2000f8e020b */
[----:B------:R-:W-:-:S04]  /*3480*/  ISETP.GE.U32.AND P0, PT, R17, UR4, PT ;  /* 0x0000000411007c0c */ /* 0x000fc8000bf06070 */
[----:B------:R-:W-:Y:S01]  /*3490*/  IADD3.X R16, ~R11, R12, RZ, P2, !PT ;  /* 0x0000000c0b107210 */ /* 0x000fe200017fe5ff */
[----:B------:R-:W-:Y:S01]  /*34a0*/  IMAD.X R11, RZ, RZ, R14, P3 ;  /* 0x000000ffff0b7224 */ /* 0x000fe200018e060e */
[----:B------:R-:W-:Y:S02]  /*34b0*/  IADD3 R12, P2, R17, -UR4, RZ ;  /* 0x80000004110c7c10 */ /* 0x000fe4000ff5e0ff */
[C---:B------:R-:W-:Y:S02]  /*34c0*/  ISETP.GE.U32.AND.EX P0, PT, R16.reuse, UR5, PT, P0 ;  /* 0x0000000510007c0c */ /* 0x040fe4000bf06100 */
[----:B------:R-:W-:Y:S02]  /*34d0*/  IADD3.X R13, R16, ~UR5, RZ, P2, !PT ;  /* 0x80000005100d7c10 */ /* 0x000fe400097fe4ff */
[----:B------:R-:W-:Y:S02]  /*34e0*/  SEL R12, R12, R17, P0 ;  /* 0x000000110c0c7207 */ /* 0x000fe40000000000 */
[----:B------:R-:W-:-:S02]  /*34f0*/  SEL R13, R13, R16, P0 ;  /* 0x000000100d0d7207 */ /* 0x000fc40000000000 */
[----:B------:R-:W-:Y:S02]  /*3500*/  SEL R15, R10, R15, P0 ;  /* 0x0000000f0a0f7207 */ /* 0x000fe40000000000 */
[----:B------:R-:W-:Y:S02]  /*3510*/  ISETP.GE.U32.AND P2, PT, R12, UR4, PT ;  /* 0x000000040c007c0c */ /* 0x000fe4000bf46070 */
[----:B------:R-:W-:Y:S02]  /*3520*/  SEL R14, R11, R14, P0 ;  /* 0x0000000e0b0e7207 */ /* 0x000fe40000000000 */
[----:B------:R-:W-:Y:S02]  /*3530*/  IADD3 R10, P3, R15, 0x1, RZ ;  /* 0x000000010f0a7810 */ /* 0x000fe40007f7e0ff */
[----:B------:R-:W-:Y:S02]  /*3540*/  ISETP.GE.U32.AND.EX P0, PT, R13, UR5, PT, P2 ;  /* 0x000000050d007c0c */ /* 0x000fe4000bf06120 */
[----:B------:R-:W-:-:S02]  /*3550*/  IADD3.X R11, RZ, R14, RZ, P3, !PT ;  /* 0x0000000eff0b7210 */ /* 0x000fc40001ffe4ff */
[----:B------:R-:W-:Y:S02]  /*3560*/  SEL R10, R10, R15, P0 ;  /* 0x0000000f0a0a7207 */ /* 0x000fe40000000000 */
[----:B------:R-:W-:Y:S02]  /*3570*/  LOP3.LUT R12, R9, UR9, RZ, 0x3c, !PT ;  /* 0x00000009090c7c12 */ /* 0x000fe4000f8e3cff */
[----:B------:R-:W-:Y:S02]  /*3580*/  SEL R11, R11, R14, P0 ;  /* 0x0000000e0b0b7207 */ /* 0x000fe40000000000 */
[----:B------:R-:W-:Y:S02]  /*3590*/  IADD3 R9, P3, RZ, -R10, RZ ;  /* 0x8000000aff097210 */ /* 0x000fe40007f7e0ff */
[----:B------:R-:W-:Y:S02]  /*35a0*/  ISETP.GE.AND P2, PT, R12, RZ, PT ;  /* 0x000000ff0c00720c */ /* 0x000fe40003f46270 */
[----:B------:R-:W-:-:S02]  /*35b0*/  ISETP.NE.U32.AND P0, PT, RZ, UR8, PT ;  /* 0x00000008ff007c0c */ /* 0x000fc4000bf05070 */
[-C--:B------:R-:W-:Y:S02]  /*35c0*/  IADD3.X R12, RZ, ~R11.reuse, RZ, P3, !PT ;  /* 0x8000000bff0c7210 */ /* 0x080fe40001ffe4ff */
[----:B------:R-:W-:Y:S01]  /*35d0*/  SEL R10, R9, R10, !P2 ;  /* 0x0000000a090a7207 */ /* 0x000fe20005000000 */
[----:B------:R-:W-:Y:S01]  /*35e0*/  IMAD.MOV.U32 R9, RZ, RZ, 0x0 ;  /* 0x00000000ff097424 */ /* 0x000fe200078e00ff */
[----:B------:R-:W-:Y:S02]  /*35f0*/  ISETP.NE.AND.EX P0, PT, RZ, UR9, PT, P0 ;  /* 0x00000009ff007c0c */ /* 0x000fe4000bf05300 */
[----:B------:R-:W-:Y:S02]  /*3600*/  SEL R11, R12, R11, !P2 ;  /* 0x0000000b0c0b7207 */ /* 0x000fe40005000000 */
[----:B------:R-:W-:Y:S02]  /*3610*/  SEL R10, R10, 0xffffffff, P0 ;  /* 0xffffffff0a0a7807 */ /* 0x000fe40000000000 */
[----:B------:R-:W-:Y:S01]  /*3620*/  SEL R11, R11, 0xffffffff, P0 ;  /* 0xffffffff0b0b7807 */ /* 0x000fe20000000000 */
[----:B------:R-:W-:Y:S06]  /*3630*/  RET.REL.NODEC R8 `(_ZN2at6native18elementwise_kernelILi128ELi2EZNS0_22gpu_kernel_impl_nocastINS0_13BUnaryFunctorIlllZZZNS0_15binary_internal21div_floor_kernel_cudaERNS_18TensorIteratorBaseEENKUlvE_clEvENKUlvE2_clEvEUlllE_EEEEvS6_RKT_EUliE_EEviT1_) ;  /* 0xffffffc808707950 */ /* 0x000fec0003c3ffff */
        .weak           $__internal_40_$__cuda_sm20_rem_s64
        .type           $__internal_40_$__cuda_sm20_rem_s64,@function
        .size           $__internal_40_$__cuda_sm20_rem_s64,(.L_x_37718 - $__internal_40_$__cuda_sm20_rem_s64)
$__internal_40_$__cuda_sm20_rem_s64:
[----:B------:R-:W-:Y:S02]  /*3640*/  UIADD3 UR4, UP1, URZ, -UR8, URZ ;  /* 0x800000083f047290 */ /* 0x000fe4000ff3e03f */
        /* <DEDUP_REMOVED lines=25> */
[----:B------:R-:W-:Y:S01]  /*37e0*/  ISETP.GE.AND P1, PT, R13, RZ, PT ;  /* 0x000000ff0d00720c */ /* 0x000fe20003f26270 */
[----:B------:R-:W-:Y:S01]  /*37f0*/  IMAD R6, R15, UR4, R10 ;  /* 0x000000040f067c24 */ /* 0x000fe2000f8e020a */
[----:B------:R-:W-:Y:S01]  /*3800*/  IADD3 R7, P4, RZ, -R12, RZ ;  /* 0x8000000cff077210 */ /* 0x000fe20007f9e0ff */
[----:B------:R-:W-:-:S03]  /*3810*/  IMAD.HI.U32 R10, R11, R17, RZ ;  /* 0x000000110b0a7227 */ /* 0x000fc600078e00ff */
[----:B------:R-:W-:-:S05]  /*3820*/  IADD3.X R6, RZ, ~R6, RZ, P0, !PT ;  /* 0x80000006ff067210 */ /* 0x000fca00007fe4ff */
[----:B------:R-:W-:-:S04]  /*3830*/  IMAD.WIDE.U32 R10, P0, R11, R6, R10 ;  /* 0x000000060b0a7225 */ /* 0x000fc8000780000a */
[----:B------:R-:W-:Y:S01]  /*3840*/  IMAD.HI.U32 R10, P2, R15, R17, R10 ;  /* 0x000000110f0a7227 */ /* 0x000fe2000784000a */
[----:B------:R-:W-:Y:S01]  /*3850*/  SEL R11, R7, R12, !P1 ;  /* 0x0000000c070b7207 */ /* 0x000fe20004800000 */
[----:B------:R-:W-:Y:S02]  /*3860*/  HFMA2.MMA R7, -RZ, RZ, 0, 0 ;  /* 0x00000000ff077435 */ /* 0x000fe400000001ff */
[CC--:B------:R-:W-:Y:S02]  /*3870*/  IMAD R17, R15.reuse, R6.reuse, RZ ;  /* 0x000000060f117224 */ /* 0x0c0fe400078e02ff */
[----:B------:R-:W-:-:S03]  /*3880*/  IMAD.HI.U32 R6, R15, R6, RZ ;  /* 0x000000060f067227 */ /* 0x000fc600078e00ff */
[----:B------:R-:W-:Y:S01]  /*3890*/  IADD3 R10, P3, R17, R10, RZ ;  /* 0x0000000a110a7210 */ /* 0x000fe20007f7e0ff */
[----:B------:R-:W-:Y:S01]  /*38a0*/  IMAD.X R12, RZ, RZ, ~R13, P4 ;  /* 0x000000ffff0c7224 */ /* 0x000fe200020e0e0d */
[----:B------:R-:W-:-:S03]  /*38b0*/  IADD3.X R15, R6, R15, RZ, P0, !PT ;  /* 0x0000000f060f7210 */ /* 0x000fc600007fe4ff */
        /* <DEDUP_REMOVED lines=9> */
[----:B------:R-:W-:-:S03]  /*3950*/  IMAD.WIDE.U32 R6, R15, UR4, RZ ;  /* 0x000000040f067c25 */ /* 0x000fc6000f8e00ff */
[----:B------:R-:W-:Y:S01]  /*3960*/  IADD3.X R10, RZ, R10, RZ, P2, !PT ;  /* 0x0000000aff0a7210 */ /* 0x000fe200017fe4ff */
[----:B------:R-:W-:Y:S01]  /*3970*/  IMAD R15, R15, UR5, R7 ;  /* 0x000000050f0f7c24 */ /* 0x000fe2000f8e0207 */
[----:B------:R-:W-:-:S03]  /*3980*/  IADD3 R12, P2, -R6, R11, RZ ;  /* 0x0000000b060c7210 */ /* 0x000fc60007f5e1ff */
[----:B------:R-:W-:Y:S01]  /*3990*/  IMAD R10, R10, UR4, R15 ;  /* 0x000000040a0a7c24 */ /* 0x000fe2000f8e020f */
[----:B------:R-:W-:-:S04]  /*39a0*/  ISETP.GE.U32.AND P0, PT, R12, UR4, PT ;  /* 0x000000040c007c0c */ /* 0x000fc8000bf06070 */
[----:B------:R-:W-:Y:S02]  /*39b0*/  IADD3.X R13, ~R10, R13, RZ, P2, !PT ;  /* 0x0000000d0a0d7210 */ /* 0x000fe400017fe5ff */
[----:B------:R-:W-:Y:S02]  /*39c0*/  IADD3 R7, P2, R12, -UR4, RZ ;  /* 0x800000040c077c10 */ /* 0x000fe4000ff5e0ff */
[C---:B------:R-:W-:Y:S02]  /*39d0*/  ISETP.GE.U32.AND.EX P0, PT, R13.reuse, UR5, PT, P0 ;  /* 0x000000050d007c0c */ /* 0x040fe4000bf06100 */
[----:B------:R-:W-:Y:S02]  /*39e0*/  IADD3.X R6, R13, ~UR5, RZ, P2, !PT ;  /* 0x800000050d067c10 */ /* 0x000fe400097fe4ff */
[----:B------:R-:W-:Y:S02]  /*39f0*/  SEL R7, R7, R12, P0 ;  /* 0x0000000c07077207 */ /* 0x000fe40000000000 */
[----:B------:R-:W-:-:S02]  /*3a00*/  SEL R6, R6, R13, P0 ;  /* 0x0000000d06067207 */ /* 0x000fc40000000000 */
[C---:B------:R-:W-:Y:S02]  /*3a10*/  ISETP.GE.U32.AND P0, PT, R7.reuse, UR4, PT ;  /* 0x0000000407007c0c */ /* 0x040fe4000bf06070 */
[----:B------:R-:W-:Y:S02]  /*3a20*/  IADD3 R10, P2, R7, -UR4, RZ ;  /* 0x80000004070a7c10 */ /* 0x000fe4000ff5e0ff */
[C---:B------:R-:W-:Y:S02]  /*3a30*/  ISETP.GE.U32.AND.EX P0, PT, R6.reuse, UR5, PT, P0 ;  /* 0x0000000506007c0c */ /* 0x040fe4000bf06100 */
[----:B------:R-:W-:Y:S02]  /*3a40*/  IADD3.X R11, R6, ~UR5, RZ, P2, !PT ;  /* 0x80000005060b7c10 */ /* 0x000fe400097fe4ff */
[----:B------:R-:W-:Y:S02]  /*3a50*/  SEL R10, R10, R7, P0 ;  /* 0x000000070a0a7207 */ /* 0x000fe40000000000 */
[----:B------:R-:W-:-:S02]  /*3a60*/  SEL R11, R11, R6, P0 ;  /* 0x000000060b0b7207 */ /* 0x000fc40000000000 */
[-C--:B------:R-:W-:Y:S02]  /*3a70*/  IADD3 R7, P2, RZ, -R10.reuse, RZ ;  /* 0x8000000aff077210 */ /* 0x080fe40007f5e0ff */
[----:B------:R-:W-:Y:S02]  /*3a80*/  ISETP.NE.U32.AND P0, PT, RZ, UR8, PT ;  /* 0x00000008ff007c0c */ /* 0x000fe4000bf05070 */
[----:B------:R-:W-:Y:S01]  /*3a90*/  SEL R10, R7, R10, !P1 ;  /* 0x0000000a070a7207 */ /* 0x000fe20004800000 */
[----:B------:R-:W-:Y:S01]  /*3aa0*/  IMAD.X R6, RZ, RZ, ~R11, P2 ;  /* 0x000000ffff067224 */ /* 0x000fe200010e0e0b */
[----:B------:R-:W-:Y:S01]  /*3ab0*/  HFMA2.MMA R7, -RZ, RZ, 0, 0 ;  /* 0x00000000ff077435 */ /* 0x000fe200000001ff */
[----:B------:R-:W-:-:S03]  /*3ac0*/  ISETP.NE.AND.EX P0, PT, RZ, UR9, PT, P0 ;  /* 0x00000009ff007c0c */ /* 0x000fc6000bf05300 */
[----:B------:R-:W-:Y:S02]  /*3ad0*/  SEL R11, R6, R11, !P1 ;  /* 0x0000000b060b7207 */ /* 0x000fe40004800000 */
[----:B------:R-:W-:Y:S02]  /*3ae0*/  MOV R6, R4 ;  /* 0x0000000400067202 */ /* 0x000fe40000000f00 */
[----:B------:R-:W-:Y:S02]  /*3af0*/  SEL R10, R10, 0xffffffff, P0 ;  /* 0xffffffff0a0a7807 */ /* 0x000fe40000000000 */
[----:B------:R-:W-:Y:S01]  /*3b00*/  SEL R11, R11, 0xffffffff, P0 ;  /* 0xffffffff0b0b7807 */ /* 0x000fe20000000000 */
[----:B------:R-:W-:Y:S06]  /*3b10*/  RET.REL.NODEC R6 `(_ZN2at6native18elementwise_kernelILi128ELi2EZNS0_22gpu_kernel_impl_nocastINS0_13BUnaryFunctorIlllZZZNS0_15binary_internal21div_floor_kernel_cudaERNS_18TensorIteratorBaseEENKUlvE_clEvENKUlvE2_clEvEUlllE_EEEEvS6_RKT_EUliE_EEviT1_) ;  /* 0xffffffc406387950 */ /* 0x000fec0003c3ffff */
.L_x_29045:
        /* <DEDUP_REMOVED lines=14> */
.L_x_37718:


//--------------------- .text._ZN2at6native27unrolled_elementwise_kernelINS0_13BUnaryFunctorIlllZZZNS0_15binary_internal21div_floor_kernel_cudaERNS_18TensorIteratorBaseEENKUlvE_clEvENKUlvE2_clEvEUlllE_EESt5arrayIPcLm2EELi4E23TrivialOffsetCalculatorILi1EjESE_NS0_6memory15LoadWithoutCastENSF_16StoreWithoutCastEEEviT_T0_T2_T3_T4_T5_ --------------------------
	.section	.text._ZN2at6native27unrolled_elementwise_kernelINS0_13BUnaryFunctorIlllZZZNS0_15binary_internal21div_floor_kernel_cudaERNS_18TensorIteratorBaseEENKUlvE_clEvENKUlvE2_clEvEUlllE_EESt5arrayIPcLm2EELi4E23TrivialOffsetCalculatorILi1EjESE_NS0_6memory15LoadWithoutCastENSF_16StoreWithoutCastEEEviT_T0_T2_T3_T4_T5_,"ax",@progbits
	.align	128
        .global         _ZN2at6native27unrolled_elementwise_kernelINS0_13BUnaryFunctorIlllZZZNS0_15binary_internal21div_floor_kernel_cudaERNS_18TensorIteratorBaseEENKUlvE_clEvENKUlvE2_clEvEUlllE_EESt5arrayIPcLm2EELi4E23TrivialOffsetCalculatorILi1EjESE_NS0_6memory15LoadWithoutCastENSF_16StoreWithoutCastEEEviT_T0_T2_T3_T4_T5_
        .type           _ZN2at6native27unrolled_elementwise_kernelINS0_13BUnaryFunctorIlllZZZNS0_15binary_internal21div_floor_kernel_cudaERNS_18TensorIteratorBaseEENKUlvE_clEvENKUlvE2_clEvEUlllE_EESt5arrayIPcLm2EELi4E23TrivialOffsetCalculatorILi1EjESE_NS0_6memory15LoadWithoutCastENSF_16StoreWithoutCastEEEviT_T0_T2_T3_T4_T5_,@function
        .size           _ZN2at6native27unrolled_elementwise_kernelINS0_13BUnaryFunctorIlllZZZNS0_15binary_internal21div_floor_kernel_cudaERNS_18TensorIteratorBaseEENKUlvE_clEvENKUlvE2_clEvEUlllE_EESt5arrayIPcLm2EELi4E23TrivialOffsetCalculatorILi1EjESE_NS0_6memory15LoadWithoutCastENSF_16StoreWithoutCastEEEviT_T0_T2_T3_T4_T5_,(.L_x_37720 - _ZN2at6native27unrolled_elementwise_kernelINS0_13BUnaryFunctorIlllZZZNS0_15binary_internal21div_floor_kernel_cudaERNS_18TensorIteratorBaseEENKUlvE_clEvENKUlvE2_clEvEUlllE_EESt5arrayIPcLm2EELi4E23TrivialOffsetCalculatorILi1EjESE_NS0_6memory15LoadWithoutCastENSF_16StoreWithoutCastEEEviT_T0_T2_T3_T4_T5_)
        .other          _ZN2at6native27unrolled_elementwise_kernelINS0_13BUnaryFunctorIlllZZZNS0_15binary_internal21div_floor_kernel_cudaERNS_18TensorIteratorBaseEENKUlvE_clEvENKUlvE2_clEvEUlllE_EESt5arrayIPcLm2EELi4E23TrivialOffsetCalculatorILi1EjESE_NS0_6memory15LoadWithoutCastENSF_16StoreWithoutCastEEEviT_T0_T2_T3_T4_T5_,@"STO_CUDA_ENTRY STV_DEFAULT"
_ZN2at6native27unrolled_elementwise_kernelINS0_13BUnaryFunctorIlllZZZNS0_15binary_internal21div_floor_kernel_cudaERNS_18TensorIteratorBaseEENKUlvE_clEvENKUlvE2_clEvEUlllE_EESt5arrayIPcLm2EELi4E23TrivialOffsetCalculatorILi1EjESE_NS0_6memory15LoadWithoutCastENSF_16StoreWithoutCastEEEviT_T0_T2_T3_T4_T5_:
.text._ZN2at6native27unrolled_elementwise_kernelINS0_13BUnaryFunctorIlllZZZNS0_15binary_internal21div_floor_kernel_cudaERNS_18TensorIteratorBaseEENKUlvE_clEvENKUlvE2_clEvEUlllE_EESt5arrayIPcLm2EELi4E23TrivialOffsetCalculatorILi1EjESE_NS0_6memory15LoadWithoutCastENSF_16StoreWithoutCastEEEviT_T0_T2_T3_T4_T5_:
[----:B------:R-:W-:Y:S01]  /*0000*/  LDC R1, c[0x0][0x28] ;  /* 0x00000a00ff017b82 */ /* 0x000fe20000000800 */
[----:B------:R-:W0:Y:S07]  /*0010*/  S2R R0, SR_CTAID.X ;  /* 0x0000000000007919 */ /* 0x000e2e0000002500 */
[----:B------:R-:W0:Y:S01]  /*0020*/  LDC R3, c[0x0][0x210] ;  /* 0x00008400ff037b82 */ /* 0x000e220000000800 */
[----:B------:R-:W-:Y:S01]  /*0030*/  CS2R R22, SRZ ;  /* 0x0000000000167805 */ /* 0x000fe2000001ff00 */
[----:B------:R-:W-:Y:S01]  /*0040*/  ULDC.64 UR6, c[0x0][0x208] ;  /* 0x0000820000067ab9 */ /* 0x000fe20000000a00 */
        /* <DEDUP_REMOVED lines=9> */
[----:B------:R-:W-:Y:S01]  /*00e0*/  @!P1 IMAD R17, R0, 0x200, R13 ;  /* 0x0000020000119824 */ /* 0x000fe200078e020d */
[----:B------:R-:W1:Y:S01]  /*00f0*/  @!P1 LDC.64 R4, c[0x0][0x230] ;  /* 0x00008c00ff049b82 */ /* 0x000e620000000a00 */
[----:B------:R-:W-:-:S05]  /*0100*/  @!P1 VIADD R13, R13, 0x80 ;  /* 0x000000800d0d9836 */ /* 0x000fca0000000000 */
[----:B------:R-:W-:Y:S01]  /*0110*/  ISETP.GE.AND P3, PT, R13, R2, PT ;  /* 0x000000020d00720c */ /* 0x000fe20003f66270 */
[----:B0-----:R-:W-:Y:S01]  /*0120*/  @!P0 IMAD.WIDE.U32 R8, R15, 0x8, R8 ;  /* 0x000000080f088825 */ /* 0x001fe200078e0008 */
[----:B------:R-:W-:-:S04]  /*0130*/  CS2R R14, SRZ ;  /* 0x00000000000e7805 */ /* 0x000fc8000001ff00 */
[----:B------:R0:W5:Y:S07]  /*0140*/  @!P0 LDG.E.64 R22, desc[UR6][R8.64] ;  /* 0x0000000608168981 */ /* 0x00016e000c1e1b00 */
[----:B------:R-:W-:Y:S01]  /*0150*/  @!P3 LEA R19, R0, R13, 0x9 ;  /* 0x0000000d0013b211 */ /* 0x000fe200078e48ff */
[----:B------:R-:W-:Y:S01]  /*0160*/  @!P3 VIADD R13, R13, 0x80 ;  /* 0x000000800d0db836 */ /* 0x000fe20000000000 */
[----:B------:R-:W2:Y:S01]  /*0170*/  @!P3 LDC.64 R10, c[0x0][0x230] ;  /* 0x00008c00ff0abb82 */ /* 0x000ea20000000a00 */
[----:B-1----:R-:W-:-:S03]  /*0180*/  @!P1 IMAD.WIDE.U32 R4, R17, 0x8, R4 ;  /* 0x0000000811049825 */ /* 0x002fc600078e0004 */
[----:B------:R-:W-:Y:S02]  /*0190*/  ISETP.GE.AND P2, PT, R13, R2, PT ;  /* 0x000000020d00720c */ /* 0x000fe40003f46270 */
[----:B------:R-:W-:-:S11]  /*01a0*/  CS2R R16, SRZ ;  /* 0x0000000000107805 */ /* 0x000fd6000001ff00 */
[----:B------:R-:W1:Y:S01]  /*01b0*/  @!P2 LDC.64 R6, c[0x0][0x230] ;  /* 0x00008c00ff06ab82 */ /* 0x000e620000000a00 */
[----:B------:R-:W-:Y:S02]  /*01c0*/  @!P2 IMAD R13, R0, 0x200, R13 ;  /* 0x00000200000da824 */ /* 0x000fe400078e020d */
[----:B--2---:R-:W-:Y:S01]  /*01d0*/  @!P3 IMAD.WIDE.U32 R10, R19, 0x8, R10 ;  /* 0x00000008130ab825 */ /* 0x004fe200078e000a */
[----:B------:R-:W-:-:S04]  /*01e0*/  CS2R R18, SRZ ;  /* 0x0000000000127805 */ /* 0x000fc8000001ff00 */
[----:B------:R0:W5:Y:S04]  /*01f0*/  @!P3 LDG.E.64 R16, desc[UR6][R10.64] ;  /* 0x000000060a10b981 */ /* 0x000168000c1e1b00 */
[----:B------:R0:W5:Y:S01]  /*0200*/  @!P1 LDG.E.64 R18, desc[UR6][R4.64] ;  /* 0x0000000604129981 */ /* 0x000162000c1e1b00 */
[----:B-1----:R-:W-:-:S05]  /*0210*/  @!P2 IMAD.WIDE.U32 R6, R13, 0x8, R6 ;  /* 0x000000080d06a825 */ /* 0x002fca00078e0006 */
[----:B------:R0:W5:Y:S01]  /*0220*/  @!P2 LDG.E.64 R14, desc[UR6][R6.64] ;  /* 0x00000006060ea981 */ /* 0x000162000c1e1b00 */
[----:B------:R-:W-:Y:S04]  /*0230*/  BSSY B0, `(.L_x_29046) ;  /* 0x0000049000007945 */ /* 0x000fe80003800000 */
[----:B------:R-:W-:Y:S05]  /*0240*/  @P0 BRA `(.L_x_29047) ;  /* 0x00000004001c0947 */ /* 0x000fea0003800000 */
[----:B------:R-:W-:Y:S01]  /*0250*/  ULDC UR4, c[0x0][0x224] ;  /* 0x0000890000047ab9 */ /* 0x000fe20000000800 */
[----:B------:R-:W-:Y:S01]  /*0260*/  BSSY B1, `(.L_x_29048) ;  /* 0x000001f000017945 */ /* 0x000fe20003800000 */
[----:B0----5:R-:W-:-:S04]  /*0270*/  LOP3.LUT R4, R23, UR4, RZ, 0xfc, !PT ;  /* 0x0000000417047c12 */ /* 0x021fc8000f8efcff */
[----:B------:R-:W-:-:S13]  /*0280*/  ISETP.NE.U32.AND P4, PT, R4, RZ, PT ;  /* 0x000000ff0400720c */ /* 0x000fda0003f85070 */
[----:B------:R-:W-:Y:S05]  /*0290*/  @!P4 BRA `(.L_x_29049) ;  /* 0x00000000001cc947 */ /* 0x000fea0003800000 */
[----:B------:R-:W-:Y:S01]  /*02a0*/  IMAD.MOV.U32 R11, RZ, RZ, R22 ;  /* 0x000000ffff0b7224 */ /* 0x000fe200078e0016 */
[----:B------:R-:W-:Y:S02]  /*02b0*/  MOV R21, R23 ;  /* 0x0000001700157202 */ /* 0x000fe40000000f00 */
[----:B------:R-:W-:-:S07]  /*02c0*/  MOV R20, 0x2e0 ;  /* 0x000002e000147802 */ /* 0x000fce0000000f00 */
[----:B------:R-:W-:Y:S05]  /*02d0*/  CALL.REL.NOINC `($__internal_41_$__cuda_sm20_div_s64) ;  /* 0x0000001400007944 */ /* 0x000fea0003c00000 */
[----:B------:R-:W-:Y:S02]  /*02e0*/  IMAD.MOV.U32 R12, RZ, RZ, R8 ;  /* 0x000000ffff0c7224 */ /* 0x000fe400078e0008 */
[----:B------:R-:W-:Y:S01]  /*02f0*/  IMAD.MOV.U32 R13, RZ, RZ, R4 ;  /* 0x000000ffff0d7224 */ /* 0x000fe200078e0004 */
[----:B------:R-:W-:Y:S06]  /*0300*/  BRA `(.L_x_29050) ;  /* 0x0000000000507947 */ /* 0x000fec0003800000 */
.L_x_29049:
[----:B------:R-:W-:Y:S01]  /*0310*/  ULDC UR4, c[0x0][0x220] ;  /* 0x0000880000047ab9 */ /* 0x000fe20000000800 */
[----:B------:R-:W-:Y:S01]  /*0320*/  MOV R13, RZ ;  /* 0x000000ff000d7202 */ /* 0x000fe20000000f00 */
[----:B------:R-:W0:Y:S01]  /*0330*/  I2F.U32.RP R6, UR4 ;  /* 0x0000000400067d06 */ /* 0x000e220008209000 */
[----:B------:R-:W-:-:S07]  /*0340*/  ISETP.NE.U32.AND P3, PT, RZ, UR4, PT ;  /* 0x00000004ff007c0c */ /* 0x000fce000bf65070 */
[----:B0-----:R-:W0:Y:S02]  /*0350*/  MUFU.RCP R6, R6 ;  /* 0x0000000600067308 */ /* 0x001e240000001000 */
[----:B0-----:R-:W-:-:S06]  /*0360*/  VIADD R4, R6, 0xffffffe ;  /* 0x0ffffffe06047836 */ /* 0x001fcc0000000000 */
[----:B------:R0:W1:Y:S02]  /*0370*/  F2I.FTZ.U32.TRUNC.NTZ R5, R4 ;  /* 0x0000000400057305 */ /* 0x000064000021f000 */
[----:B0-----:R-:W-:Y:S01]  /*0380*/  HFMA2.MMA R4, -RZ, RZ, 0, 0 ;  /* 0x00000000ff047435 */ /* 0x001fe200000001ff */
[----:B-1----:R-:W-:-:S04]  /*0390*/  IMAD.MOV R7, RZ, RZ, -R5 ;  /* 0x000000ffff077224 */ /* 0x002fc800078e0a05 */
[----:B------:R-:W-:-:S05]  /*03a0*/  IMAD R7, R7, UR4, RZ ;  /* 0x0000000407077c24 */ /* 0x000fca000f8e02ff */
        /* <DEDUP_REMOVED lines=10> */
.L_x_29050:
[----:B------:R-:W-:Y:S05]  /*0450*/  BSYNC B1 ;  /* 0x0000000000017941 */ /* 0x000fea0003800000 */
.L_x_29048:
        /* <DEDUP_REMOVED lines=11> */
[----:B------:R-:W-:Y:S05]  /*0510*/  CALL.REL.NOINC `($__internal_42_$__cuda_sm20_rem_s64) ;  /* 0x0000001400c07944 */ /* 0x000fea0003c00000 */
[----:B------:R-:W-:-:S04]  /*0520*/  ISETP.NE.U32.AND P1, PT, R8, RZ, PT ;  /* 0x000000ff0800720c */ /* 0x000fc80003f25070 */
[----:B------:R-:W-:Y:S01]  /*0530*/  ISETP.NE.AND.EX P1, PT, R9, RZ, PT, P1 ;  /* 0x000000ff0900720c */ /* 0x000fe20003f25310 */
[----:B------:R-:W-:-:S12]  /*0540*/  BRA `(.L_x_29053) ;  /* 0x00000000004c7947 */ /* 0x000fd80003800000 */
.L_x_29052:
        /* <DEDUP_REMOVED lines=19> */
.L_x_29053:
[----:B------:R-:W-:Y:S05]  /*0680*/  BSYNC B1 ;  /* 0x0000000000017941 */ /* 0x000fea0003800000 */
.L_x_29051:
[----:B------:R-:W-:-:S04]  /*0690*/  SEL R4, RZ, 0xffffffff, !P1 ;  /* 0xffffffffff047807 */ /* 0x000fc80004800000 */
[----:B------:R-:W-:-:S05]  /*06a0*/  IADD3 R12, P1, R4, R12, RZ ;  /* 0x0000000c040c7210 */ /* 0x000fca0007f3e0ff */
[----:B------:R-:W-:-:S08]  /*06b0*/  IMAD.X R13, R4, 0x1, R13, P1 ;  /* 0x00000001040d7824 */ /* 0x000fd000008e060d */
.L_x_29047:
[----:B------:R-:W-:Y:S05]  /*06c0*/  BSYNC B0 ;  /* 0x0000000000007941 */ /* 0x000fea0003800000 */
.L_x_29046:
[----:B0-----:R-:W-:Y:S01]  /*06d0*/  IADD3 R5, R3, 0x80, RZ ;  /* 0x0000008003057810 */ /* 0x001fe20007ffe0ff */
[----:B------:R-:W-:Y:S03]  /*06e0*/  BSSY B0, `(.L_x_29054) ;  /* 0x000004a000007945 */ /* 0x000fe60003800000 */
        /* <DEDUP_REMOVED lines=10> */
[----:B------:R-:W-:Y:S05]  /*0790*/  CALL.REL.NOINC `($__internal_41_$__cuda_sm20_div_s64) ;  /* 0x0000000c00d07944 */ /* 0x000fea0003c00000 */
[----:B------:R-:W-:Y:S02]  /*07a0*/  IMAD.MOV.U32 R20, RZ, RZ, R8 ;  /* 0x000000ffff147224 */ /* 0x000fe400078e0008 */
[----:B------:R-:W-:Y:S01]  /*07b0*/  IMAD.MOV.U32 R23, RZ, RZ, R4 ;  /* 0x000000ffff177224 */ /* 0x000fe200078e0004 */
[----:B------:R-:W-:Y:S06]  /*07c0*/  BRA `(.L_x_29058) ;  /* 0x0000000000507947 */ /* 0x000fec0003800000 */
.L_x_29057:
[----:B------:R-:W-:Y:S01]  /*07d0*/  ULDC UR4, c[0x0][0x220] ;  /* 0x0000880000047ab9 */ /* 0x000fe20000000800 */
[----:B------:R-:W-:Y:S01]  /*07e0*/  IMAD.MOV.U32 R23, RZ, RZ, RZ ;  /* 0x000000ffff177224 */ /* 0x000fe200078e00ff */
[----:B------:R-:W0:Y:S01]  /*07f0*/  I2F.U32.RP R8, UR4 ;  /* 0x0000000400087d06 */ /* 0x000e220008209000 */
[----:B------:R-:W-:-:S07]  /*0800*/  ISETP.NE.U32.AND P3, PT, RZ, UR4, PT ;  /* 0x00000004ff007c0c */ /* 0x000fce000bf65070 */
[----:B0-----:R-:W0:Y:S02]  /*0810*/  MUFU.RCP R8, R8 ;  /* 0x0000000800087308 */ /* 0x001e240000001000 */
[----:B0-----:R-:W-:-:S06]  /*0820*/  IADD3 R6, R8, 0xffffffe, RZ ;  /* 0x0ffffffe08067810 */ /* 0x001fcc0007ffe0ff */
        /* <DEDUP_REMOVED lines=9> */
[----:B------:R-:W-:Y:S01]  /*08c0*/  @P1 VIADD R4, R4, -UR4 ;  /* 0x8000000404041c36 */ /* 0x000fe20008000000 */
[----:B------:R-:W-:-:S04]  /*08d0*/  @P1 IADD3 R20, R20, 0x1, RZ ;  /* 0x0000000114141810 */ /* 0x000fc80007ffe0ff */
[----:B------:R-:W-:-:S13]  /*08e0*/  ISETP.GE.U32.AND P2, PT, R4, UR4, PT ;  /* 0x0000000404007c0c */ /* 0x000fda000bf46070 */
[----:B------:R-:W-:Y:S01]  /*08f0*/  @P2 VIADD R20, R20, 0x1 ;  /* 0x0000000114142836 */ /* 0x000fe20000000000 */
[----:B------:R-:W-:-:S07]  /*0900*/  @!P3 LOP3.LUT R20, RZ, UR4, RZ, 0x33, !PT ;  /* 0x00000004ff14bc12 */ /* 0x000fce000f8e33ff */
.L_x_29058:
[----:B------:R-:W-:Y:S05]  /*0910*/  BSYNC B1 ;  /* 0x0000000000017941 */ /* 0x000fea0003800000 */
.L_x_29056:
        /* <DEDUP_REMOVED lines=15> */
.L_x_29060:
        /* <DEDUP_REMOVED lines=19> */
.L_x_29061:
[----:B------:R-:W-:Y:S05]  /*0b40*/  BSYNC B1 ;  /* 0x0000000000017941 */ /* 0x000fea0003800000 */
.L_x_29059:
[----:B------:R-:W-:-:S04]  /*0b50*/  SEL R4, RZ, 0xffffffff, !P1 ;  /* 0xffffffffff047807 */ /* 0x000fc80004800000 */
[----:B------:R-:W-:-:S05]  /*0b60*/  IADD3 R20, P1, R4, R20, RZ ;  /* 0x0000001404147210 */ /* 0x000fca0007f3e0ff */
[----:B------:R-:W-:-:S08]  /*0b70*/  IMAD.X R23, R4, 0x1, R23, P1 ;  /* 0x0000000104177824 */ /* 0x000fd000008e0617 */
.L_x_29055:
[----:B------:R-:W-:Y:S05]  /*0b80*/  BSYNC B0 ;  /* 0x0000000000007941 */ /* 0x000fea0003800000 */
.L_x_29054:
[----:B------:R-:W-:Y:S01]  /*0b90*/  VIADD R7, R3, 0x100 ;  /* 0x0000010003077836 */ /* 0x000fe20000000000 */
[----:B------:R-:W-:Y:S01]  /*0ba0*/  BSSY B0, `(.L_x_29062) ;  /* 0x000004c000007945 */ /* 0x000fe20003800000 */
[----:B-----5:R-:W-:Y:S02]  /*0bb0*/  IMAD.MOV.U32 R18, RZ, RZ, R20 ;  /* 0x000000ffff127224 */ /* 0x020fe400078e0014 */
[----:B------:R-:W-:Y:S01]  /*0bc0*/  IMAD.MOV.U32 R19, RZ, RZ, R23 ;  /* 0x000000ffff137224 */ /* 0x000fe200078e0017 */
[----:B------:R-:W-:-:S13]  /*0bd0*/  ISETP.GE.AND P1, PT, R7, R2, PT ;  /* 0x000000020700720c */ /* 0x000fda0003f26270 */
[----:B------:R-:W-:Y:S05]  /*0be0*/  @P1 BRA `(.L_x_29063) ;  /* 0x00000004001c1947 */ /* 0x000fea0003800000 */
[----:B------:R-:W-:Y:S01]  /*0bf0*/  ULDC UR4, c[0x0][0x224] ;  /* 0x0000890000047ab9 */ /* 0x000fe20000000800 */
[----:B------:R-:W-:Y:S01]  /*0c00*/  BSSY B1, `(.L_x_29064) ;  /* 0x000001f000017945 */ /* 0x000fe20003800000 */
[----:B------:R-:W-:-:S04]  /*0c10*/  LOP3.LUT R4, R17, UR4, RZ, 0xfc, !PT ;  /* 0x0000000411047c12 */ /* 0x000fc8000f8efcff */
[----:B------:R-:W-:-:S13]  /*0c20*/  ISETP.NE.U32.AND P4, PT, R4, RZ, PT ;  /* 0x000000ff0400720c */ /* 0x000fda0003f85070 */
[----:B------:R-:W-:Y:S05]  /*0c30*/  @!P4 BRA `(.L_x_29065) ;  /* 0x00000000001cc947 */ /* 0x000fea0003800000 */
[----:B------:R-:W-:Y:S01]  /*0c40*/  MOV R11, R16 ;  /* 0x00000010000b7202 */ /* 0x000fe20000000f00 */
[----:B------:R-:W-:Y:S01]  /*0c50*/  IMAD.MOV.U32 R21, RZ, RZ, R17 ;  /* 0x000000ffff157224 */ /* 0x000fe200078e0011 */
[----:B------:R-:W-:-:S07]  /*0c60*/  MOV R20, 0xc80 ;  /* 0x00000c8000147802 */ /* 0x000fce0000000f00 */
[----:B------:R-:W-:Y:S05]  /*0c70*/  CALL.REL.NOINC `($__internal_41_$__cuda_sm20_div_s64) ;  /* 0x0000000800987944 */ /* 0x000fea0003c00000 */
[----:B------:R-:W-:Y:S02]  /*0c80*/  IMAD.MOV.U32 R20, RZ, RZ, R8 ;  /* 0x000000ffff147224 */ /* 0x000fe400078e0008 */
[----:B------:R-:W-:Y:S01]  /*0c90*/  IMAD.MOV.U32 R23, RZ, RZ, R4 ;  /* 0x000000ffff177224 */ /* 0x000fe200078e0004 */
[----:B------:R-:W-:Y:S06]  /*0ca0*/  BRA `(.L_x_29066) ;  /* 0x0000000000507947 */ /* 0x000fec0003800000 */
.L_x_29065:
[----:B------:R-:W-:Y:S01]  /*0cb0*/  ULDC UR4, c[0x0][0x220] ;  /* 0x0000880000047ab9 */ /* 0x000fe20000000800 */
[----:B------:R-:W-:Y:S01]  /*0cc0*/  IMAD.MOV.U32 R23, RZ, RZ, RZ ;  /* 0x000000ffff177224 */ /* 0x000fe200078e00ff */
[----:B------:R-:W0:Y:S01]  /*0cd0*/  I2F.U32.RP R8, UR4 ;  /* 0x0000000400087d06 */ /* 0x000e220008209000 */
[----:B------:R-:W-:-:S07]  /*0ce0*/  ISETP.NE.U32.AND P3, PT, RZ, UR4, PT ;  /* 0x00000004ff007c0c */ /* 0x000fce000bf65070 */
[----:B0-----:R-:W0:Y:S02]  /*0cf0*/  MUFU.RCP R8, R8 ;  /* 0x0000000800087308 */ /* 0x001e240000001000 */
[----:B0-----:R-:W-:-:S06]  /*0d00*/  VIADD R6, R8, 0xffffffe ;  /* 0x0ffffffe08067836 */ /* 0x001fcc0000000000 */
[----:B------:R0:W1:Y:S02]  /*0d10*/  F2I.FTZ.U32.TRUNC.NTZ R7, R6 ;  /* 0x0000000600077305 */ /* 0x000064000021f000 */
[----:B0-----:R-:W-:Y:S01]  /*0d20*/  IMAD.MOV.U32 R6, RZ, RZ, RZ ;  /* 0x000000ffff067224 */ /* 0x001fe200078e00ff */
[----:B-1----:R-:W-:-:S05]  /*0d30*/  IADD3 R9, RZ, -R7, RZ ;  /* 0x80000007ff097210 */ /* 0x002fca0007ffe0ff */
        /* <DEDUP_REMOVED lines=9> */
[----:B------:R-:W-:Y:S02]  /*0dd0*/  @P2 IADD3 R20, R20, 0x1, RZ ;  /* 0x0000000114142810 */ /* 0x000fe40007ffe0ff */
[----:B------:R-:W-:-:S07]  /*0de0*/  @!P3 LOP3.LUT R20, RZ, UR4, RZ, 0x33, !PT ;  /* 0x00000004ff14bc12 */ /* 0x000fce000f8e33ff */
.L_x_29066:
[----:B------:R-:W-:Y:S05]  /*0df0*/  BSYNC B1 ;  /* 0x0000000000017941 */ /* 0x000fea0003800000 */
.L_x_29064:
        /* <DEDUP_REMOVED lines=15> */
.L_x_29068:
[----:B------:R-:W0:Y:S01]  /*0ef0*/  I2F.U32.RP R4, R6 ;  /* 0x0000000600047306 */ /* 0x000e220000209000 */
[----:B------:R-:W-:-:S07]  /*0f00*/  ISETP.NE.U32.AND P2, PT, R6, RZ, PT ;  /* 0x000000ff0600720c */ /* 0x000fce0003f45070 */
[----:B0-----:R-:W0:Y:S02]  /*0f10*/  MUFU.RCP R4, R4 ;  /* 0x0000000400047308 */ /* 0x001e240000001000 */
[----:B0-----:R-:W-:-:S06]  /*0f20*/  VIADD R8, R4, 0xffffffe ;  /* 0x0ffffffe04087836 */ /* 0x001fcc0000000000 */
[----:B------:R0:W1:Y:S02]  /*0f30*/  F2I.FTZ.U32.TRUNC.NTZ R9, R8 ;  /* 0x0000000800097305 */ /* 0x000064000021f000 */
[----:B0-----:R-:W-:Y:S01]  /*0f40*/  IMAD.MOV.U32 R8, RZ, RZ, RZ ;  /* 0x000000ffff087224 */ /* 0x001fe200078e00ff */
[----:B-1----:R-:W-:-:S05]  /*0f50*/  IADD3 R7, RZ, -R9, RZ ;  /* 0x80000009ff077210 */ /* 0x002fca0007ffe0ff */
        /* <DEDUP_REMOVED lines=12> */
.L_x_29069:
[----:B------:R-:W-:Y:S05]  /*1020*/  BSYNC B1 ;  /* 0x0000000000017941 */ /* 0x000fea0003800000 */
.L_x_29067:
[----:B------:R-:W-:-:S04]  /*1030*/  SEL R4, RZ, 0xffffffff, !P1 ;  /* 0xffffffffff047807 */ /* 0x000fc80004800000 */
[----:B------:R-:W-:-:S04]  /*1040*/  IADD3 R20, P1, R4, R20, RZ ;  /* 0x0000001404147210 */ /* 0x000fc80007f3e0ff */
[----:B------:R-:W-:-:S09]  /*1050*/  IADD3.X R23, R4, R23, RZ, P1, !PT ;  /* 0x0000001704177210 */ /* 0x000fd20000ffe4ff */
.L_x_29063:
[----:B------:R-:W-:Y:S05]  /*1060*/  BSYNC B0 ;  /* 0x0000000000007941 */ /* 0x000fea0003800000 */
.L_x_29062:
[----:B------:R-:W-:Y:S01]  /*1070*/  VIADD R7, R3, 0x180 ;  /* 0x0000018003077836 */ /* 0x000fe20000000000 */
[----:B------:R-:W-:Y:S01]  /*1080*/  BSSY B0, `(.L_x_29070) ;  /* 0x000004b000007945 */ /* 0x000fe20003800000 */
[----:B------:R-:W-:-:S03]  /*1090*/  IMAD.MOV.U32 R22, RZ, RZ, R20 ;  /* 0x000000ffff167224 */ /* 0x000fc600078e0014 */
[----:B------:R-:W-:-:S13]  /*10a0*/  ISETP.GE.AND P1, PT, R7, R2, PT ;  /* 0x000000020700720c */ /* 0x000fda0003f26270 */
        /* <DEDUP_REMOVED lines=9> */
[----:B------:R-:W-:Y:S05]  /*1140*/  CALL.REL.NOINC `($__internal_41_$__cuda_sm20_div_s64) ;  /* 0x0000000400647944 */ /* 0x000fea0003c00000 */
[----:B------:R-:W-:Y:S01]  /*1150*/  MOV R16, R8 ;  /* 0x0000000800107202 */ /* 0x000fe20000000f00 */
[----:B------:R-:W-:Y:S01]  /*1160*/  IMAD.MOV.U32 R17, RZ, RZ, R4 ;  /* 0x000000ffff117224 */ /* 0x000fe200078e0004 */
[----:B------:R-:W-:Y:S06]  /*1170*/  BRA `(.L_x_29074) ;  /* 0x0000000000507947 */ /* 0x000fec0003800000 */
.L_x_29073:
[----:B------:R-:W-:Y:S01]  /*1180*/  ULDC UR4, c[0x0][0x220] ;  /* 0x0000880000047ab9 */ /* 0x000fe20000000800 */
[----:B------:R-:W-:Y:S01]  /*1190*/  HFMA2.MMA R17, -RZ, RZ, 0, 0 ;  /* 0x00000000ff117435 */ /* 0x000fe200000001ff */
        /* <DEDUP_REMOVED lines=9> */
[----:B------:R-:W-:-:S05]  /*1230*/  IMAD.HI.U32 R16, R9, R14, RZ ;  /* 0x0000000e09107227 */ /* 0x000fca00078e00ff */
[----:B------:R-:W-:-:S05]  /*1240*/  IADD3 R7, -R16, RZ, RZ ;  /* 0x000000ff10077210 */ /* 0x000fca0007ffe1ff */
[----:B------:R-:W-:-:S05]  /*1250*/  IMAD R4, R7, UR4, R14 ;  /* 0x0000000407047c24 */ /* 0x000fca000f8e020e */
[----:B------:R-:W-:-:S13]  /*1260*/  ISETP.GE.U32.AND P1, PT, R4, UR4, PT ;  /* 0x0000000404007c0c */ /* 0x000fda000bf26070 */
[----:B------:R-:W-:Y:S02]  /*1270*/  @P1 VIADD R4, R4, -UR4 ;  /* 0x8000000404041c36 */ /* 0x000fe40008000000 */
[----:B------:R-:W-:-:S03]  /*1280*/  @P1 VIADD R16, R16, 0x1 ;  /* 0x0000000110101836 */ /* 0x000fc60000000000 */
[----:B------:R-:W-:-:S13]  /*1290*/  ISETP.GE.U32.AND P2, PT, R4, UR4, PT ;  /* 0x0000000404007c0c */ /* 0x000fda000bf46070 */
[----:B------:R-:W-:Y:S01]  /*12a0*/  @P2 VIADD R16, R16, 0x1 ;  /* 0x0000000110102836 */ /* 0x000fe20000000000 */
[----:B------:R-:W-:-:S07]  /*12b0*/  @!P3 LOP3.LUT R16, RZ, UR4, RZ, 0x33, !PT ;  /* 0x00000004ff10bc12 */ /* 0x000fce000f8e33ff */
.L_x_29074:
[----:B------:R-:W-:Y:S05]  /*12c0*/  BSYNC B1 ;  /* 0x0000000000017941 */ /* 0x000fea0003800000 */
.L_x_29072:
        /* <DEDUP_REMOVED lines=15> */
.L_x_29076:
        /* <DEDUP_REMOVED lines=19> */
.L_x_29077:
[----:B------:R-:W-:Y:S05]  /*14f0*/  BSYNC B1 ;  /* 0x0000000000017941 */ /* 0x000fea0003800000 */
.L_x_29075:
[----:B------:R-:W-:-:S04]  /*1500*/  SEL R4, RZ, 0xffffffff, !P1 ;  /* 0xffffffffff047807 */ /* 0x000fc80004800000 */
[----:B------:R-:W-:-:S05]  /*1510*/  IADD3 R16, P1, R4, R16, RZ ;  /* 0x0000001004107210 */ /* 0x000fca0007f3e0ff */
[----:B------:R-:W-:-:S08]  /*1520*/  IMAD.X R17, R4, 0x1, R17, P1 ;  /* 0x0000000104117824 */ /* 0x000fd000008e0611 */
.L_x_29071:
[----:B------:R-:W-:Y:S05]  /*1530*/  BSYNC B0 ;  /* 0x0000000000007941 */ /* 0x000fea0003800000 */
.L_x_29070:
[----:B------:R-:W0:Y:S01]  /*1540*/  @!P0 LDC.64 R6, c[0x0][0x228] ;  /* 0x00008a00ff068b82 */ /* 0x000e220000000a00 */
[----:B------:R-:W-:Y:S01]  /*1550*/  @!P0 IMAD R9, R0, 0x200, R3 ;  /* 0x0000020000098824 */ /* 0x000fe200078e0203 */
[----:B------:R-:W-:Y:S01]  /*1560*/  BSSY B0, `(.L_x_29078) ;  /* 0x0000010000007945 */ /* 0x000fe20003800000 */
[----:B------:R-:W-:-:S05]  /*1570*/  @!P0 IMAD.MOV.U32 R3, RZ, RZ, R5 ;  /* 0x000000ffff038224 */ /* 0x000fca00078e0005 */
[----:B------:R-:W-:Y:S01]  /*1580*/  ISETP.GE.AND P1, PT, R3, R2, PT ;  /* 0x000000020300720c */ /* 0x000fe20003f26270 */
[----:B0-----:R-:W-:-:S05]  /*1590*/  @!P0 IMAD.WIDE.U32 R4, R9, 0x8, R6 ;  /* 0x0000000809048825 */ /* 0x001fca00078e0006 */
[----:B------:R0:W-:Y:S07]  /*15a0*/  @!P0 STG.E.64 desc[UR6][R4.64], R12 ;  /* 0x0000000c04008986 */ /* 0x0001ee000c101b06 */
[----:B------:R-:W-:Y:S05]  /*15b0*/  @P1 BRA `(.L_x_29079) ;  /* 0x0000000000281947 */ /* 0x000fea0003800000 */
[----:B0-----:R-:W0:Y:S01]  /*15c0*/  LDC.64 R4, c[0x0][0x228] ;  /* 0x00008a00ff047b82 */ /* 0x001e220000000a00 */
[----:B------:R-:W-:Y:S01]  /*15d0*/  LEA R7, R0, R3, 0x9 ;  /* 0x0000000300077211 */ /* 0x000fe200078e48ff */
        /* <DEDUP_REMOVED lines=8> */
.L_x_29079:
[----:B------:R-:W-:Y:S05]  /*1660*/  BSYNC B0 ;  /* 0x0000000000007941 */ /* 0x000fea0003800000 */
.L_x_29078:
[----:B------:R-:W-:-:S13]  /*1670*/  ISETP.GE.AND P0, PT, R3, R2, PT ;  /* 0x000000020300720c */ /* 0x000fda0003f06270 */
[----:B------:R-:W-:Y:S05]  /*1680*/  @P0 EXIT ;  /* 0x000000000000094d */ /* 0x000fea0003800000 */
[----:B01----:R-:W0:Y:S01]  /*1690*/  LDC.64 R4, c[0x0][0x228] ;  /* 0x00008a00ff047b82 */ /* 0x003e220000000a00 */
[----:B------:R-:W-:-:S05]  /*16a0*/  LEA R3, R0, R3, 0x9 ;  /* 0x0000000300037211 */ /* 0x000fca00078e48ff */
[----:B0-----:R-:W-:-:S05]  /*16b0*/  IMAD.WIDE.U32 R2, R3, 0x8, R4 ;  /* 0x0000000803027825 */ /* 0x001fca00078e0004 */
[----:B------:R-:W-:Y:S01]  /*16c0*/  STG.E.64 desc[UR6][R2.64], R16 ;  /* 0x0000001002007986 */ /* 0x000fe2000c101b06 */
[----:B------:R-:W-:Y:S05]  /*16d0*/  EXIT ;  /* 0x000000000000794d */ /* 0x000fea0003800000 */
        .weak           $__internal_41_$__cuda_sm20_div_s64
        .type           $__internal_41_$__cuda_sm20_div_s64,@function
        .size           $__internal_41_$__cuda_sm20_div_s64,($__internal_42_$__cuda_sm20_rem_s64 - $__internal_41_$__cuda_sm20_div_s64)
$__internal_41_$__cuda_sm20_div_s64:
        /* <DEDUP_REMOVED lines=16> */
[-C--:B------:R-:W-:Y:S02]  /*17e0*/  IMAD R24, R7, R4.reuse, RZ ;  /* 0x0000000407187224 */ /* 0x080fe400078e02ff */
[----:B------:R-:W-:-:S04]  /*17f0*/  IMAD.WIDE.U32 R8, P3, R6, R4, R8 ;  /* 0x0000000406087225 */ /* 0x000fc80007860008 */
[----:B------:R-:W-:-:S04]  /*1800*/  IMAD.HI.U32 R4, R7, R4, RZ ;  /* 0x0000000407047227 */ /* 0x000fc800078e00ff */
[----:B------:R-:W-:Y:S01]  /*1810*/  IMAD.HI.U32 R25, P1, R7, R25, R8 ;  /* 0x0000001907197227 */ /* 0x000fe20007820008 */
[----:B------:R-:W-:-:S04]  /*1820*/  IADD3.X R6, R4, R7, RZ, P3, !PT ;  /* 0x0000000704067210 */ /* 0x000fc80001ffe4ff */
[----:B------:R-:W-:-:S04]  /*1830*/  IADD3 R25, P2, R24, R25, RZ ;  /* 0x0000001918197210 */ /* 0x000fc80007f5e0ff */
[----:B------:R-:W-:Y:S01]  /*1840*/  IADD3.X R6, RZ, RZ, R6, P2, P1 ;  /* 0x000000ffff067210 */ /* 0x000fe200017e2406 */
[----:B------:R-:W-:Y:S01]  /*1850*/  IMAD.WIDE.U32 R8, R25, UR4, RZ ;  /* 0x0000000419087c25 */ /* 0x000fe2000f8e00ff */
[----:B------:R-:W-:-:S03]  /*1860*/  IADD3 R10, P2, RZ, -R11, RZ ;  /* 0x8000000bff0a7210 */ /* 0x000fc60007f5e0ff */
[C---:B------:R-:W-:Y:S01]  /*1870*/  IMAD R7, R25.reuse, UR5, R9 ;  /* 0x0000000519077c24 */ /* 0x040fe2000f8e0209 */
[----:B------:R-:W-:Y:S01]  /*1880*/  IADD3 R9, P1, RZ, -R8, RZ ;  /* 0x80000008ff097210 */ /* 0x000fe20007f3e0ff */
[----:B------:R-:W-:Y:S02]  /*1890*/  IMAD.X R8, RZ, RZ, ~R21, P2 ;  /* 0x000000ffff087224 */ /* 0x000fe400010e0e15 */
[----:B------:R-:W-:Y:S02]  /*18a0*/  IMAD R7, R6, UR4, R7 ;  /* 0x0000000406077c24 */ /* 0x000fe4000f8e0207 */
[----:B------:R-:W-:-:S04]  /*18b0*/  IMAD.HI.U32 R24, R25, R9, RZ ;  /* 0x0000000919187227 */ /* 0x000fc800078e00ff */
[----:B------:R-:W-:Y:S01]  /*18c0*/  IMAD.X R7, RZ, RZ, ~R7, P1 ;  /* 0x000000ffff077224 */ /* 0x000fe200008e0e07 */
[----:B------:R-:W-:-:S03]  /*18d0*/  ISETP.GE.AND P1, PT, R21, RZ, PT ;  /* 0x000000ff1500720c */ /* 0x000fc60003f26270 */
[----:B------:R-:W-:Y:S01]  /*18e0*/  IMAD.WIDE.U32 R24, P6, R25, R7, R24 ;  /* 0x0000000719187225 */ /* 0x000fe200078c0018 */
[----:B------:R-:W-:-:S03]  /*18f0*/  SEL R10, R10, R11, !P1 ;  /* 0x0000000b0a0a7207 */ /* 0x000fc60004800000 */
[----:B------:R-:W-:Y:S01]  /*1900*/  IMAD.HI.U32 R4, P5, R6, R9, R24 ;  /* 0x0000000906047227 */ /* 0x000fe200078a0018 */
[----:B------:R-:W-:-:S03]  /*1910*/  MOV R25, RZ ;  /* 0x000000ff00197202 */ /* 0x000fc60000000f00 */
[CC--:B------:R-:W-:Y:S02]  /*1920*/  IMAD R9, R6.reuse, R7.reuse, RZ ;  /* 0x0000000706097224 */ /* 0x0c0fe400078e02ff */
[----:B------:R-:W-:-:S03]  /*1930*/  IMAD.HI.U32 R7, R6, R7, RZ ;  /* 0x0000000706077227 */ /* 0x000fc600078e00ff */
[----:B------:R-:W-:Y:S01]  /*1940*/  IADD3 R4, P3, R9, R4, RZ ;  /* 0x0000000409047210 */ /* 0x000fe20007f7e0ff */
[----:B------:R-:W-:Y:S01]  /*1950*/  IMAD.X R6, R7, 0x1, R6, P6 ;  /* 0x0000000107067824 */ /* 0x000fe200030e0606 */
[----:B------:R-:W-:-:S03]  /*1960*/  SEL R7, R8, R21, !P1 ;  /* 0x0000001508077207 */ /* 0x000fc60004800000 */
        /* <DEDUP_REMOVED lines=13> */
[----:B------:R-:W-:Y:S01]  /*1a40*/  IMAD R8, R6, UR4, R9 ;  /* 0x0000000406087c24 */ /* 0x000fe2000f8e0209 */
[----:B------:R-:W-:-:S03]  /*1a50*/  IADD3 R9, P3, R4, 0x1, RZ ;  /* 0x0000000104097810 */ /* 0x000fc60007f7e0ff */
[----:B------:R-:W-:Y:S01]  /*1a60*/  IMAD.X R7, R7, 0x1, ~R8, P1 ;  /* 0x0000000107077824 */ /* 0x000fe200008e0e08 */
[----:B------:R-:W-:-:S04]  /*1a70*/  IADD3 R11, P1, R10, -UR4, RZ ;  /* 0x800000040a0b7c10 */ /* 0x000fc8000ff3e0ff */
[C---:B------:R-:W-:Y:S02]  /*1a80*/  ISETP.GE.U32.AND.EX P2, PT, R7.reuse, UR5, PT, P2 ;  /* 0x0000000507007c0c */ /* 0x040fe4000bf46120 */
[----:B------:R-:W-:Y:S02]  /*1a90*/  IADD3.X R8, R7, ~UR5, RZ, P1, !PT ;  /* 0x8000000507087c10 */ /* 0x000fe40008ffe4ff */
[----:B------:R-:W-:Y:S02]  /*1aa0*/  SEL R10, R11, R10, P2 ;  /* 0x0000000a0b0a7207 */ /* 0x000fe40001000000 */
[----:B------:R-:W-:Y:S02]  /*1ab0*/  IADD3.X R11, RZ, R6, RZ, P3, !PT ;  /* 0x00000006ff0b7210 */ /* 0x000fe40001ffe4ff */
[----:B------:R-:W-:Y:S02]  /*1ac0*/  SEL R9, R9, R4, P2 ;  /* 0x0000000409097207 */ /* 0x000fe40001000000 */
[----:B------:R-:W-:-:S02]  /*1ad0*/  SEL R8, R8, R7, P2 ;  /* 0x0000000708087207 */ /* 0x000fc40001000000 */
[----:B------:R-:W-:Y:S02]  /*1ae0*/  ISETP.GE.U32.AND P1, PT, R10, UR4, PT ;  /* 0x000000040a007c0c */ /* 0x000fe4000bf26070 */
[----:B------:R-:W-:Y:S02]  /*1af0*/  SEL R11, R11, R6, P2 ;  /* 0x000000060b0b7207 */ /* 0x000fe40001000000 */
[----:B------:R-:W-:Y:S02]  /*1b00*/  IADD3 R6, P2, R9, 0x1, RZ ;  /* 0x0000000109067810 */ /* 0x000fe40007f5e0ff */
[----:B------:R-:W-:Y:S02]  /*1b10*/  ISETP.GE.U32.AND.EX P1, PT, R8, UR5, PT, P1 ;  /* 0x0000000508007c0c */ /* 0x000fe4000bf26110 */
[----:B------:R-:W-:Y:S01]  /*1b20*/  ISETP.NE.U32.AND P3, PT, RZ, UR8, PT ;  /* 0x00000008ff007c0c */ /* 0x000fe2000bf65070 */
[----:B------:R-:W-:Y:S01]  /*1b30*/  IMAD.X R4, RZ, RZ, R11, P2 ;  /* 0x000000ffff047224 */ /* 0x000fe200010e060b */
[----:B------:R-:W-:-:S02]  /*1b40*/  SEL R9, R6, R9, P1 ;  /* 0x0000000906097207 */ /* 0x000fc40000800000 */
[----:B------:R-:W-:Y:S02]  /*1b50*/  LOP3.LUT R6, R21, UR9, RZ, 0x3c, !PT ;  /* 0x0000000915067c12 */ /* 0x000fe4000f8e3cff */
[----:B------:R-:W-:Y:S02]  /*1b60*/  SEL R4, R4, R11, P1 ;  /* 0x0000000b04047207 */ /* 0x000fe40000800000 */
[-C--:B------:R-:W-:Y:S02]  /*1b70*/  IADD3 R8, P1, RZ, -R9.reuse, RZ ;  /* 0x80000009ff087210 */ /* 0x080fe40007f3e0ff */
[----:B------:R-:W-:Y:S01]  /*1b80*/  ISETP.GE.AND P2, PT, R6, RZ, PT ;  /* 0x000000ff0600720c */ /* 0x000fe20003f46270 */
[----:B------:R-:W-:Y:S01]  /*1b90*/  IMAD.MOV.U32 R6, RZ, RZ, R20 ;  /* 0x000000ffff067224 */ /* 0x000fe200078e0014 */
[----:B------:R-:W-:Y:S01]  /*1ba0*/  ISETP.NE.AND.EX P3, PT, RZ, UR9, PT, P3 ;  /* 0x00000009ff007c0c */ /* 0x000fe2000bf65330 */
[----:B------:R-:W-:Y:S01]  /*1bb0*/  IMAD.X R7, RZ, RZ, ~R4, P1 ;  /* 0x000000ffff077224 */ /* 0x000fe200008e0e04 */
[----:B------:R-:W-:-:S04]  /*1bc0*/  SEL R8, R8, R9, !P2 ;  /* 0x0000000908087207 */ /* 0x000fc80005000000 */
[----:B------:R-:W-:Y:S01]  /*1bd0*/  SEL R4, R7, R4, !P2 ;  /* 0x0000000407047207 */ /* 0x000fe20005000000 */
[----:B------:R-:W-:Y:S01]  /*1be0*/  HFMA2.MMA R7, -RZ, RZ, 0, 0 ;  /* 0x00000000ff077435 */ /* 0x000fe200000001ff */
[----:B------:R-:W-:Y:S02]  /*1bf0*/  SEL R8, R8, 0xffffffff, P3 ;  /* 0xffffffff08087807 */ /* 0x000fe40001800000 */
[----:B------:R-:W-:-:S03]  /*1c00*/  SEL R4, R4, 0xffffffff, P3 ;  /* 0xffffffff04047807 */ /* 0x000fc60001800000 */
[----:B------:R-:W-:Y:S05]  /*1c10*/  RET.REL.NODEC R6 `(_ZN2at6native27unrolled_elementwise_kernelINS0_13BUnaryFunctorIlllZZZNS0_15binary_internal21div_floor_kernel_cudaERNS_18TensorIteratorBaseEENKUlvE_clEvENKUlvE2_clEvEUlllE_EESt5arrayIPcLm2EELi4E23TrivialOffsetCalculatorILi1EjESE_NS0_6memory15LoadWithoutCastENSF_16StoreWithoutCastEEEviT_T0_T2_T3_T4_T5_) ;  /* 0xffffffe006f87950 */ /* 0x000fea0003c3ffff */
        .weak           $__internal_42_$__cuda_sm20_rem_s64
        .type           $__internal_42_$__cuda_sm20_rem_s64,@function
        .size           $__internal_42_$__cuda_sm20_rem_s64,(.L_x_37720 - $__internal_42_$__cuda_sm20_rem_s64)
$__internal_42_$__cuda_sm20_rem_s64:
[----:B------:R-:W-:Y:S01]  /*1c20*/  UIADD3 UR4, UP1, URZ, -UR8, URZ ;  /* 0x800000083f047290 */ /* 0x000fe2000ff3e03f */
[----:B------:R-:W-:Y:S01]  /*1c30*/  IADD3 R21, P5, RZ, -R10, RZ ;  /* 0x8000000aff157210 */ /* 0x000fe20007fbe0ff */
        /* <DEDUP_REMOVED lines=9> */
[C---:B------:R-:W-:Y:S01]  /*1cd0*/  IMAD R6, R26.reuse, UR5, R9 ;  /* 0x000000051a067c24 */ /* 0x040fe2000f8e0209 */
[----:B------:R-:W-:Y:S01]  /*1ce0*/  IADD3 R9, P1, RZ, -R8, RZ ;  /* 0x80000008ff097210 */ /* 0x000fe20007f3e0ff */
[----:B------:R-:W-:Y:S02]  /*1cf0*/  IMAD.MOV.U32 R25, RZ, RZ, R26 ;  /* 0x000000ffff197224 */ /* 0x000fe400078e001a */
[----:B------:R-:W-:Y:S02]  /*1d00*/  IMAD R6, R27, UR4, R6 ;  /* 0x000000041b067c24 */ /* 0x000fe4000f8e0206 */
        /* <DEDUP_REMOVED lines=13> */
[----:B------:R-:W-:Y:S02]  /*1de0*/  IMAD R9, R6, UR4, R9 ;  /* 0x0000000406097c24 */ /* 0x000fe4000f8e0209 */
[----:B------:R-:W-:Y:S01]  /*1df0*/  IMAD.HI.U32 R24, R25, R11, RZ ;  /* 0x0000000b19187227 */ /* 0x000fe200078e00ff */
[----:B------:R-:W-:-:S03]  /*1e00*/  SEL R21, R21, R10, !P2 ;  /* 0x0000000a15157207 */ /* 0x000fc60005000000 */
[----:B------:R-:W-:Y:S02]  /*1e10*/  IMAD.X R9, RZ, RZ, ~R9, P1 ;  /* 0x000000ffff097224 */ /* 0x000fe400008e0e09 */
[----:B------:R-:W-:Y:S02]  /*1e20*/  IMAD.X R10, RZ, RZ, ~R7, P5 ;  /* 0x000000ffff0a7224 */ /* 0x000fe400028e0e07 */
[----:B------:R-:W-:-:S03]  /*1e30*/  IMAD.WIDE.U32 R24, P1, R25, R9, R24 ;  /* 0x0000000919187225 */ /* 0x000fc60007820018 */
[----:B------:R-:W-:Y:S01]  /*1e40*/  SEL R7, R10, R7, !P2 ;  /* 0x000000070a077207 */ /* 0x000fe20005000000 */
[----:B------:R-:W-:Y:S01]  /*1e50*/  IMAD.HI.U32 R8, P3, R6, R11, R24 ;  /* 0x0000000b06087227 */ /* 0x000fe20007860018 */
[----:B------:R-:W-:-:S03]  /*1e60*/  MOV R25, RZ ;  /* 0x000000ff00197202 */ /* 0x000fc60000000f00 */
[CC--:B------:R-:W-:Y:S02]  /*1e70*/  IMAD R11, R6.reuse, R9.reuse, RZ ;  /* 0x00000009060b7224 */ /* 0x0c0fe400078e02ff */
[----:B------:R-:W-:-:S03]  /*1e80*/  IMAD.HI.U32 R9, R6, R9, RZ ;  /* 0x0000000906097227 */ /* 0x000fc600078e00ff */
[----:B------:R-:W-:Y:S01]  /*1e90*/  IADD3 R8, P4, R11, R8, RZ ;  /* 0x000000080b087210 */ /* 0x000fe20007f9e0ff */
[----:B------:R-:W-:-:S04]  /*1ea0*/  IMAD.X R9, R9, 0x1, R6, P1 ;  /* 0x0000000109097824 */ /* 0x000fc800008e0606 */
        /* <DEDUP_REMOVED lines=28> */
[-C--:B------:R-:W-:Y:S02]  /*2070*/  IADD3.X R6, RZ, ~R7.reuse, RZ, P3, !PT ;  /* 0x80000007ff067210 */ /* 0x080fe40001ffe4ff */
[----:B------:R-:W-:Y:S02]  /*2080*/  ISETP.NE.AND.EX P1, PT, RZ, UR9, PT, P1 ;  /* 0x00000009ff007c0c */ /* 0x000fe4000bf25310 */
[----:B------:R-:W-:Y:S01]  /*2090*/  SEL R6, R6, R7, !P2 ;  /* 0x0000000706067207 */ /* 0x000fe20005000000 */
[----:B------:R-:W-:Y:S01]  /*20a0*/  IMAD.MOV.U32 R7, RZ, RZ, 0x0 ;  /* 0x00000000ff077424 */ /* 0x000fe200078e00ff */
[----:B------:R-:W-:Y:S02]  /*20b0*/  SEL R8, R9, R10, !P2 ;  /* 0x0000000a09087207 */ /* 0x000fe40005000000 */
[----:B------:R-:W-:Y:S01]  /*20c0*/  SEL R9, R6, 0xffffffff, P1 ;  /* 0xffffffff06097807 */ /* 0x000fe20000800000 */
[----:B------:R-:W-:Y:S01]  /*20d0*/  IMAD.MOV.U32 R6, RZ, RZ, R4 ;  /* 0x000000ffff067224 */ /* 0x000fe200078e0004 */
[----:B------:R-:W-:-:S03]  /*20e0*/  SEL R8, R8, 0xffffffff, P1 ;  /* 0xffffffff08087807 */ /* 0x000fc60000800000 */
[----:B------:R-:W-:Y:S05]  /*20f0*/  RET.REL.NODEC R6 `(_ZN2at6native27unrolled_elementwise_kernelINS0_13BUnaryFunctorIlllZZZNS0_15binary_internal21div_floor_kernel_cudaERNS_18TensorIteratorBaseEENKUlvE_clEvENKUlvE2_clEvEUlllE_EESt5arrayIPcLm2EELi4E23TrivialOffsetCalculatorILi1EjESE_NS0_6memory15LoadWithoutCastENSF_16StoreWithoutCastEEEviT_T0_T2_T3_T4_T5_) ;  /* 0xffffffdc06c07950 */ /* 0x000fea0003c3ffff */
.L_x_29080:
        /* <DEDUP_REMOVED lines=16> */
.L_x_37720:


//--------------------- .text._ZN2at6native29vectorized_elementwise_kernelILi2ENS0_13BUnaryFunctorIlllZZZNS0_15binary_internal21div_floor_kernel_cudaERNS_18TensorIteratorBaseEENKUlvE_clEvENKUlvE2_clEvEUlllE_EESt5arrayIPcLm2EEEEviT0_T1_ --------------------------
	.section	.text._ZN2at6native29vectorized_elementwise_kernelILi2ENS0_13BUnaryFunctorIlllZZZNS0_15binary_internal21div_floor_kernel_cudaERNS_18TensorIteratorBaseEENKUlvE_clEvENKUlvE2_clEvEUlllE_EESt5arrayIPcLm2EEEEviT0_T1_,"ax",@progbits
	.align	128
        .global         _ZN2at6native29vectorized_elementwise_kernelILi2ENS0_13BUnaryFunctorIlllZZZNS0_15binary_internal21div_floor_kernel_cudaERNS_18TensorIteratorBaseEENKUlvE_clEvENKUlvE2_clEvEUlllE_EESt5arrayIPcLm2EEEEviT0_T1_
        .type           _ZN2at6native29vectorized_elementwise_kernelILi2ENS0_13BUnaryFunctorIlllZZZNS0_15binary_internal21div_floor_kernel_cudaERNS_18TensorIteratorBaseEENKUlvE_clEvENKUlvE2_clEvEUlllE_EESt5arrayIPcLm2EEEEviT0_T1_,@function
        .size           _ZN2at6native29vectorized_elementwise_kernelILi2ENS0_13BUnaryFunctorIlllZZZNS0_15binary_internal21div_floor_kernel_cudaERNS_18TensorIteratorBaseEENKUlvE_clEvENKUlvE2_clEvEUlllE_EESt5arrayIPcLm2EEEEviT0_T1_,(.L_x_37722 - _ZN2at6native29vectorized_elementwise_kernelILi2ENS0_13BUnaryFunctorIlllZZZNS0_15binary_internal21div_floor_kernel_cudaERNS_18TensorIteratorBaseEENKUlvE_clEvENKUlvE2_clEvEUlllE_EESt5arrayIPcLm2EEEEviT0_T1_)
        .other          _ZN2at6native29vectorized_elementwise_kernelILi2ENS0_13BUnaryFunctorIlllZZZNS0_15binary_internal21div_floor_kernel_cudaERNS_18TensorIteratorBaseEENKUlvE_clEvENKUlvE2_clEvEUlllE_EESt5arrayIPcLm2EEEEviT0_T1_,@"STO_CUDA_ENTRY STV_DEFAULT"
_ZN2at6native29vectorized_elementwise_kernelILi2ENS0_13BUnaryFunctorIlllZZZNS0_15binary_internal21div_floor_kernel_cudaERNS_18TensorIteratorBaseEENKUlvE_clEvENKUlvE2_clEvEUlllE_EESt5arrayIPcLm2EEEEviT0_T1_:
.text._ZN2at6native29vectorized_elementwise_kernelILi2ENS0_13BUnaryFunctorIlllZZZNS0_15binary_internal21div_floor_kernel_cudaERNS_18TensorIteratorBaseEENKUlvE_clEvENKUlvE2_clEvEUlllE_EESt5arrayIPcLm2EEEEviT0_T1_:
[----:B------:R-:W-:Y:S08]  /*0000*/  LDC R1, c[0x0][0x28] ;  /* 0x00000a00ff017b82 */ /* 0x000ff00000000800 */
[----:B------:R-:W0:Y:S01]  /*0010*/  S2UR UR4, SR_CTAID.X ;  /* 0x00000000000479c3 */ /* 0x000e220000002500 */
[----:B------:R-:W-:Y:S01]  /*0020*/  ULDC UR5, c[0x0][0x210] ;  /* 0x0000840000057ab9 */ /* 0x000fe20000000800 */
[----:B------:R-:W-:Y:S01]  /*0030*/  ULDC.64 UR14, c[0x0][0x208] ;  /* 0x00008200000e7ab9 */ /* 0x000fe20000000a00 */
        /* <DEDUP_REMOVED lines=8> */
[----:B------:R-:W-:Y:S01]  /*00c0*/  ULDC UR5, c[0x0][0x224] ;  /* 0x0000890000057ab9 */ /* 0x000fe20000000800 */
[----:B------:R-:W-:-:S06]  /*00d0*/  UIMAD.WIDE UR6, UR4, 0x8, UR6 ;  /* 0x00000008040678a5 */ /* 0x000fcc000f8e0206 */
[----:B------:R-:W-:Y:S02]  /*00e0*/  IMAD.U32 R2, RZ, RZ, UR6 ;  /* 0x00000006ff027e24 */ /* 0x000fe4000f8e00ff */
[----:B------:R-:W-:Y:S02]  /*00f0*/  IMAD.U32 R3, RZ, RZ, UR7 ;  /* 0x00000007ff037e24 */ /* 0x000fe4000f8e00ff */
[----:B0-----:R-:W-:-:S05]  /*0100*/  IMAD.WIDE.U32 R2, R0, 0x10, R2 ;  /* 0x0000001000027825 */ /* 0x001fca00078e0002 */
[----:B------:R-:W2:Y:S04]  /*0110*/  LDG.E.128 R16, desc[UR14][R2.64] ;  /* 0x0000000e02107981 */ /* 0x000ea8000c1e1d00 */
[----:B------:R0:W5:Y:S04]  /*0120*/  LDG.E.128 R20, desc[UR14][R2.64+0x800] ;  /* 0x0008000e02147981 */ /* 0x000168000c1e1d00 */
[----:B------:R0:W5:Y:S04]  /*0130*/  LDG.E.128 R8, desc[UR14][R2.64+0x1000] ;  /* 0x0010000e02087981 */ /* 0x000168000c1e1d00 */
[----:B------:R0:W5:Y:S01]  /*0140*/  LDG.E.128 R12, desc[UR14][R2.64+0x1800] ;  /* 0x0018000e020c7981 */ /* 0x000162000c1e1d00 */
[----:B------:R-:W-:Y:S01]  /*0150*/  BSSY B0, `(.L_x_29082) ;  /* 0x000001f000007945 */ /* 0x000fe20003800000 */
[----:B--2---:R-:W-:-:S04]  /*0160*/  LOP3.LUT R4, R17, UR5, RZ, 0xfc, !PT ;  /* 0x0000000511047c12 */ /* 0x004fc8000f8efcff */
[----:B------:R-:W-:-:S13]  /*0170*/  ISETP.NE.U32.AND P0, PT, R4, RZ, PT ;  /* 0x000000ff0400720c */ /* 0x000fda0003f05070 */
[----:B0-----:R-:W-:Y:S05]  /*0180*/  @!P0 BRA `(.L_x_29083) ;  /* 0x00000000001c8947 */ /* 0x001fea0003800000 */
[----:B------:R-:W-:Y:S01]  /*0190*/  IMAD.MOV.U32 R7, RZ, RZ, R16 ;  /* 0x000000ffff077224 */ /* 0x000fe200078e0010 */
[----:B------:R-:W-:Y:S01]  /*01a0*/  MOV R2, 0x1d0 ;  /* 0x000001d000027802 */ /* 0x000fe20000000f00 */
[----:B------:R-:W-:-:S07]  /*01b0*/  IMAD.MOV.U32 R5, RZ, RZ, R17 ;  /* 0x000000ffff057224 */ /* 0x000fce00078e0011 */
[----:B-----5:R-:W-:Y:S05]  /*01c0*/  CALL.REL.NOINC `($__internal_43_$__cuda_sm20_div_s64) ;  /* 0x0000005000d07944 */ /* 0x020fea0003c00000 */
[----:B------:R-:W-:Y:S01]  /*01d0*/  IMAD.MOV.U32 R24, RZ, RZ, R4 ;  /* 0x000000ffff187224 */ /* 0x000fe200078e0004 */
[----:B------:R-:W-:Y:S01]  /*01e0*/  MOV R25, R6 ;  /* 0x0000000600197202 */ /* 0x000fe20000000f00 */
[----:B------:R-:W-:Y:S06]  /*01f0*/  BRA `(.L_x_29084) ;  /* 0x0000000000507947 */ /* 0x000fec0003800000 */
.L_x_29083:
[----:B------:R-:W-:Y:S01]  /*0200*/  ULDC UR5, c[0x0][0x220] ;  /* 0x0000880000057ab9 */ /* 0x000fe20000000800 */
[----:B------:R-:W-:Y:S01]  /*0210*/  IMAD.MOV.U32 R25, RZ, RZ, RZ ;  /* 0x000000ffff197224 */ /* 0x000fe200078e00ff */
        /* <DEDUP_REMOVED lines=18> */
.L_x_29084:
[----:B------:R-:W-:Y:S05]  /*0340*/  BSYNC B0 ;  /* 0x0000000000007941 */ /* 0x000fea0003800000 */
.L_x_29082:
        /* <DEDUP_REMOVED lines=12> */
[----:B-----5:R-:W-:Y:S05]  /*0410*/  CALL.REL.NOINC `($__internal_44_$__cuda_sm20_rem_s64) ;  /* 0x0000005400987944 */ /* 0x020fea0003c00000 */
[----:B------:R-:W-:-:S04]  /*0420*/  ISETP.NE.U32.AND P0, PT, R6, RZ, PT ;  /* 0x000000ff0600720c */ /* 0x000fc80003f05070 */
[----:B------:R-:W-:Y:S01]  /*0430*/  ISETP.NE.AND.EX P0, PT, R3, RZ, PT, P0 ;  /* 0x000000ff0300720c */ /* 0x000fe20003f05300 */
[----:B------:R-:W-:-:S12]  /*0440*/  BRA `(.L_x_29089) ;  /* 0x00000000004c7947 */ /* 0x000fd80003800000 */
.L_x_29088:
        /* <DEDUP_REMOVED lines=13> */
[----:B------:R-:W-:-:S05]  /*0520*/  @P0 VIADD R5, R5, -UR18 ;  /* 0x8000001205050c36 */ /* 0x000fca0008000000 */
[----:B------:R-:W-:-:S13]  /*0530*/  ISETP.GE.U32.AND P0, PT, R5, UR18, PT ;  /* 0x0000001205007c0c */ /* 0x000fda000bf06070 */
[----:B------:R-:W-:Y:S01]  /*0540*/  @P0 VIADD R5, R5, -UR18 ;  /* 0x8000001205050c36 */ /* 0x000fe20008000000 */
[----:B------:R-:W-:-:S04]  /*0550*/  @!P1 LOP3.LUT R5, RZ, UR18, RZ, 0x33, !PT ;  /* 0x00000012ff059c12 */ /* 0x000fc8000f8e33ff */
[----:B------:R-:W-:-:S04]  /*0560*/  ISETP.NE.U32.AND P0, PT, R5, RZ, PT ;  /* 0x000000ff0500720c */ /* 0x000fc80003f05070 */
[----:B------:R-:W-:-:S13]  /*0570*/  ISETP.NE.AND.EX P0, PT, RZ, RZ, PT, P0 ;  /* 0x000000ffff00720c */ /* 0x000fda0003f05300 */
.L_x_29089:
[----:B------:R-:W-:Y:S05]  /*0580*/  BSYNC B1 ;  /* 0x0000000000017941 */ /* 0x000fea0003800000 */
.L_x_29087:
[----:B------:R-:W-:-:S04]  /*0590*/  SEL R2, RZ, 0xffffffff, !P0 ;  /* 0xffffffffff027807 */ /* 0x000fc80004000000 */
[----:B------:R-:W-:-:S05]  /*05a0*/  IADD3 R24, P0, R2, R24, RZ ;  /* 0x0000001802187210 */ /* 0x000fca0007f1e0ff */
[----:B------:R-:W-:-:S08]  /*05b0*/  IMAD.X R25, R2, 0x1, R25, P0 ;  /* 0x0000000102197824 */ /* 0x000fd000000e0619 */
.L_x_29086:
[----:B------:R-:W-:Y:S05]  /*05c0*/  BSYNC B0 ;  /* 0x0000000000007941 */ /* 0x000fea0003800000 */
.L_x_29085:
[----:B------:R-:W-:Y:S01]  /*05d0*/  ULDC UR5, c[0x0][0x224] ;  /* 0x0000890000057ab9 */ /* 0x000fe20000000800 */
[----:B------:R-:W-:Y:S01]  /*05e0*/  BSSY B0, `(.L_x_29090) ;  /* 0x0000021000007945 */ /* 0x000fe20003800000 */
[----:B------:R-:W-:Y:S01]  /*05f0*/  LOP3.LUT R2, R19, UR5, RZ, 0xfc, !PT ;  /* 0x0000000513027c12 */ /* 0x000fe2000f8efcff */
[----:B------:R-:W-:Y:S01]  /*0600*/  IMAD.MOV.U32 R17, RZ, RZ, R25 ;  /* 0x000000ffff117224 */ /* 0x000fe200078e0019 */
[----:B------:R-:W-:Y:S02]  /*0610*/  MOV R16, R24 ;  /* 0x0000001800107202 */ /* 0x000fe40000000f00 */
[----:B------:R-:W-:-:S13]  /*0620*/  ISETP.NE.U32.AND P0, PT, R2, RZ, PT ;  /* 0x000000ff0200720c */ /* 0x000fda0003f05070 */
[----:B------:R-:W-:Y:S05]  /*0630*/  @!P0 BRA `(.L_x_29091) ;  /* 0x00000000001c8947 */ /* 0x000fea0003800000 */
[----:B------:R-:W-:Y:S01]  /*0640*/  IMAD.MOV.U32 R7, RZ, RZ, R18 ;  /* 0x000000ffff077224 */ /* 0x000fe200078e0012 */
[----:B------:R-:W-:Y:S01]  /*0650*/  MOV R2, 0x680 ;  /* 0x0000068000027802 */ /* 0x000fe20000000f00 */
[----:B------:R-:W-:-:S07]  /*0660*/  IMAD.MOV.U32 R5, RZ, RZ, R19 ;  /* 0x000000ffff057224 */ /* 0x000fce00078e0013 */
[----:B-----5:R-:W-:Y:S05]  /*0670*/  CALL.REL.NOINC `($__internal_43_$__cuda_sm20_div_s64) ;  /* 0x0000004c00a47944 */ /* 0x020fea0003c00000 */
[----:B------:R-:W-:Y:S02]  /*0680*/  IMAD.MOV.U32 R24, RZ, RZ, R4 ;  /* 0x000000ffff187224 */ /* 0x000fe400078e0004 */
[----:B------:R-:W-:Y:S01]  /*0690*/  IMAD.MOV.U32 R25, RZ, RZ, R6 ;  /* 0x000000ffff197224 */ /* 0x000fe200078e0006 */
[----:B------:R-:W-:Y:S06]  /*06a0*/  BRA `(.L_x_29092) ;  /* 0x0000000000507947 */ /* 0x000fec0003800000 */
.L_x_29091:
[----:B------:R-:W-:Y:S01]  /*06b0*/  ULDC UR5, c[0x0][0x220] ;  /* 0x0000880000057ab9 */ /* 0x000fe20000000800 */
[----:B------:R-:W-:Y:S01]  /*06c0*/  IMAD.MOV.U32 R2, RZ, RZ, RZ ;  /* 0x000000ffff027224 */ /* 0x000fe200078e00ff */
[----:B------:R-:W0:Y:S01]  /*06d0*/  I2F.U32.RP R4, UR5 ;  /* 0x0000000500047d06 */ /* 0x000e220008209000 */
[----:B------:R-:W-:Y:S01]  /*06e0*/  ISETP.NE.U32.AND P3, PT, RZ, UR5, PT ;  /* 0x00000005ff007c0c */ /* 0x000fe2000bf65070 */
[----:B------:R-:W-:-:S06]  /*06f0*/  IMAD.MOV.U32 R25, RZ, RZ, RZ ;  /* 0x000000ffff197224 */ /* 0x000fcc00078e00ff */
[----:B0-----:R-:W0:Y:S02]  /*0700*/  MUFU.RCP R4, R4 ;  /* 0x0000000400047308 */ /* 0x001e240000001000 */
[----:B0-----:R-:W-:-:S06]  /*0710*/  IADD3 R5, R4, 0xffffffe, RZ ;  /* 0x0ffffffe04057810 */ /* 0x001fcc0007ffe0ff */
[----:B------:R-:W0:Y:S02]  /*0720*/  F2I.FTZ.U32.TRUNC.NTZ R3, R5 ;  /* 0x0000000500037305 */ /* 0x000e24000021f000 */
[----:B0-----:R-:W-:-:S04]  /*0730*/  IMAD.MOV R7, RZ, RZ, -R3 ;  /* 0x000000ffff077224 */ /* 0x001fc800078e0a03 */
        /* <DEDUP_REMOVED lines=11> */
.L_x_29092:
[----:B------:R-:W-:Y:S05]  /*07f0*/  BSYNC B0 ;  /* 0x0000000000007941 */ /* 0x000fea0003800000 */
.L_x_29090:
        /* <DEDUP_REMOVED lines=16> */
.L_x_29096:
        /* <DEDUP_REMOVED lines=19> */
.L_x_29097:
[----:B------:R-:W-:Y:S05]  /*0a30*/  BSYNC B1 ;  /* 0x0000000000017941 */ /* 0x000fea0003800000 */
.L_x_29095:
[----:B------:R-:W-:-:S04]  /*0a40*/  SEL R2, RZ, 0xffffffff, !P0 ;  /* 0xffffffffff027807 */ /* 0x000fc80004000000 */
[----:B------:R-:W-:-:S05]  /*0a50*/  IADD3 R24, P0, R2, R24, RZ ;  /* 0x0000001802187210 */ /* 0x000fca0007f1e0ff */
[----:B------:R-:W-:-:S08]  /*0a60*/  IMAD.X R25, R2, 0x1, R25, P0 ;  /* 0x0000000102197824 */ /* 0x000fd000000e0619 */
.L_x_29094:
[----:B------:R-:W-:Y:S05]  /*0a70*/  BSYNC B0 ;  /* 0x0000000000007941 */ /* 0x000fea0003800000 */
.L_x_29093:
[----:B------:R-:W-:Y:S01]  /*0a80*/  ULDC UR5, c[0x0][0x224] ;  /* 0x0000890000057ab9 */ /* 0x000fe20000000800 */
[----:B------:R-:W-:Y:S01]  /*0a90*/  BSSY B0, `(.L_x_29098) ;  /* 0x0000021000007945 */ /* 0x000fe20003800000 */
[----:B-----5:R-:W-:Y:S01]  /*0aa0*/  LOP3.LUT R2, R21, UR5, RZ, 0xfc, !PT ;  /* 0x0000000515027c12 */ /* 0x020fe2000f8efcff */
[----:B------:R-:W-:Y:S01]  /*0ab0*/  IMAD.MOV.U32 R18, RZ, RZ, R24 ;  /* 0x000000ffff127224 */ /* 0x000fe200078e0018 */
[----:B------:R-:W-:Y:S02]  /*0ac0*/  MOV R19, R25 ;  /* 0x0000001900137202 */ /* 0x000fe40000000f00 */
[----:B------:R-:W-:-:S13]  /*0ad0*/  ISETP.NE.U32.AND P0, PT, R2, RZ, PT ;  /* 0x000000ff0200720c */ /* 0x000fda0003f05070 */
[----:B------:R-:W-:Y:S05]  /*0ae0*/  @!P0 BRA `(.L_x_29099) ;  /* 0x00000000001c8947 */ /* 0x000fea0003800000 */
[----:B------:R-:W-:Y:S01]  /*0af0*/  IMAD.MOV.U32 R7, RZ, RZ, R20 ;  /* 0x000000ffff077224 */ /* 0x000fe200078e0014 */
[----:B------:R-:W-:Y:S01]  /*0b00*/  MOV R2, 0xb30 ;  /* 0x00000b3000027802 */ /* 0x000fe20000000f00 */
[----:B------:R-:W-:-:S07]  /*0b10*/  IMAD.MOV.U32 R5, RZ, RZ, R21 ;  /* 0x000000ffff057224 */ /* 0x000fce00078e0015 */
[----:B------:R-:W-:Y:S05]  /*0b20*/  CALL.REL.NOINC `($__internal_43_$__cuda_sm20_div_s64) ;  /* 0x0000004800787944 */ /* 0x000fea0003c00000 */
[----:B------:R-:W-:Y:S02]  /*0b30*/  IMAD.MOV.U32 R24, RZ, RZ, R4 ;  /* 0x000000ffff187224 */ /* 0x000fe400078e0004 */
[----:B------:R-:W-:Y:S01]  /*0b40*/  IMAD.MOV.U32 R25, RZ, RZ, R6 ;  /* 0x000000ffff197224 */ /* 0x000fe200078e0006 */
[----:B------:R-:W-:Y:S06]  /*0b50*/  BRA `(.L_x_29100) ;  /* 0x0000000000507947 */ /* 0x000fec0003800000 */
.L_x_29099:
[----:B------:R-:W-:Y:S01]  /*0b60*/  ULDC UR5, c[0x0][0x220] ;  /* 0x0000880000057ab9 */ /* 0x000fe20000000800 */
[----:B------:R-:W-:Y:S01]  /*0b70*/  IMAD.MOV.U32 R2, RZ, RZ, RZ ;  /* 0x000000ffff027224 */ /* 0x000fe200078e00ff */
[----:B------:R-:W0:Y:S01]  /*0b80*/  I2F.U32.RP R4, UR5 ;  /* 0x0000000500047d06 */ /* 0x000e220008209000 */
[----:B------:R-:W-:Y:S01]  /*0b90*/  ISETP.NE.U32.AND P3, PT, RZ, UR5, PT ;  /* 0x00000005ff007c0c */ /* 0x000fe2000bf65070 */
[----:B------:R-:W-:-:S06]  /*0ba0*/  HFMA2.MMA R25, -RZ, RZ, 0, 0 ;  /* 0x00000000ff197435 */ /* 0x000fcc00000001ff */
[----:B0-----:R-:W0:Y:S02]  /*0bb0*/  MUFU.RCP R4, R4 ;  /* 0x0000000400047308 */ /* 0x001e240000001000 */
[----:B0-----:R-:W-:-:S06]  /*0bc0*/  VIADD R5, R4, 0xffffffe ;  /* 0x0ffffffe04057836 */ /* 0x001fcc0000000000 */
[----:B------:R-:W0:Y:S02]  /*0bd0*/  F2I.FTZ.U32.TRUNC.NTZ R3, R5 ;  /* 0x0000000500037305 */ /* 0x000e24000021f000 */
[----:B0-----:R-:W-:-:S05]  /*0be0*/  IADD3 R7, RZ, -R3, RZ ;  /* 0x80000003ff077210 */ /* 0x001fca0007ffe0ff */
        /* <DEDUP_REMOVED lines=11> */
.L_x_29100:
[----:B------:R-:W-:Y:S05]  /*0ca0*/  BSYNC B0 ;  /* 0x0000000000007941 */ /* 0x000fea0003800000 */
.L_x_29098:
        /* <DEDUP_REMOVED lines=12> */
[----:B------:R-:W-:Y:S05]  /*0d70*/  CALL.REL.NOINC `($__internal_44_$__cuda_sm20_rem_s64) ;  /* 0x0000004c00407944 */ /* 0x000fea0003c00000 */
[----:B------:R-:W-:-:S04]  /*0d80*/  ISETP.NE.U32.AND P0, PT, R6, RZ, PT ;  /* 0x000000ff0600720c */ /* 0x000fc80003f05070 */
[----:B------:R-:W-:Y:S01]  /*0d90*/  ISETP.NE.AND.EX P0, PT, R3, RZ, PT, P0 ;  /* 0x000000ff0300720c */ /* 0x000fe20003f05300 */
[----:B------:R-:W-:-:S12]  /*0da0*/  BRA `(.L_x_29105) ;  /* 0x00000000004c7947 */ /* 0x000fd80003800000 */
.L_x_29104:
        /* <DEDUP_REMOVED lines=19> */
.L_x_29105:
[----:B------:R-:W-:Y:S05]  /*0ee0*/  BSYNC B1 ;  /* 0x0000000000017941 */ /* 0x000fea0003800000 */
.L_x_29103:
[----:B------:R-:W-:-:S04]  /*0ef0*/  SEL R2, RZ, 0xffffffff, !P0 ;  /* 0xffffffffff027807 */ /* 0x000fc80004000000 */
[----:B------:R-:W-:-:S05]  /*0f00*/  IADD3 R24, P0, R2, R24, RZ ;  /* 0x0000001802187210 */ /* 0x000fca0007f1e0ff */
[----:B------:R-:W-:-:S08]  /*0f10*/  IMAD.X R25, R2, 0x1, R25, P0 ;  /* 0x0000000102197824 */ /* 0x000fd000000e0619 */
.L_x_29102:
[----:B------:R-:W-:Y:S05]  /*0f20*/  BSYNC B0 ;  /* 0x0000000000007941 */ /* 0x000fea0003800000 */
.L_x_29101:
[----:B------:R-:W-:Y:S01]  /*0f30*/  ULDC UR5, c[0x0][0x224] ;  /* 0x0000890000057ab9 */ /* 0x000fe20000000800 */
[----:B------:R-:W-:Y:S01]  /*0f40*/  BSSY B0, `(.L_x_29106) ;  /* 0x0000021000007945 */ /* 0x000fe20003800000 */
[----:B------:R-:W-:Y:S01]  /*0f50*/  LOP3.LUT R2, R23, UR5, RZ, 0xfc, !PT ;  /* 0x0000000517027c12 */ /* 0x000fe2000f8efcff */
[----:B------:R-:W-:Y:S02]  /*0f60*/  IMAD.MOV.U32 R20, RZ, RZ, R24 ;  /* 0x000000ffff147224 */ /* 0x000fe400078e0018 */
[----:B------:R-:W-:Y:S01]  /*0f70*/  IMAD.MOV.U32 R21, RZ, RZ, R25 ;  /* 0x000000ffff157224 */ /* 0x000fe200078e0019 */
[----:B------:R-:W-:-:S13]  /*0f80*/  ISETP.NE.U32.AND P0, PT, R2, RZ, PT ;  /* 0x000000ff0200720c */ /* 0x000fda0003f05070 */
[----:B------:R-:W-:Y:S05]  /*0f90*/  @!P0 BRA `(.L_x_29107) ;  /* 0x00000000001c8947 */ /* 0x000fea0003800000 */
[----:B------:R-:W-:Y:S01]  /*0fa0*/  MOV R7, R22 ;  /* 0x0000001600077202 */ /* 0x000fe20000000f00 */
[----:B------:R-:W-:Y:S01]  /*0fb0*/  IMAD.MOV.U32 R5, RZ, RZ, R23 ;  /* 0x000000ffff057224 */ /* 0x000fe200078e0017 */
[----:B------:R-:W-:-:S07]  /*0fc0*/  MOV R2, 0xfe0 ;  /* 0x00000fe000027802 */ /* 0x000fce0000000f00 */
[----:B------:R-:W-:Y:S05]  /*0fd0*/  CALL.REL.NOINC `($__internal_43_$__cuda_sm20_div_s64) ;  /* 0x00000044004c7944 */ /* 0x000fea0003c00000 */
[----:B------:R-:W-:Y:S02]  /*0fe0*/  IMAD.MOV.U32 R24, RZ, RZ, R4 ;  /* 0x000000ffff187224 */ /* 0x000fe400078e0004 */
[----:B------:R-:W-:Y:S01]  /*0ff0*/  IMAD.MOV.U32 R25, RZ, RZ, R6 ;  /* 0x000000ffff197224 */ /* 0x000fe200078e0006 */
[----:B------:R-:W-:Y:S06]  /*1000*/  BRA `(.L_x_29108) ;  /* 0x0000000000507947 */ /* 0x000fec0003800000 */
.L_x_29107:
[----:B------:R-:W-:Y:S01]  /*1010*/  ULDC UR5, c[0x0][0x220] ;  /* 0x0000880000057ab9 */ /* 0x000fe20000000800 */
[----:B------:R-:W-:Y:S01]  /*1020*/  HFMA2.MMA R2, -RZ, RZ, 0, 0 ;  /* 0x00000000ff027435 */ /* 0x000fe200000001ff */
[----:B------:R-:W0:Y:S01]  /*1030*/  I2F.U32.RP R4, UR5 ;  /* 0x0000000500047d06 */ /* 0x000e220008209000 */
[----:B------:R-:W-:Y:S01]  /*1040*/  ISETP.NE.U32.AND P3, PT, RZ, UR5, PT ;  /* 0x00000005ff007c0c */ /* 0x000fe2000bf65070 */
[----:B------:R-:W-:-:S06]  /*1050*/  IMAD.MOV.U32 R25, RZ, RZ, RZ ;  /* 0x000000ffff197224 */ /* 0x000fcc00078e00ff */
[----:B0-----:R-:W0:Y:S02]  /*1060*/  MUFU.RCP R4, R4 ;  /* 0x0000000400047308 */ /* 0x001e240000001000 */
[----:B0-----:R-:W-:-:S06]  /*1070*/  VIADD R5, R4, 0xffffffe ;  /* 0x0ffffffe04057836 */ /* 0x001fcc0000000000 */
        /* <DEDUP_REMOVED lines=13> */
.L_x_29108:
[----:B------:R-:W-:Y:S05]  /*1150*/  BSYNC B0 ;  /* 0x0000000000007941 */ /* 0x000fea0003800000 */
.L_x_29106:
        /* <DEDUP_REMOVED lines=9> */
[----:B------:R-:W-:Y:S01]  /*11f0*/  MOV R4, R22 ;  /* 0x0000001600047202 */ /* 0x000fe20000000f00 */
[----:B------:R-:W-:Y:S01]  /*1200*/  IMAD.MOV.U32 R5, RZ, RZ, R23 ;  /* 0x000000ffff057224 */ /* 0x000fe200078e0017 */
[----:B------:R-:W-:-:S07]  /*1210*/  MOV R2, 0x1230 ;  /* 0x0000123000027802 */ /* 0x000fce0000000f00 */
[----:B------:R-:W-:Y:S05]  /*1220*/  CALL.REL.NOINC `($__internal_44_$__cuda_sm20_rem_s64) ;  /* 0x0000004800147944 */ /* 0x000fea0003c00000 */
[----:B------:R-:W-:-:S04]  /*1230*/  ISETP.NE.U32.AND P0, PT, R6, RZ, PT ;  /* 0x000000ff0600720c */ /* 0x000fc80003f05070 */
[----:B------:R-:W-:Y:S01]  /*1240*/  ISETP.NE.AND.EX P0, PT, R3, RZ, PT, P0 ;  /* 0x000000ff0300720c */ /* 0x000fe20003f05300 */
[----:B------:R-:W-:-:S12]  /*1250*/  BRA `(.L_x_29113) ;  /* 0x00000000004c7947 */ /* 0x000fd80003800000 */
.L_x_29112:
        /* <DEDUP_REMOVED lines=13> */
[----:B------:R-:W-:-:S04]  /*1330*/  @P0 IADD3 R5, R5, -UR18, RZ ;  /* 0x8000001205050c10 */ /* 0x000fc8000fffe0ff */
[----:B------:R-:W-:-:S13]  /*1340*/  ISETP.GE.U32.AND P0, PT, R5, UR18, PT ;  /* 0x0000001205007c0c */ /* 0x000fda000bf06070 */
[----:B------:R-:W-:Y:S01]  /*1350*/  @P0 VIADD R5, R5, -UR18 ;  /* 0x8000001205050c36 */ /* 0x000fe20008000000 */
[----:B------:R-:W-:-:S04]  /*1360*/  @!P1 LOP3.LUT R5, RZ, UR18, RZ, 0x33, !PT ;  /* 0x00000012ff059c12 */ /* 0x000fc8000f8e33ff */
[----:B------:R-:W-:-:S04]  /*1370*/  ISETP.NE.U32.AND P0, PT, R5, RZ, PT ;  /* 0x000000ff0500720c */ /* 0x000fc80003f05070 */
[----:B------:R-:W-:-:S13]  /*1380*/  ISETP.NE.AND.EX P0, PT, RZ, RZ, PT, P0 ;  /* 0x000000ffff00720c */ /* 0x000fda0003f05300 */
.L_x_29113:
[----:B------:R-:W-:Y:S05]  /*1390*/  BSYNC B1 ;  /* 0x0000000000017941 */ /* 0x000fea0003800000 */
.L_x_29111:
[----:B------:R-:W-:-:S04]  /*13a0*/  SEL R2, RZ, 0xffffffff, !P0 ;  /* 0xffffffffff027807 */ /* 0x000fc80004000000 */
[----:B------:R-:W-:-:S05]  /*13b0*/  IADD3 R24, P0, R2, R24, RZ ;  /* 0x0000001802187210 */ /* 0x000fca0007f1e0ff */
[----:B------:R-:W-:-:S08]  /*13c0*/  IMAD.X R25, R2, 0x1, R25, P0 ;  /* 0x0000000102197824 */ /* 0x000fd000000e0619 */
.L_x_29110:
[----:B------:R-:W-:Y:S05]  /*13d0*/  BSYNC B0 ;  /* 0x0000000000007941 */ /* 0x000fea0003800000 */
.L_x_29109:
[----:B------:R-:W-:Y:S01]  /*13e0*/  ULDC UR5, c[0x0][0x224] ;  /* 0x0000890000057ab9 */ /* 0x000fe20000000800 */
[----:B------:R-:W-:Y:S01]  /*13f0*/  BSSY B0, `(.L_x_29114) ;  /* 0x0000021000007945 */ /* 0x000fe20003800000 */
[----:B------:R-:W-:Y:S01]  /*1400*/  LOP3.LUT R2, R9, UR5, RZ, 0xfc, !PT ;  /* 0x0000000509027c12 */ /* 0x000fe2000f8efcff */
[----:B------:R-:W-:Y:S02]  /*1410*/  IMAD.MOV.U32 R22, RZ, RZ, R24 ;  /* 0x000000ffff167224 */ /* 0x000fe400078e0018 */
[----:B------:R-:W-:Y:S01]  /*1420*/  IMAD.MOV.U32 R23, RZ, RZ, R25 ;  /* 0x000000ffff177224 */ /* 0x000fe200078e0019 */
[----:B------:R-:W-:-:S13]  /*1430*/  ISETP.NE.U32.AND P0, PT, R2, RZ, PT ;  /* 0x000000ff0200720c */ /* 0x000fda0003f05070 */
[----:B------:R-:W-:Y:S05]  /*1440*/  @!P0 BRA `(.L_x_29115) ;  /* 0x00000000001c8947 */ /* 0x000fea0003800000 */
[----:B------:R-:W-:Y:S01]  /*1450*/  IMAD.MOV.U32 R7, RZ, RZ, R8 ;  /* 0x000000ffff077224 */ /* 0x000fe200078e0008 */
[----:B------:R-:W-:Y:S02]  /*1460*/  MOV R5, R9 ;  /* 0x0000000900057202 */ /* 0x000fe40000000f00 */
[----:B------:R-:W-:-:S07]  /*1470*/  MOV R2, 0x1490 ;  /* 0x0000149000027802 */ /* 0x000fce0000000f00 */
[----:B------:R-:W-:Y:S05]  /*1480*/  CALL.REL.NOINC `($__internal_43_$__cuda_sm20_div_s64) ;  /* 0x0000004000207944 */ /* 0x000fea0003c00000 */
[----:B------:R-:W-:Y:S02]  /*1490*/  IMAD.MOV.U32 R24, RZ, RZ, R4 ;  /* 0x000000ffff187224 */ /* 0x000fe400078e0004 */
[----:B------:R-:W-:Y:S01]  /*14a0*/  IMAD.MOV.U32 R25, RZ, RZ, R6 ;  /* 0x000000ffff197224 */ /* 0x000fe200078e0006 */
[----:B------:R-:W-:Y:S06]  /*14b0*/  BRA `(.L_x_29116) ;  /* 0x0000000000507947 */ /* 0x000fec0003800000 */
.L_x_29115:
[----:B------:R-:W-:Y:S01]  /*14c0*/  ULDC UR5, c[0x0][0x220] ;  /* 0x0000880000057ab9 */ /* 0x000fe20000000800 */
[----:B------:R-:W-:Y:S01]  /*14d0*/  IMAD.MOV.U32 R2, RZ, RZ, RZ ;  /* 0x000000ffff027224 */ /* 0x000fe200078e00ff */
        /* <DEDUP_REMOVED lines=18> */
.L_x_29116:
[----:B------:R-:W-:Y:S05]  /*1600*/  BSYNC B0 ;  /* 0x0000000000007941 */ /* 0x000fea0003800000 */
.L_x_29114:
        /* <DEDUP_REMOVED lines=12> */
[----:B------:R-:W-:Y:S05]  /*16d0*/  CALL.REL.NOINC `($__internal_44_$__cuda_sm20_rem_s64) ;  /* 0x0000004000e87944 */ /* 0x000fea0003c00000 */
[----:B------:R-:W-:-:S04]  /*16e0*/  ISETP.NE.U32.AND P0, PT, R6, RZ, PT ;  /* 0x000000ff0600720c */ /* 0x000fc80003f05070 */
[----:B------:R-:W-:Y:S01]  /*16f0*/  ISETP.NE.AND.EX P0, PT, R3, RZ, PT, P0 ;  /* 0x000000ff0300720c */ /* 0x000fe20003f05300 */
[----:B------:R-:W-:-:S12]  /*1700*/  BRA `(.L_x_29121) ;  /* 0x00000000004c7947 */ /* 0x000fd80003800000 */
.L_x_29120:
        /* <DEDUP_REMOVED lines=19> */
.L_x_29121:
[----:B------:R-:W-:Y:S05]  /*1840*/  BSYNC B1 ;  /* 0x0000000000017941 */ /* 0x000fea0003800000 */
.L_x_29119:
[----:B------:R-:W-:-:S04]  /*1850*/  SEL R2, RZ, 0xffffffff, !P0 ;  /* 0xffffffffff027807 */ /* 0x000fc80004000000 */
[----:B------:R-:W-:-:S05]  /*1860*/  IADD3 R24, P0, R2, R24, RZ ;  /* 0x0000001802187210 */ /* 0x000fca0007f1e0ff */
[----:B------:R-:W-:-:S08]  /*1870*/  IMAD.X R25, R2, 0x1, R25, P0 ;  /* 0x0000000102197824 */ /* 0x000fd000000e0619 */
.L_x_29118:
[----:B------:R-:W-:Y:S05]  /*1880*/  BSYNC B0 ;  /* 0x0000000000007941 */ /* 0x000fea0003800000 */
.L_x_29117:
        /* <DEDUP_REMOVED lines=8> */
[----:B------:R-:W-:Y:S01]  /*1910*/  MOV R2, 0x1940 ;  /* 0x0000194000027802 */ /* 0x000fe20000000f00 */
[----:B------:R-:W-:-:S07]  /*1920*/  IMAD.MOV.U32 R5, RZ, RZ, R11 ;  /* 0x000000ffff057224 */ /* 0x000fce00078e000b */
[----:B------:R-:W-:Y:S05]  /*1930*/  CALL.REL.NOINC `($__internal_43_$__cuda_sm20_div_s64) ;  /* 0x0000003800f47944 */ /* 0x000fea0003c00000 */
[----:B------:R-:W-:Y:S01]  /*1940*/  MOV R24, R4 ;  /* 0x0000000400187202 */ /* 0x000fe20000000f00 */
[----:B------:R-:W-:Y:S01]  /*1950*/  IMAD.MOV.U32 R25, RZ, RZ, R6 ;  /* 0x000000ffff197224 */ /* 0x000fe200078e0006 */
[----:B------:R-:W-:Y:S06]  /*1960*/  BRA `(.L_x_29124) ;  /* 0x0000000000507947 */ /* 0x000fec0003800000 */
.L_x_29123:
        /* <DEDUP_REMOVED lines=15> */
[----:B------:R-:W-:Y:S01]  /*1a60*/  @P1 IADD3 R2, R2, -UR5, RZ ;  /* 0x8000000502021c10 */ /* 0x000fe2000fffe0ff */
[----:B------:R-:W-:-:S03]  /*1a70*/  @P1 VIADD R24, R24, 0x1 ;  /* 0x0000000118181836 */ /* 0x000fc60000000000 */
[----:B------:R-:W-:-:S13]  /*1a80*/  ISETP.GE.U32.AND P2, PT, R2, UR5, PT ;  /* 0x0000000502007c0c */ /* 0x000fda000bf46070 */
[----:B------:R-:W-:Y:S01]  /*1a90*/  @P2 VIADD R24, R24, 0x1 ;  /* 0x0000000118182836 */ /* 0x000fe20000000000 */
[----:B------:R-:W-:-:S07]  /*1aa0*/  @!P3 LOP3.LUT R24, RZ, UR5, RZ, 0x33, !PT ;  /* 0x00000005ff18bc12 */ /* 0x000fce000f8e33ff */
.L_x_29124:
[----:B------:R-:W-:Y:S05]  /*1ab0*/  BSYNC B0 ;  /* 0x0000000000007941 */ /* 0x000fea0003800000 */
.L_x_29122:
        /* <DEDUP_REMOVED lines=16> */
.L_x_29128:
        /* <DEDUP_REMOVED lines=19> */
.L_x_29129:
[----:B------:R-:W-:Y:S05]  /*1cf0*/  BSYNC B1 ;  /* 0x0000000000017941 */ /* 0x000fea0003800000 */
.L_x_29127:
[----:B------:R-:W-:-:S04]  /*1d00*/  SEL R2, RZ, 0xffffffff, !P0 ;  /* 0xffffffffff027807 */ /* 0x000fc80004000000 */
[----:B------:R-:W-:-:S04]  /*1d10*/  IADD3 R24, P0, R2, R24, RZ ;  /* 0x0000001802187210 */ /* 0x000fc80007f1e0ff */
[----:B------:R-:W-:-:S09]  /*1d20*/  IADD3.X R25, R2, R25, RZ, P0, !PT ;  /* 0x0000001902197210 */ /* 0x000fd200007fe4ff */
.L_x_29126:
[----:B------:R-:W-:Y:S05]  /*1d30*/  BSYNC B0 ;  /* 0x0000000000007941 */ /* 0x000fea0003800000 */
.L_x_29125:
        /* <DEDUP_REMOVED lines=11> */
[----:B------:R-:W-:Y:S01]  /*1df0*/  IMAD.MOV.U32 R24, RZ, RZ, R4 ;  /* 0x000000ffff187224 */ /* 0x000fe200078e0004 */
[----:B------:R-:W-:Y:S01]  /*1e00*/  MOV R25, R6 ;  /* 0x0000000600197202 */ /* 0x000fe20000000f00 */
[----:B------:R-:W-:Y:S06]  /*1e10*/  BRA `(.L_x_29132) ;  /* 0x0000000000507947 */ /* 0x000fec0003800000 */
.L_x_29131:
        /* <DEDUP_REMOVED lines=20> */
.L_x_29132:
[----:B------:R-:W-:Y:S05]  /*1f60*/  BSYNC B0 ;  /* 0x0000000000007941 */ /* 0x000fea0003800000 */
.L_x_29130:
        /* <DEDUP_REMOVED lines=16> */
.L_x_29136:
        /* <DEDUP_REMOVED lines=19> */
.L_x_29137:
[----:B------:R-:W-:Y:S05]  /*21a0*/  BSYNC B1 ;  /* 0x0000000000017941 */ /* 0x000fea0003800000 */
.L_x_29135:
[----:B------:R-:W-:-:S04]  /*21b0*/  SEL R2, RZ, 0xffffffff, !P0 ;  /* 0xffffffffff027807 */ /* 0x000fc80004000000 */
[----:B------:R-:W-:-:S05]  /*21c0*/  IADD3 R24, P0, R2, R24, RZ ;  /* 0x0000001802187210 */ /* 0x000fca0007f1e0ff */
[----:B------:R-:W-:-:S08]  /*21d0*/  IMAD.X R25, R2, 0x1, R25, P0 ;  /* 0x0000000102197824 */ /* 0x000fd000000e0619 */
.L_x_29134:
[----:B------:R-:W-:Y:S05]  /*21e0*/  BSYNC B0 ;  /* 0x0000000000007941 */ /* 0x000fea0003800000 */
.L_x_29133:
        /* <DEDUP_REMOVED lines=14> */
.L_x_29139:
        /* <DEDUP_REMOVED lines=20> */
.L_x_29140:
[----:B------:R-:W-:Y:S05]  /*2410*/  BSYNC B0 ;  /* 0x0000000000007941 */ /* 0x000fea0003800000 */
.L_x_29138:
        /* <DEDUP_REMOVED lines=16> */
.L_x_29144:
        /* <DEDUP_REMOVED lines=19> */
.L_x_29145:
[----:B------:R-:W-:Y:S05]  /*2650*/  BSYNC B1 ;  /* 0x0000000000017941 */ /* 0x000fea0003800000 */
.L_x_29143:
[----:B------:R-:W-:-:S04]  /*2660*/  SEL R2, RZ, 0xffffffff, !P0 ;  /* 0xffffffffff027807 */ /* 0x000fc80004000000 */
[----:B------:R-:W-:-:S05]  /*2670*/  IADD3 R24, P0, R2, R24, RZ ;  /* 0x0000001802187210 */ /* 0x000fca0007f1e0ff */
[----:B------:R-:W-:-:S08]  /*2680*/  IMAD.X R25, R2, 0x1, R25, P0 ;  /* 0x0000000102197824 */ /* 0x000fd000000e0619 */
.L_x_29142:
[----:B------:R-:W-:Y:S05]  /*2690*/  BSYNC B0 ;  /* 0x0000000000007941 */ /* 0x000fea0003800000 */
.L_x_29141:
[----:B------:R-:W-:Y:S01]  /*26a0*/  ULDC.64 UR6, c[0x0][0x228] ;  /* 0x00008a0000067ab9 */ /* 0x000fe20000000a00 */
[----:B------:R-:W-:Y:S01]  /*26b0*/  IMAD.MOV.U32 R14, RZ, RZ, R24 ;  /* 0x000000ffff0e7224 */ /* 0x000fe200078e0018 */
[----:B------:R-:W-:Y:S01]  /*26c0*/  UIMAD.WIDE.U32 UR6, UR4, 0x8, UR6 ;  /* 0x00000008040678a5 */ /* 0x000fe2000f8e0006 */
[----:B------:R-:W-:-:S05]  /*26d0*/  IMAD.MOV.U32 R15, RZ, RZ, R25 ;  /* 0x000000ffff0f7224 */ /* 0x000fca00078e0019 */
[----:B------:R-:W-:Y:S01]  /*26e0*/  MOV R3, UR7 ;  /* 0x0000000700037c02 */ /* 0x000fe20008000f00 */
[----:B------:R-:W-:-:S04]  /*26f0*/  IMAD.U32 R2, RZ, RZ, UR6 ;  /* 0x00000006ff027e24 */ /* 0x000fc8000f8e00ff */
[----:B------:R-:W-:-:S05]  /*2700*/  IMAD.WIDE R2, R0, 0x10, R2 ;  /* 0x0000001000027825 */ /* 0x000fca00078e0202 */
[----:B------:R-:W-:Y:S04]  /*2710*/  STG.E.128 desc[UR14][R2.64], R16 ;  /* 0x0000001002007986 */ /* 0x000fe8000c101d0e */
[----:B------:R-:W-:Y:S04]  /*2720*/  STG.E.128 desc[UR14][R2.64+0x800], R20 ;  /* 0x0008001402007986 */ /* 0x000fe8000c101d0e */
[----:B------:R-:W-:Y:S04]  /*2730*/  STG.E.128 desc[UR14][R2.64+0x1000], R8 ;  /* 0x0010000802007986 */ /* 0x000fe8000c101d0e */
[----:B------:R-:W-:Y:S01]  /*2740*/  STG.E.128 desc[UR14][R2.64+0x1800], R12 ;  /* 0x0018000c02007986 */ /* 0x000fe2000c101d0e */
[----:B------:R-:W-:Y:S05]  /*2750*/  EXIT ;  /* 0x000000000000794d */ /* 0x000fea0003800000 */
.L_x_29081:
[----:B------:R-:W0:Y:S01]  /*2760*/  S2R R0, SR_TID.X ;  /* 0x0000000000007919 */ /* 0x000e220000002100 */
[----:B------:R-:W-:Y:S02]  /*2770*/  CS2R R14, SRZ ;  /* 0x00000000000e7805 */ /* 0x000fe4000001ff00 */
[----:B0-----:R-:W-:Y:S01]  /*2780*/  ISETP.GE.AND P0, PT, R0, UR5, PT ;  /* 0x0000000500007c0c */ /* 0x001fe2000bf06270 */
[----:B------:R-:W-:-:S12]  /*2790*/  IMAD.MOV.U32 R12, RZ, RZ, R0 ;  /* 0x000000ffff0c7224 */ /* 0x000fd800078e0000 */
[----:B------:R-:W-:-:S05]  /*27a0*/  @!P0 VIADD R0, R12, 0x80 ;  /* 0x000000800c008836 */ /* 0x000fca0000000000 */
[----:B------:R-:W-:-:S13]  /*27b0*/  ISETP.GE.AND P6, PT, R0, UR5, PT ;  /* 0x0000000500007c0c */ /* 0x000fda000bfc6270 */
[C---:B------:R-:W-:Y:S01]  /*27c0*/  @!P6 VIADD R3, R0.reuse, UR4 ;  /* 0x000000040003ec36 */ /* 0x040fe20008000000 */
[----:B------:R-:W-:Y:S01]  /*27d0*/  @!P6 IADD3 R0, R0, 0x80, RZ ;  /* 0x000000800000e810 */ /* 0x000fe20007ffe0ff */
[----:B------:R-:W0:Y:S03]  /*27e0*/  @!P6 LDC.64 R8, c[0x0][0x230] ;  /* 0x00008c00ff08eb82 */ /* 0x000e260000000a00 */
[----:B------:R-:W-:-:S13]  /*27f0*/  ISETP.GE.AND P5, PT, R0, UR5, PT ;  /* 0x0000000500007c0c */ /* 0x000fda000bfa6270 */
[C---:B------:R-:W-:Y:S01]  /*2800*/  @!P5 VIADD R13, R0.reuse, UR4 ;  /* 0x00000004000ddc36 */ /* 0x040fe20008000000 */
[----:B------:R-:W1:Y:S01]  /*2810*/  @!P5 LDC.64 R10, c[0x0][0x230] ;  /* 0x00008c00ff0adb82 */ /* 0x000e620000000a00 */
[----:B------:R-:W-:-:S05]  /*2820*/  @!P5 VIADD R0, R0, 0x80 ;  /* 0x000000800000d836 */ /* 0x000fca0000000000 */
[C---:B------:R-:W-:Y:S01]  /*2830*/  ISETP.GE.AND P4, PT, R0.reuse, UR5, PT ;  /* 0x0000000500007c0c */ /* 0x040fe2000bf86270 */
[----:B0-----:R-:W-:Y:S02]  /*2840*/  @!P6 IMAD.WIDE.U32 R8, R3, 0x8, R8 ;  /* 0x000000080308e825 */ /* 0x001fe400078e0008 */
[----:B------:R-:W0:Y:S03]  /*2850*/  @!P0 LDC.64 R2, c[0x0][0x230] ;  /* 0x00008c00ff028b82 */ /* 0x000e260000000a00 */
[----:B------:R2:W5:Y:S07]  /*2860*/  @!P6 LDG.E.64 R14, desc[UR14][R8.64] ;  /* 0x0000000e080ee981 */ /* 0x00056e000c1e1b00 */
[C---:B------:R-:W-:Y:S01]  /*2870*/  @!P4 VIADD R19, R0.reuse, UR4 ;  /* 0x000000040013cc36 */ /* 0x040fe20008000000 */
[----:B------:R-:W3:Y:S01]  /*2880*/  @!P4 LDC.64 R16, c[0x0][0x230] ;  /* 0x00008c00ff10cb82 */ /* 0x000ee20000000a00 */
[----:B------:R-:W-:-:S05]  /*2890*/  @!P4 VIADD R0, R0, 0x80 ;  /* 0x000000800000c836 */ /* 0x000fca0000000000 */
[----:B------:R-:W-:-:S13]  /*28a0*/  ISETP.GE.AND P3, PT, R0, UR5, PT ;  /* 0x0000000500007c0c */ /* 0x000fda000bf66270 */
[C---:B------:R-:W-:Y:S01]  /*28b0*/  @!P3 VIADD R25, R0.reuse, UR4 ;  /* 0x000000040019bc36 */ /* 0x040fe20008000000 */
[----:B------:R-:W-:Y:S01]  /*28c0*/  @!P3 IADD3 R0, R0, 0x80, RZ ;  /* 0x000000800000b810 */ /* 0x000fe20007ffe0ff */
[----:B------:R-:W2:Y:S03]  /*28d0*/  @!P3 LDC.64 R20, c[0x0][0x230] ;  /* 0x00008c00ff14bb82 */ /* 0x000ea60000000a00 */
[----:B------:R-:W-:-:S13]  /*28e0*/  ISETP.GE.AND P2, PT, R0, UR5, PT ;  /* 0x0000000500007c0c */ /* 0x000fda000bf46270 */
[C---:B------:R-:W-:Y:S01]  /*28f0*/  @!P2 VIADD R31, R0.reuse, UR4 ;  /* 0x00000004001fac36 */ /* 0x040fe20008000000 */
[----:B------:R-:W4:Y:S01]  /*2900*/  @!P2 LDC.64 R22, c[0x0][0x230] ;  /* 0x00008c00ff16ab82 */ /* 0x000f220000000a00 */
[----:B------:R-:W-:-:S05]  /*2910*/  @!P2 VIADD R0, R0, 0x80 ;  /* 0x000000800000a836 */ /* 0x000fca0000000000 */
[----:B------:R-:W-:-:S13]  /*2920*/  ISETP.GE.AND P1, PT, R0, UR5, PT ;  /* 0x0000000500007c0c */ /* 0x000fda000bf26270 */
[C---:B------:R-:W-:Y:S01]  /*2930*/  @!P1 VIADD R33, R0.reuse, UR4 ;  /* 0x0000000400219c36 */ /* 0x040fe20008000000 */
[----:B------:R-:W0:Y:S01]  /*2940*/  @!P1 LDC.64 R6, c[0x0][0x230] ;  /* 0x00008c00ff069b82 */ /* 0x000e220000000a00 */
[----:B------:R-:W-:-:S05]  /*2950*/  @!P1 VIADD R0, R0, 0x80 ;  /* 0x0000008000009836 */ /* 0x000fca0000000000 */
[----:B------:R-:W-:-:S13]  /*2960*/  ISETP.GE.AND P6, PT, R0, UR5, PT ;  /* 0x0000000500007c0c */ /* 0x000fda000bfc6270 */
[----:B------:R-:W0:Y:S01]  /*2970*/  @!P6 LDC.64 R4, c[0x0][0x230] ;  /* 0x00008c00ff04eb82 */ /* 0x000e220000000a00 */
[----:B------:R-:W-:Y:S02]  /*2980*/  CS2R R28, SRZ ;  /* 0x00000000001c7805 */ /* 0x000fe4000001ff00 */
[----:B------:R-:W-:Y:S01]  /*2990*/  CS2R R26, SRZ ;  /* 0x00000000001a7805 */ /* 0x000fe2000001ff00 */
[----:B-1----:R-:W-:Y:S01]  /*29a0*/  @!P5 IMAD.WIDE.U32 R10, R13, 0x8, R10 ;  /* 0x000000080d0ad825 */ /* 0x002fe200078e000a */
[----:B------:R-:W-:-:S03]  /*29b0*/  @!P0 IADD3 R13, R12, UR4, RZ ;  /* 0x000000040c0d8c10 */ /* 0x000fc6000fffe0ff */
[----:B---3--:R-:W-:Y:S01]  /*29c0*/  @!P4 IMAD.WIDE.U32 R18, R19, 0x8, R16 ;  /* 0x000000081312c825 */ /* 0x008fe200078e0010 */
[----:B------:R1:W5:Y:S03]  /*29d0*/  @!P5 LDG.E.64 R28, desc[UR14][R10.64] ;  /* 0x0000000e0a1cd981 */ /* 0x000366000c1e1b00 */
[----:B------:R-:W-:Y:S01]  /*29e0*/  @!P6 VIADD R17, R0, UR4 ;  /* 0x000000040011ec36 */ /* 0x000fe20008000000 */
[----:B------:R3:W5:Y:S01]  /*29f0*/  @!P4 LDG.E.64 R26, desc[UR14][R18.64] ;  /* 0x0000000e121ac981 */ /* 0x000762000c1e1b00 */
[----:B--2---:R-:W-:Y:S01]  /*2a00*/  @!P3 IMAD.WIDE.U32 R8, R25, 0x8, R20 ;  /* 0x000000081908b825 */ /* 0x004fe200078e0014 */
[----:B------:R-:W-:-:S03]  /*2a10*/  CS2R R20, SRZ ;  /* 0x0000000000147805 */ /* 0x000fc6000001ff00 */
[----:B----4-:R-:W-:Y:S01]  /*2a20*/  @!P2 IMAD.WIDE.U32 R24, R31, 0x8, R22 ;  /* 0x000000081f18a825 */ /* 0x010fe200078e0016 */
[----:B------:R-:W-:Y:S02]  /*2a30*/  CS2R R22, SRZ ;  /* 0x0000000000167805 */ /* 0x000fe4000001ff00 */
[----:B-1----:R-:W-:Y:S01]  /*2a40*/  CS2R R10, SRZ ;  /* 0x00000000000a7805 */ /* 0x002fe2000001ff00 */
[----:B------:R1:W5:Y:S01]  /*2a50*/  @!P3 LDG.E.64 R20, desc[UR14][R8.64] ;  /* 0x0000000e0814b981 */ /* 0x000362000c1e1b00 */
[----:B0-----:R-:W-:Y:S01]  /*2a60*/  @!P1 IMAD.WIDE.U32 R6, R33, 0x8, R6 ;  /* 0x0000000821069825 */ /* 0x001fe200078e0006 */
[----:B---3--:R-:W-:Y:S02]  /*2a70*/  CS2R R18, SRZ ;  /* 0x0000000000127805 */ /* 0x008fe4000001ff00 */
[----:B------:R1:W5:Y:S01]  /*2a80*/  @!P2 LDG.E.64 R22, desc[UR14][R24.64] ;  /* 0x0000000e1816a981 */ /* 0x000362000c1e1b00 */
[----:B------:R-:W-:Y:S01]  /*2a90*/  @!P6 IMAD.WIDE.U32 R4, R17, 0x8, R4 ;  /* 0x000000081104e825 */ /* 0x000fe200078e0004 */
[----:B------:R-:W-:-:S03]  /*2aa0*/  CS2R R16, SRZ ;  /* 0x0000000000107805 */ /* 0x000fc6000001ff00 */
[----:B------:R-:W-:Y:S01]  /*2ab0*/  @!P0 IMAD.WIDE.U32 R2, R13, 0x8, R2 ;  /* 0x000000080d028825 */ /* 0x000fe200078e0002 */
[----:B------:R1:W5:Y:S04]  /*2ac0*/  @!P6 LDG.E.64 R18, desc[UR14][R4.64] ;  /* 0x0000000e0412e981 */ /* 0x000368000c1e1b00 */
[----:B------:R1:W5:Y:S04]  /*2ad0*/  @!P1 LDG.E.64 R16, desc[UR14][R6.64] ;  /* 0x0000000e06109981 */ /* 0x000368000c1e1b00 */
[----:B------:R1:W5:Y:S01]  /*2ae0*/  @!P0 LDG.E.64 R10, desc[UR14][R2.64] ;  /* 0x0000000e020a8981 */ /* 0x000362000c1e1b00 */
[----:B------:R-:W-:Y:S04]  /*2af0*/  BSSY B0, `(.L_x_29146) ;  /* 0x0000049000007945 */ /* 0x000fe80003800000 */
[----:B------:R-:W-:Y:S05]  /*2b00*/  @P0 BRA `(.L_x_29147) ;  /* 0x00000004001c0947 */ /* 0x000fea0003800000 */
[----:B------:R-:W-:Y:S01]  /*2b10*/  ULDC UR6, c[0x0][0x224] ;  /* 0x0000890000067ab9 */ /* 0x000fe20000000800 */
[----:B------:R-:W-:Y:S01]  /*2b20*/  BSSY B1, `(.L_x_29148) ;  /* 0x000001f000017945 */ /* 0x000fe20003800000 */
[----:B-----5:R-:W-:-:S04]  /*2b30*/  LOP3.LUT R0, R11, UR6, RZ, 0xfc, !PT ;  /* 0x000000060b007c12 */ /* 0x020fc8000f8efcff */
[----:B------:R-:W-:-:S13]  /*2b40*/  ISETP.NE.U32.AND P3, PT, R0, RZ, PT ;  /* 0x000000ff0000720c */ /* 0x000fda0003f65070 */
[----:B------:R-:W-:Y:S05]  /*2b50*/  @!P3 BRA `(.L_x_29149) ;  /* 0x00000000001cb947 */ /* 0x000fea0003800000 */
[----:B-1----:R-:W-:Y:S01]  /*2b60*/  IMAD.MOV.U32 R7, RZ, RZ, R10 ;  /* 0x000000ffff077224 */ /* 0x002fe200078e000a */
[----:B------:R-:W-:Y:S01]  /*2b70*/  MOV R2, 0x2ba0 ;  /* 0x00002ba000027802 */ /* 0x000fe20000000f00 */
[----:B------:R-:W-:-:S07]  /*2b80*/  IMAD.MOV.U32 R5, RZ, RZ, R11 ;  /* 0x000000ffff057224 */ /* 0x000fce00078e000b */
[----:B------:R-:W-:Y:S05]  /*2b90*/  CALL.REL.NOINC `($__internal_43_$__cuda_sm20_div_s64) ;  /* 0x00000028005c7944 */ /* 0x000fea0003c00000 */
[----:B------:R-:W-:Y:S02]  /*2ba0*/  IMAD.MOV.U32 R8, RZ, RZ, R4 ;  /* 0x000000ffff087224 */ /* 0x000fe400078e0004 */
[----:B------:R-:W-:Y:S01]  /*2bb0*/  IMAD.MOV.U32 R9, RZ, RZ, R6 ;  /* 0x000000ffff097224 */ /* 0x000fe200078e0006 */
[----:B------:R-:W-:Y:S06]  /*2bc0*/  BRA `(.L_x_29150) ;  /* 0x0000000000507947 */ /* 0x000fec0003800000 */
.L_x_29149:
[----:B------:R-:W-:Y:S01]  /*2bd0*/  ULDC UR6, c[0x0][0x220] ;  /* 0x0000880000067ab9 */ /* 0x000fe20000000800 */
[----:B-1----:R-:W-:Y:S01]  /*2be0*/  MOV R9, RZ ;  /* 0x000000ff00097202 */ /* 0x002fe20000000f00 */
        /* <DEDUP_REMOVED lines=18> */
.L_x_29150:
[----:B------:R-:W-:Y:S05]  /*2d10*/  BSYNC B1 ;  /* 0x0000000000017941 */ /* 0x000fea0003800000 */
.L_x_29148:
        /* <DEDUP_REMOVED lines=15> */
.L_x_29152:
        /* <DEDUP_REMOVED lines=19> */
.L_x_29153:
[----:B------:R-:W-:Y:S05]  /*2f40*/  BSYNC B1 ;  /* 0x0000000000017941 */ /* 0x000fea0003800000 */
.L_x_29151:
[----:B------:R-:W-:-:S04]  /*2f50*/  SEL R0, RZ, 0xffffffff, !P1 ;  /* 0xffffffffff007807 */ /* 0x000fc80004800000 */
[----:B------:R-:W-:-:S05]  /*2f60*/  IADD3 R8, P1, R0, R8, RZ ;  /* 0x0000000800087210 */ /* 0x000fca0007f3e0ff */
[----:B------:R-:W-:-:S08]  /*2f70*/  IMAD.X R9, R0, 0x1, R9, P1 ;  /* 0x0000000100097824 */ /* 0x000fd000008e0609 */
.L_x_29147:
[----:B------:R-:W-:Y:S05]  /*2f80*/  BSYNC B0 ;  /* 0x0000000000007941 */ /* 0x000fea0003800000 */
.L_x_29146:
[----:B------:R-:W-:Y:S01]  /*2f90*/  VIADD R0, R12, 0x80 ;  /* 0x000000800c007836 */ /* 0x000fe20000000000 */
[----:B------:R-:W-:Y:S04]  /*2fa0*/  BSSY B0, `(.L_x_29154) ;  /* 0x000004a000007945 */ /* 0x000fe80003800000 */
[----:B------:R-:W-:-:S13]  /*2fb0*/  ISETP.GE.AND P1, PT, R0, UR5, PT ;  /* 0x0000000500007c0c */ /* 0x000fda000bf26270 */
[----:B------:R-:W-:Y:S05]  /*2fc0*/  @P1 BRA `(.L_x_29155) ;  /* 0x00000004001c1947 */ /* 0x000fea0003800000 */
[----:B------:R-:W-:Y:S01]  /*2fd0*/  ULDC UR6, c[0x0][0x224] ;  /* 0x0000890000067ab9 */ /* 0x000fe20000000800 */
[----:B------:R-:W-:Y:S01]  /*2fe0*/  BSSY B1, `(.L_x_29156) ;  /* 0x000001f000017945 */ /* 0x000fe20003800000 */
[----:B-1---5:R-:W-:-:S04]  /*2ff0*/  LOP3.LUT R2, R15, UR6, RZ, 0xfc, !PT ;  /* 0x000000060f027c12 */ /* 0x022fc8000f8efcff */
        /* <DEDUP_REMOVED lines=9> */
.L_x_29157:
        /* <DEDUP_REMOVED lines=20> */
.L_x_29158:
[----:B------:R-:W-:Y:S05]  /*31d0*/  BSYNC B1 ;  /* 0x0000000000017941 */ /* 0x000fea0003800000 */
.L_x_29156:
        /* <DEDUP_REMOVED lines=15> */
.L_x_29160:
        /* <DEDUP_REMOVED lines=19> */
.L_x_29161:
[----:B------:R-:W-:Y:S05]  /*3400*/  BSYNC B1 ;  /* 0x0000000000017941 */ /* 0x000fea0003800000 */
.L_x_29159:
[----:B------:R-:W-:-:S04]  /*3410*/  SEL R2, RZ, 0xffffffff, !P1 ;  /* 0xffffffffff027807 */ /* 0x000fc80004800000 */
[----:B------:R-:W-:-:S05]  /*3420*/  IADD3 R10, P1, R2, R10, RZ ;  /* 0x0000000a020a7210 */ /* 0x000fca0007f3e0ff */
[----:B------:R-:W-:-:S08]  /*3430*/  IMAD.X R11, R2, 0x1, R11, P1 ;  /* 0x00000001020b7824 */ /* 0x000fd000008e060b */
.L_x_29155:
[----:B------:R-:W-:Y:S05]  /*3440*/  BSYNC B0 ;  /* 0x0000000000007941 */ /* 0x000fea0003800000 */
.L_x_29154:
[----:B-1----:R-:W-:Y:S01]  /*3450*/  VIADD R2, R12, 0x100 ;  /* 0x000001000c027836 */ /* 0x002fe20000000000 */
[----:B------:R-:W-:Y:S04]  /*3460*/  BSSY B0, `(.L_x_29162) ;  /* 0x000004a000007945 */ /* 0x000fe80003800000 */
[----:B------:R-:W-:-:S13]  /*3470*/  ISETP.GE.AND P1, PT, R2, UR5, PT ;  /* 0x0000000502007c0c */ /* 0x000fda000bf26270 */
        /* <DEDUP_REMOVED lines=13> */
.L_x_29165:
        /* <DEDUP_REMOVED lines=20> */
.L_x_29166:
[----:B------:R-:W-:Y:S05]  /*3690*/  BSYNC B1 ;  /* 0x0000000000017941 */ /* 0x000fea0003800000 */
.L_x_29164:
        /* <DEDUP_REMOVED lines=15> */
.L_x_29168:
        /* <DEDUP_REMOVED lines=19> */
.L_x_29169:
[----:B------:R-:W-:Y:S05]  /*38c0*/  BSYNC B1 ;  /* 0x0000000000017941 */ /* 0x000fea0003800000 */
.L_x_29167:
[----:B------:R-:W-:-:S04]  /*38d0*/  SEL R2, RZ, 0xffffffff, !P1 ;  /* 0xffffffffff027807 */ /* 0x000fc80004800000 */
[----:B------:R-:W-:-:S05]  /*38e0*/  IADD3 R14, P1, R2, R14, RZ ;  /* 0x0000000e020e7210 */ /* 0x000fca0007f3e0ff */
[----:B------:R-:W-:-:S08]  /*38f0*/  IMAD.X R15, R2, 0x1, R15, P1 ;  /* 0x00000001020f7824 */ /* 0x000fd000008e060f */
.L_x_29163:
[----:B------:R-:W-:Y:S05]  /*3900*/  BSYNC B0 ;  /* 0x0000000000007941 */ /* 0x000fea0003800000 */
.L_x_29162:
[----:B------:R-:W-:Y:S01]  /*3910*/  IADD3 R2, R12, 0x180, RZ ;  /* 0x000001800c027810 */ /* 0x000fe20007ffe0ff */
[----:B------:R-:W-:Y:S01]  /*3920*/  BSSY B0, `(.L_x_29170) ;  /* 0x000004c000007945 */ /* 0x000fe20003800000 */
[----:B-----5:R-:W-:Y:S02]  /*3930*/  IMAD.MOV.U32 R28, RZ, RZ, R14 ;  /* 0x000000ffff1c7224 */ /* 0x020fe400078e000e */
[----:B------:R-:W-:Y:S01]  /*3940*/  ISETP.GE.AND P1, PT, R2, UR5, PT ;  /* 0x0000000502007c0c */ /* 0x000fe2000bf26270 */
[----:B------:R-:W-:-:S12]  /*3950*/  IMAD.MOV.U32 R29, RZ, RZ, R15 ;  /* 0x000000ffff1d7224 */ /* 0x000fd800078e000f */
        /* <DEDUP_REMOVED lines=13> */
.L_x_29173:
        /* <DEDUP_REMOVED lines=20> */
.L_x_29174:
[----:B------:R-:W-:Y:S05]  /*3b70*/  BSYNC B1 ;  /* 0x0000000000017941 */ /* 0x000fea0003800000 */
.L_x_29172:
        /* <DEDUP_REMOVED lines=15> */
.L_x_29176:
        /* <DEDUP_REMOVED lines=19> */
.L_x_29177:
[----:B------:R-:W-:Y:S05]  /*3da0*/  BSYNC B1 ;  /* 0x0000000000017941 */ /* 0x000fea0003800000 */
.L_x_29175:
[----:B------:R-:W-:-:S04]  /*3db0*/  SEL R2, RZ, 0xffffffff, !P1 ;  /* 0xffffffffff027807 */ /* 0x000fc80004800000 */
[----:B------:R-:W-:-:S05]  /*3dc0*/  IADD3 R14, P1, R2, R14, RZ ;  /* 0x0000000e020e7210 */ /* 0x000fca0007f3e0ff */
[----:B------:R-:W-:-:S08]  /*3dd0*/  IMAD.X R15, R2, 0x1, R15, P1 ;  /* 0x00000001020f7824 */ /* 0x000fd000008e060f */
.L_x_29171:
[----:B------:R-:W-:Y:S05]  /*3de0*/  BSYNC B0 ;  /* 0x0000000000007941 */ /* 0x000fea0003800000 */
.L_x_29170:
[----:B------:R-:W-:Y:S01]  /*3df0*/  IADD3 R2, R12, 0x200, RZ ;  /* 0x000002000c027810 */ /* 0x000fe20007ffe0ff */
[----:B------:R-:W-:Y:S01]  /*3e00*/  BSSY B0, `(.L_x_29178) ;  /* 0x000004c000007945 */ /* 0x000fe20003800000 */
[----:B------:R-:W-:Y:S02]  /*3e10*/  IMAD.MOV.U32 R26, RZ, RZ, R14 ;  /* 0x000000ffff1a7224 */ /* 0x000fe400078e000e */
        /* <DEDUP_REMOVED lines=15> */
.L_x_29181:
        /* <DEDUP_REMOVED lines=20> */
.L_x_29182:
[----:B------:R-:W-:Y:S05]  /*4050*/  BSYNC B1 ;  /* 0x0000000000017941 */ /* 0x000fea0003800000 */
.L_x_29180:
        /* <DEDUP_REMOVED lines=15> */
.L_x_29184:
        /* <DEDUP_REMOVED lines=19> */
.L_x_29185:
[----:B------:R-:W-:Y:S05]  /*4280*/  BSYNC B1 ;  /* 0x0000000000017941 */ /* 0x000fea0003800000 */
.L_x_29183:
[----:B------:R-:W-:-:S04]  /*4290*/  SEL R2, RZ, 0xffffffff, !P1 ;  /* 0xffffffffff027807 */ /* 0x000fc80004800000 */
[----:B------:R-:W-:-:S05]  /*42a0*/  IADD3 R14, P1, R2, R14, RZ ;  /* 0x0000000e020e7210 */ /* 0x000fca0007f3e0ff */
[----:B------:R-:W-:-:S08]  /*42b0*/  IMAD.X R13, R2, 0x1, R13, P1 ;  /* 0x00000001020d7824 */ /* 0x000fd000008e060d */
.L_x_29179:
[----:B------:R-:W-:Y:S05]  /*42c0*/  BSYNC B0 ;  /* 0x0000000000007941 */ /* 0x000fea0003800000 */
.L_x_29178:
        /* <DEDUP_REMOVED lines=18> */
.L_x_29189:
        /* <DEDUP_REMOVED lines=20> */
.L_x_29190:
[----:B------:R-:W-:Y:S05]  /*4530*/  BSYNC B1 ;  /* 0x0000000000017941 */ /* 0x000fea0003800000 */
.L_x_29188:
        /* <DEDUP_REMOVED lines=15> */
.L_x_29192:
        /* <DEDUP_REMOVED lines=19> */
.L_x_29193:
[----:B------:R-:W-:Y:S05]  /*4760*/  BSYNC B1 ;  /* 0x0000000000017941 */ /* 0x000fea0003800000 */
.L_x_29191:
[----:B------:R-:W-:-:S04]  /*4770*/  SEL R2, RZ, 0xffffffff, !P1 ;  /* 0xffffffffff027807 */ /* 0x000fc80004800000 */
[----:B------:R-:W-:-:S05]  /*4780*/  IADD3 R14, P1, R2, R14, RZ ;  /* 0x0000000e020e7210 */ /* 0x000fca0007f3e0ff */
[----:B------:R-:W-:-:S08]  /*4790*/  IMAD.X R13, R2, 0x1, R13, P1 ;  /* 0x00000001020d7824 */ /* 0x000fd000008e060d */
.L_x_29187:
[----:B------:R-:W-:Y:S05]  /*47a0*/  BSYNC B0 ;  /* 0x0000000000007941 */ /* 0x000fea0003800000 */
.L_x_29186:
[----:B------:R-:W-:Y:S01]  /*47b0*/  VIADD R2, R12, 0x300 ;  /* 0x000003000c027836 */ /* 0x000fe20000000000 */
[----:B------:R-:W-:Y:S01]  /*47c0*/  BSSY B0, `(.L_x_29194) ;  /* 0x000004c000007945 */ /* 0x000fe20003800000 */
[----:B------:R-:W-:Y:S01]  /*47d0*/  IMAD.MOV.U32 R22, RZ, RZ, R14 ;  /* 0x000000ffff167224 */ /* 0x000fe200078e000e */
[----:B------:R-:W-:Y:S02]  /*47e0*/  MOV R23, R13 ;  /* 0x0000000d00177202 */ /* 0x000fe40000000f00 */
[----:B------:R-:W-:-:S13]  /*47f0*/  ISETP.GE.AND P1, PT, R2, UR5, PT ;  /* 0x0000000502007c0c */ /* 0x000fda000bf26270 */
        /* <DEDUP_REMOVED lines=13> */
.L_x_29197:
        /* <DEDUP_REMOVED lines=20> */
.L_x_29198:
[----:B------:R-:W-:Y:S05]  /*4a10*/  BSYNC B1 ;  /* 0x0000000000017941 */ /* 0x000fea0003800000 */
.L_x_29196:
        /* <DEDUP_REMOVED lines=15> */
.L_x_29200:
        /* <DEDUP_REMOVED lines=19> */
.L_x_29201:
[----:B------:R-:W-:Y:S05]  /*4c40*/  BSYNC B1 ;  /* 0x0000000000017941 */ /* 0x000fea0003800000 */
.L_x_29199:
[----:B------:R-:W-:-:S04]  /*4c50*/  SEL R2, RZ, 0xffffffff, !P1 ;  /* 0xffffffffff027807 */ /* 0x000fc80004800000 */
[----:B------:R-:W-:-:S05]  /*4c60*/  IADD3 R14, P1, R2, R14, RZ ;  /* 0x0000000e020e7210 */ /* 0x000fca0007f3e0ff */
[----:B------:R-:W-:-:S08]  /*4c70*/  IMAD.X R13, R2, 0x1, R13, P1 ;  /* 0x00000001020d7824 */ /* 0x000fd000008e060d */
.L_x_29195:
[----:B------:R-:W-:Y:S05]  /*4c80*/  BSYNC B0 ;  /* 0x0000000000007941 */ /* 0x000fea0003800000 */
.L_x_29194:
[----:B------:R-:W-:Y:S01]  /*4c90*/  VIADD R2, R12, 0x380 ;  /* 0x000003800c027836 */ /* 0x000fe20000000000 */
[----:B------:R-:W-:Y:S01]  /*4ca0*/  BSSY B0, `(.L_x_29202) ;  /* 0x000004b000007945 */ /* 0x000fe20003800000 */
[----:B------:R-:W-:-:S03]  /*4cb0*/  IMAD.MOV.U32 R15, RZ, RZ, R13 ;  /* 0x000000ffff0f7224 */ /* 0x000fc600078e000d */
        /* <DEDUP_REMOVED lines=14> */
.L_x_29205:
[----:B------:R-:W-:Y:S01]  /*4da0*/  ULDC UR6, c[0x0][0x220] ;  /* 0x0000880000067ab9 */ /* 0x000fe20000000800 */
[----:B------:R-:W-:Y:S01]  /*4db0*/  HFMA2.MMA R2, -RZ, RZ, 0, 0 ;  /* 0x00000000ff027435 */ /* 0x000fe200000001ff */
[----:B------:R-:W0:Y:S01]  /*4dc0*/  I2F.U32.RP R4, UR6 ;  /* 0x0000000600047d06 */ /* 0x000e220008209000 */
[----:B------:R-:W-:Y:S02]  /*4dd0*/  ISETP.NE.U32.AND P4, PT, RZ, UR6, PT ;  /* 0x00000006ff007c0c */ /* 0x000fe4000bf85070 */
[----:B------:R-:W-:-:S05]  /*4de0*/  MOV R17, RZ ;  /* 0x000000ff00117202 */ /* 0x000fca0000000f00 */
        /* <DEDUP_REMOVED lines=15> */
.L_x_29206:
[----:B------:R-:W-:Y:S05]  /*4ee0*/  BSYNC B1 ;  /* 0x0000000000017941 */ /* 0x000fea0003800000 */
.L_x_29204:
        /* <DEDUP_REMOVED lines=15> */
.L_x_29208:
        /* <DEDUP_REMOVED lines=19> */
.L_x_29209:
[----:B------:R-:W-:Y:S05]  /*5110*/  BSYNC B1 ;  /* 0x0000000000017941 */ /* 0x000fea0003800000 */
.L_x_29207:
[----:B------:R-:W-:-:S04]  /*5120*/  SEL R2, RZ, 0xffffffff, !P1 ;  /* 0xffffffffff027807 */ /* 0x000fc80004800000 */
[----:B------:R-:W-:-:S05]  /*5130*/  IADD3 R16, P1, R2, R16, RZ ;  /* 0x0000001002107210 */ /* 0x000fca0007f3e0ff */
[----:B------:R-:W-:-:S08]  /*5140*/  IMAD.X R17, R2, 0x1, R17, P1 ;  /* 0x0000000102117824 */ /* 0x000fd000008e0611 */
.L_x_29203:
[----:B------:R-:W-:Y:S05]  /*5150*/  BSYNC B0 ;  /* 0x0000000000007941 */ /* 0x000fea0003800000 */
.L_x_29202:
[----:B------:R-:W0:Y:S01]  /*5160*/  @!P0 LDC.64 R2, c[0x0][0x228] ;  /* 0x00008a00ff028b82 */ /* 0x000e220000000a00 */
[----:B------:R-:W-:Y:S01]  /*5170*/  @!P0 IADD3 R5, R12, UR4, RZ ;  /* 0x000000040c058c10 */ /* 0x000fe2000fffe0ff */
[----:B------:R-:W-:Y:S01]  /*5180*/  @!P0 IMAD.MOV.U32 R12, RZ, RZ, R0 ;  /* 0x000000ffff0c8224 */ /* 0x000fe200078e0000 */
[----:B------:R-:W-:Y:S04]  /*5190*/  BSSY B0, `(.L_x_29210) ;  /* 0x000002f000007945 */ /* 0x000fe80003800000 */
[----:B------:R-:W-:Y:S01]  /*51a0*/  BSSY B1, `(.L_x_29211) ;  /* 0x0000027000017945 */ /* 0x000fe20003800000 */
[----:B0-----:R-:W-:-:S05]  /*51b0*/  @!P0 IMAD.WIDE.U32 R2, R5, 0x8, R2 ;  /* 0x0000000805028825 */ /* 0x001fca00078e0002 */
[----:B------:R0:W-:Y:S01]  /*51c0*/  @!P0 STG.E.64 desc[UR14][R2.64], R8 ;  /* 0x0000000802008986 */ /* 0x0001e2000c101b0e */
[----:B------:R-:W-:-:S13]  /*51d0*/  ISETP.GE.AND P0, PT, R12, UR5, PT ;  /* 0x000000050c007c0c */ /* 0x000fda000bf06270 */
[----:B0-----:R-:W-:Y:S05]  /*51e0*/  @P0 BRA `(.L_x_29212) ;  /* 0x0000000000300947 */ /* 0x001fea0003800000 */
[----:B------:R-:W0:Y:S01]  /*51f0*/  LDC.64 R2, c[0x0][0x228] ;  /* 0x00008a00ff027b82 */ /* 0x000e220000000a00 */
[C---:B------:R-:W-:Y:S02]  /*5200*/  VIADD R5, R12.reuse, UR4 ;  /* 0x000000040c057c36 */ /* 0x040fe40008000000 */
[----:B------:R-:W-:-:S05]  /*5210*/  VIADD R12, R12, 0x80 ;  /* 0x000000800c0c7836 */ /* 0x000fca0000000000 */
[----:B------:R-:W-:Y:S01]  /*5220*/  ISETP.GE.AND P0, PT, R12, UR5, PT ;  /* 0x000000050c007c0c */ /* 0x000fe2000bf06270 */
[----:B0-----:R-:W-:-:S05]  /*5230*/  IMAD.WIDE.U32 R2, R5, 0x8, R2 ;  /* 0x0000000805027825 */ /* 0x001fca00078e0002 */
[----:B------:R0:W-:Y:S07]  /*5240*/  STG.E.64 desc[UR14][R2.64], R10 ;  /* 0x0000000a02007986 */ /* 0x0001ee000c101b0e */
[----:B------:R-:W-:Y:S05]  /*5250*/  @P0 BRA `(.L_x_29213) ;  /* 0x0000000000300947 */ /* 0x000fea0003800000 */
[----:B0-----:R-:W0:Y:S01]  /*5260*/  LDC.64 R2, c[0x0][0x228] ;  /* 0x00008a00ff027b82 */ /* 0x001e220000000a00 */
[C---:B------:R-:W-:Y:S01]  /*5270*/  VIADD R5, R12.reuse, UR4 ;  /* 0x000000040c057c36 */ /* 0x040fe20008000000 */
[----:B------:R-:W-:-:S03]  /*5280*/  IADD3 R12, R12, 0x80, RZ ;  /* 0x000000800c0c7810 */ /* 0x000fc60007ffe0ff */
[----:B0-----:R-:W-:-:S05]  /*5290*/  IMAD.WIDE.U32 R2, R5, 0x8, R2 ;  /* 0x0000000805027825 */ /* 0x001fca00078e0002 */
[----:B------:R0:W-:Y:S02]  /*52a0*/  STG.E.64 desc[UR14][R2.64], R28 ;  /* 0x0000001c02007986 */ /* 0x0001e4000c101b0e */
.L_x_29212:
[----:B------:R-:W-:-:S13]  /*52b0*/  ISETP.GE.AND P0, PT, R12, UR5, PT ;  /* 0x000000050c007c0c */ /* 0x000fda000bf06270 */
[----:B------:R-:W-:Y:S05]  /*52c0*/  @P0 BRA `(.L_x_29214) ;  /* 0x0000000000300947 */ /* 0x000fea0003800000 */
[----:B0-----:R-:W0:Y:S01]  /*52d0*/  LDC.64 R2, c[0x0][0x228] ;  /* 0x00008a00ff027b82 */ /* 0x001e220000000a00 */
[C---:B------:R-:W-:Y:S02]  /*52e0*/  VIADD R5, R12.reuse, UR4 ;  /* 0x000000040c057c36 */ /* 0x040fe40008000000 */
[----:B------:R-:W-:Y:S02]  /*52f0*/  VIADD R12, R12, 0x80 ;  /* 0x000000800c0c7836 */ /* 0x000fe40000000000 */
[----:B0-----:R-:W-:-:S05]  /*5300*/  IMAD.WIDE.U32 R2, R5, 0x8, R2 ;  /* 0x0000000805027825 */ /* 0x001fca00078e0002 */
[----:B------:R1:W-:Y:S02]  /*5310*/  STG.E.64 desc[UR14][R2.64], R26 ;  /* 0x0000001a02007986 */ /* 0x0003e4000c101b0e */
.L_x_29213:
[----:B------:R-:W-:-:S13]  /*5320*/  ISETP.GE.AND P0, PT, R12, UR5, PT ;  /* 0x000000050c007c0c */ /* 0x000fda000bf06270 */
[----:B------:R-:W-:Y:S05]  /*5330*/  @P0 BRA `(.L_x_29215) ;  /* 0x0000000000340947 */ /* 0x000fea0003800000 */
[----:B01----:R-:W0:Y:S01]  /*5340*/  LDC.64 R2, c[0x0][0x228] ;  /* 0x00008a00ff027b82 */ /* 0x003e220000000a00 */
[C---:B------:R-:W-:Y:S02]  /*5350*/  VIADD R5, R12.reuse, UR4 ;  /* 0x000000040c057c36 */ /* 0x040fe40008000000 */
[----:B------:R-:W-:Y:S02]  /*5360*/  VIADD R12, R12, 0x80 ;  /* 0x000000800c0c7836 */ /* 0x000fe40000000000 */
[----:B0-----:R-:W-:-:S05]  /*5370*/  IMAD.WIDE.U32 R2, R5, 0x8, R2 ;  /* 0x0000000805027825 */ /* 0x001fca00078e0002 */
[----:B------:R1:W-:Y:S02]  /*5380*/  STG.E.64 desc[UR14][R2.64], R20 ;  /* 0x0000001402007986 */ /* 0x0003e4000c101b0e */
.L_x_29214:
[----:B------:R-:W-:-:S13]  /*5390*/  ISETP.GE.AND P0, PT, R12, UR5, PT ;  /* 0x000000050c007c0c */ /* 0x000fda000bf06270 */
[----:B------:R-:W-:Y:S05]  /*53a0*/  @P0 BREAK B1 ;  /* 0x0000000000010942 */ /* 0x000fea0003800000 */
[----:B------:R-:W-:Y:S05]  /*53b0*/  @P0 BRA `(.L_x_29216) ;  /* 0x0000000000300947 */ /* 0x000fea0003800000 */
[----:B01----:R-:W0:Y:S01]  /*53c0*/  LDC.64 R2, c[0x0][0x228] ;  /* 0x00008a00ff027b82 */ /* 0x003e220000000a00 */
[C---:B------:R-:W-:Y:S01]  /*53d0*/  IADD3 R5, R12.reuse, UR4, RZ ;  /* 0x000000040c057c10 */ /* 0x040fe2000fffe0ff */
[----:B------:R-:W-:-:S04]  /*53e0*/  VIADD R12, R12, 0x80 ;  /* 0x000000800c0c7836 */ /* 0x000fc80000000000 */
[----:B0-----:R-:W-:-:S05]  /*53f0*/  IMAD.WIDE.U32 R2, R5, 0x8, R2 ;  /* 0x0000000805027825 */ /* 0x001fca00078e0002 */
[----:B------:R2:W-:Y:S02]  /*5400*/  STG.E.64 desc[UR14][R2.64], R22 ;  /* 0x0000001602007986 */ /* 0x0005e4000c101b0e */
.L_x_29215:
[----:B------:R-:W-:Y:S05]  /*5410*/  BSYNC B1 ;  /* 0x0000000000017941 */ /* 0x000fea0003800000 */
.L_x_29211:
[----:B------:R-:W-:-:S13]  /*5420*/  ISETP.GE.AND P0, PT, R12, UR5, PT ;  /* 0x000000050c007c0c */ /* 0x000fda000bf06270 */
[----:B012---:R-:W0:Y:S01]  /*5430*/  @!P0 LDC.64 R2, c[0x0][0x228] ;  /* 0x00008a00ff028b82 */ /* 0x007e220000000a00 */
[C---:B------:R-:W-:Y:S02]  /*5440*/  @!P0 VIADD R5, R12.reuse, UR4 ;  /* 0x000000040c058c36 */ /* 0x040fe40008000000 */
[----:B------:R-:W-:Y:S02]  /*5450*/  @!P0 VIADD R12, R12, 0x80 ;  /* 0x000000800c0c8836 */ /* 0x000fe40000000000 */
[----:B0-----:R-:W-:-:S05]  /*5460*/  @!P0 IMAD.WIDE.U32 R2, R5, 0x8, R2 ;  /* 0x0000000805028825 */ /* 0x001fca00078e0002 */
[----:B------:R2:W-:Y:S02]  /*5470*/  @!P0 STG.E.64 desc[UR14][R2.64], R14 ;  /* 0x0000000e02008986 */ /* 0x0005e4000c101b0e */
.L_x_29216:
[----:B------:R-:W-:Y:S05]  /*5480*/  BSYNC B0 ;  /* 0x0000000000007941 */ /* 0x000fea0003800000 */
.L_x_29210:
[----:B------:R-:W-:Y:S05]  /*5490*/  WARPSYNC.ALL ;  /* 0x0000000000007948 */ /* 0x000fea0003800000 */
[----:B------:R-:W-:-:S13]  /*54a0*/  ISETP.GE.AND P0, PT, R12, UR5, PT ;  /* 0x000000050c007c0c */ /* 0x000fda000bf06270 */
[----:B------:R-:W-:Y:S05]  /*54b0*/  @P0 EXIT ;  /* 0x000000000000094d */ /* 0x000fea0003800000 */
[----:B012---:R-:W0:Y:S01]  /*54c0*/  LDC.64 R2, c[0x0][0x228] ;  /* 0x00008a00ff027b82 */ /* 0x007e220000000a00 */
[----:B------:R-:W-:-:S04]  /*54d0*/  VIADD R5, R12, UR4 ;  /* 0x000000040c057c36 */ /* 0x000fc80008000000 */
[----:B0-----:R-:W-:-:S05]  /*54e0*/  IMAD.WIDE.U32 R2, R5, 0x8, R2 ;  /* 0x0000000805027825 */ /* 0x001fca00078e0002 */
[----:B------:R-:W-:Y:S01]  /*54f0*/  STG.E.64 desc[UR14][R2.64], R16 ;  /* 0x0000001002007986 */ /* 0x000fe2000c101b0e */
[----:B------:R-:W-:Y:S05]  /*5500*/  EXIT ;  /* 0x000000000000794d */ /* 0x000fea0003800000 */
        .weak           $__internal_43_$__cuda_sm20_div_s64
        .type           $__internal_43_$__cuda_sm20_div_s64,@function
        .size           $__internal_43_$__cuda_sm20_div_s64,($__internal_44_$__cuda_sm20_rem_s64 - $__internal_43_$__cuda_sm20_div_s64)
$__internal_43_$__cuda_sm20_div_s64:
[----:B------:R-:W-:Y:S01]  /*5510*/  UIADD3 UR6, UP1, URZ, -UR16, URZ ;  /* 0x800000103f067290 */ /* 0x000fe2000ff3e03f */
[----:B------:R-:W-:Y:S01]  /*5520*/  ISETP.GE.AND P1, PT, R5, RZ, PT ;  /* 0x000000ff0500720c */ /* 0x000fe20003f26270 */
[----:B------:R-:W-:Y:S01]  /*5530*/  UISETP.GE.AND UP0, UPT, UR17, URZ, UPT ;  /* 0x0000003f1100728c */ /* 0x000fe2000bf06270 */
[-C--:B------:R-:W-:Y:S01]  /*5540*/  IADD3 R6, P2, RZ, -R7.reuse, RZ ;  /* 0x80000007ff067210 */ /* 0x080fe20007f5e0ff */
[----:B------:R-:W-:Y:S02]  /*5550*/  UIADD3.X UR7, URZ, ~UR17, URZ, UP1, !UPT ;  /* 0x800000113f077290 */ /* 0x000fe40008ffe43f */
[----:B------:R-:W-:Y:S01]  /*5560*/  USEL UR6, UR6, UR16, !UP0 ;  /* 0x0000001006067287 */ /* 0x000fe2000c000000 */
[----:B------:R-:W-:Y:S01]  /*5570*/  SEL R6, R6, R7, !P1 ;  /* 0x0000000706067207 */ /* 0x000fe20004800000 */
[----:B------:R-:W-:-:S09]  /*5580*/  USEL UR7, UR7, UR17, !UP0 ;  /* 0x0000001107077287 */ /* 0x000fd2000c000000 */
[----:B------:R-:W0:Y:S08]  /*5590*/  I2F.U64.RP R4, UR6 ;  /* 0x0000000600047d12 */ /* 0x000e300008309000 */
[----:B0-----:R0:W1:Y:S02]  /*55a0*/  MUFU.RCP R3, R4 ;  /* 0x0000000400037308 */ /* 0x0010640000001000 */
[----:B0-----:R-:W-:-:S05]  /*55b0*/  IMAD.X R4, RZ, RZ, ~R5, P2 ;  /* 0x000000ffff047224 */ /* 0x001fca00010e0e05 */
[----:B------:R-:W-:Y:S02]  /*55c0*/  SEL R4, R4, R5, !P1 ;  /* 0x0000000504047207 */ /* 0x000fe40004800000 */
[----:B------:R-:W-:Y:S02]  /*55d0*/  LOP3.LUT R5, R5, UR17, RZ, 0x3c, !PT ;  /* 0x0000001105057c12 */ /* 0x000fe4000f8e3cff */
[----:B-1----:R-:W-:Y:S02]  /*55e0*/  IADD3 R3, R3, 0x1ffffffe, RZ ;  /* 0x1ffffffe03037810 */ /* 0x002fe40007ffe0ff */
[----:B------:R-:W-:Y:S02]  /*55f0*/  ISETP.GE.AND P5, PT, R5, RZ, PT ;  /* 0x000000ff0500720c */ /* 0x000fe40003fa6270 */
[----:B------:R-:W0:Y:S02]  /*5600*/  F2I.U64.TRUNC R24, R3 ;  /* 0x0000000300187311 */ /* 0x000e24000020d800 */
[----:B0-----:R-:W-:-:S02]  /*5610*/  R2UR UR8, R24 ;  /* 0x00000000180872ca */ /* 0x001fc400000e0000 */
[----:B------:R-:W-:Y:S01]  /*5620*/  R2UR UR9, R25 ;  /* 0x00000000190972ca */ /* 0x000fe200000e0000 */
[----:B------:R-:W-:-:S10]  /*5630*/  IMAD.MOV.U32 R25, RZ, RZ, RZ ;  /* 0x000000ffff197224 */ /* 0x000fd400078e00ff */
[----:B------:R-:W-:-:S04]  /*5640*/  UIMAD.WIDE.U32 UR10, UR8, UR6, URZ ;  /* 0x00000006080a72a5 */ /* 0x000fc8000f8e003f */
[----:B------:R-:W-:Y:S02]  /*5650*/  UIMAD UR11, UR8, UR7, UR11 ;  /* 0x00000007080b72a4 */ /* 0x000fe4000f8e020b */
[----:B------:R-:W-:Y:S02]  /*5660*/  UIADD3 UR13, UP0, URZ, -UR10, URZ ;  /* 0x8000000a3f0d7290 */ /* 0x000fe4000ff1e03f */
[----:B------:R-:W-:Y:S02]  /*5670*/  UIMAD UR12, UR9, UR6, UR11 ;  /* 0x00000006090c72a4 */ /* 0x000fe4000f8e020b */
[----:B------:R-:W-:Y:S02]  /*5680*/  UIMAD.WIDE.U32 UR10, UR8, UR13, URZ ;  /* 0x0000000d080a72a5 */ /* 0x000fe4000f8e003f */
[----:B------:R-:W-:-:S05]  /*5690*/  UIADD3.X UR18, URZ, ~UR12, URZ, UP0, !UPT ;  /* 0x8000000c3f127290 */ /* 0x000fca00087fe43f */
[----:B------:R-:W-:Y:S01]  /*56a0*/  UMOV UR10, UR11 ;  /* 0x0000000b000a7c82 */ /* 0x000fe20008000000 */
[----:B------:R-:W-:Y:S02]  /*56b0*/  UMOV UR11, UR8 ;  /* 0x00000008000b7c82 */ /* 0x000fe40008000000 */
[----:B------:R-:W-:-:S04]  /*56c0*/  UIMAD.WIDE.U32 UR10, UP0, UR8, UR18, UR10 ;  /* 0x00000012080a72a5 */ /* 0x000fc8000f80000a */
[----:B------:R-:W-:Y:S02]  /*56d0*/  UIMAD.WIDE.U32 UR10, UP1, UR9, UR13, UR10 ;  /* 0x0000000d090a72a5 */ /* 0x000fe4000f82000a */
[----:B------:R-:W-:Y:S02]  /*56e0*/  UIMAD.WIDE.U32 UR12, UR9, UR18, URZ ;  /* 0x00000012090c72a5 */ /* 0x000fe4000f8e003f */
[----:B------:R-:W-:Y:S02]  /*56f0*/  UIMAD UR18, UR9, UR18, URZ ;  /* 0x00000012091272a4 */ /* 0x000fe4000f8e023f */
[----:B------:R-:W-:Y:S02]  /*5700*/  UIADD3.X UR10, UR13, UR9, URZ, UP0, !UPT ;  /* 0x000000090d0a7290 */ /* 0x000fe400087fe43f */
[----:B------:R-:W-:-:S04]  /*5710*/  UIADD3 UR11, UP2, UR18, UR11, URZ ;  /* 0x0000000b120b7290 */ /* 0x000fc8000ff5e03f */
[----:B------:R-:W-:Y:S02]  /*5720*/  UIMAD.WIDE.U32 UR8, UR11, UR6, URZ ;  /* 0x000000060b0872a5 */ /* 0x000fe4000f8e003f */
[----:B------:R-:W-:Y:S02]  /*5730*/  UIADD3.X UR12, URZ, URZ, UR10, UP2, UP1 ;  /* 0x0000003f3f0c7290 */ /* 0x000fe400097e240a */
[----:B------:R-:W-:Y:S02]  /*5740*/  UIADD3 UR8, UP0, URZ, -UR8, URZ ;  /* 0x800000083f087290 */ /* 0x000fe4000ff1e03f */
[----:B------:R-:W-:Y:S02]  /*5750*/  UIMAD UR9, UR11, UR7, UR9 ;  /* 0x000000070b0972a4 */ /* 0x000fe4000f8e0209 */
[----:B------:R-:W-:Y:S02]  /*5760*/  UIMAD.WIDE.U32 UR18, UR11, UR8, URZ ;  /* 0x000000080b1272a5 */ /* 0x000fe4000f8e003f */
[----:B------:R-:W-:-:S04]  /*5770*/  UIMAD UR9, UR12, UR6, UR9 ;  /* 0x000000060c0972a4 */ /* 0x000fc8000f8e0209 */
[----:B------:R-:W-:Y:S01]  /*5780*/  UIADD3.X UR9, URZ, ~UR9, URZ, UP0, !UPT ;  /* 0x800000093f097290 */ /* 0x000fe200087fe43f */
[----:B------:R-:W-:-:S03]  /*5790*/  UMOV UR10, UR19 ;  /* 0x00000013000a7c82 */ /* 0x000fc60008000000 */
[----:B------:R-:W-:Y:S02]  /*57a0*/  UIMAD.WIDE.U32 UR10, UP0, UR11, UR9, UR10 ;  /* 0x000000090b0a72a5 */ /* 0x000fe4000f80000a */
[----:B------:R-:W-:Y:S02]  /*57b0*/  UIMAD UR13, UR12, UR9, URZ ;  /* 0x000000090c0d72a4 */ /* 0x000fe4000f8e023f */
[----:B------:R-:W-:Y:S02]  /*57c0*/  UIMAD.WIDE.U32 UR10, UP1, UR12, UR8, UR10 ;  /* 0x000000080c0a72a5 */ /* 0x000fe4000f82000a */
[----:B------:R-:W-:Y:S02]  /*57d0*/  UIMAD.WIDE.U32 UR8, UR12, UR9, URZ ;  /* 0x000000090c0872a5 */ /* 0x000fe4000f8e003f */
[----:B------:R-:W-:Y:S02]  /*57e0*/  UIADD3 UR10, UP2, UR13, UR11, URZ ;  /* 0x0000000b0d0a7290 */ /* 0x000fe4000ff5e03f */
[----:B------:R-:W-:-:S04]  /*57f0*/  UIADD3.X UR12, UR9, UR12, URZ, UP0, !UPT ;  /* 0x0000000c090c7290 */ /* 0x000fc800087fe43f */
[----:B------:R-:W-:Y:S01]  /*5800*/  IMAD.HI.U32 R24, R6, UR10, RZ ;  /* 0x0000000a06187c27 */ /* 0x000fe2000f8e00ff */
[----:B------:R-:W-:-:S03]  /*5810*/  UIADD3.X UR12, URZ, URZ, UR12, UP2, UP1 ;  /* 0x0000003f3f0c7290 */ /* 0x000fc600097e240c */
[----:B------:R-:W-:-:S04]  /*5820*/  IMAD.WIDE.U32 R24, R4, UR10, R24 ;  /* 0x0000000a04187c25 */ /* 0x000fc8000f8e0018 */
[----:B------:R-:W-:-:S04]  /*5830*/  IMAD.HI.U32 R5, R4, UR12, RZ ;  /* 0x0000000c04057c27 */ /* 0x000fc8000f8e00ff */
[----:B------:R-:W-:-:S04]  /*5840*/  IMAD.HI.U32 R3, P4, R6, UR12, R24 ;  /* 0x0000000c06037c27 */ /* 0x000fc8000f880018 */
[----:B------:R-:W-:Y:S02]  /*5850*/  IMAD R24, R4, UR12, RZ ;  /* 0x0000000c04187c24 */ /* 0x000fe4000f8e02ff */
[----:B------:R-:W-:-:S03]  /*5860*/  IMAD.X R5, RZ, RZ, R5, P4 ;  /* 0x000000ffff057224 */ /* 0x000fc600020e0605 */
[----:B------:R-:W-:-:S05]  /*5870*/  IADD3 R3, P2, R24, R3, RZ ;  /* 0x0000000318037210 */ /* 0x000fca0007f5e0ff */
[----:B------:R-:W-:-:S04]  /*5880*/  IMAD.WIDE.U32 R24, R3, UR6, RZ ;  /* 0x0000000603187c25 */ /* 0x000fc8000f8e00ff */
[----:B------:R-:W-:Y:S01]  /*5890*/  IMAD.X R5, RZ, RZ, R5, P2 ;  /* 0x000000ffff057224 */ /* 0x000fe200010e0605 */
[----:B------:R-:W-:Y:S01]  /*58a0*/  IADD3 R6, P1, -R24, R6, RZ ;  /* 0x0000000618067210 */ /* 0x000fe20007f3e1ff */
[----:B------:R-:W-:-:S03]  /*58b0*/  IMAD R24, R3, UR7, R25 ;  /* 0x0000000703187c24 */ /* 0x000fc6000f8e0219 */
[----:B------:R-:W-:Y:S01]  /*58c0*/  IADD3 R25, P4, R6, -UR6, RZ ;  /* 0x8000000606197c10 */ /* 0x000fe2000ff9e0ff */
[----:B------:R-:W-:-:S05]  /*58d0*/  IMAD R7, R5, UR6, R24 ;  /* 0x0000000605077c24 */ /* 0x000fca000f8e0218 */
[----:B------:R-:W-:Y:S02]  /*58e0*/  IADD3.X R7, ~R7, R4, RZ, P1, !PT ;  /* 0x0000000407077210 */ /* 0x000fe40000ffe5ff */
[----:B------:R-:W-:Y:S02]  /*58f0*/  ISETP.GE.U32.AND P1, PT, R6, UR6, PT ;  /* 0x0000000606007c0c */ /* 0x000fe4000bf26070 */
[C---:B------:R-:W-:Y:S02]  /*5900*/  IADD3.X R4, R7.reuse, ~UR7, RZ, P4, !PT ;  /* 0x8000000707047c10 */ /* 0x040fe4000a7fe4ff */
[----:B------:R-:W-:-:S04]  /*5910*/  ISETP.GE.U32.AND.EX P1, PT, R7, UR7, PT, P1 ;  /* 0x0000000707007c0c */ /* 0x000fc8000bf26110 */
[----:B------:R-:W-:Y:S02]  /*5920*/  SEL R25, R25, R6, P1 ;  /* 0x0000000619197207 */ /* 0x000fe40000800000 */
[----:B------:R-:W-:Y:S02]  /*5930*/  SEL R4, R4, R7, P1 ;  /* 0x0000000704047207 */ /* 0x000fe40000800000 */
[----:B------:R-:W-:-:S04]  /*5940*/  ISETP.GE.U32.AND P2, PT, R25, UR6, PT ;  /* 0x0000000619007c0c */ /* 0x000fc8000bf46070 */
[----:B------:R-:W-:Y:S02]  /*5950*/  ISETP.GE.U32.AND.EX P2, PT, R4, UR7, PT, P2 ;  /* 0x0000000704007c0c */ /* 0x000fe4000bf46120 */
[----:B------:R-:W-:-:S04]  /*5960*/  IADD3 R4, P4, R3, 0x1, RZ ;  /* 0x0000000103047810 */ /* 0x000fc80007f9e0ff */
[----:B------:R-:W-:Y:S01]  /*5970*/  SEL R4, R4, R3, P1 ;  /* 0x0000000304047207 */ /* 0x000fe20000800000 */
[----:B------:R-:W-:-:S05]  /*5980*/  IMAD.X R6, RZ, RZ, R5, P4 ;  /* 0x000000ffff067224 */ /* 0x000fca00020e0605 */
[----:B------:R-:W-:Y:S02]  /*5990*/  SEL R6, R6, R5, P1 ;  /* 0x0000000506067207 */ /* 0x000fe40000800000 */
[----:B------:R-:W-:-:S04]  /*59a0*/  IADD3 R3, P1, R4, 0x1, RZ ;  /* 0x0000000104037810 */ /* 0x000fc80007f3e0ff */
[----:B------:R-:W-:Y:S01]  /*59b0*/  SEL R3, R3, R4, P2 ;  /* 0x0000000403037207 */ /* 0x000fe20001000000 */
[----:B------:R-:W-:-:S03]  /*59c0*/  IMAD.X R5, RZ, RZ, R6, P1 ;  /* 0x000000ffff057224 */ /* 0x000fc600008e0606 */
[-C--:B------:R-:W-:Y:S02]  /*59d0*/  IADD3 R4, P1, RZ, -R3.reuse, RZ ;  /* 0x80000003ff047210 */ /* 0x080fe40007f3e0ff */
[----:B------:R-:W-:Y:S02]  /*59e0*/  SEL R5, R5, R6, P2 ;  /* 0x0000000605057207 */ /* 0x000fe40001000000 */
        /* <DEDUP_REMOVED lines=8> */
[----:B------:R-:W-:Y:S06]  /*5a70*/  RET.REL.NODEC R2 `(_ZN2at6native29vectorized_elementwise_kernelILi2ENS0_13BUnaryFunctorIlllZZZNS0_15binary_internal21div_floor_kernel_cudaERNS_18TensorIteratorBaseEENKUlvE_clEvENKUlvE2_clEvEUlllE_EESt5arrayIPcLm2EEEEviT0_T1_) ;  /* 0xffffffa402607950 */ /* 0x000fec0003c3ffff */
        .weak           $__internal_44_$__cuda_sm20_rem_s64
        .type           $__internal_44_$__cuda_sm20_rem_s64,@function
        .size           $__internal_44_$__cuda_sm20_rem_s64,(.L_x_37722 - $__internal_44_$__cuda_sm20_rem_s64)
$__internal_44_$__cuda_sm20_rem_s64:
[----:B------:R-:W-:Y:S01]  /*5a80*/  UIADD3 UR6, UP1, URZ, -UR16, URZ ;  /* 0x800000103f067290 */ /* 0x000fe2000ff3e03f */
[----:B------:R-:W-:Y:S01]  /*5a90*/  ISETP.GE.AND P2, PT, R5, RZ, PT ;  /* 0x000000ff0500720c */ /* 0x000fe20003f46270 */
[----:B------:R-:W-:Y:S01]  /*5aa0*/  UISETP.GE.AND UP0, UPT, UR17, URZ, UPT ;  /* 0x0000003f1100728c */ /* 0x000fe2000bf06270 */
[-C--:B------:R-:W-:Y:S01]  /*5ab0*/  IADD3 R3, P1, RZ, -R4.reuse, RZ ;  /* 0x80000004ff037210 */ /* 0x080fe20007f3e0ff */
[----:B------:R-:W-:Y:S01]  /*5ac0*/  UIADD3.X UR7, URZ, ~UR17, URZ, UP1, !UPT ;  /* 0x800000113f077290 */ /* 0x000fe20008ffe43f */
[----:B------:R-:W-:Y:S01]  /*5ad0*/  IMAD.MOV.U32 R7, RZ, RZ, RZ ;  /* 0x000000ffff077224 */ /* 0x000fe200078e00ff */
[----:B------:R-:W-:Y:S01]  /*5ae0*/  USEL UR6, UR6, UR16, !UP0 ;  /* 0x0000001006067287 */ /* 0x000fe2000c000000 */
[----:B------:R-:W-:Y:S01]  /*5af0*/  SEL R3, R3, R4, !P2 ;  /* 0x0000000403037207 */ /* 0x000fe20005000000 */
[----:B------:R-:W-:Y:S01]  /*5b00*/  USEL UR7, UR7, UR17, !UP0 ;  /* 0x0000001107077287 */ /* 0x000fe2000c000000 */
[----:B------:R-:W-:-:S04]  /*5b10*/  IADD3.X R4, RZ, ~R5, RZ, P1, !PT ;  /* 0x80000005ff047210 */ /* 0x000fc80000ffe4ff */
[----:B------:R-:W-:-:S04]  /*5b20*/  SEL R4, R4, R5, !P2 ;  /* 0x0000000504047207 */ /* 0x000fc80005000000 */
[----:B------:R-:W0:Y:S08]  /*5b30*/  I2F.U64.RP R6, UR6 ;  /* 0x0000000600067d12 */ /* 0x000e300008309000 */
[----:B0-----:R-:W0:Y:S02]  /*5b40*/  MUFU.RCP R5, R6 ;  /* 0x0000000600057308 */ /* 0x001e240000001000 */
[----:B0-----:R-:W-:-:S06]  /*5b50*/  VIADD R5, R5, 0x1ffffffe ;  /* 0x1ffffffe05057836 */ /* 0x001fcc0000000000 */
[----:B------:R-:W0:Y:S02]  /*5b60*/  F2I.U64.TRUNC R30, R5 ;  /* 0x00000005001e7311 */ /* 0x000e24000020d800 */
[----:B0-----:R-:W-:Y:S02]  /*5b70*/  R2UR UR8, R30 ;  /* 0x000000001e0872ca */ /* 0x001fe400000e0000 */
[----:B------:R-:W-:-:S11]  /*5b80*/  R2UR UR9, R31 ;  /* 0x000000001f0972ca */ /* 0x000fd600000e0000 */
        /* <DEDUP_REMOVED lines=31> */
[----:B------:R-:W-:-:S04]  /*5d80*/  IMAD.HI.U32 R5, P1, R3, UR12, R6 ;  /* 0x0000000c03057c27 */ /* 0x000fc8000f820006 */
[C---:B------:R-:W-:Y:S02]  /*5d90*/  IMAD R6, R4.reuse, UR12, RZ ;  /* 0x0000000c04067c24 */ /* 0x040fe4000f8e02ff */
[----:B------:R-:W-:-:S03]  /*5da0*/  IMAD.HI.U32 R7, R4, UR12, RZ ;  /* 0x0000000c04077c27 */ /* 0x000fc6000f8e00ff */
[----:B------:R-:W-:Y:S01]  /*5db0*/  IADD3 R5, P3, R6, R5, RZ ;  /* 0x0000000506057210 */ /* 0x000fe20007f7e0ff */
[----:B------:R-:W-:-:S04]  /*5dc0*/  IMAD.X R6, RZ, RZ, R7, P1 ;  /* 0x000000ffff067224 */ /* 0x000fc800008e0607 */
[----:B------:R-:W-:-:S04]  /*5dd0*/  IMAD.WIDE.U32 R30, R5, UR6, RZ ;  /* 0x00000006051e7c25 */ /* 0x000fc8000f8e00ff */
[----:B------:R-:W-:Y:S01]  /*5de0*/  IMAD.X R6, RZ, RZ, R6, P3 ;  /* 0x000000ffff067224 */ /* 0x000fe200018e0606 */
[----:B------:R-:W-:Y:S01]  /*5df0*/  IADD3 R3, P1, -R30, R3, RZ ;  /* 0x000000031e037210 */ /* 0x000fe20007f3e1ff */
[----:B------:R-:W-:-:S04]  /*5e00*/  IMAD R5, R5, UR7, R31 ;  /* 0x0000000705057c24 */ /* 0x000fc8000f8e021f */
[----:B------:R-:W-:-:S05]  /*5e10*/  IMAD R5, R6, UR6, R5 ;  /* 0x0000000606057c24 */ /* 0x000fca000f8e0205 */
[----:B------:R-:W-:Y:S02]  /*5e20*/  IADD3.X R5, ~R5, R4, RZ, P1, !PT ;  /* 0x0000000405057210 */ /* 0x000fe40000ffe5ff */
[C---:B------:R-:W-:Y:S02]  /*5e30*/  ISETP.GE.U32.AND P1, PT, R3.reuse, UR6, PT ;  /* 0x0000000603007c0c */ /* 0x040fe4000bf26070 */
[----:B------:R-:W-:Y:S02]  /*5e40*/  IADD3 R4, P3, R3, -UR6, RZ ;  /* 0x8000000603047c10 */ /* 0x000fe4000ff7e0ff */
[----:B------:R-:W-:-:S04]  /*5e50*/  ISETP.GE.U32.AND.EX P1, PT, R5, UR7, PT, P1 ;  /* 0x0000000705007c0c */ /* 0x000fc8000bf26110 */
[----:B------:R-:W-:Y:S02]  /*5e60*/  SEL R3, R4, R3, P1 ;  /* 0x0000000304037207 */ /* 0x000fe40000800000 */
[----:B------:R-:W-:Y:S02]  /*5e70*/  IADD3.X R4, R5, ~UR7, RZ, P3, !PT ;  /* 0x8000000705047c10 */ /* 0x000fe40009ffe4ff */
[C---:B------:R-:W-:Y:S02]  /*5e80*/  IADD3 R6, P3, R3.reuse, -UR6, RZ ;  /* 0x8000000603067c10 */ /* 0x040fe4000ff7e0ff */
[----:B------:R-:W-:Y:S01]  /*5e90*/  SEL R4, R4, R5, P1 ;  /* 0x0000000504047207 */ /* 0x000fe20000800000 */
[----:B------:R-:W-:Y:S01]  /*5ea0*/  IMAD.MOV.U32 R5, RZ, RZ, 0x0 ;  /* 0x00000000ff057424 */ /* 0x000fe200078e00ff */
[----:B------:R-:W-:-:S04]  /*5eb0*/  ISETP.GE.U32.AND P1, PT, R3, UR6, PT ;  /* 0x0000000603007c0c */ /* 0x000fc8000bf26070 */
[----:B------:R-:W-:-:S04]  /*5ec0*/  ISETP.GE.U32.AND.EX P1, PT, R4, UR7, PT, P1 ;  /* 0x0000000704007c0c */ /* 0x000fc8000bf26110 */
[----:B------:R-:W-:Y:S02]  /*5ed0*/  SEL R6, R6, R3, P1 ;  /* 0x0000000306067207 */ /* 0x000fe40000800000 */
[----:B------:R-:W-:-:S04]  /*5ee0*/  IADD3.X R3, R4, ~UR7, RZ, P3, !PT ;  /* 0x8000000704037c10 */ /* 0x000fc80009ffe4ff */
[----:B------:R-:W-:Y:S02]  /*5ef0*/  SEL R4, R3, R4, P1 ;  /* 0x0000000403047207 */ /* 0x000fe40000800000 */
[-C--:B------:R-:W-:Y:S02]  /*5f00*/  IADD3 R3, P3, RZ, -R6.reuse, RZ ;  /* 0x80000006ff037210 */ /* 0x080fe40007f7e0ff */
[----:B------:R-:W-:Y:S02]  /*5f10*/  ISETP.NE.U32.AND P1, PT, RZ, UR16, PT ;  /* 0x00000010ff007c0c */ /* 0x000fe4000bf25070 */
[----:B------:R-:W-:Y:S01]  /*5f20*/  SEL R6, R3, R6, !P2 ;  /* 0x0000000603067207 */ /* 0x000fe20005000000 */
[----:B------:R-:W-:Y:S01]  /*5f30*/  IMAD.X R3, RZ, RZ, ~R4, P3 ;  /* 0x000000ffff037224 */ /* 0x000fe200018e0e04 */
[----:B------:R-:W-:-:S04]  /*5f40*/  ISETP.NE.AND.EX P1, PT, RZ, UR17, PT, P1 ;  /* 0x00000011ff007c0c */ /* 0x000fc8000bf25310 */
[----:B------:R-:W-:Y:S01]  /*5f50*/  SEL R3, R3, R4, !P2 ;  /* 0x0000000403037207 */ /* 0x000fe20005000000 */
[----:B------:R-:W-:Y:S01]  /*5f60*/  IMAD.MOV.U32 R4, RZ, RZ, R2 ;  /* 0x000000ffff047224 */ /* 0x000fe200078e0002 */
[----:B------:R-:W-:Y:S02]  /*5f70*/  SEL R6, R6, 0xffffffff, P1 ;  /* 0xffffffff06067807 */ /* 0x000fe40000800000 */
[----:B------:R-:W-:Y:S01]  /*5f80*/  SEL R3, R3, 0xffffffff, P1 ;  /* 0xffffffff03037807 */ /* 0x000fe20000800000 */
[----:B------:R-:W-:Y:S06]  /*5f90*/  RET.REL.NODEC R4 `(_ZN2at6native29vectorized_elementwise_kernelILi2ENS0_13BUnaryFunctorIlllZZZNS0_15binary_internal21div_floor_kernel_cudaERNS_18TensorIteratorBaseEENKUlvE_clEvENKUlvE2_clEvEUlllE_EESt5arrayIPcLm2EEEEviT0_T1_) ;  /* 0xffffffa004187950 */ /* 0x000fec0003c3ffff */
.L_x_29217:
        /* <DEDUP_REMOVED lines=14> */
.L_x_37722:


//--------------------- .text._ZN2at6native29vectorized_elementwise_kernelILi4ENS0_13BUnaryFunctorIlllZZZNS0_15binary_internal21div_floor_kernel_cudaERNS_18TensorIteratorBaseEENKUlvE_clEvENKUlvE2_clEvEUlllE_EESt5arrayIPcLm2EEEEviT0_T1_ --------------------------
	.section	.text._ZN2at6native29vectorized_elementwise_kernelILi4ENS0_13BUnaryFunctorIlllZZZNS0_15binary_internal21div_floor_kernel_cudaERNS_18TensorIteratorBaseEENKUlvE_clEvENKUlvE2_clEvEUlllE_EESt5arrayIPcLm2EEEEviT0_T1_,"ax",@progbits
	.align	128
        .global         _ZN2at6native29vectorized_elementwise_kernelILi4ENS0_13BUnaryFunctorIlllZZZNS0_15binary_internal21div_floor_kernel_cudaERNS_18TensorIteratorBaseEENKUlvE_clEvENKUlvE2_clEvEUlllE_EESt5arrayIPcLm2EEEEviT0_T1_
        .type           _ZN2at6native29vectorized_elementwise_kernelILi4ENS0_13BUnaryFunctorIlllZZZNS0_15binary_internal21div_floor_kernel_cudaERNS_18TensorIteratorBaseEENKUlvE_clEvENKUlvE2_clEvEUlllE_EESt5arrayIPcLm2EEEEviT0_T1_,@function
        .size           _ZN2at6native29vectorized_elementwise_kernelILi4ENS0_13BUnaryFunctorIlllZZZNS0_15binary_internal21div_floor_kernel_cudaERNS_18TensorIteratorBaseEENKUlvE_clEvENKUlvE2_clEvEUlllE_EESt5arrayIPcLm2EEEEviT0_T1_,(.L_x_37724 - _ZN2at6native29vectorized_elementwise_kernelILi4ENS0_13BUnaryFunctorIlllZZZNS0_15binary_internal21div_floor_kernel_cudaERNS_18TensorIteratorBaseEENKUlvE_clEvENKUlvE2_clEvEUlllE_EESt5arrayIPcLm2EEEEviT0_T1_)
        .other          _ZN2at6native29vectorized_elementwise_kernelILi4ENS0_13BUnaryFunctorIlllZZZNS0_15binary_internal21div_floor_kernel_cudaERNS_18TensorIteratorBaseEENKUlvE_clEvENKUlvE2_clEvEUlllE_EESt5arrayIPcLm2EEEEviT0_T1_,@"STO_CUDA_ENTRY STV_DEFAULT"
_ZN2at6native29vectorized_elementwise_kernelILi4ENS0_13BUnaryFunctorIlllZZZNS0_15binary_internal21div_floor_kernel_cudaERNS_18TensorIteratorBaseEENKUlvE_clEvENKUlvE2_clEvEUlllE_EESt5arrayIPcLm2EEEEviT0_T1_:
.text._ZN2at6native29vectorized_elementwise_kernelILi4ENS0_13BUnaryFunctorIlllZZZNS0_15binary_internal21div_floor_kernel_cudaERNS_18TensorIteratorBaseEENKUlvE_clEvENKUlvE2_clEvEUlllE_EESt5arrayIPcLm2EEEEviT0_T1_:
        /* <DEDUP_REMOVED lines=28> */
[----:B-----5:R-:W-:Y:S05]  /*01c0*/  CALL.REL.NOINC `($__internal_45_$__cuda_sm20_div_s64) ;  /* 0x0000005000d07944 */ /* 0x020fea0003c00000 */
[----:B------:R-:W-:Y:S01]  /*01d0*/  IMAD.MOV.U32 R24, RZ, RZ, R4 ;  /* 0x000000ffff187224 */ /* 0x000fe200078e0004 */
[----:B------:R-:W-:Y:S01]  /*01e0*/  MOV R25, R6 ;  /* 0x0000000600197202 */ /* 0x000fe20000000f00 */
[----:B------:R-:W-:Y:S06]  /*01f0*/  BRA `(.L_x_29221) ;  /* 0x0000000000507947 */ /* 0x000fec0003800000 */
.L_x_29220:
        /* <DEDUP_REMOVED lines=20> */
.L_x_29221:
[----:B------:R-:W-:Y:S05]  /*0340*/  BSYNC B0 ;  /* 0x0000000000007941 */ /* 0x000fea0003800000 */
.L_x_29219:
        /* <DEDUP_REMOVED lines=12> */
[----:B-----5:R-:W-:Y:S05]  /*0410*/  CALL.REL.NOINC `($__internal_46_$__cuda_sm20_rem_s64) ;  /* 0x0000005400987944 */ /* 0x020fea0003c00000 */
[----:B------:R-:W-:-:S04]  /*0420*/  ISETP.NE.U32.AND P0, PT, R6, RZ, PT ;  /* 0x000000ff0600720c */ /* 0x000fc80003f05070 */
[----:B------:R-:W-:Y:S01]  /*0430*/  ISETP.NE.AND.EX P0, PT, R3, RZ, PT, P0 ;  /* 0x000000ff0300720c */ /* 0x000fe20003f05300 */
[----:B------:R-:W-:-:S12]  /*0440*/  BRA `(.L_x_29226) ;  /* 0x00000000004c7947 */ /* 0x000fd80003800000 */
.L_x_29225:
        /* <DEDUP_REMOVED lines=19> */
.L_x_29226:
[----:B------:R-:W-:Y:S05]  /*0580*/  BSYNC B1 ;  /* 0x0000000000017941 */ /* 0x000fea0003800000 */
.L_x_29224:
[----:B------:R-:W-:-:S04]  /*0590*/  SEL R2, RZ, 0xffffffff, !P0 ;  /* 0xffffffffff027807 */ /* 0x000fc80004000000 */
[----:B------:R-:W-:-:S05]  /*05a0*/  IADD3 R24, P0, R2, R24, RZ ;  /* 0x0000001802187210 */ /* 0x000fca0007f1e0ff */
[----:B------:R-:W-:-:S08]  /*05b0*/  IMAD.X R25, R2, 0x1, R25, P0 ;  /* 0x0000000102197824 */ /* 0x000fd000000e0619 */
.L_x_29223:
[----:B------:R-:W-:Y:S05]  /*05c0*/  BSYNC B0 ;  /* 0x0000000000007941 */ /* 0x000fea0003800000 */
.L_x_29222:
        /* <DEDUP_REMOVED lines=10> */
[----:B-----5:R-:W-:Y:S05]  /*0670*/  CALL.REL.NOINC `($__internal_45_$__cuda_sm20_div_s64) ;  /* 0x0000004c00a47944 */ /* 0x020fea0003c00000 */
[----:B------:R-:W-:Y:S02]  /*0680*/  IMAD.MOV.U32 R24, RZ, RZ, R4 ;  /* 0x000000ffff187224 */ /* 0x000fe400078e0004 */
[----:B------:R-:W-:Y:S01]  /*0690*/  IMAD.MOV.U32 R25, RZ, RZ, R6 ;  /* 0x000000ffff197224 */ /* 0x000fe200078e0006 */
[----:B------:R-:W-:Y:S06]  /*06a0*/  BRA `(.L_x_29229) ;  /* 0x0000000000507947 */ /* 0x000fec0003800000 */
.L_x_29228:
        /* <DEDUP_REMOVED lines=20> */
.L_x_29229:
[----:B------:R-:W-:Y:S05]  /*07f0*/  BSYNC B0 ;  /* 0x0000000000007941 */ /* 0x000fea0003800000 */
.L_x_29227:
        /* <DEDUP_REMOVED lines=16> */
.L_x_29233:
        /* <DEDUP_REMOVED lines=19> */
.L_x_29234:
[----:B------:R-:W-:Y:S05]  /*0a30*/  BSYNC B1 ;  /* 0x0000000000017941 */ /* 0x000fea0003800000 */
.L_x_29232:
[----:B------:R-:W-:-:S04]  /*0a40*/  SEL R2, RZ, 0xffffffff, !P0 ;  /* 0xffffffffff027807 */ /* 0x000fc80004000000 */
[----:B------:R-:W-:-:S05]  /*0a50*/  IADD3 R24, P0, R2, R24, RZ ;  /* 0x0000001802187210 */ /* 0x000fca0007f1e0ff */
[----:B------:R-:W-:-:S08]  /*0a60*/  IMAD.X R25, R2, 0x1, R25, P0 ;  /* 0x0000000102197824 */ /* 0x000fd000000e0619 */
.L_x_29231:
[----:B------:R-:W-:Y:S05]  /*0a70*/  BSYNC B0 ;  /* 0x0000000000007941 */ /* 0x000fea0003800000 */
.L_x_29230:
        /* <DEDUP_REMOVED lines=10> */
[----:B------:R-:W-:Y:S05]  /*0b20*/  CALL.REL.NOINC `($__internal_45_$__cuda_sm20_div_s64) ;  /* 0x0000004800787944 */ /* 0x000fea0003c00000 */
[----:B------:R-:W-:Y:S02]  /*0b30*/  IMAD.MOV.U32 R24, RZ, RZ, R4 ;  /* 0x000000ffff187224 */ /* 0x000fe400078e0004 */
[----:B------:R-:W-:Y:S01]  /*0b40*/  IMAD.MOV.U32 R25, RZ, RZ, R6 ;  /* 0x000000ffff197224 */ /* 0x000fe200078e0006 */
[----:B------:R-:W-:Y:S06]  /*0b50*/  BRA `(.L_x_29237) ;  /* 0x0000000000507947 */ /* 0x000fec0003800000 */
.L_x_29236:
        /* <DEDUP_REMOVED lines=20> */
.L_x_29237:
[----:B------:R-:W-:Y:S05]  /*0ca0*/  BSYNC B0 ;  /* 0x0000000000007941 */ /* 0x000fea0003800000 */
.L_x_29235:
        /* <DEDUP_REMOVED lines=12> */
[----:B------:R-:W-:Y:S05]  /*0d70*/  CALL.REL.NOINC `($__internal_46_$__cuda_sm20_rem_s64) ;  /* 0x0000004c00407944 */ /* 0x000fea0003c00000 */
[----:B------:R-:W-:-:S04]  /*0d80*/  ISETP.NE.U32.AND P0, PT, R6, RZ, PT ;  /* 0x000000ff0600720c */ /* 0x000fc80003f05070 */
[----:B------:R-:W-:Y:S01]  /*0d90*/  ISETP.NE.AND.EX P0, PT, R3, RZ, PT, P0 ;  /* 0x000000ff0300720c */ /* 0x000fe20003f05300 */
[----:B------:R-:W-:-:S12]  /*0da0*/  BRA `(.L_x_29242) ;  /* 0x00000000004c7947 */ /* 0x000fd80003800000 */
.L_x_29241:
        /* <DEDUP_REMOVED lines=19> */
.L_x_29242:
[----:B------:R-:W-:Y:S05]  /*0ee0*/  BSYNC B1 ;  /* 0x0000000000017941 */ /* 0x000fea0003800000 */
.L_x_29240:
[----:B------:R-:W-:-:S04]  /*0ef0*/  SEL R2, RZ, 0xffffffff, !P0 ;  /* 0xffffffffff027807 */ /* 0x000fc80004000000 */
[----:B------:R-:W-:-:S05]  /*0f00*/  IADD3 R24, P0, R2, R24, RZ ;  /* 0x0000001802187210 */ /* 0x000fca0007f1e0ff */
[----:B------:R-:W-:-:S08]  /*0f10*/  IMAD.X R25, R2, 0x1, R25, P0 ;  /* 0x0000000102197824 */ /* 0x000fd000000e0619 */
.L_x_29239:
[----:B------:R-:W-:Y:S05]  /*0f20*/  BSYNC B0 ;  /* 0x0000000000007941 */ /* 0x000fea0003800000 */
.L_x_29238:
        /* <DEDUP_REMOVED lines=10> */
[----:B------:R-:W-:Y:S05]  /*0fd0*/  CALL.REL.NOINC `($__internal_45_$__cuda_sm20_div_s64) ;  /* 0x00000044004c7944 */ /* 0x000fea0003c00000 */
[----:B------:R-:W-:Y:S02]  /*0fe0*/  IMAD.MOV.U32 R24, RZ, RZ, R4 ;  /* 0x000000ffff187224 */ /* 0x000fe400078e0004 */
[----:B------:R-:W-:Y:S01]  /*0ff0*/  IMAD.MOV.U32 R25, RZ, RZ, R6 ;  /* 0x000000ffff197224 */ /* 0x000fe200078e0006 */
[----:B------:R-:W-:Y:S06]  /*1000*/  BRA `(.L_x_29245) ;  /* 0x0000000000507947 */ /* 0x000fec0003800000 */
.L_x_29244:
        /* <DEDUP_REMOVED lines=20> */
.L_x_29245:
[----:B------:R-:W-:Y:S05]  /*1150*/  BSYNC B0 ;  /* 0x0000000000007941 */ /* 0x000fea0003800000 */
.L_x_29243:
        /* <DEDUP_REMOVED lines=12> */
[----:B------:R-:W-:Y:S05]  /*1220*/  CALL.REL.NOINC `($__internal_46_$__cuda_sm20_rem_s64) ;  /* 0x0000004800147944 */ /* 0x000fea0003c00000 */
[----:B------:R-:W-:-:S04]  /*1230*/  ISETP.NE.U32.AND P0, PT, R6, RZ, PT ;  /* 0x000000ff0600720c */ /* 0x000fc80003f05070 */
[----:B------:R-:W-:Y:S01]  /*1240*/  ISETP.NE.AND.EX P0, PT, R3, RZ, PT, P0 ;  /* 0x000000ff0300720c */ /* 0x000fe20003f05300 */
[----:B------:R-:W-:-:S12]  /*1250*/  BRA `(.L_x_29250) ;  /* 0x00000000004c7947 */ /* 0x000fd80003800000 */
.L_x_29249:
        /* <DEDUP_REMOVED lines=19> */
.L_x_29250:
[----:B------:R-:W-:Y:S05]  /*1390*/  BSYNC B1 ;  /* 0x0000000000017941 */ /* 0x000fea0003800000 */
.L_x_29248:
[----:B------:R-:W-:-:S04]  /*13a0*/  SEL R2, RZ, 0xffffffff, !P0 ;  /* 0xffffffffff027807 */ /* 0x000fc80004000000 */
[----:B------:R-:W-:-:S05]  /*13b0*/  IADD3 R24, P0, R2, R24, RZ ;  /* 0x0000001802187210 */ /* 0x000fca0007f1e0ff */
[----:B------:R-:W-:-:S08]  /*13c0*/  IMAD.X R25, R2, 0x1, R25, P0 ;  /* 0x0000000102197824 */ /* 0x000fd000000e0619 */
.L_x_29247:
[----:B------:R-:W-:Y:S05]  /*13d0*/  BSYNC B0 ;  /* 0x0000000000007941 */ /* 0x000fea0003800000 */
.L_x_29246:
        /* <DEDUP_REMOVED lines=10> */
[----:B------:R-:W-:Y:S05]  /*1480*/  CALL.REL.NOINC `($__internal_45_$__cuda_sm20_div_s64) ;  /* 0x0000004000207944 */ /* 0x000fea0003c00000 */
[----:B------:R-:W-:Y:S02]  /*1490*/  IMAD.MOV.U32 R24, RZ, RZ, R4 ;  /* 0x000000ffff187224 */ /* 0x000fe400078e0004 */
[----:B------:R-:W-:Y:S01]  /*14a0*/  IMAD.MOV.U32 R25, RZ, RZ, R6 ;  /* 0x000000ffff197224 */ /* 0x000fe200078e0006 */
[----:B------:R-:W-:Y:S06]  /*14b0*/  BRA `(.L_x_29253) ;  /* 0x0000000000507947 */ /* 0x000fec0003800000 */
.L_x_29252:
        /* <DEDUP_REMOVED lines=20> */
.L_x_29253:
[----:B------:R-:W-:Y:S05]  /*1600*/  BSYNC B0 ;  /* 0x0000000000007941 */ /* 0x000fea0003800000 */
.L_x_29251:
        /* <DEDUP_REMOVED lines=12> */
[----:B------:R-:W-:Y:S05]  /*16d0*/  CALL.REL.NOINC `($__internal_46_$__cuda_sm20_rem_s64) ;  /* 0x0000004000e87944 */ /* 0x000fea0003c00000 */
[----:B------:R-:W-:-:S04]  /*16e0*/  ISETP.NE.U32.AND P0, PT, R6, RZ, PT ;  /* 0x000000ff0600720c */ /* 0x000fc80003f05070 */
[----:B------:R-:W-:Y:S01]  /*16f0*/  ISETP.NE.AND.EX P0, PT, R3, RZ, PT, P0 ;  /* 0x000000ff0300720c */ /* 0x000fe20003f05300 */
[----:B------:R-:W-:-:S12]  /*1700*/  BRA `(.L_x_29258) ;  /* 0x00000000004c7947 */ /* 0x000fd80003800000 */
.L_x_29257:
        /* <DEDUP_REMOVED lines=19> */
.L_x_29258:
[----:B------:R-:W-:Y:S05]  /*1840*/  BSYNC B1 ;  /* 0x0000000000017941 */ /* 0x000fea0003800000 */
.L_x_29256:
[----:B------:R-:W-:-:S04]  /*1850*/  SEL R2, RZ, 0xffffffff, !P0 ;  /* 0xffffffffff027807 */ /* 0x000fc80004000000 */
[----:B------:R-:W-:-:S05]  /*1860*/  IADD3 R24, P0, R2, R24, RZ ;  /* 0x0000001802187210 */ /* 0x000fca0007f1e0ff */
[----:B------:R-:W-:-:S08]  /*1870*/  IMAD.X R25, R2, 0x1, R25, P0 ;  /* 0x0000000102197824 */ /* 0x000fd000000e0619 */
.L_x_29255:
[----:B------:R-:W-:Y:S05]  /*1880*/  BSYNC B0 ;  /* 0x0000000000007941 */ /* 0x000fea0003800000 */
.L_x_29254:
        /* <DEDUP_REMOVED lines=10> */
[----:B------:R-:W-:Y:S05]  /*1930*/  CALL.REL.NOINC `($__internal_45_$__cuda_sm20_div_s64) ;  /* 0x0000003800f47944 */ /* 0x000fea0003c00000 */
[----:B------:R-:W-:Y:S01]  /*1940*/  MOV R24, R4 ;  /* 0x0000000400187202 */ /* 0x000fe20000000f00 */
[----:B------:R-:W-:Y:S01]  /*1950*/  IMAD.MOV.U32 R25, RZ, RZ, R6 ;  /* 0x000000ffff197224 */ /* 0x000fe200078e0006 */
[----:B------:R-:W-:Y:S06]  /*1960*/  BRA `(.L_x_29261) ;  /* 0x0000000000507947 */ /* 0x000fec0003800000 */
.L_x_29260:
        /* <DEDUP_REMOVED lines=20> */
.L_x_29261:
[----:B------:R-:W-:Y:S05]  /*1ab0*/  BSYNC B0 ;  /* 0x0000000000007941 */ /* 0x000fea0003800000 */
.L_x_29259:
        /* <DEDUP_REMOVED lines=16> */
.L_x_29265:
        /* <DEDUP_REMOVED lines=19> */
.L_x_29266:
[----:B------:R-:W-:Y:S05]  /*1cf0*/  BSYNC B1 ;  /* 0x0000000000017941 */ /* 0x000fea0003800000 */
.L_x_29264:
[----:B------:R-:W-:-:S04]  /*1d00*/  SEL R2, RZ, 0xffffffff, !P0 ;  /* 0xffffffffff027807 */ /* 0x000fc80004000000 */
[----:B------:R-:W-:-:S04]  /*1d10*/  IADD3 R24, P0, R2, R24, RZ ;  /* 0x0000001802187210 */ /* 0x000fc80007f1e0ff */
[----:B------:R-:W-:-:S09]  /*1d20*/  IADD3.X R25, R2, R25, RZ, P0, !PT ;  /* 0x0000001902197210 */ /* 0x000fd200007fe4ff */
.L_x_29263:
[----:B------:R-:W-:Y:S05]  /*1d30*/  BSYNC B0 ;  /* 0x0000000000007941 */ /* 0x000fea0003800000 */
.L_x_29262:
        /* <DEDUP_REMOVED lines=11> */
[----:B------:R-:W-:Y:S01]  /*1df0*/  IMAD.MOV.U32 R24, RZ, RZ, R4 ;  /* 0x000000ffff187224 */ /* 0x000fe200078e0004 */
[----:B------:R-:W-:Y:S01]  /*1e00*/  MOV R25, R6 ;  /* 0x0000000600197202 */ /* 0x000fe20000000f00 */
[----:B------:R-:W-:Y:S06]  /*1e10*/  BRA `(.L_x_29269) ;  /* 0x0000000000507947 */ /* 0x000fec0003800000 */
.L_x_29268:
        /* <DEDUP_REMOVED lines=20> */
.L_x_29269:
[----:B------:R-:W-:Y:S05]  /*1f60*/  BSYNC B0 ;  /* 0x0000000000007941 */ /* 0x000fea0003800000 */
.L_x_29267:
        /* <DEDUP_REMOVED lines=16> */
.L_x_29273:
        /* <DEDUP_REMOVED lines=19> */
.L_x_29274:
[----:B------:R-:W-:Y:S05]  /*21a0*/  BSYNC B1 ;  /* 0x0000000000017941 */ /* 0x000fea0003800000 */
.L_x_29272:
[----:B------:R-:W-:-:S04]  /*21b0*/  SEL R2, RZ, 0xffffffff, !P0 ;  /* 0xffffffffff027807 */ /* 0x000fc80004000000 */
[----:B------:R-:W-:-:S05]  /*21c0*/  IADD3 R24, P0, R2, R24, RZ ;  /* 0x0000001802187210 */ /* 0x000fca0007f1e0ff */
[----:B------:R-:W-:-:S08]  /*21d0*/  IMAD.X R25, R2, 0x1, R25, P0 ;  /* 0x0000000102197824 */ /* 0x000fd000000e0619 */
.L_x_29271:
[----:B------:R-:W-:Y:S05]  /*21e0*/  BSYNC B0 ;  /* 0x0000000000007941 */ /* 0x000fea0003800000 */
.L_x_29270:
        /* <DEDUP_REMOVED lines=14> */
.L_x_29276:
        /* <DEDUP_REMOVED lines=20> */
.L_x_29277:
[----:B------:R-:W-:Y:S05]  /*2410*/  BSYNC B0 ;  /* 0x0000000000007941 */ /* 0x000fea0003800000 */
.L_x_29275:
        /* <DEDUP_REMOVED lines=16> */
.L_x_29281:
        /* <DEDUP_REMOVED lines=19> */
.L_x_29282:
[----:B------:R-:W-:Y:S05]  /*2650*/  BSYNC B1 ;  /* 0x0000000000017941 */ /* 0x000fea0003800000 */
.L_x_29280:
[----:B------:R-:W-:-:S04]  /*2660*/  SEL R2, RZ, 0xffffffff, !P0 ;  /* 0xffffffffff027807 */ /* 0x000fc80004000000 */
[----:B------:R-:W-:-:S05]  /*2670*/  IADD3 R24, P0, R2, R24, RZ ;  /* 0x0000001802187210 */ /* 0x000fca0007f1e0ff */
[----:B------:R-:W-:-:S08]  /*2680*/  IMAD.X R25, R2, 0x1, R25, P0 ;  /* 0x0000000102197824 */ /* 0x000fd000000e0619 */
.L_x_29279:
[----:B------:R-:W-:Y:S05]  /*2690*/  BSYNC B0 ;  /* 0x0000000000007941 */ /* 0x000fea0003800000 */
.L_x_29278:
        /* <DEDUP_REMOVED lines=12> */
.L_x_29218:
        /* <DEDUP_REMOVED lines=67> */
[----:B------:R-:W-:Y:S05]  /*2b90*/  CALL.REL.NOINC `($__internal_45_$__cuda_sm20_div_s64) ;  /* 0x00000028005c7944 */ /* 0x000fea0003c00000 */
[----:B------:R-:W-:Y:S02]  /*2ba0*/  IMAD.MOV.U32 R8, RZ, RZ, R4 ;  /* 0x000000ffff087224 */ /* 0x000fe400078e0004 */
[----:B------:R-:W-:Y:S01]  /*2bb0*/  IMAD.MOV.U32 R9, RZ, RZ, R6 ;  /* 0x000000ffff097224 */ /* 0x000fe200078e0006 */
[----:B------:R-:W-:Y:S06]  /*2bc0*/  BRA `(.L_x_29287) ;  /* 0x0000000000507947 */ /* 0x000fec0003800000 */
.L_x_29286:
        /* <DEDUP_REMOVED lines=20> */
.L_x_29287:
[----:B------:R-:W-:Y:S05]  /*2d10*/  BSYNC B1 ;  /* 0x0000000000017941 */ /* 0x000fea0003800000 */
.L_x_29285:
        /* <DEDUP_REMOVED lines=15> */
.L_x_29289:
        /* <DEDUP_REMOVED lines=19> */
.L_x_29290:
[----:B------:R-:W-:Y:S05]  /*2f40*/  BSYNC B1 ;  /* 0x0000000000017941 */ /* 0x000fea0003800000 */
.L_x_29288:
[----:B------:R-:W-:-:S04]  /*2f50*/  SEL R0, RZ, 0xffffffff, !P1 ;  /* 0xffffffffff007807 */ /* 0x000fc80004800000 */
[----:B------:R-:W-:-:S05]  /*2f60*/  IADD3 R8, P1, R0, R8, RZ ;  /* 0x0000000800087210 */ /* 0x000fca0007f3e0ff */
[----:B------:R-:W-:-:S08]  /*2f70*/  IMAD.X R9, R0, 0x1, R9, P1 ;  /* 0x0000000100097824 */ /* 0x000fd000008e0609 */
.L_x_29284:
[----:B------:R-:W-:Y:S05]  /*2f80*/  BSYNC B0 ;  /* 0x0000000000007941 */ /* 0x000fea0003800000 */
.L_x_29283:
        /* <DEDUP_REMOVED lines=16> */
.L_x_29294:
        /* <DEDUP_REMOVED lines=20> */
.L_x_29295:
[----:B------:R-:W-:Y:S05]  /*31d0*/  BSYNC B1 ;  /* 0x0000000000017941 */ /* 0x000fea0003800000 */
.L_x_29293:
        /* <DEDUP_REMOVED lines=15> */
.L_x_29297:
        /* <DEDUP_REMOVED lines=19> */
.L_x_29298:
[----:B------:R-:W-:Y:S05]  /*3400*/  BSYNC B1 ;  /* 0x0000000000017941 */ /* 0x000fea0003800000 */
.L_x_29296:
[----:B------:R-:W-:-:S04]  /*3410*/  SEL R2, RZ, 0xffffffff, !P1 ;  /* 0xffffffffff027807 */ /* 0x000fc80004800000 */
[----:B------:R-:W-:-:S05]  /*3420*/  IADD3 R10, P1, R2, R10, RZ ;  /* 0x0000000a020a7210 */ /* 0x000fca0007f3e0ff */
[----:B------:R-:W-:-:S08]  /*3430*/  IMAD.X R11, R2, 0x1, R11, P1 ;  /* 0x00000001020b7824 */ /* 0x000fd000008e060b */
.L_x_29292:
[----:B------:R-:W-:Y:S05]  /*3440*/  BSYNC B0 ;  /* 0x0000000000007941 */ /* 0x000fea0003800000 */
.L_x_29291:
        /* <DEDUP_REMOVED lines=16> */
.L_x_29302:
        /* <DEDUP_REMOVED lines=20> */
.L_x_29303:
[----:B------:R-:W-:Y:S05]  /*3690*/  BSYNC B1 ;  /* 0x0000000000017941 */ /* 0x000fea0003800000 */
.L_x_29301:
        /* <DEDUP_REMOVED lines=15> */
.L_x_29305:
        /* <DEDUP_REMOVED lines=19> */
.L_x_29306:
[----:B------:R-:W-:Y:S05]  /*38c0*/  BSYNC B1 ;  /* 0x0000000000017941 */ /* 0x000fea0003800000 */
.L_x_29304:
[----:B------:R-:W-:-:S04]  /*38d0*/  SEL R2, RZ, 0xffffffff, !P1 ;  /* 0xffffffffff027807 */ /* 0x000fc80004800000 */
[----:B------:R-:W-:-:S05]  /*38e0*/  IADD3 R14, P1, R2, R14, RZ ;  /* 0x0000000e020e7210 */ /* 0x000fca0007f3e0ff */
[----:B------:R-:W-:-:S08]  /*38f0*/  IMAD.X R15, R2, 0x1, R15, P1 ;  /* 0x00000001020f7824 */ /* 0x000fd000008e060f */
.L_x_29300:
[----:B------:R-:W-:Y:S05]  /*3900*/  BSYNC B0 ;  /* 0x0000000000007941 */ /* 0x000fea0003800000 */
.L_x_29299:
        /* <DEDUP_REMOVED lines=18> */
.L_x_29310:
        /* <DEDUP_REMOVED lines=20> */
.L_x_29311:
[----:B------:R-:W-:Y:S05]  /*3b70*/  BSYNC B1 ;  /* 0x0000000000017941 */ /* 0x000fea0003800000 */
.L_x_29309:
        /* <DEDUP_REMOVED lines=15> */
.L_x_29313:
        /* <DEDUP_REMOVED lines=19> */
.L_x_29314:
[----:B------:R-:W-:Y:S05]  /*3da0*/  BSYNC B1 ;  /* 0x0000000000017941 */ /* 0x000fea0003800000 */
.L_x_29312:
[----:B------:R-:W-:-:S04]  /*3db0*/  SEL R2, RZ, 0xffffffff, !P1 ;  /* 0xffffffffff027807 */ /* 0x000fc80004800000 */
[----:B------:R-:W-:-:S05]  /*3dc0*/  IADD3 R14, P1, R2, R14, RZ ;  /* 0x0000000e020e7210 */ /* 0x000fca0007f3e0ff */
[----:B------:R-:W-:-:S08]  /*3dd0*/  IMAD.X R15, R2, 0x1, R15, P1 ;  /* 0x00000001020f7824 */ /* 0x000fd000008e060f */
.L_x_29308:
[----:B------:R-:W-:Y:S05]  /*3de0*/  BSYNC B0 ;  /* 0x0000000000007941 */ /* 0x000fea0003800000 */
.L_x_29307:
        /* <DEDUP_REMOVED lines=18> */
.L_x_29318:
        /* <DEDUP_REMOVED lines=20> */
.L_x_29319:
[----:B------:R-:W-:Y:S05]  /*4050*/  BSYNC B1 ;  /* 0x0000000000017941 */ /* 0x000fea0003800000 */
.L_x_29317:
        /* <DEDUP_REMOVED lines=15> */
.L_x_29321:
        /* <DEDUP_REMOVED lines=19> */
.L_x_29322:
[----:B------:R-:W-:Y:S05]  /*4280*/  BSYNC B1 ;  /* 0x0000000000017941 */ /* 0x000fea0003800000 */
.L_x_29320:
[----:B------:R-:W-:-:S04]  /*4290*/  SEL R2, RZ, 0xffffffff, !P1 ;  /* 0xffffffffff027807 */ /* 0x000fc80004800000 */
[----:B------:R-:W-:-:S05]  /*42a0*/  IADD3 R14, P1, R2, R14, RZ ;  /* 0x0000000e020e7210 */ /* 0x000fca0007f3e0ff */
[----:B------:R-:W-:-:S08]  /*42b0*/  IMAD.X R13, R2, 0x1, R13, P1 ;  /* 0x00000001020d7824 */ /* 0x000fd000008e060d */
.L_x_29316:
[----:B------:R-:W-:Y:S05]  /*42c0*/  BSYNC B0 ;  /* 0x0000000000007941 */ /* 0x000fea0003800000 */
.L_x_29315:
        /* <DEDUP_REMOVED lines=18> */
.L_x_29326:
        /* <DEDUP_REMOVED lines=20> */
.L_x_29327:
[----:B------:R-:W-:Y:S05]  /*4530*/  BSYNC B1 ;  /* 0x0000000000017941 */ /* 0x000fea0003800000 */
.L_x_29325:
        /* <DEDUP_REMOVED lines=15> */
.L_x_29329:
        /* <DEDUP_REMOVED lines=19> */
.L_x_29330:
[----:B------:R-:W-:Y:S05]  /*4760*/  BSYNC B1 ;  /* 0x0000000000017941 */ /* 0x000fea0003800000 */
.L_x_29328:
[----:B------:R-:W-:-:S04]  /*4770*/  SEL R2, RZ, 0xffffffff, !P1 ;  /* 0xffffffffff027807 */ /* 0x000fc80004800000 */
[----:B------:R-:W-:-:S05]  /*4780*/  IADD3 R14, P1, R2, R14, RZ ;  /* 0x0000000e020e7210 */ /* 0x000fca0007f3e0ff */
[----:B------:R-:W-:-:S08]  /*4790*/  IMAD.X R13, R2, 0x1, R13, P1 ;  /* 0x00000001020d7824 */ /* 0x000fd000008e060d */
.L_x_29324:
[----:B------:R-:W-:Y:S05]  /*47a0*/  BSYNC B0 ;  /* 0x0000000000007941 */ /* 0x000fea0003800000 */
.L_x_29323:
        /* <DEDUP_REMOVED lines=18> */
.L_x_29334:
        /* <DEDUP_REMOVED lines=20> */
.L_x_29335:
[----:B------:R-:W-:Y:S05]  /*4a10*/  BSYNC B1 ;  /* 0x0000000000017941 */ /* 0x000fea0003800000 */
.L_x_29333:
        /* <DEDUP_REMOVED lines=15> */
.L_x_29337:
        /* <DEDUP_REMOVED lines=19> */
.L_x_29338:
[----:B------:R-:W-:Y:S05]  /*4c40*/  BSYNC B1 ;  /* 0x0000000000017941 */ /* 0x000fea0003800000 */
.L_x_29336:
[----:B------:R-:W-:-:S04]  /*4c50*/  SEL R2, RZ, 0xffffffff, !P1 ;  /* 0xffffffffff027807 */ /* 0x000fc80004800000 */
[----:B------:R-:W-:-:S05]  /*4c60*/  IADD3 R14, P1, R2, R14, RZ ;  /* 0x0000000e020e7210 */ /* 0x000fca0007f3e0ff */
[----:B------:R-:W-:-:S08]  /*4c70*/  IMAD.X R13, R2, 0x1, R13, P1 ;  /* 0x00000001020d7824 */ /* 0x000fd000008e060d */
.L_x_29332:
[----:B------:R-:W-:Y:S05]  /*4c80*/  BSYNC B0 ;  /* 0x0000000000007941 */ /* 0x000fea0003800000 */
.L_x_29331:
        /* <DEDUP_REMOVED lines=17> */
.L_x_29342:
        /* <DEDUP_REMOVED lines=20> */
.L_x_29343:
[----:B------:R-:W-:Y:S05]  /*4ee0*/  BSYNC B1 ;  /* 0x0000000000017941 */ /* 0x000fea0003800000 */
.L_x_29341:
        /* <DEDUP_REMOVED lines=15> */
.L_x_29345:
        /* <DEDUP_REMOVED lines=19> */
.L_x_29346:
[----:B------:R-:W-:Y:S05]  /*5110*/  BSYNC B1 ;  /* 0x0000000000017941 */ /* 0x000fea0003800000 */
.L_x_29344:
[----:B------:R-:W-:-:S04]  /*5120*/  SEL R2, RZ, 0xffffffff, !P1 ;  /* 0xffffffffff027807 */ /* 0x000fc80004800000 */
[----:B------:R-:W-:-:S05]  /*5130*/  IADD3 R16, P1, R2, R16, RZ ;  /* 0x0000001002107210 */ /* 0x000fca0007f3e0ff */
[----:B------:R-:W-:-:S08]  /*5140*/  IMAD.X R17, R2, 0x1, R17, P1 ;  /* 0x0000000102117824 */ /* 0x000fd000008e0611 */
.L_x_29340:
[----:B------:R-:W-:Y:S05]  /*5150*/  BSYNC B0 ;  /* 0x0000000000007941 */ /* 0x000fea0003800000 */
.L_x_29339:
        /* <DEDUP_REMOVED lines=21> */
.L_x_29349:
[----:B------:R-:W-:-:S13]  /*52b0*/  ISETP.GE.AND P0, PT, R12, UR5, PT ;  /* 0x000000050c007c0c */ /* 0x000fda000bf06270 */
[----:B------:R-:W-:Y:S05]  /*52c0*/  @P0 BRA `(.L_x_29351) ;  /* 0x0000000000300947 */ /* 0x000fea0003800000 */
[----:B0-----:R-:W0:Y:S01]  /*52d0*/  LDC.64 R2, c[0x0][0x228] ;  /* 0x00008a00ff027b82 */ /* 0x001e220000000a00 */
[C---:B------:R-:W-:Y:S02]  /*52e0*/  VIADD R5, R12.reuse, UR4 ;  /* 0x000000040c057c36 */ /* 0x040fe40008000000 */
[----:B------:R-:W-:Y:S02]  /*52f0*/  VIADD R12, R12, 0x80 ;  /* 0x000000800c0c7836 */ /* 0x000fe40000000000 */
[----:B0-----:R-:W-:-:S05]  /*5300*/  IMAD.WIDE.U32 R2, R5, 0x8, R2 ;  /* 0x0000000805027825 */ /* 0x001fca00078e0002 */
[----:B------:R1:W-:Y:S02]  /*5310*/  STG.E.64 desc[UR14][R2.64], R26 ;  /* 0x0000001a02007986 */ /* 0x0003e4000c101b0e */
.L_x_29350:
[----:B------:R-:W-:-:S13]  /*5320*/  ISETP.GE.AND P0, PT, R12, UR5, PT ;  /* 0x000000050c007c0c */ /* 0x000fda000bf06270 */
[----:B------:R-:W-:Y:S05]  /*5330*/  @P0 BRA `(.L_x_29352) ;  /* 0x0000000000340947 */ /* 0x000fea0003800000 */
[----:B01----:R-:W0:Y:S01]  /*5340*/  LDC.64 R2, c[0x0][0x228] ;  /* 0x00008a00ff027b82 */ /* 0x003e220000000a00 */
[C---:B------:R-:W-:Y:S02]  /*5350*/  VIADD R5, R12.reuse, UR4 ;  /* 0x000000040c057c36 */ /* 0x040fe40008000000 */
[----:B------:R-:W-:Y:S02]  /*5360*/  VIADD R12, R12, 0x80 ;  /* 0x000000800c0c7836 */ /* 0x000fe40000000000 */
[----:B0-----:R-:W-:-:S05]  /*5370*/  IMAD.WIDE.U32 R2, R5, 0x8, R2 ;  /* 0x0000000805027825 */ /* 0x001fca00078e0002 */
[----:B------:R1:W-:Y:S02]  /*5380*/  STG.E.64 desc[UR14][R2.64], R20 ;  /* 0x0000001402007986 */ /* 0x0003e4000c101b0e */
.L_x_29351:
        /* <DEDUP_REMOVED lines=8> */
.L_x_29352:
[----:B------:R-:W-:Y:S05]  /*5410*/  BSYNC B1 ;  /* 0x0000000000017941 */ /* 0x000fea0003800000 */
.L_x_29348:
[----:B------:R-:W-:-:S13]  /*5420*/  ISETP.GE.AND P0, PT, R12, UR5, PT ;  /* 0x000000050c007c0c */ /* 0x000fda000bf06270 */
[----:B012---:R-:W0:Y:S01]  /*5430*/  @!P0 LDC.64 R2, c[0x0][0x228] ;  /* 0x00008a00ff028b82 */ /* 0x007e220000000a00 */
[C---:B------:R-:W-:Y:S02]  /*5440*/  @!P0 VIADD R5, R12.reuse, UR4 ;  /* 0x000000040c058c36 */ /* 0x040fe40008000000 */
[----:B------:R-:W-:Y:S02]  /*5450*/  @!P0 VIADD R12, R12, 0x80 ;  /* 0x000000800c0c8836 */ /* 0x000fe40000000000 */
[----:B0-----:R-:W-:-:S05]  /*5460*/  @!P0 IMAD.WIDE.U32 R2, R5, 0x8, R2 ;  /* 0x0000000805028825 */ /* 0x001fca00078e0002 */
[----:B------:R2:W-:Y:S02]  /*5470*/  @!P0 STG.E.64 desc[UR14][R2.64], R14 ;  /* 0x0000000e02008986 */ /* 0x0005e4000c101b0e */
.L_x_29353:
[----:B------:R-:W-:Y:S05]  /*5480*/  BSYNC B0 ;  /* 0x0000000000007941 */ /* 0x000fea0003800000 */
.L_x_29347:
        /* <DEDUP_REMOVED lines=8> */
        .weak           $__internal_45_$__cuda_sm20_div_s64
        .type           $__internal_45_$__cuda_sm20_div_s64,@function
        .size           $__internal_45_$__cuda_sm20_div_s64,($__internal_46_$__cuda_sm20_rem_s64 - $__internal_45_$__cuda_sm20_div_s64)
$__internal_45_$__cuda_sm20_div_s64:
        /* <DEDUP_REMOVED lines=86> */
[----:B------:R-:W-:Y:S06]  /*5a70*/  RET.REL.NODEC R2 `(_ZN2at6native29vectorized_elementwise_kernelILi4ENS0_13BUnaryFunctorIlllZZZNS0_15binary_internal21div_floor_kernel_cudaERNS_18TensorIteratorBaseEENKUlvE_clEvENKUlvE2_clEvEUlllE_EESt5arrayIPcLm2EEEEviT0_T1_) ;  /* 0xffffffa402607950 */ /* 0x000fec0003c3ffff */
        .weak           $__internal_46_$__cuda_sm20_rem_s64
        .type           $__internal_46_$__cuda_sm20_rem_s64,@function
        .size           $__internal_46_$__cuda_sm20_rem_s64,(.L_x_37724 - $__internal_46_$__cuda_sm20_rem_s64)
$__internal_46_$__cuda_sm20_rem_s64:
        /* <DEDUP_REMOVED lines=81> */
[----:B------:R-:W-:Y:S06]  /*5f90*/  RET.REL.NODEC R4 `(_ZN2at6native29vectorized_elementwise_kernelILi4ENS0_13BUnaryFunctorIlllZZZNS0_15binary_internal21div_floor_kernel_cudaERNS_18TensorIteratorBaseEENKUlvE_clEvENKUlvE2_clEvEUlllE_EESt5arrayIPcLm2EEEEviT0_T1_) ;  /* 0xffffffa004187950 */ /* 0x000fec0003c3ffff */
.L_x_29354:
        /* <DEDUP_REMOVED lines=14> */
.L_x_37724:


//--------------------- .text._ZN2at6native29vectorized_elementwise_kernelILi8ENS0_13BUnaryFunctorIlllZZZNS0_15binary_internal21div_floor_kernel_cudaERNS_18TensorIteratorBaseEENKUlvE_clEvENKUlvE2_clEvEUlllE_EESt5arrayIPcLm2EEEEviT0_T1_ --------------------------
	.section	.text._ZN2at6native29vectorized_elementwise_kernelILi8ENS0_13BUnaryFunctorIlllZZZNS0_15binary_internal21div_floor_kernel_cudaERNS_18TensorIteratorBaseEENKUlvE_clEvENKUlvE2_clEvEUlllE_EESt5arrayIPcLm2EEEEviT0_T1_,"ax",@progbits
	.align	128
        .global         _ZN2at6native29vectorized_elementwise_kernelILi8ENS0_13BUnaryFunctorIlllZZZNS0_15binary_internal21div_floor_kernel_cudaERNS_18TensorIteratorBaseEENKUlvE_clEvENKUlvE2_clEvEUlllE_EESt5arrayIPcLm2EEEEviT0_T1_
        .type           _ZN2at6native29vectorized_elementwise_kernelILi8ENS0_13BUnaryFunctorIlllZZZNS0_15binary_internal21div_floor_kernel_cudaERNS_18TensorIteratorBaseEENKUlvE_clEvENKUlvE2_clEvEUlllE_EESt5arrayIPcLm2EEEEviT0_T1_,@function
        .size           _ZN2at6native29vectorized_elementwise_kernelILi8ENS0_13BUnaryFunctorIlllZZZNS0_15binary_internal21div_floor_kernel_cudaERNS_18TensorIteratorBaseEENKUlvE_clEvENKUlvE2_clEvEUlllE_EESt5arrayIPcLm2EEEEviT0_T1_,(.L_x_37726 - _ZN2at6native29vectorized_elementwise_kernelILi8ENS0_13BUnaryFunctorIlllZZZNS0_15binary_internal21div_floor_kernel_cudaERNS_18TensorIteratorBaseEENKUlvE_clEvENKUlvE2_clEvEUlllE_EESt5arrayIPcLm2EEEEviT0_T1_)
        .other          _ZN2at6native29vectorized_elementwise_kernelILi8ENS0_13BUnaryFunctorIlllZZZNS0_15binary_internal21div_floor_kernel_cudaERNS_18TensorIteratorBaseEENKUlvE_clEvENKUlvE2_clEvEUlllE_EESt5arrayIPcLm2EEEEviT0_T1_,@"STO_CUDA_ENTRY STV_DEFAULT"
_ZN2at6native29vectorized_elementwise_kernelILi8ENS0_13BUnaryFunctorIlllZZZNS0_15binary_internal21div_floor_kernel_cudaERNS_18TensorIteratorBaseEENKUlvE_clEvENKUlvE2_clEvEUlllE_EESt5arrayIPcLm2EEEEviT0_T1_:
.text._ZN2at6native29vectorized_elementwise_kernelILi8ENS0_13BUnaryFunctorIlllZZZNS0_15binary_internal21div_floor_kernel_cudaERNS_18TensorIteratorBaseEENKUlvE_clEvENKUlvE2_clEvEUlllE_EESt5arrayIPcLm2EEEEviT0_T1_:
        /* <DEDUP_REMOVED lines=28> */
[----:B-----5:R-:W-:Y:S05]  /*01c0*/  CALL.REL.NOINC `($__internal_47_$__cuda_sm20_div_s64) ;  /* 0x0000005000d07944 */ /* 0x020fea0003c00000 */
[----:B------:R-:W-:Y:S01]  /*01d0*/  IMAD.MOV.U32 R24, RZ, RZ, R4 ;  /* 0x000000ffff187224 */ /* 0x000fe200078e0004 */
[----:B------:R-:W-:Y:S01]  /*01e0*/  MOV R25, R6 ;  /* 0x0000000600197202 */ /* 0x000fe20000000f00 */
[----:B------:R-:W-:Y:S06]  /*01f0*/  BRA `(.L_x_29358) ;  /* 0x0000000000507947 */ /* 0x000fec0003800000 */
.L_x_29357:
        /* <DEDUP_REMOVED lines=20> */
.L_x_29358:
[----:B------:R-:W-:Y:S05]  /*0340*/  BSYNC B0 ;  /* 0x0000000000007941 */ /* 0x000fea0003800000 */
.L_x_29356:
        /* <DEDUP_REMOVED lines=12> */
[----:B-----5:R-:W-:Y:S05]  /*0410*/  CALL.REL.NOINC `($__internal_48_$__cuda_sm20_rem_s64) ;  /* 0x0000005400987944 */ /* 0x020fea0003c00000 */
[----:B------:R-:W-:-:S04]  /*0420*/  ISETP.NE.U32.AND P0, PT, R6, RZ, PT ;  /* 0x000000ff0600720c */ /* 0x000fc80003f05070 */
[----:B------:R-:W-:Y:S01]  /*0430*/  ISETP.NE.AND.EX P0, PT, R3, RZ, PT, P0 ;  /* 0x000000ff0300720c */ /* 0x000fe20003f05300 */
[----:B------:R-:W-:-:S12]  /*0440*/  BRA `(.L_x_29363) ;  /* 0x00000000004c7947 */ /* 0x000fd80003800000 */
.L_x_29362:
        /* <DEDUP_REMOVED lines=19> */
.L_x_29363:
[----:B------:R-:W-:Y:S05]  /*0580*/  BSYNC B1 ;  /* 0x0000000000017941 */ /* 0x000fea0003800000 */
.L_x_29361:
[----:B------:R-:W-:-:S04]  /*0590*/  SEL R2, RZ, 0xffffffff, !P0 ;  /* 0xffffffffff027807 */ /* 0x000fc80004000000 */
[----:B------:R-:W-:-:S05]  /*05a0*/  IADD3 R24, P0, R2, R24, RZ ;  /* 0x0000001802187210 */ /* 0x000fca0007f1e0ff */
[----:B------:R-:W-:-:S08]  /*05b0*/  IMAD.X R25, R2, 0x1, R25, P0 ;  /* 0x0000000102197824 */ /* 0x000fd000000e0619 */
.L_x_29360:
[----:B------:R-:W-:Y:S05]  /*05c0*/  BSYNC B0 ;  /* 0x0000000000007941 */ /* 0x000fea0003800000 */
.L_x_29359:
        /* <DEDUP_REMOVED lines=10> */
[----:B-----5:R-:W-:Y:S05]  /*0670*/  CALL.REL.NOINC `($__internal_47_$__cuda_sm20_div_s64) ;  /* 0x0000004c00a47944 */ /* 0x020fea0003c00000 */
[----:B------:R-:W-:Y:S02]  /*0680*/  IMAD.MOV.U32 R24, RZ, RZ, R4 ;  /* 0x000000ffff187224 */ /* 0x000fe400078e0004 */
[----:B------:R-:W-:Y:S01]  /*0690*/  IMAD.MOV.U32 R25, RZ, RZ, R6 ;  /* 0x000000ffff197224 */ /* 0x000fe200078e0006 */
[----:B------:R-:W-:Y:S06]  /*06a0*/  BRA `(.L_x_29366) ;  /* 0x0000000000507947 */ /* 0x000fec0003800000 */
.L_x_29365:
        /* <DEDUP_REMOVED lines=20> */
.L_x_29366:
[----:B------:R-:W-:Y:S05]  /*07f0*/  BSYNC B0 ;  /* 0x0000000000007941 */ /* 0x000fea0003800000 */
.L_x_29364:
        /* <DEDUP_REMOVED lines=16> */
.L_x_29370:
        /* <DEDUP_REMOVED lines=19> */
.L_x_29371:
[----:B------:R-:W-:Y:S05]  /*0a30*/  BSYNC B1 ;  /* 0x0000000000017941 */ /* 0x000fea0003800000 */
.L_x_29369:
[----:B------:R-:W-:-:S04]  /*0a40*/  SEL R2, RZ, 0xffffffff, !P0 ;  /* 0xffffffffff027807 */ /* 0x000fc80004000000 */
[----:B------:R-:W-:-:S05]  /*0a50*/  IADD3 R24, P0, R2, R24, RZ ;  /* 0x0000001802187210 */ /* 0x000fca0007f1e0ff */
[----:B------:R-:W-:-:S08]  /*0a60*/  IMAD.X R25, R2, 0x1, R25, P0 ;  /* 0x0000000102197824 */ /* 0x000fd000000e0619 */
.L_x_29368:
[----:B------:R-:W-:Y:S05]  /*0a70*/  BSYNC B0 ;  /* 0x0000000000007941 */ /* 0x000fea0003800000 */
.L_x_29367:
        /* <DEDUP_REMOVED lines=10> */
[----:B------:R-:W-:Y:S05]  /*0b20*/  CALL.REL.NOINC `($__internal_47_$__cuda_sm20_div_s64) ;  /* 0x0000004800787944 */ /* 0x000fea0003c00000 */
[----:B------:R-:W-:Y:S02]  /*0b30*/  IMAD.MOV.U32 R24, RZ, RZ, R4 ;  /* 0x000000ffff187224 */ /* 0x000fe400078e0004 */
[----:B------:R-:W-:Y:S01]  /*0b40*/  IMAD.MOV.U32 R25, RZ, RZ, R6 ;  /* 0x000000ffff197224 */ /* 0x000fe200078e0006 */
[----:B------:R-:W-:Y:S06]  /*0b50*/  BRA `(.L_x_29374) ;  /* 0x0000000000507947 */ /* 0x000fec0003800000 */
.L_x_29373:
        /* <DEDUP_REMOVED lines=20> */
.L_x_29374:
[----:B------:R-:W-:Y:S05]  /*0ca0*/  BSYNC B0 ;  /* 0x0000000000007941 */ /* 0x000fea0003800000 */
.L_x_29372:
        /* <DEDUP_REMOVED lines=12> */
[----:B------:R-:W-:Y:S05]  /*0d70*/  CALL.REL.NOINC `($__internal_48_$__cuda_sm20_rem_s64) ;  /* 0x0000004c00407944 */ /* 0x000fea0003c00000 */
[----:B------:R-:W-:-:S04]  /*0d80*/  ISETP.NE.U32.AND P0, PT, R6, RZ, PT ;  /* 0x000000ff0600720c */ /* 0x000fc80003f05070 */
[----:B------:R-:W-:Y:S01]  /*0d90*/  ISETP.NE.AND.EX P0, PT, R3, RZ, PT, P0 ;  /* 0x000000ff0300720c */ /* 0x000fe20003f05300 */
[----:B------:R-:W-:-:S12]  /*0da0*/  BRA `(.L_x_29379) ;  /* 0x00000000004c7947 */ /* 0x000fd80003800000 */
.L_x_29378:
        /* <DEDUP_REMOVED lines=19> */
.L_x_29379:
[----:B------:R-:W-:Y:S05]  /*0ee0*/  BSYNC B1 ;  /* 0x0000000000017941 */ /* 0x000fea0003800000 */
.L_x_29377:
[----:B------:R-:W-:-:S04]  /*0ef0*/  SEL R2, RZ, 0xffffffff, !P0 ;  /* 0xffffffffff027807 */ /* 0x000fc80004000000 */
[----:B------:R-:W-:-:S05]  /*0f00*/  IADD3 R24, P0, R2, R24, RZ ;  /* 0x0000001802187210 */ /* 0x000fca0007f1e0ff */
[----:B------:R-:W-:-:S08]  /*0f10*/  IMAD.X R25, R2, 0x1, R25, P0 ;  /* 0x0000000102197824 */ /* 0x000fd000000e0619 */
.L_x_29376:
[----:B------:R-:W-:Y:S05]  /*0f20*/  BSYNC B0 ;  /* 0x0000000000007941 */ /* 0x000fea0003800000 */
.L_x_29375:
        /* <DEDUP_REMOVED lines=10> */
[----:B------:R-:W-:Y:S05]  /*0fd0*/  CALL.REL.NOINC `($__internal_47_$__cuda_sm20_div_s64) ;  /* 0x00000044004c7944 */ /* 0x000fea0003c00000 */
[----:B------:R-:W-:Y:S02]  /*0fe0*/  IMAD.MOV.U32 R24, RZ, RZ, R4 ;  /* 0x000000ffff187224 */ /* 0x000fe400078e0004 */
[----:B------:R-:W-:Y:S01]  /*0ff0*/  IMAD.MOV.U32 R25, RZ, RZ, R6 ;  /* 0x000000ffff197224 */ /* 0x000fe200078e0006 */
[----:B------:R-:W-:Y:S06]  /*1000*/  BRA `(.L_x_29382) ;  /* 0x0000000000507947 */ /* 0x000fec0003800000 */
.L_x_29381:
        /* <DEDUP_REMOVED lines=20> */
.L_x_29382:
[----:B------:R-:W-:Y:S05]  /*1150*/  BSYNC B0 ;  /* 0x0000000000007941 */ /* 0x000fea0003800000 */
.L_x_29380:
        /* <DEDUP_REMOVED lines=12> */
[----:B------:R-:W-:Y:S05]  /*1220*/  CALL.REL.NOINC `($__internal_48_$__cuda_sm20_rem_s64) ;  /* 0x0000004800147944 */ /* 0x000fea0003c00000 */
[----:B------:R-:W-:-:S04]  /*1230*/  ISETP.NE.U32.AND P0, PT, R6, RZ, PT ;  /* 0x000000ff0600720c */ /* 0x000fc80003f05070 */
[----:B------:R-:W-:Y:S01]  /*1240*/  ISETP.NE.AND.EX P0, PT, R3, RZ, PT, P0 ;  /* 0x000000ff0300720c */ /* 0x000fe20003f05300 */
[----:B------:R-:W-:-:S12]  /*1250*/  BRA `(.L_x_29387) ;  /* 0x00000000004c7947 */ /* 0x000fd80003800000 */
.L_x_29386:
        /* <DEDUP_REMOVED lines=19> */
.L_x_29387:
[----:B------:R-:W-:Y:S05]  /*1390*/  BSYNC B1 ;  /* 0x0000000000017941 */ /* 0x000fea0003800000 */
.L_x_29385:
[----:B------:R-:W-:-:S04]  /*13a0*/  SEL R2, RZ, 0xffffffff, !P0 ;  /* 0xffffffffff027807 */ /* 0x000fc80004000000 */
[----:B------:R-:W-:-:S05]  /*13b0*/  IADD3 R24, P0, R2, R24, RZ ;  /* 0x0000001802187210 */ /* 0x000fca0007f1e0ff */
[----:B------:R-:W-:-:S08]  /*13c0*/  IMAD.X R25, R2, 0x1, R25, P0 ;  /* 0x0000000102197824 */ /* 0x000fd000000e0619 */
.L_x_29384:
[----:B------:R-:W-:Y:S05]  /*13d0*/  BSYNC B0 ;  /* 0x0000000000007941 */ /* 0x000fea0003800000 */
.L_x_29383:
        /* <DEDUP_REMOVED lines=10> */
[----:B------:R-:W-:Y:S05]  /*1480*/  CALL.REL.NOINC `($__internal_47_$__cuda_sm20_div_s64) ;  /* 0x0000004000207944 */ /* 0x000fea0003c00000 */
[----:B------:R-:W-:Y:S02]  /*1490*/  IMAD.MOV.U32 R24, RZ, RZ, R4 ;  /* 0x000000ffff187224 */ /* 0x000fe400078e0004 */
[----:B------:R-:W-:Y:S01]  /*14a0*/  IMAD.MOV.U32 R25, RZ, RZ, R6 ;  /* 0x000000ffff197224 */ /* 0x000fe200078e0006 */
[----:B------:R-:W-:Y:S06]  /*14b0*/  BRA `(.L_x_29390) ;  /* 0x0000000000507947 */ /* 0x000fec0003800000 */
.L_x_29389:
        /* <DEDUP_REMOVED lines=20> */
.L_x_29390:
[----:B------:R-:W-:Y:S05]  /*1600*/  BSYNC B0 ;  /* 0x0000000000007941 */ /* 0x000fea0003800000 */
.L_x_29388:
        /* <DEDUP_REMOVED lines=12> */
[----:B------:R-:W-:Y:S05]  /*16d0*/  CALL.REL.NOINC `($__internal_48_$__cuda_sm20_rem_s64) ;  /* 0x0000004000e87944 */ /* 0x000fea0003c00000 */
[----:B------:R-:W-:-:S04]  /*16e0*/  ISETP.NE.U32.AND P0, PT, R6, RZ, PT ;  /* 0x000000ff0600720c */ /* 0x000fc80003f05070 */
[----:B------:R-:W-:Y:S01]  /*16f0*/  ISETP.NE.AND.EX P0, PT, R3, RZ, PT, P0 ;  /* 0x000000ff0300720c */ /* 0x000fe20003f05300 */
[----:B------:R-:W-:-:S12]  /*1700*/  BRA `(.L_x_29395) ;  /* 0x00000000004c7947 */ /* 0x000fd80003800000 */
.L_x_29394:
        /* <DEDUP_REMOVED lines=19> */
.L_x_29395:
[----:B------:R-:W-:Y:S05]  /*1840*/  BSYNC B1 ;  /* 0x0000000000017941 */ /* 0x000fea0003800000 */
.L_x_29393:
[----:B------:R-:W-:-:S04]  /*1850*/  SEL R2, RZ, 0xffffffff, !P0 ;  /* 0xffffffffff027807 */ /* 0x000fc80004000000 */
[----:B------:R-:W-:-:S05]  /*1860*/  IADD3 R24, P0, R2, R24, RZ ;  /* 0x0000001802187210 */ /* 0x000fca0007f1e0ff */
[----:B------:R-:W-:-:S08]  /*1870*/  IMAD.X R25, R2, 0x1, R25, P0 ;  /* 0x0000000102197824 */ /* 0x000fd000000e0619 */
.L_x_29392:
[----:B------:R-:W-:Y:S05]  /*1880*/  BSYNC B0 ;  /* 0x0000000000007941 */ /* 0x000fea0003800000 */
.L_x_29391:
        /* <DEDUP_REMOVED lines=10> */
[----:B------:R-:W-:Y:S05]  /*1930*/  CALL.REL.NOINC `($__internal_47_$__cuda_sm20_div_s64) ;  /* 0x0000003800f47944 */ /* 0x000fea0003c00000 */
[----:B------:R-:W-:Y:S01]  /*1940*/  MOV R24, R4 ;  /* 0x0000000400187202 */ /* 0x000fe20000000f00 */
[----:B------:R-:W-:Y:S01]  /*1950*/  IMAD.MOV.U32 R25, RZ, RZ, R6 ;  /* 0x000000ffff197224 */ /* 0x000fe200078e0006 */
[----:B------:R-:W-:Y:S06]  /*1960*/  BRA `(.L_x_29398) ;  /* 0x0000000000507947 */ /* 0x000fec0003800000 */
.L_x_29397:
        /* <DEDUP_REMOVED lines=20> */
.L_x_29398:
[----:B------:R-:W-:Y:S05]  /*1ab0*/  BSYNC B0 ;  /* 0x0000000000007941 */ /* 0x000fea0003800000 */
.L_x_29396:
        /* <DEDUP_REMOVED lines=16> */
.L_x_29402:
        /* <DEDUP_REMOVED lines=19> */
.L_x_29403:
[----:B------:R-:W-:Y:S05]  /*1cf0*/  BSYNC B1 ;  /* 0x0000000000017941 */ /* 0x000fea0003800000 */
.L_x_29401:
[----:B------:R-:W-:-:S04]  /*1d00*/  SEL R2, RZ, 0xffffffff, !P0 ;  /* 0xffffffffff027807 */ /* 0x000fc80004000000 */
[----:B------:R-:W-:-:S04]  /*1d10*/  IADD3 R24, P0, R2, R24, RZ ;  /* 0x0000001802187210 */ /* 0x000fc80007f1e0ff */
[----:B------:R-:W-:-:S09]  /*1d20*/  IADD3.X R25, R2, R25, RZ, P0, !PT ;  /* 0x0000001902197210 */ /* 0x000fd200007fe4ff */
.L_x_29400:
[----:B------:R-:W-:Y:S05]  /*1d30*/  BSYNC B0 ;  /* 0x0000000000007941 */ /* 0x000fea0003800000 */
.L_x_29399:
        /* <DEDUP_REMOVED lines=11> */
[----:B------:R-:W-:Y:S01]  /*1df0*/  IMAD.MOV.U32 R24, RZ, RZ, R4 ;  /* 0x000000ffff187224 */ /* 0x000fe200078e0004 */
[----:B------:R-:W-:Y:S01]  /*1e00*/  MOV R25, R6 ;  /* 0x0000000600197202 */ /* 0x000fe20000000f00 */
[----:B------:R-:W-:Y:S06]  /*1e10*/  BRA `(.L_x_29406) ;  /* 0x0000000000507947 */ /* 0x000fec0003800000 */
.L_x_29405:
        /* <DEDUP_REMOVED lines=20> */
.L_x_29406:
[----:B------:R-:W-:Y:S05]  /*1f60*/  BSYNC B0 ;  /* 0x0000000000007941 */ /* 0x000fea0003800000 */
.L_x_29404:
        /* <DEDUP_REMOVED lines=16> */
.L_x_29410:
        /* <DEDUP_REMOVED lines=19> */
.L_x_29411:
[----:B------:R-:W-:Y:S05]  /*21a0*/  BSYNC B1 ;  /* 0x0000000000017941 */ /* 0x000fea0003800000 */
.L_x_29409:
[----:B------:R-:W-:-:S04]  /*21b0*/  SEL R2, RZ, 0xffffffff, !P0 ;  /* 0xffffffffff027807 */ /* 0x000fc80004000000 */
[----:B------:R-:W-:-:S05]  /*21c0*/  IADD3 R24, P0, R2, R24, RZ ;  /* 0x0000001802187210 */ /* 0x000fca0007f1e0ff */
[----:B------:R-:W-:-:S08]  /*21d0*/  IMAD.X R25, R2, 0x1, R25, P0 ;  /* 0x0000000102197824 */ /* 0x000fd000000e0619 */
.L_x_29408:
[----:B------:R-:W-:Y:S05]  /*21e0*/  BSYNC B0 ;  /* 0x0000000000007941 */ /* 0x000fea0003800000 */
.L_x_29407:
        /* <DEDUP_REMOVED lines=14> */
.L_x_29413:
        /* <DEDUP_REMOVED lines=20> */
.L_x_29414:
[----:B------:R-:W-:Y:S05]  /*2410*/  BSYNC B0 ;  /* 0x0000000000007941 */ /* 0x000fea0003800000 */
.L_x_29412:
        /* <DEDUP_REMOVED lines=16> */
.L_x_29418:
        /* <DEDUP_REMOVED lines=19> */
.L_x_29419:
[----:B------:R-:W-:Y:S05]  /*2650*/  BSYNC B1 ;  /* 0x0000000000017941 */ /* 0x000fea0003800000 */
.L_x_29417:
[----:B------:R-:W-:-:S04]  /*2660*/  SEL R2, RZ, 0xffffffff, !P0 ;  /* 0xffffffffff027807 */ /* 0x000fc80004000000 */
[----:B------:R-:W-:-:S05]  /*2670*/  IADD3 R24, P0, R2, R24, RZ ;  /* 0x0000001802187210 */ /* 0x000fca0007f1e0ff */
[----:B------:R-:W-:-:S08]  /*2680*/  IMAD.X R25, R2, 0x1, R25, P0 ;  /* 0x0000000102197824 */ /* 0x000fd000000e0619 */
.L_x_29416:
[----:B------:R-:W-:Y:S05]  /*2690*/  BSYNC B0 ;  /* 0x0000000000007941 */ /* 0x000fea0003800000 */
.L_x_29415:
        /* <DEDUP_REMOVED lines=12> */
.L_x_29355:
        /* <DEDUP_REMOVED lines=67> */
[----:B------:R-:W-:Y:S05]  /*2b90*/  CALL.REL.NOINC `($__internal_47_$__cuda_sm20_div_s64) ;  /* 0x00000028005c7944 */ /* 0x000fea0003c00000 */
[----:B------:R-:W-:Y:S02]  /*2ba0*/  IMAD.MOV.U32 R8, RZ, RZ, R4 ;  /* 0x000000ffff087224 */ /* 0x000fe400078e0004 */
[----:B------:R-:W-:Y:S01]  /*2bb0*/  IMAD.MOV.U32 R9, RZ, RZ, R6 ;  /* 0x000000ffff097224 */ /* 0x000fe200078e0006 */
[----:B------:R-:W-:Y:S06]  /*2bc0*/  BRA `(.L_x_29424) ;  /* 0x0000000000507947 */ /* 0x000fec0003800000 */
.L_x_29423:
        /* <DEDUP_REMOVED lines=20> */
.L_x_29424:
[----:B------:R-:W-:Y:S05]  /*2d10*/  BSYNC B1 ;  /* 0x0000000000017941 */ /* 0x000fea0003800000 */
.L_x_29422:
        /* <DEDUP_REMOVED lines=15> */
.L_x_29426:
        /* <DEDUP_REMOVED lines=19> */
.L_x_29427:
[----:B------:R-:W-:Y:S05]  /*2f40*/  BSYNC B1 ;  /* 0x0000000000017941 */ /* 0x000fea0003800000 */
.L_x_29425:
[----:B------:R-:W-:-:S04]  /*2f50*/  SEL R0, RZ, 0xffffffff, !P1 ;  /* 0xffffffffff007807 */ /* 0x000fc80004800000 */
[----:B------:R-:W-:-:S05]  /*2f60*/  IADD3 R8, P1, R0, R8, RZ ;  /* 0x0000000800087210 */ /* 0x000fca0007f3e0ff */
[----:B------:R-:W-:-:S08]  /*2f70*/  IMAD.X R9, R0, 0x1, R9, P1 ;  /* 0x0000000100097824 */ /* 0x000fd000008e0609 */
.L_x_29421:
[----:B------:R-:W-:Y:S05]  /*2f80*/  BSYNC B0 ;  /* 0x0000000000007941 */ /* 0x000fea0003800000 */
.L_x_29420:
        /* <DEDUP_REMOVED lines=16> */
.L_x_29431:
        /* <DEDUP_REMOVED lines=20> */
.L_x_29432:
[----:B------:R-:W-:Y:S05]  /*31d0*/  BSYNC B1 ;  /* 0x0000000000017941 */ /* 0x000fea0003800000 */
.L_x_29430:
        /* <DEDUP_REMOVED lines=15> */
.L_x_29434:
        /* <DEDUP_REMOVED lines=19> */
.L_x_29435:
[----:B------:R-:W-:Y:S05]  /*3400*/  BSYNC B1 ;  /* 0x0000000000017941 */ /* 0x000fea0003800000 */
.L_x_29433:
[----:B------:R-:W-:-:S04]  /*3410*/  SEL R2, RZ, 0xffffffff, !P1 ;  /* 0xffffffffff027807 */ /* 0x000fc80004800000 */
[----:B------:R-:W-:-:S05]  /*3420*/  IADD3 R10, P1, R2, R10, RZ ;  /* 0x0000000a020a7210 */ /* 0x000fca0007f3e0ff */
[----:B------:R-:W-:-:S08]  /*3430*/  IMAD.X R11, R2, 0x1, R11, P1 ;  /* 0x00000001020b7824 */ /* 0x000fd000008e060b */
.L_x_29429:
[----:B------:R-:W-:Y:S05]  /*3440*/  BSYNC B0 ;  /* 0x0000000000007941 */ /* 0x000fea0003800000 */
.L_x_29428:
        /* <DEDUP_REMOVED lines=16> */
.L_x_29439:
        /* <DEDUP_REMOVED lines=20> */
.L_x_29440:
[----:B------:R-:W-:Y:S05]  /*3690*/  BSYNC B1 ;  /* 0x0000000000017941 */ /* 0x000fea0003800000 */
.L_x_29438:
        /* <DEDUP_REMOVED lines=15> */
.L_x_29442:
        /* <DEDUP_REMOVED lines=19> */
.L_x_29443:
[----:B------:R-:W-:Y:S05]  /*38c0*/  BSYNC B1 ;  /* 0x0000000000017941 */ /* 0x000fea0003800000 */
.L_x_29441:
[----:B------:R-:W-:-:S04]  /*38d0*/  SEL R2, RZ, 0xffffffff, !P1 ;  /* 0xffffffffff027807 */ /* 0x000fc80004800000 */
[----:B------:R-:W-:-:S05]  /*38e0*/  IADD3 R14, P1, R2, R14, RZ ;  /* 0x0000000e020e7210 */ /* 0x000fca0007f3e0ff */
[----:B------:R-:W-:-:S08]  /*38f0*/  IMAD.X R15, R2, 0x1, R15, P1 ;  /* 0x00000001020f7824 */ /* 0x000fd000008e060f */
.L_x_29437:
[----:B------:R-:W-:Y:S05]  /*3900*/  BSYNC B0 ;  /* 0x0000000000007941 */ /* 0x000fea0003800000 */
.L_x_29436:
        /* <DEDUP_REMOVED lines=18> */
.L_x_29447:
        /* <DEDUP_REMOVED lines=20> */
.L_x_29448:
[----:B------:R-:W-:Y:S05]  /*3b70*/  BSYNC B1 ;  /* 0x0000000000017941 */ /* 0x000fea0003800000 */
.L_x_29446:
        /* <DEDUP_REMOVED lines=15> */
.L_x_29450:
        /* <DEDUP_REMOVED lines=19> */
.L_x_29451:
[----:B------:R-:W-:Y:S05]  /*3da0*/  BSYNC B1 ;  /* 0x0000000000017941 */ /* 0x000fea0003800000 */
.L_x_29449:
[----:B------:R-:W-:-:S04]  /*3db0*/  SEL R2, RZ, 0xffffffff, !P1 ;  /* 0xffffffffff027807 */ /* 0x000fc80004800000 */
[----:B------:R-:W-:-:S05]  /*3dc0*/  IADD3 R14, P1, R2, R14, RZ ;  /* 0x0000000e020e7210 */ /* 0x000fca0007f3e0ff */
[----:B------:R-:W-:-:S08]  /*3dd0*/  IMAD.X R15, R2, 0x1, R15, P1 ;  /* 0x00000001020f7824 */ /* 0x000fd000008e060f */
.L_x_29445:
[----:B------:R-:W-:Y:S05]  /*3de0*/  BSYNC B0 ;  /* 0x0000000000007941 */ /* 0x000fea0003800000 */
.L_x_29444:
        /* <DEDUP_REMOVED lines=18> */
.L_x_29455:
        /* <DEDUP_REMOVED lines=20> */
.L_x_29456:
[----:B------:R-:W-:Y:S05]  /*4050*/  BSYNC B1 ;  /* 0x0000000000017941 */ /* 0x000fea0003800000 */
.L_x_29454:
        /* <DEDUP_REMOVED lines=15> */
.L_x_29458:
        /* <DEDUP_REMOVED lines=19> */
.L_x_29459:
[----:B------:R-:W-:Y:S05]  /*4280*/  BSYNC B1 ;  /* 0x0000000000017941 */ /* 0x000fea0003800000 */
.L_x_29457:
[----:B------:R-:W-:-:S04]  /*4290*/  SEL R2, RZ, 0xffffffff, !P1 ;  /* 0xffffffffff027807 */ /* 0x000fc80004800000 */
[----:B------:R-:W-:-:S05]  /*42a0*/  IADD3 R14, P1, R2, R14, RZ ;  /* 0x0000000e020e7210 */ /* 0x000fca0007f3e0ff */
[----:B------:R-:W-:-:S08]  /*42b0*/  IMAD.X R13, R2, 0x1, R13, P1 ;  /* 0x00000001020d7824 */ /* 0x000fd000008e060d */
.L_x_29453:
[----:B------:R-:W-:Y:S05]  /*42c0*/  BSYNC B0 ;  /* 0x0000000000007941 */ /* 0x000fea0003800000 */
.L_x_29452:
        /* <DEDUP_REMOVED lines=18> */
.L_x_29463:
        /* <DEDUP_REMOVED lines=20> */
.L_x_29464:
[----:B------:R-:W-:Y:S05]  /*4530*/  BSYNC B1 ;  /* 0x0000000000017941 */ /* 0x000fea0003800000 */
.L_x_29462:
        /* <DEDUP_REMOVED lines=15> */
.L_x_29466:
        /* <DEDUP_REMOVED lines=19> */
.L_x_29467:
[----:B------:R-:W-:Y:S05]  /*4760*/  BSYNC B1 ;  /* 0x0000000000017941 */ /* 0x000fea0003800000 */
.L_x_29465:
[----:B------:R-:W-:-:S04]  /*4770*/  SEL R2, RZ, 0xffffffff, !P1 ;  /* 0xffffffffff027807 */ /* 0x000fc80004800000 */
[----:B------:R-:W-:-:S05]  /*4780*/  IADD3 R14, P1, R2, R14, RZ ;  /* 0x0000000e020e7210 */ /* 0x000fca0007f3e0ff */
[----:B------:R-:W-:-:S08]  /*4790*/  IMAD.X R13, R2, 0x1, R13, P1 ;  /* 0x00000001020d7824 */ /* 0x000fd000008e060d */
.L_x_29461:
[----:B------:R-:W-:Y:S05]  /*47a0*/  BSYNC B0 ;  /* 0x0000000000007941 */ /* 0x000fea0003800000 */
.L_x_29460:
        /* <DEDUP_REMOVED lines=18> */
.L_x_29471:
        /* <DEDUP_REMOVED lines=20> */
.L_x_29472:
[----:B------:R-:W-:Y:S05]  /*4a10*/  BSYNC B1 ;  /* 0x0000000000017941 */ /* 0x000fea0003800000 */
.L_x_29470:
        /* <DEDUP_REMOVED lines=15> */
.L_x_29474:
        /* <DEDUP_REMOVED lines=19> */
.L_x_29475:
[----:B------:R-:W-:Y:S05]  /*4c40*/  BSYNC B1 ;  /* 0x0000000000017941 */ /* 0x000fea0003800000 */
.L_x_29473:
[----:B------:R-:W-:-:S04]  /*4c50*/  SEL R2, RZ, 0xffffffff, !P1 ;  /* 0xffffffffff027807 */ /* 0x000fc80004800000 */
[----:B------:R-:W-:-:S05]  /*4c60*/  IADD3 R14, P1, R2, R14, RZ ;  /* 0x0000000e020e7210 */ /* 0x000fca0007f3e0ff */
[----:B------:R-:W-:-:S08]  /*4c70*/  IMAD.X R13, R2, 0x1, R13, P1 ;  /* 0x00000001020d7824 */ /* 0x000fd000008e060d */
.L_x_29469:
[----:B------:R-:W-:Y:S05]  /*4c80*/  BSYNC B0 ;  /* 0x0000000000007941 */ /* 0x000fea0003800000 */
.L_x_29468:
        /* <DEDUP_REMOVED lines=17> */
.L_x_29479:
        /* <DEDUP_REMOVED lines=20> */
.L_x_29480:
[----:B------:R-:W-:Y:S05]  /*4ee0*/  BSYNC B1 ;  /* 0x0000000000017941 */ /* 0x000fea0003800000 */
.L_x_29478:
        /* <DEDUP_REMOVED lines=15> */
.L_x_29482:
        /* <DEDUP_REMOVED lines=19> */
.L_x_29483:
[----:B------:R-:W-:Y:S05]  /*5110*/  BSYNC B1 ;  /* 0x0000000000017941 */ /* 0x000fea0003800000 */
.L_x_29481:
[----:B------:R-:W-:-:S04]  /*5120*/  SEL R2, RZ, 0xffffffff, !P1 ;  /* 0xffffffffff027807 */ /* 0x000fc80004800000 */
[----:B------:R-:W-:-:S05]  /*5130*/  IADD3 R16, P1, R2, R16, RZ ;  /* 0x0000001002107210 */ /* 0x000fca0007f3e0ff */
[----:B------:R-:W-:-:S08]  /*5140*/  IMAD.X R17, R2, 0x1, R17, P1 ;  /* 0x0000000102117824 */ /* 0x000fd000008e0611 */
.L_x_29477:
[----:B------:R-:W-:Y:S05]  /*5150*/  BSYNC B0 ;  /* 0x0000000000007941 */ /* 0x000fea0003800000 */
.L_x_29476:
        /* <DEDUP_REMOVED lines=21> */
.L_x_29486:
[----:B------:R-:W-:-:S13]  /*52b0*/  ISETP.GE.AND P0, PT, R12, UR5, PT ;  /* 0x000000050c007c0c */ /* 0x000fda000bf06270 */
[----:B------:R-:W-:Y:S05]  /*52c0*/  @P0 BRA `(.L_x_29488) ;  /* 0x0000000000300947 */ /* 0x000fea0003800000 */
[----:B0-----:R-:W0:Y:S01]  /*52d0*/  LDC.64 R2, c[0x0][0x228] ;  /* 0x00008a00ff027b82 */ /* 0x001e220000000a00 */
[C---:B------:R-:W-:Y:S02]  /*52e0*/  VIADD R5, R12.reuse, UR4 ;  /* 0x000000040c057c36 */ /* 0x040fe40008000000 */
[----:B------:R-:W-:Y:S02]  /*52f0*/  VIADD R12, R12, 0x80 ;  /* 0x000000800c0c7836 */ /* 0x000fe40000000000 */
[----:B0-----:R-:W-:-:S05]  /*5300*/  IMAD.WIDE.U32 R2, R5, 0x8, R2 ;  /* 0x0000000805027825 */ /* 0x001fca00078e0002 */
[----:B------:R1:W-:Y:S02]  /*5310*/  STG.E.64 desc[UR14][R2.64], R26 ;  /* 0x0000001a02007986 */ /* 0x0003e4000c101b0e */
.L_x_29487:
[----:B------:R-:W-:-:S13]  /*5320*/  ISETP.GE.AND P0, PT, R12, UR5, PT ;  /* 0x000000050c007c0c */ /* 0x000fda000bf06270 */
[----:B------:R-:W-:Y:S05]  /*5330*/  @P0 BRA `(.L_x_29489) ;  /* 0x0000000000340947 */ /* 0x000fea0003800000 */
[----:B01----:R-:W0:Y:S01]  /*5340*/  LDC.64 R2, c[0x0][0x228] ;  /* 0x00008a00ff027b82 */ /* 0x003e220000000a00 */
[C---:B------:R-:W-:Y:S02]  /*5350*/  VIADD R5, R12.reuse, UR4 ;  /* 0x000000040c057c36 */ /* 0x040fe40008000000 */
[----:B------:R-:W-:Y:S02]  /*5360*/  VIADD R12, R12, 0x80 ;  /* 0x000000800c0c7836 */ /* 0x000fe40000000000 */
[----:B0-----:R-:W-:-:S05]  /*5370*/  IMAD.WIDE.U32 R2, R5, 0x8, R2 ;  /* 0x0000000805027825 */ /* 0x001fca00078e0002 */
[----:B------:R1:W-:Y:S02]  /*5380*/  STG.E.64 desc[UR14][R2.64], R20 ;  /* 0x0000001402007986 */ /* 0x0003e4000c101b0e */
.L_x_29488:
        /* <DEDUP_REMOVED lines=8> */
.L_x_29489:
[----:B------:R-:W-:Y:S05]  /*5410*/  BSYNC B1 ;  /* 0x0000000000017941 */ /* 0x000fea0003800000 */
.L_x_29485:
[----:B------:R-:W-:-:S13]  /*5420*/  ISETP.GE.AND P0, PT, R12, UR5, PT ;  /* 0x000000050c007c0c */ /* 0x000fda000bf06270 */
[----:B012---:R-:W0:Y:S01]  /*5430*/  @!P0 LDC.64 R2, c[0x0][0x228] ;  /* 0x00008a00ff028b82 */ /* 0x007e220000000a00 */
[C---:B------:R-:W-:Y:S02]  /*5440*/  @!P0 VIADD R5, R12.reuse, UR4 ;  /* 0x000000040c058c36 */ /* 0x040fe40008000000 */
[----:B------:R-:W-:Y:S02]  /*5450*/  @!P0 VIADD R12, R12, 0x80 ;  /* 0x000000800c0c8836 */ /* 0x000fe40000000000 */
[----:B0-----:R-:W-:-:S05]  /*5460*/  @!P0 IMAD.WIDE.U32 R2, R5, 0x8, R2 ;  /* 0x0000000805028825 */ /* 0x001fca00078e0002 */
[----:B------:R2:W-:Y:S02]  /*5470*/  @!P0 STG.E.64 desc[UR14][R2.64], R14 ;  /* 0x0000000e02008986 */ /* 0x0005e4000c101b0e */
.L_x_29490:
[----:B------:R-:W-:Y:S05]  /*5480*/  BSYNC B0 ;  /* 0x0000000000007941 */ /* 0x000fea0003800000 */
.L_x_29484:
        /* <DEDUP_REMOVED lines=8> */
        .weak           $__internal_47_$__cuda_sm20_div_s64
        .type           $__internal_47_$__cuda_sm20_div_s64,@function
        .size           $__internal_47_$__cuda_sm20_div_s64,($__internal_48_$__cuda_sm20_rem_s64 - $__internal_47_$__cuda_sm20_div_s64)
$__internal_47_$__cuda_sm20_div_s64:
        /* <DEDUP_REMOVED lines=86> */
[----:B------:R-:W-:Y:S06]  /*5a70*/  RET.REL.NODEC R2 `(_ZN2at6native29vectorized_elementwise_kernelILi8ENS0_13BUnaryFunctorIlllZZZNS0_15binary_internal21div_floor_kernel_cudaERNS_18TensorIteratorBaseEENKUlvE_clEvENKUlvE2_clEvEUlllE_EESt5arrayIPcLm2EEEEviT0_T1_) ;  /* 0xffffffa402607950 */ /* 0x000fec0003c3ffff */
        .weak           $__internal_48_$__cuda_sm20_rem_s64
        .type           $__internal_48_$__cuda_sm20_rem_s64,@function
        .size           $__internal_48_$__cuda_sm20_rem_s64,(.L_x_37726 - $__internal_48_$__cuda_sm20_rem_s64)
$__internal_48_$__cuda_sm20_rem_s64:
        /* <DEDUP_REMOVED lines=81> */
[----:B------:R-:W-:Y:S06]  /*5f90*/  RET.REL.NODEC R4 `(_ZN2at6native29vectorized_elementwise_kernelILi8ENS0_13BUnaryFunctorIlllZZZNS0_15binary_internal21div_floor_kernel_cudaERNS_18TensorIteratorBaseEENKUlvE_clEvENKUlvE2_clEvEUlllE_EESt5arrayIPcLm2EEEEviT0_T1_) ;  /* 0xffffffa004187950 */ /* 0x000fec0003c3ffff */
.L_x_29491:
        /* <DEDUP_REMOVED lines=14> */
.L_x_37726:


//--------------------- .text._ZN2at6native18elementwise_kernelILi128ELi4EZNS0_15gpu_kernel_implINS0_13AUnaryFunctorIlllZZZNS0_15binary_internal21div_floor_kernel_cudaERNS_18TensorIteratorBaseEENKUlvE_clEvENKUlvE2_clEvEUlllE_EEEEvS6_RKT_EUliE_EEviT1_ --------------------------
	.section	.text._ZN2at6native18elementwise_kernelILi128ELi4EZNS0_15gpu_kernel_implINS0_13AUnaryFunctorIlllZZZNS0_15binary_internal21div_floor_kernel_cudaERNS_18TensorIteratorBaseEENKUlvE_clEvENKUlvE2_clEvEUlllE_EEEEvS6_RKT_EUliE_EEviT1_,"ax",@progbits
	.align	128
        .global         _ZN2at6native18elementwise_kernelILi128ELi4EZNS0_15gpu_kernel_implINS0_13AUnaryFunctorIlllZZZNS0_15binary_internal21div_floor_kernel_cudaERNS_18TensorIteratorBaseEENKUlvE_clEvENKUlvE2_clEvEUlllE_EEEEvS6_RKT_EUliE_EEviT1_
        .type           _ZN2at6native18elementwise_kernelILi128ELi4EZNS0_15gpu_kernel_implINS0_13AUnaryFunctorIlllZZZNS0_15binary_internal21div_floor_kernel_cudaERNS_18TensorIteratorBaseEENKUlvE_clEvENKUlvE2_clEvEUlllE_EEEEvS6_RKT_EUliE_EEviT1_,@function
        .size           _ZN2at6native18elementwise_kernelILi128ELi4EZNS0_15gpu_kernel_implINS0_13AUnaryFunctorIlllZZZNS0_15binary_internal21div_floor_kernel_cudaERNS_18TensorIteratorBaseEENKUlvE_clEvENKUlvE2_clEvEUlllE_EEEEvS6_RKT_EUliE_EEviT1_,(.L_x_37728 - _ZN2at6native18elementwise_kernelILi128ELi4EZNS0_15gpu_kernel_implINS0_13AUnaryFunctorIlllZZZNS0_15binary_internal21div_floor_kernel_cudaERNS_18TensorIteratorBaseEENKUlvE_clEvENKUlvE2_clEvEUlllE_EEEEvS6_RKT_EUliE_EEviT1_)
        .other          _ZN2at6native18elementwise_kernelILi128ELi4EZNS0_15gpu_kernel_implINS0_13AUnaryFunctorIlllZZZNS0_15binary_internal21div_floor_kernel_cudaERNS_18TensorIteratorBaseEENKUlvE_clEvENKUlvE2_clEvEUlllE_EEEEvS6_RKT_EUliE_EEviT1_,@"STO_CUDA_ENTRY STV_DEFAULT"
_ZN2at6native18elementwise_kernelILi128ELi4EZNS0_15gpu_kernel_implINS0_13AUnaryFunctorIlllZZZNS0_15binary_internal21div_floor_kernel_cudaERNS_18TensorIteratorBaseEENKUlvE_clEvENKUlvE2_clEvEUlllE_EEEEvS6_RKT_EUliE_EEviT1_:
.text._ZN2at6native18elementwise_kernelILi128ELi4EZNS0_15gpu_kernel_implINS0_13AUnaryFunctorIlllZZZNS0_15binary_internal21div_floor_kernel_cudaERNS_18TensorIteratorBaseEENKUlvE_clEvENKUlvE2_clEvEUlllE_EEEEvS6_RKT_EUliE_EEviT1_:
        /* <DEDUP_REMOVED lines=313> */
.L_x_29494:
        /* <DEDUP_REMOVED lines=21> */
.L_x_29498:
[----:B------:R0:W5:Y:S01]  /*14e0*/  LDG.E.U8 R10, desc[UR36][R4.64] ;  /* 0x00000024040a7981 */ /* 0x000162000c1e1100 */
[----:B------:R-:W-:Y:S01]  /*14f0*/  IMAD.MOV.U32 R11, RZ, RZ, RZ ;  /* 0x000000ffff0b7224 */ /* 0x000fe200078e00ff */
[----:B------:R-:W-:Y:S06]  /*1500*/  BRA `(.L_x_29500) ;  /* 0x0000000c00487947 */ /* 0x000fec0003800000 */
.L_x_29497:
        /* <DEDUP_REMOVED lines=8> */
.L_x_29502:
[----:B------:R-:W2:Y:S02]  /*1590*/  LDG.E R10, desc[UR36][R4.64] ;  /* 0x00000024040a7981 */ /* 0x000ea4000c1e1900 */
[----:B--2---:R-:W-:Y:S01]  /*15a0*/  SHF.R.S32.HI R11, RZ, 0x1f, R10 ;  /* 0x0000001fff0b7819 */ /* 0x004fe2000001140a */
[----:B------:R-:W-:Y:S06]  /*15b0*/  BRA `(.L_x_29500) ;  /* 0x0000000c001c7947 */ /* 0x000fec0003800000 */
.L_x_29501:
[----:B------:R-:W2:Y:S02]  /*15c0*/  LDG.E.S16 R10, desc[UR36][R4.64] ;  /* 0x00000024040a7981 */ /* 0x000ea4000c1e1700 */
[----:B--2---:R-:W-:Y:S01]  /*15d0*/  SHF.R.S32.HI R11, RZ, 0x1f, R10 ;  /* 0x0000001fff0b7819 */ /* 0x004fe2000001140a */
[----:B------:R-:W-:Y:S06]  /*15e0*/  BRA `(.L_x_29500) ;  /* 0x0000000c00107947 */ /* 0x000fec0003800000 */
.L_x_29496:
        /* <DEDUP_REMOVED lines=9> */
.L_x_29504:
[----:B------:R-:W2:Y:S02]  /*1680*/  LDG.E.U16 R4, desc[UR36][R4.64] ;  /* 0x0000002404047981 */ /* 0x000ea4000c1e1500 */
[----:B--2---:R-:W-:-:S06]  /*1690*/  HADD2.F32 R10, -RZ, R4.H0_H0 ;  /* 0x20000004ff0a7230 */ /* 0x004fcc0000004100 */
[----:B------:R-:W0:Y:S01]  /*16a0*/  F2I.S64.TRUNC R10, R10 ;  /* 0x0000000a000a7311 */ /* 0x000e22000020d900 */
[----:B------:R-:W-:Y:S05]  /*16b0*/  BRA `(.L_x_29500) ;  /* 0x0000000800dc7947 */ /* 0x000fea0003800000 */
.L_x_29503:
        /* <DEDUP_REMOVED lines=9> */
.L_x_29506:
[----:B------:R-:W2:Y:S02]  /*1750*/  LDG.E.U16 R4, desc[UR36][R4.64] ;  /* 0x0000002404047981 */ /* 0x000ea4000c1e1500 */
[----:B--2---:R-:W-:-:S06]  /*1760*/  HADD2.F32 R10, -RZ, R4.H0_H0 ;  /* 0x20000004ff0a7230 */ /* 0x004fcc0000004100 */
[----:B------:R-:W0:Y:S01]  /*1770*/  F2I.S64.TRUNC R10, R10 ;  /* 0x0000000a000a7311 */ /* 0x000e22000020d900 */
[----:B------:R-:W-:Y:S05]  /*1780*/  BRA `(.L_x_29500) ;  /* 0x0000000800a87947 */ /* 0x000fea0003800000 */
.L_x_29505:
[----:B------:R-:W2:Y:S02]  /*1790*/  LDG.E.64 R4, desc[UR36][R4.64] ;  /* 0x0000002404047981 */ /* 0x000ea4000c1e1b00 */
[----:B--2---:R0:W1:Y:S01]  /*17a0*/  F2I.S64.F64.TRUNC R10, R4 ;  /* 0x00000004000a7311 */ /* 0x004062000030d900 */
[----:B------:R-:W-:Y:S05]  /*17b0*/  BRA `(.L_x_29500) ;  /* 0x00000008009c7947 */ /* 0x000fea0003800000 */
.L_x_29495:
        /* <DEDUP_REMOVED lines=13> */
.L_x_29509:
[----:B------:R-:W2:Y:S02]  /*1890*/  LDG.E.64 R4, desc[UR36][R4.64] ;  /* 0x0000002404047981 */ /* 0x000ea4000c1e1b00 */
[----:B--2---:R0:W1:Y:S01]  /*18a0*/  F2I.S64.F64.TRUNC R10, R4 ;  /* 0x00000004000a7311 */ /* 0x004062000030d900 */
[----:B------:R-:W-:Y:S05]  /*18b0*/  BRA `(.L_x_29500) ;  /* 0x00000008005c7947 */ /* 0x000fea0003800000 */
.L_x_29508:
        /* <DEDUP_REMOVED lines=27> */
.L_x_29511:
        /* <DEDUP_REMOVED lines=14> */
.L_x_29510:
[----:B------:R-:W2:Y:S02]  /*1b50*/  LDG.E.U16 R10, desc[UR36][R4.64] ;  /* 0x00000024040a7981 */ /* 0x000ea4000c1e1500 */
[----:B--2---:R-:W-:-:S06]  /*1b60*/  IMAD.U32 R10, R10, 0x10000, RZ ;  /* 0x000100000a0a7824 */ /* 0x004fcc00078e00ff */
[----:B------:R-:W0:Y:S01]  /*1b70*/  F2I.S64.TRUNC R10, R10 ;  /* 0x0000000a000a7311 */ /* 0x000e22000020d900 */
[----:B------:R-:W-:Y:S05]  /*1b80*/  BRA `(.L_x_29500) ;  /* 0x0000000400a87947 */ /* 0x000fea0003800000 */
.L_x_29507:
        /* <DEDUP_REMOVED lines=11> */
.L_x_29514:
        /* <DEDUP_REMOVED lines=21> */
.L_x_29518:
[----:B------:R-:W-:Y:S05]  /*1d90*/  BSYNC B1 ;  /* 0x0000000000017941 */ /* 0x000fea0003800000 */
.L_x_29517:
[----:B------:R-:W-:Y:S01]  /*1da0*/  IMAD.SHL.U32 R3, R3, 0x100000, RZ ;  /* 0x0010000003037824 */ /* 0x000fe200078e00ff */
[----:B------:R-:W-:-:S04]  /*1db0*/  LEA R5, R0, 0x3b800000, 0x17 ;  /* 0x3b80000000057811 */ /* 0x000fc800078eb8ff */
[----:B------:R-:W-:-:S07]  /*1dc0*/  LOP3.LUT R10, R5, R3, R10, 0xfe, !PT ;  /* 0x00000003050a7212 */ /* 0x000fce00078efe0a */
.L_x_29516:
[----:B------:R-:W-:Y:S05]  /*1dd0*/  BSYNC B0 ;  /* 0x0000000000007941 */ /* 0x000fea0003800000 */
.L_x_29515:
[----:B------:R-:W1:Y:S01]  /*1de0*/  F2I.S64.TRUNC R10, R10 ;  /* 0x0000000a000a7311 */ /* 0x000e62000020d900 */
[----:B------:R-:W-:Y:S05]  /*1df0*/  BRA `(.L_x_29500) ;  /* 0x00000004000c7947 */ /* 0x000fea0003800000 */
.L_x_29513:
        /* <DEDUP_REMOVED lines=21> */
.L_x_29522:
[----:B------:R-:W-:Y:S05]  /*1f50*/  BSYNC B1 ;  /* 0x0000000000017941 */ /* 0x000fea0003800000 */
.L_x_29521:
[----:B------:R-:W-:Y:S01]  /*1f60*/  IMAD.SHL.U32 R3, R3, 0x200000, RZ ;  /* 0x0020000003037824 */ /* 0x000fe200078e00ff */
[----:B------:R-:W-:-:S04]  /*1f70*/  LEA R5, R0, 0x37800000, 0x17 ;  /* 0x3780000000057811 */ /* 0x000fc800078eb8ff */
[----:B------:R-:W-:-:S07]  /*1f80*/  LOP3.LUT R10, R5, R3, R10, 0xfe, !PT ;  /* 0x00000003050a7212 */ /* 0x000fce00078efe0a */
.L_x_29520:
[----:B------:R-:W-:Y:S05]  /*1f90*/  BSYNC B0 ;  /* 0x0000000000007941 */ /* 0x000fea0003800000 */
.L_x_29519:
[----:B------:R-:W2:Y:S01]  /*1fa0*/  F2I.S64.TRUNC R10, R10 ;  /* 0x0000000a000a7311 */ /* 0x000ea2000020d900 */
[----:B------:R-:W-:Y:S05]  /*1fb0*/  BRA `(.L_x_29500) ;  /* 0x00000000009c7947 */ /* 0x000fea0003800000 */
.L_x_29512:
        /* <DEDUP_REMOVED lines=14> */
.L_x_29526:
[----:B------:R-:W-:Y:S05]  /*20a0*/  BSYNC B0 ;  /* 0x0000000000007941 */ /* 0x000fea0003800000 */
.L_x_29525:
[----:B------:R-:W4:Y:S01]  /*20b0*/  F2I.S64.TRUNC R10, R10 ;  /* 0x0000000a000a7311 */ /* 0x000f22000020d900 */
[----:B------:R-:W-:Y:S05]  /*20c0*/  BRA `(.L_x_29500) ;  /* 0x0000000000587947 */ /* 0x000fea0003800000 */
.L_x_29499:
        /* <DEDUP_REMOVED lines=16> */
.L_x_29527:
[----:B------:R-:W-:Y:S01]  /*21d0*/  CS2R R10, SRZ ;  /* 0x00000000000a7805 */ /* 0x000fe2000001ff00 */
[----:B------:R-:W-:Y:S06]  /*21e0*/  BRA `(.L_x_29500) ;  /* 0x0000000000107947 */ /* 0x000fec0003800000 */
.L_x_29524:
[----:B------:R0:W5:Y:S01]  /*21f0*/  LDG.E.64 R10, desc[UR36][R4.64] ;  /* 0x00000024040a7981 */ /* 0x000162000c1e1b00 */
[----:B------:R-:W-:Y:S05]  /*2200*/  BRA `(.L_x_29500) ;  /* 0x0000000000087947 */ /* 0x000fea0003800000 */
.L_x_29523:
[----:B------:R3:W5:Y:S01]  /*2210*/  LDG.E R10, desc[UR36][R4.64] ;  /* 0x00000024040a7981 */ /* 0x000762000c1e1900 */
[----:B------:R-:W-:-:S07]  /*2220*/  IMAD.MOV.U32 R11, RZ, RZ, RZ ;  /* 0x000000ffff0b7224 */ /* 0x000fce00078e00ff */
.L_x_29500:
        /* <DEDUP_REMOVED lines=8> */
[----:B------:R-:W-:Y:S05]  /*22b0*/  CALL.REL.NOINC `($__internal_49_$__cuda_sm20_div_s64) ;  /* 0x000000b000187944 */ /* 0x000fea0003c00000 */
[----:B------:R-:W-:Y:S05]  /*22c0*/  BRA `(.L_x_29530) ;  /* 0x0000000000507947 */ /* 0x000fea0003800000 */
.L_x_29529:
[----:B------:R-:W0:Y:S01]  /*22d0*/  I2F.U32.RP R0, R10 ;  /* 0x0000000a00007306 */ /* 0x000e220000209000 */
[----:B------:R-:W-:Y:S01]  /*22e0*/  ULDC UR4, c[0x0][0x428] ;  /* 0x00010a0000047ab9 */ /* 0x000fe20000000800 */
[----:B------:R-:W-:Y:S01]  /*22f0*/  ISETP.NE.U32.AND P3, PT, R10, RZ, PT ;  /* 0x000000ff0a00720c */ /* 0x000fe20003f65070 */
[----:B------:R-:W-:-:S05]  /*2300*/  IMAD.MOV.U32 R15, RZ, RZ, RZ ;  /* 0x000000ffff0f7224 */ /* 0x000fca00078e00ff */
[----:B0-----:R-:W3:Y:S02]  /*2310*/  MUFU.RCP R0, R0 ;  /* 0x0000000000007308 */ /* 0x001ee40000001000 */
[----:B---3--:R-:W-:-:S06]  /*2320*/  VIADD R4, R0, 0xffffffe ;  /* 0x0ffffffe00047836 */ /* 0x008fcc0000000000 */
[----:B------:R0:W1:Y:S02]  /*2330*/  F2I.FTZ.U32.TRUNC.NTZ R5, R4 ;  /* 0x0000000400057305 */ /* 0x000064000021f000 */
[----:B0-----:R-:W-:Y:S02]  /*2340*/  IMAD.MOV.U32 R4, RZ, RZ, RZ ;  /* 0x000000ffff047224 */ /* 0x001fe400078e00ff */
[----:B-1----:R-:W-:-:S04]  /*2350*/  IMAD.MOV R3, RZ, RZ, -R5 ;  /* 0x000000ffff037224 */ /* 0x002fc800078e0a05 */
[----:B------:R-:W-:-:S04]  /*2360*/  IMAD R3, R3, R10, RZ ;  /* 0x0000000a03037224 */ /* 0x000fc800078e02ff */
[----:B------:R-:W-:-:S06]  /*2370*/  IMAD.HI.U32 R5, R5, R3, R4 ;  /* 0x0000000305057227 */ /* 0x000fcc00078e0004 */
[----:B------:R-:W-:-:S04]  /*2380*/  IMAD.HI.U32 R14, R5, UR4, RZ ;  /* 0x00000004050e7c27 */ /* 0x000fc8000f8e00ff */
[----:B------:R-:W-:-:S04]  /*2390*/  IMAD.MOV R3, RZ, RZ, -R14 ;  /* 0x000000ffff037224 */ /* 0x000fc800078e0a0e */
[----:B------:R-:W-:-:S05]  /*23a0*/  IMAD R3, R10, R3, UR4 ;  /* 0x000000040a037e24 */ /* 0x000fca000f8e0203 */
[----:B------:R-:W-:-:S13]  /*23b0*/  ISETP.GE.U32.AND P0, PT, R3, R10, PT ;  /* 0x0000000a0300720c */ /* 0x000fda0003f06070 */
[----:B------:R-:W-:Y:S02]  /*23c0*/  @P0 IMAD.IADD R3, R3, 0x1, -R10 ;  /* 0x0000000103030824 */ /* 0x000fe400078e0a0a */
[----:B------:R-:W-:-:S03]  /*23d0*/  @P0 VIADD R14, R14, 0x1 ;  /* 0x000000010e0e0836 */ /* 0x000fc60000000000 */
[----:B------:R-:W-:-:S13]  /*23e0*/  ISETP.GE.U32.AND P2, PT, R3, R10, PT ;  /* 0x0000000a0300720c */ /* 0x000fda0003f46070 */
[----:B------:R-:W-:Y:S01]  /*23f0*/  @P2 VIADD R14, R14, 0x1 ;  /* 0x000000010e0e2836 */ /* 0x000fe20000000000 */
[----:B------:R-:W-:-:S07]  /*2400*/  @!P3 LOP3.LUT R14, RZ, R10, RZ, 0x33, !PT ;  /* 0x0000000aff0eb212 */ /* 0x000fce00078e33ff */
.L_x_29530:
[----:B------:R-:W-:Y:S05]  /*2410*/  BSYNC B0 ;  /* 0x0000000000007941 */ /* 0x000fea0003800000 */
.L_x_29528:
        /* <DEDUP_REMOVED lines=12> */
[----:B------:R-:W-:Y:S05]  /*24e0*/  CALL.REL.NOINC `($__internal_50_$__cuda_sm20_rem_s64) ;  /* 0x000000b000d87944 */ /* 0x000fea0003c00000 */
[----:B------:R-:W-:-:S04]  /*24f0*/  ISETP.NE.U32.AND P0, PT, R3, RZ, PT ;  /* 0x000000ff0300720c */ /* 0x000fc80003f05070 */
[----:B------:R-:W-:Y:S01]  /*2500*/  ISETP.NE.AND.EX P0, PT, R6, RZ, PT, P0 ;  /* 0x000000ff0600720c */ /* 0x000fe20003f05300 */
[----:B------:R-:W-:-:S12]  /*2510*/  BRA `(.L_x_29535) ;  /* 0x00000000004c7947 */ /* 0x000fd80003800000 */
.L_x_29534:
        /* <DEDUP_REMOVED lines=19> */
.L_x_29535:
[----:B------:R-:W-:Y:S05]  /*2650*/  BSYNC B1 ;  /* 0x0000000000017941 */ /* 0x000fea0003800000 */
.L_x_29533:
[----:B------:R-:W-:-:S04]  /*2660*/  SEL R0, RZ, 0xffffffff, !P0 ;  /* 0xffffffffff007807 */ /* 0x000fc80004000000 */
[----:B------:R-:W-:-:S05]  /*2670*/  IADD3 R14, P0, R0, R14, RZ ;  /* 0x0000000e000e7210 */ /* 0x000fca0007f1e0ff */
[----:B------:R-:W-:-:S08]  /*2680*/  IMAD.X R15, R0, 0x1, R15, P0 ;  /* 0x00000001000f7824 */ /* 0x000fd000000e060f */
.L_x_29532:
[----:B------:R-:W-:Y:S05]  /*2690*/  BSYNC B0 ;  /* 0x0000000000007941 */ /* 0x000fea0003800000 */
.L_x_29531:
        /* <DEDUP_REMOVED lines=14> */
.L_x_29539:
[----:B------:R0:W-:Y:S01]  /*2780*/  STG.E.U8 desc[UR36][R16.64], R14 ;  /* 0x0000000e10007986 */ /* 0x0001e2000c101124 */
[----:B------:R-:W-:Y:S05]  /*2790*/  BRA `(.L_x_29541) ;  /* 0x0000000c004c7947 */ /* 0x000fea0003800000 */
.L_x_29538:
        /* <DEDUP_REMOVED lines=8> */
.L_x_29543:
[----:B------:R0:W-:Y:S01]  /*2820*/  STG.E desc[UR36][R16.64], R14 ;  /* 0x0000000e10007986 */ /* 0x0001e2000c101924 */
[----:B------:R-:W-:Y:S05]  /*2830*/  BRA `(.L_x_29541) ;  /* 0x0000000c00247947 */ /* 0x000fea0003800000 */
.L_x_29542:
[----:B------:R0:W-:Y:S01]  /*2840*/  STG.E.U16 desc[UR36][R16.64], R14 ;  /* 0x0000000e10007986 */ /* 0x0001e2000c101524 */
[----:B------:R-:W-:Y:S05]  /*2850*/  BRA `(.L_x_29541) ;  /* 0x0000000c001c7947 */ /* 0x000fea0003800000 */
.L_x_29537:
        /* <DEDUP_REMOVED lines=9> */
.L_x_29545:
[----:B------:R-:W0:Y:S02]  /*28f0*/  I2F.S64 R0, R14 ;  /* 0x0000000e00007312 */ /* 0x000e240000301400 */
[----:B0-----:R-:W-:-:S05]  /*2900*/  F2FP.F16.F32.PACK_AB R0, RZ, R0 ;  /* 0x00000000ff00723e */ /* 0x001fca00000000ff */
[----:B------:R0:W-:Y:S01]  /*2910*/  STG.E.U16 desc[UR36][R16.64], R0 ;  /* 0x0000000010007986 */ /* 0x0001e2000c101524 */
[----:B------:R-:W-:Y:S05]  /*2920*/  BRA `(.L_x_29541) ;  /* 0x0000000800e87947 */ /* 0x000fea0003800000 */
.L_x_29544:
        /* <DEDUP_REMOVED lines=10> */
.L_x_29547:
[----:B------:R-:W0:Y:S02]  /*29d0*/  I2F.S64 R14, R14 ;  /* 0x0000000e000e7312 */ /* 0x000e240000301400 */
[----:B0-----:R-:W-:-:S04]  /*29e0*/  F2FP.F16.F32.PACK_AB R3, RZ, R14 ;  /* 0x0000000eff03723e */ /* 0x001fc800000000ff */
[----:B------:R-:W-:-:S05]  /*29f0*/  PRMT R3, R3, 0x5410, RZ ;  /* 0x0000541003037816 */ /* 0x000fca00000000ff */
[----:B------:R0:W-:Y:S01]  /*2a00*/  STG.E desc[UR36][R16.64], R3 ;  /* 0x0000000310007986 */ /* 0x0001e2000c101924 */
[----:B------:R-:W-:Y:S05]  /*2a10*/  BRA `(.L_x_29541) ;  /* 0x0000000800ac7947 */ /* 0x000fea0003800000 */
.L_x_29546:
[----:B------:R-:W0:Y:S02]  /*2a20*/  I2F.F64.S64 R4, R14 ;  /* 0x0000000e00047312 */ /* 0x000e240000301c00 */
[----:B0-----:R0:W-:Y:S01]  /*2a30*/  STG.E.64 desc[UR36][R16.64], R4 ;  /* 0x0000000410007986 */ /* 0x0011e2000c101b24 */
[----:B------:R-:W-:Y:S05]  /*2a40*/  BRA `(.L_x_29541) ;  /* 0x0000000800a07947 */ /* 0x000fea0003800000 */
.L_x_29536:
        /* <DEDUP_REMOVED lines=13> */
.L_x_29550:
[----:B------:R-:W0:Y:S01]  /*2b20*/  I2F.F64.S64 R4, R14 ;  /* 0x0000000e00047312 */ /* 0x000e220000301c00 */
[----:B------:R-:W-:-:S05]  /*2b30*/  CS2R R6, SRZ ;  /* 0x0000000000067805 */ /* 0x000fca000001ff00 */
[----:B0-----:R0:W-:Y:S01]  /*2b40*/  STG.E.128 desc[UR36][R16.64], R4 ;  /* 0x0000000410007986 */ /* 0x0011e2000c101d24 */
[----:B------:R-:W-:Y:S05]  /*2b50*/  BRA `(.L_x_29541) ;  /* 0x00000008005c7947 */ /* 0x000fea0003800000 */
.L_x_29549:
        /* <DEDUP_REMOVED lines=21> */
.L_x_29554:
[----:B------:R-:W-:Y:S05]  /*2cb0*/  BSYNC B0 ;  /* 0x0000000000007941 */ /* 0x000fea0003800000 */
.L_x_29553:
[----:B------:R-:W-:-:S05]  /*2cc0*/  LOP3.LUT R5, R0, R5, RZ, 0xfc, !PT ;  /* 0x0000000500057212 */ /* 0x000fca00078efcff */
[----:B------:R0:W-:Y:S01]  /*2cd0*/  STG.E.U8 desc[UR36][R16.64], R5 ;  /* 0x0000000510007986 */ /* 0x0001e2000c101124 */
[----:B------:R-:W-:Y:S05]  /*2ce0*/  BRA `(.L_x_29541) ;  /* 0x0000000400f87947 */ /* 0x000fea0003800000 */
.L_x_29552:
        /* <DEDUP_REMOVED lines=13> */
.L_x_29556:
[----:B------:R-:W-:Y:S01]  /*2dc0*/  IMAD.MOV.U32 R0, RZ, RZ, 0x7f ;  /* 0x0000007fff007424 */ /* 0x000fe200078e00ff */
[----:B------:R-:W-:-:S04]  /*2dd0*/  ISETP.GT.U32.AND P0, PT, R3, 0x7f800000, PT ;  /* 0x7f8000000300780c */ /* 0x000fc80003f04070 */
[----:B------:R-:W-:-:S09]  /*2de0*/  SEL R0, R0, 0x7c, P0 ;  /* 0x0000007c00007807 */ /* 0x000fd20000000000 */
.L_x_29557:
[----:B------:R-:W-:Y:S05]  /*2df0*/  BSYNC B0 ;  /* 0x0000000000007941 */ /* 0x000fea0003800000 */
.L_x_29555:
[----:B------:R-:W-:-:S04]  /*2e00*/  LOP3.LUT R3, R15, 0x80000000, RZ, 0xc0, !PT ;  /* 0x800000000f037812 */ /* 0x000fc800078ec0ff */
[----:B------:R-:W-:-:S04]  /*2e10*/  SHF.R.U32.HI R3, RZ, 0x18, R3 ;  /* 0x00000018ff037819 */ /* 0x000fc80000011603 */
[----:B------:R-:W-:-:S05]  /*2e20*/  LOP3.LUT R3, R0, R3, RZ, 0xfc, !PT ;  /* 0x0000000300037212 */ /* 0x000fca00078efcff */
[----:B------:R0:W-:Y:S01]  /*2e30*/  STG.E.U8 desc[UR36][R16.64], R3 ;  /* 0x0000000310007986 */ /* 0x0001e2000c101124 */
[----:B------:R-:W-:Y:S05]  /*2e40*/  BRA `(.L_x_29541) ;  /* 0x0000000400a07947 */ /* 0x000fea0003800000 */
.L_x_29551:
[----:B------:R-:W0:Y:S02]  /*2e50*/  I2F.S64 R0, R14 ;  /* 0x0000000e00007312 */ /* 0x000e240000301400 */
[----:B0-----:R-:W-:-:S05]  /*2e60*/  F2FP.BF16.F32.PACK_AB R0, RZ, R0 ;  /* 0x00000000ff00723e */ /* 0x001fca00000010ff */
[----:B------:R0:W-:Y:S01]  /*2e70*/  STG.E.U16 desc[UR36][R16.64], R0 ;  /* 0x0000000010007986 */ /* 0x0001e2000c101524 */
[----:B------:R-:W-:Y:S05]  /*2e80*/  BRA `(.L_x_29541) ;  /* 0x0000000400907947 */ /* 0x000fea0003800000 */
.L_x_29548:
        /* <DEDUP_REMOVED lines=10> */
.L_x_29560:
        /* <DEDUP_REMOVED lines=17> */
.L_x_29563:
[----:B------:R-:W-:-:S04]  /*3040*/  LOP3.LUT R3, R15, 0x80000000, RZ, 0xc0, !PT ;  /* 0x800000000f037812 */ /* 0x000fc800078ec0ff */
[----:B------:R-:W-:-:S04]  /*3050*/  SHF.R.U32.HI R3, RZ, 0x18, R3 ;  /* 0x00000018ff037819 */ /* 0x000fc80000011603 */
[----:B------:R-:W-:-:S04]  /*3060*/  LOP3.LUT R0, R0, R3, RZ, 0xfc, !PT ;  /* 0x0000000300007212 */ /* 0x000fc800078efcff */
[----:B------:R-:W-:-:S07]  /*3070*/  PRMT R8, R0, 0x7610, R8 ;  /* 0x0000761000087816 */ /* 0x000fce0000000008 */
.L_x_29562:
[----:B------:R-:W-:Y:S05]  /*3080*/  BSYNC B0 ;  /* 0x0000000000007941 */ /* 0x000fea0003800000 */
.L_x_29561:
[----:B------:R4:W-:Y:S01]  /*3090*/  STG.E.U8 desc[UR36][R16.64], R8 ;  /* 0x0000000810007986 */ /* 0x0009e2000c101124 */
[----:B------:R-:W-:Y:S05]  /*30a0*/  BRA `(.L_x_29541) ;  /* 0x0000000400087947 */ /* 0x000fea0003800000 */
.L_x_29559:
        /* <DEDUP_REMOVED lines=17> */
.L_x_29566:
[----:B------:R-:W-:-:S04]  /*31c0*/  LOP3.LUT R3, R15, 0x80000000, RZ, 0xc0, !PT ;  /* 0x800000000f037812 */ /* 0x000fc800078ec0ff */
[----:B------:R-:W-:-:S04]  /*31d0*/  SHF.R.U32.HI R3, RZ, 0x18, R3 ;  /* 0x00000018ff037819 */ /* 0x000fc80000011603 */
[----:B------:R-:W-:-:S04]  /*31e0*/  LOP3.LUT R0, R0, R3, RZ, 0xfc, !PT ;  /* 0x0000000300007212 */ /* 0x000fc800078efcff */
[----:B------:R-:W-:-:S07]  /*31f0*/  PRMT R8, R0, 0x7610, R8 ;  /* 0x0000761000087816 */ /* 0x000fce0000000008 */
.L_x_29565:
[----:B------:R-:W-:Y:S05]  /*3200*/  BSYNC B0 ;  /* 0x0000000000007941 */ /* 0x000fea0003800000 */
.L_x_29564:
[----:B------:R3:W-:Y:S01]  /*3210*/  STG.E.U8 desc[UR36][R16.64], R8 ;  /* 0x0000000810007986 */ /* 0x0007e2000c101124 */
[----:B------:R-:W-:Y:S05]  /*3220*/  BRA `(.L_x_29541) ;  /* 0x0000000000a87947 */ /* 0x000fea0003800000 */
.L_x_29558:
        /* <DEDUP_REMOVED lines=22> */
.L_x_29540:
        /* <DEDUP_REMOVED lines=16> */
.L_x_29569:
[----:B------:R-:W-:Y:S05]  /*3490*/  BRA `(.L_x_29541) ;  /* 0x00000000000c7947 */ /* 0x000fea0003800000 */
.L_x_29568:
[----:B------:R2:W-:Y:S01]  /*34a0*/  STG.E.64 desc[UR36][R16.64], R14 ;  /* 0x0000000e10007986 */ /* 0x0005e2000c101b24 */
[----:B------:R-:W-:Y:S05]  /*34b0*/  BRA `(.L_x_29541) ;  /* 0x0000000000047947 */ /* 0x000fea0003800000 */
.L_x_29567:
[----:B------:R0:W-:Y:S02]  /*34c0*/  STG.E desc[UR36][R16.64], R14 ;  /* 0x0000000e10007986 */ /* 0x0001e4000c101924 */
.L_x_29541:
[----:B------:R-:W-:-:S04]  /*34d0*/  IMAD R2, R2, 0x200, R23 ;  /* 0x0000020002027824 */ /* 0x000fc800078e0217 */
[----:B------:R-:W-:-:S07]  /*34e0*/  VIADD R19, R2, 0x80 ;  /* 0x0000008002137836 */ /* 0x000fce0000000000 */
.L_x_29493:
[----:B------:R-:W-:Y:S05]  /*34f0*/  BSYNC B6 ;  /* 0x0000000000067941 */ /* 0x000fea0003800000 */
.L_x_29492:
        /* <DEDUP_REMOVED lines=307> */
.L_x_29572:
        /* <DEDUP_REMOVED lines=21> */
.L_x_29576:
[----:B------:R0:W5:Y:S01]  /*4980*/  LDG.E.U8 R10, desc[UR36][R2.64] ;  /* 0x00000024020a7981 */ /* 0x000162000c1e1100 */
[----:B------:R-:W-:Y:S01]  /*4990*/  IMAD.MOV.U32 R11, RZ, RZ, RZ ;  /* 0x000000ffff0b7224 */ /* 0x000fe200078e00ff */
[----:B------:R-:W-:Y:S06]  /*49a0*/  BRA `(.L_x_29578) ;  /* 0x0000000c00487947 */ /* 0x000fec0003800000 */
.L_x_29575:
        /* <DEDUP_REMOVED lines=8> */
.L_x_29580:
[----:B------:R-:W2:Y:S02]  /*4a30*/  LDG.E R10, desc[UR36][R2.64] ;  /* 0x00000024020a7981 */ /* 0x000ea4000c1e1900 */
[----:B--2---:R-:W-:Y:S01]  /*4a40*/  SHF.R.S32.HI R11, RZ, 0x1f, R10 ;  /* 0x0000001fff0b7819 */ /* 0x004fe2000001140a */
[----:B------:R-:W-:Y:S06]  /*4a50*/  BRA `(.L_x_29578) ;  /* 0x0000000c001c7947 */ /* 0x000fec0003800000 */
.L_x_29579:
[----:B------:R-:W2:Y:S02]  /*4a60*/  LDG.E.S16 R10, desc[UR36][R2.64] ;  /* 0x00000024020a7981 */ /* 0x000ea4000c1e1700 */
[----:B--2---:R-:W-:Y:S01]  /*4a70*/  SHF.R.S32.HI R11, RZ, 0x1f, R10 ;  /* 0x0000001fff0b7819 */ /* 0x004fe2000001140a */
[----:B------:R-:W-:Y:S06]  /*4a80*/  BRA `(.L_x_29578) ;  /* 0x0000000c00107947 */ /* 0x000fec0003800000 */
.L_x_29574:
        /* <DEDUP_REMOVED lines=9> */
.L_x_29582:
[----:B------:R-:W2:Y:S02]  /*4b20*/  LDG.E.U16 R2, desc[UR36][R2.64] ;  /* 0x0000002402027981 */ /* 0x000ea4000c1e1500 */
[----:B--2---:R-:W-:-:S06]  /*4b30*/  HADD2.F32 R10, -RZ, R2.H0_H0 ;  /* 0x20000002ff0a7230 */ /* 0x004fcc0000004100 */
[----:B------:R-:W0:Y:S01]  /*4b40*/  F2I.S64.TRUNC R10, R10 ;  /* 0x0000000a000a7311 */ /* 0x000e22000020d900 */
[----:B------:R-:W-:Y:S05]  /*4b50*/  BRA `(.L_x_29578) ;  /* 0x0000000800dc7947 */ /* 0x000fea0003800000 */
.L_x_29581:
        /* <DEDUP_REMOVED lines=9> */
.L_x_29584:
[----:B------:R-:W2:Y:S02]  /*4bf0*/  LDG.E.U16 R2, desc[UR36][R2.64] ;  /* 0x0000002402027981 */ /* 0x000ea4000c1e1500 */
[----:B--2---:R-:W-:-:S06]  /*4c00*/  HADD2.F32 R10, -RZ, R2.H0_H0 ;  /* 0x20000002ff0a7230 */ /* 0x004fcc0000004100 */
[----:B------:R-:W0:Y:S01]  /*4c10*/  F2I.S64.TRUNC R10, R10 ;  /* 0x0000000a000a7311 */ /* 0x000e22000020d900 */
[----:B------:R-:W-:Y:S05]  /*4c20*/  BRA `(.L_x_29578) ;  /* 0x0000000800a87947 */ /* 0x000fea0003800000 */
.L_x_29583:
[----:B------:R-:W2:Y:S02]  /*4c30*/  LDG.E.64 R2, desc[UR36][R2.64] ;  /* 0x0000002402027981 */ /* 0x000ea4000c1e1b00 */
[----:B--2---:R0:W1:Y:S01]  /*4c40*/  F2I.S64.F64.TRUNC R10, R2 ;  /* 0x00000002000a7311 */ /* 0x004062000030d900 */
[----:B------:R-:W-:Y:S05]  /*4c50*/  BRA `(.L_x_29578) ;  /* 0x00000008009c7947 */ /* 0x000fea0003800000 */
.L_x_29573:
        /* <DEDUP_REMOVED lines=13> */
.L_x_29587:
[----:B------:R-:W2:Y:S02]  /*4d30*/  LDG.E.64 R2, desc[UR36][R2.64] ;  /* 0x0000002402027981 */ /* 0x000ea4000c1e1b00 */
[----:B--2---:R0:W1:Y:S01]  /*4d40*/  F2I.S64.F64.TRUNC R10, R2 ;  /* 0x00000002000a7311 */ /* 0x004062000030d900 */
[----:B------:R-:W-:Y:S05]  /*4d50*/  BRA `(.L_x_29578) ;  /* 0x00000008005c7947 */ /* 0x000fea0003800000 */
.L_x_29586:
        /* <DEDUP_REMOVED lines=27> */
.L_x_29589:
        /* <DEDUP_REMOVED lines=14> */
.L_x_29588:
[----:B------:R-:W2:Y:S02]  /*4ff0*/  LDG.E.U16 R10, desc[UR36][R2.64] ;  /* 0x00000024020a7981 */ /* 0x000ea4000c1e1500 */
[----:B--2---:R-:W-:-:S06]  /*5000*/  IMAD.U32 R10, R10, 0x10000, RZ ;  /* 0x000100000a0a7824 */ /* 0x004fcc00078e00ff */
[----:B------:R-:W0:Y:S01]  /*5010*/  F2I.S64.TRUNC R10, R10 ;  /* 0x0000000a000a7311 */ /* 0x000e22000020d900 */
[----:B------:R-:W-:Y:S05]  /*5020*/  BRA `(.L_x_29578) ;  /* 0x0000000400a87947 */ /* 0x000fea0003800000 */
.L_x_29585:
        /* <DEDUP_REMOVED lines=11> */
.L_x_29592:
        /* <DEDUP_REMOVED lines=21> */
.L_x_29596:
[----:B------:R-:W-:Y:S05]  /*5230*/  BSYNC B1 ;  /* 0x0000000000017941 */ /* 0x000fea0003800000 */
.L_x_29595:
[----:B------:R-:W-:Y:S01]  /*5240*/  IMAD.SHL.U32 R2, R2, 0x100000, RZ ;  /* 0x0010000002027824 */ /* 0x000fe200078e00ff */
[----:B------:R-:W-:-:S04]  /*5250*/  LEA R3, R0, 0x3b800000, 0x17 ;  /* 0x3b80000000037811 */ /* 0x000fc800078eb8ff */
[----:B------:R-:W-:-:S07]  /*5260*/  LOP3.LUT R10, R3, R2, R10, 0xfe, !PT ;  /* 0x00000002030a7212 */ /* 0x000fce00078efe0a */
.L_x_29594:
[----:B------:R-:W-:Y:S05]  /*5270*/  BSYNC B0 ;  /* 0x0000000000007941 */ /* 0x000fea0003800000 */
.L_x_29593:
[----:B------:R-:W0:Y:S01]  /*5280*/  F2I.S64.TRUNC R10, R10 ;  /* 0x0000000a000a7311 */ /* 0x000e22000020d900 */
[----:B------:R-:W-:Y:S05]  /*5290*/  BRA `(.L_x_29578) ;  /* 0x00000004000c7947 */ /* 0x000fea0003800000 */
.L_x_29591:
        /* <DEDUP_REMOVED lines=21> */
.L_x_29600:
[----:B------:R-:W-:Y:S05]  /*53f0*/  BSYNC B1 ;  /* 0x0000000000017941 */ /* 0x000fea0003800000 */
.L_x_29599:
[----:B------:R-:W-:Y:S01]  /*5400*/  IMAD.SHL.U32 R2, R2, 0x200000, RZ ;  /* 0x0020000002027824 */ /* 0x000fe200078e00ff */
[----:B------:R-:W-:-:S04]  /*5410*/  LEA R3, R0, 0x37800000, 0x17 ;  /* 0x3780000000037811 */ /* 0x000fc800078eb8ff */
[----:B------:R-:W-:-:S07]  /*5420*/  LOP3.LUT R10, R3, R2, R10, 0xfe, !PT ;  /* 0x00000002030a7212 */ /* 0x000fce00078efe0a */
.L_x_29598:
[----:B------:R-:W-:Y:S05]  /*5430*/  BSYNC B0 ;  /* 0x0000000000007941 */ /* 0x000fea0003800000 */
.L_x_29597:
[----:B------:R-:W3:Y:S01]  /*5440*/  F2I.S64.TRUNC R10, R10 ;  /* 0x0000000a000a7311 */ /* 0x000ee2000020d900 */
[----:B------:R-:W-:Y:S05]  /*5450*/  BRA `(.L_x_29578) ;  /* 0x00000000009c7947 */ /* 0x000fea0003800000 */
.L_x_29590:
        /* <DEDUP_REMOVED lines=14> */
.L_x_29604:
[----:B------:R-:W-:Y:S05]  /*5540*/  BSYNC B0 ;  /* 0x0000000000007941 */ /* 0x000fea0003800000 */
.L_x_29603:
[----:B------:R-:W1:Y:S01]  /*5550*/  F2I.S64.TRUNC R10, R10 ;  /* 0x0000000a000a7311 */ /* 0x000e62000020d900 */
[----:B------:R-:W-:Y:S05]  /*5560*/  BRA `(.L_x_29578) ;  /* 0x0000000000587947 */ /* 0x000fea0003800000 */
.L_x_29577:
        /* <DEDUP_REMOVED lines=16> */
.L_x_29605:
[----:B------:R-:W-:Y:S01]  /*5670*/  CS2R R10, SRZ ;  /* 0x00000000000a7805 */ /* 0x000fe2000001ff00 */
[----:B------:R-:W-:Y:S06]  /*5680*/  BRA `(.L_x_29578) ;  /* 0x0000000000107947 */ /* 0x000fec0003800000 */
.L_x_29602:
[----:B------:R0:W5:Y:S01]  /*5690*/  LDG.E.64 R10, desc[UR36][R2.64] ;  /* 0x00000024020a7981 */ /* 0x000162000c1e1b00 */
[----:B------:R-:W-:Y:S05]  /*56a0*/  BRA `(.L_x_29578) ;  /* 0x0000000000087947 */ /* 0x000fea0003800000 */
.L_x_29601:
[----:B------:R2:W5:Y:S01]  /*56b0*/  LDG.E R10, desc[UR36][R2.64] ;  /* 0x00000024020a7981 */ /* 0x000562000c1e1900 */
[----:B------:R-:W-:-:S07]  /*56c0*/  IMAD.MOV.U32 R11, RZ, RZ, RZ ;  /* 0x000000ffff0b7224 */ /* 0x000fce00078e00ff */
.L_x_29578:
        /* <DEDUP_REMOVED lines=8> */
[----:B------:R-:W-:Y:S05]  /*5750*/  CALL.REL.NOINC `($__internal_49_$__cuda_sm20_div_s64) ;  /* 0x0000007800f07944 */ /* 0x000fea0003c00000 */
[----:B------:R-:W-:Y:S01]  /*5760*/  IMAD.MOV.U32 R2, RZ, RZ, R14 ;  /* 0x000000ffff027224 */ /* 0x000fe200078e000e */
[----:B------:R-:W-:Y:S06]  /*5770*/  BRA `(.L_x_29608) ;  /* 0x0000000000507947 */ /* 0x000fec0003800000 */
.L_x_29607:
[----:B------:R-:W0:Y:S01]  /*5780*/  I2F.U32.RP R0, R10 ;  /* 0x0000000a00007306 */ /* 0x000e220000209000 */
[----:B------:R-:W-:Y:S01]  /*5790*/  ULDC UR4, c[0x0][0x428] ;  /* 0x00010a0000047ab9 */ /* 0x000fe20000000800 */
[----:B------:R-:W-:Y:S01]  /*57a0*/  ISETP.NE.U32.AND P3, PT, R10, RZ, PT ;  /* 0x000000ff0a00720c */ /* 0x000fe20003f65070 */
[----:B------:R-:W-:-:S05]  /*57b0*/  IMAD.MOV.U32 R15, RZ, RZ, RZ ;  /* 0x000000ffff0f7224 */ /* 0x000fca00078e00ff */
[----:B0-----:R-:W2:Y:S02]  /*57c0*/  MUFU.RCP R0, R0 ;  /* 0x0000000000007308 */ /* 0x001ea40000001000 */
[----:B--2-4-:R-:W-:-:S06]  /*57d0*/  VIADD R2, R0, 0xffffffe ;  /* 0x0ffffffe00027836 */ /* 0x014fcc0000000000 */
        /* <DEDUP_REMOVED lines=14> */
.L_x_29608:
[----:B------:R-:W-:Y:S05]  /*58c0*/  BSYNC B0 ;  /* 0x0000000000007941 */ /* 0x000fea0003800000 */
.L_x_29606:
        /* <DEDUP_REMOVED lines=16> */
.L_x_29612:
        /* <DEDUP_REMOVED lines=19> */
.L_x_29613:
[----:B------:R-:W-:Y:S05]  /*5b00*/  BSYNC B1 ;  /* 0x0000000000017941 */ /* 0x000fea0003800000 */
.L_x_29611:
[----:B------:R-:W-:-:S04]  /*5b10*/  SEL R0, RZ, 0xffffffff, !P0 ;  /* 0xffffffffff007807 */ /* 0x000fc80004000000 */
[----:B------:R-:W-:-:S05]  /*5b20*/  IADD3 R2, P0, R0, R2, RZ ;  /* 0x0000000200027210 */ /* 0x000fca0007f1e0ff */
[----:B------:R-:W-:-:S08]  /*5b30*/  IMAD.X R15, R0, 0x1, R15, P0 ;  /* 0x00000001000f7824 */ /* 0x000fd000000e060f */
.L_x_29610:
[----:B------:R-:W-:Y:S05]  /*5b40*/  BSYNC B0 ;  /* 0x0000000000007941 */ /* 0x000fea0003800000 */
.L_x_29609:
        /* <DEDUP_REMOVED lines=15> */
.L_x_29617:
[----:B------:R4:W-:Y:S01]  /*5c40*/  STG.E.U8 desc[UR36][R16.64], R2 ;  /* 0x0000000210007986 */ /* 0x0009e2000c101124 */
[----:B------:R-:W-:Y:S05]  /*5c50*/  BRA `(.L_x_29619) ;  /* 0x0000000c00507947 */ /* 0x000fea0003800000 */
.L_x_29616:
        /* <DEDUP_REMOVED lines=8> */
.L_x_29621:
[----:B------:R2:W-:Y:S01]  /*5ce0*/  STG.E desc[UR36][R16.64], R2 ;  /* 0x0000000210007986 */ /* 0x0005e2000c101924 */
[----:B------:R-:W-:Y:S05]  /*5cf0*/  BRA `(.L_x_29619) ;  /* 0x0000000c00287947 */ /* 0x000fea0003800000 */
.L_x_29620:
[----:B------:R0:W-:Y:S01]  /*5d00*/  STG.E.U16 desc[UR36][R16.64], R2 ;  /* 0x0000000210007986 */ /* 0x0001e2000c101524 */
[----:B------:R-:W-:Y:S05]  /*5d10*/  BRA `(.L_x_29619) ;  /* 0x0000000c00207947 */ /* 0x000fea0003800000 */
.L_x_29615:
        /* <DEDUP_REMOVED lines=9> */
.L_x_29623:
[----:B------:R-:W0:Y:S02]  /*5db0*/  I2F.S64 R0, R2 ;  /* 0x0000000200007312 */ /* 0x000e240000301400 */
[----:B0-----:R-:W-:-:S05]  /*5dc0*/  F2FP.F16.F32.PACK_AB R0, RZ, R0 ;  /* 0x00000000ff00723e */ /* 0x001fca00000000ff */
[----:B------:R0:W-:Y:S01]  /*5dd0*/  STG.E.U16 desc[UR36][R16.64], R0 ;  /* 0x0000000010007986 */ /* 0x0001e2000c101524 */
[----:B------:R-:W-:Y:S05]  /*5de0*/  BRA `(.L_x_29619) ;  /* 0x0000000800ec7947 */ /* 0x000fea0003800000 */
.L_x_29622:
        /* <DEDUP_REMOVED lines=10> */
.L_x_29625:
[----:B------:R-:W0:Y:S02]  /*5e90*/  I2F.S64 R2, R2 ;  /* 0x0000000200027312 */ /* 0x000e240000301400 */
[----:B0-----:R-:W-:-:S04]  /*5ea0*/  F2FP.F16.F32.PACK_AB R3, RZ, R2 ;  /* 0x00000002ff03723e */ /* 0x001fc800000000ff */
[----:B------:R-:W-:-:S05]  /*5eb0*/  PRMT R3, R3, 0x5410, RZ ;  /* 0x0000541003037816 */ /* 0x000fca00000000ff */
[----:B------:R0:W-:Y:S01]  /*5ec0*/  STG.E desc[UR36][R16.64], R3 ;  /* 0x0000000310007986 */ /* 0x0001e2000c101924 */
[----:B------:R-:W-:Y:S05]  /*5ed0*/  BRA `(.L_x_29619) ;  /* 0x0000000800b07947 */ /* 0x000fea0003800000 */
.L_x_29624:
[----:B------:R-:W0:Y:S02]  /*5ee0*/  I2F.F64.S64 R2, R2 ;  /* 0x0000000200027312 */ /* 0x000e240000301c00 */
[----:B0-----:R0:W-:Y:S01]  /*5ef0*/  STG.E.64 desc[UR36][R16.64], R2 ;  /* 0x0000000210007986 */ /* 0x0011e2000c101b24 */
[----:B------:R-:W-:Y:S05]  /*5f00*/  BRA `(.L_x_29619) ;  /* 0x0000000800a47947 */ /* 0x000fea0003800000 */
.L_x_29614:
        /* <DEDUP_REMOVED lines=13> */
.L_x_29628:
[----:B------:R-:W0:Y:S01]  /*5fe0*/  I2F.F64.S64 R4, R2 ;  /* 0x0000000200047312 */ /* 0x000e220000301c00 */
[----:B------:R-:W-:-:S05]  /*5ff0*/  CS2R R6, SRZ ;  /* 0x0000000000067805 */ /* 0x000fca000001ff00 */
[----:B0-----:R0:W-:Y:S01]  /*6000*/  STG.E.128 desc[UR36][R16.64], R4 ;  /* 0x0000000410007986 */ /* 0x0011e2000c101d24 */
[----:B------:R-:W-:Y:S05]  /*6010*/  BRA `(.L_x_29619) ;  /* 0x0000000800607947 */ /* 0x000fea0003800000 */
.L_x_29627:
        /* <DEDUP_REMOVED lines=21> */
.L_x_29632:
[----:B------:R-:W-:Y:S05]  /*6170*/  BSYNC B0 ;  /* 0x0000000000007941 */ /* 0x000fea0003800000 */
.L_x_29631:
[----:B------:R-:W-:-:S05]  /*6180*/  LOP3.LUT R5, R0, R5, RZ, 0xfc, !PT ;  /* 0x0000000500057212 */ /* 0x000fca00078efcff */
[----:B------:R0:W-:Y:S01]  /*6190*/  STG.E.U8 desc[UR36][R16.64], R5 ;  /* 0x0000000510007986 */ /* 0x0001e2000c101124 */
[----:B------:R-:W-:Y:S05]  /*61a0*/  BRA `(.L_x_29619) ;  /* 0x0000000400fc7947 */ /* 0x000fea0003800000 */
.L_x_29630:
        /* <DEDUP_REMOVED lines=13> */
.L_x_29634:
[----:B------:R-:W-:Y:S01]  /*6280*/  IMAD.MOV.U32 R0, RZ, RZ, 0x7f ;  /* 0x0000007fff007424 */ /* 0x000fe200078e00ff */
[----:B------:R-:W-:-:S04]  /*6290*/  ISETP.GT.U32.AND P0, PT, R4, 0x7f800000, PT ;  /* 0x7f8000000400780c */ /* 0x000fc80003f04070 */
[----:B------:R-:W-:-:S09]  /*62a0*/  SEL R0, R0, 0x7c, P0 ;  /* 0x0000007c00007807 */ /* 0x000fd20000000000 */
.L_x_29635:
[----:B------:R-:W-:Y:S05]  /*62b0*/  BSYNC B0 ;  /* 0x0000000000007941 */ /* 0x000fea0003800000 */
.L_x_29633:
[----:B------:R-:W-:-:S04]  /*62c0*/  LOP3.LUT R2, R3, 0x80000000, RZ, 0xc0, !PT ;  /* 0x8000000003027812 */ /* 0x000fc800078ec0ff */
[----:B------:R-:W-:-:S04]  /*62d0*/  SHF.R.U32.HI R3, RZ, 0x18, R2 ;  /* 0x00000018ff037819 */ /* 0x000fc80000011602 */
[----:B------:R-:W-:-:S05]  /*62e0*/  LOP3.LUT R3, R0, R3, RZ, 0xfc, !PT ;  /* 0x0000000300037212 */ /* 0x000fca00078efcff */
[----:B------:R0:W-:Y:S01]  /*62f0*/  STG.E.U8 desc[UR36][R16.64], R3 ;  /* 0x0000000310007986 */ /* 0x0001e2000c101124 */
[----:B------:R-:W-:Y:S05]  /*6300*/  BRA `(.L_x_29619) ;  /* 0x0000000400a47947 */ /* 0x000fea0003800000 */
.L_x_29629:
[----:B------:R-:W0:Y:S02]  /*6310*/  I2F.S64 R0, R2 ;  /* 0x0000000200007312 */ /* 0x000e240000301400 */
[----:B0-----:R-:W-:-:S05]  /*6320*/  F2FP.BF16.F32.PACK_AB R0, RZ, R0 ;  /* 0x00000000ff00723e */ /* 0x001fca00000010ff */
[----:B------:R0:W-:Y:S01]  /*6330*/  STG.E.U16 desc[UR36][R16.64], R0 ;  /* 0x0000000010007986 */ /* 0x0001e2000c101524 */
[----:B------:R-:W-:Y:S05]  /*6340*/  BRA `(.L_x_29619) ;  /* 0x0000000400947947 */ /* 0x000fea0003800000 */
.L_x_29626:
        /* <DEDUP_REMOVED lines=10> */
.L_x_29638:
        /* <DEDUP_REMOVED lines=17> */
.L_x_29641:
[----:B------:R-:W-:-:S04]  /*6500*/  LOP3.LUT R2, R3, 0x80000000, RZ, 0xc0, !PT ;  /* 0x8000000003027812 */ /* 0x000fc800078ec0ff */
[----:B------:R-:W-:-:S04]  /*6510*/  SHF.R.U32.HI R3, RZ, 0x18, R2 ;  /* 0x00000018ff037819 */ /* 0x000fc80000011602 */
[----:B------:R-:W-:-:S04]  /*6520*/  LOP3.LUT R0, R0, R3, RZ, 0xfc, !PT ;  /* 0x0000000300007212 */ /* 0x000fc800078efcff */
[----:B------:R-:W-:-:S07]  /*6530*/  PRMT R8, R0, 0x7610, R8 ;  /* 0x0000761000087816 */ /* 0x000fce0000000008 */
.L_x_29640:
[----:B------:R-:W-:Y:S05]  /*6540*/  BSYNC B0 ;  /* 0x0000000000007941 */ /* 0x000fea0003800000 */
.L_x_29639:
[----:B------:R0:W-:Y:S01]  /*6550*/  STG.E.U8 desc[UR36][R16.64], R8 ;  /* 0x0000000810007986 */ /* 0x0001e2000c101124 */
[----:B------:R-:W-:Y:S05]  /*6560*/  BRA `(.L_x_29619) ;  /* 0x00000004000c7947 */ /* 0x000fea0003800000 */
.L_x_29637:
        /* <DEDUP_REMOVED lines=17> */
.L_x_29644:
[----:B------:R-:W-:-:S04]  /*6680*/  LOP3.LUT R2, R3, 0x80000000, RZ, 0xc0, !PT ;  /* 0x8000000003027812 */ /* 0x000fc800078ec0ff */
[----:B------:R-:W-:-:S04]  /*6690*/  SHF.R.U32.HI R3, RZ, 0x18, R2 ;  /* 0x00000018ff037819 */ /* 0x000fc80000011602 */
[----:B------:R-:W-:-:S04]  /*66a0*/  LOP3.LUT R0, R0, R3, RZ, 0xfc, !PT ;  /* 0x0000000300007212 */ /* 0x000fc800078efcff */
[----:B------:R-:W-:-:S07]  /*66b0*/  PRMT R8, R0, 0x7610, R8 ;  /* 0x0000761000087816 */ /* 0x000fce0000000008 */
.L_x_29643:
[----:B------:R-:W-:Y:S05]  /*66c0*/  BSYNC B0 ;  /* 0x0000000000007941 */ /* 0x000fea0003800000 */
.L_x_29642:
[----:B------:R0:W-:Y:S01]  /*66d0*/  STG.E.U8 desc[UR36][R16.64], R8 ;  /* 0x0000000810007986 */ /* 0x0001e2000c101124 */
[----:B------:R-:W-:Y:S05]  /*66e0*/  BRA `(.L_x_29619) ;  /* 0x0000000000ac7947 */ /* 0x000fea0003800000 */
.L_x_29636:
        /* <DEDUP_REMOVED lines=23> */
.L_x_29618:
        /* <DEDUP_REMOVED lines=16> */
.L_x_29647:
[----:B------:R-:W-:Y:S05]  /*6960*/  BRA `(.L_x_29619) ;  /* 0x00000000000c7947 */ /* 0x000fea0003800000 */
.L_x_29646:
[----:B------:R0:W-:Y:S01]  /*6970*/  STG.E.64 desc[UR36][R16.64], R2 ;  /* 0x0000000210007986 */ /* 0x0001e2000c101b24 */
[----:B------:R-:W-:Y:S05]  /*6980*/  BRA `(.L_x_29619) ;  /* 0x0000000000047947 */ /* 0x000fea0003800000 */
.L_x_29645:
[----:B------:R0:W-:Y:S02]  /*6990*/  STG.E desc[UR36][R16.64], R2 ;  /* 0x0000000210007986 */ /* 0x0001e4000c101924 */
.L_x_29619:
[----:B------:R-:W-:-:S07]  /*69a0*/  VIADD R19, R19, 0x80 ;  /* 0x0000008013137836 */ /* 0x000fce0000000000 */
.L_x_29571:
[----:B------:R-:W-:Y:S05]  /*69b0*/  BSYNC B6 ;  /* 0x0000000000067941 */ /* 0x000fea0003800000 */
.L_x_29570:
        /* <DEDUP_REMOVED lines=307> */
.L_x_29650:
        /* <DEDUP_REMOVED lines=21> */
.L_x_29654:
[----:B------:R1:W5:Y:S01]  /*7e40*/  LDG.E.U8 R10, desc[UR36][R2.64] ;  /* 0x00000024020a7981 */ /* 0x000362000c1e1100 */
[----:B------:R-:W-:Y:S01]  /*7e50*/  IMAD.MOV.U32 R11, RZ, RZ, RZ ;  /* 0x000000ffff0b7224 */ /* 0x000fe200078e00ff */
[----:B------:R-:W-:Y:S06]  /*7e60*/  BRA `(.L_x_29656) ;  /* 0x0000000c00487947 */ /* 0x000fec0003800000 */
.L_x_29653:
        /* <DEDUP_REMOVED lines=8> */
.L_x_29658:
[----:B------:R-:W2:Y:S02]  /*7ef0*/  LDG.E R10, desc[UR36][R2.64] ;  /* 0x00000024020a7981 */ /* 0x000ea4000c1e1900 */
[----:B--2---:R-:W-:Y:S01]  /*7f00*/  SHF.R.S32.HI R11, RZ, 0x1f, R10 ;  /* 0x0000001fff0b7819 */ /* 0x004fe2000001140a */
[----:B------:R-:W-:Y:S06]  /*7f10*/  BRA `(.L_x_29656) ;  /* 0x0000000c001c7947 */ /* 0x000fec0003800000 */
.L_x_29657:
[----:B------:R-:W2:Y:S02]  /*7f20*/  LDG.E.S16 R10, desc[UR36][R2.64] ;  /* 0x00000024020a7981 */ /* 0x000ea4000c1e1700 */
[----:B--2---:R-:W-:Y:S01]  /*7f30*/  SHF.R.S32.HI R11, RZ, 0x1f, R10 ;  /* 0x0000001fff0b7819 */ /* 0x004fe2000001140a */
[----:B------:R-:W-:Y:S06]  /*7f40*/  BRA `(.L_x_29656) ;  /* 0x0000000c00107947 */ /* 0x000fec0003800000 */
.L_x_29652:
        /* <DEDUP_REMOVED lines=9> */
.L_x_29660:
[----:B------:R-:W2:Y:S02]  /*7fe0*/  LDG.E.U16 R2, desc[UR36][R2.64] ;  /* 0x0000002402027981 */ /* 0x000ea4000c1e1500 */
[----:B--2---:R-:W-:-:S06]  /*7ff0*/  HADD2.F32 R10, -RZ, R2.H0_H0 ;  /* 0x20000002ff0a7230 */ /* 0x004fcc0000004100 */
[----:B------:R-:W2:Y:S01]  /*8000*/  F2I.S64.TRUNC R10, R10 ;  /* 0x0000000a000a7311 */ /* 0x000ea2000020d900 */
[----:B------:R-:W-:Y:S05]  /*8010*/  BRA `(.L_x_29656) ;  /* 0x0000000800dc7947 */ /* 0x000fea0003800000 */
.L_x_29659:
        /* <DEDUP_REMOVED lines=9> */
.L_x_29662:
[----:B------:R-:W2:Y:S02]  /*80b0*/  LDG.E.U16 R2, desc[UR36][R2.64] ;  /* 0x0000002402027981 */ /* 0x000ea4000c1e1500 */
[----:B--2---:R-:W-:-:S06]  /*80c0*/  HADD2.F32 R10, -RZ, R2.H0_H0 ;  /* 0x20000002ff0a7230 */ /* 0x004fcc0000004100 */
[----:B------:R-:W0:Y:S01]  /*80d0*/  F2I.S64.TRUNC R10, R10 ;  /* 0x0000000a000a7311 */ /* 0x000e22000020d900 */
[----:B------:R-:W-:Y:S05]  /*80e0*/  BRA `(.L_x_29656) ;  /* 0x0000000800a87947 */ /* 0x000fea0003800000 */
.L_x_29661:
[----:B------:R-:W2:Y:S02]  /*80f0*/  LDG.E.64 R2, desc[UR36][R2.64] ;  /* 0x0000002402027981 */ /* 0x000ea4000c1e1b00 */
[----:B--2---:R0:W1:Y:S01]  /*8100*/  F2I.S64.F64.TRUNC R10, R2 ;  /* 0x00000002000a7311 */ /* 0x004062000030d900 */
[----:B------:R-:W-:Y:S05]  /*8110*/  BRA `(.L_x_29656) ;  /* 0x00000008009c7947 */ /* 0x000fea0003800000 */
.L_x_29651:
        /* <DEDUP_REMOVED lines=13> */
.L_x_29665:
[----:B------:R-:W2:Y:S02]  /*81f0*/  LDG.E.64 R2, desc[UR36][R2.64] ;  /* 0x0000002402027981 */ /* 0x000ea4000c1e1b00 */
[----:B--2---:R0:W1:Y:S01]  /*8200*/  F2I.S64.F64.TRUNC R10, R2 ;  /* 0x00000002000a7311 */ /* 0x004062000030d900 */
[----:B------:R-:W-:Y:S05]  /*8210*/  BRA `(.L_x_29656) ;  /* 0x00000008005c7947 */ /* 0x000fea0003800000 */
.L_x_29664:
        /* <DEDUP_REMOVED lines=27> */
.L_x_29667:
        /* <DEDUP_REMOVED lines=14> */
.L_x_29666:
[----:B------:R-:W2:Y:S02]  /*84b0*/  LDG.E.U16 R10, desc[UR36][R2.64] ;  /* 0x00000024020a7981 */ /* 0x000ea4000c1e1500 */
[----:B--2---:R-:W-:-:S06]  /*84c0*/  IMAD.U32 R10, R10, 0x10000, RZ ;  /* 0x000100000a0a7824 */ /* 0x004fcc00078e00ff */
[----:B------:R-:W0:Y:S01]  /*84d0*/  F2I.S64.TRUNC R10, R10 ;  /* 0x0000000a000a7311 */ /* 0x000e22000020d900 */
[----:B------:R-:W-:Y:S05]  /*84e0*/  BRA `(.L_x_29656) ;  /* 0x0000000400a87947 */ /* 0x000fea0003800000 */
.L_x_29663:
        /* <DEDUP_REMOVED lines=11> */
.L_x_29670:
        /* <DEDUP_REMOVED lines=21> */
.L_x_29674:
[----:B------:R-:W-:Y:S05]  /*86f0*/  BSYNC B1 ;  /* 0x0000000000017941 */ /* 0x000fea0003800000 */
.L_x_29673:
[----:B------:R-:W-:Y:S01]  /*8700*/  IMAD.SHL.U32 R2, R2, 0x100000, RZ ;  /* 0x0010000002027824 */ /* 0x000fe200078e00ff */
[----:B------:R-:W-:-:S04]  /*8710*/  LEA R3, R0, 0x3b800000, 0x17 ;  /* 0x3b80000000037811 */ /* 0x000fc800078eb8ff */
[----:B------:R-:W-:-:S07]  /*8720*/  LOP3.LUT R10, R3, R2, R10, 0xfe, !PT ;  /* 0x00000002030a7212 */ /* 0x000fce00078efe0a */
.L_x_29672:
[----:B------:R-:W-:Y:S05]  /*8730*/  BSYNC B0 ;  /* 0x0000000000007941 */ /* 0x000fea0003800000 */
.L_x_29671:
[----:B------:R-:W0:Y:S01]  /*8740*/  F2I.S64.TRUNC R10, R10 ;  /* 0x0000000a000a7311 */ /* 0x000e22000020d900 */
[----:B------:R-:W-:Y:S05]  /*8750*/  BRA `(.L_x_29656) ;  /* 0x00000004000c7947 */ /* 0x000fea0003800000 */
.L_x_29669:
        /* <DEDUP_REMOVED lines=21> */
.L_x_29678:
[----:B------:R-:W-:Y:S05]  /*88b0*/  BSYNC B1 ;  /* 0x0000000000017941 */ /* 0x000fea0003800000 */
.L_x_29677:
[----:B------:R-:W-:Y:S01]  /*88c0*/  IMAD.SHL.U32 R2, R2, 0x200000, RZ ;  /* 0x0020000002027824 */ /* 0x000fe200078e00ff */
[----:B------:R-:W-:-:S04]  /*88d0*/  LEA R3, R0, 0x37800000, 0x17 ;  /* 0x3780000000037811 */ /* 0x000fc800078eb8ff */
[----:B------:R-:W-:-:S07]  /*88e0*/  LOP3.LUT R10, R3, R2, R10, 0xfe, !PT ;  /* 0x00000002030a7212 */ /* 0x000fce00078efe0a */
.L_x_29676:
[----:B------:R-:W-:Y:S05]  /*88f0*/  BSYNC B0 ;  /* 0x0000000000007941 */ /* 0x000fea0003800000 */
.L_x_29675:
[----:B------:R-:W0:Y:S01]  /*8900*/  F2I.S64.TRUNC R10, R10 ;  /* 0x0000000a000a7311 */ /* 0x000e22000020d900 */
[----:B------:R-:W-:Y:S05]  /*8910*/  BRA `(.L_x_29656) ;  /* 0x00000000009c7947 */ /* 0x000fea0003800000 */
.L_x_29668:
        /* <DEDUP_REMOVED lines=14> */
.L_x_29682:
[----:B------:R-:W-:Y:S05]  /*8a00*/  BSYNC B0 ;  /* 0x0000000000007941 */ /* 0x000fea0003800000 */
.L_x_29681:
[----:B------:R-:W0:Y:S01]  /*8a10*/  F2I.S64.TRUNC R10, R10 ;  /* 0x0000000a000a7311 */ /* 0x000e22000020d900 */
[----:B------:R-:W-:Y:S05]  /*8a20*/  BRA `(.L_x_29656) ;  /* 0x0000000000587947 */ /* 0x000fea0003800000 */
.L_x_29655:
        /* <DEDUP_REMOVED lines=16> */
.L_x_29683:
[----:B------:R-:W-:Y:S01]  /*8b30*/  CS2R R10, SRZ ;  /* 0x00000000000a7805 */ /* 0x000fe2000001ff00 */
[----:B------:R-:W-:Y:S06]  /*8b40*/  BRA `(.L_x_29656) ;  /* 0x0000000000107947 */ /* 0x000fec0003800000 */
.L_x_29680:
[----:B------:R0:W5:Y:S01]  /*8b50*/  LDG.E.64 R10, desc[UR36][R2.64] ;  /* 0x00000024020a7981 */ /* 0x000162000c1e1b00 */
[----:B------:R-:W-:Y:S05]  /*8b60*/  BRA `(.L_x_29656) ;  /* 0x0000000000087947 */ /* 0x000fea0003800000 */
.L_x_29679:
[----:B------:R0:W5:Y:S01]  /*8b70*/  LDG.E R10, desc[UR36][R2.64] ;  /* 0x00000024020a7981 */ /* 0x000162000c1e1900 */
[----:B------:R-:W-:-:S07]  /*8b80*/  IMAD.MOV.U32 R11, RZ, RZ, RZ ;  /* 0x000000ffff0b7224 */ /* 0x000fce00078e00ff */
.L_x_29656:
        /* <DEDUP_REMOVED lines=8> */
[----:B---3--:R-:W-:Y:S05]  /*8c10*/  CALL.REL.NOINC `($__internal_49_$__cuda_sm20_div_s64) ;  /* 0x0000004400c07944 */ /* 0x008fea0003c00000 */
[----:B------:R-:W-:Y:S01]  /*8c20*/  IMAD.MOV.U32 R2, RZ, RZ, R14 ;  /* 0x000000ffff027224 */ /* 0x000fe200078e000e */
[----:B------:R-:W-:Y:S06]  /*8c30*/  BRA `(.L_x_29686) ;  /* 0x0000000000507947 */ /* 0x000fec0003800000 */
.L_x_29685:
        /* <DEDUP_REMOVED lines=20> */
.L_x_29686:
[----:B------:R-:W-:Y:S05]  /*8d80*/  BSYNC B0 ;  /* 0x0000000000007941 */ /* 0x000fea0003800000 */
.L_x_29684:
        /* <DEDUP_REMOVED lines=16> */
.L_x_29690:
        /* <DEDUP_REMOVED lines=19> */
.L_x_29691:
[----:B------:R-:W-:Y:S05]  /*8fc0*/  BSYNC B1 ;  /* 0x0000000000017941 */ /* 0x000fea0003800000 */
.L_x_29689:
[----:B------:R-:W-:-:S04]  /*8fd0*/  SEL R0, RZ, 0xffffffff, !P0 ;  /* 0xffffffffff007807 */ /* 0x000fc80004000000 */
[----:B------:R-:W-:-:S05]  /*8fe0*/  IADD3 R2, P0, R0, R2, RZ ;  /* 0x0000000200027210 */ /* 0x000fca0007f1e0ff */
[----:B------:R-:W-:-:S08]  /*8ff0*/  IMAD.X R15, R0, 0x1, R15, P0 ;  /* 0x00000001000f7824 */ /* 0x000fd000000e060f */
.L_x_29688:
[----:B------:R-:W-:Y:S05]  /*9000*/  BSYNC B0 ;  /* 0x0000000000007941 */ /* 0x000fea0003800000 */
.L_x_29687:
        /* <DEDUP_REMOVED lines=15> */
.L_x_29695:
[----:B------:R4:W-:Y:S01]  /*9100*/  STG.E.U8 desc[UR36][R16.64], R2 ;  /* 0x0000000210007986 */ /* 0x0009e2000c101124 */
[----:B------:R-:W-:Y:S05]  /*9110*/  BRA `(.L_x_29697) ;  /* 0x0000000c00507947 */ /* 0x000fea0003800000 */
.L_x_29694:
        /* <DEDUP_REMOVED lines=8> */
.L_x_29699:
[----:B------:R2:W-:Y:S01]  /*91a0*/  STG.E desc[UR36][R16.64], R2 ;  /* 0x0000000210007986 */ /* 0x0005e2000c101924 */
[----:B------:R-:W-:Y:S05]  /*91b0*/  BRA `(.L_x_29697) ;  /* 0x0000000c00287947 */ /* 0x000fea0003800000 */
.L_x_29698:
[----:B------:R0:W-:Y:S01]  /*91c0*/  STG.E.U16 desc[UR36][R16.64], R2 ;  /* 0x0000000210007986 */ /* 0x0001e2000c101524 */
[----:B------:R-:W-:Y:S05]  /*91d0*/  BRA `(.L_x_29697) ;  /* 0x0000000c00207947 */ /* 0x000fea0003800000 */
.L_x_29693:
        /* <DEDUP_REMOVED lines=9> */
.L_x_29701:
[----:B------:R-:W0:Y:S02]  /*9270*/  I2F.S64 R0, R2 ;  /* 0x0000000200007312 */ /* 0x000e240000301400 */
[----:B0-----:R-:W-:-:S05]  /*9280*/  F2FP.F16.F32.PACK_AB R0, RZ, R0 ;  /* 0x00000000ff00723e */ /* 0x001fca00000000ff */
[----:B------:R0:W-:Y:S01]  /*9290*/  STG.E.U16 desc[UR36][R16.64], R0 ;  /* 0x0000000010007986 */ /* 0x0001e2000c101524 */
[----:B------:R-:W-:Y:S05]  /*92a0*/  BRA `(.L_x_29697) ;  /* 0x0000000800ec7947 */ /* 0x000fea0003800000 */
.L_x_29700:
        /* <DEDUP_REMOVED lines=10> */
.L_x_29703:
[----:B------:R-:W0:Y:S02]  /*9350*/  I2F.S64 R2, R2 ;  /* 0x0000000200027312 */ /* 0x000e240000301400 */
[----:B0-----:R-:W-:-:S04]  /*9360*/  F2FP.F16.F32.PACK_AB R3, RZ, R2 ;  /* 0x00000002ff03723e */ /* 0x001fc800000000ff */
[----:B------:R-:W-:-:S05]  /*9370*/  PRMT R3, R3, 0x5410, RZ ;  /* 0x0000541003037816 */ /* 0x000fca00000000ff */
[----:B------:R0:W-:Y:S01]  /*9380*/  STG.E desc[UR36][R16.64], R3 ;  /* 0x0000000310007986 */ /* 0x0001e2000c101924 */
[----:B------:R-:W-:Y:S05]  /*9390*/  BRA `(.L_x_29697) ;  /* 0x0000000800b07947 */ /* 0x000fea0003800000 */
.L_x_29702:
[----:B------:R-:W0:Y:S02]  /*93a0*/  I2F.F64.S64 R2, R2 ;  /* 0x0000000200027312 */ /* 0x000e240000301c00 */
[----:B0-----:R0:W-:Y:S01]  /*93b0*/  STG.E.64 desc[UR36][R16.64], R2 ;  /* 0x0000000210007986 */ /* 0x0011e2000c101b24 */
[----:B------:R-:W-:Y:S05]  /*93c0*/  BRA `(.L_x_29697) ;  /* 0x0000000800a47947 */ /* 0x000fea0003800000 */
.L_x_29692:
        /* <DEDUP_REMOVED lines=13> */
.L_x_29706:
[----:B------:R-:W0:Y:S01]  /*94a0*/  I2F.F64.S64 R4, R2 ;  /* 0x0000000200047312 */ /* 0x000e220000301c00 */
[----:B------:R-:W-:-:S05]  /*94b0*/  CS2R R6, SRZ ;  /* 0x0000000000067805 */ /* 0x000fca000001ff00 */
[----:B0-----:R0:W-:Y:S01]  /*94c0*/  STG.E.128 desc[UR36][R16.64], R4 ;  /* 0x0000000410007986 */ /* 0x0011e2000c101d24 */
[----:B------:R-:W-:Y:S05]  /*94d0*/  BRA `(.L_x_29697) ;  /* 0x0000000800607947 */ /* 0x000fea0003800000 */
.L_x_29705:
        /* <DEDUP_REMOVED lines=21> */
.L_x_29710:
[----:B------:R-:W-:Y:S05]  /*9630*/  BSYNC B0 ;  /* 0x0000000000007941 */ /* 0x000fea0003800000 */
.L_x_29709:
[----:B------:R-:W-:-:S05]  /*9640*/  LOP3.LUT R5, R0, R5, RZ, 0xfc, !PT ;  /* 0x0000000500057212 */ /* 0x000fca00078efcff */
[----:B------:R0:W-:Y:S01]  /*9650*/  STG.E.U8 desc[UR36][R16.64], R5 ;  /* 0x0000000510007986 */ /* 0x0001e2000c101124 */
[----:B------:R-:W-:Y:S05]  /*9660*/  BRA `(.L_x_29697) ;  /* 0x0000000400fc7947 */ /* 0x000fea0003800000 */
.L_x_29708:
        /* <DEDUP_REMOVED lines=13> */
.L_x_29712:
[----:B------:R-:W-:Y:S01]  /*9740*/  IMAD.MOV.U32 R0, RZ, RZ, 0x7f ;  /* 0x0000007fff007424 */ /* 0x000fe200078e00ff */
[----:B------:R-:W-:-:S04]  /*9750*/  ISETP.GT.U32.AND P0, PT, R4, 0x7f800000, PT ;  /* 0x7f8000000400780c */ /* 0x000fc80003f04070 */
[----:B------:R-:W-:-:S09]  /*9760*/  SEL R0, R0, 0x7c, P0 ;  /* 0x0000007c00007807 */ /* 0x000fd20000000000 */
.L_x_29713:
[----:B------:R-:W-:Y:S05]  /*9770*/  BSYNC B0 ;  /* 0x0000000000007941 */ /* 0x000fea0003800000 */
.L_x_29711:
[----:B------:R-:W-:-:S04]  /*9780*/  LOP3.LUT R2, R3, 0x80000000, RZ, 0xc0, !PT ;  /* 0x8000000003027812 */ /* 0x000fc800078ec0ff */
[----:B------:R-:W-:-:S04]  /*9790*/  SHF.R.U32.HI R3, RZ, 0x18, R2 ;  /* 0x00000018ff037819 */ /* 0x000fc80000011602 */
[----:B------:R-:W-:-:S05]  /*97a0*/  LOP3.LUT R3, R0, R3, RZ, 0xfc, !PT ;  /* 0x0000000300037212 */ /* 0x000fca00078efcff */
[----:B------:R0:W-:Y:S01]  /*97b0*/  STG.E.U8 desc[UR36][R16.64], R3 ;  /* 0x0000000310007986 */ /* 0x0001e2000c101124 */
[----:B------:R-:W-:Y:S05]  /*97c0*/  BRA `(.L_x_29697) ;  /* 0x0000000400a47947 */ /* 0x000fea0003800000 */
.L_x_29707:
[----:B------:R-:W0:Y:S02]  /*97d0*/  I2F.S64 R0, R2 ;  /* 0x0000000200007312 */ /* 0x000e240000301400 */
[----:B0-----:R-:W-:-:S05]  /*97e0*/  F2FP.BF16.F32.PACK_AB R0, RZ, R0 ;  /* 0x00000000ff00723e */ /* 0x001fca00000010ff */
[----:B------:R0:W-:Y:S01]  /*97f0*/  STG.E.U16 desc[UR36][R16.64], R0 ;  /* 0x0000000010007986 */ /* 0x0001e2000c101524 */
[----:B------:R-:W-:Y:S05]  /*9800*/  BRA `(.L_x_29697) ;  /* 0x0000000400947947 */ /* 0x000fea0003800000 */
.L_x_29704:
        /* <DEDUP_REMOVED lines=10> */
.L_x_29716:
        /* <DEDUP_REMOVED lines=17> */
.L_x_29719:
[----:B------:R-:W-:-:S04]  /*99c0*/  LOP3.LUT R2, R3, 0x80000000, RZ, 0xc0, !PT ;  /* 0x8000000003027812 */ /* 0x000fc800078ec0ff */
[----:B------:R-:W-:-:S04]  /*99d0*/  SHF.R.U32.HI R3, RZ, 0x18, R2 ;  /* 0x00000018ff037819 */ /* 0x000fc80000011602 */
[----:B------:R-:W-:-:S04]  /*99e0*/  LOP3.LUT R0, R0, R3, RZ, 0xfc, !PT ;  /* 0x0000000300007212 */ /* 0x000fc800078efcff */
[----:B------:R-:W-:-:S07]  /*99f0*/  PRMT R8, R0, 0x7610, R8 ;  /* 0x0000761000087816 */ /* 0x000fce0000000008 */
.L_x_29718:
[----:B------:R-:W-:Y:S05]  /*9a00*/  BSYNC B0 ;  /* 0x0000000000007941 */ /* 0x000fea0003800000 */
.L_x_29717:
[----:B------:R0:W-:Y:S01]  /*9a10*/  STG.E.U8 desc[UR36][R16.64], R8 ;  /* 0x0000000810007986 */ /* 0x0001e2000c101124 */
[----:B------:R-:W-:Y:S05]  /*9a20*/  BRA `(.L_x_29697) ;  /* 0x00000004000c7947 */ /* 0x000fea0003800000 */
.L_x_29715:
        /* <DEDUP_REMOVED lines=17> */
.L_x_29722:
[----:B------:R-:W-:-:S04]  /*9b40*/  LOP3.LUT R2, R3, 0x80000000, RZ, 0xc0, !PT ;  /* 0x8000000003027812 */ /* 0x000fc800078ec0ff */
[----:B------:R-:W-:-:S04]  /*9b50*/  SHF.R.U32.HI R3, RZ, 0x18, R2 ;  /* 0x00000018ff037819 */ /* 0x000fc80000011602 */
[----:B------:R-:W-:-:S04]  /*9b60*/  LOP3.LUT R0, R0, R3, RZ, 0xfc, !PT ;  /* 0x0000000300007212 */ /* 0x000fc800078efcff */
[----:B------:R-:W-:-:S07]  /*9b70*/  PRMT R8, R0, 0x7610, R8 ;  /* 0x0000761000087816 */ /* 0x000fce0000000008 */
.L_x_29721:
[----:B------:R-:W-:Y:S05]  /*9b80*/  BSYNC B0 ;  /* 0x0000000000007941 */ /* 0x000fea0003800000 */
.L_x_29720:
[----:B------:R0:W-:Y:S01]  /*9b90*/  STG.E.U8 desc[UR36][R16.64], R8 ;  /* 0x0000000810007986 */ /* 0x0001e2000c101124 */
[----:B------:R-:W-:Y:S05]  /*9ba0*/  BRA `(.L_x_29697) ;  /* 0x0000000000ac7947 */ /* 0x000fea0003800000 */
.L_x_29714:
        /* <DEDUP_REMOVED lines=23> */
.L_x_29696:
        /* <DEDUP_REMOVED lines=16> */
.L_x_29725:
[----:B------:R-:W-:Y:S05]  /*9e20*/  BRA `(.L_x_29697) ;  /* 0x00000000000c7947 */ /* 0x000fea0003800000 */
.L_x_29724:
[----:B------:R0:W-:Y:S01]  /*9e30*/  STG.E.64 desc[UR36][R16.64], R2 ;  /* 0x0000000210007986 */ /* 0x0001e2000c101b24 */
[----:B------:R-:W-:Y:S05]  /*9e40*/  BRA `(.L_x_29697) ;  /* 0x0000000000047947 */ /* 0x000fea0003800000 */
.L_x_29723:
[----:B------:R0:W-:Y:S02]  /*9e50*/  STG.E desc[UR36][R16.64], R2 ;  /* 0x0000000210007986 */ /* 0x0001e4000c101924 */
.L_x_29697:
[----:B------:R-:W-:-:S07]  /*9e60*/  VIADD R19, R19, 0x80 ;  /* 0x0000008013137836 */ /* 0x000fce0000000000 */
.L_x_29649:
[----:B------:R-:W-:Y:S05]  /*9e70*/  BSYNC B6 ;  /* 0x0000000000067941 */ /* 0x000fea0003800000 */
.L_x_29648:
        /* <DEDUP_REMOVED lines=306> */
.L_x_29726:
        /* <DEDUP_REMOVED lines=21> */
.L_x_29730:
[----:B------:R0:W5:Y:S01]  /*b2f0*/  LDG.E.U8 R10, desc[UR36][R2.64] ;  /* 0x00000024020a7981 */ /* 0x000162000c1e1100 */
[----:B------:R-:W-:Y:S01]  /*b300*/  IMAD.MOV.U32 R11, RZ, RZ, RZ ;  /* 0x000000ffff0b7224 */ /* 0x000fe200078e00ff */
[----:B------:R-:W-:Y:S06]  /*b310*/  BRA `(.L_x_29732) ;  /* 0x0000000c00487947 */ /* 0x000fec0003800000 */
.L_x_29729:
        /* <DEDUP_REMOVED lines=8> */
.L_x_29734:
[----:B------:R-:W2:Y:S02]  /*b3a0*/  LDG.E R10, desc[UR36][R2.64] ;  /* 0x00000024020a7981 */ /* 0x000ea4000c1e1900 */
[----:B--2---:R-:W-:Y:S01]  /*b3b0*/  SHF.R.S32.HI R11, RZ, 0x1f, R10 ;  /* 0x0000001fff0b7819 */ /* 0x004fe2000001140a */
[----:B------:R-:W-:Y:S06]  /*b3c0*/  BRA `(.L_x_29732) ;  /* 0x0000000c001c7947 */ /* 0x000fec0003800000 */
.L_x_29733:
[----:B------:R-:W2:Y:S02]  /*b3d0*/  LDG.E.S16 R10, desc[UR36][R2.64] ;  /* 0x00000024020a7981 */ /* 0x000ea4000c1e1700 */
[----:B--2---:R-:W-:Y:S01]  /*b3e0*/  SHF.R.S32.HI R11, RZ, 0x1f, R10 ;  /* 0x0000001fff0b7819 */ /* 0x004fe2000001140a */
[----:B------:R-:W-:Y:S06]  /*b3f0*/  BRA `(.L_x_29732) ;  /* 0x0000000c00107947 */ /* 0x000fec0003800000 */
.L_x_29728:
        /* <DEDUP_REMOVED lines=9> */
.L_x_29736:
[----:B------:R-:W2:Y:S02]  /*b490*/  LDG.E.U16 R2, desc[UR36][R2.64] ;  /* 0x0000002402027981 */ /* 0x000ea4000c1e1500 */
[----:B--2---:R-:W-:-:S06]  /*b4a0*/  HADD2.F32 R10, -RZ, R2.H0_H0 ;  /* 0x20000002ff0a7230 */ /* 0x004fcc0000004100 */
[----:B------:R-:W0:Y:S01]  /*b4b0*/  F2I.S64.TRUNC R10, R10 ;  /* 0x0000000a000a7311 */ /* 0x000e22000020d900 */
[----:B------:R-:W-:Y:S05]  /*b4c0*/  BRA `(.L_x_29732) ;  /* 0x0000000800dc7947 */ /* 0x000fea0003800000 */
.L_x_29735:
        /* <DEDUP_REMOVED lines=9> */
.L_x_29738:
[----:B------:R-:W2:Y:S02]  /*b560*/  LDG.E.U16 R2, desc[UR36][R2.64] ;  /* 0x0000002402027981 */ /* 0x000ea4000c1e1500 */
[----:B--2---:R-:W-:-:S06]  /*b570*/  HADD2.F32 R10, -RZ, R2.H0_H0 ;  /* 0x20000002ff0a7230 */ /* 0x004fcc0000004100 */
[----:B------:R-:W4:Y:S01]  /*b580*/  F2I.S64.TRUNC R10, R10 ;  /* 0x0000000a000a7311 */ /* 0x000f22000020d900 */
[----:B------:R-:W-:Y:S05]  /*b590*/  BRA `(.L_x_29732) ;  /* 0x0000000800a87947 */ /* 0x000fea0003800000 */
.L_x_29737:
[----:B------:R-:W2:Y:S02]  /*b5a0*/  LDG.E.64 R2, desc[UR36][R2.64] ;  /* 0x0000002402027981 */ /* 0x000ea4000c1e1b00 */
[----:B--2---:R0:W1:Y:S01]  /*b5b0*/  F2I.S64.F64.TRUNC R10, R2 ;  /* 0x00000002000a7311 */ /* 0x004062000030d900 */
[----:B------:R-:W-:Y:S05]  /*b5c0*/  BRA `(.L_x_29732) ;  /* 0x00000008009c7947 */ /* 0x000fea0003800000 */
.L_x_29727:
        /* <DEDUP_REMOVED lines=13> */
.L_x_29741:
[----:B------:R-:W2:Y:S02]  /*b6a0*/  LDG.E.64 R2, desc[UR36][R2.64] ;  /* 0x0000002402027981 */ /* 0x000ea4000c1e1b00 */
[----:B--2---:R0:W1:Y:S01]  /*b6b0*/  F2I.S64.F64.TRUNC R10, R2 ;  /* 0x00000002000a7311 */ /* 0x004062000030d900 */
[----:B------:R-:W-:Y:S05]  /*b6c0*/  BRA `(.L_x_29732) ;  /* 0x00000008005c7947 */ /* 0x000fea0003800000 */
.L_x_29740:
        /* <DEDUP_REMOVED lines=27> */
.L_x_29743:
        /* <DEDUP_REMOVED lines=14> */
.L_x_29742:
[----:B------:R-:W2:Y:S02]  /*b960*/  LDG.E.U16 R10, desc[UR36][R2.64] ;  /* 0x00000024020a7981 */ /* 0x000ea4000c1e1500 */
[----:B--2---:R-:W-:-:S06]  /*b970*/  IMAD.U32 R10, R10, 0x10000, RZ ;  /* 0x000100000a0a7824 */ /* 0x004fcc00078e00ff */
[----:B------:R-:W0:Y:S01]  /*b980*/  F2I.S64.TRUNC R10, R10 ;  /* 0x0000000a000a7311 */ /* 0x000e22000020d900 */
[----:B------:R-:W-:Y:S05]  /*b990*/  BRA `(.L_x_29732) ;  /* 0x0000000400a87947 */ /* 0x000fea0003800000 */
.L_x_29739:
        /* <DEDUP_REMOVED lines=11> */
.L_x_29746:
        /* <DEDUP_REMOVED lines=21> */
.L_x_29750:
[----:B------:R-:W-:Y:S05]  /*bba0*/  BSYNC B1 ;  /* 0x0000000000017941 */ /* 0x000fea0003800000 */
.L_x_29749:
[----:B------:R-:W-:Y:S01]  /*bbb0*/  IMAD.SHL.U32 R2, R2, 0x100000, RZ ;  /* 0x0010000002027824 */ /* 0x000fe200078e00ff */
[----:B------:R-:W-:-:S04]  /*bbc0*/  LEA R3, R0, 0x3b800000, 0x17 ;  /* 0x3b80000000037811 */ /* 0x000fc800078eb8ff */
[----:B------:R-:W-:-:S07]  /*bbd0*/  LOP3.LUT R10, R3, R2, R10, 0xfe, !PT ;  /* 0x00000002030a7212 */ /* 0x000fce00078efe0a */
.L_x_29748:
[----:B------:R-:W-:Y:S05]  /*bbe0*/  BSYNC B0 ;  /* 0x0000000000007941 */ /* 0x000fea0003800000 */
.L_x_29747:
[----:B------:R-:W0:Y:S01]  /*bbf0*/  F2I.S64.TRUNC R10, R10 ;  /* 0x0000000a000a7311 */ /* 0x000e22000020d900 */
[----:B------:R-:W-:Y:S05]  /*bc00*/  BRA `(.L_x_29732) ;  /* 0x00000004000c7947 */ /* 0x000fea0003800000 */
.L_x_29745:
        /* <DEDUP_REMOVED lines=21> */
.L_x_29754:
[----:B------:R-:W-:Y:S05]  /*bd60*/  BSYNC B1 ;  /* 0x0000000000017941 */ /* 0x000fea0003800000 */
.L_x_29753:
[----:B------:R-:W-:Y:S01]  /*bd70*/  IMAD.SHL.U32 R2, R2, 0x200000, RZ ;  /* 0x0020000002027824 */ /* 0x000fe200078e00ff */
[----:B------:R-:W-:-:S04]  /*bd80*/  LEA R3, R0, 0x37800000, 0x17 ;  /* 0x3780000000037811 */ /* 0x000fc800078eb8ff */
[----:B------:R-:W-:-:S07]  /*bd90*/  LOP3.LUT R10, R3, R2, R10, 0xfe, !PT ;  /* 0x00000002030a7212 */ /* 0x000fce00078efe0a */
.L_x_29752:
[----:B------:R-:W-:Y:S05]  /*bda0*/  BSYNC B0 ;  /* 0x0000000000007941 */ /* 0x000fea0003800000 */
.L_x_29751:
[----:B------:R-:W0:Y:S01]  /*bdb0*/  F2I.S64.TRUNC R10, R10 ;  /* 0x0000000a000a7311 */ /* 0x000e22000020d900 */
[----:B------:R-:W-:Y:S05]  /*bdc0*/  BRA `(.L_x_29732) ;  /* 0x00000000009c7947 */ /* 0x000fea0003800000 */
.L_x_29744:
        /* <DEDUP_REMOVED lines=14> */
.L_x_29758:
[----:B------:R-:W-:Y:S05]  /*beb0*/  BSYNC B0 ;  /* 0x0000000000007941 */ /* 0x000fea0003800000 */
.L_x_29757:
[----:B------:R-:W0:Y:S01]  /*bec0*/  F2I.S64.TRUNC R10, R10 ;  /* 0x0000000a000a7311 */ /* 0x000e22000020d900 */
[----:B------:R-:W-:Y:S05]  /*bed0*/  BRA `(.L_x_29732) ;  /* 0x0000000000587947 */ /* 0x000fea0003800000 */
.L_x_29731:
        /* <DEDUP_REMOVED lines=16> */
.L_x_29759:
[----:B------:R-:W-:Y:S01]  /*bfe0*/  CS2R R10, SRZ ;  /* 0x00000000000a7805 */ /* 0x000fe2000001ff00 */
[----:B------:R-:W-:Y:S06]  /*bff0*/  BRA `(.L_x_29732) ;  /* 0x0000000000107947 */ /* 0x000fec0003800000 */
.L_x_29756:
[----:B------:R0:W5:Y:S01]  /*c000*/  LDG.E.64 R10, desc[UR36][R2.64] ;  /* 0x00000024020a7981 */ /* 0x000162000c1e1b00 */
[----:B------:R-:W-:Y:S05]  /*c010*/  BRA `(.L_x_29732) ;  /* 0x0000000000087947 */ /* 0x000fea0003800000 */
.L_x_29755:
[----:B------:R0:W5:Y:S01]  /*c020*/  LDG.E R10, desc[UR36][R2.64] ;  /* 0x00000024020a7981 */ /* 0x000162000c1e1900 */
[----:B------:R-:W-:-:S07]  /*c030*/  IMAD.MOV.U32 R11, RZ, RZ, RZ ;  /* 0x000000ffff0b7224 */ /* 0x000fce00078e00ff */
.L_x_29732:
        /* <DEDUP_REMOVED lines=8> */
[----:B--2---:R-:W-:Y:S05]  /*c0c0*/  CALL.REL.NOINC `($__internal_49_$__cuda_sm20_div_s64) ;  /* 0x0000001000947944 */ /* 0x004fea0003c00000 */
[----:B------:R-:W-:Y:S01]  /*c0d0*/  IMAD.MOV.U32 R2, RZ, RZ, R14 ;  /* 0x000000ffff027224 */ /* 0x000fe200078e000e */
[----:B------:R-:W-:Y:S06]  /*c0e0*/  BRA `(.L_x_29762) ;  /* 0x0000000000507947 */ /* 0x000fec0003800000 */
.L_x_29761:
[----:B------:R-:W0:Y:S01]  /*c0f0*/  I2F.U32.RP R0, R10 ;  /* 0x0000000a00007306 */ /* 0x000e220000209000 */
[----:B------:R-:W-:Y:S01]  /*c100*/  ULDC UR4, c[0x0][0x428] ;  /* 0x00010a0000047ab9 */ /* 0x000fe20000000800 */
[----:B------:R-:W-:Y:S01]  /*c110*/  ISETP.NE.U32.AND P3, PT, R10, RZ, PT ;  /* 0x000000ff0a00720c */ /* 0x000fe20003f65070 */
[----:B------:R-:W-:-:S05]  /*c120*/  IMAD.MOV.U32 R15, RZ, RZ, RZ ;  /* 0x000000ffff0f7224 */ /* 0x000fca00078e00ff */
[----:B0-----:R-:W2:Y:S02]  /*c130*/  MUFU.RCP R0, R0 ;  /* 0x0000000000007308 */ /* 0x001ea40000001000 */
[----:B--2---:R-:W-:-:S06]  /*c140*/  VIADD R2, R0, 0xffffffe ;  /* 0x0ffffffe00027836 */ /* 0x004fcc0000000000 */
        /* <DEDUP_REMOVED lines=14> */
.L_x_29762:
[----:B------:R-:W-:Y:S05]  /*c230*/  BSYNC B0 ;  /* 0x0000000000007941 */ /* 0x000fea0003800000 */
.L_x_29760:
        /* <DEDUP_REMOVED lines=16> */
.L_x_29766:
        /* <DEDUP_REMOVED lines=19> */
.L_x_29767:
[----:B------:R-:W-:Y:S05]  /*c470*/  BSYNC B1 ;  /* 0x0000000000017941 */ /* 0x000fea0003800000 */
.L_x_29765:
[----:B------:R-:W-:-:S04]  /*c480*/  SEL R0, RZ, 0xffffffff, !P0 ;  /* 0xffffffffff007807 */ /* 0x000fc80004000000 */
[----:B------:R-:W-:-:S05]  /*c490*/  IADD3 R2, P0, R0, R2, RZ ;  /* 0x0000000200027210 */ /* 0x000fca0007f1e0ff */
[----:B------:R-:W-:-:S08]  /*c4a0*/  IMAD.X R15, R0, 0x1, R15, P0 ;  /* 0x00000001000f7824 */ /* 0x000fd000000e060f */
.L_x_29764:
[----:B------:R-:W-:Y:S05]  /*c4b0*/  BSYNC B0 ;  /* 0x0000000000007941 */ /* 0x000fea0003800000 */
.L_x_29763:
        /* <DEDUP_REMOVED lines=15> */
.L_x_29771:
[----:B------:R-:W-:Y:S01]  /*c5b0*/  STG.E.U8 desc[UR36][R16.64], R2 ;  /* 0x0000000210007986 */ /* 0x000fe2000c101124 */
[----:B------:R-:W-:Y:S05]  /*c5c0*/  EXIT ;  /* 0x000000000000794d */ /* 0x000fea0003800000 */
.L_x_29770:
        /* <DEDUP_REMOVED lines=8> */
.L_x_29774:
[----:B------:R-:W-:Y:S01]  /*c650*/  STG.E desc[UR36][R16.64], R2 ;  /* 0x0000000210007986 */ /* 0x000fe2000c101924 */
[----:B------:R-:W-:Y:S05]  /*c660*/  EXIT ;  /* 0x000000000000794d */ /* 0x000fea0003800000 */
.L_x_29773:
[----:B------:R-:W-:Y:S01]  /*c670*/  STG.E.U16 desc[UR36][R16.64], R2 ;  /* 0x0000000210007986 */ /* 0x000fe2000c101524 */
[----:B------:R-:W-:Y:S05]  /*c680*/  EXIT ;  /* 0x000000000000794d */ /* 0x000fea0003800000 */
.L_x_29769:
        /* <DEDUP_REMOVED lines=9> */
.L_x_29776:
[----:B------:R-:W0:Y:S02]  /*c720*/  I2F.S64 R0, R2 ;  /* 0x0000000200007312 */ /* 0x000e240000301400 */
[----:B0-----:R-:W-:-:S05]  /*c730*/  F2FP.F16.F32.PACK_AB R0, RZ, R0 ;  /* 0x00000000ff00723e */ /* 0x001fca00000000ff */
[----:B------:R-:W-:Y:S01]  /*c740*/  STG.E.U16 desc[UR36][R16.64], R0 ;  /* 0x0000000010007986 */ /* 0x000fe2000c101524 */
[----:B------:R-:W-:Y:S05]  /*c750*/  EXIT ;  /* 0x000000000000794d */ /* 0x000fea0003800000 */
.L_x_29775:
        /* <DEDUP_REMOVED lines=10> */
.L_x_29778:
[----:B------:R-:W0:Y:S02]  /*c800*/  I2F.S64 R2, R2 ;  /* 0x0000000200027312 */ /* 0x000e240000301400 */
[----:B0-----:R-:W-:-:S04]  /*c810*/  F2FP.F16.F32.PACK_AB R3, RZ, R2 ;  /* 0x00000002ff03723e */ /* 0x001fc800000000ff */
[----:B------:R-:W-:-:S05]  /*c820*/  PRMT R3, R3, 0x5410, RZ ;  /* 0x0000541003037816 */ /* 0x000fca00000000ff */
[----:B------:R-:W-:Y:S01]  /*c830*/  STG.E desc[UR36][R16.64], R3 ;  /* 0x0000000310007986 */ /* 0x000fe2000c101924 */
[----:B------:R-:W-:Y:S05]  /*c840*/  EXIT ;  /* 0x000000000000794d */ /* 0x000fea0003800000 */
.L_x_29777:
[----:B------:R-:W0:Y:S02]  /*c850*/  I2F.F64.S64 R2, R2 ;  /* 0x0000000200027312 */ /* 0x000e240000301c00 */
[----:B0-----:R-:W-:Y:S01]  /*c860*/  STG.E.64 desc[UR36][R16.64], R2 ;  /* 0x0000000210007986 */ /* 0x001fe2000c101b24 */
[----:B------:R-:W-:Y:S05]  /*c870*/  EXIT ;  /* 0x000000000000794d */ /* 0x000fea0003800000 */
.L_x_29768:
        /* <DEDUP_REMOVED lines=13> */
.L_x_29781:
[----:B------:R-:W0:Y:S01]  /*c950*/  I2F.F64.S64 R4, R2 ;  /* 0x0000000200047312 */ /* 0x000e220000301c00 */
[----:B------:R-:W-:-:S05]  /*c960*/  CS2R R6, SRZ ;  /* 0x0000000000067805 */ /* 0x000fca000001ff00 */
[----:B0-----:R-:W-:Y:S01]  /*c970*/  STG.E.128 desc[UR36][R16.64], R4 ;  /* 0x0000000410007986 */ /* 0x001fe2000c101d24 */
[----:B------:R-:W-:Y:S05]  /*c980*/  EXIT ;  /* 0x000000000000794d */ /* 0x000fea0003800000 */
.L_x_29780:
        /* <DEDUP_REMOVED lines=21> */
.L_x_29785:
[----:B------:R-:W-:Y:S05]  /*cae0*/  BSYNC B0 ;  /* 0x0000000000007941 */ /* 0x000fea0003800000 */
.L_x_29784:
[----:B------:R-:W-:-:S05]  /*caf0*/  LOP3.LUT R5, R0, R5, RZ, 0xfc, !PT ;  /* 0x0000000500057212 */ /* 0x000fca00078efcff */
[----:B------:R-:W-:Y:S01]  /*cb00*/  STG.E.U8 desc[UR36][R16.64], R5 ;  /* 0x0000000510007986 */ /* 0x000fe2000c101124 */
[----:B------:R-:W-:Y:S05]  /*cb10*/  EXIT ;  /* 0x000000000000794d */ /* 0x000fea0003800000 */
.L_x_29783:
        /* <DEDUP_REMOVED lines=13> */
.L_x_29787:
[----:B------:R-:W-:Y:S01]  /*cbf0*/  IMAD.MOV.U32 R0, RZ, RZ, 0x7f ;  /* 0x0000007fff007424 */ /* 0x000fe200078e00ff */
[----:B------:R-:W-:-:S04]  /*cc00*/  ISETP.GT.U32.AND P0, PT, R4, 0x7f800000, PT ;  /* 0x7f8000000400780c */ /* 0x000fc80003f04070 */
[----:B------:R-:W-:-:S09]  /*cc10*/  SEL R0, R0, 0x7c, P0 ;  /* 0x0000007c00007807 */ /* 0x000fd20000000000 */
.L_x_29788:
[----:B------:R-:W-:Y:S05]  /*cc20*/  BSYNC B0 ;  /* 0x0000000000007941 */ /* 0x000fea0003800000 */
.L_x_29786:
[----:B------:R-:W-:-:S04]  /*cc30*/  LOP3.LUT R2, R3, 0x80000000, RZ, 0xc0, !PT ;  /* 0x8000000003027812 */ /* 0x000fc800078ec0ff */
[----:B------:R-:W-:-:S04]  /*cc40*/  SHF.R.U32.HI R3, RZ, 0x18, R2 ;  /* 0x00000018ff037819 */ /* 0x000fc80000011602 */
[----:B------:R-:W-:-:S05]  /*cc50*/  LOP3.LUT R3, R0, R3, RZ, 0xfc, !PT ;  /* 0x0000000300037212 */ /* 0x000fca00078efcff */
[----:B------:R-:W-:Y:S01]  /*cc60*/  STG.E.U8 desc[UR36][R16.64], R3 ;  /* 0x0000000310007986 */ /* 0x000fe2000c101124 */
[----:B------:R-:W-:Y:S05]  /*cc70*/  EXIT ;  /* 0x000000000000794d */ /* 0x000fea0003800000 */
.L_x_29782:
[----:B------:R-:W0:Y:S02]  /*cc80*/  I2F.S64 R0, R2 ;  /* 0x0000000200007312 */ /* 0x000e240000301400 */
[----:B0-----:R-:W-:-:S05]  /*cc90*/  F2FP.BF16.F32.PACK_AB R0, RZ, R0 ;  /* 0x00000000ff00723e */ /* 0x001fca00000010ff */
[----:B------:R-:W-:Y:S01]  /*cca0*/  STG.E.U16 desc[UR36][R16.64], R0 ;  /* 0x0000000010007986 */ /* 0x000fe2000c101524 */
[----:B------:R-:W-:Y:S05]  /*ccb0*/  EXIT ;  /* 0x000000000000794d */ /* 0x000fea0003800000 */
.L_x_29779:
        /* <DEDUP_REMOVED lines=10> */
.L_x_29791:
        /* <DEDUP_REMOVED lines=17> */
.L_x_29794:
[----:B------:R-:W-:-:S04]  /*ce70*/  LOP3.LUT R2, R3, 0x80000000, RZ, 0xc0, !PT ;  /* 0x8000000003027812 */ /* 0x000fc800078ec0ff */
[----:B------:R-:W-:-:S04]  /*ce80*/  SHF.R.U32.HI R3, RZ, 0x18, R2 ;  /* 0x00000018ff037819 */ /* 0x000fc80000011602 */
[----:B------:R-:W-:-:S04]  /*ce90*/  LOP3.LUT R0, R0, R3, RZ, 0xfc, !PT ;  /* 0x0000000300007212 */ /* 0x000fc800078efcff */
[----:B------:R-:W-:-:S07]  /*cea0*/  PRMT R8, R0, 0x7610, R8 ;  /* 0x0000761000087816 */ /* 0x000fce0000000008 */
.L_x_29793:
[----:B------:R-:W-:Y:S05]  /*ceb0*/  BSYNC B0 ;  /* 0x0000000000007941 */ /* 0x000fea0003800000 */
.L_x_29792:
[----:B------:R-:W-:Y:S01]  /*cec0*/  STG.E.U8 desc[UR36][R16.64], R8 ;  /* 0x0000000810007986 */ /* 0x000fe2000c101124 */
[----:B------:R-:W-:Y:S05]  /*ced0*/  EXIT ;  /* 0x000000000000794d */ /* 0x000fea0003800000 */
.L_x_29790:
        /* <DEDUP_REMOVED lines=17> */
.L_x_29797:
[----:B------:R-:W-:-:S04]  /*cff0*/  LOP3.LUT R2, R3, 0x80000000, RZ, 0xc0, !PT ;  /* 0x8000000003027812 */ /* 0x000fc800078ec0ff */
[----:B------:R-:W-:-:S04]  /*d000*/  SHF.R.U32.HI R3, RZ, 0x18, R2 ;  /* 0x00000018ff037819 */ /* 0x000fc80000011602 */
[----:B------:R-:W-:-:S04]  /*d010*/  LOP3.LUT R0, R0, R3, RZ, 0xfc, !PT ;  /* 0x0000000300007212 */ /* 0x000fc800078efcff */
[----:B------:R-:W-:-:S07]  /*d020*/  PRMT R8, R0, 0x7610, R8 ;  /* 0x0000761000087816 */ /* 0x000fce0000000008 */
.L_x_29796:
[----:B------:R-:W-:Y:S05]  /*d030*/  BSYNC B0 ;  /* 0x0000000000007941 */ /* 0x000fea0003800000 */
.L_x_29795:
[----:B------:R-:W-:Y:S01]  /*d040*/  STG.E.U8 desc[UR36][R16.64], R8 ;  /* 0x0000000810007986 */ /* 0x000fe2000c101124 */
[----:B------:R-:W-:Y:S05]  /*d050*/  EXIT ;  /* 0x000000000000794d */ /* 0x000fea0003800000 */
.L_x_29789:
        /* <DEDUP_REMOVED lines=23> */
.L_x_29772:
        /* <DEDUP_REMOVED lines=16> */
.L_x_29800:
[----:B------:R-:W-:Y:S05]  /*d2d0*/  EXIT ;  /* 0x000000000000794d */ /* 0x000fea0003800000 */
.L_x_29799:
[----:B------:R-:W-:Y:S01]  /*d2e0*/  STG.E.64 desc[UR36][R16.64], R2 ;  /* 0x0000000210007986 */ /* 0x000fe2000c101b24 */
[----:B------:R-:W-:Y:S05]  /*d2f0*/  EXIT ;  /* 0x000000000000794d */ /* 0x000fea0003800000 */
.L_x_29798:
[----:B------:R-:W-:Y:S01]  /*d300*/  STG.E desc[UR36][R16.64], R2 ;  /* 0x0000000210007986 */ /* 0x000fe2000c101924 */
[----:B------:R-:W-:Y:S05]  /*d310*/  EXIT ;  /* 0x000000000000794d */ /* 0x000fea0003800000 */
        .weak           $__internal_49_$__cuda_sm20_div_s64
        .type           $__internal_49_$__cuda_sm20_div_s64,@function
        .size           $__internal_49_$__cuda_sm20_div_s64,($__internal_50_$__cuda_sm20_rem_s64 - $__internal_49_$__cuda_sm20_div_s64)
$__internal_49_$__cuda_sm20_div_s64:
[-C--:B------:R-:W-:Y:S01]  /*d320*/  IADD3 R9, P2, RZ, -R6.reuse, RZ ;  /* 0x80000006ff097210 */ /* 0x080fe20007f5e0ff */
[----:B------:R-:W-:Y:S01]  /*d330*/  UISETP.GE.AND UP0, UPT, UR39, URZ, UPT ;  /* 0x0000003f2700728c */ /* 0x000fe2000bf06270 */
[----:B------:R-:W-:Y:S01]  /*d340*/  ISETP.GE.AND P0, PT, R3, RZ, PT ;  /* 0x000000ff0300720c */ /* 0x000fe20003f06270 */
[----:B------:R-:W-:Y:S02]  /*d350*/  UIADD3 UR4, UP1, URZ, -UR38, URZ ;  /* 0x800000263f047290 */ /* 0x000fe4000ff3e03f */
[----:B------:R-:W-:Y:S01]  /*d360*/  IMAD.X R0, RZ, RZ, ~R3, P2 ;  /* 0x000000ffff007224 */ /* 0x000fe200010e0e03 */
[----:B------:R-:W-:Y:S01]  /*d370*/  SEL R8, R9, R6, !P0 ;  /* 0x0000000609087207 */ /* 0x000fe20004000000 */
[----:B------:R-:W-:Y:S02]  /*d380*/  USEL UR4, UR4, UR38, !UP0 ;  /* 0x0000002604047287 */ /* 0x000fe4000c000000 */
[----:B------:R-:W-:Y:S01]  /*d390*/  UIADD3.X UR5, URZ, ~UR39, URZ, UP1, !UPT ;  /* 0x800000273f057290 */ /* 0x000fe20008ffe43f */
[----:B------:R-:W-:-:S03]  /*d3a0*/  SEL R9, R0, R3, !P0 ;  /* 0x0000000300097207 */ /* 0x000fc60004000000 */
[----:B------:R-:W-:Y:S01]  /*d3b0*/  USEL UR5, UR5, UR39, !UP0 ;  /* 0x0000002705057287 */ /* 0x000fe2000c000000 */
        /* <DEDUP_REMOVED lines=26> */
[CC--:B------:R-:W-:Y:S02]  /*d560*/  IMAD R12, R5.reuse, R0.reuse, RZ ;  /* 0x00000000050c7224 */ /* 0x0c0fe400078e02ff */
[----:B------:R-:W-:-:S03]  /*d570*/  IMAD.HI.U32 R0, R5, R0, RZ ;  /* 0x0000000005007227 */ /* 0x000fc600078e00ff */
[----:B------:R-:W-:Y:S01]  /*d580*/  IADD3 R7, P3, R12, R7, RZ ;  /* 0x000000070c077210 */ /* 0x000fe20007f7e0ff */
[----:B------:R-:W-:Y:S02]  /*d590*/  IMAD.X R5, R0, 0x1, R5, P0 ;  /* 0x0000000100057824 */ /* 0x000fe400000e0605 */
[----:B------:R-:W-:Y:S02]  /*d5a0*/  IMAD.MOV.U32 R13, RZ, RZ, RZ ;  /* 0x000000ffff0d7224 */ /* 0x000fe400078e00ff */
[----:B------:R-:W-:Y:S01]  /*d5b0*/  IMAD.HI.U32 R12, R7, UR4, RZ ;  /* 0x00000004070c7c27 */ /* 0x000fe2000f8e00ff */
[----:B------:R-:W-:-:S03]  /*d5c0*/  IADD3.X R5, RZ, RZ, R5, P3, P2 ;  /* 0x000000ffff057210 */ /* 0x000fc60001fe4405 */
[----:B------:R-:W-:-:S04]  /*d5d0*/  IMAD.WIDE.U32 R12, R7, UR5, R12 ;  /* 0x00000005070c7c25 */ /* 0x000fc8000f8e000c */
[C---:B------:R-:W-:Y:S02]  /*d5e0*/  IMAD R0, R5.reuse, UR5, RZ ;  /* 0x0000000505007c24 */ /* 0x040fe4000f8e02ff */
[----:B------:R-:W-:-:S04]  /*d5f0*/  IMAD.HI.U32 R13, P0, R5, UR4, R12 ;  /* 0x00000004050d7c27 */ /* 0x000fc8000f80000c */
[----:B------:R-:W-:Y:S01]  /*d600*/  IMAD.HI.U32 R5, R5, UR5, RZ ;  /* 0x0000000505057c27 */ /* 0x000fe2000f8e00ff */
[----:B------:R-:W-:-:S03]  /*d610*/  IADD3 R0, P2, R0, R13, RZ ;  /* 0x0000000d00007210 */ /* 0x000fc60007f5e0ff */
[----:B------:R-:W-:Y:S02]  /*d620*/  IMAD.X R5, RZ, RZ, R5, P0 ;  /* 0x000000ffff057224 */ /* 0x000fe400000e0605 */
[----:B------:R-:W-:-:S04]  /*d630*/  IMAD.WIDE.U32 R12, R0, R8, RZ ;  /* 0x00000008000c7225 */ /* 0x000fc800078e00ff */
[----:B------:R-:W-:Y:S01]  /*d640*/  IMAD.X R5, RZ, RZ, R5, P2 ;  /* 0x000000ffff057224 */ /* 0x000fe200010e0605 */
[----:B------:R-:W-:Y:S01]  /*d650*/  IADD3 R15, P2, -R12, UR4, RZ ;  /* 0x000000040c0f7c10 */ /* 0x000fe2000ff5e1ff */
[C---:B------:R-:W-:Y:S01]  /*d660*/  IMAD R7, R0.reuse, R9, R13 ;  /* 0x0000000900077224 */ /* 0x040fe200078e020d */
[----:B------:R-:W-:Y:S02]  /*d670*/  IADD3 R13, P3, R0, 0x1, RZ ;  /* 0x00000001000d7810 */ /* 0x000fe40007f7e0ff */
[-C--:B------:R-:W-:Y:S01]  /*d680*/  ISETP.GE.U32.AND P0, PT, R15, R8.reuse, PT ;  /* 0x000000080f00720c */ /* 0x080fe20003f06070 */
[----:B------:R-:W-:-:S05]  /*d690*/  IMAD R7, R5, R8, R7 ;  /* 0x0000000805077224 */ /* 0x000fca00078e0207 */
[----:B------:R-:W-:Y:S02]  /*d6a0*/  IADD3.X R7, ~R7, UR5, RZ, P2, !PT ;  /* 0x0000000507077c10 */ /* 0x000fe400097fe5ff */
[----:B------:R-:W-:Y:S02]  /*d6b0*/  IADD3 R14, P2, R15, -R8, RZ ;  /* 0x800000080f0e7210 */ /* 0x000fe40007f5e0ff */
[----:B------:R-:W-:-:S03]  /*d6c0*/  ISETP.GE.U32.AND.EX P0, PT, R7, R9, PT, P0 ;  /* 0x000000090700720c */ /* 0x000fc60003f06100 */
[----:B------:R-:W-:Y:S01]  /*d6d0*/  IMAD.X R12, R7, 0x1, ~R9, P2 ;  /* 0x00000001070c7824 */ /* 0x000fe200010e0e09 */
[----:B------:R-:W-:Y:S01]  /*d6e0*/  SEL R15, R14, R15, P0 ;  /* 0x0000000f0e0f7207 */ /* 0x000fe20000000000 */
[----:B------:R-:W-:Y:S01]  /*d6f0*/  IMAD.X R14, RZ, RZ, R5, P3 ;  /* 0x000000ffff0e7224 */ /* 0x000fe200018e0605 */
[----:B------:R-:W-:Y:S02]  /*d700*/  SEL R13, R13, R0, P0 ;  /* 0x000000000d0d7207 */ /* 0x000fe40000000000 */
[----:B------:R-:W-:Y:S02]  /*d710*/  SEL R7, R12, R7, P0 ;  /* 0x000000070c077207 */ /* 0x000fe40000000000 */
[----:B------:R-:W-:Y:S02]  /*d720*/  ISETP.GE.U32.AND P2, PT, R15, R8, PT ;  /* 0x000000080f00720c */ /* 0x000fe40003f46070 */
[----:B------:R-:W-:Y:S01]  /*d730*/  SEL R14, R14, R5, P0 ;  /* 0x000000050e0e7207 */ /* 0x000fe20000000000 */
[----:B------:R-:W-:Y:S01]  /*d740*/  IMAD.MOV.U32 R5, RZ, RZ, 0x0 ;  /* 0x00000000ff057424 */ /* 0x000fe200078e00ff */
[----:B------:R-:W-:-:S02]  /*d750*/  IADD3 R0, P3, R13, 0x1, RZ ;  /* 0x000000010d007810 */ /* 0x000fc40007f7e0ff */
[----:B------:R-:W-:-:S03]  /*d760*/  ISETP.GE.U32.AND.EX P0, PT, R7, R9, PT, P2 ;  /* 0x000000090700720c */ /* 0x000fc60003f06120 */
[----:B------:R-:W-:Y:S01]  /*d770*/  IMAD.X R15, RZ, RZ, R14, P3 ;  /* 0x000000ffff0f7224 */ /* 0x000fe200018e060e */
[----:B------:R-:W-:Y:S02]  /*d780*/  SEL R13, R0, R13, P0 ;  /* 0x0000000d000d7207 */ /* 0x000fe40000000000 */
[----:B------:R-:W-:Y:S02]  /*d790*/  LOP3.LUT R0, R3, UR39, RZ, 0x3c, !PT ;  /* 0x0000002703007c12 */ /* 0x000fe4000f8e3cff */
[----:B------:R-:W-:Y:S02]  /*d7a0*/  SEL R15, R15, R14, P0 ;  /* 0x0000000e0f0f7207 */ /* 0x000fe40000000000 */
[-C--:B------:R-:W-:Y:S02]  /*d7b0*/  IADD3 R14, P3, RZ, -R13.reuse, RZ ;  /* 0x8000000dff0e7210 */ /* 0x080fe40007f7e0ff */
[----:B------:R-:W-:Y:S02]  /*d7c0*/  ISETP.GE.AND P2, PT, R0, RZ, PT ;  /* 0x000000ff0000720c */ /* 0x000fe40003f46270 */
[----:B------:R-:W-:Y:S01]  /*d7d0*/  ISETP.NE.U32.AND P0, PT, R6, RZ, PT ;  /* 0x000000ff0600720c */ /* 0x000fe20003f05070 */
[----:B------:R-:W-:Y:S01]  /*d7e0*/  IMAD.X R0, RZ, RZ, ~R15, P3 ;  /* 0x000000ffff007224 */ /* 0x000fe200018e0e0f */
[----:B------:R-:W-:-:S02]  /*d7f0*/  SEL R14, R14, R13, !P2 ;  /* 0x0000000d0e0e7207 */ /* 0x000fc40005000000 */
[----:B------:R-:W-:Y:S02]  /*d800*/  ISETP.NE.AND.EX P0, PT, R3, RZ, PT, P0 ;  /* 0x000000ff0300720c */ /* 0x000fe40003f05300 */
[----:B------:R-:W-:Y:S02]  /*d810*/  SEL R15, R0, R15, !P2 ;  /* 0x0000000f000f7207 */ /* 0x000fe40005000000 */
[----:B------:R-:W-:Y:S02]  /*d820*/  SEL R14, R14, 0xffffffff, P0 ;  /* 0xffffffff0e0e7807 */ /* 0x000fe40000000000 */
[----:B------:R-:W-:Y:S01]  /*d830*/  SEL R15, R15, 0xffffffff, P0 ;  /* 0xffffffff0f0f7807 */ /* 0x000fe20000000000 */
[----:B------:R-:W-:Y:S06]  /*d840*/  RET.REL.NODEC R4 `(_ZN2at6native18elementwise_kernelILi128ELi4EZNS0_15gpu_kernel_implINS0_13AUnaryFunctorIlllZZZNS0_15binary_internal21div_floor_kernel_cudaERNS_18TensorIteratorBaseEENKUlvE_clEvENKUlvE2_clEvEUlllE_EEEEvS6_RKT_EUliE_EEviT1_) ;  /* 0xffffff2404ec7950 */ /* 0x000fec0003c3ffff */
        .weak           $__internal_50_$__cuda_sm20_rem_s64
        .type           $__internal_50_$__cuda_sm20_rem_s64,@function
        .size           $__internal_50_$__cuda_sm20_rem_s64,(.L_x_37728 - $__internal_50_$__cuda_sm20_rem_s64)
$__internal_50_$__cuda_sm20_rem_s64:
        /* <DEDUP_REMOVED lines=27> */
[----:B------:R-:W-:Y:S01]  /*da00*/  ISETP.LE.AND P1, PT, RZ, UR39, PT ;  /* 0x00000027ff007c0c */ /* 0x000fe2000bf23270 */
[----:B------:R-:W-:Y:S02]  /*da10*/  IMAD R5, R7, R8, R5 ;  /* 0x0000000807057224 */ /* 0x000fe400078e0205 */
[----:B------:R-:W-:-:S04]  /*da20*/  IMAD.HI.U32 R12, R13, R6, RZ ;  /* 0x000000060d0c7227 */ /* 0x000fc800078e00ff */
[----:B------:R-:W-:Y:S01]  /*da30*/  IMAD.X R10, RZ, RZ, ~R5, P0 ;  /* 0x000000ffff0a7224 */ /* 0x000fe200000e0e05 */
[----:B------:R-:W-:-:S03]  /*da40*/  IADD3 R5, P4, RZ, -UR38, RZ ;  /* 0x80000026ff057c10 */ /* 0x000fc6000ff9e0ff */
[----:B------:R-:W-:Y:S01]  /*da50*/  IMAD.WIDE.U32 R12, P0, R13, R10, R12 ;  /* 0x0000000a0d0c7225 */ /* 0x000fe2000780000c */
[----:B------:R-:W-:-:S03]  /*da60*/  SEL R5, R5, UR38, !P1 ;  /* 0x0000002605057c07 */ /* 0x000fc6000c800000 */
[----:B------:R-:W-:-:S04]  /*da70*/  IMAD.HI.U32 R13, P2, R7, R6, R12 ;  /* 0x00000006070d7227 */ /* 0x000fc8000784000c */
[CC--:B------:R-:W-:Y:S02]  /*da80*/  IMAD R6, R7.reuse, R10.reuse, RZ ;  /* 0x0000000a07067224 */ /* 0x0c0fe400078e02ff */
[----:B------:R-:W-:-:S03]  /*da90*/  IMAD.HI.U32 R10, R7, R10, RZ ;  /* 0x0000000a070a7227 */ /* 0x000fc600078e00ff */
[----:B------:R-:W-:Y:S01]  /*daa0*/  IADD3 R13, P3, R6, R13, RZ ;  /* 0x0000000d060d7210 */ /* 0x000fe20007f7e0ff */
[----:B------:R-:W-:Y:S02]  /*dab0*/  IMAD.X R6, RZ, RZ, ~UR39, P4 ;  /* 0x80000027ff067e24 */ /* 0x000fe4000a0e06ff */
[----:B------:R-:W-:Y:S02]  /*dac0*/  IMAD.X R7, R10, 0x1, R7, P0 ;  /* 0x000000010a077824 */ /* 0x000fe400000e0607 */
[----:B------:R-:W-:Y:S01]  /*dad0*/  IMAD.HI.U32 R10, R13, R5, RZ ;  /* 0x000000050d0a7227 */ /* 0x000fe200078e00ff */
[----:B------:R-:W-:Y:S02]  /*dae0*/  SEL R6, R6, UR39, !P1 ;  /* 0x0000002706067c07 */ /* 0x000fe4000c800000 */
        /* <DEDUP_REMOVED lines=27> */
[----:B------:R-:W-:Y:S02]  /*dca0*/  IMAD.MOV.U32 R4, RZ, RZ, R0 ;  /* 0x000000ffff047224 */ /* 0x000fe400078e0000 */
[----:B------:R-:W-:Y:S01]  /*dcb0*/  IMAD.X R7, RZ, RZ, ~R6, P2 ;  /* 0x000000ffff077224 */ /* 0x000fe200010e0e06 */
[----:B------:R-:W-:Y:S02]  /*dcc0*/  ISETP.NE.AND.EX P0, PT, R3, RZ, PT, P0 ;  /* 0x000000ff0300720c */ /* 0x000fe40003f05300 */
[----:B------:R-:W-:Y:S01]  /*dcd0*/  SEL R3, R8, R5, !P1 ;  /* 0x0000000508037207 */ /* 0x000fe20004800000 */
[----:B------:R-:W-:Y:S01]  /*dce0*/  IMAD.MOV.U32 R5, RZ, RZ, 0x0 ;  /* 0x00000000ff057424 */ /* 0x000fe200078e00ff */
[----:B------:R-:W-:-:S02]  /*dcf0*/  SEL R6, R7, R6, !P1 ;  /* 0x0000000607067207 */ /* 0x000fc40004800000 */
[----:B------:R-:W-:Y:S02]  /*dd00*/  SEL R3, R3, 0xffffffff, P0 ;  /* 0xffffffff03037807 */ /* 0x000fe40000000000 */
[----:B------:R-:W-:Y:S01]  /*dd10*/  SEL R6, R6, 0xffffffff, P0 ;  /* 0xffffffff06067807 */ /* 0x000fe20000000000 */
[----:B------:R-:W-:Y:S06]  /*dd20*/  RET.REL.NODEC R4 `(_ZN2at6native18elementwise_kernelILi128ELi4EZNS0_15gpu_kernel_implINS0_13AUnaryFunctorIlllZZZNS0_15binary_internal21div_floor_kernel_cudaERNS_18TensorIteratorBaseEENKUlvE_clEvENKUlvE2_clEvEUlllE_EEEEvS6_RKT_EUliE_EEviT1_) ;  /* 0xffffff2004b47950 */ /* 0x000fec0003c3ffff */
.L_x_29801:
        /* <DEDUP_REMOVED lines=13> */
.L_x_37728:


//--------------------- .text._ZN2at6native27unrolled_elementwise_kernelINS0_13AUnaryFunctorIlllZZZNS0_15binary_internal21div_floor_kernel_cudaERNS_18TensorIteratorBaseEENKUlvE_clEvENKUlvE2_clEvEUlllE_EESt5arrayIPcLm2EELi4E23TrivialOffsetCalculatorILi1EjESE_NS0_6memory12LoadWithCastILi1EEENSF_13StoreWithCastILi1EEEEEviT_T0_T2_T3_T4_T5_ --------------------------
	.section	.text._ZN2at6native27unrolled_elementwise_kernelINS0_13AUnaryFunctorIlllZZZNS0_15binary_internal21div_floor_kernel_cudaERNS_18TensorIteratorBaseEENKUlvE_clEvENKUlvE2_clEvEUlllE_EESt5arrayIPcLm2EELi4E23TrivialOffsetCalculatorILi1EjESE_NS0_6memory12LoadWithCastILi1EEENSF_13StoreWithCastILi1EEEEEviT_T0_T2_T3_T4_T5_,"ax",@progbits
	.align	128
        .global         _ZN2at6native27unrolled_elementwise_kernelINS0_13AUnaryFunctorIlllZZZNS0_15binary_internal21div_floor_kernel_cudaERNS_18TensorIteratorBaseEENKUlvE_clEvENKUlvE2_clEvEUlllE_EESt5arrayIPcLm2EELi4E23TrivialOffsetCalculatorILi1EjESE_NS0_6memory12LoadWithCastILi1EEENSF_13StoreWithCastILi1EEEEEviT_T0_T2_T3_T4_T5_
        .type           _ZN2at6native27unrolled_elementwise_kernelINS0_13AUnaryFunctorIlllZZZNS0_15binary_internal21div_floor_kernel_cudaERNS_18TensorIteratorBaseEENKUlvE_clEvENKUlvE2_clEvEUlllE_EESt5arrayIPcLm2EELi4E23TrivialOffsetCalculatorILi1EjESE_NS0_6memory12LoadWithCastILi1EEENSF_13StoreWithCastILi1EEEEEviT_T0_T2_T3_T4_T5_,@function
        .size           _ZN2at6native27unrolled_elementwise_kernelINS0_13AUnaryFunctorIlllZZZNS0_15binary_internal21div_floor_kernel_cudaERNS_18TensorIteratorBaseEENKUlvE_clEvENKUlvE2_clEvEUlllE_EESt5arrayIPcLm2EELi4E23TrivialOffsetCalculatorILi1EjESE_NS0_6memory12LoadWithCastILi1EEENSF_13StoreWithCastILi1EEEEEviT_T0_T2_T3_T4_T5_,(.L_x_37730 - _ZN2at6native27unrolled_elementwise_kernelINS0_13AUnaryFunctorIlllZZZNS0_15binary_internal21div_floor_kernel_cudaERNS_18TensorIteratorBaseEENKUlvE_clEvENKUlvE2_clEvEUlllE_EESt5arrayIPcLm2EELi4E23TrivialOffsetCalculatorILi1EjESE_NS0_6memory12LoadWithCastILi1EEENSF_13StoreWithCastILi1EEEEEviT_T0_T2_T3_T4_T5_)
        .other          _ZN2at6native27unrolled_elementwise_kernelINS0_13AUnaryFunctorIlllZZZNS0_15binary_internal21div_floor_kernel_cudaERNS_18TensorIteratorBaseEENKUlvE_clEvENKUlvE2_clEvEUlllE_EESt5arrayIPcLm2EELi4E23TrivialOffsetCalculatorILi1EjESE_NS0_6memory12LoadWithCastILi1EEENSF_13StoreWithCastILi1EEEEEviT_T0_T2_T3_T4_T5_,@"STO_CUDA_ENTRY STV_DEFAULT"
_ZN2at6native27unrolled_elementwise_kernelINS0_13AUnaryFunctorIlllZZZNS0_15binary_internal21div_floor_kernel_cudaERNS_18TensorIteratorBaseEENKUlvE_clEvENKUlvE2_clEvEUlllE_EESt5arrayIPcLm2EELi4E23TrivialOffsetCalculatorILi1EjESE_NS0_6memory12LoadWithCastILi1EEENSF_13StoreWithCastILi1EEEEEviT_T0_T2_T3_T4_T5_:
.text._ZN2at6native27unrolled_elementwise_kernelINS0_13AUnaryFunctorIlllZZZNS0_15binary_internal21div_floor_kernel_cudaERNS_18TensorIteratorBaseEENKUlvE_clEvENKUlvE2_clEvEUlllE_EESt5arrayIPcLm2EELi4E23TrivialOffsetCalculatorILi1EjESE_NS0_6memory12LoadWithCastILi1EEENSF_13StoreWithCastILi1EEEEEviT_T0_T2_T3_T4_T5_:
        /* <DEDUP_REMOVED lines=32> */
.L_x_29807:
[----:B------:R1:W5:Y:S01]  /*0200*/  LDG.E.U8 R18, desc[UR36][R2.64] ;  /* 0x0000002402127981 */ /* 0x000362000c1e1100 */
[----:B------:R-:W-:Y:S01]  /*0210*/  IMAD.MOV.U32 R19, RZ, RZ, RZ ;  /* 0x000000ffff137224 */ /* 0x000fe200078e00ff */
[----:B------:R-:W-:Y:S06]  /*0220*/  BRA `(.L_x_29809) ;  /* 0x0000000c004c7947 */ /* 0x000fec0003800000 */
.L_x_29806:
        /* <DEDUP_REMOVED lines=8> */
.L_x_29811:
[----:B------:R-:W2:Y:S02]  /*02b0*/  LDG.E R18, desc[UR36][R2.64] ;  /* 0x0000002402127981 */ /* 0x000ea4000c1e1900 */
[----:B--2---:R-:W-:Y:S01]  /*02c0*/  SHF.R.S32.HI R19, RZ, 0x1f, R18 ;  /* 0x0000001fff137819 */ /* 0x004fe20000011412 */
[----:B------:R-:W-:Y:S06]  /*02d0*/  BRA `(.L_x_29809) ;  /* 0x0000000c00207947 */ /* 0x000fec0003800000 */
.L_x_29810:
[----:B------:R-:W2:Y:S02]  /*02e0*/  LDG.E.S16 R18, desc[UR36][R2.64] ;  /* 0x0000002402127981 */ /* 0x000ea4000c1e1700 */
[----:B--2---:R-:W-:Y:S01]  /*02f0*/  SHF.R.S32.HI R19, RZ, 0x1f, R18 ;  /* 0x0000001fff137819 */ /* 0x004fe20000011412 */
[----:B------:R-:W-:Y:S06]  /*0300*/  BRA `(.L_x_29809) ;  /* 0x0000000c00147947 */ /* 0x000fec0003800000 */
.L_x_29805:
        /* <DEDUP_REMOVED lines=9> */
.L_x_29813:
[----:B------:R-:W2:Y:S02]  /*03a0*/  LDG.E.U16 R2, desc[UR36][R2.64] ;  /* 0x0000002402027981 */ /* 0x000ea4000c1e1500 */
[----:B--2---:R-:W-:-:S06]  /*03b0*/  HADD2.F32 R18, -RZ, R2.H0_H0 ;  /* 0x20000002ff127230 */ /* 0x004fcc0000004100 */
[----:B------:R-:W0:Y:S01]  /*03c0*/  F2I.S64.TRUNC R18, R18 ;  /* 0x0000001200127311 */ /* 0x000e22000020d900 */
[----:B------:R-:W-:Y:S05]  /*03d0*/  BRA `(.L_x_29809) ;  /* 0x0000000800e07947 */ /* 0x000fea0003800000 */
.L_x_29812:
        /* <DEDUP_REMOVED lines=9> */
.L_x_29815:
[----:B------:R-:W2:Y:S02]  /*0470*/  LDG.E.U16 R2, desc[UR36][R2.64] ;  /* 0x0000002402027981 */ /* 0x000ea4000c1e1500 */
[----:B--2---:R-:W-:-:S06]  /*0480*/  HADD2.F32 R18, -RZ, R2.H0_H0 ;  /* 0x20000002ff127230 */ /* 0x004fcc0000004100 */
[----:B------:R-:W4:Y:S01]  /*0490*/  F2I.S64.TRUNC R18, R18 ;  /* 0x0000001200127311 */ /* 0x000f22000020d900 */
[----:B------:R-:W-:Y:S05]  /*04a0*/  BRA `(.L_x_29809) ;  /* 0x0000000800ac7947 */ /* 0x000fea0003800000 */
.L_x_29814:
[----:B------:R-:W2:Y:S02]  /*04b0*/  LDG.E.64 R2, desc[UR36][R2.64] ;  /* 0x0000002402027981 */ /* 0x000ea4000c1e1b00 */
[----:B--2---:R2:W3:Y:S01]  /*04c0*/  F2I.S64.F64.TRUNC R18, R2 ;  /* 0x0000000200127311 */ /* 0x0044e2000030d900 */
[----:B------:R-:W-:Y:S05]  /*04d0*/  BRA `(.L_x_29809) ;  /* 0x0000000800a07947 */ /* 0x000fea0003800000 */
.L_x_29804:
        /* <DEDUP_REMOVED lines=13> */
.L_x_29818:
[----:B------:R-:W2:Y:S02]  /*05b0*/  LDG.E.64 R2, desc[UR36][R2.64] ;  /* 0x0000002402027981 */ /* 0x000ea4000c1e1b00 */
[----:B--2---:R0:W1:Y:S01]  /*05c0*/  F2I.S64.F64.TRUNC R18, R2 ;  /* 0x0000000200127311 */ /* 0x004062000030d900 */
[----:B------:R-:W-:Y:S05]  /*05d0*/  BRA `(.L_x_29809) ;  /* 0x0000000800607947 */ /* 0x000fea0003800000 */
.L_x_29817:
        /* <DEDUP_REMOVED lines=27> */
.L_x_29820:
        /* <DEDUP_REMOVED lines=15> */
.L_x_29819:
[----:B------:R-:W2:Y:S02]  /*0880*/  LDG.E.U16 R18, desc[UR36][R2.64] ;  /* 0x0000002402127981 */ /* 0x000ea4000c1e1500 */
[----:B--2---:R-:W-:-:S06]  /*0890*/  IMAD.U32 R18, R18, 0x10000, RZ ;  /* 0x0001000012127824 */ /* 0x004fcc00078e00ff */
[----:B------:R-:W0:Y:S01]  /*08a0*/  F2I.S64.TRUNC R18, R18 ;  /* 0x0000001200127311 */ /* 0x000e22000020d900 */
[----:B------:R-:W-:Y:S05]  /*08b0*/  BRA `(.L_x_29809) ;  /* 0x0000000400a87947 */ /* 0x000fea0003800000 */
.L_x_29816:
        /* <DEDUP_REMOVED lines=11> */
.L_x_29823:
        /* <DEDUP_REMOVED lines=21> */
.L_x_29827:
[----:B------:R-:W-:Y:S05]  /*0ac0*/  BSYNC B1 ;  /* 0x0000000000017941 */ /* 0x000fea0003800000 */
.L_x_29826:
[----:B------:R-:W-:Y:S01]  /*0ad0*/  IMAD.SHL.U32 R2, R2, 0x100000, RZ ;  /* 0x0010000002027824 */ /* 0x000fe200078e00ff */
[----:B------:R-:W-:-:S04]  /*0ae0*/  LEA R3, R0, 0x3b800000, 0x17 ;  /* 0x3b80000000037811 */ /* 0x000fc800078eb8ff */
[----:B------:R-:W-:-:S07]  /*0af0*/  LOP3.LUT R18, R3, R2, R18, 0xfe, !PT ;  /* 0x0000000203127212 */ /* 0x000fce00078efe12 */
.L_x_29825:
[----:B------:R-:W-:Y:S05]  /*0b00*/  BSYNC B0 ;  /* 0x0000000000007941 */ /* 0x000fea0003800000 */
.L_x_29824:
[----:B------:R-:W0:Y:S01]  /*0b10*/  F2I.S64.TRUNC R18, R18 ;  /* 0x0000001200127311 */ /* 0x000e22000020d900 */
[----:B------:R-:W-:Y:S05]  /*0b20*/  BRA `(.L_x_29809) ;  /* 0x00000004000c7947 */ /* 0x000fea0003800000 */
.L_x_29822:
        /* <DEDUP_REMOVED lines=21> */
.L_x_29831:
[----:B------:R-:W-:Y:S05]  /*0c80*/  BSYNC B1 ;  /* 0x0000000000017941 */ /* 0x000fea0003800000 */
.L_x_29830:
[----:B------:R-:W-:Y:S01]  /*0c90*/  IMAD.SHL.U32 R2, R2, 0x200000, RZ ;  /* 0x0020000002027824 */ /* 0x000fe200078e00ff */
[----:B------:R-:W-:-:S04]  /*0ca0*/  LEA R3, R0, 0x37800000, 0x17 ;  /* 0x3780000000037811 */ /* 0x000fc800078eb8ff */
[----:B------:R-:W-:-:S07]  /*0cb0*/  LOP3.LUT R18, R3, R2, R18, 0xfe, !PT ;  /* 0x0000000203127212 */ /* 0x000fce00078efe12 */
.L_x_29829:
[----:B------:R-:W-:Y:S05]  /*0cc0*/  BSYNC B0 ;  /* 0x0000000000007941 */ /* 0x000fea0003800000 */
.L_x_29828:
[----:B------:R-:W0:Y:S01]  /*0cd0*/  F2I.S64.TRUNC R18, R18 ;  /* 0x0000001200127311 */ /* 0x000e22000020d900 */
[----:B------:R-:W-:Y:S05]  /*0ce0*/  BRA `(.L_x_29809) ;  /* 0x00000000009c7947 */ /* 0x000fea0003800000 */
.L_x_29821:
        /* <DEDUP_REMOVED lines=14> */
.L_x_29835:
[----:B------:R-:W-:Y:S05]  /*0dd0*/  BSYNC B0 ;  /* 0x0000000000007941 */ /* 0x000fea0003800000 */
.L_x_29834:
[----:B------:R-:W0:Y:S01]  /*0de0*/  F2I.S64.TRUNC R18, R18 ;  /* 0x0000001200127311 */ /* 0x000e22000020d900 */
[----:B------:R-:W-:Y:S05]  /*0df0*/  BRA `(.L_x_29809) ;  /* 0x0000000000587947 */ /* 0x000fea0003800000 */
.L_x_29808:
        /* <DEDUP_REMOVED lines=16> */
.L_x_29836:
[----:B------:R-:W-:Y:S01]  /*0f00*/  CS2R R18, SRZ ;  /* 0x0000000000127805 */ /* 0x000fe2000001ff00 */
[----:B------:R-:W-:Y:S06]  /*0f10*/  BRA `(.L_x_29809) ;  /* 0x0000000000107947 */ /* 0x000fec0003800000 */
.L_x_29833:
[----:B------:R0:W5:Y:S01]  /*0f20*/  LDG.E.64 R18, desc[UR36][R2.64] ;  /* 0x0000002402127981 */ /* 0x000162000c1e1b00 */
[----:B------:R-:W-:Y:S05]  /*0f30*/  BRA `(.L_x_29809) ;  /* 0x0000000000087947 */ /* 0x000fea0003800000 */
.L_x_29832:
[----:B------:R0:W5:Y:S01]  /*0f40*/  LDG.E R18, desc[UR36][R2.64] ;  /* 0x0000002402127981 */ /* 0x000162000c1e1900 */
[----:B------:R-:W-:-:S07]  /*0f50*/  IMAD.MOV.U32 R19, RZ, RZ, RZ ;  /* 0x000000ffff137224 */ /* 0x000fce00078e00ff */
.L_x_29809:
[----:B------:R-:W2:Y:S02]  /*0f60*/  S2R R26, SR_TID.X ;  /* 0x00000000001a7919 */ /* 0x000ea40000002100 */
[----:B--2---:R-:W-:-:S07]  /*0f70*/  VIADD R26, R26, 0x80 ;  /* 0x000000801a1a7836 */ /* 0x004fce0000000000 */
.L_x_29803:
[----:B------:R-:W-:Y:S05]  /*0f80*/  BSYNC B6 ;  /* 0x0000000000067941 */ /* 0x000fea0003800000 */
.L_x_29802:
        /* <DEDUP_REMOVED lines=24> */
.L_x_29842:
[----:B------:R0:W5:Y:S01]  /*1110*/  LDG.E.U8 R22, desc[UR36][R2.64] ;  /* 0x0000002402167981 */ /* 0x000162000c1e1100 */
[----:B------:R-:W-:Y:S01]  /*1120*/  IMAD.MOV.U32 R23, RZ, RZ, RZ ;  /* 0x000000ffff177224 */ /* 0x000fe200078e00ff */
[----:B------:R-:W-:Y:S06]  /*1130*/  BRA `(.L_x_29844) ;  /* 0x0000000c00487947 */ /* 0x000fec0003800000 */
.L_x_29841:
        /* <DEDUP_REMOVED lines=8> */
.L_x_29846:
[----:B------:R-:W2:Y:S02]  /*11c0*/  LDG.E R22, desc[UR36][R2.64] ;  /* 0x0000002402167981 */ /* 0x000ea4000c1e1900 */
[----:B--2---:R-:W-:Y:S01]  /*11d0*/  SHF.R.S32.HI R23, RZ, 0x1f, R22 ;  /* 0x0000001fff177819 */ /* 0x004fe20000011416 */
[----:B------:R-:W-:Y:S06]  /*11e0*/  BRA `(.L_x_29844) ;  /* 0x0000000c001c7947 */ /* 0x000fec0003800000 */
.L_x_29845:
[----:B------:R-:W2:Y:S02]  /*11f0*/  LDG.E.S16 R22, desc[UR36][R2.64] ;  /* 0x0000002402167981 */ /* 0x000ea4000c1e1700 */
[----:B--2---:R-:W-:Y:S01]  /*1200*/  SHF.R.S32.HI R23, RZ, 0x1f, R22 ;  /* 0x0000001fff177819 */ /* 0x004fe20000011416 */
[----:B------:R-:W-:Y:S06]  /*1210*/  BRA `(.L_x_29844) ;  /* 0x0000000c00107947 */ /* 0x000fec0003800000 */
.L_x_29840:
        /* <DEDUP_REMOVED lines=9> */
.L_x_29848:
[----:B------:R-:W2:Y:S02]  /*12b0*/  LDG.E.U16 R2, desc[UR36][R2.64] ;  /* 0x0000002402027981 */ /* 0x000ea4000c1e1500 */
[----:B--2---:R-:W-:-:S06]  /*12c0*/  HADD2.F32 R22, -RZ, R2.H0_H0 ;  /* 0x20000002ff167230 */ /* 0x004fcc0000004100 */
[----:B------:R-:W0:Y:S01]  /*12d0*/  F2I.S64.TRUNC R22, R22 ;  /* 0x0000001600167311 */ /* 0x000e22000020d900 */
[----:B------:R-:W-:Y:S05]  /*12e0*/  BRA `(.L_x_29844) ;  /* 0x0000000800dc7947 */ /* 0x000fea0003800000 */
.L_x_29847:
        /* <DEDUP_REMOVED lines=9> */
.L_x_29850:
[----:B------:R-:W2:Y:S02]  /*1380*/  LDG.E.U16 R2, desc[UR36][R2.64] ;  /* 0x0000002402027981 */ /* 0x000ea4000c1e1500 */
[----:B--2---:R-:W-:-:S06]  /*1390*/  HADD2.F32 R22, -RZ, R2.H0_H0 ;  /* 0x20000002ff167230 */ /* 0x004fcc0000004100 */
[----:B------:R-:W0:Y:S01]  /*13a0*/  F2I.S64.TRUNC R22, R22 ;  /* 0x0000001600167311 */ /* 0x000e22000020d900 */
[----:B------:R-:W-:Y:S05]  /*13b0*/  BRA `(.L_x_29844) ;  /* 0x0000000800a87947 */ /* 0x000fea0003800000 */
.L_x_29849:
[----:B------:R-:W2:Y:S02]  /*13c0*/  LDG.E.64 R2, desc[UR36][R2.64] ;  /* 0x0000002402027981 */ /* 0x000ea4000c1e1b00 */
[----:B--2---:R0:W1:Y:S01]  /*13d0*/  F2I.S64.F64.TRUNC R22, R2 ;  /* 0x0000000200167311 */ /* 0x004062000030d900 */
[----:B------:R-:W-:Y:S05]  /*13e0*/  BRA `(.L_x_29844) ;  /* 0x00000008009c7947 */ /* 0x000fea0003800000 */
.L_x_29839:
        /* <DEDUP_REMOVED lines=13> */
.L_x_29853:
[----:B------:R-:W2:Y:S02]  /*14c0*/  LDG.E.64 R2, desc[UR36][R2.64] ;  /* 0x0000002402027981 */ /* 0x000ea4000c1e1b00 */
[----:B--2---:R0:W1:Y:S01]  /*14d0*/  F2I.S64.F64.TRUNC R22, R2 ;  /* 0x0000000200167311 */ /* 0x004062000030d900 */
[----:B------:R-:W-:Y:S05]  /*14e0*/  BRA `(.L_x_29844) ;  /* 0x00000008005c7947 */ /* 0x000fea0003800000 */
.L_x_29852:
        /* <DEDUP_REMOVED lines=27> */
.L_x_29855:
        /* <DEDUP_REMOVED lines=14> */
.L_x_29854:
[----:B------:R-:W2:Y:S02]  /*1780*/  LDG.E.U16 R22, desc[UR36][R2.64] ;  /* 0x0000002402167981 */ /* 0x000ea4000c1e1500 */
[----:B--2---:R-:W-:-:S06]  /*1790*/  IMAD.U32 R22, R22, 0x10000, RZ ;  /* 0x0001000016167824 */ /* 0x004fcc00078e00ff */
[----:B------:R-:W0:Y:S01]  /*17a0*/  F2I.S64.TRUNC R22, R22 ;  /* 0x0000001600167311 */ /* 0x000e22000020d900 */
[----:B------:R-:W-:Y:S05]  /*17b0*/  BRA `(.L_x_29844) ;  /* 0x0000000400a87947 */ /* 0x000fea0003800000 */
.L_x_29851:
        /* <DEDUP_REMOVED lines=11> */
.L_x_29858:
        /* <DEDUP_REMOVED lines=21> */
.L_x_29862:
[----:B------:R-:W-:Y:S05]  /*19c0*/  BSYNC B1 ;  /* 0x0000000000017941 */ /* 0x000fea0003800000 */
.L_x_29861:
[----:B------:R-:W-:Y:S01]  /*19d0*/  IMAD.SHL.U32 R2, R2, 0x100000, RZ ;  /* 0x0010000002027824 */ /* 0x000fe200078e00ff */
[----:B------:R-:W-:-:S04]  /*19e0*/  LEA R3, R0, 0x3b800000, 0x17 ;  /* 0x3b80000000037811 */ /* 0x000fc800078eb8ff */
[----:B------:R-:W-:-:S07]  /*19f0*/  LOP3.LUT R22, R3, R2, R22, 0xfe, !PT ;  /* 0x0000000203167212 */ /* 0x000fce00078efe16 */
.L_x_29860:
[----:B------:R-:W-:Y:S05]  /*1a00*/  BSYNC B0 ;  /* 0x0000000000007941 */ /* 0x000fea0003800000 */
.L_x_29859:
[----:B------:R-:W0:Y:S01]  /*1a10*/  F2I.S64.TRUNC R22, R22 ;  /* 0x0000001600167311 */ /* 0x000e22000020d900 */
[----:B------:R-:W-:Y:S05]  /*1a20*/  BRA `(.L_x_29844) ;  /* 0x00000004000c7947 */ /* 0x000fea0003800000 */
.L_x_29857:
        /* <DEDUP_REMOVED lines=21> */
.L_x_29866:
[----:B------:R-:W-:Y:S05]  /*1b80*/  BSYNC B1 ;  /* 0x0000000000017941 */ /* 0x000fea0003800000 */
.L_x_29865:
[----:B------:R-:W-:Y:S01]  /*1b90*/  IMAD.SHL.U32 R2, R2, 0x200000, RZ ;  /* 0x0020000002027824 */ /* 0x000fe200078e00ff */
[----:B------:R-:W-:-:S04]  /*1ba0*/  LEA R3, R0, 0x37800000, 0x17 ;  /* 0x3780000000037811 */ /* 0x000fc800078eb8ff */
[----:B------:R-:W-:-:S07]  /*1bb0*/  LOP3.LUT R22, R3, R2, R22, 0xfe, !PT ;  /* 0x0000000203167212 */ /* 0x000fce00078efe16 */
.L_x_29864:
[----:B------:R-:W-:Y:S05]  /*1bc0*/  BSYNC B0 ;  /* 0x0000000000007941 */ /* 0x000fea0003800000 */
.L_x_29863:
[----:B------:R-:W0:Y:S01]  /*1bd0*/  F2I.S64.TRUNC R22, R22 ;  /* 0x0000001600167311 */ /* 0x000e22000020d900 */
[----:B------:R-:W-:Y:S05]  /*1be0*/  BRA `(.L_x_29844) ;  /* 0x00000000009c7947 */ /* 0x000fea0003800000 */
.L_x_29856:
        /* <DEDUP_REMOVED lines=14> */
.L_x_29870:
[----:B------:R-:W-:Y:S05]  /*1cd0*/  BSYNC B0 ;  /* 0x0000000000007941 */ /* 0x000fea0003800000 */
.L_x_29869:
[----:B------:R-:W0:Y:S01]  /*1ce0*/  F2I.S64.TRUNC R22, R22 ;  /* 0x0000001600167311 */ /* 0x000e22000020d900 */
[----:B------:R-:W-:Y:S05]  /*1cf0*/  BRA `(.L_x_29844) ;  /* 0x0000000000587947 */ /* 0x000fea0003800000 */
.L_x_29843:
        /* <DEDUP_REMOVED lines=16> */
.L_x_29871:
[----:B------:R-:W-:Y:S01]  /*1e00*/  CS2R R22, SRZ ;  /* 0x0000000000167805 */ /* 0x000fe2000001ff00 */
[----:B------:R-:W-:Y:S06]  /*1e10*/  BRA `(.L_x_29844) ;  /* 0x0000000000107947 */ /* 0x000fec0003800000 */
.L_x_29868:
[----:B------:R0:W5:Y:S01]  /*1e20*/  LDG.E.64 R22, desc[UR36][R2.64] ;  /* 0x0000002402167981 */ /* 0x000162000c1e1b00 */
[----:B------:R-:W-:Y:S05]  /*1e30*/  BRA `(.L_x_29844) ;  /* 0x0000000000087947 */ /* 0x000fea0003800000 */
.L_x_29867:
[----:B------:R0:W5:Y:S01]  /*1e40*/  LDG.E R22, desc[UR36][R2.64] ;  /* 0x0000002402167981 */ /* 0x000162000c1e1900 */
[----:B------:R-:W-:-:S07]  /*1e50*/  IMAD.MOV.U32 R23, RZ, RZ, RZ ;  /* 0x000000ffff177224 */ /* 0x000fce00078e00ff */
.L_x_29844:
[----:B------:R-:W-:-:S07]  /*1e60*/  VIADD R26, R26, 0x80 ;  /* 0x000000801a1a7836 */ /* 0x000fce0000000000 */
.L_x_29838:
[----:B------:R-:W-:Y:S05]  /*1e70*/  BSYNC B6 ;  /* 0x0000000000067941 */ /* 0x000fea0003800000 */
.L_x_29837:
        /* <DEDUP_REMOVED lines=26> */
.L_x_29877:
[----:B------:R0:W5:Y:S01]  /*2020*/  LDG.E.U8 R16, desc[UR36][R2.64] ;  /* 0x0000002402107981 */ /* 0x000162000c1e1100 */
[----:B------:R-:W-:Y:S01]  /*2030*/  IMAD.MOV.U32 R17, RZ, RZ, RZ ;  /* 0x000000ffff117224 */ /* 0x000fe200078e00ff */
[----:B------:R-:W-:Y:S06]  /*2040*/  BRA `(.L_x_29879) ;  /* 0x0000000c00487947 */ /* 0x000fec0003800000 */
.L_x_29876:
        /* <DEDUP_REMOVED lines=8> */
.L_x_29881:
[----:B------:R-:W2:Y:S02]  /*20d0*/  LDG.E R16, desc[UR36][R2.64] ;  /* 0x0000002402107981 */ /* 0x000ea4000c1e1900 */
[----:B--2---:R-:W-:Y:S01]  /*20e0*/  SHF.R.S32.HI R17, RZ, 0x1f, R16 ;  /* 0x0000001fff117819 */ /* 0x004fe20000011410 */
[----:B------:R-:W-:Y:S06]  /*20f0*/  BRA `(.L_x_29879) ;  /* 0x0000000c001c7947 */ /* 0x000fec0003800000 */
.L_x_29880:
[----:B------:R-:W2:Y:S02]  /*2100*/  LDG.E.S16 R16, desc[UR36][R2.64] ;  /* 0x0000002402107981 */ /* 0x000ea4000c1e1700 */
[----:B--2---:R-:W-:Y:S01]  /*2110*/  SHF.R.S32.HI R17, RZ, 0x1f, R16 ;  /* 0x0000001fff117819 */ /* 0x004fe20000011410 */
[----:B------:R-:W-:Y:S06]  /*2120*/  BRA `(.L_x_29879) ;  /* 0x0000000c00107947 */ /* 0x000fec0003800000 */
.L_x_29875:
        /* <DEDUP_REMOVED lines=9> */
.L_x_29883:
[----:B------:R-:W2:Y:S02]  /*21c0*/  LDG.E.U16 R2, desc[UR36][R2.64] ;  /* 0x0000002402027981 */ /* 0x000ea4000c1e1500 */
[----:B--2---:R-:W-:-:S06]  /*21d0*/  HADD2.F32 R16, -RZ, R2.H0_H0 ;  /* 0x20000002ff107230 */ /* 0x004fcc0000004100 */
[----:B------:R-:W0:Y:S01]  /*21e0*/  F2I.S64.TRUNC R16, R16 ;  /* 0x0000001000107311 */ /* 0x000e22000020d900 */
[----:B------:R-:W-:Y:S05]  /*21f0*/  BRA `(.L_x_29879) ;  /* 0x0000000800dc7947 */ /* 0x000fea0003800000 */
.L_x_29882:
        /* <DEDUP_REMOVED lines=9> */
.L_x_29885:
[----:B------:R-:W2:Y:S02]  /*2290*/  LDG.E.U16 R2, desc[UR36][R2.64] ;  /* 0x0000002402027981 */ /* 0x000ea4000c1e1500 */
[----:B--2---:R-:W-:-:S06]  /*22a0*/  HADD2.F32 R16, -RZ, R2.H0_H0 ;  /* 0x20000002ff107230 */ /* 0x004fcc0000004100 */
[----:B------:R-:W0:Y:S01]  /*22b0*/  F2I.S64.TRUNC R16, R16 ;  /* 0x0000001000107311 */ /* 0x000e22000020d900 */
[----:B------:R-:W-:Y:S05]  /*22c0*/  BRA `(.L_x_29879) ;  /* 0x0000000800a87947 */ /* 0x000fea0003800000 */
.L_x_29884:
[----:B------:R-:W2:Y:S02]  /*22d0*/  LDG.E.64 R2, desc[UR36][R2.64] ;  /* 0x0000002402027981 */ /* 0x000ea4000c1e1b00 */
[----:B--2---:R0:W1:Y:S01]  /*22e0*/  F2I.S64.F64.TRUNC R16, R2 ;  /* 0x0000000200107311 */ /* 0x004062000030d900 */
[----:B------:R-:W-:Y:S05]  /*22f0*/  BRA `(.L_x_29879) ;  /* 0x00000008009c7947 */ /* 0x000fea0003800000 */
.L_x_29874:
        /* <DEDUP_REMOVED lines=13> */
.L_x_29888:
[----:B------:R-:W2:Y:S02]  /*23d0*/  LDG.E.64 R2, desc[UR36][R2.64] ;  /* 0x0000002402027981 */ /* 0x000ea4000c1e1b00 */
[----:B--2---:R0:W1:Y:S01]  /*23e0*/  F2I.S64.F64.TRUNC R16, R2 ;  /* 0x0000000200107311 */ /* 0x004062000030d900 */
[----:B------:R-:W-:Y:S05]  /*23f0*/  BRA `(.L_x_29879) ;  /* 0x00000008005c7947 */ /* 0x000fea0003800000 */
.L_x_29887:
        /* <DEDUP_REMOVED lines=27> */
.L_x_29890:
        /* <DEDUP_REMOVED lines=14> */
.L_x_29889:
[----:B------:R-:W2:Y:S02]  /*2690*/  LDG.E.U16 R16, desc[UR36][R2.64] ;  /* 0x0000002402107981 */ /* 0x000ea4000c1e1500 */
[----:B--2---:R-:W-:-:S06]  /*26a0*/  IMAD.U32 R16, R16, 0x10000, RZ ;  /* 0x0001000010107824 */ /* 0x004fcc00078e00ff */
[----:B------:R-:W0:Y:S01]  /*26b0*/  F2I.S64.TRUNC R16, R16 ;  /* 0x0000001000107311 */ /* 0x000e22000020d900 */
[----:B------:R-:W-:Y:S05]  /*26c0*/  BRA `(.L_x_29879) ;  /* 0x0000000400a87947 */ /* 0x000fea0003800000 */
.L_x_29886:
        /* <DEDUP_REMOVED lines=11> */
.L_x_29893:
        /* <DEDUP_REMOVED lines=21> */
.L_x_29897:
[----:B------:R-:W-:Y:S05]  /*28d0*/  BSYNC B1 ;  /* 0x0000000000017941 */ /* 0x000fea0003800000 */
.L_x_29896:
[----:B------:R-:W-:Y:S01]  /*28e0*/  IMAD.SHL.U32 R2, R2, 0x100000, RZ ;  /* 0x0010000002027824 */ /* 0x000fe200078e00ff */
[----:B------:R-:W-:-:S04]  /*28f0*/  LEA R3, R0, 0x3b800000, 0x17 ;  /* 0x3b80000000037811 */ /* 0x000fc800078eb8ff */
[----:B------:R-:W-:-:S07]  /*2900*/  LOP3.LUT R16, R3, R2, R16, 0xfe, !PT ;  /* 0x0000000203107212 */ /* 0x000fce00078efe10 */
.L_x_29895:
[----:B------:R-:W-:Y:S05]  /*2910*/  BSYNC B0 ;  /* 0x0000000000007941 */ /* 0x000fea0003800000 */
.L_x_29894:
[----:B------:R-:W1:Y:S01]  /*2920*/  F2I.S64.TRUNC R16, R16 ;  /* 0x0000001000107311 */ /* 0x000e62000020d900 */
[----:B------:R-:W-:Y:S05]  /*2930*/  BRA `(.L_x_29879) ;  /* 0x00000004000c7947 */ /* 0x000fea0003800000 */
.L_x_29892:
        /* <DEDUP_REMOVED lines=21> */
.L_x_29901:
[----:B------:R-:W-:Y:S05]  /*2a90*/  BSYNC B1 ;  /* 0x0000000000017941 */ /* 0x000fea0003800000 */
.L_x_29900:
[----:B------:R-:W-:Y:S01]  /*2aa0*/  IMAD.SHL.U32 R2, R2, 0x200000, RZ ;  /* 0x0020000002027824 */ /* 0x000fe200078e00ff */
[----:B------:R-:W-:-:S04]  /*2ab0*/  LEA R3, R0, 0x37800000, 0x17 ;  /* 0x3780000000037811 */ /* 0x000fc800078eb8ff */
[----:B------:R-:W-:-:S07]  /*2ac0*/  LOP3.LUT R16, R3, R2, R16, 0xfe, !PT ;  /* 0x0000000203107212 */ /* 0x000fce00078efe10 */
.L_x_29899:
[----:B------:R-:W-:Y:S05]  /*2ad0*/  BSYNC B0 ;  /* 0x0000000000007941 */ /* 0x000fea0003800000 */
.L_x_29898:
[----:B------:R-:W2:Y:S01]  /*2ae0*/  F2I.S64.TRUNC R16, R16 ;  /* 0x0000001000107311 */ /* 0x000ea2000020d900 */
[----:B------:R-:W-:Y:S05]  /*2af0*/  BRA `(.L_x_29879) ;  /* 0x00000000009c7947 */ /* 0x000fea0003800000 */
.L_x_29891:
        /* <DEDUP_REMOVED lines=14> */
.L_x_29905:
[----:B------:R-:W-:Y:S05]  /*2be0*/  BSYNC B0 ;  /* 0x0000000000007941 */ /* 0x000fea0003800000 */
.L_x_29904:
[----:B------:R-:W0:Y:S01]  /*2bf0*/  F2I.S64.TRUNC R16, R16 ;  /* 0x0000001000107311 */ /* 0x000e22000020d900 */
[----:B------:R-:W-:Y:S05]  /*2c00*/  BRA `(.L_x_29879) ;  /* 0x0000000000587947 */ /* 0x000fea0003800000 */
.L_x_29878:
        /* <DEDUP_REMOVED lines=16> */
.L_x_29906:
[----:B------:R-:W-:Y:S01]  /*2d10*/  CS2R R16, SRZ ;  /* 0x0000000000107805 */ /* 0x000fe2000001ff00 */
[----:B------:R-:W-:Y:S06]  /*2d20*/  BRA `(.L_x_29879) ;  /* 0x0000000000107947 */ /* 0x000fec0003800000 */
.L_x_29903:
[----:B------:R0:W5:Y:S01]  /*2d30*/  LDG.E.64 R16, desc[UR36][R2.64] ;  /* 0x0000002402107981 */ /* 0x000162000c1e1b00 */
[----:B------:R-:W-:Y:S05]  /*2d40*/  BRA `(.L_x_29879) ;  /* 0x0000000000087947 */ /* 0x000fea0003800000 */
.L_x_29902:
[----:B------:R0:W5:Y:S01]  /*2d50*/  LDG.E R16, desc[UR36][R2.64] ;  /* 0x0000002402107981 */ /* 0x000162000c1e1900 */
[----:B------:R-:W-:-:S07]  /*2d60*/  IMAD.MOV.U32 R17, RZ, RZ, RZ ;  /* 0x000000ffff117224 */ /* 0x000fce00078e00ff */
.L_x_29879:
[----:B------:R-:W-:-:S07]  /*2d70*/  VIADD R26, R26, 0x80 ;  /* 0x000000801a1a7836 */ /* 0x000fce0000000000 */
.L_x_29873:
[----:B------:R-:W-:Y:S05]  /*2d80*/  BSYNC B6 ;  /* 0x0000000000067941 */ /* 0x000fea0003800000 */
.L_x_29872:
        /* <DEDUP_REMOVED lines=23> */
.L_x_29912:
[----:B------:R0:W5:Y:S01]  /*2f00*/  LDG.E.U8 R24, desc[UR36][R2.64] ;  /* 0x0000002402187981 */ /* 0x000162000c1e1100 */
[----:B------:R-:W-:Y:S01]  /*2f10*/  IMAD.MOV.U32 R25, RZ, RZ, RZ ;  /* 0x000000ffff197224 */ /* 0x000fe200078e00ff */
[----:B------:R-:W-:Y:S06]  /*2f20*/  BRA `(.L_x_29908) ;  /* 0x0000000c00447947 */ /* 0x000fec0003800000 */
.L_x_29911:
        /* <DEDUP_REMOVED lines=8> */
.L_x_29915:
[----:B------:R-:W2:Y:S02]  /*2fb0*/  LDG.E R24, desc[UR36][R2.64] ;  /* 0x0000002402187981 */ /* 0x000ea4000c1e1900 */
[----:B--2---:R-:W-:Y:S01]  /*2fc0*/  SHF.R.S32.HI R25, RZ, 0x1f, R24 ;  /* 0x0000001fff197819 */ /* 0x004fe20000011418 */
[----:B------:R-:W-:Y:S06]  /*2fd0*/  BRA `(.L_x_29908) ;  /* 0x0000000c00187947 */ /* 0x000fec0003800000 */
.L_x_29914:
[----:B------:R-:W2:Y:S02]  /*2fe0*/  LDG.E.S16 R24, desc[UR36][R2.64] ;  /* 0x0000002402187981 */ /* 0x000ea4000c1e1700 */
[----:B--2---:R-:W-:Y:S01]  /*2ff0*/  SHF.R.S32.HI R25, RZ, 0x1f, R24 ;  /* 0x0000001fff197819 */ /* 0x004fe20000011418 */
[----:B------:R-:W-:Y:S06]  /*3000*/  BRA `(.L_x_29908) ;  /* 0x0000000c000c7947 */ /* 0x000fec0003800000 */
.L_x_29910:
        /* <DEDUP_REMOVED lines=9> */
.L_x_29917:
[----:B------:R-:W2:Y:S02]  /*30a0*/  LDG.E.U16 R2, desc[UR36][R2.64] ;  /* 0x0000002402027981 */ /* 0x000ea4000c1e1500 */
[----:B--2---:R-:W-:-:S06]  /*30b0*/  HADD2.F32 R24, -RZ, R2.H0_H0 ;  /* 0x20000002ff187230 */ /* 0x004fcc0000004100 */
[----:B------:R-:W0:Y:S01]  /*30c0*/  F2I.S64.TRUNC R24, R24 ;  /* 0x0000001800187311 */ /* 0x000e22000020d900 */
[----:B------:R-:W-:Y:S05]  /*30d0*/  BRA `(.L_x_29908) ;  /* 0x0000000800d87947 */ /* 0x000fea0003800000 */
.L_x_29916:
        /* <DEDUP_REMOVED lines=9> */
.L_x_29919:
[----:B------:R-:W2:Y:S02]  /*3170*/  LDG.E.U16 R2, desc[UR36][R2.64] ;  /* 0x0000002402027981 */ /* 0x000ea4000c1e1500 */
[----:B--2---:R-:W-:-:S06]  /*3180*/  HADD2.F32 R24, -RZ, R2.H0_H0 ;  /* 0x20000002ff187230 */ /* 0x004fcc0000004100 */
[----:B------:R-:W0:Y:S01]  /*3190*/  F2I.S64.TRUNC R24, R24 ;  /* 0x0000001800187311 */ /* 0x000e22000020d900 */
[----:B------:R-:W-:Y:S05]  /*31a0*/  BRA `(.L_x_29908) ;  /* 0x0000000800a47947 */ /* 0x000fea0003800000 */
.L_x_29918:
[----:B------:R-:W2:Y:S02]  /*31b0*/  LDG.E.64 R2, desc[UR36][R2.64] ;  /* 0x0000002402027981 */ /* 0x000ea4000c1e1b00 */
[----:B--2---:R0:W1:Y:S01]  /*31c0*/  F2I.S64.F64.TRUNC R24, R2 ;  /* 0x0000000200187311 */ /* 0x004062000030d900 */
[----:B------:R-:W-:Y:S05]  /*31d0*/  BRA `(.L_x_29908) ;  /* 0x0000000800987947 */ /* 0x000fea0003800000 */
.L_x_29909:
        /* <DEDUP_REMOVED lines=13> */
.L_x_29922:
[----:B------:R-:W2:Y:S02]  /*32b0*/  LDG.E.64 R2, desc[UR36][R2.64] ;  /* 0x0000002402027981 */ /* 0x000ea4000c1e1b00 */
[----:B--2---:R0:W1:Y:S01]  /*32c0*/  F2I.S64.F64.TRUNC R24, R2 ;  /* 0x0000000200187311 */ /* 0x004062000030d900 */
[----:B------:R-:W-:Y:S05]  /*32d0*/  BRA `(.L_x_29908) ;  /* 0x0000000800587947 */ /* 0x000fea0003800000 */
.L_x_29921:
        /* <DEDUP_REMOVED lines=27> */
.L_x_29924:
        /* <DEDUP_REMOVED lines=14> */
.L_x_29923:
[----:B------:R-:W2:Y:S02]  /*3570*/  LDG.E.U16 R24, desc[UR36][R2.64] ;  /* 0x0000002402187981 */ /* 0x000ea4000c1e1500 */
[----:B--2---:R-:W-:-:S06]  /*3580*/  IMAD.U32 R24, R24, 0x10000, RZ ;  /* 0x0001000018187824 */ /* 0x004fcc00078e00ff */
[----:B------:R-:W0:Y:S01]  /*3590*/  F2I.S64.TRUNC R24, R24 ;  /* 0x0000001800187311 */ /* 0x000e22000020d900 */
[----:B------:R-:W-:Y:S05]  /*35a0*/  BRA `(.L_x_29908) ;  /* 0x0000000400a47947 */ /* 0x000fea0003800000 */
.L_x_29920:
        /* <DEDUP_REMOVED lines=11> */
.L_x_29927:
        /* <DEDUP_REMOVED lines=21> */
.L_x_29931:
[----:B------:R-:W-:Y:S05]  /*37b0*/  BSYNC B1 ;  /* 0x0000000000017941 */ /* 0x000fea0003800000 */
.L_x_29930:
[----:B------:R-:W-:Y:S01]  /*37c0*/  IMAD.SHL.U32 R2, R2, 0x100000, RZ ;  /* 0x0010000002027824 */ /* 0x000fe200078e00ff */
[----:B------:R-:W-:-:S04]  /*37d0*/  LEA R3, R0, 0x3b800000, 0x17 ;  /* 0x3b80000000037811 */ /* 0x000fc800078eb8ff */
[----:B------:R-:W-:-:S07]  /*37e0*/  LOP3.LUT R24, R3, R2, R24, 0xfe, !PT ;  /* 0x0000000203187212 */ /* 0x000fce00078efe18 */
.L_x_29929:
[----:B------:R-:W-:Y:S05]  /*37f0*/  BSYNC B0 ;  /* 0x0000000000007941 */ /* 0x000fea0003800000 */
.L_x_29928:
[----:B------:R-:W0:Y:S01]  /*3800*/  F2I.S64.TRUNC R24, R24 ;  /* 0x0000001800187311 */ /* 0x000e22000020d900 */
[----:B------:R-:W-:Y:S05]  /*3810*/  BRA `(.L_x_29908) ;  /* 0x0000000400087947 */ /* 0x000fea0003800000 */
.L_x_29926:
        /* <DEDUP_REMOVED lines=21> */
.L_x_29935:
[----:B------:R-:W-:Y:S05]  /*3970*/  BSYNC B1 ;  /* 0x0000000000017941 */ /* 0x000fea0003800000 */
.L_x_29934:
[----:B------:R-:W-:Y:S01]  /*3980*/  IMAD.SHL.U32 R2, R2, 0x200000, RZ ;  /* 0x0020000002027824 */ /* 0x000fe200078e00ff */
[----:B------:R-:W-:-:S04]  /*3990*/  LEA R3, R0, 0x37800000, 0x17 ;  /* 0x3780000000037811 */ /* 0x000fc800078eb8ff */
[----:B------:R-:W-:-:S07]  /*39a0*/  LOP3.LUT R24, R3, R2, R24, 0xfe, !PT ;  /* 0x0000000203187212 */ /* 0x000fce00078efe18 */
.L_x_29933:
[----:B------:R-:W-:Y:S05]  /*39b0*/  BSYNC B0 ;  /* 0x0000000000007941 */ /* 0x000fea0003800000 */
.L_x_29932:
[----:B------:R-:W0:Y:S01]  /*39c0*/  F2I.S64.TRUNC R24, R24 ;  /* 0x0000001800187311 */ /* 0x000e22000020d900 */
[----:B------:R-:W-:Y:S05]  /*39d0*/  BRA `(.L_x_29908) ;  /* 0x0000000000987947 */ /* 0x000fea0003800000 */
.L_x_29925:
        /* <DEDUP_REMOVED lines=14> */
.L_x_29939:
[----:B------:R-:W-:Y:S05]  /*3ac0*/  BSYNC B0 ;  /* 0x0000000000007941 */ /* 0x000fea0003800000 */
.L_x_29938:
[----:B------:R-:W0:Y:S01]  /*3ad0*/  F2I.S64.TRUNC R24, R24 ;  /* 0x0000001800187311 */ /* 0x000e22000020d900 */
[----:B------:R-:W-:Y:S05]  /*3ae0*/  BRA `(.L_x_29908) ;  /* 0x0000000000547947 */ /* 0x000fea0003800000 */
.L_x_29913:
        /* <DEDUP_REMOVED lines=16> */
.L_x_29940:
[----:B------:R-:W-:Y:S05]  /*3bf0*/  BRA `(.L_x_29908) ;  /* 0x0000000000107947 */ /* 0x000fea0003800000 */
.L_x_29937:
[----:B------:R0:W5:Y:S01]  /*3c00*/  LDG.E.64 R24, desc[UR36][R2.64] ;  /* 0x0000002402187981 */ /* 0x000162000c1e1b00 */
[----:B------:R-:W-:Y:S05]  /*3c10*/  BRA `(.L_x_29908) ;  /* 0x0000000000087947 */ /* 0x000fea0003800000 */
.L_x_29936:
[----:B------:R0:W5:Y:S01]  /*3c20*/  LDG.E R24, desc[UR36][R2.64] ;  /* 0x0000002402187981 */ /* 0x000162000c1e1900 */
[----:B------:R-:W-:-:S07]  /*3c30*/  IMAD.MOV.U32 R25, RZ, RZ, RZ ;  /* 0x000000ffff197224 */ /* 0x000fce00078e00ff */
.L_x_29908:
[----:B------:R-:W-:Y:S05]  /*3c40*/  BSYNC B6 ;  /* 0x0000000000067941 */ /* 0x000fea0003800000 */
.L_x_29907:
        /* <DEDUP_REMOVED lines=15> */
[----:B-12---:R-:W-:Y:S05]  /*3d40*/  CALL.REL.NOINC `($__internal_51_$__cuda_sm20_div_s64) ;  /* 0x0000004c00d07944 */ /* 0x006fea0003c00000 */
[----:B------:R-:W-:Y:S02]  /*3d50*/  IMAD.MOV.U32 R4, RZ, RZ, R3 ;  /* 0x000000ffff047224 */ /* 0x000fe400078e0003 */
[----:B------:R-:W-:Y:S01]  /*3d60*/  IMAD.MOV.U32 R5, RZ, RZ, R0 ;  /* 0x000000ffff057224 */ /* 0x000fe200078e0000 */
[----:B------:R-:W-:Y:S06]  /*3d70*/  BRA `(.L_x_29945) ;  /* 0x0000000000507947 */ /* 0x000fec0003800000 */
.L_x_29944:
[----:B------:R-:W0:Y:S01]  /*3d80*/  I2F.U32.RP R0, R18 ;  /* 0x0000001200007306 */ /* 0x000e220000209000 */
[----:B------:R-:W-:Y:S01]  /*3d90*/  ULDC UR4, c[0x0][0x220] ;  /* 0x0000880000047ab9 */ /* 0x000fe20000000800 */
[----:B------:R-:W-:-:S06]  /*3da0*/  ISETP.NE.U32.AND P2, PT, R18, RZ, PT ;  /* 0x000000ff1200720c */ /* 0x000fcc0003f45070 */
[----:B0-----:R-:W2:Y:S02]  /*3db0*/  MUFU.RCP R0, R0 ;  /* 0x0000000000007308 */ /* 0x001ea40000001000 */
[----:B--2---:R-:W-:-:S06]  /*3dc0*/  VIADD R4, R0, 0xffffffe ;  /* 0x0ffffffe00047836 */ /* 0x004fcc0000000000 */
[----:B------:R0:W2:Y:S02]  /*3dd0*/  F2I.FTZ.U32.TRUNC.NTZ R5, R4 ;  /* 0x0000000400057305 */ /* 0x0000a4000021f000 */
[----:B0-----:R-:W-:Y:S02]  /*3de0*/  IMAD.MOV.U32 R4, RZ, RZ, RZ ;  /* 0x000000ffff047224 */ /* 0x001fe400078e00ff */
[----:B--2---:R-:W-:-:S04]  /*3df0*/  IMAD.MOV R3, RZ, RZ, -R5 ;  /* 0x000000ffff037224 */ /* 0x004fc800078e0a05 */
[----:B------:R-:W-:-:S04]  /*3e00*/  IMAD R3, R3, R18, RZ ;  /* 0x0000001203037224 */ /* 0x000fc800078e02ff */
[----:B------:R-:W-:-:S06]  /*3e10*/  IMAD.HI.U32 R5, R5, R3, R4 ;  /* 0x0000000305057227 */ /* 0x000fcc00078e0004 */
[----:B------:R-:W-:-:S04]  /*3e20*/  IMAD.HI.U32 R4, R5, UR4, RZ ;  /* 0x0000000405047c27 */ /* 0x000fc8000f8e00ff */
[----:B------:R-:W-:Y:S02]  /*3e30*/  IMAD.MOV R3, RZ, RZ, -R4 ;  /* 0x000000ffff037224 */ /* 0x000fe400078e0a04 */
[----:B------:R-:W-:Y:S02]  /*3e40*/  IMAD.MOV.U32 R5, RZ, RZ, RZ ;  /* 0x000000ffff057224 */ /* 0x000fe400078e00ff */
[----:B------:R-:W-:-:S05]  /*3e50*/  IMAD R3, R18, R3, UR4 ;  /* 0x0000000412037e24 */ /* 0x000fca000f8e0203 */
[----:B------:R-:W-:-:S13]  /*3e60*/  ISETP.GE.U32.AND P0, PT, R3, R18, PT ;  /* 0x000000120300720c */ /* 0x000fda0003f06070 */
[----:B------:R-:W-:Y:S02]  /*3e70*/  @P0 IMAD.IADD R3, R3, 0x1, -R18 ;  /* 0x0000000103030824 */ /* 0x000fe400078e0a12 */
[----:B------:R-:W-:-:S03]  /*3e80*/  @P0 VIADD R4, R4, 0x1 ;  /* 0x0000000104040836 */ /* 0x000fc60000000000 */
[----:B------:R-:W-:-:S13]  /*3e90*/  ISETP.GE.U32.AND P1, PT, R3, R18, PT ;  /* 0x000000120300720c */ /* 0x000fda0003f26070 */
[----:B------:R-:W-:Y:S01]  /*3ea0*/  @P1 VIADD R4, R4, 0x1 ;  /* 0x0000000104041836 */ /* 0x000fe20000000000 */
[----:B------:R-:W-:-:S07]  /*3eb0*/  @!P2 LOP3.LUT R4, RZ, R18, RZ, 0x33, !PT ;  /* 0x00000012ff04a212 */ /* 0x000fce00078e33ff */
.L_x_29945:
[----:B------:R-:W-:Y:S05]  /*3ec0*/  BSYNC B1 ;  /* 0x0000000000017941 */ /* 0x000fea0003800000 */
.L_x_29943:
        /* <DEDUP_REMOVED lines=11> */
[----:B-1----:R-:W-:Y:S05]  /*3f80*/  CALL.REL.NOINC `($__internal_52_$__cuda_sm20_rem_s64) ;  /* 0x00000050008c7944 */ /* 0x002fea0003c00000 */
[----:B------:R-:W-:-:S04]  /*3f90*/  ISETP.NE.U32.AND P0, PT, R0, RZ, PT ;  /* 0x000000ff0000720c */ /* 0x000fc80003f05070 */
[----:B------:R-:W-:Y:S01]  /*3fa0*/  ISETP.NE.AND.EX P0, PT, R3, RZ, PT, P0 ;  /* 0x000000ff0300720c */ /* 0x000fe20003f05300 */
[----:B------:R-:W-:-:S12]  /*3fb0*/  BRA `(.L_x_29948) ;  /* 0x00000000004c7947 */ /* 0x000fd80003800000 */
.L_x_29947:
        /* <DEDUP_REMOVED lines=19> */
.L_x_29948:
[----:B------:R-:W-:Y:S05]  /*40f0*/  BSYNC B1 ;  /* 0x0000000000017941 */ /* 0x000fea0003800000 */
.L_x_29946:
[----:B------:R-:W-:-:S04]  /*4100*/  SEL R0, RZ, 0xffffffff, !P0 ;  /* 0xffffffffff007807 */ /* 0x000fc80004000000 */
[----:B------:R-:W-:-:S05]  /*4110*/  IADD3 R4, P0, R0, R4, RZ ;  /* 0x0000000400047210 */ /* 0x000fca0007f1e0ff */
[----:B------:R-:W-:-:S08]  /*4120*/  IMAD.X R5, R0, 0x1, R5, P0 ;  /* 0x0000000100057824 */ /* 0x000fd000000e0605 */
.L_x_29942:
[----:B------:R-:W-:Y:S05]  /*4130*/  BSYNC B0 ;  /* 0x0000000000007941 */ /* 0x000fea0003800000 */
.L_x_29941:
        /* <DEDUP_REMOVED lines=12> */
[----:B-1234-:R-:W-:Y:S05]  /*4200*/  CALL.REL.NOINC `($__internal_51_$__cuda_sm20_div_s64) ;  /* 0x0000004800a07944 */ /* 0x01efea0003c00000 */
[----:B------:R-:W-:Y:S02]  /*4210*/  IMAD.MOV.U32 R19, RZ, RZ, R3 ;  /* 0x000000ffff137224 */ /* 0x000fe400078e0003 */
[----:B------:R-:W-:Y:S01]  /*4220*/  IMAD.MOV.U32 R18, RZ, RZ, R0 ;  /* 0x000000ffff127224 */ /* 0x000fe200078e0000 */
[----:B------:R-:W-:Y:S06]  /*4230*/  BRA `(.L_x_29953) ;  /* 0x0000000000507947 */ /* 0x000fec0003800000 */
.L_x_29952:
[----:B------:R-:W0:Y:S01]  /*4240*/  I2F.U32.RP R0, R22 ;  /* 0x0000001600007306 */ /* 0x000e220000209000 */
[----:B------:R-:W-:Y:S01]  /*4250*/  ULDC UR4, c[0x0][0x220] ;  /* 0x0000880000047ab9 */ /* 0x000fe20000000800 */
[----:B------:R-:W-:Y:S01]  /*4260*/  ISETP.NE.U32.AND P2, PT, R22, RZ, PT ;  /* 0x000000ff1600720c */ /* 0x000fe20003f45070 */
[----:B---34-:R-:W-:-:S05]  /*4270*/  IMAD.MOV.U32 R18, RZ, RZ, RZ ;  /* 0x000000ffff127224 */ /* 0x018fca00078e00ff */
[----:B0-----:R-:W0:Y:S02]  /*4280*/  MUFU.RCP R0, R0 ;  /* 0x0000000000007308 */ /* 0x001e240000001000 */
[----:B0-----:R-:W-:-:S06]  /*4290*/  VIADD R6, R0, 0xffffffe ;  /* 0x0ffffffe00067836 */ /* 0x001fcc0000000000 */
[----:B------:R0:W3:Y:S02]  /*42a0*/  F2I.FTZ.U32.TRUNC.NTZ R7, R6 ;  /* 0x0000000600077305 */ /* 0x0000e4000021f000 */
[----:B0-----:R-:W-:Y:S02]  /*42b0*/  IMAD.MOV.U32 R6, RZ, RZ, RZ ;  /* 0x000000ffff067224 */ /* 0x001fe400078e00ff */
[----:B---3--:R-:W-:-:S04]  /*42c0*/  IMAD.MOV R3, RZ, RZ, -R7 ;  /* 0x000000ffff037224 */ /* 0x008fc800078e0a07 */
        /* <DEDUP_REMOVED lines=11> */
.L_x_29953:
[----:B------:R-:W-:Y:S05]  /*4380*/  BSYNC B1 ;  /* 0x0000000000017941 */ /* 0x000fea0003800000 */
.L_x_29951:
        /* <DEDUP_REMOVED lines=11> */
[----:B-12---:R-:W-:Y:S05]  /*4440*/  CALL.REL.NOINC `($__internal_52_$__cuda_sm20_rem_s64) ;  /* 0x0000004c005c7944 */ /* 0x006fea0003c00000 */
[----:B------:R-:W-:-:S04]  /*4450*/  ISETP.NE.U32.AND P0, PT, R0, RZ, PT ;  /* 0x000000ff0000720c */ /* 0x000fc80003f05070 */
[----:B------:R-:W-:Y:S01]  /*4460*/  ISETP.NE.AND.EX P0, PT, R3, RZ, PT, P0 ;  /* 0x000000ff0300720c */ /* 0x000fe20003f05300 */
[----:B------:R-:W-:-:S12]  /*4470*/  BRA `(.L_x_29956) ;  /* 0x00000000004c7947 */ /* 0x000fd80003800000 */
.L_x_29955:
        /* <DEDUP_REMOVED lines=19> */
.L_x_29956:
[----:B------:R-:W-:Y:S05]  /*45b0*/  BSYNC B1 ;  /* 0x0000000000017941 */ /* 0x000fea0003800000 */
.L_x_29954:
[----:B------:R-:W-:-:S04]  /*45c0*/  SEL R0, RZ, 0xffffffff, !P0 ;  /* 0xffffffffff007807 */ /* 0x000fc80004000000 */
[----:B------:R-:W-:-:S05]  /*45d0*/  IADD3 R19, P0, R0, R19, RZ ;  /* 0x0000001300137210 */ /* 0x000fca0007f1e0ff */
[----:B------:R-:W-:-:S08]  /*45e0*/  IMAD.X R18, R0, 0x1, R18, P0 ;  /* 0x0000000100127824 */ /* 0x000fd000000e0612 */
.L_x_29950:
[----:B------:R-:W-:Y:S05]  /*45f0*/  BSYNC B0 ;  /* 0x0000000000007941 */ /* 0x000fea0003800000 */
.L_x_29949:
        /* <DEDUP_REMOVED lines=14> */
[----:B-1----:R-:W-:Y:S05]  /*46e0*/  CALL.REL.NOINC `($__internal_51_$__cuda_sm20_div_s64) ;  /* 0x0000004400687944 */ /* 0x002fea0003c00000 */
[----:B------:R-:W-:Y:S02]  /*46f0*/  IMAD.MOV.U32 R19, RZ, RZ, R3 ;  /* 0x000000ffff137224 */ /* 0x000fe400078e0003 */
[----:B------:R-:W-:Y:S01]  /*4700*/  IMAD.MOV.U32 R18, RZ, RZ, R0 ;  /* 0x000000ffff127224 */ /* 0x000fe200078e0000 */
[----:B------:R-:W-:Y:S06]  /*4710*/  BRA `(.L_x_29961) ;  /* 0x0000000000507947 */ /* 0x000fec0003800000 */
.L_x_29960:
[----:B------:R-:W0:Y:S01]  /*4720*/  I2F.U32.RP R0, R16 ;  /* 0x0000001000007306 */ /* 0x000e220000209000 */
[----:B------:R-:W-:Y:S01]  /*4730*/  ULDC UR4, c[0x0][0x220] ;  /* 0x0000880000047ab9 */ /* 0x000fe20000000800 */
[----:B------:R-:W-:Y:S01]  /*4740*/  ISETP.NE.U32.AND P2, PT, R16, RZ, PT ;  /* 0x000000ff1000720c */ /* 0x000fe20003f45070 */
[----:B------:R-:W-:-:S05]  /*4750*/  IMAD.MOV.U32 R18, RZ, RZ, RZ ;  /* 0x000000ffff127224 */ /* 0x000fca00078e00ff */
[----:B0-----:R-:W0:Y:S02]  /*4760*/  MUFU.RCP R0, R0 ;  /* 0x0000000000007308 */ /* 0x001e240000001000 */
[----:B0-----:R-:W-:-:S06]  /*4770*/  VIADD R6, R0, 0xffffffe ;  /* 0x0ffffffe00067836 */ /* 0x001fcc0000000000 */
[----:B------:R0:W2:Y:S02]  /*4780*/  F2I.FTZ.U32.TRUNC.NTZ R7, R6 ;  /* 0x0000000600077305 */ /* 0x0000a4000021f000 */
[----:B0-----:R-:W-:Y:S02]  /*4790*/  IMAD.MOV.U32 R6, RZ, RZ, RZ ;  /* 0x000000ffff067224 */ /* 0x001fe400078e00ff */
[----:B--2---:R-:W-:-:S04]  /*47a0*/  IMAD.MOV R3, RZ, RZ, -R7 ;  /* 0x000000ffff037224 */ /* 0x004fc800078e0a07 */
        /* <DEDUP_REMOVED lines=11> */
.L_x_29961:
[----:B------:R-:W-:Y:S05]  /*4860*/  BSYNC B1 ;  /* 0x0000000000017941 */ /* 0x000fea0003800000 */
.L_x_29959:
        /* <DEDUP_REMOVED lines=15> */
.L_x_29963:
        /* <DEDUP_REMOVED lines=19> */
.L_x_29964:
[----:B------:R-:W-:Y:S05]  /*4a90*/  BSYNC B1 ;  /* 0x0000000000017941 */ /* 0x000fea0003800000 */
.L_x_29962:
[----:B------:R-:W-:-:S04]  /*4aa0*/  SEL R0, RZ, 0xffffffff, !P0 ;  /* 0xffffffffff007807 */ /* 0x000fc80004000000 */
[----:B------:R-:W-:-:S05]  /*4ab0*/  IADD3 R19, P0, R0, R19, RZ ;  /* 0x0000001300137210 */ /* 0x000fca0007f1e0ff */
[----:B------:R-:W-:-:S08]  /*4ac0*/  IMAD.X R18, R0, 0x1, R18, P0 ;  /* 0x0000000100127824 */ /* 0x000fd000000e0612 */
.L_x_29958:
[----:B------:R-:W-:Y:S05]  /*4ad0*/  BSYNC B0 ;  /* 0x0000000000007941 */ /* 0x000fea0003800000 */
.L_x_29957:
        /* <DEDUP_REMOVED lines=19> */
.L_x_29968:
[----:B------:R-:W0:Y:S01]  /*4c10*/  I2F.U32.RP R0, R24 ;  /* 0x0000001800007306 */ /* 0x000e220000209000 */
[----:B------:R-:W-:Y:S01]  /*4c20*/  ULDC UR4, c[0x0][0x220] ;  /* 0x0000880000047ab9 */ /* 0x000fe20000000800 */
[----:B------:R-:W-:Y:S01]  /*4c30*/  ISETP.NE.U32.AND P2, PT, R24, RZ, PT ;  /* 0x000000ff1800720c */ /* 0x000fe20003f45070 */
[----:B--2---:R-:W-:-:S05]  /*4c40*/  IMAD.MOV.U32 R16, RZ, RZ, RZ ;  /* 0x000000ffff107224 */ /* 0x004fca00078e00ff */
        /* <DEDUP_REMOVED lines=16> */
.L_x_29969:
[----:B------:R-:W-:Y:S05]  /*4d50*/  BSYNC B1 ;  /* 0x0000000000017941 */ /* 0x000fea0003800000 */
.L_x_29967:
        /* <DEDUP_REMOVED lines=15> */
.L_x_29971:
        /* <DEDUP_REMOVED lines=19> */
.L_x_29972:
[----:B------:R-:W-:Y:S05]  /*4f80*/  BSYNC B1 ;  /* 0x0000000000017941 */ /* 0x000fea0003800000 */
.L_x_29970:
[----:B------:R-:W-:-:S04]  /*4f90*/  SEL R0, RZ, 0xffffffff, !P0 ;  /* 0xffffffffff007807 */ /* 0x000fc80004000000 */
[----:B------:R-:W-:-:S05]  /*4fa0*/  IADD3 R17, P0, R0, R17, RZ ;  /* 0x0000001100117210 */ /* 0x000fca0007f1e0ff */
[----:B------:R-:W-:-:S08]  /*4fb0*/  IMAD.X R16, R0, 0x1, R16, P0 ;  /* 0x0000000100107824 */ /* 0x000fd000000e0610 */
.L_x_29966:
[----:B------:R-:W-:Y:S05]  /*4fc0*/  BSYNC B0 ;  /* 0x0000000000007941 */ /* 0x000fea0003800000 */
.L_x_29965:
[----:B------:R-:W0:Y:S01]  /*4fd0*/  LDC.U8 R24, c[0x0][0x244] ;  /* 0x00009100ff187b82 */ /* 0x000e220000000000 */
[-C--:B--2---:R-:W-:Y:S01]  /*4fe0*/  LOP3.LUT R17, R17, R16.reuse, RZ, 0x3c, !PT ;  /* 0x0000001011117212 */ /* 0x084fe200078e3cff */
[----:B------:R-:W-:Y:S03]  /*4ff0*/  BSSY B6, `(.L_x_29973) ;  /* 0x0000104000067945 */ /* 0x000fe60003800000 */
[----:B------:R-:W-:-:S04]  /*5000*/  LOP3.LUT R16, R17, R16, RZ, 0x3c, !PT ;  /* 0x0000001011107212 */ /* 0x000fc800078e3cff */
[----:B------:R-:W-:Y:S01]  /*5010*/  LOP3.LUT R17, R17, R16, RZ, 0x3c, !PT ;  /* 0x0000001011117212 */ /* 0x000fe200078e3cff */
[----:B------:R-:W-:Y:S06]  /*5020*/  @P5 BRA `(.L_x_29974) ;  /* 0x0000001000005947 */ /* 0x000fec0003800000 */
[----:B------:R-:W2:Y:S01]  /*5030*/  S2R R0, SR_TID.X ;  /* 0x0000000000007919 */ /* 0x000ea20000002100 */
[----:B------:R-:W3:Y:S01]  /*5040*/  LDC.64 R8, c[0x0][0x228] ;  /* 0x00008a00ff087b82 */ /* 0x000ee20000000a00 */
[----:B0-----:R-:W-:Y:S01]  /*5050*/  PRMT R2, R24, 0x9910, RZ ;  /* 0x0000991018027816 */ /* 0x001fe200000000ff */
[----:B------:R-:W-:Y:S01]  /*5060*/  ULDC UR4, c[0x0][0x248] ;  /* 0x0000920000047ab9 */ /* 0x000fe20000000800 */
[----:B--2---:R-:W-:-:S04]  /*5070*/  IMAD R0, R29, 0x200, R0 ;  /* 0x000002001d007824 */ /* 0x004fc800078e0200 */
[----:B------:R-:W-:Y:S02]  /*5080*/  IMAD R3, R0, UR4, RZ ;  /* 0x0000000400037c24 */ /* 0x000fe4000f8e02ff */
[----:B------:R-:W-:-:S03]  /*5090*/  IMAD.MOV.U32 R0, RZ, RZ, R2 ;  /* 0x000000ffff007224 */ /* 0x000fc600078e0002 */
[----:B---3--:R-:W-:Y:S02]  /*50a0*/  IADD3 R8, P1, R3, R8, RZ ;  /* 0x0000000803087210 */ /* 0x008fe40007f3e0ff */
        /* <DEDUP_REMOVED lines=14> */
.L_x_29978:
[----:B------:R0:W-:Y:S01]  /*5190*/  STG.E.U8 desc[UR36][R8.64], R4 ;  /* 0x0000000408007986 */ /* 0x0001e2000c101124 */
[----:B------:R-:W-:Y:S01]  /*51a0*/  IMAD.MOV.U32 R2, RZ, RZ, R26 ;  /* 0x000000ffff027224 */ /* 0x000fe200078e001a */
[----:B------:R-:W-:Y:S06]  /*51b0*/  BRA `(.L_x_29974) ;  /* 0x0000000c009c7947 */ /* 0x000fec0003800000 */
.L_x_29977:
        /* <DEDUP_REMOVED lines=9> */
.L_x_29981:
[----:B------:R0:W-:Y:S01]  /*5250*/  STG.E desc[UR36][R8.64], R4 ;  /* 0x0000000408007986 */ /* 0x0001e2000c101924 */
[----:B------:R-:W-:Y:S01]  /*5260*/  IMAD.MOV.U32 R2, RZ, RZ, R26 ;  /* 0x000000ffff027224 */ /* 0x000fe200078e001a */
[----:B------:R-:W-:Y:S06]  /*5270*/  BRA `(.L_x_29974) ;  /* 0x0000000c006c7947 */ /* 0x000fec0003800000 */
.L_x_29980:
[----:B------:R0:W-:Y:S01]  /*5280*/  STG.E.U16 desc[UR36][R8.64], R4 ;  /* 0x0000000408007986 */ /* 0x0001e2000c101524 */
[----:B------:R-:W-:Y:S01]  /*5290*/  IMAD.MOV.U32 R2, RZ, RZ, R26 ;  /* 0x000000ffff027224 */ /* 0x000fe200078e001a */
[----:B------:R-:W-:Y:S06]  /*52a0*/  BRA `(.L_x_29974) ;  /* 0x0000000c00607947 */ /* 0x000fec0003800000 */
.L_x_29976:
        /* <DEDUP_REMOVED lines=10> */
.L_x_29983:
[----:B------:R-:W0:Y:S01]  /*5350*/  I2F.S64 R0, R4 ;  /* 0x0000000400007312 */ /* 0x000e220000301400 */
[----:B------:R-:W-:Y:S01]  /*5360*/  IMAD.MOV.U32 R2, RZ, RZ, R26 ;  /* 0x000000ffff027224 */ /* 0x000fe200078e001a */
[----:B0-----:R-:W-:-:S05]  /*5370*/  F2FP.F16.F32.PACK_AB R0, RZ, R0 ;  /* 0x00000000ff00723e */ /* 0x001fca00000000ff */
[----:B------:R0:W-:Y:S01]  /*5380*/  STG.E.U16 desc[UR36][R8.64], R0 ;  /* 0x0000000008007986 */ /* 0x0001e2000c101524 */
[----:B------:R-:W-:Y:S05]  /*5390*/  BRA `(.L_x_29974) ;  /* 0x0000000c00247947 */ /* 0x000fea0003800000 */
.L_x_29982:
        /* <DEDUP_REMOVED lines=11> */
.L_x_29985:
[----:B------:R-:W0:Y:S01]  /*5450*/  I2F.S64 R4, R4 ;  /* 0x0000000400047312 */ /* 0x000e220000301400 */
[----:B------:R-:W-:Y:S01]  /*5460*/  IMAD.MOV.U32 R2, RZ, RZ, R26 ;  /* 0x000000ffff027224 */ /* 0x000fe200078e001a */
[----:B0-----:R-:W-:-:S04]  /*5470*/  F2FP.F16.F32.PACK_AB R3, RZ, R4 ;  /* 0x00000004ff03723e */ /* 0x001fc800000000ff */
[----:B------:R-:W-:-:S05]  /*5480*/  PRMT R3, R3, 0x5410, RZ ;  /* 0x0000541003037816 */ /* 0x000fca00000000ff */
[----:B------:R0:W-:Y:S01]  /*5490*/  STG.E desc[UR36][R8.64], R3 ;  /* 0x0000000308007986 */ /* 0x0001e2000c101924 */
[----:B------:R-:W-:Y:S05]  /*54a0*/  BRA `(.L_x_29974) ;  /* 0x0000000800e07947 */ /* 0x000fea0003800000 */
.L_x_29984:
[----:B------:R-:W0:Y:S01]  /*54b0*/  I2F.F64.S64 R4, R4 ;  /* 0x0000000400047312 */ /* 0x000e220000301c00 */
[----:B------:R-:W-:Y:S01]  /*54c0*/  IMAD.MOV.U32 R2, RZ, RZ, R26 ;  /* 0x000000ffff027224 */ /* 0x000fe200078e001a */
[----:B0-----:R0:W-:Y:S01]  /*54d0*/  STG.E.64 desc[UR36][R8.64], R4 ;  /* 0x0000000408007986 */ /* 0x0011e2000c101b24 */
[----:B------:R-:W-:Y:S05]  /*54e0*/  BRA `(.L_x_29974) ;  /* 0x0000000800d07947 */ /* 0x000fea0003800000 */
.L_x_29975:
        /* <DEDUP_REMOVED lines=14> */
.L_x_29988:
[----:B------:R-:W0:Y:S01]  /*55d0*/  I2F.F64.S64 R4, R4 ;  /* 0x0000000400047312 */ /* 0x000e220000301c00 */
[----:B------:R-:W-:Y:S01]  /*55e0*/  CS2R R6, SRZ ;  /* 0x0000000000067805 */ /* 0x000fe2000001ff00 */
[----:B------:R-:W-:-:S04]  /*55f0*/  IMAD.MOV.U32 R2, RZ, RZ, R26 ;  /* 0x000000ffff027224 */ /* 0x000fc800078e001a */
[----:B0-----:R0:W-:Y:S01]  /*5600*/  STG.E.128 desc[UR36][R8.64], R4 ;  /* 0x0000000408007986 */ /* 0x0011e2000c101d24 */
[----:B------:R-:W-:Y:S05]  /*5610*/  BRA `(.L_x_29974) ;  /* 0x0000000800847947 */ /* 0x000fea0003800000 */
.L_x_29987:
        /* <DEDUP_REMOVED lines=21> */
.L_x_29992:
[----:B------:R-:W-:Y:S05]  /*5770*/  BSYNC B0 ;  /* 0x0000000000007941 */ /* 0x000fea0003800000 */
.L_x_29991:
[----:B------:R-:W-:Y:S01]  /*5780*/  LOP3.LUT R3, R0, R3, RZ, 0xfc, !PT ;  /* 0x0000000300037212 */ /* 0x000fe200078efcff */
[----:B------:R-:W-:-:S04]  /*5790*/  IMAD.MOV.U32 R2, RZ, RZ, R26 ;  /* 0x000000ffff027224 */ /* 0x000fc800078e001a */
[----:B------:R0:W-:Y:S01]  /*57a0*/  STG.E.U8 desc[UR36][R8.64], R3 ;  /* 0x0000000308007986 */ /* 0x0001e2000c101124 */
[----:B------:R-:W-:Y:S05]  /*57b0*/  BRA `(.L_x_29974) ;  /* 0x00000008001c7947 */ /* 0x000fea0003800000 */
.L_x_29990:
        /* <DEDUP_REMOVED lines=13> */
.L_x_29994:
[----:B------:R-:W-:Y:S01]  /*5890*/  IMAD.MOV.U32 R0, RZ, RZ, 0x7f ;  /* 0x0000007fff007424 */ /* 0x000fe200078e00ff */
[----:B------:R-:W-:-:S04]  /*58a0*/  ISETP.GT.U32.AND P0, PT, R2, 0x7f800000, PT ;  /* 0x7f8000000200780c */ /* 0x000fc80003f04070 */
[----:B------:R-:W-:-:S09]  /*58b0*/  SEL R0, R0, 0x7c, P0 ;  /* 0x0000007c00007807 */ /* 0x000fd20000000000 */
.L_x_29995:
[----:B------:R-:W-:Y:S05]  /*58c0*/  BSYNC B0 ;  /* 0x0000000000007941 */ /* 0x000fea0003800000 */
.L_x_29993:
[----:B------:R-:W-:-:S04]  /*58d0*/  LOP3.LUT R2, R5, 0x80000000, RZ, 0xc0, !PT ;  /* 0x8000000005027812 */ /* 0x000fc800078ec0ff */
[----:B------:R-:W-:Y:S01]  /*58e0*/  SHF.R.U32.HI R3, RZ, 0x18, R2 ;  /* 0x00000018ff037819 */ /* 0x000fe20000011602 */
[----:B------:R-:W-:-:S03]  /*58f0*/  IMAD.MOV.U32 R2, RZ, RZ, R26 ;  /* 0x000000ffff027224 */ /* 0x000fc600078e001a */
[----:B------:R-:W-:-:S05]  /*5900*/  LOP3.LUT R3, R0, R3, RZ, 0xfc, !PT ;  /* 0x0000000300037212 */ /* 0x000fca00078efcff */
[----:B------:R0:W-:Y:S01]  /*5910*/  STG.E.U8 desc[UR36][R8.64], R3 ;  /* 0x0000000308007986 */ /* 0x0001e2000c101124 */
[----:B------:R-:W-:Y:S05]  /*5920*/  BRA `(.L_x_29974) ;  /* 0x0000000400c07947 */ /* 0x000fea0003800000 */
.L_x_29989:
[----:B------:R-:W0:Y:S01]  /*5930*/  I2F.S64 R0, R4 ;  /* 0x0000000400007312 */ /* 0x000e220000301400 */
[----:B------:R-:W-:Y:S01]  /*5940*/  IMAD.MOV.U32 R2, RZ, RZ, R26 ;  /* 0x000000ffff027224 */ /* 0x000fe200078e001a */
[----:B0-----:R-:W-:-:S05]  /*5950*/  F2FP.BF16.F32.PACK_AB R0, RZ, R0 ;  /* 0x00000000ff00723e */ /* 0x001fca00000010ff */
[----:B------:R0:W-:Y:S01]  /*5960*/  STG.E.U16 desc[UR36][R8.64], R0 ;  /* 0x0000000008007986 */ /* 0x0001e2000c101524 */
[----:B------:R-:W-:Y:S05]  /*5970*/  BRA `(.L_x_29974) ;  /* 0x0000000400ac7947 */ /* 0x000fea0003800000 */
.L_x_29986:
        /* <DEDUP_REMOVED lines=11> */
.L_x_29998:
        /* <DEDUP_REMOVED lines=17> */
.L_x_30001:
[----:B------:R-:W-:-:S04]  /*5b40*/  LOP3.LUT R0, R5, 0x80000000, RZ, 0xc0, !PT ;  /* 0x8000000005007812 */ /* 0x000fc800078ec0ff */
[----:B------:R-:W-:-:S04]  /*5b50*/  SHF.R.U32.HI R3, RZ, 0x18, R0 ;  /* 0x00000018ff037819 */ /* 0x000fc80000011600 */
[----:B------:R-:W-:-:S04]  /*5b60*/  LOP3.LUT R2, R2, R3, RZ, 0xfc, !PT ;  /* 0x0000000302027212 */ /* 0x000fc800078efcff */
[----:B------:R-:W-:-:S07]  /*5b70*/  PRMT R0, R2, 0x7610, R0 ;  /* 0x0000761002007816 */ /* 0x000fce0000000000 */
.L_x_30000:
[----:B------:R-:W-:Y:S05]  /*5b80*/  BSYNC B0 ;  /* 0x0000000000007941 */ /* 0x000fea0003800000 */
.L_x_29999:
[----:B------:R0:W-:Y:S01]  /*5b90*/  STG.E.U8 desc[UR36][R8.64], R0 ;  /* 0x0000000008007986 */ /* 0x0001e2000c101124 */
[----:B------:R-:W-:Y:S01]  /*5ba0*/  IMAD.MOV.U32 R2, RZ, RZ, R26 ;  /* 0x000000ffff027224 */ /* 0x000fe200078e001a */
[----:B------:R-:W-:Y:S06]  /*5bb0*/  BRA `(.L_x_29974) ;  /* 0x00000004001c7947 */ /* 0x000fec0003800000 */
.L_x_29997:
        /* <DEDUP_REMOVED lines=17> */
.L_x_30004:
[----:B------:R-:W-:-:S04]  /*5cd0*/  LOP3.LUT R0, R5, 0x80000000, RZ, 0xc0, !PT ;  /* 0x8000000005007812 */ /* 0x000fc800078ec0ff */
[----:B------:R-:W-:-:S04]  /*5ce0*/  SHF.R.U32.HI R3, RZ, 0x18, R0 ;  /* 0x00000018ff037819 */ /* 0x000fc80000011600 */
[----:B------:R-:W-:-:S04]  /*5cf0*/  LOP3.LUT R2, R2, R3, RZ, 0xfc, !PT ;  /* 0x0000000302027212 */ /* 0x000fc800078efcff */
[----:B------:R-:W-:-:S07]  /*5d00*/  PRMT R0, R2, 0x7610, R0 ;  /* 0x0000761002007816 */ /* 0x000fce0000000000 */
.L_x_30003:
[----:B------:R-:W-:Y:S05]  /*5d10*/  BSYNC B0 ;  /* 0x0000000000007941 */ /* 0x000fea0003800000 */
.L_x_30002:
[----:B------:R0:W-:Y:S01]  /*5d20*/  STG.E.U8 desc[UR36][R8.64], R0 ;  /* 0x0000000008007986 */ /* 0x0001e2000c101124 */
[----:B------:R-:W-:Y:S01]  /*5d30*/  IMAD.MOV.U32 R2, RZ, RZ, R26 ;  /* 0x000000ffff027224 */ /* 0x000fe200078e001a */
[----:B------:R-:W-:Y:S06]  /*5d40*/  BRA `(.L_x_29974) ;  /* 0x0000000000b87947 */ /* 0x000fec0003800000 */
.L_x_29996:
        /* <DEDUP_REMOVED lines=23> */
.L_x_29979:
        /* <DEDUP_REMOVED lines=16> */
.L_x_30007:
[----:B------:R-:W-:Y:S01]  /*5fc0*/  IMAD.MOV.U32 R2, RZ, RZ, R26 ;  /* 0x000000ffff027224 */ /* 0x000fe200078e001a */
[----:B------:R-:W-:Y:S06]  /*5fd0*/  BRA `(.L_x_29974) ;  /* 0x0000000000147947 */ /* 0x000fec0003800000 */
.L_x_30006:
[----:B------:R4:W-:Y:S01]  /*5fe0*/  STG.E.64 desc[UR36][R8.64], R4 ;  /* 0x0000000408007986 */ /* 0x0009e2000c101b24 */
[----:B------:R-:W-:Y:S01]  /*5ff0*/  IMAD.MOV.U32 R2, RZ, RZ, R26 ;  /* 0x000000ffff027224 */ /* 0x000fe200078e001a */
[----:B------:R-:W-:Y:S06]  /*6000*/  BRA `(.L_x_29974) ;  /* 0x0000000000087947 */ /* 0x000fec0003800000 */
.L_x_30005:
[----:B------:R2:W-:Y:S01]  /*6010*/  STG.E desc[UR36][R8.64], R4 ;  /* 0x0000000408007986 */ /* 0x0005e2000c101924 */
[----:B------:R-:W-:-:S07]  /*6020*/  IMAD.MOV.U32 R2, RZ, RZ, R26 ;  /* 0x000000ffff027224 */ /* 0x000fce00078e001a */
.L_x_29974:
[----:B------:R-:W-:Y:S05]  /*6030*/  BSYNC B6 ;  /* 0x0000000000067941 */ /* 0x000fea0003800000 */
.L_x_29973:
        /* <DEDUP_REMOVED lines=23> */
.L_x_30013:
[----:B------:R0:W-:Y:S01]  /*61b0*/  STG.E.U8 desc[UR36][R8.64], R22 ;  /* 0x0000001608007986 */ /* 0x0001e2000c101124 */
[----:B------:R-:W-:Y:S05]  /*61c0*/  BRA `(.L_x_30015) ;  /* 0x0000000c004c7947 */ /* 0x000fea0003800000 */
.L_x_30012:
        /* <DEDUP_REMOVED lines=8> */
.L_x_30017:
[----:B------:R0:W-:Y:S01]  /*6250*/  STG.E desc[UR36][R8.64], R22 ;  /* 0x0000001608007986 */ /* 0x0001e2000c101924 */
[----:B------:R-:W-:Y:S05]  /*6260*/  BRA `(.L_x_30015) ;  /* 0x0000000c00247947 */ /* 0x000fea0003800000 */
.L_x_30016:
[----:B------:R0:W-:Y:S01]  /*6270*/  STG.E.U16 desc[UR36][R8.64], R22 ;  /* 0x0000001608007986 */ /* 0x0001e2000c101524 */
[----:B------:R-:W-:Y:S05]  /*6280*/  BRA `(.L_x_30015) ;  /* 0x0000000c001c7947 */ /* 0x000fea0003800000 */
.L_x_30011:
        /* <DEDUP_REMOVED lines=9> */
.L_x_30019:
[----:B------:R-:W0:Y:S02]  /*6320*/  I2F.S64 R0, R22 ;  /* 0x0000001600007312 */ /* 0x000e240000301400 */
[----:B0-----:R-:W-:-:S05]  /*6330*/  F2FP.F16.F32.PACK_AB R0, RZ, R0 ;  /* 0x00000000ff00723e */ /* 0x001fca00000000ff */
[----:B------:R0:W-:Y:S01]  /*6340*/  STG.E.U16 desc[UR36][R8.64], R0 ;  /* 0x0000000008007986 */ /* 0x0001e2000c101524 */
[----:B------:R-:W-:Y:S05]  /*6350*/  BRA `(.L_x_30015) ;  /* 0x0000000800e87947 */ /* 0x000fea0003800000 */
.L_x_30018:
        /* <DEDUP_REMOVED lines=10> */
.L_x_30021:
[----:B------:R-:W0:Y:S02]  /*6400*/  I2F.S64 R22, R22 ;  /* 0x0000001600167312 */ /* 0x000e240000301400 */
[----:B0-----:R-:W-:-:S04]  /*6410*/  F2FP.F16.F32.PACK_AB R3, RZ, R22 ;  /* 0x00000016ff03723e */ /* 0x001fc800000000ff */
[----:B------:R-:W-:-:S05]  /*6420*/  PRMT R3, R3, 0x5410, RZ ;  /* 0x0000541003037816 */ /* 0x000fca00000000ff */
[----:B------:R0:W-:Y:S01]  /*6430*/  STG.E desc[UR36][R8.64], R3 ;  /* 0x0000000308007986 */ /* 0x0001e2000c101924 */
[----:B------:R-:W-:Y:S05]  /*6440*/  BRA `(.L_x_30015) ;  /* 0x0000000800ac7947 */ /* 0x000fea0003800000 */
.L_x_30020:
[----:B------:R-:W0:Y:S02]  /*6450*/  I2F.F64.S64 R22, R22 ;  /* 0x0000001600167312 */ /* 0x000e240000301c00 */
[----:B0-----:R0:W-:Y:S01]  /*6460*/  STG.E.64 desc[UR36][R8.64], R22 ;  /* 0x0000001608007986 */ /* 0x0011e2000c101b24 */
[----:B------:R-:W-:Y:S05]  /*6470*/  BRA `(.L_x_30015) ;  /* 0x0000000800a07947 */ /* 0x000fea0003800000 */
.L_x_30010:
        /* <DEDUP_REMOVED lines=13> */
.L_x_30024:
[----:B------:R-:W0:Y:S01]  /*6550*/  I2F.F64.S64 R4, R22 ;  /* 0x0000001600047312 */ /* 0x000e220000301c00 */
[----:B------:R-:W-:-:S05]  /*6560*/  CS2R R6, SRZ ;  /* 0x0000000000067805 */ /* 0x000fca000001ff00 */
[----:B0-----:R0:W-:Y:S01]  /*6570*/  STG.E.128 desc[UR36][R8.64], R4 ;  /* 0x0000000408007986 */ /* 0x0011e2000c101d24 */
[----:B------:R-:W-:Y:S05]  /*6580*/  BRA `(.L_x_30015) ;  /* 0x00000008005c7947 */ /* 0x000fea0003800000 */
.L_x_30023:
        /* <DEDUP_REMOVED lines=21> */
.L_x_30028:
[----:B------:R-:W-:Y:S05]  /*66e0*/  BSYNC B0 ;  /* 0x0000000000007941 */ /* 0x000fea0003800000 */
.L_x_30027:
[----:B------:R-:W-:-:S05]  /*66f0*/  LOP3.LUT R5, R0, R5, RZ, 0xfc, !PT ;  /* 0x0000000500057212 */ /* 0x000fca00078efcff */
[----:B------:R0:W-:Y:S01]  /*6700*/  STG.E.U8 desc[UR36][R8.64], R5 ;  /* 0x0000000508007986 */ /* 0x0001e2000c101124 */
[----:B------:R-:W-:Y:S05]  /*6710*/  BRA `(.L_x_30015) ;  /* 0x0000000400f87947 */ /* 0x000fea0003800000 */
.L_x_30026:
        /* <DEDUP_REMOVED lines=13> */
.L_x_30030:
[----:B------:R-:W-:Y:S01]  /*67f0*/  IMAD.MOV.U32 R0, RZ, RZ, 0x7f ;  /* 0x0000007fff007424 */ /* 0x000fe200078e00ff */
[----:B------:R-:W-:-:S04]  /*6800*/  ISETP.GT.U32.AND P0, PT, R3, 0x7f800000, PT ;  /* 0x7f8000000300780c */ /* 0x000fc80003f04070 */
[----:B------:R-:W-:-:S09]  /*6810*/  SEL R0, R0, 0x7c, P0 ;  /* 0x0000007c00007807 */ /* 0x000fd20000000000 */
.L_x_30031:
[----:B------:R-:W-:Y:S05]  /*6820*/  BSYNC B0 ;  /* 0x0000000000007941 */ /* 0x000fea0003800000 */
.L_x_30029:
[----:B------:R-:W-:-:S04]  /*6830*/  LOP3.LUT R3, R23, 0x80000000, RZ, 0xc0, !PT ;  /* 0x8000000017037812 */ /* 0x000fc800078ec0ff */
[----:B------:R-:W-:-:S04]  /*6840*/  SHF.R.U32.HI R3, RZ, 0x18, R3 ;  /* 0x00000018ff037819 */ /* 0x000fc80000011603 */
[----:B------:R-:W-:-:S05]  /*6850*/  LOP3.LUT R3, R0, R3, RZ, 0xfc, !PT ;  /* 0x0000000300037212 */ /* 0x000fca00078efcff */
[----:B------:R0:W-:Y:S01]  /*6860*/  STG.E.U8 desc[UR36][R8.64], R3 ;  /* 0x0000000308007986 */ /* 0x0001e2000c101124 */
[----:B------:R-:W-:Y:S05]  /*6870*/  BRA `(.L_x_30015) ;  /* 0x0000000400a07947 */ /* 0x000fea0003800000 */
.L_x_30025:
[----:B------:R-:W0:Y:S02]  /*6880*/  I2F.S64 R0, R22 ;  /* 0x0000001600007312 */ /* 0x000e240000301400 */
[----:B0-----:R-:W-:-:S05]  /*6890*/  F2FP.BF16.F32.PACK_AB R0, RZ, R0 ;  /* 0x00000000ff00723e */ /* 0x001fca00000010ff */
[----:B------:R0:W-:Y:S01]  /*68a0*/  STG.E.U16 desc[UR36][R8.64], R0 ;  /* 0x0000000008007986 */ /* 0x0001e2000c101524 */
[----:B------:R-:W-:Y:S05]  /*68b0*/  BRA `(.L_x_30015) ;  /* 0x0000000400907947 */ /* 0x000fea0003800000 */
.L_x_30022:
        /* <DEDUP_REMOVED lines=10> */
.L_x_30034:
        /* <DEDUP_REMOVED lines=17> */
.L_x_30037:
[----:B------:R-:W-:-:S04]  /*6a70*/  LOP3.LUT R3, R23, 0x80000000, RZ, 0xc0, !PT ;  /* 0x8000000017037812 */ /* 0x000fc800078ec0ff */
[----:B------:R-:W-:-:S04]  /*6a80*/  SHF.R.U32.HI R3, RZ, 0x18, R3 ;  /* 0x00000018ff037819 */ /* 0x000fc80000011603 */
[----:B------:R-:W-:-:S04]  /*6a90*/  LOP3.LUT R0, R0, R3, RZ, 0xfc, !PT ;  /* 0x0000000300007212 */ /* 0x000fc800078efcff */
[----:B------:R-:W-:-:S07]  /*6aa0*/  PRMT R4, R0, 0x7610, R4 ;  /* 0x0000761000047816 */ /* 0x000fce0000000004 */
.L_x_30036:
[----:B------:R-:W-:Y:S05]  /*6ab0*/  BSYNC B0 ;  /* 0x0000000000007941 */ /* 0x000fea0003800000 */
.L_x_30035:
[----:B------:R4:W-:Y:S01]  /*6ac0*/  STG.E.U8 desc[UR36][R8.64], R4 ;  /* 0x0000000408007986 */ /* 0x0009e2000c101124 */
[----:B------:R-:W-:Y:S05]  /*6ad0*/  BRA `(.L_x_30015) ;  /* 0x0000000400087947 */ /* 0x000fea0003800000 */
.L_x_30033:
        /* <DEDUP_REMOVED lines=17> */
.L_x_30040:
[----:B------:R-:W-:-:S04]  /*6bf0*/  LOP3.LUT R3, R23, 0x80000000, RZ, 0xc0, !PT ;  /* 0x8000000017037812 */ /* 0x000fc800078ec0ff */
[----:B------:R-:W-:-:S04]  /*6c00*/  SHF.R.U32.HI R3, RZ, 0x18, R3 ;  /* 0x00000018ff037819 */ /* 0x000fc80000011603 */
[----:B------:R-:W-:-:S04]  /*6c10*/  LOP3.LUT R0, R0, R3, RZ, 0xfc, !PT ;  /* 0x0000000300007212 */ /* 0x000fc800078efcff */
[----:B------:R-:W-:-:S07]  /*6c20*/  PRMT R4, R0, 0x7610, R4 ;  /* 0x0000761000047816 */ /* 0x000fce0000000004 */
.L_x_30039:
[----:B------:R-:W-:Y:S05]  /*6c30*/  BSYNC B0 ;  /* 0x0000000000007941 */ /* 0x000fea0003800000 */
.L_x_30038:
[----:B------:R0:W-:Y:S01]  /*6c40*/  STG.E.U8 desc[UR36][R8.64], R4 ;  /* 0x0000000408007986 */ /* 0x0001e2000c101124 */
[----:B------:R-:W-:Y:S05]  /*6c50*/  BRA `(.L_x_30015) ;  /* 0x0000000000a87947 */ /* 0x000fea0003800000 */
.L_x_30032:
        /* <DEDUP_REMOVED lines=22> */
.L_x_30014:
        /* <DEDUP_REMOVED lines=16> */
.L_x_30043:
[----:B------:R-:W-:Y:S05]  /*6ec0*/  BRA `(.L_x_30015) ;  /* 0x00000000000c7947 */ /* 0x000fea0003800000 */
.L_x_30042:
[----:B------:R3:W-:Y:S01]  /*6ed0*/  STG.E.64 desc[UR36][R8.64], R22 ;  /* 0x0000001608007986 */ /* 0x0007e2000c101b24 */
[----:B------:R-:W-:Y:S05]  /*6ee0*/  BRA `(.L_x_30015) ;  /* 0x0000000000047947 */ /* 0x000fea0003800000 */
.L_x_30041:
[----:B------:R0:W-:Y:S02]  /*6ef0*/  STG.E desc[UR36][R8.64], R22 ;  /* 0x0000001608007986 */ /* 0x0001e4000c101924 */
.L_x_30015:
        /* <DEDUP_REMOVED lines=23> */
.L_x_30047:
[----:B------:R0:W-:Y:S01]  /*7070*/  STG.E.U8 desc[UR36][R8.64], R18 ;  /* 0x0000001208007986 */ /* 0x0001e2000c101124 */
[----:B------:R-:W-:Y:S05]  /*7080*/  BRA `(.L_x_30049) ;  /* 0x0000000c004c7947 */ /* 0x000fea0003800000 */
.L_x_30046:
        /* <DEDUP_REMOVED lines=8> */
.L_x_30051:
[----:B------:R0:W-:Y:S01]  /*7110*/  STG.E desc[UR36][R8.64], R18 ;  /* 0x0000001208007986 */ /* 0x0001e2000c101924 */
[----:B------:R-:W-:Y:S05]  /*7120*/  BRA `(.L_x_30049) ;  /* 0x0000000c00247947 */ /* 0x000fea0003800000 */
.L_x_30050:
[----:B------:R0:W-:Y:S01]  /*7130*/  STG.E.U16 desc[UR36][R8.64], R18 ;  /* 0x0000001208007986 */ /* 0x0001e2000c101524 */
[----:B------:R-:W-:Y:S05]  /*7140*/  BRA `(.L_x_30049) ;  /* 0x0000000c001c7947 */ /* 0x000fea0003800000 */
.L_x_30045:
        /* <DEDUP_REMOVED lines=9> */
.L_x_30053:
[----:B------:R-:W0:Y:S02]  /*71e0*/  I2F.S64 R0, R18 ;  /* 0x0000001200007312 */ /* 0x000e240000301400 */
[----:B0-----:R-:W-:-:S05]  /*71f0*/  F2FP.F16.F32.PACK_AB R0, RZ, R0 ;  /* 0x00000000ff00723e */ /* 0x001fca00000000ff */
[----:B------:R0:W-:Y:S01]  /*7200*/  STG.E.U16 desc[UR36][R8.64], R0 ;  /* 0x0000000008007986 */ /* 0x0001e2000c101524 */
[----:B------:R-:W-:Y:S05]  /*7210*/  BRA `(.L_x_30049) ;  /* 0x0000000800e87947 */ /* 0x000fea0003800000 */
.L_x_30052:
        /* <DEDUP_REMOVED lines=10> */
.L_x_30055:
[----:B------:R-:W0:Y:S02]  /*72c0*/  I2F.S64 R18, R18 ;  /* 0x0000001200127312 */ /* 0x000e240000301400 */
[----:B0-----:R-:W-:-:S04]  /*72d0*/  F2FP.F16.F32.PACK_AB R3, RZ, R18 ;  /* 0x00000012ff03723e */ /* 0x001fc800000000ff */
[----:B------:R-:W-:-:S05]  /*72e0*/  PRMT R3, R3, 0x5410, RZ ;  /* 0x0000541003037816 */ /* 0x000fca00000000ff */
[----:B------:R3:W-:Y:S01]  /*72f0*/  STG.E desc[UR36][R8.64], R3 ;  /* 0x0000000308007986 */ /* 0x0007e2000c101924 */
[----:B------:R-:W-:Y:S05]  /*7300*/  BRA `(.L_x_30049) ;  /* 0x0000000800ac7947 */ /* 0x000fea0003800000 */
.L_x_30054:
[----:B------:R-:W0:Y:S02]  /*7310*/  I2F.F64.S64 R18, R18 ;  /* 0x0000001200127312 */ /* 0x000e240000301c00 */
[----:B0-----:R0:W-:Y:S01]  /*7320*/  STG.E.64 desc[UR36][R8.64], R18 ;  /* 0x0000001208007986 */ /* 0x0011e2000c101b24 */
[----:B------:R-:W-:Y:S05]  /*7330*/  BRA `(.L_x_30049) ;  /* 0x0000000800a07947 */ /* 0x000fea0003800000 */
.L_x_30044:
        /* <DEDUP_REMOVED lines=13> */
.L_x_30058:
[----:B------:R-:W0:Y:S01]  /*7410*/  I2F.F64.S64 R4, R18 ;  /* 0x0000001200047312 */ /* 0x000e220000301c00 */
[----:B------:R-:W-:-:S05]  /*7420*/  CS2R R6, SRZ ;  /* 0x0000000000067805 */ /* 0x000fca000001ff00 */
[----:B0-----:R0:W-:Y:S01]  /*7430*/  STG.E.128 desc[UR36][R8.64], R4 ;  /* 0x0000000408007986 */ /* 0x0011e2000c101d24 */
[----:B------:R-:W-:Y:S05]  /*7440*/  BRA `(.L_x_30049) ;  /* 0x00000008005c7947 */ /* 0x000fea0003800000 */
.L_x_30057:
        /* <DEDUP_REMOVED lines=21> */
.L_x_30062:
[----:B------:R-:W-:Y:S05]  /*75a0*/  BSYNC B0 ;  /* 0x0000000000007941 */ /* 0x000fea0003800000 */
.L_x_30061:
[----:B------:R-:W-:-:S05]  /*75b0*/  LOP3.LUT R5, R0, R5, RZ, 0xfc, !PT ;  /* 0x0000000500057212 */ /* 0x000fca00078efcff */
[----:B------:R0:W-:Y:S01]  /*75c0*/  STG.E.U8 desc[UR36][R8.64], R5 ;  /* 0x0000000508007986 */ /* 0x0001e2000c101124 */
[----:B------:R-:W-:Y:S05]  /*75d0*/  BRA `(.L_x_30049) ;  /* 0x0000000400f87947 */ /* 0x000fea0003800000 */
.L_x_30060:
        /* <DEDUP_REMOVED lines=13> */
.L_x_30064:
[----:B------:R-:W-:Y:S01]  /*76b0*/  IMAD.MOV.U32 R0, RZ, RZ, 0x7f ;  /* 0x0000007fff007424 */ /* 0x000fe200078e00ff */
[----:B------:R-:W-:-:S04]  /*76c0*/  ISETP.GT.U32.AND P0, PT, R3, 0x7f800000, PT ;  /* 0x7f8000000300780c */ /* 0x000fc80003f04070 */
[----:B------:R-:W-:-:S09]  /*76d0*/  SEL R0, R0, 0x7c, P0 ;  /* 0x0000007c00007807 */ /* 0x000fd20000000000 */
.L_x_30065:
[----:B------:R-:W-:Y:S05]  /*76e0*/  BSYNC B0 ;  /* 0x0000000000007941 */ /* 0x000fea0003800000 */
.L_x_30063:
[----:B------:R-:W-:-:S04]  /*76f0*/  LOP3.LUT R3, R19, 0x80000000, RZ, 0xc0, !PT ;  /* 0x8000000013037812 */ /* 0x000fc800078ec0ff */
[----:B------:R-:W-:-:S04]  /*7700*/  SHF.R.U32.HI R3, RZ, 0x18, R3 ;  /* 0x00000018ff037819 */ /* 0x000fc80000011603 */
[----:B------:R-:W-:-:S05]  /*7710*/  LOP3.LUT R3, R0, R3, RZ, 0xfc, !PT ;  /* 0x0000000300037212 */ /* 0x000fca00078efcff */
[----:B------:R0:W-:Y:S01]  /*7720*/  STG.E.U8 desc[UR36][R8.64], R3 ;  /* 0x0000000308007986 */ /* 0x0001e2000c101124 */
[----:B------:R-:W-:Y:S05]  /*7730*/  BRA `(.L_x_30049) ;  /* 0x0000000400a07947 */ /* 0x000fea0003800000 */
.L_x_30059:
[----:B------:R-:W0:Y:S02]  /*7740*/  I2F.S64 R0, R18 ;  /* 0x0000001200007312 */ /* 0x000e240000301400 */
[----:B0-----:R-:W-:-:S05]  /*7750*/  F2FP.BF16.F32.PACK_AB R0, RZ, R0 ;  /* 0x00000000ff00723e */ /* 0x001fca00000010ff */
[----:B------:R0:W-:Y:S01]  /*7760*/  STG.E.U16 desc[UR36][R8.64], R0 ;  /* 0x0000000008007986 */ /* 0x0001e2000c101524 */
[----:B------:R-:W-:Y:S05]  /*7770*/  BRA `(.L_x_30049) ;  /* 0x0000000400907947 */ /* 0x000fea0003800000 */
.L_x_30056:
        /* <DEDUP_REMOVED lines=10> */
.L_x_30068:
        /* <DEDUP_REMOVED lines=17> */
.L_x_30071:
[----:B------:R-:W-:-:S04]  /*7930*/  LOP3.LUT R3, R19, 0x80000000, RZ, 0xc0, !PT ;  /* 0x8000000013037812 */ /* 0x000fc800078ec0ff */
[----:B------:R-:W-:-:S04]  /*7940*/  SHF.R.U32.HI R3, RZ, 0x18, R3 ;  /* 0x00000018ff037819 */ /* 0x000fc80000011603 */
[----:B------:R-:W-:-:S04]  /*7950*/  LOP3.LUT R0, R0, R3, RZ, 0xfc, !PT ;  /* 0x0000000300007212 */ /* 0x000fc800078efcff */
[----:B------:R-:W-:-:S07]  /*7960*/  PRMT R4, R0, 0x7610, R4 ;  /* 0x0000761000047816 */ /* 0x000fce0000000004 */
.L_x_30070:
[----:B------:R-:W-:Y:S05]  /*7970*/  BSYNC B0 ;  /* 0x0000000000007941 */ /* 0x000fea0003800000 */
.L_x_30069:
[----:B------:R0:W-:Y:S01]  /*7980*/  STG.E.U8 desc[UR36][R8.64], R4 ;  /* 0x0000000408007986 */ /* 0x0001e2000c101124 */
[----:B------:R-:W-:Y:S05]  /*7990*/  BRA `(.L_x_30049) ;  /* 0x0000000400087947 */ /* 0x000fea0003800000 */
.L_x_30067:
        /* <DEDUP_REMOVED lines=17> */
.L_x_30074:
[----:B------:R-:W-:-:S04]  /*7ab0*/  LOP3.LUT R3, R19, 0x80000000, RZ, 0xc0, !PT ;  /* 0x8000000013037812 */ /* 0x000fc800078ec0ff */
[----:B------:R-:W-:-:S04]  /*7ac0*/  SHF.R.U32.HI R3, RZ, 0x18, R3 ;  /* 0x00000018ff037819 */ /* 0x000fc80000011603 */
[----:B------:R-:W-:-:S04]  /*7ad0*/  LOP3.LUT R0, R0, R3, RZ, 0xfc, !PT ;  /* 0x0000000300007212 */ /* 0x000fc800078efcff */
[----:B------:R-:W-:-:S07]  /*7ae0*/  PRMT R4, R0, 0x7610, R4 ;  /* 0x0000761000047816 */ /* 0x000fce0000000004 */
.L_x_30073:
[----:B------:R-:W-:Y:S05]  /*7af0*/  BSYNC B0 ;  /* 0x0000000000007941 */ /* 0x000fea0003800000 */
.L_x_30072:
[----:B------:R0:W-:Y:S01]  /*7b00*/  STG.E.U8 desc[UR36][R8.64], R4 ;  /* 0x0000000408007986 */ /* 0x0001e2000c101124 */
[----:B------:R-:W-:Y:S05]  /*7b10*/  BRA `(.L_x_30049) ;  /* 0x0000000000a87947 */ /* 0x000fea0003800000 */
.L_x_30066:
        /* <DEDUP_REMOVED lines=22> */
.L_x_30048:
        /* <DEDUP_REMOVED lines=16> */
.L_x_30077:
[----:B------:R-:W-:Y:S05]  /*7d80*/  BRA `(.L_x_30049) ;  /* 0x00000000000c7947 */ /* 0x000fea0003800000 */
.L_x_30076:
[----:B------:R0:W-:Y:S01]  /*7d90*/  STG.E.64 desc[UR36][R8.64], R18 ;  /* 0x0000001208007986 */ /* 0x0001e2000c101b24 */
[----:B------:R-:W-:Y:S05]  /*7da0*/  BRA `(.L_x_30049) ;  /* 0x0000000000047947 */ /* 0x000fea0003800000 */
.L_x_30075:
[----:B------:R0:W-:Y:S02]  /*7db0*/  STG.E desc[UR36][R8.64], R18 ;  /* 0x0000001208007986 */ /* 0x0001e4000c101924 */
.L_x_30049:
[----:B------:R-:W-:-:S07]  /*7dc0*/  VIADD R2, R2, 0x80 ;  /* 0x0000008002027836 */ /* 0x000fce0000000000 */
.L_x_30009:
[----:B------:R-:W-:Y:S05]  /*7dd0*/  BSYNC B6 ;  /* 0x0000000000067941 */ /* 0x000fea0003800000 */
.L_x_30008:
[----:B------:R-:W-:-:S13]  /*7de0*/  ISETP.GE.AND P0, PT, R2, R27, PT ;  /* 0x0000001b0200720c */ /* 0x000fda0003f06270 */
[----:B------:R-:W-:Y:S05]  /*7df0*/  @P0 EXIT ;  /* 0x000000000000094d */ /* 0x000fea0003800000 */
[----:B0-2-4-:R-:W0:Y:S01]  /*7e00*/  LDC.64 R4, c[0x0][0x228] ;  /* 0x00008a00ff047b82 */ /* 0x015e220000000a00 */
        /* <DEDUP_REMOVED lines=18> */
.L_x_30081:
[----:B------:R-:W-:Y:S01]  /*7f30*/  STG.E.U8 desc[UR36][R2.64], R16 ;  /* 0x0000001002007986 */ /* 0x000fe2000c101124 */
[----:B------:R-:W-:Y:S05]  /*7f40*/  EXIT ;  /* 0x000000000000794d */ /* 0x000fea0003800000 */
.L_x_30080:
        /* <DEDUP_REMOVED lines=8> */
.L_x_30084:
[----:B------:R-:W-:Y:S01]  /*7fd0*/  STG.E desc[UR36][R2.64], R16 ;  /* 0x0000001002007986 */ /* 0x000fe2000c101924 */
[----:B------:R-:W-:Y:S05]  /*7fe0*/  EXIT ;  /* 0x000000000000794d */ /* 0x000fea0003800000 */
.L_x_30083:
[----:B------:R-:W-:Y:S01]  /*7ff0*/  STG.E.U16 desc[UR36][R2.64], R16 ;  /* 0x0000001002007986 */ /* 0x000fe2000c101524 */
[----:B------:R-:W-:Y:S05]  /*8000*/  EXIT ;  /* 0x000000000000794d */ /* 0x000fea0003800000 */
.L_x_30079:
        /* <DEDUP_REMOVED lines=9> */
.L_x_30086:
[----:B------:R-:W0:Y:S02]  /*80a0*/  I2F.S64 R0, R16 ;  /* 0x0000001000007312 */ /* 0x000e240000301400 */
[----:B0-----:R-:W-:-:S05]  /*80b0*/  F2FP.F16.F32.PACK_AB R0, RZ, R0 ;  /* 0x00000000ff00723e */ /* 0x001fca00000000ff */
[----:B------:R-:W-:Y:S01]  /*80c0*/  STG.E.U16 desc[UR36][R2.64], R0 ;  /* 0x0000000002007986 */ /* 0x000fe2000c101524 */
[----:B------:R-:W-:Y:S05]  /*80d0*/  EXIT ;  /* 0x000000000000794d */ /* 0x000fea0003800000 */
.L_x_30085:
        /* <DEDUP_REMOVED lines=10> */
.L_x_30088:
[----:B------:R-:W0:Y:S02]  /*8180*/  I2F.S64 R16, R16 ;  /* 0x0000001000107312 */ /* 0x000e240000301400 */
[----:B0-----:R-:W-:-:S04]  /*8190*/  F2FP.F16.F32.PACK_AB R5, RZ, R16 ;  /* 0x00000010ff05723e */ /* 0x001fc800000000ff */
[----:B------:R-:W-:-:S05]  /*81a0*/  PRMT R5, R5, 0x5410, RZ ;  /* 0x0000541005057816 */ /* 0x000fca00000000ff */
[----:B------:R-:W-:Y:S01]  /*81b0*/  STG.E desc[UR36][R2.64], R5 ;  /* 0x0000000502007986 */ /* 0x000fe2000c101924 */
[----:B------:R-:W-:Y:S05]  /*81c0*/  EXIT ;  /* 0x000000000000794d */ /* 0x000fea0003800000 */
.L_x_30087:
[----:B------:R-:W0:Y:S02]  /*81d0*/  I2F.F64.S64 R16, R16 ;  /* 0x0000001000107312 */ /* 0x000e240000301c00 */
[----:B0-----:R-:W-:Y:S01]  /*81e0*/  STG.E.64 desc[UR36][R2.64], R16 ;  /* 0x0000001002007986 */ /* 0x001fe2000c101b24 */
[----:B------:R-:W-:Y:S05]  /*81f0*/  EXIT ;  /* 0x000000000000794d */ /* 0x000fea0003800000 */
.L_x_30078:
        /* <DEDUP_REMOVED lines=13> */
.L_x_30091:
[----:B------:R-:W0:Y:S01]  /*82d0*/  I2F.F64.S64 R16, R16 ;  /* 0x0000001000107312 */ /* 0x000e220000301c00 */
[----:B------:R-:W-:-:S05]  /*82e0*/  CS2R R18, SRZ ;  /* 0x0000000000127805 */ /* 0x000fca000001ff00 */
[----:B0-----:R-:W-:Y:S01]  /*82f0*/  STG.E.128 desc[UR36][R2.64], R16 ;  /* 0x0000001002007986 */ /* 0x001fe2000c101d24 */
[----:B------:R-:W-:Y:S05]  /*8300*/  EXIT ;  /* 0x000000000000794d */ /* 0x000fea0003800000 */
.L_x_30090:
        /* <DEDUP_REMOVED lines=21> */
.L_x_30095:
[----:B------:R-:W-:Y:S05]  /*8460*/  BSYNC B0 ;  /* 0x0000000000007941 */ /* 0x000fea0003800000 */
.L_x_30094:
[----:B------:R-:W-:-:S05]  /*8470*/  LOP3.LUT R5, R0, R5, RZ, 0xfc, !PT ;  /* 0x0000000500057212 */ /* 0x000fca00078efcff */
[----:B------:R-:W-:Y:S01]  /*8480*/  STG.E.U8 desc[UR36][R2.64], R5 ;  /* 0x0000000502007986 */ /* 0x000fe2000c101124 */
[----:B------:R-:W-:Y:S05]  /*8490*/  EXIT ;  /* 0x000000000000794d */ /* 0x000fea0003800000 */
.L_x_30093:
        /* <DEDUP_REMOVED lines=13> */
.L_x_30097:
[----:B------:R-:W-:Y:S01]  /*8570*/  IMAD.MOV.U32 R0, RZ, RZ, 0x7f ;  /* 0x0000007fff007424 */ /* 0x000fe200078e00ff */
[----:B------:R-:W-:-:S04]  /*8580*/  ISETP.GT.U32.AND P0, PT, R4, 0x7f800000, PT ;  /* 0x7f8000000400780c */ /* 0x000fc80003f04070 */
[----:B------:R-:W-:-:S09]  /*8590*/  SEL R0, R0, 0x7c, P0 ;  /* 0x0000007c00007807 */ /* 0x000fd20000000000 */
.L_x_30098:
[----:B------:R-:W-:Y:S05]  /*85a0*/  BSYNC B0 ;  /* 0x0000000000007941 */ /* 0x000fea0003800000 */
.L_x_30096:
[----:B------:R-:W-:-:S04]  /*85b0*/  LOP3.LUT R4, R17, 0x80000000, RZ, 0xc0, !PT ;  /* 0x8000000011047812 */ /* 0x000fc800078ec0ff */
[----:B------:R-:W-:-:S04]  /*85c0*/  SHF.R.U32.HI R5, RZ, 0x18, R4 ;  /* 0x00000018ff057819 */ /* 0x000fc80000011604 */
[----:B------:R-:W-:-:S05]  /*85d0*/  LOP3.LUT R5, R0, R5, RZ, 0xfc, !PT ;  /* 0x0000000500057212 */ /* 0x000fca00078efcff */
[----:B------:R-:W-:Y:S01]  /*85e0*/  STG.E.U8 desc[UR36][R2.64], R5 ;  /* 0x0000000502007986 */ /* 0x000fe2000c101124 */
[----:B------:R-:W-:Y:S05]  /*85f0*/  EXIT ;  /* 0x000000000000794d */ /* 0x000fea0003800000 */
.L_x_30092:
[----:B------:R-:W0:Y:S02]  /*8600*/  I2F.S64 R0, R16 ;  /* 0x0000001000007312 */ /* 0x000e240000301400 */
[----:B0-----:R-:W-:-:S05]  /*8610*/  F2FP.BF16.F32.PACK_AB R0, RZ, R0 ;  /* 0x00000000ff00723e */ /* 0x001fca00000010ff */
[----:B------:R-:W-:Y:S01]  /*8620*/  STG.E.U16 desc[UR36][R2.64], R0 ;  /* 0x0000000002007986 */ /* 0x000fe2000c101524 */
[----:B------:R-:W-:Y:S05]  /*8630*/  EXIT ;  /* 0x000000000000794d */ /* 0x000fea0003800000 */
.L_x_30089:
        /* <DEDUP_REMOVED lines=10> */
.L_x_30101:
        /* <DEDUP_REMOVED lines=17> */
.L_x_30104:
[----:B------:R-:W-:-:S04]  /*87f0*/  LOP3.LUT R0, R17, 0x80000000, RZ, 0xc0, !PT ;  /* 0x8000000011007812 */ /* 0x000fc800078ec0ff */
[----:B------:R-:W-:-:S04]  /*8800*/  SHF.R.U32.HI R5, RZ, 0x18, R0 ;  /* 0x00000018ff057819 */ /* 0x000fc80000011600 */
[----:B------:R-:W-:-:S04]  /*8810*/  LOP3.LUT R4, R4, R5, RZ, 0xfc, !PT ;  /* 0x0000000504047212 */ /* 0x000fc800078efcff */
[----:B------:R-:W-:-:S07]  /*8820*/  PRMT R0, R4, 0x7610, R0 ;  /* 0x0000761004007816 */ /* 0x000fce0000000000 */
.L_x_30103:
[----:B------:R-:W-:Y:S05]  /*8830*/  BSYNC B0 ;  /* 0x0000000000007941 */ /* 0x000fea0003800000 */
.L_x_30102:
[----:B------:R-:W-:Y:S01]  /*8840*/  STG.E.U8 desc[UR36][R2.64], R0 ;  /* 0x0000000002007986 */ /* 0x000fe2000c101124 */
[----:B------:R-:W-:Y:S05]  /*8850*/  EXIT ;  /* 0x000000000000794d */ /* 0x000fea0003800000 */
.L_x_30100:
        /* <DEDUP_REMOVED lines=17> */
.L_x_30107:
[----:B------:R-:W-:-:S04]  /*8970*/  LOP3.LUT R0, R17, 0x80000000, RZ, 0xc0, !PT ;  /* 0x8000000011007812 */ /* 0x000fc800078ec0ff */
[----:B------:R-:W-:-:S04]  /*8980*/  SHF.R.U32.HI R5, RZ, 0x18, R0 ;  /* 0x00000018ff057819 */ /* 0x000fc80000011600 */
[----:B------:R-:W-:-:S04]  /*8990*/  LOP3.LUT R4, R4, R5, RZ, 0xfc, !PT ;  /* 0x0000000504047212 */ /* 0x000fc800078efcff */
[----:B------:R-:W-:-:S07]  /*89a0*/  PRMT R0, R4, 0x7610, R0 ;  /* 0x0000761004007816 */ /* 0x000fce0000000000 */
.L_x_30106:
[----:B------:R-:W-:Y:S05]  /*89b0*/  BSYNC B0 ;  /* 0x0000000000007941 */ /* 0x000fea0003800000 */
.L_x_30105:
[----:B------:R-:W-:Y:S01]  /*89c0*/  STG.E.U8 desc[UR36][R2.64], R0 ;  /* 0x0000000002007986 */ /* 0x000fe2000c101124 */
[----:B------:R-:W-:Y:S05]  /*89d0*/  EXIT ;  /* 0x000000000000794d */ /* 0x000fea0003800000 */
.L_x_30099:
        /* <DEDUP_REMOVED lines=22> */
.L_x_30082:
        /* <DEDUP_REMOVED lines=16> */
.L_x_30110:
[----:B------:R-:W-:Y:S05]  /*8c40*/  EXIT ;  /* 0x000000000000794d */ /* 0x000fea0003800000 */
.L_x_30109:
[----:B------:R-:W-:Y:S01]  /*8c50*/  STG.E.64 desc[UR36][R2.64], R16 ;  /* 0x0000001002007986 */ /* 0x000fe2000c101b24 */
[----:B------:R-:W-:Y:S05]  /*8c60*/  EXIT ;  /* 0x000000000000794d */ /* 0x000fea0003800000 */
.L_x_30108:
[----:B------:R-:W-:Y:S01]  /*8c70*/  STG.E desc[UR36][R2.64], R16 ;  /* 0x0000001002007986 */ /* 0x000fe2000c101924 */
[----:B------:R-:W-:Y:S05]  /*8c80*/  EXIT ;  /* 0x000000000000794d */ /* 0x000fea0003800000 */
        .weak           $__internal_51_$__cuda_sm20_div_s64
        .type           $__internal_51_$__cuda_sm20_div_s64,@function
        .size           $__internal_51_$__cuda_sm20_div_s64,($__internal_52_$__cuda_sm20_rem_s64 - $__internal_51_$__cuda_sm20_div_s64)
$__internal_51_$__cuda_sm20_div_s64:
[-C--:B------:R-:W-:Y:S02]  /*8c90*/  IADD3 R6, P1, RZ, -R3.reuse, RZ ;  /* 0x80000003ff067210 */ /* 0x080fe40007f3e0ff */
[----:B------:R-:W-:Y:S02]  /*8ca0*/  ISETP.GE.AND P0, PT, R0, RZ, PT ;  /* 0x000000ff0000720c */ /* 0x000fe40003f06270 */
[----:B------:R-:W-:Y:S01]  /*8cb0*/  ISETP.GE.AND P6, PT, R20, RZ, PT ;  /* 0x000000ff1400720c */ /* 0x000fe20003fc6270 */
        /* <DEDUP_REMOVED lines=24> */
[----:B------:R-:W-:Y:S01]  /*8e40*/  IADD3 R14, P1, RZ, -R28, RZ ;  /* 0x8000001cff0e7210 */ /* 0x000fe20007f3e0ff */
[----:B------:R-:W-:Y:S02]  /*8e50*/  IMAD R8, R13, R6, R10 ;  /* 0x000000060d087224 */ /* 0x000fe400078e020a */
[----:B------:R-:W-:-:S04]  /*8e60*/  IMAD.HI.U32 R10, R11, R9, RZ ;  /* 0x000000090b0a7227 */ /* 0x000fc800078e00ff */
[----:B------:R-:W-:-:S04]  /*8e70*/  IMAD.X R8, RZ, RZ, ~R8, P0 ;  /* 0x000000ffff087224 */ /* 0x000fc800000e0e08 */
[----:B------:R-:W-:-:S04]  /*8e80*/  IMAD.WIDE.U32 R10, P0, R11, R8, R10 ;  /* 0x000000080b0a7225 */ /* 0x000fc8000780000a */
[----:B------:R-:W-:Y:S01]  /*8e90*/  IMAD.HI.U32 R11, P2, R13, R9, R10 ;  /* 0x000000090d0b7227 */ /* 0x000fe2000784000a */
[----:B------:R-:W-:-:S03]  /*8ea0*/  SEL R10, R14, R28, !P6 ;  /* 0x0000001c0e0a7207 */ /* 0x000fc60007000000 */
        /* <DEDUP_REMOVED lines=28> */
[----:B------:R-:W-:Y:S01]  /*9070*/  SEL R9, R9, R13, P1 ;  /* 0x0000000d09097207 */ /* 0x000fe20000800000 */
[----:B------:R-:W-:Y:S01]  /*9080*/  IMAD.MOV.U32 R13, RZ, RZ, 0x0 ;  /* 0x00000000ff0d7424 */ /* 0x000fe200078e00ff */
[----:B------:R-:W-:Y:S02]  /*9090*/  SEL R10, R10, R11, P1 ;  /* 0x0000000b0a0a7207 */ /* 0x000fe40000800000 */
[----:B------:R-:W-:Y:S02]  /*90a0*/  ISETP.GE.U32.AND P0, PT, R15, R6, PT ;  /* 0x000000060f00720c */ /* 0x000fe40003f06070 */
[----:B------:R-:W-:Y:S02]  /*90b0*/  SEL R8, R8, R14, P1 ;  /* 0x0000000e08087207 */ /* 0x000fe40000800000 */
[----:B------:R-:W-:-:S02]  /*90c0*/  IADD3 R6, P1, R9, 0x1, RZ ;  /* 0x0000000109067810 */ /* 0x000fc40007f3e0ff */
[----:B------:R-:W-:-:S03]  /*90d0*/  ISETP.GE.U32.AND.EX P0, PT, R10, R7, PT, P0 ;  /* 0x000000070a00720c */ /* 0x000fc60003f06100 */
[----:B------:R-:W-:Y:S01]  /*90e0*/  IMAD.X R7, RZ, RZ, R8, P1 ;  /* 0x000000ffff077224 */ /* 0x000fe200008e0608 */
[----:B------:R-:W-:Y:S02]  /*90f0*/  SEL R6, R6, R9, P0 ;  /* 0x0000000906067207 */ /* 0x000fe40000000000 */
[C---:B------:R-:W-:Y:S02]  /*9100*/  LOP3.LUT R9, R0.reuse, R20, RZ, 0x3c, !PT ;  /* 0x0000001400097212 */ /* 0x040fe400078e3cff */
[----:B------:R-:W-:Y:S02]  /*9110*/  SEL R7, R7, R8, P0 ;  /* 0x0000000807077207 */ /* 0x000fe40000000000 */
[----:B------:R-:W-:Y:S02]  /*9120*/  IADD3 R8, P0, RZ, -R6, RZ ;  /* 0x80000006ff087210 */ /* 0x000fe40007f1e0ff */
[----:B------:R-:W-:Y:S02]  /*9130*/  ISETP.NE.U32.AND P1, PT, R3, RZ, PT ;  /* 0x000000ff0300720c */ /* 0x000fe40003f25070 */
[----:B------:R-:W-:Y:S01]  /*9140*/  ISETP.GE.AND P2, PT, R9, RZ, PT ;  /* 0x000000ff0900720c */ /* 0x000fe20003f46270 */
[----:B------:R-:W-:Y:S01]  /*9150*/  IMAD.X R3, RZ, RZ, ~R7, P0 ;  /* 0x000000ffff037224 */ /* 0x000fe200000e0e07 */
[----:B------:R-:W-:-:S02]  /*9160*/  ISETP.NE.AND.EX P1, PT, R0, RZ, PT, P1 ;  /* 0x000000ff0000720c */ /* 0x000fc40003f25310 */
[----:B------:R-:W-:Y:S02]  /*9170*/  SEL R8, R8, R6, !P2 ;  /* 0x0000000608087207 */ /* 0x000fe40005000000 */
[----:B------:R-:W-:Y:S02]  /*9180*/  SEL R0, R3, R7, !P2 ;  /* 0x0000000703007207 */ /* 0x000fe40005000000 */
[----:B------:R-:W-:Y:S02]  /*9190*/  SEL R3, R8, 0xffffffff, P1 ;  /* 0xffffffff08037807 */ /* 0x000fe40000800000 */
[----:B------:R-:W-:Y:S01]  /*91a0*/  SEL R0, R0, 0xffffffff, P1 ;  /* 0xffffffff00007807 */ /* 0x000fe20000800000 */
[----:B------:R-:W-:Y:S06]  /*91b0*/  RET.REL.NODEC R12 `(_ZN2at6native27unrolled_elementwise_kernelINS0_13AUnaryFunctorIlllZZZNS0_15binary_internal21div_floor_kernel_cudaERNS_18TensorIteratorBaseEENKUlvE_clEvENKUlvE2_clEvEUlllE_EESt5arrayIPcLm2EELi4E23TrivialOffsetCalculatorILi1EjESE_NS0_6memory12LoadWithCastILi1EEENSF_13StoreWithCastILi1EEEEEviT_T0_T2_T3_T4_T5_) ;  /* 0xffffff6c0c907950 */ /* 0x000fec0003c3ffff */
        .weak           $__internal_52_$__cuda_sm20_rem_s64
        .type           $__internal_52_$__cuda_sm20_rem_s64,@function
        .size           $__internal_52_$__cuda_sm20_rem_s64,(.L_x_37730 - $__internal_52_$__cuda_sm20_rem_s64)
$__internal_52_$__cuda_sm20_rem_s64:
[----:B------:R-:W-:Y:S01]  /*91c0*/  IADD3 R6, P1, RZ, -R0, RZ ;  /* 0x80000000ff067210 */ /* 0x000fe20007f3e0ff */
[----:B------:R-:W0:Y:S01]  /*91d0*/  LDC R15, c[0x0][0x220] ;  /* 0x00008800ff0f7b82 */ /* 0x000e220000000800 */
[----:B------:R-:W-:-:S03]  /*91e0*/  ISETP.GE.AND P0, PT, R3, RZ, PT ;  /* 0x000000ff0300720c */ /* 0x000fc60003f06270 */
[----:B------:R-:W-:Y:S01]  /*91f0*/  IMAD.X R7, RZ, RZ, ~R3, P1 ;  /* 0x000000ffff077224 */ /* 0x000fe200008e0e03 */
[----:B------:R-:W-:-:S04]  /*9200*/  SEL R6, R6, R0, !P0 ;  /* 0x0000000006067207 */ /* 0x000fc80004000000 */
[----:B------:R-:W-:-:S04]  /*9210*/  SEL R7, R7, R3, !P0 ;  /* 0x0000000307077207 */ /* 0x000fc80004000000 */
[----:B------:R-:W1:Y:S01]  /*9220*/  I2F.U64.RP R8, R6 ;  /* 0x0000000600087312 */ /* 0x000e620000309000 */
[----:B0-----:R-:W-:-:S07]  /*9230*/  IADD3 R15, P4, RZ, -R15, RZ ;  /* 0x8000000fff0f7210 */ /* 0x001fce0007f9e0ff */
[----:B-1----:R-:W0:Y:S02]  /*9240*/  MUFU.RCP R8, R8 ;  /* 0x0000000800087308 */ /* 0x002e240000001000 */
        /* <DEDUP_REMOVED lines=10> */
[----:B------:R-:W-:-:S04]  /*92f0*/  IMAD.HI.U32 R10, P1, R9, R13, R10 ;  /* 0x0000000d090a7227 */ /* 0x000fc8000782000a */
[CC--:B------:R-:W-:Y:S02]  /*9300*/  IMAD R11, R9.reuse, R12.reuse, RZ ;  /* 0x0000000c090b7224 */ /* 0x0c0fe400078e02ff */
[----:B------:R-:W-:-:S03]  /*9310*/  IMAD.HI.U32 R12, R9, R12, RZ ;  /* 0x0000000c090c7227 */ /* 0x000fc600078e00ff */
[----:B------:R-:W-:Y:S01]  /*9320*/  IADD3 R11, P2, R11, R10, RZ ;  /* 0x0000000a0b0b7210 */ /* 0x000fe20007f5e0ff */
[----:B------:R-:W-:-:S04]  /*9330*/  IMAD.X R12, R12, 0x1, R9, P0 ;  /* 0x000000010c0c7824 */ /* 0x000fc800000e0609 */
[----:B------:R-:W-:Y:S01]  /*9340*/  IMAD.WIDE.U32 R8, R11, R6, RZ ;  /* 0x000000060b087225 */ /* 0x000fe200078e00ff */
[----:B------:R-:W-:Y:S02]  /*9350*/  IADD3.X R12, RZ, RZ, R12, P2, P1 ;  /* 0x000000ffff0c7210 */ /* 0x000fe400017e240c */
[----:B------:R-:W-:Y:S01]  /*9360*/  ISETP.GE.AND P1, PT, R21, RZ, PT ;  /* 0x000000ff1500720c */ /* 0x000fe20003f26270 */
[----:B------:R-:W-:Y:S01]  /*9370*/  IMAD R10, R11, R7, R9 ;  /* 0x000000070b0a7224 */ /* 0x000fe200078e0209 */
[----:B------:R-:W-:-:S03]  /*9380*/  IADD3 R9, P0, RZ, -R8, RZ ;  /* 0x80000008ff097210 */ /* 0x000fc60007f1e0ff */
[----:B------:R-:W-:Y:S02]  /*9390*/  IMAD R8, R12, R6, R10 ;  /* 0x000000060c087224 */ /* 0x000fe400078e020a */
[----:B------:R-:W-:-:S04]  /*93a0*/  IMAD.HI.U32 R10, R11, R9, RZ ;  /* 0x000000090b0a7227 */ /* 0x000fc800078e00ff */
[----:B------:R-:W-:-:S04]  /*93b0*/  IMAD.X R8, RZ, RZ, ~R8, P0 ;  /* 0x000000ffff087224 */ /* 0x000fc800000e0e08 */
[----:B------:R-:W-:-:S04]  /*93c0*/  IMAD.WIDE.U32 R10, P0, R11, R8, R10 ;  /* 0x000000080b0a7225 */ /* 0x000fc8000780000a */
[CC--:B------:R-:W-:Y:S02]  /*93d0*/  IMAD R13, R12.reuse, R8.reuse, RZ ;  /* 0x000000080c0d7224 */ /* 0x0c0fe400078e02ff */
[C---:B------:R-:W-:Y:S02]  /*93e0*/  IMAD.HI.U32 R11, P2, R12.reuse, R9, R10 ;  /* 0x000000090c0b7227 */ /* 0x040fe4000784000a */
[----:B------:R-:W0:Y:S02]  /*93f0*/  LDC R10, c[0x0][0x220] ;  /* 0x00008800ff0a7b82 */ /* 0x000e240000000800 */
[----:B------:R-:W-:Y:S01]  /*9400*/  IMAD.HI.U32 R8, R12, R8, RZ ;  /* 0x000000080c087227 */ /* 0x000fe200078e00ff */
[----:B------:R-:W-:-:S03]  /*9410*/  IADD3 R13, P3, R13, R11, RZ ;  /* 0x0000000b0d0d7210 */ /* 0x000fc60007f7e0ff */
[----:B------:R-:W-:Y:S02]  /*9420*/  IMAD.X R11, RZ, RZ, ~R21, P4 ;  /* 0x000000ffff0b7224 */ /* 0x000fe400020e0e15 */
[----:B------:R-:W-:Y:S02]  /*9430*/  IMAD.X R12, R8, 0x1, R12, P0 ;  /* 0x00000001080c7824 */ /* 0x000fe400000e060c */
[----:B------:R-:W-:Y:S01]  /*9440*/  IMAD.MOV.U32 R9, RZ, RZ, RZ ;  /* 0x000000ffff097224 */ /* 0x000fe200078e00ff */
[----:B------:R-:W-:Y:S02]  /*9450*/  SEL R11, R11, R21, !P1 ;  /* 0x000000150b0b7207 */ /* 0x000fe40004800000 */
[----:B------:R-:W-:Y:S02]  /*9460*/  IADD3.X R12, RZ, RZ, R12, P3, P2 ;  /* 0x000000ffff0c7210 */ /* 0x000fe40001fe440c */
[----:B0-----:R-:W-:Y:S01]  /*9470*/  SEL R10, R15, R10, !P1 ;  /* 0x0000000a0f0a7207 */ /* 0x001fe20004800000 */
[----:B------:R-:W-:-:S04]  /*9480*/  IMAD.MOV.U32 R15, RZ, RZ, 0x0 ;  /* 0x00000000ff0f7424 */ /* 0x000fc800078e00ff */
[----:B------:R-:W-:-:S04]  /*9490*/  IMAD.HI.U32 R8, R13, R10, RZ ;  /* 0x0000000a0d087227 */ /* 0x000fc800078e00ff */
        /* <DEDUP_REMOVED lines=28> */
[----:B------:R-:W-:-:S04]  /*9660*/  ISETP.NE.AND.EX P0, PT, R3, RZ, PT, P0 ;  /* 0x000000ff0300720c */ /* 0x000fc80003f05300 */
[----:B------:R-:W-:Y:S02]  /*9670*/  SEL R3, R0, R7, !P1 ;  /* 0x0000000700037207 */ /* 0x000fe40004800000 */
[----:B------:R-:W-:Y:S02]  /*9680*/  SEL R0, R8, 0xffffffff, P0 ;  /* 0xffffffff08007807 */ /* 0x000fe40000000000 */
[----:B------:R-:W-:Y:S01]  /*9690*/  SEL R3, R3, 0xffffffff, P0 ;  /* 0xffffffff03037807 */ /* 0x000fe20000000000 */
[----:B------:R-:W-:Y:S06]  /*96a0*/  RET.REL.NODEC R14 `(_ZN2at6native27unrolled_elementwise_kernelINS0_13AUnaryFunctorIlllZZZNS0_15binary_internal21div_floor_kernel_cudaERNS_18TensorIteratorBaseEENKUlvE_clEvENKUlvE2_clEvEUlllE_EESt5arrayIPcLm2EELi4E23TrivialOffsetCalculatorILi1EjESE_NS0_6memory12LoadWithCastILi1EEENSF_13StoreWithCastILi1EEEEEviT_T0_T2_T3_T4_T5_) ;  /* 0xffffff680e547950 */ /* 0x000fec0003c3ffff */
.L_x_30111:
        /* <DEDUP_REMOVED lines=13> */
.L_x_37730:


//--------------------- .text._ZN2at6native18elementwise_kernelILi128ELi2EZNS0_22gpu_kernel_impl_nocastINS0_13AUnaryFunctorIlllZZZNS0_15binary_internal21div_floor_kernel_cudaERNS_18TensorIteratorBaseEENKUlvE_clEvENKUlvE2_clEvEUlllE_EEEEvS6_RKT_EUliE_EEviT1_ --------------------------
	.section	.text._ZN2at6native18elementwise_kernelILi128ELi2EZNS0_22gpu_kernel_impl_nocastINS0_13AUnaryFunctorIlllZZZNS0_15binary_internal21div_floor_kernel_cudaERNS_18TensorIteratorBaseEENKUlvE_clEvENKUlvE2_clEvEUlllE_EEEEvS6_RKT_EUliE_EEviT1_,"ax",@progbits
	.align	128
        .global         _ZN2at6native18elementwise_kernelILi128ELi2EZNS0_22gpu_kernel_impl_nocastINS0_13AUnaryFunctorIlllZZZNS0_15binary_internal21div_floor_kernel_cudaERNS_18TensorIteratorBaseEENKUlvE_clEvENKUlvE2_clEvEUlllE_EEEEvS6_RKT_EUliE_EEviT1_
        .type           _ZN2at6native18elementwise_kernelILi128ELi2EZNS0_22gpu_kernel_impl_nocastINS0_13AUnaryFunctorIlllZZZNS0_15binary_internal21div_floor_kernel_cudaERNS_18TensorIteratorBaseEENKUlvE_clEvENKUlvE2_clEvEUlllE_EEEEvS6_RKT_EUliE_EEviT1_,@function
        .size           _ZN2at6native18elementwise_kernelILi128ELi2EZNS0_22gpu_kernel_impl_nocastINS0_13AUnaryFunctorIlllZZZNS0_15binary_internal21div_floor_kernel_cudaERNS_18TensorIteratorBaseEENKUlvE_clEvENKUlvE2_clEvEUlllE_EEEEvS6_RKT_EUliE_EEviT1_,(.L_x_37732 - _ZN2at6native18elementwise_kernelILi128ELi2EZNS0_22gpu_kernel_impl_nocastINS0_13AUnaryFunctorIlllZZZNS0_15binary_internal21div_floor_kernel_cudaERNS_18TensorIteratorBaseEENKUlvE_clEvENKUlvE2_clEvEUlllE_EEEEvS6_RKT_EUliE_EEviT1_)
        .other          _ZN2at6native18elementwise_kernelILi128ELi2EZNS0_22gpu_kernel_impl_nocastINS0_13AUnaryFunctorIlllZZZNS0_15binary_internal21div_floor_kernel_cudaERNS_18TensorIteratorBaseEENKUlvE_clEvENKUlvE2_clEvEUlllE_EEEEvS6_RKT_EUliE_EEviT1_,@"STO_CUDA_ENTRY STV_DEFAULT"
_ZN2at6native18elementwise_kernelILi128ELi2EZNS0_22gpu_kernel_impl_nocastINS0_13AUnaryFunctorIlllZZZNS0_15binary_internal21div_floor_kernel_cudaERNS_18TensorIteratorBaseEENKUlvE_clEvENKUlvE2_clEvEUlllE_EEEEvS6_RKT_EUliE_EEviT1_:
.text._ZN2at6native18elementwise_kernelILi128ELi2EZNS0_22gpu_kernel_impl_nocastINS0_13AUnaryFunctorIlllZZZNS0_15binary_internal21div_floor_kernel_cudaERNS_18TensorIteratorBaseEENKUlvE_clEvENKUlvE2_clEvEUlllE_EEEEvS6_RKT_EUliE_EEviT1_:
        /* <DEDUP_REMOVED lines=11> */
[----:B------:R-:W-:Y:S01]  /*00b0*/  HFMA2.MMA R3, -RZ, RZ, 0, 0 ;  /* 0x00000000ff037435 */ /* 0x000fe200000001ff */
[----:B------:R-:W-:Y:S01]  /*00c0*/  IMAD.MOV.U32 R0, RZ, RZ, RZ ;  /* 0x000000ffff007224 */ /* 0x000fe200078e00ff */
        /* <DEDUP_REMOVED lines=286> */
[----:B------:R-:W-:Y:S01]  /*12b0*/  ULDC.64 UR4, c[0x0][0x400] ;  /* 0x0001000000047ab9 */ /* 0x000fe20000000a00 */
[----:B------:R-:W-:-:S03]  /*12c0*/  @P0 MOV R10, RZ ;  /* 0x000000ff000a0202 */ /* 0x000fc60000000f00 */
[----:B------:R-:W1:Y:S01]  /*12d0*/  @P0 LDC R15, c[0x0][0x33c] ;  /* 0x0000cf00ff0f0b82 */ /* 0x000e620000000800 */
[----:B------:R-:W-:-:S04]  /*12e0*/  IMAD.MOV R4, RZ, RZ, -R11 ;  /* 0x000000ffff047224 */ /* 0x000fc800078e0a0b */
[----:B------:R-:W-:-:S03]  /*12f0*/  IMAD R4, R4, UR10, R5 ;  /* 0x0000000a04047c24 */ /* 0x000fc6000f8e0205 */
        /* <DEDUP_REMOVED lines=9> */
.L_x_30114:
        /* <DEDUP_REMOVED lines=9> */
[----:B------:R-:W-:-:S03]  /*1420*/  ISETP.NE.U32.AND P1, PT, R0, RZ, PT ;  /* 0x000000ff0000720c */ /* 0x000fc60003f25070 */
[----:B------:R-:W-:-:S10]  /*1430*/  IMAD.X R3, RZ, RZ, UR5, P0 ;  /* 0x00000005ff037e24 */ /* 0x000fd400080e06ff */
[----:B------:R-:W-:Y:S05]  /*1440*/  @!P1 BRA `(.L_x_30116) ;  /* 0x0000000000149947 */ /* 0x000fea0003800000 */
[----:B------:R-:W-:Y:S02]  /*1450*/  MOV R11, R4 ;  /* 0x00000004000b7202 */ /* 0x000fe40000000f00 */
[----:B------:R-:W-:Y:S02]  /*1460*/  MOV R10, R5 ;  /* 0x00000005000a7202 */ /* 0x000fe40000000f00 */
[----:B------:R-:W-:-:S07]  /*1470*/  MOV R0, 0x1490 ;  /* 0x0000149000007802 */ /* 0x000fce0000000f00 */
[----:B------:R-:W-:Y:S05]  /*1480*/  CALL.REL.NOINC `($__internal_53_$__cuda_sm20_div_s64) ;  /* 0x0000001c00147944 */ /* 0x000fea0003c00000 */
[----:B------:R-:W-:Y:S05]  /*1490*/  BRA `(.L_x_30117) ;  /* 0x0000000000507947 */ /* 0x000fea0003800000 */
.L_x_30116:
[----:B------:R-:W0:Y:S01]  /*14a0*/  I2F.U32.RP R0, R4 ;  /* 0x0000000400007306 */ /* 0x000e220000209000 */
[----:B------:R-:W-:Y:S01]  /*14b0*/  IADD3 R11, RZ, -R4, RZ ;  /* 0x80000004ff0b7210 */ /* 0x000fe20007ffe0ff */
[----:B------:R-:W-:Y:S01]  /*14c0*/  ULDC UR4, c[0x0][0x428] ;  /* 0x00010a0000047ab9 */ /* 0x000fe20000000800 */
[----:B------:R-:W-:Y:S02]  /*14d0*/  ISETP.NE.U32.AND P3, PT, R4, RZ, PT ;  /* 0x000000ff0400720c */ /* 0x000fe40003f65070 */
[----:B------:R-:W-:-:S03]  /*14e0*/  MOV R15, RZ ;  /* 0x000000ff000f7202 */ /* 0x000fc60000000f00 */
[----:B0-----:R-:W0:Y:S02]  /*14f0*/  MUFU.RCP R0, R0 ;  /* 0x0000000000007308 */ /* 0x001e240000001000 */
[----:B0-----:R-:W-:-:S06]  /*1500*/  VIADD R6, R0, 0xffffffe ;  /* 0x0ffffffe00067836 */ /* 0x001fcc0000000000 */
[----:B------:R0:W1:Y:S02]  /*1510*/  F2I.FTZ.U32.TRUNC.NTZ R7, R6 ;  /* 0x0000000600077305 */ /* 0x000064000021f000 */
[----:B0-----:R-:W-:Y:S01]  /*1520*/  HFMA2.MMA R6, -RZ, RZ, 0, 0 ;  /* 0x00000000ff067435 */ /* 0x001fe200000001ff */
[----:B-1----:R-:W-:-:S09]  /*1530*/  IMAD R11, R11, R7, RZ ;  /* 0x000000070b0b7224 */ /* 0x002fd200078e02ff */
[----:B------:R-:W-:-:S06]  /*1540*/  IMAD.HI.U32 R7, R7, R11, R6 ;  /* 0x0000000b07077227 */ /* 0x000fcc00078e0006 */
[----:B------:R-:W-:-:S04]  /*1550*/  IMAD.HI.U32 R14, R7, UR4, RZ ;  /* 0x00000004070e7c27 */ /* 0x000fc8000f8e00ff */
[----:B------:R-:W-:-:S04]  /*1560*/  IMAD.MOV R7, RZ, RZ, -R14 ;  /* 0x000000ffff077224 */ /* 0x000fc800078e0a0e */
[----:B------:R-:W-:-:S05]  /*1570*/  IMAD R7, R4, R7, UR4 ;  /* 0x0000000404077e24 */ /* 0x000fca000f8e0207 */
[----:B------:R-:W-:-:S13]  /*1580*/  ISETP.GE.U32.AND P0, PT, R7, R4, PT ;  /* 0x000000040700720c */ /* 0x000fda0003f06070 */
[----:B------:R-:W-:Y:S02]  /*1590*/  @P0 IADD3 R7, -R4, R7, RZ ;  /* 0x0000000704070210 */ /* 0x000fe40007ffe1ff */
[----:B------:R-:W-:Y:S02]  /*15a0*/  @P0 IADD3 R14, R14, 0x1, RZ ;  /* 0x000000010e0e0810 */ /* 0x000fe40007ffe0ff */
[----:B------:R-:W-:-:S13]  /*15b0*/  ISETP.GE.U32.AND P2, PT, R7, R4, PT ;  /* 0x000000040700720c */ /* 0x000fda0003f46070 */
[----:B------:R-:W-:Y:S01]  /*15c0*/  @P2 VIADD R14, R14, 0x1 ;  /* 0x000000010e0e2836 */ /* 0x000fe20000000000 */
[----:B------:R-:W-:-:S07]  /*15d0*/  @!P3 LOP3.LUT R14, RZ, R4, RZ, 0x33, !PT ;  /* 0x00000004ff0eb212 */ /* 0x000fce00078e33ff */
.L_x_30117:
[----:B------:R-:W-:Y:S05]  /*15e0*/  BSYNC B1 ;  /* 0x0000000000017941 */ /* 0x000fea0003800000 */
.L_x_30115:
        /* <DEDUP_REMOVED lines=12> */
[----:B------:R-:W-:Y:S05]  /*16b0*/  CALL.REL.NOINC `($__internal_54_$__cuda_sm20_rem_s64) ;  /* 0x0000001c00d87944 */ /* 0x000fea0003c00000 */
[----:B------:R-:W-:-:S04]  /*16c0*/  ISETP.NE.U32.AND P0, PT, R0, RZ, PT ;  /* 0x000000ff0000720c */ /* 0x000fc80003f05070 */
[----:B------:R-:W-:Y:S01]  /*16d0*/  ISETP.NE.AND.EX P0, PT, R4, RZ, PT, P0 ;  /* 0x000000ff0400720c */ /* 0x000fe20003f05300 */
[----:B------:R-:W-:-:S12]  /*16e0*/  BRA `(.L_x_30122) ;  /* 0x00000000004c7947 */ /* 0x000fd80003800000 */
.L_x_30121:
        /* <DEDUP_REMOVED lines=19> */
.L_x_30122:
[----:B------:R-:W-:Y:S05]  /*1820*/  BSYNC B2 ;  /* 0x0000000000027941 */ /* 0x000fea0003800000 */
.L_x_30120:
[----:B------:R-:W-:-:S04]  /*1830*/  SEL R0, RZ, 0xffffffff, !P0 ;  /* 0xffffffffff007807 */ /* 0x000fc80004000000 */
[----:B------:R-:W-:-:S04]  /*1840*/  IADD3 R14, P0, R0, R14, RZ ;  /* 0x0000000e000e7210 */ /* 0x000fc80007f1e0ff */
[----:B------:R-:W-:-:S09]  /*1850*/  IADD3.X R15, R0, R15, RZ, P0, !PT ;  /* 0x0000000f000f7210 */ /* 0x000fd200007fe4ff */
.L_x_30119:
[----:B------:R-:W-:Y:S05]  /*1860*/  BSYNC B1 ;  /* 0x0000000000017941 */ /* 0x000fea0003800000 */
.L_x_30118:
[----:B------:R0:W-:Y:S01]  /*1870*/  STG.E.64 desc[UR6][R2.64], R14 ;  /* 0x0000000e02007986 */ /* 0x0001e2000c101b06 */
[----:B------:R-:W-:-:S05]  /*1880*/  LEA R7, R9, R8, 0x8 ;  /* 0x0000000809077211 */ /* 0x000fca00078e40ff */
[----:B------:R-:W-:-:S07]  /*1890*/  VIADD R7, R7, 0x80 ;  /* 0x0000008007077836 */ /* 0x000fce0000000000 */
.L_x_30113:
[----:B------:R-:W-:Y:S05]  /*18a0*/  BSYNC B0 ;  /* 0x0000000000007941 */ /* 0x000fea0003800000 */
.L_x_30112:
[----:B------:R-:W-:Y:S02]  /*18b0*/  ULDC UR4, c[0x0][0x210] ;  /* 0x0000840000047ab9 */ /* 0x000fe40000000800 */
[----:B------:R-:W-:-:S13]  /*18c0*/  ISETP.GE.AND P0, PT, R7, UR4, PT ;  /* 0x0000000407007c0c */ /* 0x000fda000bf06270 */
[----:B------:R-:W-:Y:S05]  /*18d0*/  @P0 EXIT ;  /* 0x000000000000094d */ /* 0x000fea0003800000 */
[----:B------:R-:W1:Y:S01]  /*18e0*/  LDC R8, c[0x0][0x218] ;  /* 0x00008600ff087b82 */ /* 0x000e620000000800 */
[----:B------:R-:W-:Y:S01]  /*18f0*/  HFMA2.MMA R0, -RZ, RZ, 0, 0 ;  /* 0x00000000ff007435 */ /* 0x000fe200000001ff */
[----:B0-----:R-:W-:Y:S02]  /*1900*/  MOV R3, RZ ;  /* 0x000000ff00037202 */ /* 0x001fe40000000f00 */
[----:B-1----:R-:W-:-:S13]  /*1910*/  ISETP.NE.AND P0, PT, R8, RZ, PT ;  /* 0x000000ff0800720c */ /* 0x002fda0003f05270 */
[----:B------:R-:W-:Y:S05]  /*1920*/  @!P0 BRA `(.L_x_30123) ;  /* 0x0000001000a88947 */ /* 0x000fea0003800000 */
[----:B------:R-:W-:Y:S01]  /*1930*/  MOV R3, R7 ;  /* 0x0000000700037202 */ /* 0x000fe20000000f00 */
        /* <DEDUP_REMOVED lines=297> */
.L_x_30123:
[----:B------:R-:W-:Y:S02]  /*2bd0*/  ULDC.64 UR4, c[0x0][0x418] ;  /* 0x0001060000047ab9 */ /* 0x000fe40000000a00 */
[----:B------:R-:W-:Y:S01]  /*2be0*/  IADD3 R12, P0, R0, UR4, RZ ;  /* 0x00000004000c7c10 */ /* 0x000fe2000ff1e0ff */
[----:B------:R-:W-:-:S04]  /*2bf0*/  ULDC UR4, c[0x0][0x42c] ;  /* 0x00010b0000047ab9 */ /* 0x000fc80000000800 */
[----:B------:R-:W-:-:S06]  /*2c00*/  IMAD.X R13, RZ, RZ, UR5, P0 ;  /* 0x00000005ff0d7e24 */ /* 0x000fcc00080e06ff */
        /* <DEDUP_REMOVED lines=8> */
[----:B------:R-:W-:Y:S01]  /*2c90*/  MOV R11, R12 ;  /* 0x0000000c000b7202 */ /* 0x000fe20000000f00 */
[----:B------:R-:W-:Y:S01]  /*2ca0*/  IMAD.MOV.U32 R10, RZ, RZ, R13 ;  /* 0x000000ffff0a7224 */ /* 0x000fe200078e000d */
[----:B------:R-:W-:-:S07]  /*2cb0*/  MOV R0, 0x2cd0 ;  /* 0x00002cd000007802 */ /* 0x000fce0000000f00 */
[----:B------:R-:W-:Y:S05]  /*2cc0*/  CALL.REL.NOINC `($__internal_53_$__cuda_sm20_div_s64) ;  /* 0x0000000400047944 */ /* 0x000fea0003c00000 */
[----:B------:R-:W-:Y:S02]  /*2cd0*/  MOV R8, R14 ;  /* 0x0000000e00087202 */ /* 0x000fe40000000f00 */
[----:B------:R-:W-:Y:S01]  /*2ce0*/  MOV R9, R15 ;  /* 0x0000000f00097202 */ /* 0x000fe20000000f00 */
[----:B------:R-:W-:Y:S06]  /*2cf0*/  BRA `(.L_x_30126) ;  /* 0x0000000000507947 */ /* 0x000fec0003800000 */
.L_x_30125:
        /* <DEDUP_REMOVED lines=20> */
.L_x_30126:
[----:B------:R-:W-:Y:S05]  /*2e40*/  BSYNC B0 ;  /* 0x0000000000007941 */ /* 0x000fea0003800000 */
.L_x_30124:
        /* <DEDUP_REMOVED lines=9> */
[----:B------:R-:W-:Y:S02]  /*2ee0*/  MOV R0, R12 ;  /* 0x0000000c00007202 */ /* 0x000fe40000000f00 */
[----:B------:R-:W-:-:S07]  /*2ef0*/  MOV R12, 0x2f10 ;  /* 0x00002f10000c7802 */ /* 0x000fce0000000f00 */
[----:B------:R-:W-:Y:S05]  /*2f00*/  CALL.REL.NOINC `($__internal_54_$__cuda_sm20_rem_s64) ;  /* 0x0000000400c47944 */ /* 0x000fea0003c00000 */
[----:B------:R-:W-:-:S04]  /*2f10*/  ISETP.NE.U32.AND P0, PT, R0, RZ, PT ;  /* 0x000000ff0000720c */ /* 0x000fc80003f05070 */
[----:B------:R-:W-:Y:S01]  /*2f20*/  ISETP.NE.AND.EX P0, PT, R4, RZ, PT, P0 ;  /* 0x000000ff0400720c */ /* 0x000fe20003f05300 */
[----:B------:R-:W-:-:S12]  /*2f30*/  BRA `(.L_x_30131) ;  /* 0x00000000004c7947 */ /* 0x000fd80003800000 */
.L_x_30130:
[----:B------:R-:W0:Y:S01]  /*2f40*/  I2F.U32.RP R0, R12 ;  /* 0x0000000c00007306 */ /* 0x000e220000209000 */
[----:B------:R-:W-:Y:S02]  /*2f50*/  IADD3 R7, RZ, -R12, RZ ;  /* 0x8000000cff077210 */ /* 0x000fe40007ffe0ff */
[----:B------:R-:W-:-:S05]  /*2f60*/  ISETP.NE.U32.AND P1, PT, R12, RZ, PT ;  /* 0x000000ff0c00720c */ /* 0x000fca0003f25070 */
        /* <DEDUP_REMOVED lines=10> */
[----:B------:R-:W-:-:S04]  /*3010*/  @P0 IADD3 R7, -R12, R7, RZ ;  /* 0x000000070c070210 */ /* 0x000fc80007ffe1ff */
[----:B------:R-:W-:-:S13]  /*3020*/  ISETP.GE.U32.AND P0, PT, R7, R12, PT ;  /* 0x0000000c0700720c */ /* 0x000fda0003f06070 */
[----:B------:R-:W-:Y:S02]  /*3030*/  @P0 IADD3 R7, -R12, R7, RZ ;  /* 0x000000070c070210 */ /* 0x000fe40007ffe1ff */
[----:B------:R-:W-:-:S04]  /*3040*/  @!P1 LOP3.LUT R7, RZ, R12, RZ, 0x33, !PT ;  /* 0x0000000cff079212 */ /* 0x000fc800078e33ff */
[----:B------:R-:W-:-:S04]  /*3050*/  ISETP.NE.U32.AND P0, PT, R7, RZ, PT ;  /* 0x000000ff0700720c */ /* 0x000fc80003f05070 */
[----:B------:R-:W-:-:S13]  /*3060*/  ISETP.NE.AND.EX P0, PT, RZ, RZ, PT, P0 ;  /* 0x000000ffff00720c */ /* 0x000fda0003f05300 */
.L_x_30131:
[----:B------:R-:W-:Y:S05]  /*3070*/  BSYNC B1 ;  /* 0x0000000000017941 */ /* 0x000fea0003800000 */
.L_x_30129:
[----:B------:R-:W-:-:S04]  /*3080*/  SEL R0, RZ, 0xffffffff, !P0 ;  /* 0xffffffffff007807 */ /* 0x000fc80004000000 */
[----:B------:R-:W-:-:S05]  /*3090*/  IADD3 R8, P0, R0, R8, RZ ;  /* 0x0000000800087210 */ /* 0x000fca0007f1e0ff */
[----:B------:R-:W-:-:S08]  /*30a0*/  IMAD.X R9, R0, 0x1, R9, P0 ;  /* 0x0000000100097824 */ /* 0x000fd000000e0609 */
.L_x_30128:
[----:B------:R-:W-:Y:S05]  /*30b0*/  BSYNC B0 ;  /* 0x0000000000007941 */ /* 0x000fea0003800000 */
.L_x_30127:
[----:B------:R-:W-:Y:S01]  /*30c0*/  STG.E.64 desc[UR6][R2.64], R8 ;  /* 0x0000000802007986 */ /* 0x000fe2000c101b06 */
[----:B------:R-:W-:Y:S05]  /*30d0*/  EXIT ;  /* 0x000000000000794d */ /* 0x000fea0003800000 */
        .weak           $__internal_53_$__cuda_sm20_div_s64
        .type           $__internal_53_$__cuda_sm20_div_s64,@function
        .size           $__internal_53_$__cuda_sm20_div_s64,($__internal_54_$__cuda_sm20_rem_s64 - $__internal_53_$__cuda_sm20_div_s64)
$__internal_53_$__cuda_sm20_div_s64:
[-C--:B------:R-:W-:Y:S01]  /*30e0*/  IADD3 R6, P2, RZ, -R11.reuse, RZ ;  /* 0x8000000bff067210 */ /* 0x080fe20007f5e0ff */
[----:B------:R-:W-:Y:S01]  /*30f0*/  UISETP.GE.AND UP0, UPT, UR9, URZ, UPT ;  /* 0x0000003f0900728c */ /* 0x000fe2000bf06270 */
[----:B------:R-:W-:Y:S01]  /*3100*/  ISETP.GE.AND P0, PT, R10, RZ, PT ;  /* 0x000000ff0a00720c */ /* 0x000fe20003f06270 */
[----:B------:R-:W-:Y:S01]  /*3110*/  UIADD3 UR4, UP1, URZ, -UR8, URZ ;  /* 0x800000083f047290 */ /* 0x000fe2000ff3e03f */
[-C--:B------:R-:W-:Y:S02]  /*3120*/  IADD3.X R7, RZ, ~R10.reuse, RZ, P2, !PT ;  /* 0x8000000aff077210 */ /* 0x080fe400017fe4ff */
[----:B------:R-:W-:Y:S01]  /*3130*/  SEL R6, R6, R11, !P0 ;  /* 0x0000000b06067207 */ /* 0x000fe20004000000 */
[----:B------:R-:W-:Y:S01]  /*3140*/  USEL UR4, UR4, UR8, !UP0 ;  /* 0x0000000804047287 */ /* 0x000fe2000c000000 */
[----:B------:R-:W-:Y:S01]  /*3150*/  SEL R7, R7, R10, !P0 ;  /* 0x0000000a07077207 */ /* 0x000fe20004000000 */
[----:B------:R-:W-:-:S03]  /*3160*/  UIADD3.X UR5, URZ, ~UR9, URZ, UP1, !UPT ;  /* 0x800000093f057290 */ /* 0x000fc60008ffe43f */
[----:B------:R-:W0:Y:S01]  /*3170*/  I2F.U64.RP R18, R6 ;  /* 0x0000000600127312 */ /* 0x000e220000309000 */
[----:B------:R-:W-:-:S07]  /*3180*/  USEL UR5, UR5, UR9, !UP0 ;  /* 0x0000000905057287 */ /* 0x000fce000c000000 */
[----:B0-----:R-:W0:Y:S02]  /*3190*/  MUFU.RCP R18, R18 ;  /* 0x0000001200127308 */ /* 0x001e240000001000 */
[----:B0-----:R-:W-:-:S06]  /*31a0*/  IADD3 R14, R18, 0x1ffffffe, RZ ;  /* 0x1ffffffe120e7810 */ /* 0x001fcc0007ffe0ff */
[----:B------:R-:W0:Y:S02]  /*31b0*/  F2I.U64.TRUNC R14, R14 ;  /* 0x0000000e000e7311 */ /* 0x000e24000020d800 */
[----:B0-----:R-:W-:-:S04]  /*31c0*/  IMAD.WIDE.U32 R16, R14, R6, RZ ;  /* 0x000000060e107225 */ /* 0x001fc800078e00ff */
[----:B------:R-:W-:Y:S01]  /*31d0*/  IMAD R17, R14, R7, R17 ;  /* 0x000000070e117224 */ /* 0x000fe200078e0211 */
[----:B------:R-:W-:-:S03]  /*31e0*/  IADD3 R19, P0, RZ, -R16, RZ ;  /* 0x80000010ff137210 */ /* 0x000fc60007f1e0ff */
[----:B------:R-:W-:Y:S02]  /*31f0*/  IMAD R17, R15, R6, R17 ;  /* 0x000000060f117224 */ /* 0x000fe400078e0211 */
[----:B------:R-:W-:-:S04]  /*3200*/  IMAD.HI.U32 R16, R14, R19, RZ ;  /* 0x000000130e107227 */ /* 0x000fc800078e00ff */
[----:B------:R-:W-:Y:S01]  /*3210*/  IMAD.X R21, RZ, RZ, ~R17, P0 ;  /* 0x000000ffff157224 */ /* 0x000fe200000e0e11 */
        /* <DEDUP_REMOVED lines=13> */
[----:B------:R-:W-:Y:S01]  /*32f0*/  IMAD.X R14, RZ, RZ, ~R15, P0 ;  /* 0x000000ffff0e7224 */ /* 0x000fe200000e0e0f */
[----:B------:R-:W-:-:S03]  /*3300*/  HFMA2.MMA R15, -RZ, RZ, 0, 0 ;  /* 0x00000000ff0f7435 */ /* 0x000fc600000001ff */
[----:B------:R-:W-:-:S04]  /*3310*/  IMAD.WIDE.U32 R16, P0, R17, R14, R16 ;  /* 0x0000000e11107225 */ /* 0x000fc80007800010 */
[----:B------:R-:W-:-:S04]  /*3320*/  IMAD.HI.U32 R17, P2, R19, R21, R16 ;  /* 0x0000001513117227 */ /* 0x000fc80007840010 */
[CC--:B------:R-:W-:Y:S02]  /*3330*/  IMAD R16, R19.reuse, R14.reuse, RZ ;  /* 0x0000000e13107224 */ /* 0x0c0fe400078e02ff */
[----:B------:R-:W-:-:S03]  /*3340*/  IMAD.HI.U32 R14, R19, R14, RZ ;  /* 0x0000000e130e7227 */ /* 0x000fc600078e00ff */
[----:B------:R-:W-:Y:S02]  /*3350*/  IADD3 R17, P3, R16, R17, RZ ;  /* 0x0000001110117210 */ /* 0x000fe40007f7e0ff */
[----:B------:R-:W-:-:S03]  /*3360*/  IADD3.X R19, R14, R19, RZ, P0, !PT ;  /* 0x000000130e137210 */ /* 0x000fc600007fe4ff */
        /* <DEDUP_REMOVED lines=8> */
[----:B------:R-:W-:-:S03]  /*33f0*/  IMAD.WIDE.U32 R14, R17, R6, RZ ;  /* 0x00000006110e7225 */ /* 0x000fc600078e00ff */
[----:B------:R-:W-:Y:S01]  /*3400*/  IADD3.X R19, RZ, R19, RZ, P2, !PT ;  /* 0x00000013ff137210 */ /* 0x000fe200017fe4ff */
[C---:B------:R-:W-:Y:S01]  /*3410*/  IMAD R15, R17.reuse, R7, R15 ;  /* 0x00000007110f7224 */ /* 0x040fe200078e020f */
[----:B------:R-:W-:Y:S02]  /*3420*/  IADD3 R23, P2, -R14, UR4, RZ ;  /* 0x000000040e177c10 */ /* 0x000fe4000ff5e1ff */
[----:B------:R-:W-:Y:S01]  /*3430*/  IADD3 R14, P3, R17, 0x1, RZ ;  /* 0x00000001110e7810 */ /* 0x000fe20007f7e0ff */
[-C--:B------:R-:W-:Y:S01]  /*3440*/  IMAD R15, R19, R6.reuse, R15 ;  /* 0x00000006130f7224 */ /* 0x080fe200078e020f */
[----:B------:R-:W-:-:S03]  /*3450*/  ISETP.GE.U32.AND P0, PT, R23, R6, PT ;  /* 0x000000061700720c */ /* 0x000fc60003f06070 */
[----:B------:R-:W-:Y:S01]  /*3460*/  IMAD.X R16, RZ, RZ, R19, P3 ;  /* 0x000000ffff107224 */ /* 0x000fe200018e0613 */
[----:B------:R-:W-:Y:S02]  /*3470*/  IADD3.X R25, ~R15, UR5, RZ, P2, !PT ;  /* 0x000000050f197c10 */ /* 0x000fe400097fe5ff */
[----:B------:R-:W-:Y:S02]  /*3480*/  IADD3 R15, P2, R23, -R6, RZ ;  /* 0x80000006170f7210 */ /* 0x000fe40007f5e0ff */
[CC--:B------:R-:W-:Y:S02]  /*3490*/  ISETP.GE.U32.AND.EX P0, PT, R25.reuse, R7.reuse, PT, P0 ;  /* 0x000000071900720c */ /* 0x0c0fe40003f06100 */
[----:B------:R-:W-:Y:S02]  /*34a0*/  IADD3.X R21, R25, ~R7, RZ, P2, !PT ;  /* 0x8000000719157210 */ /* 0x000fe400017fe4ff */
[----:B------:R-:W-:Y:S02]  /*34b0*/  SEL R15, R15, R23, P0 ;  /* 0x000000170f0f7207 */ /* 0x000fe40000000000 */
[----:B------:R-:W-:-:S02]  /*34c0*/  SEL R21, R21, R25, P0 ;  /* 0x0000001915157207 */ /* 0x000fc40000000000 */
[----:B------:R-:W-:Y:S02]  /*34d0*/  SEL R17, R14, R17, P0 ;  /* 0x000000110e117207 */ /* 0x000fe40000000000 */
[----:B------:R-:W-:Y:S02]  /*34e0*/  ISETP.GE.U32.AND P2, PT, R15, R6, PT ;  /* 0x000000060f00720c */ /* 0x000fe40003f46070 */
[----:B------:R-:W-:Y:S02]  /*34f0*/  SEL R6, R16, R19, P0 ;  /* 0x0000001310067207 */ /* 0x000fe40000000000 */
[----:B------:R-:W-:Y:S02]  /*3500*/  IADD3 R14, P3, R17, 0x1, RZ ;  /* 0x00000001110e7810 */ /* 0x000fe40007f7e0ff */
[----:B------:R-:W-:Y:S02]  /*3510*/  ISETP.GE.U32.AND.EX P0, PT, R21, R7, PT, P2 ;  /* 0x000000071500720c */ /* 0x000fe40003f06120 */
[----:B------:R-:W-:-:S02]  /*3520*/  IADD3.X R15, RZ, R6, RZ, P3, !PT ;  /* 0x00000006ff0f7210 */ /* 0x000fc40001ffe4ff */
[----:B------:R-:W-:Y:S02]  /*3530*/  SEL R14, R14, R17, P0 ;  /* 0x000000110e0e7207 */ /* 0x000fe40000000000 */
[----:B------:R-:W-:Y:S02]  /*3540*/  LOP3.LUT R16, R10, UR9, RZ, 0x3c, !PT ;  /* 0x000000090a107c12 */ /* 0x000fe4000f8e3cff */
[----:B------:R-:W-:Y:S02]  /*3550*/  SEL R15, R15, R6, P0 ;  /* 0x000000060f0f7207 */ /* 0x000fe40000000000 */
[----:B------:R-:W-:Y:S02]  /*3560*/  IADD3 R7, P3, RZ, -R14, RZ ;  /* 0x8000000eff077210 */ /* 0x000fe40007f7e0ff */
[----:B------:R-:W-:Y:S02]  /*3570*/  ISETP.GE.AND P2, PT, R16, RZ, PT ;  /* 0x000000ff1000720c */ /* 0x000fe40003f46270 */
[----:B------:R-:W-:-:S02]  /*3580*/  IADD3.X R6, RZ, ~R15, RZ, P3, !PT ;  /* 0x8000000fff067210 */ /* 0x000fc40001ffe4ff */
[----:B------:R-:W-:Y:S02]  /*3590*/  ISETP.NE.U32.AND P0, PT, R11, RZ, PT ;  /* 0x000000ff0b00720c */ /* 0x000fe40003f05070 */
[----:B------:R-:W-:Y:S02]  /*35a0*/  SEL R14, R7, R14, !P2 ;  /* 0x0000000e070e7207 */ /* 0x000fe40005000000 */
[----:B------:R-:W-:Y:S01]  /*35b0*/  SEL R15, R6, R15, !P2 ;  /* 0x0000000f060f7207 */ /* 0x000fe20005000000 */
[----:B------:R-:W-:Y:S01]  /*35c0*/  IMAD.MOV.U32 R6, RZ, RZ, R0 ;  /* 0x000000ffff067224 */ /* 0x000fe200078e0000 */
[----:B------:R-:W-:Y:S02]  /*35d0*/  MOV R7, 0x0 ;  /* 0x0000000000077802 */ /* 0x000fe40000000f00 */
[----:B------:R-:W-:-:S04]  /*35e0*/  ISETP.NE.AND.EX P0, PT, R10, RZ, PT, P0 ;  /* 0x000000ff0a00720c */ /* 0x000fc80003f05300 */
[----:B------:R-:W-:Y:S02]  /*35f0*/  SEL R14, R14, 0xffffffff, P0 ;  /* 0xffffffff0e0e7807 */ /* 0x000fe40000000000 */
[----:B------:R-:W-:Y:S01]  /*3600*/  SEL R15, R15, 0xffffffff, P0 ;  /* 0xffffffff0f0f7807 */ /* 0x000fe20000000000 */
[----:B------:R-:W-:Y:S06]  /*3610*/  RET.REL.NODEC R6 `(_ZN2at6native18elementwise_kernelILi128ELi2EZNS0_22gpu_kernel_impl_nocastINS0_13AUnaryFunctorIlllZZZNS0_15binary_internal21div_floor_kernel_cudaERNS_18TensorIteratorBaseEENKUlvE_clEvENKUlvE2_clEvEUlllE_EEEEvS6_RKT_EUliE_EEviT1_) ;  /* 0xffffffc806787950 */ /* 0x000fec0003c3ffff */
        .weak           $__internal_54_$__cuda_sm20_rem_s64
        .type           $__internal_54_$__cuda_sm20_rem_s64,@function
        .size           $__internal_54_$__cuda_sm20_rem_s64,(.L_x_37732 - $__internal_54_$__cuda_sm20_rem_s64)
$__internal_54_$__cuda_sm20_rem_s64:
        /* <DEDUP_REMOVED lines=26> */
[----:B------:R-:W-:Y:S01]  /*37c0*/  IADD3 R11, P4, RZ, -UR8, RZ ;  /* 0x80000008ff0b7c10 */ /* 0x000fe2000ff9e0ff */
[----:B------:R-:W-:Y:S01]  /*37d0*/  IMAD R10, R17, R4, R6 ;  /* 0x00000004110a7224 */ /* 0x000fe200078e0206 */
[----:B------:R-:W-:Y:S01]  /*37e0*/  ISETP.LE.AND P1, PT, RZ, UR9, PT ;  /* 0x00000009ff007c0c */ /* 0x000fe2000bf23270 */
[----:B------:R-:W-:Y:S01]  /*37f0*/  IMAD.HI.U32 R6, R7, R19, RZ ;  /* 0x0000001307067227 */ /* 0x000fe200078e00ff */
[----:B------:R-:W-:Y:S02]  /*3800*/  IADD3.X R16, RZ, ~UR9, RZ, P4, !PT ;  /* 0x80000009ff107c10 */ /* 0x000fe4000a7fe4ff */
[----:B------:R-:W-:-:S02]  /*3810*/  IADD3.X R10, RZ, ~R10, RZ, P0, !PT ;  /* 0x8000000aff0a7210 */ /* 0x000fc400007fe4ff */
[----:B------:R-:W-:-:S03]  /*3820*/  SEL R11, R11, UR8, !P1 ;  /* 0x000000080b0b7c07 */ /* 0x000fc6000c800000 */
[----:B------:R-:W-:-:S04]  /*3830*/  IMAD.WIDE.U32 R6, P0, R7, R10, R6 ;  /* 0x0000000a07067225 */ /* 0x000fc80007800006 */
[----:B------:R-:W-:-:S04]  /*3840*/  IMAD.HI.U32 R18, R17, R10, RZ ;  /* 0x0000000a11127227 */ /* 0x000fc800078e00ff */
[----:B------:R-:W-:-:S04]  /*3850*/  IMAD.HI.U32 R6, P2, R17, R19, R6 ;  /* 0x0000001311067227 */ /* 0x000fc80007840006 */
[----:B------:R-:W-:-:S05]  /*3860*/  IMAD R7, R17, R10, RZ ;  /* 0x0000000a11077224 */ /* 0x000fca00078e02ff */
[----:B------:R-:W-:Y:S01]  /*3870*/  IADD3 R10, P3, R7, R6, RZ ;  /* 0x00000006070a7210 */ /* 0x000fe20007f7e0ff */
[----:B------:R-:W-:Y:S01]  /*3880*/  IMAD.X R7, R18, 0x1, R17, P0 ;  /* 0x0000000112077824 */ /* 0x000fe200000e0611 */
[----:B------:R-:W-:-:S03]  /*3890*/  SEL R17, R16, UR9, !P1 ;  /* 0x0000000910117c07 */ /* 0x000fc6000c800000 */
[----:B------:R-:W-:Y:S01]  /*38a0*/  IMAD.HI.U32 R6, R10, R11, RZ ;  /* 0x0000000b0a067227 */ /* 0x000fe200078e00ff */
[----:B------:R-:W-:Y:S01]  /*38b0*/  IADD3.X R16, RZ, RZ, R7, P3, P2 ;  /* 0x000000ffff107210 */ /* 0x000fe20001fe4407 */
[----:B------:R-:W-:-:S04]  /*38c0*/  HFMA2.MMA R7, -RZ, RZ, 0, 0 ;  /* 0x00000000ff077435 */ /* 0x000fc800000001ff */
[----:B------:R-:W-:-:S04]  /*38d0*/  IMAD R19, R16, R17, RZ ;  /* 0x0000001110137224 */ /* 0x000fc800078e02ff */
[----:B------:R-:W-:-:S04]  /*38e0*/  IMAD.WIDE.U32 R6, R10, R17, R6 ;  /* 0x000000110a067225 */ /* 0x000fc800078e0006 */
[----:B------:R-:W-:-:S04]  /*38f0*/  IMAD.HI.U32 R10, R16, R17, RZ ;  /* 0x00000011100a7227 */ /* 0x000fc800078e00ff */
[----:B------:R-:W-:-:S05]  /*3900*/  IMAD.HI.U32 R6, P0, R16, R11, R6 ;  /* 0x0000000b10067227 */ /* 0x000fca0007800006 */
[----:B------:R-:W-:Y:S02]  /*3910*/  IADD3 R19, P2, R19, R6, RZ ;  /* 0x0000000613137210 */ /* 0x000fe40007f5e0ff */
[----:B------:R-:W-:-:S03]  /*3920*/  IADD3.X R10, R10, RZ, RZ, P0, !PT ;  /* 0x000000ff0a0a7210 */ /* 0x000fc600007fe4ff */
[----:B------:R-:W-:-:S04]  /*3930*/  IMAD.WIDE.U32 R6, R19, R4, RZ ;  /* 0x0000000413067225 */ /* 0x000fc800078e00ff */
[----:B------:R-:W-:Y:S01]  /*3940*/  IMAD.X R21, RZ, RZ, R10, P2 ;  /* 0x000000ffff157224 */ /* 0x000fe200010e060a */
[----:B------:R-:W-:Y:S01]  /*3950*/  IADD3 R23, P2, -R6, R11, RZ ;  /* 0x0000000b06177210 */ /* 0x000fe20007f5e1ff */
[----:B------:R-:W-:-:S03]  /*3960*/  IMAD R19, R19, R5, R7 ;  /* 0x0000000513137224 */ /* 0x000fc600078e0207 */
[-C--:B------:R-:W-:Y:S01]  /*3970*/  ISETP.GE.U32.AND P0, PT, R23, R4.reuse, PT ;  /* 0x000000041700720c */ /* 0x080fe20003f06070 */
[----:B------:R-:W-:-:S05]  /*3980*/  IMAD R6, R21, R4, R19 ;  /* 0x0000000415067224 */ /* 0x000fca00078e0213 */
        /* <DEDUP_REMOVED lines=12> */
[----:B------:R-:W-:Y:S02]  /*3a50*/  IADD3 R7, P2, RZ, -R4, RZ ;  /* 0x80000004ff077210 */ /* 0x000fe40007f5e0ff */
[----:B------:R-:W-:Y:S02]  /*3a60*/  ISETP.NE.U32.AND P0, PT, R0, RZ, PT ;  /* 0x000000ff0000720c */ /* 0x000fe40003f05070 */
[----:B------:R-:W-:Y:S02]  /*3a70*/  IADD3.X R6, RZ, ~R5, RZ, P2, !PT ;  /* 0x80000005ff067210 */ /* 0x000fe400017fe4ff */
[----:B------:R-:W-:Y:S02]  /*3a80*/  ISETP.NE.AND.EX P0, PT, R13, RZ, PT, P0 ;  /* 0x000000ff0d00720c */ /* 0x000fe40003f05300 */
[----:B------:R-:W-:-:S02]  /*3a90*/  MOV R13, 0x0 ;  /* 0x00000000000d7802 */ /* 0x000fc40000000f00 */
[----:B------:R-:W-:Y:S02]  /*3aa0*/  SEL R0, R7, R4, !P1 ;  /* 0x0000000407007207 */ /* 0x000fe40004800000 */
[----:B------:R-:W-:Y:S02]  /*3ab0*/  SEL R4, R6, R5, !P1 ;  /* 0x0000000506047207 */ /* 0x000fe40004800000 */
[----:B------:R-:W-:Y:S02]  /*3ac0*/  SEL R0, R0, 0xffffffff, P0 ;  /* 0xffffffff00007807 */ /* 0x000fe40000000000 */
[----:B------:R-:W-:Y:S01]  /*3ad0*/  SEL R4, R4, 0xffffffff, P0 ;  /* 0xffffffff04047807 */ /* 0x000fe20000000000 */
[----:B------:R-:W-:Y:S06]  /*3ae0*/  RET.REL.NODEC R12 `(_ZN2at6native18elementwise_kernelILi128ELi2EZNS0_22gpu_kernel_impl_nocastINS0_13AUnaryFunctorIlllZZZNS0_15binary_internal21div_floor_kernel_cudaERNS_18TensorIteratorBaseEENKUlvE_clEvENKUlvE2_clEvEUlllE_EEEEvS6_RKT_EUliE_EEviT1_) ;  /* 0xffffffc40c447950 */ /* 0x000fec0003c3ffff */
.L_x_30132:
        /* <DEDUP_REMOVED lines=9> */
.L_x_37732:


//--------------------- .text._ZN2at6native27unrolled_elementwise_kernelINS0_13AUnaryFunctorIlllZZZNS0_15binary_internal21div_floor_kernel_cudaERNS_18TensorIteratorBaseEENKUlvE_clEvENKUlvE2_clEvEUlllE_EESt5arrayIPcLm2EELi4E23TrivialOffsetCalculatorILi1EjESE_NS0_6memory15LoadWithoutCastENSF_16StoreWithoutCastEEEviT_T0_T2_T3_T4_T5_ --------------------------
	.section	.text._ZN2at6native27unrolled_elementwise_kernelINS0_13AUnaryFunctorIlllZZZNS0_15binary_internal21div_floor_kernel_cudaERNS_18TensorIteratorBaseEENKUlvE_clEvENKUlvE2_clEvEUlllE_EESt5arrayIPcLm2EELi4E23TrivialOffsetCalculatorILi1EjESE_NS0_6memory15LoadWithoutCastENSF_16StoreWithoutCastEEEviT_T0_T2_T3_T4_T5_,"ax",@progbits
	.align	128
        .global         _ZN2at6native27unrolled_elementwise_kernelINS0_13AUnaryFunctorIlllZZZNS0_15binary_internal21div_floor_kernel_cudaERNS_18TensorIteratorBaseEENKUlvE_clEvENKUlvE2_clEvEUlllE_EESt5arrayIPcLm2EELi4E23TrivialOffsetCalculatorILi1EjESE_NS0_6memory15LoadWithoutCastENSF_16StoreWithoutCastEEEviT_T0_T2_T3_T4_T5_
        .type           _ZN2at6native27unrolled_elementwise_kernelINS0_13AUnaryFunctorIlllZZZNS0_15binary_internal21div_floor_kernel_cudaERNS_18TensorIteratorBaseEENKUlvE_clEvENKUlvE2_clEvEUlllE_EESt5arrayIPcLm2EELi4E23TrivialOffsetCalculatorILi1EjESE_NS0_6memory15LoadWithoutCastENSF_16StoreWithoutCastEEEviT_T0_T2_T3_T4_T5_,@function
        .size           _ZN2at6native27unrolled_elementwise_kernelINS0_13AUnaryFunctorIlllZZZNS0_15binary_internal21div_floor_kernel_cudaERNS_18TensorIteratorBaseEENKUlvE_clEvENKUlvE2_clEvEUlllE_EESt5arrayIPcLm2EELi4E23TrivialOffsetCalculatorILi1EjESE_NS0_6memory15LoadWithoutCastENSF_16StoreWithoutCastEEEviT_T0_T2_T3_T4_T5_,(.L_x_37734 - _ZN2at6native27unrolled_elementwise_kernelINS0_13AUnaryFunctorIlllZZZNS0_15binary_internal21div_floor_kernel_cudaERNS_18TensorIteratorBaseEENKUlvE_clEvENKUlvE2_clEvEUlllE_EESt5arrayIPcLm2EELi4E23TrivialOffsetCalculatorILi1EjESE_NS0_6memory15LoadWithoutCastENSF_16StoreWithoutCastEEEviT_T0_T2_T3_T4_T5_)
        .other          _ZN2at6native27unrolled_elementwise_kernelINS0_13AUnaryFunctorIlllZZZNS0_15binary_internal21div_floor_kernel_cudaERNS_18TensorIteratorBaseEENKUlvE_clEvENKUlvE2_clEvEUlllE_EESt5arrayIPcLm2EELi4E23TrivialOffsetCalculatorILi1EjESE_NS0_6memory15LoadWithoutCastENSF_16StoreWithoutCastEEEviT_T0_T2_T3_T4_T5_,@"STO_CUDA_ENTRY STV_DEFAULT"
_ZN2at6native27unrolled_elementwise_kernelINS0_13AUnaryFunctorIlllZZZNS0_15binary_internal21div_floor_kernel_cudaERNS_18TensorIteratorBaseEENKUlvE_clEvENKUlvE2_clEvEUlllE_EESt5arrayIPcLm2EELi4E23TrivialOffsetCalculatorILi1EjESE_NS0_6memory15LoadWithoutCastENSF_16StoreWithoutCastEEEviT_T0_T2_T3_T4_T5_:
.text._ZN2at6native27unrolled_elementwise_kernelINS0_13AUnaryFunctorIlllZZZNS0_15binary_internal21div_floor_kernel_cudaERNS_18TensorIteratorBaseEENKUlvE_clEvENKUlvE2_clEvEUlllE_EESt5arrayIPcLm2EELi4E23TrivialOffsetCalculatorILi1EjESE_NS0_6memory15LoadWithoutCastENSF_16StoreWithoutCastEEEviT_T0_T2_T3_T4_T5_:
[----:B------:R-:W-:Y:S01]  /*0000*/  LDC R1, c[0x0][0x28] ;  /* 0x00000a00ff017b82 */ /* 0x000fe20000000800 */
[----:B------:R-:W0:Y:S07]  /*0010*/  S2R R0, SR_CTAID.X ;  /* 0x0000000000007919 */ /* 0x000e2e0000002500 */
[----:B------:R-:W0:Y:S01]  /*0020*/  LDC R3, c[0x0][0x210] ;  /* 0x00008400ff037b82 */ /* 0x000e220000000800 */
[----:B------:R-:W-:Y:S01]  /*0030*/  ULDC.64 UR6, c[0x0][0x208] ;  /* 0x0000820000067ab9 */ /* 0x000fe20000000a00 */
[----:B------:R-:W-:Y:S01]  /*0040*/  ULDC.64 UR8, c[0x0][0x220] ;  /* 0x0000880000087ab9 */ /* 0x000fe20000000a00 */
[----:B------:R-:W1:Y:S01]  /*0050*/  S2R R13, SR_TID.X ;  /* 0x00000000000d7919 */ /* 0x000e620000002100 */
        /* <DEDUP_REMOVED lines=12> */
[----:B------:R-:W-:-:S11]  /*0120*/  CS2R R14, SRZ ;  /* 0x00000000000e7805 */ /* 0x000fd6000001ff00 */
[----:B------:R-:W-:Y:S01]  /*0130*/  @!P3 LEA R21, R0, R13, 0x9 ;  /* 0x0000000d0015b211 */ /* 0x000fe200078e48ff */
[----:B------:R-:W-:Y:S01]  /*0140*/  @!P3 VIADD R13, R13, 0x80 ;  /* 0x000000800d0db836 */ /* 0x000fe20000000000 */
[----:B------:R-:W0:Y:S01]  /*0150*/  @!P3 LDC.64 R10, c[0x0][0x230] ;  /* 0x00008c00ff0abb82 */ /* 0x000e220000000a00 */
[----:B-1----:R-:W-:-:S03]  /*0160*/  @!P0 IMAD.WIDE.U32 R4, R17, 0x8, R4 ;  /* 0x0000000811048825 */ /* 0x002fc600078e0004 */
[----:B------:R-:W-:Y:S02]  /*0170*/  ISETP.GE.AND P2, PT, R13, R2, PT ;  /* 0x000000020d00720c */ /* 0x000fe40003f46270 */
[----:B------:R-:W-:-:S11]  /*0180*/  CS2R R16, SRZ ;  /* 0x0000000000107805 */ /* 0x000fd6000001ff00 */
[----:B------:R-:W1:Y:S01]  /*0190*/  @!P2 LDC.64 R6, c[0x0][0x230] ;  /* 0x00008c00ff06ab82 */ /* 0x000e620000000a00 */
[----:B------:R-:W-:Y:S02]  /*01a0*/  @!P2 IMAD R19, R0, 0x200, R13 ;  /* 0x000002000013a824 */ /* 0x000fe400078e020d */
[----:B0-----:R-:W-:Y:S01]  /*01b0*/  @!P3 IMAD.WIDE.U32 R12, R21, 0x8, R10 ;  /* 0x00000008150cb825 */ /* 0x001fe200078e000a */
[----:B------:R-:W-:Y:S02]  /*01c0*/  CS2R R20, SRZ ;  /* 0x0000000000147805 */ /* 0x000fe4000001ff00 */
[----:B------:R-:W-:Y:S02]  /*01d0*/  CS2R R10, SRZ ;  /* 0x00000000000a7805 */ /* 0x000fe4000001ff00 */
[----:B------:R0:W5:Y:S04]  /*01e0*/  @!P3 LDG.E.64 R16, desc[UR6][R12.64] ;  /* 0x000000060c10b981 */ /* 0x000168000c1e1b00 */
        /* <DEDUP_REMOVED lines=14> */
[----:B------:R-:W-:Y:S05]  /*02d0*/  CALL.REL.NOINC `($__internal_55_$__cuda_sm20_div_s64) ;  /* 0x0000001000f47944 */ /* 0x000fea0003c00000 */
[----:B------:R-:W-:Y:S02]  /*02e0*/  IMAD.MOV.U32 R12, RZ, RZ, R8 ;  /* 0x000000ffff0c7224 */ /* 0x000fe400078e0008 */
[----:B------:R-:W-:Y:S01]  /*02f0*/  IMAD.MOV.U32 R13, RZ, RZ, R4 ;  /* 0x000000ffff0d7224 */ /* 0x000fe200078e0004 */
[----:B------:R-:W-:Y:S06]  /*0300*/  BRA `(.L_x_30137) ;  /* 0x0000000000507947 */ /* 0x000fec0003800000 */
.L_x_30136:
[----:B------:R-:W0:Y:S01]  /*0310*/  I2F.U32.RP R6, R10 ;  /* 0x0000000a00067306 */ /* 0x000e220000209000 */
[----:B------:R-:W-:Y:S01]  /*0320*/  ULDC UR4, c[0x0][0x220] ;  /* 0x0000880000047ab9 */ /* 0x000fe20000000800 */
[----:B------:R-:W-:Y:S02]  /*0330*/  ISETP.NE.U32.AND P4, PT, R10, RZ, PT ;  /* 0x000000ff0a00720c */ /* 0x000fe40003f85070 */
[----:B------:R-:W-:-:S04]  /*0340*/  MOV R13, RZ ;  /* 0x000000ff000d7202 */ /* 0x000fc80000000f00 */
[----:B0-----:R-:W0:Y:S02]  /*0350*/  MUFU.RCP R6, R6 ;  /* 0x0000000600067308 */ /* 0x001e240000001000 */
[----:B0-----:R-:W-:-:S06]  /*0360*/  VIADD R4, R6, 0xffffffe ;  /* 0x0ffffffe06047836 */ /* 0x001fcc0000000000 */
[----:B------:R0:W1:Y:S02]  /*0370*/  F2I.FTZ.U32.TRUNC.NTZ R5, R4 ;  /* 0x0000000400057305 */ /* 0x000064000021f000 */
[----:B0-----:R-:W-:Y:S01]  /*0380*/  HFMA2.MMA R4, -RZ, RZ, 0, 0 ;  /* 0x00000000ff047435 */ /* 0x001fe200000001ff */
[----:B-1----:R-:W-:-:S04]  /*0390*/  IMAD.MOV R7, RZ, RZ, -R5 ;  /* 0x000000ffff077224 */ /* 0x002fc800078e0a05 */
[----:B------:R-:W-:-:S05]  /*03a0*/  IMAD R7, R7, R10, RZ ;  /* 0x0000000a07077224 */ /* 0x000fca00078e02ff */
        /* <DEDUP_REMOVED lines=10> */
.L_x_30137:
[----:B------:R-:W-:Y:S05]  /*0450*/  BSYNC B1 ;  /* 0x0000000000017941 */ /* 0x000fea0003800000 */
.L_x_30135:
        /* <DEDUP_REMOVED lines=11> */
[----:B------:R-:W-:Y:S05]  /*0510*/  CALL.REL.NOINC `($__internal_56_$__cuda_sm20_rem_s64) ;  /* 0x0000001400b07944 */ /* 0x000fea0003c00000 */
[----:B------:R-:W-:-:S04]  /*0520*/  ISETP.NE.U32.AND P0, PT, R8, RZ, PT ;  /* 0x000000ff0800720c */ /* 0x000fc80003f05070 */
[----:B------:R-:W-:Y:S01]  /*0530*/  ISETP.NE.AND.EX P0, PT, R9, RZ, PT, P0 ;  /* 0x000000ff0900720c */ /* 0x000fe20003f05300 */
[----:B------:R-:W-:-:S12]  /*0540*/  BRA `(.L_x_30140) ;  /* 0x00000000004c7947 */ /* 0x000fd80003800000 */
.L_x_30139:
        /* <DEDUP_REMOVED lines=19> */
.L_x_30140:
[----:B------:R-:W-:Y:S05]  /*0680*/  BSYNC B1 ;  /* 0x0000000000017941 */ /* 0x000fea0003800000 */
.L_x_30138:
[----:B------:R-:W-:-:S04]  /*0690*/  SEL R4, RZ, 0xffffffff, !P0 ;  /* 0xffffffffff047807 */ /* 0x000fc80004000000 */
[----:B------:R-:W-:-:S05]  /*06a0*/  IADD3 R12, P0, R4, R12, RZ ;  /* 0x0000000c040c7210 */ /* 0x000fca0007f1e0ff */
[----:B------:R-:W-:-:S08]  /*06b0*/  IMAD.X R13, R4, 0x1, R13, P0 ;  /* 0x00000001040d7824 */ /* 0x000fd000000e060d */
.L_x_30134:
[----:B------:R-:W-:Y:S05]  /*06c0*/  BSYNC B0 ;  /* 0x0000000000007941 */ /* 0x000fea0003800000 */
.L_x_30133:
        /* <DEDUP_REMOVED lines=12> */
[----:B------:R-:W-:Y:S05]  /*0790*/  CALL.REL.NOINC `($__internal_55_$__cuda_sm20_div_s64) ;  /* 0x0000000c00c47944 */ /* 0x000fea0003c00000 */
[----:B------:R-:W-:Y:S02]  /*07a0*/  IMAD.MOV.U32 R10, RZ, RZ, R8 ;  /* 0x000000ffff0a7224 */ /* 0x000fe400078e0008 */
[----:B------:R-:W-:Y:S01]  /*07b0*/  IMAD.MOV.U32 R11, RZ, RZ, R4 ;  /* 0x000000ffff0b7224 */ /* 0x000fe200078e0004 */
[----:B------:R-:W-:Y:S06]  /*07c0*/  BRA `(.L_x_30145) ;  /* 0x0000000000507947 */ /* 0x000fec0003800000 */
.L_x_30144:
[----:B------:R-:W0:Y:S01]  /*07d0*/  I2F.U32.RP R4, R20 ;  /* 0x0000001400047306 */ /* 0x000e220000209000 */
[----:B------:R-:W-:Y:S01]  /*07e0*/  ULDC UR4, c[0x0][0x220] ;  /* 0x0000880000047ab9 */ /* 0x000fe20000000800 */
[----:B------:R-:W-:Y:S01]  /*07f0*/  ISETP.NE.U32.AND P4, PT, R20, RZ, PT ;  /* 0x000000ff1400720c */ /* 0x000fe20003f85070 */
[----:B------:R-:W-:-:S05]  /*0800*/  IMAD.MOV.U32 R11, RZ, RZ, RZ ;  /* 0x000000ffff0b7224 */ /* 0x000fca00078e00ff */
[----:B0-----:R-:W0:Y:S02]  /*0810*/  MUFU.RCP R4, R4 ;  /* 0x0000000400047308 */ /* 0x001e240000001000 */
[----:B0-----:R-:W-:-:S06]  /*0820*/  IADD3 R6, R4, 0xffffffe, RZ ;  /* 0x0ffffffe04067810 */ /* 0x001fcc0007ffe0ff */
        /* <DEDUP_REMOVED lines=9> */
[----:B------:R-:W-:Y:S01]  /*08c0*/  @P0 IMAD.IADD R7, R7, 0x1, -R20 ;  /* 0x0000000107070824 */ /* 0x000fe200078e0a14 */
[----:B------:R-:W-:-:S04]  /*08d0*/  @P0 IADD3 R10, R10, 0x1, RZ ;  /* 0x000000010a0a0810 */ /* 0x000fc80007ffe0ff */
[----:B------:R-:W-:-:S13]  /*08e0*/  ISETP.GE.U32.AND P3, PT, R7, R20, PT ;  /* 0x000000140700720c */ /* 0x000fda0003f66070 */
[----:B------:R-:W-:Y:S01]  /*08f0*/  @P3 VIADD R10, R10, 0x1 ;  /* 0x000000010a0a3836 */ /* 0x000fe20000000000 */
[----:B------:R-:W-:-:S07]  /*0900*/  @!P4 LOP3.LUT R10, RZ, R20, RZ, 0x33, !PT ;  /* 0x00000014ff0ac212 */ /* 0x000fce00078e33ff */
.L_x_30145:
[----:B------:R-:W-:Y:S05]  /*0910*/  BSYNC B1 ;  /* 0x0000000000017941 */ /* 0x000fea0003800000 */
.L_x_30143:
        /* <DEDUP_REMOVED lines=15> */
.L_x_30147:
        /* <DEDUP_REMOVED lines=19> */
.L_x_30148:
[----:B------:R-:W-:Y:S05]  /*0b40*/  BSYNC B1 ;  /* 0x0000000000017941 */ /* 0x000fea0003800000 */
.L_x_30146:
[----:B------:R-:W-:-:S04]  /*0b50*/  SEL R4, RZ, 0xffffffff, !P0 ;  /* 0xffffffffff047807 */ /* 0x000fc80004000000 */
[----:B------:R-:W-:-:S05]  /*0b60*/  IADD3 R10, P0, R4, R10, RZ ;  /* 0x0000000a040a7210 */ /* 0x000fca0007f1e0ff */
[----:B------:R-:W-:-:S08]  /*0b70*/  IMAD.X R11, R4, 0x1, R11, P0 ;  /* 0x00000001040b7824 */ /* 0x000fd000000e060b */
.L_x_30142:
[----:B------:R-:W-:Y:S05]  /*0b80*/  BSYNC B0 ;  /* 0x0000000000007941 */ /* 0x000fea0003800000 */
.L_x_30141:
        /* <DEDUP_REMOVED lines=13> */
[----:B------:R-:W-:Y:S01]  /*0c60*/  MOV R20, R8 ;  /* 0x0000000800147202 */ /* 0x000fe20000000f00 */
[----:B------:R-:W-:Y:S01]  /*0c70*/  IMAD.MOV.U32 R21, RZ, RZ, R4 ;  /* 0x000000ffff157224 */ /* 0x000fe200078e0004 */
[----:B------:R-:W-:Y:S06]  /*0c80*/  BRA `(.L_x_30153) ;  /* 0x0000000000507947 */ /* 0x000fec0003800000 */
.L_x_30152:
[----:B------:R-:W0:Y:S01]  /*0c90*/  I2F.U32.RP R4, R16 ;  /* 0x0000001000047306 */ /* 0x000e220000209000 */
[----:B------:R-:W-:Y:S01]  /*0ca0*/  ULDC UR4, c[0x0][0x220] ;  /* 0x0000880000047ab9 */ /* 0x000fe20000000800 */
[----:B------:R-:W-:Y:S01]  /*0cb0*/  ISETP.NE.U32.AND P4, PT, R16, RZ, PT ;  /* 0x000000ff1000720c */ /* 0x000fe20003f85070 */
[----:B------:R-:W-:-:S05]  /*0cc0*/  IMAD.MOV.U32 R21, RZ, RZ, RZ ;  /* 0x000000ffff157224 */ /* 0x000fca00078e00ff */
[----:B0-----:R-:W0:Y:S02]  /*0cd0*/  MUFU.RCP R4, R4 ;  /* 0x0000000400047308 */ /* 0x001e240000001000 */
[----:B0-----:R-:W-:-:S06]  /*0ce0*/  VIADD R6, R4, 0xffffffe ;  /* 0x0ffffffe04067836 */ /* 0x001fcc0000000000 */
[----:B------:R0:W1:Y:S02]  /*0cf0*/  F2I.FTZ.U32.TRUNC.NTZ R7, R6 ;  /* 0x0000000600077305 */ /* 0x000064000021f000 */
[----:B0-----:R-:W-:Y:S02]  /*0d00*/  IMAD.MOV.U32 R6, RZ, RZ, RZ ;  /* 0x000000ffff067224 */ /* 0x001fe400078e00ff */
[----:B-1----:R-:W-:-:S04]  /*0d10*/  IMAD.MOV R9, RZ, RZ, -R7 ;  /* 0x000000ffff097224 */ /* 0x002fc800078e0a07 */
[----:B------:R-:W-:-:S04]  /*0d20*/  IMAD R9, R9, R16, RZ ;  /* 0x0000001009097224 */ /* 0x000fc800078e02ff */
[----:B------:R-:W-:-:S06]  /*0d30*/  IMAD.HI.U32 R7, R7, R9, R6 ;  /* 0x0000000907077227 */ /* 0x000fcc00078e0006 */
[----:B------:R-:W-:-:S05]  /*0d40*/  IMAD.HI.U32 R20, R7, UR4, RZ ;  /* 0x0000000407147c27 */ /* 0x000fca000f8e00ff */
[----:B------:R-:W-:-:S05]  /*0d50*/  IADD3 R7, -R20, RZ, RZ ;  /* 0x000000ff14077210 */ /* 0x000fca0007ffe1ff */
[----:B------:R-:W-:-:S05]  /*0d60*/  IMAD R7, R16, R7, UR4 ;  /* 0x0000000410077e24 */ /* 0x000fca000f8e0207 */
[----:B------:R-:W-:-:S13]  /*0d70*/  ISETP.GE.U32.AND P0, PT, R7, R16, PT ;  /* 0x000000100700720c */ /* 0x000fda0003f06070 */
[----:B------:R-:W-:Y:S02]  /*0d80*/  @P0 IMAD.IADD R7, R7, 0x1, -R16 ;  /* 0x0000000107070824 */ /* 0x000fe400078e0a10 */
[----:B------:R-:W-:-:S03]  /*0d90*/  @P0 VIADD R20, R20, 0x1 ;  /* 0x0000000114140836 */ /* 0x000fc60000000000 */
[----:B------:R-:W-:-:S13]  /*0da0*/  ISETP.GE.U32.AND P3, PT, R7, R16, PT ;  /* 0x000000100700720c */ /* 0x000fda0003f66070 */
[----:B------:R-:W-:Y:S01]  /*0db0*/  @P3 VIADD R20, R20, 0x1 ;  /* 0x0000000114143836 */ /* 0x000fe20000000000 */
[----:B------:R-:W-:-:S07]  /*0dc0*/  @!P4 LOP3.LUT R20, RZ, R16, RZ, 0x33, !PT ;  /* 0x00000010ff14c212 */ /* 0x000fce00078e33ff */
.L_x_30153:
[----:B------:R-:W-:Y:S05]  /*0dd0*/  BSYNC B1 ;  /* 0x0000000000017941 */ /* 0x000fea0003800000 */
.L_x_30151:
        /* <DEDUP_REMOVED lines=11> */
[----:B------:R-:W-:Y:S05]  /*0e90*/  CALL.REL.NOINC `($__internal_56_$__cuda_sm20_rem_s64) ;  /* 0x0000000c00507944 */ /* 0x000fea0003c00000 */
[----:B------:R-:W-:-:S04]  /*0ea0*/  ISETP.NE.U32.AND P0, PT, R8, RZ, PT ;  /* 0x000000ff0800720c */ /* 0x000fc80003f05070 */
[----:B------:R-:W-:Y:S01]  /*0eb0*/  ISETP.NE.AND.EX P0, PT, R9, RZ, PT, P0 ;  /* 0x000000ff0900720c */ /* 0x000fe20003f05300 */
[----:B------:R-:W-:-:S12]  /*0ec0*/  BRA `(.L_x_30156) ;  /* 0x00000000004c7947 */ /* 0x000fd80003800000 */
.L_x_30155:
        /* <DEDUP_REMOVED lines=19> */
.L_x_30156:
[----:B------:R-:W-:Y:S05]  /*1000*/  BSYNC B1 ;  /* 0x0000000000017941 */ /* 0x000fea0003800000 */
.L_x_30154:
[----:B------:R-:W-:-:S04]  /*1010*/  SEL R4, RZ, 0xffffffff, !P0 ;  /* 0xffffffffff047807 */ /* 0x000fc80004000000 */
[----:B------:R-:W-:-:S05]  /*1020*/  IADD3 R20, P0, R4, R20, RZ ;  /* 0x0000001404147210 */ /* 0x000fca0007f1e0ff */
[----:B------:R-:W-:-:S08]  /*1030*/  IMAD.X R21, R4, 0x1, R21, P0 ;  /* 0x0000000104157824 */ /* 0x000fd000000e0615 */
.L_x_30150:
[----:B------:R-:W-:Y:S05]  /*1040*/  BSYNC B0 ;  /* 0x0000000000007941 */ /* 0x000fea0003800000 */
.L_x_30149:
        /* <DEDUP_REMOVED lines=9> */
[----:B------:R-:W-:Y:S01]  /*10e0*/  MOV R22, R14 ;  /* 0x0000000e00167202 */ /* 0x000fe20000000f00 */
[----:B------:R-:W-:Y:S01]  /*10f0*/  IMAD.MOV.U32 R25, RZ, RZ, R15 ;  /* 0x000000ffff197224 */ /* 0x000fe200078e000f */
[----:B------:R-:W-:-:S07]  /*1100*/  MOV R18, 0x1120 ;  /* 0x0000112000127802 */ /* 0x000fce0000000f00 */
[----:B------:R-:W-:Y:S05]  /*1110*/  CALL.REL.NOINC `($__internal_55_$__cuda_sm20_div_s64) ;  /* 0x0000000400647944 */ /* 0x000fea0003c00000 */
[----:B------:R-:W-:Y:S02]  /*1120*/  IMAD.MOV.U32 R16, RZ, RZ, R8 ;  /* 0x000000ffff107224 */ /* 0x000fe400078e0008 */
[----:B------:R-:W-:Y:S01]  /*1130*/  IMAD.MOV.U32 R17, RZ, RZ, R4 ;  /* 0x000000ffff117224 */ /* 0x000fe200078e0004 */
[----:B------:R-:W-:Y:S06]  /*1140*/  BRA `(.L_x_30161) ;  /* 0x0000000000507947 */ /* 0x000fec0003800000 */
.L_x_30160:
[----:B------:R-:W0:Y:S01]  /*1150*/  I2F.U32.RP R4, R14 ;  /* 0x0000000e00047306 */ /* 0x000e220000209000 */
[----:B------:R-:W-:Y:S01]  /*1160*/  ULDC UR4, c[0x0][0x220] ;  /* 0x0000880000047ab9 */ /* 0x000fe20000000800 */
[----:B------:R-:W-:Y:S01]  /*1170*/  ISETP.NE.U32.AND P4, PT, R14, RZ, PT ;  /* 0x000000ff0e00720c */ /* 0x000fe20003f85070 */
[----:B------:R-:W-:-:S05]  /*1180*/  IMAD.MOV.U32 R17, RZ, RZ, RZ ;  /* 0x000000ffff117224 */ /* 0x000fca00078e00ff */
[----:B0-----:R-:W0:Y:S02]  /*1190*/  MUFU.RCP R4, R4 ;  /* 0x0000000400047308 */ /* 0x001e240000001000 */
[----:B0-----:R-:W-:-:S06]  /*11a0*/  VIADD R6, R4, 0xffffffe ;  /* 0x0ffffffe04067836 */ /* 0x001fcc0000000000 */
[----:B------:R0:W1:Y:S02]  /*11b0*/  F2I.FTZ.U32.TRUNC.NTZ R7, R6 ;  /* 0x0000000600077305 */ /* 0x000064000021f000 */
[----:B0-----:R-:W-:Y:S01]  /*11c0*/  IMAD.MOV.U32 R6, RZ, RZ, RZ ;  /* 0x000000ffff067224 */ /* 0x001fe200078e00ff */
[----:B-1----:R-:W-:-:S05]  /*11d0*/  IADD3 R9, RZ, -R7, RZ ;  /* 0x80000007ff097210 */ /* 0x002fca0007ffe0ff */
        /* <DEDUP_REMOVED lines=9> */
[----:B------:R-:W-:Y:S02]  /*1270*/  @P3 IADD3 R16, R16, 0x1, RZ ;  /* 0x0000000110103810 */ /* 0x000fe40007ffe0ff */
[----:B------:R-:W-:-:S07]  /*1280*/  @!P4 LOP3.LUT R16, RZ, R14, RZ, 0x33, !PT ;  /* 0x0000000eff10c212 */ /* 0x000fce00078e33ff */
.L_x_30161:
[----:B------:R-:W-:Y:S05]  /*1290*/  BSYNC B1 ;  /* 0x0000000000017941 */ /* 0x000fea0003800000 */
.L_x_30159:
        /* <DEDUP_REMOVED lines=15> */
.L_x_30163:
        /* <DEDUP_REMOVED lines=19> */
.L_x_30164:
[----:B------:R-:W-:Y:S05]  /*14c0*/  BSYNC B1 ;  /* 0x0000000000017941 */ /* 0x000fea0003800000 */
.L_x_30162:
[----:B------:R-:W-:-:S04]  /*14d0*/  SEL R4, RZ, 0xffffffff, !P0 ;  /* 0xffffffffff047807 */ /* 0x000fc80004000000 */
[----:B------:R-:W-:-:S04]  /*14e0*/  IADD3 R16, P0, R4, R16, RZ ;  /* 0x0000001004107210 */ /* 0x000fc80007f1e0ff */
[----:B------:R-:W-:-:S09]  /*14f0*/  IADD3.X R17, R4, R17, RZ, P0, !PT ;  /* 0x0000001104117210 */ /* 0x000fd200007fe4ff */
.L_x_30158:
[----:B------:R-:W-:Y:S05]  /*1500*/  BSYNC B0 ;  /* 0x0000000000007941 */ /* 0x000fea0003800000 */
.L_x_30157:
        /* <DEDUP_REMOVED lines=9> */
[----:B------:R-:W-:Y:S02]  /*15a0*/  IMAD R7, R0, 0x200, R3 ;  /* 0x0000020000077824 */ /* 0x000fe400078e0203 */
[----:B------:R-:W-:-:S05]  /*15b0*/  VIADD R3, R3, 0x80 ;  /* 0x0000008003037836 */ /* 0x000fca0000000000 */
[----:B------:R-:W-:-:S13]  /*15c0*/  ISETP.GE.AND P0, PT, R3, R2, PT ;  /* 0x000000020300720c */ /* 0x000fda0003f06270 */
[----:B------:R-:W-:Y:S01]  /*15d0*/  @!P0 LEA R9, R0, R3, 0x9 ;  /* 0x0000000300098211 */ /* 0x000fe200078e48ff */
[----:B------:R-:W-:Y:S02]  /*15e0*/  @!P0 VIADD R3, R3, 0x80 ;  /* 0x0000008003038836 */ /* 0x000fe40000000000 */
[----:B0-----:R-:W-:-:S04]  /*15f0*/  IMAD.WIDE.U32 R6, R7, 0x8, R4 ;  /* 0x0000000807067825 */ /* 0x001fc800078e0004 */
[----:B------:R-:W-:Y:S01]  /*1600*/  @!P0 IMAD.WIDE.U32 R4, R9, 0x8, R4 ;  /* 0x0000000809048825 */ /* 0x000fe200078e0004 */
[----:B-----5:R1:W-:Y:S04]  /*1610*/  STG.E.64 desc[UR6][R6.64], R10 ;  /* 0x0000000a06007986 */ /* 0x0203e8000c101b06 */
[----:B------:R1:W-:Y:S02]  /*1620*/  @!P0 STG.E.64 desc[UR6][R4.64], R20 ;  /* 0x0000001404008986 */ /* 0x0003e4000c101b06 */
.L_x_30166:
[----:B------:R-:W-:Y:S05]  /*1630*/  BSYNC B0 ;  /* 0x0000000000007941 */ /* 0x000fea0003800000 */
.L_x_30165:
[----:B------:R-:W-:-:S13]  /*1640*/  ISETP.GE.AND P0, PT, R3, R2, PT ;  /* 0x000000020300720c */ /* 0x000fda0003f06270 */
[----:B------:R-:W-:Y:S05]  /*1650*/  @P0 EXIT ;  /* 0x000000000000094d */ /* 0x000fea0003800000 */
[----:B01----:R-:W0:Y:S01]  /*1660*/  LDC.64 R4, c[0x0][0x228] ;  /* 0x00008a00ff047b82 */ /* 0x003e220000000a00 */
[----:B------:R-:W-:-:S04]  /*1670*/  IMAD R3, R0, 0x200, R3 ;  /* 0x0000020000037824 */ /* 0x000fc800078e0203 */
[----:B0-----:R-:W-:-:S05]  /*1680*/  IMAD.WIDE.U32 R2, R3, 0x8, R4 ;  /* 0x0000000803027825 */ /* 0x001fca00078e0004 */
[----:B-----5:R-:W-:Y:S01]  /*1690*/  STG.E.64 desc[UR6][R2.64], R16 ;  /* 0x0000001002007986 */ /* 0x020fe2000c101b06 */
[----:B------:R-:W-:Y:S05]  /*16a0*/  EXIT ;  /* 0x000000000000794d */ /* 0x000fea0003800000 */
        .weak           $__internal_55_$__cuda_sm20_div_s64
        .type           $__internal_55_$__cuda_sm20_div_s64,@function
        .size           $__internal_55_$__cuda_sm20_div_s64,($__internal_56_$__cuda_sm20_rem_s64 - $__internal_55_$__cuda_sm20_div_s64)
$__internal_55_$__cuda_sm20_div_s64:
        /* <DEDUP_REMOVED lines=21> */
[-C--:B------:R-:W-:Y:S02]  /*1800*/  IMAD R4, R29, R6.reuse, RZ ;  /* 0x000000061d047224 */ /* 0x080fe400078e02ff */
[----:B------:R-:W-:-:S04]  /*1810*/  IMAD.WIDE.U32 R8, P0, R28, R6, R8 ;  /* 0x000000061c087225 */ /* 0x000fc80007800008 */
[----:B------:R-:W-:-:S04]  /*1820*/  IMAD.HI.U32 R6, R29, R6, RZ ;  /* 0x000000061d067227 */ /* 0x000fc800078e00ff */
[----:B------:R-:W-:-:S04]  /*1830*/  IMAD.HI.U32 R7, P3, R29, R7, R8 ;  /* 0x000000071d077227 */ /* 0x000fc80007860008 */
[----:B------:R-:W-:Y:S01]  /*1840*/  IMAD.X R6, R6, 0x1, R29, P0 ;  /* 0x0000000106067824 */ /* 0x000fe200000e061d */
[----:B------:R-:W-:-:S04]  /*1850*/  IADD3 R9, P4, R4, R7, RZ ;  /* 0x0000000704097210 */ /* 0x000fc80007f9e0ff */
[----:B------:R-:W-:Y:S01]  /*1860*/  IADD3.X R7, RZ, RZ, R6, P4, P3 ;  /* 0x000000ffff077210 */ /* 0x000fe200027e6406 */
[----:B------:R-:W-:-:S04]  /*1870*/  IMAD.WIDE.U32 R28, R9, R26, RZ ;  /* 0x0000001a091c7225 */ /* 0x000fc800078e00ff */
[----:B------:R-:W-:Y:S01]  /*1880*/  IMAD R6, R9, R27, R29 ;  /* 0x0000001b09067224 */ /* 0x000fe200078e021d */
[----:B------:R-:W-:-:S03]  /*1890*/  IADD3 R4, P0, RZ, -R28, RZ ;  /* 0x8000001cff047210 */ /* 0x000fc60007f1e0ff */
[----:B------:R-:W-:Y:S02]  /*18a0*/  IMAD R6, R7, R26, R6 ;  /* 0x0000001a07067224 */ /* 0x000fe400078e0206 */
[----:B------:R-:W-:-:S03]  /*18b0*/  IMAD.HI.U32 R8, R9, R4, RZ ;  /* 0x0000000409087227 */ /* 0x000fc600078e00ff */
[----:B------:R-:W-:-:S05]  /*18c0*/  IADD3.X R6, RZ, ~R6, RZ, P0, !PT ;  /* 0x80000006ff067210 */ /* 0x000fca00007fe4ff */
        /* <DEDUP_REMOVED lines=14> */
[----:B------:R-:W-:Y:S01]  /*19b0*/  IMAD.X R4, RZ, RZ, R4, P0 ;  /* 0x000000ffff047224 */ /* 0x000fe200000e0604 */
[C---:B------:R-:W-:Y:S01]  /*19c0*/  IADD3 R19, P4, R8.reuse, 0x1, RZ ;  /* 0x0000000108137810 */ /* 0x040fe20007f9e0ff */
[----:B------:R-:W-:-:S03]  /*19d0*/  IMAD.WIDE.U32 R6, R8, R26, RZ ;  /* 0x0000001a08067225 */ /* 0x000fc600078e00ff */
[----:B------:R-:W-:Y:S01]  /*19e0*/  IADD3.X R4, RZ, R4, RZ, P3, !PT ;  /* 0x00000004ff047210 */ /* 0x000fe20001ffe4ff */
[----:B------:R-:W-:Y:S01]  /*19f0*/  IMAD R9, R8, R27, R7 ;  /* 0x0000001b08097224 */ /* 0x000fe200078e0207 */
[----:B------:R-:W-:-:S03]  /*1a00*/  IADD3 R7, P3, -R6, UR4, RZ ;  /* 0x0000000406077c10 */ /* 0x000fc6000ff7e1ff */
[-C--:B------:R-:W-:Y:S01]  /*1a10*/  IMAD R6, R4, R26.reuse, R9 ;  /* 0x0000001a04067224 */ /* 0x080fe200078e0209 */
[----:B------:R-:W-:Y:S01]  /*1a20*/  ISETP.GE.U32.AND P0, PT, R7, R26, PT ;  /* 0x0000001a0700720c */ /* 0x000fe20003f06070 */
[----:B------:R-:W-:-:S03]  /*1a30*/  IMAD.X R23, RZ, RZ, R4, P4 ;  /* 0x000000ffff177224 */ /* 0x000fc600020e0604 */
[----:B------:R-:W-:Y:S02]  /*1a40*/  IADD3.X R6, ~R6, UR5, RZ, P3, !PT ;  /* 0x0000000506067c10 */ /* 0x000fe40009ffe5ff */
[----:B------:R-:W-:Y:S02]  /*1a50*/  IADD3 R24, P3, R7, -R26, RZ ;  /* 0x8000001a07187210 */ /* 0x000fe40007f7e0ff */
[----:B------:R-:W-:-:S03]  /*1a60*/  ISETP.GE.U32.AND.EX P0, PT, R6, R27, PT, P0 ;  /* 0x0000001b0600720c */ /* 0x000fc60003f06100 */
[----:B------:R-:W-:Y:S01]  /*1a70*/  IMAD.X R9, R6, 0x1, ~R27, P3 ;  /* 0x0000000106097824 */ /* 0x000fe200018e0e1b */
[----:B------:R-:W-:Y:S02]  /*1a80*/  SEL R7, R24, R7, P0 ;  /* 0x0000000718077207 */ /* 0x000fe40000000000 */
[----:B------:R-:W-:Y:S02]  /*1a90*/  SEL R19, R19, R8, P0 ;  /* 0x0000000813137207 */ /* 0x000fe40000000000 */
[----:B------:R-:W-:Y:S02]  /*1aa0*/  SEL R9, R9, R6, P0 ;  /* 0x0000000609097207 */ /* 0x000fe40000000000 */
[----:B------:R-:W-:Y:S02]  /*1ab0*/  ISETP.GE.U32.AND P3, PT, R7, R26, PT ;  /* 0x0000001a0700720c */ /* 0x000fe40003f66070 */
[----:B------:R-:W-:Y:S02]  /*1ac0*/  SEL R23, R23, R4, P0 ;  /* 0x0000000417177207 */ /* 0x000fe40000000000 */
[----:B------:R-:W-:-:S02]  /*1ad0*/  IADD3 R4, P0, R19, 0x1, RZ ;  /* 0x0000000113047810 */ /* 0x000fc40007f1e0ff */
[----:B------:R-:W-:Y:S02]  /*1ae0*/  ISETP.GE.U32.AND.EX P3, PT, R9, R27, PT, P3 ;  /* 0x0000001b0900720c */ /* 0x000fe40003f66130 */
[----:B------:R-:W-:Y:S01]  /*1af0*/  LOP3.LUT R7, R25, UR9, RZ, 0x3c, !PT ;  /* 0x0000000919077c12 */ /* 0x000fe2000f8e3cff */
[----:B------:R-:W-:Y:S01]  /*1b00*/  IMAD.X R6, RZ, RZ, R23, P0 ;  /* 0x000000ffff067224 */ /* 0x000fe200000e0617 */
[----:B------:R-:W-:Y:S01]  /*1b10*/  SEL R4, R4, R19, P3 ;  /* 0x0000001304047207 */ /* 0x000fe20001800000 */
[----:B------:R-:W-:Y:S01]  /*1b20*/  IMAD.MOV.U32 R19, RZ, RZ, 0x0 ;  /* 0x00000000ff137424 */ /* 0x000fe200078e00ff */
[----:B------:R-:W-:Y:S02]  /*1b30*/  ISETP.GE.AND P4, PT, R7, RZ, PT ;  /* 0x000000ff0700720c */ /* 0x000fe40003f86270 */
[----:B------:R-:W-:Y:S02]  /*1b40*/  SEL R6, R6, R23, P3 ;  /* 0x0000001706067207 */ /* 0x000fe40001800000 */
[----:B------:R-:W-:-:S02]  /*1b50*/  IADD3 R9, P3, RZ, -R4, RZ ;  /* 0x80000004ff097210 */ /* 0x000fc40007f7e0ff */
[----:B------:R-:W-:Y:S02]  /*1b60*/  ISETP.NE.U32.AND P0, PT, R22, RZ, PT ;  /* 0x000000ff1600720c */ /* 0x000fe40003f05070 */
[----:B------:R-:W-:Y:S02]  /*1b70*/  IADD3.X R7, RZ, ~R6, RZ, P3, !PT ;  /* 0x80000006ff077210 */ /* 0x000fe40001ffe4ff */
[----:B------:R-:W-:Y:S02]  /*1b80*/  SEL R8, R9, R4, !P4 ;  /* 0x0000000409087207 */ /* 0x000fe40006000000 */
[----:B------:R-:W-:Y:S02]  /*1b90*/  ISETP.NE.AND.EX P0, PT, R25, RZ, PT, P0 ;  /* 0x000000ff1900720c */ /* 0x000fe40003f05300 */
[----:B------:R-:W-:Y:S02]  /*1ba0*/  SEL R4, R7, R6, !P4 ;  /* 0x0000000607047207 */ /* 0x000fe40006000000 */
[----:B------:R-:W-:-:S02]  /*1bb0*/  SEL R8, R8, 0xffffffff, P0 ;  /* 0xffffffff08087807 */ /* 0x000fc40000000000 */
[----:B------:R-:W-:Y:S01]  /*1bc0*/  SEL R4, R4, 0xffffffff, P0 ;  /* 0xffffffff04047807 */ /* 0x000fe20000000000 */
[----:B------:R-:W-:Y:S06]  /*1bd0*/  RET.REL.NODEC R18 `(_ZN2at6native27unrolled_elementwise_kernelINS0_13AUnaryFunctorIlllZZZNS0_15binary_internal21div_floor_kernel_cudaERNS_18TensorIteratorBaseEENKUlvE_clEvENKUlvE2_clEvEUlllE_EESt5arrayIPcLm2EELi4E23TrivialOffsetCalculatorILi1EjESE_NS0_6memory15LoadWithoutCastENSF_16StoreWithoutCastEEEviT_T0_T2_T3_T4_T5_) ;  /* 0xffffffe412087950 */ /* 0x000fec0003c3ffff */
        .weak           $__internal_56_$__cuda_sm20_rem_s64
        .type           $__internal_56_$__cuda_sm20_rem_s64,@function
        .size           $__internal_56_$__cuda_sm20_rem_s64,(.L_x_37734 - $__internal_56_$__cuda_sm20_rem_s64)
$__internal_56_$__cuda_sm20_rem_s64:
        /* <DEDUP_REMOVED lines=30> */
[----:B------:R-:W-:-:S04]  /*1dc0*/  IMAD.X R24, RZ, RZ, ~R24, P0 ;  /* 0x000000ffff187224 */ /* 0x000fc800000e0e18 */
[----:B------:R-:W-:-:S04]  /*1dd0*/  IMAD.WIDE.U32 R22, P0, R23, R24, R22 ;  /* 0x0000001817167225 */ /* 0x000fc80007800016 */
[----:B------:R-:W-:Y:S01]  /*1de0*/  IMAD.HI.U32 R23, P3, R9, R8, R22 ;  /* 0x0000000809177227 */ /* 0x000fe20007860016 */
[----:B------:R-:W-:-:S03]  /*1df0*/  IADD3 R8, P4, RZ, -UR8, RZ ;  /* 0x80000008ff087c10 */ /* 0x000fc6000ff9e0ff */
[----:B------:R-:W-:Y:S01]  /*1e00*/  IMAD.HI.U32 R22, R9, R24, RZ ;  /* 0x0000001809167227 */ /* 0x000fe200078e00ff */
[----:B------:R-:W-:-:S03]  /*1e10*/  SEL R8, R8, UR8, !P2 ;  /* 0x0000000808087c07 */ /* 0x000fc6000d000000 */
[----:B------:R-:W-:Y:S01]  /*1e20*/  IMAD R24, R9, R24, RZ ;  /* 0x0000001809187224 */ /* 0x000fe200078e02ff */
[----:B------:R-:W-:Y:S01]  /*1e30*/  IADD3.X R22, R22, R9, RZ, P0, !PT ;  /* 0x0000000916167210 */ /* 0x000fe200007fe4ff */
[----:B------:R-:W-:-:S03]  /*1e40*/  IMAD.X R9, RZ, RZ, ~UR9, P4 ;  /* 0x80000009ff097e24 */ /* 0x000fc6000a0e06ff */
[----:B------:R-:W-:Y:S02]  /*1e50*/  IADD3 R23, P0, R24, R23, RZ ;  /* 0x0000001718177210 */ /* 0x000fe40007f1e0ff */
[----:B------:R-:W-:Y:S02]  /*1e60*/  SEL R9, R9, UR9, !P2 ;  /* 0x0000000909097c07 */ /* 0x000fe4000d000000 */
[----:B------:R-:W-:Y:S01]  /*1e70*/  IADD3.X R22, RZ, RZ, R22, P0, P3 ;  /* 0x000000ffff167210 */ /* 0x000fe200007e6416 */
[----:B------:R-:W-:-:S04]  /*1e80*/  IMAD.HI.U32 R24, R23, R8, RZ ;  /* 0x0000000817187227 */ /* 0x000fc800078e00ff */
[----:B------:R-:W-:-:S04]  /*1e90*/  IMAD.WIDE.U32 R24, R23, R9, R24 ;  /* 0x0000000917187225 */ /* 0x000fc800078e0018 */
[----:B------:R-:W-:-:S04]  /*1ea0*/  IMAD.HI.U32 R23, P0, R22, R8, R24 ;  /* 0x0000000816177227 */ /* 0x000fc80007800018 */
[CC--:B------:R-:W-:Y:S02]  /*1eb0*/  IMAD R24, R22.reuse, R9.reuse, RZ ;  /* 0x0000000916187224 */ /* 0x0c0fe400078e02ff */
[----:B------:R-:W-:-:S03]  /*1ec0*/  IMAD.HI.U32 R22, R22, R9, RZ ;  /* 0x0000000916167227 */ /* 0x000fc600078e00ff */
[----:B------:R-:W-:-:S05]  /*1ed0*/  IADD3 R23, P3, R24, R23, RZ ;  /* 0x0000001718177210 */ /* 0x000fca0007f7e0ff */
[----:B------:R-:W-:-:S04]  /*1ee0*/  IMAD.WIDE.U32 R24, R23, R18, RZ ;  /* 0x0000001217187225 */ /* 0x000fc800078e00ff */
[----:B------:R-:W-:Y:S01]  /*1ef0*/  IMAD R23, R23, R19, R25 ;  /* 0x0000001317177224 */ /* 0x000fe200078e0219 */
[----:B------:R-:W-:Y:S01]  /*1f00*/  IADD3 R25, P4, -R24, R8, RZ ;  /* 0x0000000818197210 */ /* 0x000fe20007f9e1ff */
[----:B------:R-:W-:-:S03]  /*1f10*/  IMAD.X R8, RZ, RZ, R22, P0 ;  /* 0x000000ffff087224 */ /* 0x000fc600000e0616 */
[----:B------:R-:W-:Y:S02]  /*1f20*/  ISETP.GE.U32.AND P0, PT, R25, R18, PT ;  /* 0x000000121900720c */ /* 0x000fe40003f06070 */
[----:B------:R-:W-:-:S05]  /*1f30*/  IADD3.X R8, RZ, R8, RZ, P3, !PT ;  /* 0x00000008ff087210 */ /* 0x000fca0001ffe4ff */
[----:B------:R-:W-:-:S04]  /*1f40*/  IMAD R8, R8, R18, R23 ;  /* 0x0000001208087224 */ /* 0x000fc800078e0217 */
[----:B------:R-:W-:Y:S01]  /*1f50*/  IMAD.X R9, R9, 0x1, ~R8, P4 ;  /* 0x0000000109097824 */ /* 0x000fe200020e0e08 */
[----:B------:R-:W-:-:S04]  /*1f60*/  IADD3 R8, P3, R25, -R18, RZ ;  /* 0x8000001219087210 */ /* 0x000fc80007f7e0ff */
[----:B------:R-:W-:-:S04]  /*1f70*/  ISETP.GE.U32.AND.EX P0, PT, R9, R19, PT, P0 ;  /* 0x000000130900720c */ /* 0x000fc80003f06100 */
[----:B------:R-:W-:Y:S01]  /*1f80*/  SEL R25, R8, R25, P0 ;  /* 0x0000001908197207 */ /* 0x000fe20000000000 */
[----:B------:R-:W-:-:S05]  /*1f90*/  IMAD.X R8, R9, 0x1, ~R19, P3 ;  /* 0x0000000109087824 */ /* 0x000fca00018e0e13 */
        /* <DEDUP_REMOVED lines=9> */
[----:B------:R-:W-:Y:S01]  /*2030*/  IMAD.MOV.U32 R6, RZ, RZ, R4 ;  /* 0x000000ffff067224 */ /* 0x000fe200078e0004 */
[----:B------:R-:W-:Y:S02]  /*2040*/  IADD3.X R19, RZ, ~R18, RZ, P3, !PT ;  /* 0x80000012ff137210 */ /* 0x000fe40001ffe4ff */
[----:B------:R-:W-:Y:S01]  /*2050*/  ISETP.NE.AND.EX P0, PT, R7, RZ, PT, P0 ;  /* 0x000000ff0700720c */ /* 0x000fe20003f05300 */
[----:B------:R-:W-:Y:S01]  /*2060*/  IMAD.MOV.U32 R7, RZ, RZ, 0x0 ;  /* 0x00000000ff077424 */ /* 0x000fe200078e00ff */
[----:B------:R-:W-:-:S02]  /*2070*/  SEL R8, R9, R8, !P2 ;  /* 0x0000000809087207 */ /* 0x000fc40005000000 */
[----:B------:R-:W-:Y:S02]  /*2080*/  SEL R9, R19, R18, !P2 ;  /* 0x0000001213097207 */ /* 0x000fe40005000000 */
[----:B------:R-:W-:Y:S02]  /*2090*/  SEL R8, R8, 0xffffffff, P0 ;  /* 0xffffffff08087807 */ /* 0x000fe40000000000 */
[----:B------:R-:W-:Y:S01]  /*20a0*/  SEL R9, R9, 0xffffffff, P0 ;  /* 0xffffffff09097807 */ /* 0x000fe20000000000 */
[----:B------:R-:W-:Y:S06]  /*20b0*/  RET.REL.NODEC R6 `(_ZN2at6native27unrolled_elementwise_kernelINS0_13AUnaryFunctorIlllZZZNS0_15binary_internal21div_floor_kernel_cudaERNS_18TensorIteratorBaseEENKUlvE_clEvENKUlvE2_clEvEUlllE_EESt5arrayIPcLm2EELi4E23TrivialOffsetCalculatorILi1EjESE_NS0_6memory15LoadWithoutCastENSF_16StoreWithoutCastEEEviT_T0_T2_T3_T4_T5_) ;  /* 0xffffffdc06d07950 */ /* 0x000fec0003c3ffff */
.L_x_30167:
        /* <DEDUP_REMOVED lines=12> */
.L_x_37734:


//--------------------- .text._ZN2at6native29vectorized_elementwise_kernelILi2ENS0_13AUnaryFunctorIlllZZZNS0_15binary_internal21div_floor_kernel_cudaERNS_18TensorIteratorBaseEENKUlvE_clEvENKUlvE2_clEvEUlllE_EESt5arrayIPcLm2EEEEviT0_T1_ --------------------------
	.section	.text._ZN2at6native29vectorized_elementwise_kernelILi2ENS0_13AUnaryFunctorIlllZZZNS0_15binary_internal21div_floor_kernel_cudaERNS_18TensorIteratorBaseEENKUlvE_clEvENKUlvE2_clEvEUlllE_EESt5arrayIPcLm2EEEEviT0_T1_,"ax",@progbits
	.align	128
        .global         _ZN2at6native29vectorized_elementwise_kernelILi2ENS0_13AUnaryFunctorIlllZZZNS0_15binary_internal21div_floor_kernel_cudaERNS_18TensorIteratorBaseEENKUlvE_clEvENKUlvE2_clEvEUlllE_EESt5arrayIPcLm2EEEEviT0_T1_
        .type           _ZN2at6native29vectorized_elementwise_kernelILi2ENS0_13AUnaryFunctorIlllZZZNS0_15binary_internal21div_floor_kernel_cudaERNS_18TensorIteratorBaseEENKUlvE_clEvENKUlvE2_clEvEUlllE_EESt5arrayIPcLm2EEEEviT0_T1_,@function
        .size           _ZN2at6native29vectorized_elementwise_kernelILi2ENS0_13AUnaryFunctorIlllZZZNS0_15binary_internal21div_floor_kernel_cudaERNS_18TensorIteratorBaseEENKUlvE_clEvENKUlvE2_clEvEUlllE_EESt5arrayIPcLm2EEEEviT0_T1_,(.L_x_37736 - _ZN2at6native29vectorized_elementwise_kernelILi2ENS0_13AUnaryFunctorIlllZZZNS0_15binary_internal21div_floor_kernel_cudaERNS_18TensorIteratorBaseEENKUlvE_clEvENKUlvE2_clEvEUlllE_EESt5arrayIPcLm2EEEEviT0_T1_)
        .other          _ZN2at6native29vectorized_elementwise_kernelILi2ENS0_13AUnaryFunctorIlllZZZNS0_15binary_internal21div_floor_kernel_cudaERNS_18TensorIteratorBaseEENKUlvE_clEvENKUlvE2_clEvEUlllE_EESt5arrayIPcLm2EEEEviT0_T1_,@"STO_CUDA_ENTRY STV_DEFAULT"
_ZN2at6native29vectorized_elementwise_kernelILi2ENS0_13AUnaryFunctorIlllZZZNS0_15binary_internal21div_floor_kernel_cudaERNS_18TensorIteratorBaseEENKUlvE_clEvENKUlvE2_clEvEUlllE_EESt5arrayIPcLm2EEEEviT0_T1_:
.text._ZN2at6native29vectorized_elementwise_kernelILi2ENS0_13AUnaryFunctorIlllZZZNS0_15binary_internal21div_floor_kernel_cudaERNS_18TensorIteratorBaseEENKUlvE_clEvENKUlvE2_clEvEUlllE_EESt5arrayIPcLm2EEEEviT0_T1_:
[----:B------:R-:W-:Y:S01]  /*0000*/  LDC R1, c[0x0][0x28] ;  /* 0x00000a00ff017b82 */ /* 0x000fe20000000800 */
[----:B------:R-:W0:Y:S01]  /*0010*/  S2R R0, SR_CTAID.X ;  /* 0x0000000000007919 */ /* 0x000e220000002500 */
[----:B------:R-:W-:Y:S01]  /*0020*/  ULDC UR4, c[0x0][0x210] ;  /* 0x0000840000047ab9 */ /* 0x000fe20000000800 */
[----:B------:R-:W-:Y:S01]  /*0030*/  ULDC.64 UR8, c[0x0][0x208] ;  /* 0x0000820000087ab9 */ /* 0x000fe20000000a00 */
[----:B------:R-:W-:Y:S01]  /*0040*/  ULDC.64 UR6, c[0x0][0x220] ;  /* 0x0000880000067ab9 */ /* 0x000fe20000000a00 */
[----:B0-----:R-:W-:-:S05]  /*0050*/  IMAD.SHL.U32 R0, R0, 0x400, RZ ;  /* 0x0000040000007824 */ /* 0x001fca00078e00ff */
[----:B------:R-:W-:-:S04]  /*0060*/  IADD3 R2, -R0, UR4, RZ ;  /* 0x0000000400027c10 */ /* 0x000fc8000fffe1ff */
[----:B------:R-:W-:-:S13]  /*0070*/  ISETP.GE.U32.AND P0, PT, R2, 0x400, PT ;  /* 0x000004000200780c */ /* 0x000fda0003f06070 */
[----:B------:R-:W-:Y:S05]  /*0080*/  @!P0 BRA `(.L_x_30168) ;  /* 0x0000002400a08947 */ /* 0x000fea0003800000 */
[----:B------:R-:W0:Y:S01]  /*0090*/  S2R R2, SR_TID.X ;  /* 0x0000000000027919 */ /* 0x000e220000002100 */
[----:B------:R-:W1:Y:S01]  /*00a0*/  LDC.64 R4, c[0x0][0x230] ;  /* 0x00008c00ff047b82 */ /* 0x000e620000000a00 */
[----:B------:R-:W-:Y:S01]  /*00b0*/  ULDC UR4, c[0x0][0x224] ;  /* 0x0000890000047ab9 */ /* 0x000fe20000000800 */
[----:B-1----:R-:W-:-:S04]  /*00c0*/  IMAD.WIDE R4, R0, 0x8, R4 ;  /* 0x0000000800047825 */ /* 0x002fc800078e0204 */
        /* <DEDUP_REMOVED lines=12> */
[----:B-----5:R-:W-:Y:S05]  /*0190*/  CALL.REL.NOINC `($__internal_57_$__cuda_sm20_div_s64) ;  /* 0x0000005000b87944 */ /* 0x020fea0003c00000 */
[----:B------:R-:W-:Y:S01]  /*01a0*/  IMAD.MOV.U32 R27, RZ, RZ, R3 ;  /* 0x000000ffff1b7224 */ /* 0x000fe200078e0003 */
[----:B------:R-:W-:Y:S01]  /*01b0*/  MOV R30, R5 ;  /* 0x00000005001e7202 */ /* 0x000fe20000000f00 */
[----:B------:R-:W-:Y:S06]  /*01c0*/  BRA `(.L_x_30171) ;  /* 0x0000000000507947 */ /* 0x000fec0003800000 */
.L_x_30170:
[----:B------:R-:W0:Y:S01]  /*01d0*/  I2F.U32.RP R3, R16 ;  /* 0x0000001000037306 */ /* 0x000e220000209000 */
[----:B------:R-:W-:Y:S01]  /*01e0*/  IMAD.MOV R7, RZ, RZ, -R16 ;  /* 0x000000ffff077224 */ /* 0x000fe200078e0a10 */
[----:B------:R-:W-:Y:S01]  /*01f0*/  ULDC UR4, c[0x0][0x220] ;  /* 0x0000880000047ab9 */ /* 0x000fe20000000800 */
[----:B------:R-:W-:Y:S01]  /*0200*/  ISETP.NE.U32.AND P3, PT, R16, RZ, PT ;  /* 0x000000ff1000720c */ /* 0x000fe20003f65070 */
[----:B------:R-:W-:-:S04]  /*0210*/  IMAD.MOV.U32 R30, RZ, RZ, RZ ;  /* 0x000000ffff1e7224 */ /* 0x000fc800078e00ff */
[----:B0-----:R-:W0:Y:S02]  /*0220*/  MUFU.RCP R3, R3 ;  /* 0x0000000300037308 */ /* 0x001e240000001000 */
[----:B0-----:R-:W-:-:S06]  /*0230*/  VIADD R4, R3, 0xffffffe ;  /* 0x0ffffffe03047836 */ /* 0x001fcc0000000000 */
[----:B------:R0:W1:Y:S02]  /*0240*/  F2I.FTZ.U32.TRUNC.NTZ R5, R4 ;  /* 0x0000000400057305 */ /* 0x000064000021f000 */
[----:B0-----:R-:W-:Y:S02]  /*0250*/  IMAD.MOV.U32 R4, RZ, RZ, RZ ;  /* 0x000000ffff047224 */ /* 0x001fe400078e00ff */
[----:B-1----:R-:W-:-:S04]  /*0260*/  IMAD R7, R7, R5, RZ ;  /* 0x0000000507077224 */ /* 0x002fc800078e02ff */
[----:B------:R-:W-:-:S06]  /*0270*/  IMAD.HI.U32 R5, R5, R7, R4 ;  /* 0x0000000705057227 */ /* 0x000fcc00078e0004 */
[----:B------:R-:W-:-:S04]  /*0280*/  IMAD.HI.U32 R27, R5, UR4, RZ ;  /* 0x00000004051b7c27 */ /* 0x000fc8000f8e00ff */
[----:B------:R-:W-:-:S04]  /*0290*/  IMAD.MOV R5, RZ, RZ, -R27 ;  /* 0x000000ffff057224 */ /* 0x000fc800078e0a1b */
[----:B------:R-:W-:-:S05]  /*02a0*/  IMAD R3, R16, R5, UR4 ;  /* 0x0000000410037e24 */ /* 0x000fca000f8e0205 */
[----:B------:R-:W-:-:S13]  /*02b0*/  ISETP.GE.U32.AND P1, PT, R3, R16, PT ;  /* 0x000000100300720c */ /* 0x000fda0003f26070 */
[----:B------:R-:W-:Y:S01]  /*02c0*/  @P1 IADD3 R3, -R16, R3, RZ ;  /* 0x0000000310031210 */ /* 0x000fe20007ffe1ff */
[----:B------:R-:W-:-:S03]  /*02d0*/  @P1 VIADD R27, R27, 0x1 ;  /* 0x000000011b1b1836 */ /* 0x000fc60000000000 */
[----:B------:R-:W-:-:S13]  /*02e0*/  ISETP.GE.U32.AND P2, PT, R3, R16, PT ;  /* 0x000000100300720c */ /* 0x000fda0003f46070 */
[----:B------:R-:W-:Y:S01]  /*02f0*/  @P2 VIADD R27, R27, 0x1 ;  /* 0x000000011b1b2836 */ /* 0x000fe20000000000 */
[----:B------:R-:W-:-:S07]  /*0300*/  @!P3 LOP3.LUT R27, RZ, R16, RZ, 0x33, !PT ;  /* 0x00000010ff1bb212 */ /* 0x000fce00078e33ff */
.L_x_30171:
[----:B------:R-:W-:Y:S05]  /*0310*/  BSYNC B0 ;  /* 0x0000000000007941 */ /* 0x000fea0003800000 */
.L_x_30169:
        /* <DEDUP_REMOVED lines=12> */
[----:B-----5:R-:W-:Y:S05]  /*03e0*/  CALL.REL.NOINC `($__internal_58_$__cuda_sm20_rem_s64) ;  /* 0x0000005400747944 */ /* 0x020fea0003c00000 */
[----:B------:R-:W-:-:S04]  /*03f0*/  ISETP.NE.U32.AND P0, PT, R3, RZ, PT ;  /* 0x000000ff0300720c */ /* 0x000fc80003f05070 */
[----:B------:R-:W-:Y:S01]  /*0400*/  ISETP.NE.AND.EX P0, PT, R4, RZ, PT, P0 ;  /* 0x000000ff0400720c */ /* 0x000fe20003f05300 */
[----:B------:R-:W-:-:S12]  /*0410*/  BRA `(.L_x_30176) ;  /* 0x00000000004c7947 */ /* 0x000fd80003800000 */
.L_x_30175:
        /* <DEDUP_REMOVED lines=13> */
[----:B------:R-:W-:-:S04]  /*04f0*/  @P0 IADD3 R7, -R16, R7, RZ ;  /* 0x0000000710070210 */ /* 0x000fc80007ffe1ff */
[----:B------:R-:W-:-:S13]  /*0500*/  ISETP.GE.U32.AND P0, PT, R7, R16, PT ;  /* 0x000000100700720c */ /* 0x000fda0003f06070 */
[----:B------:R-:W-:Y:S01]  /*0510*/  @P0 IMAD.IADD R7, R7, 0x1, -R16 ;  /* 0x0000000107070824 */ /* 0x000fe200078e0a10 */
[----:B------:R-:W-:-:S04]  /*0520*/  @!P1 LOP3.LUT R7, RZ, R16, RZ, 0x33, !PT ;  /* 0x00000010ff079212 */ /* 0x000fc800078e33ff */
[----:B------:R-:W-:-:S04]  /*0530*/  ISETP.NE.U32.AND P0, PT, R7, RZ, PT ;  /* 0x000000ff0700720c */ /* 0x000fc80003f05070 */
[----:B------:R-:W-:-:S13]  /*0540*/  ISETP.NE.AND.EX P0, PT, RZ, RZ, PT, P0 ;  /* 0x000000ffff00720c */ /* 0x000fda0003f05300 */
.L_x_30176:
[----:B------:R-:W-:Y:S05]  /*0550*/  BSYNC B1 ;  /* 0x0000000000017941 */ /* 0x000fea0003800000 */
.L_x_30174:
[----:B------:R-:W-:-:S04]  /*0560*/  SEL R3, RZ, 0xffffffff, !P0 ;  /* 0xffffffffff037807 */ /* 0x000fc80004000000 */
[----:B------:R-:W-:-:S05]  /*0570*/  IADD3 R27, P0, R3, R27, RZ ;  /* 0x0000001b031b7210 */ /* 0x000fca0007f1e0ff */
[----:B------:R-:W-:-:S08]  /*0580*/  IMAD.X R30, R3, 0x1, R30, P0 ;  /* 0x00000001031e7824 */ /* 0x000fd000000e061e */
.L_x_30173:
[----:B------:R-:W-:Y:S05]  /*0590*/  BSYNC B0 ;  /* 0x0000000000007941 */ /* 0x000fea0003800000 */
.L_x_30172:
        /* <DEDUP_REMOVED lines=10> */
[----:B-----5:R-:W-:Y:S05]  /*0640*/  CALL.REL.NOINC `($__internal_57_$__cuda_sm20_div_s64) ;  /* 0x0000004c008c7944 */ /* 0x020fea0003c00000 */
[----:B------:R-:W-:Y:S02]  /*0650*/  IMAD.MOV.U32 R27, RZ, RZ, R3 ;  /* 0x000000ffff1b7224 */ /* 0x000fe400078e0003 */
[----:B------:R-:W-:Y:S01]  /*0660*/  IMAD.MOV.U32 R30, RZ, RZ, R5 ;  /* 0x000000ffff1e7224 */ /* 0x000fe200078e0005 */
[----:B------:R-:W-:Y:S06]  /*0670*/  BRA `(.L_x_30179) ;  /* 0x0000000000507947 */ /* 0x000fec0003800000 */
.L_x_30178:
[----:B------:R-:W0:Y:S01]  /*0680*/  I2F.U32.RP R3, R18 ;  /* 0x0000001200037306 */ /* 0x000e220000209000 */
[----:B------:R-:W-:Y:S01]  /*0690*/  IADD3 R7, RZ, -R18, RZ ;  /* 0x80000012ff077210 */ /* 0x000fe20007ffe0ff */
        /* <DEDUP_REMOVED lines=18> */
.L_x_30179:
[----:B------:R-:W-:Y:S05]  /*07c0*/  BSYNC B0 ;  /* 0x0000000000007941 */ /* 0x000fea0003800000 */
.L_x_30177:
        /* <DEDUP_REMOVED lines=12> */
[----:B-----5:R-:W-:Y:S05]  /*0890*/  CALL.REL.NOINC `($__internal_58_$__cuda_sm20_rem_s64) ;  /* 0x0000005000487944 */ /* 0x020fea0003c00000 */
[----:B------:R-:W-:-:S04]  /*08a0*/  ISETP.NE.U32.AND P0, PT, R3, RZ, PT ;  /* 0x000000ff0300720c */ /* 0x000fc80003f05070 */
[----:B------:R-:W-:Y:S01]  /*08b0*/  ISETP.NE.AND.EX P0, PT, R4, RZ, PT, P0 ;  /* 0x000000ff0400720c */ /* 0x000fe20003f05300 */
[----:B------:R-:W-:-:S12]  /*08c0*/  BRA `(.L_x_30184) ;  /* 0x00000000004c7947 */ /* 0x000fd80003800000 */
.L_x_30183:
        /* <DEDUP_REMOVED lines=13> */
[----:B------:R-:W-:-:S05]  /*09a0*/  @P0 IMAD.IADD R7, R7, 0x1, -R18 ;  /* 0x0000000107070824 */ /* 0x000fca00078e0a12 */
[----:B------:R-:W-:-:S13]  /*09b0*/  ISETP.GE.U32.AND P0, PT, R7, R18, PT ;  /* 0x000000120700720c */ /* 0x000fda0003f06070 */
[----:B------:R-:W-:Y:S01]  /*09c0*/  @P0 IMAD.IADD R7, R7, 0x1, -R18 ;  /* 0x0000000107070824 */ /* 0x000fe200078e0a12 */
[----:B------:R-:W-:-:S04]  /*09d0*/  @!P1 LOP3.LUT R7, RZ, R18, RZ, 0x33, !PT ;  /* 0x00000012ff079212 */ /* 0x000fc800078e33ff */
[----:B------:R-:W-:-:S04]  /*09e0*/  ISETP.NE.U32.AND P0, PT, R7, RZ, PT ;  /* 0x000000ff0700720c */ /* 0x000fc80003f05070 */
[----:B------:R-:W-:-:S13]  /*09f0*/  ISETP.NE.AND.EX P0, PT, RZ, RZ, PT, P0 ;  /* 0x000000ffff00720c */ /* 0x000fda0003f05300 */
.L_x_30184:
[----:B------:R-:W-:Y:S05]  /*0a00*/  BSYNC B1 ;  /* 0x0000000000017941 */ /* 0x000fea0003800000 */
.L_x_30182:
[----:B------:R-:W-:-:S04]  /*0a10*/  SEL R3, RZ, 0xffffffff, !P0 ;  /* 0xffffffffff037807 */ /* 0x000fc80004000000 */
[----:B------:R-:W-:-:S04]  /*0a20*/  IADD3 R27, P0, R3, R27, RZ ;  /* 0x0000001b031b7210 */ /* 0x000fc80007f1e0ff */
[----:B------:R-:W-:-:S09]  /*0a30*/  IADD3.X R30, R3, R30, RZ, P0, !PT ;  /* 0x0000001e031e7210 */ /* 0x000fd200007fe4ff */
.L_x_30181:
[----:B------:R-:W-:Y:S05]  /*0a40*/  BSYNC B0 ;  /* 0x0000000000007941 */ /* 0x000fea0003800000 */
.L_x_30180:
[----:B------:R-:W-:Y:S01]  /*0a50*/  ULDC UR4, c[0x0][0x224] ;  /* 0x0000890000047ab9 */ /* 0x000fe20000000800 */
[----:B------:R-:W-:Y:S01]  /*0a60*/  BSSY B0, `(.L_x_30185) ;  /* 0x0000021000007945 */ /* 0x000fe20003800000 */
[----:B-----5:R-:W-:Y:S01]  /*0a70*/  LOP3.LUT R3, R21, UR4, RZ, 0xfc, !PT ;  /* 0x0000000415037c12 */ /* 0x020fe2000f8efcff */
[----:B------:R-:W-:Y:S02]  /*0a80*/  IMAD.MOV.U32 R18, RZ, RZ, R27 ;  /* 0x000000ffff127224 */ /* 0x000fe400078e001b */
[----:B------:R-:W-:Y:S01]  /*0a90*/  IMAD.MOV.U32 R19, RZ, RZ, R30 ;  /* 0x000000ffff137224 */ /* 0x000fe200078e001e */
[----:B------:R-:W-:-:S13]  /*0aa0*/  ISETP.NE.U32.AND P0, PT, R3, RZ, PT ;  /* 0x000000ff0300720c */ /* 0x000fda0003f05070 */
[----:B------:R-:W-:Y:S05]  /*0ab0*/  @!P0 BRA `(.L_x_30186) ;  /* 0x00000000001c8947 */ /* 0x000fea0003800000 */
[----:B------:R-:W-:Y:S01]  /*0ac0*/  IMAD.MOV.U32 R26, RZ, RZ, R20 ;  /* 0x000000ffff1a7224 */ /* 0x000fe200078e0014 */
[----:B------:R-:W-:Y:S01]  /*0ad0*/  MOV R4, 0xb00 ;  /* 0x00000b0000047802 */ /* 0x000fe20000000f00 */
[----:B------:R-:W-:-:S07]  /*0ae0*/  IMAD.MOV.U32 R27, RZ, RZ, R21 ;  /* 0x000000ffff1b7224 */ /* 0x000fce00078e0015 */
[----:B------:R-:W-:Y:S05]  /*0af0*/  CALL.REL.NOINC `($__internal_57_$__cuda_sm20_div_s64) ;  /* 0x0000004800607944 */ /* 0x000fea0003c00000 */
[----:B------:R-:W-:Y:S01]  /*0b00*/  MOV R27, R3 ;  /* 0x00000003001b7202 */ /* 0x000fe20000000f00 */
[----:B------:R-:W-:Y:S01]  /*0b10*/  IMAD.MOV.U32 R30, RZ, RZ, R5 ;  /* 0x000000ffff1e7224 */ /* 0x000fe200078e0005 */
[----:B------:R-:W-:Y:S06]  /*0b20*/  BRA `(.L_x_30187) ;  /* 0x0000000000507947 */ /* 0x000fec0003800000 */
.L_x_30186:
        /* <DEDUP_REMOVED lines=20> */
.L_x_30187:
[----:B------:R-:W-:Y:S05]  /*0c70*/  BSYNC B0 ;  /* 0x0000000000007941 */ /* 0x000fea0003800000 */
.L_x_30185:
        /* <DEDUP_REMOVED lines=12> */
[----:B------:R-:W-:Y:S05]  /*0d40*/  CALL.REL.NOINC `($__internal_58_$__cuda_sm20_rem_s64) ;  /* 0x0000004c001c7944 */ /* 0x000fea0003c00000 */
[----:B------:R-:W-:-:S04]  /*0d50*/  ISETP.NE.U32.AND P0, PT, R3, RZ, PT ;  /* 0x000000ff0300720c */ /* 0x000fc80003f05070 */
[----:B------:R-:W-:Y:S01]  /*0d60*/  ISETP.NE.AND.EX P0, PT, R4, RZ, PT, P0 ;  /* 0x000000ff0400720c */ /* 0x000fe20003f05300 */
[----:B------:R-:W-:-:S12]  /*0d70*/  BRA `(.L_x_30192) ;  /* 0x00000000004c7947 */ /* 0x000fd80003800000 */
.L_x_30191:
        /* <DEDUP_REMOVED lines=19> */
.L_x_30192:
[----:B------:R-:W-:Y:S05]  /*0eb0*/  BSYNC B1 ;  /* 0x0000000000017941 */ /* 0x000fea0003800000 */
.L_x_30190:
[----:B------:R-:W-:-:S04]  /*0ec0*/  SEL R3, RZ, 0xffffffff, !P0 ;  /* 0xffffffffff037807 */ /* 0x000fc80004000000 */
[----:B------:R-:W-:-:S05]  /*0ed0*/  IADD3 R27, P0, R3, R27, RZ ;  /* 0x0000001b031b7210 */ /* 0x000fca0007f1e0ff */
[----:B------:R-:W-:-:S08]  /*0ee0*/  IMAD.X R30, R3, 0x1, R30, P0 ;  /* 0x00000001031e7824 */ /* 0x000fd000000e061e */
.L_x_30189:
[----:B------:R-:W-:Y:S05]  /*0ef0*/  BSYNC B0 ;  /* 0x0000000000007941 */ /* 0x000fea0003800000 */
.L_x_30188:
        /* <DEDUP_REMOVED lines=10> */
[----:B------:R-:W-:Y:S05]  /*0fa0*/  CALL.REL.NOINC `($__internal_57_$__cuda_sm20_div_s64) ;  /* 0x0000004400347944 */ /* 0x000fea0003c00000 */
[----:B------:R-:W-:Y:S02]  /*0fb0*/  IMAD.MOV.U32 R27, RZ, RZ, R3 ;  /* 0x000000ffff1b7224 */ /* 0x000fe400078e0003 */
[----:B------:R-:W-:Y:S01]  /*0fc0*/  IMAD.MOV.U32 R30, RZ, RZ, R5 ;  /* 0x000000ffff1e7224 */ /* 0x000fe200078e0005 */
[----:B------:R-:W-:Y:S06]  /*0fd0*/  BRA `(.L_x_30195) ;  /* 0x0000000000507947 */ /* 0x000fec0003800000 */
.L_x_30194:
[----:B------:R-:W0:Y:S01]  /*0fe0*/  I2F.U32.RP R3, R22 ;  /* 0x0000001600037306 */ /* 0x000e220000209000 */
[----:B------:R-:W-:Y:S01]  /*0ff0*/  IMAD.MOV R7, RZ, RZ, -R22 ;  /* 0x000000ffff077224 */ /* 0x000fe200078e0a16 */
[----:B------:R-:W-:Y:S01]  /*1000*/  ULDC UR4, c[0x0][0x220] ;  /* 0x0000880000047ab9 */ /* 0x000fe20000000800 */
[----:B------:R-:W-:Y:S01]  /*1010*/  ISETP.NE.U32.AND P3, PT, R22, RZ, PT ;  /* 0x000000ff1600720c */ /* 0x000fe20003f65070 */
[----:B------:R-:W-:-:S04]  /*1020*/  IMAD.MOV.U32 R30, RZ, RZ, RZ ;  /* 0x000000ffff1e7224 */ /* 0x000fc800078e00ff */
[----:B0-----:R-:W0:Y:S02]  /*1030*/  MUFU.RCP R3, R3 ;  /* 0x0000000300037308 */ /* 0x001e240000001000 */
[----:B0-----:R-:W-:-:S06]  /*1040*/  IADD3 R4, R3, 0xffffffe, RZ ;  /* 0x0ffffffe03047810 */ /* 0x001fcc0007ffe0ff */
        /* <DEDUP_REMOVED lines=13> */
.L_x_30195:
[----:B------:R-:W-:Y:S05]  /*1120*/  BSYNC B0 ;  /* 0x0000000000007941 */ /* 0x000fea0003800000 */
.L_x_30193:
        /* <DEDUP_REMOVED lines=12> */
[----:B------:R-:W-:Y:S05]  /*11f0*/  CALL.REL.NOINC `($__internal_58_$__cuda_sm20_rem_s64) ;  /* 0x0000004400f07944 */ /* 0x000fea0003c00000 */
[----:B------:R-:W-:-:S04]  /*1200*/  ISETP.NE.U32.AND P0, PT, R3, RZ, PT ;  /* 0x000000ff0300720c */ /* 0x000fc80003f05070 */
[----:B------:R-:W-:Y:S01]  /*1210*/  ISETP.NE.AND.EX P0, PT, R4, RZ, PT, P0 ;  /* 0x000000ff0400720c */ /* 0x000fe20003f05300 */
[----:B------:R-:W-:-:S12]  /*1220*/  BRA `(.L_x_30200) ;  /* 0x00000000004c7947 */ /* 0x000fd80003800000 */
.L_x_30199:
        /* <DEDUP_REMOVED lines=15> */
[----:B------:R-:W-:Y:S02]  /*1320*/  @P0 IADD3 R7, -R22, R7, RZ ;  /* 0x0000000716070210 */ /* 0x000fe40007ffe1ff */
[----:B------:R-:W-:-:S04]  /*1330*/  @!P1 LOP3.LUT R7, RZ, R22, RZ, 0x33, !PT ;  /* 0x00000016ff079212 */ /* 0x000fc800078e33ff */
[----:B------:R-:W-:-:S04]  /*1340*/  ISETP.NE.U32.AND P0, PT, R7, RZ, PT ;  /* 0x000000ff0700720c */ /* 0x000fc80003f05070 */
[----:B------:R-:W-:-:S13]  /*1350*/  ISETP.NE.AND.EX P0, PT, RZ, RZ, PT, P0 ;  /* 0x000000ffff00720c */ /* 0x000fda0003f05300 */
.L_x_30200:
[----:B------:R-:W-:Y:S05]  /*1360*/  BSYNC B1 ;  /* 0x0000000000017941 */ /* 0x000fea0003800000 */
.L_x_30198:
[----:B------:R-:W-:-:S04]  /*1370*/  SEL R3, RZ, 0xffffffff, !P0 ;  /* 0xffffffffff037807 */ /* 0x000fc80004000000 */
[----:B------:R-:W-:-:S05]  /*1380*/  IADD3 R27, P0, R3, R27, RZ ;  /* 0x0000001b031b7210 */ /* 0x000fca0007f1e0ff */
[----:B------:R-:W-:-:S08]  /*1390*/  IMAD.X R30, R3, 0x1, R30, P0 ;  /* 0x00000001031e7824 */ /* 0x000fd000000e061e */
.L_x_30197:
[----:B------:R-:W-:Y:S05]  /*13a0*/  BSYNC B0 ;  /* 0x0000000000007941 */ /* 0x000fea0003800000 */
.L_x_30196:
        /* <DEDUP_REMOVED lines=10> */
[----:B------:R-:W-:Y:S05]  /*1450*/  CALL.REL.NOINC `($__internal_57_$__cuda_sm20_div_s64) ;  /* 0x0000004000087944 */ /* 0x000fea0003c00000 */
[----:B------:R-:W-:Y:S02]  /*1460*/  IMAD.MOV.U32 R27, RZ, RZ, R3 ;  /* 0x000000ffff1b7224 */ /* 0x000fe400078e0003 */
[----:B------:R-:W-:Y:S01]  /*1470*/  IMAD.MOV.U32 R30, RZ, RZ, R5 ;  /* 0x000000ffff1e7224 */ /* 0x000fe200078e0005 */
[----:B------:R-:W-:Y:S06]  /*1480*/  BRA `(.L_x_30203) ;  /* 0x0000000000507947 */ /* 0x000fec0003800000 */
.L_x_30202:
[----:B------:R-:W0:Y:S01]  /*1490*/  I2F.U32.RP R3, R8 ;  /* 0x0000000800037306 */ /* 0x000e220000209000 */
[----:B------:R-:W-:Y:S01]  /*14a0*/  IMAD.MOV R7, RZ, RZ, -R8 ;  /* 0x000000ffff077224 */ /* 0x000fe200078e0a08 */
        /* <DEDUP_REMOVED lines=18> */
.L_x_30203:
[----:B------:R-:W-:Y:S05]  /*15d0*/  BSYNC B0 ;  /* 0x0000000000007941 */ /* 0x000fea0003800000 */
.L_x_30201:
        /* <DEDUP_REMOVED lines=16> */
.L_x_30207:
        /* <DEDUP_REMOVED lines=19> */
.L_x_30208:
[----:B------:R-:W-:Y:S05]  /*1810*/  BSYNC B1 ;  /* 0x0000000000017941 */ /* 0x000fea0003800000 */
.L_x_30206:
[----:B------:R-:W-:-:S04]  /*1820*/  SEL R3, RZ, 0xffffffff, !P0 ;  /* 0xffffffffff037807 */ /* 0x000fc80004000000 */
[----:B------:R-:W-:-:S05]  /*1830*/  IADD3 R27, P0, R3, R27, RZ ;  /* 0x0000001b031b7210 */ /* 0x000fca0007f1e0ff */
[----:B------:R-:W-:-:S08]  /*1840*/  IMAD.X R30, R3, 0x1, R30, P0 ;  /* 0x00000001031e7824 */ /* 0x000fd000000e061e */
.L_x_30205:
[----:B------:R-:W-:Y:S05]  /*1850*/  BSYNC B0 ;  /* 0x0000000000007941 */ /* 0x000fea0003800000 */
.L_x_30204:
        /* <DEDUP_REMOVED lines=11> */
[----:B------:R-:W-:Y:S01]  /*1910*/  IMAD.MOV.U32 R27, RZ, RZ, R3 ;  /* 0x000000ffff1b7224 */ /* 0x000fe200078e0003 */
[----:B------:R-:W-:Y:S01]  /*1920*/  MOV R30, R5 ;  /* 0x00000005001e7202 */ /* 0x000fe20000000f00 */
[----:B------:R-:W-:Y:S06]  /*1930*/  BRA `(.L_x_30211) ;  /* 0x0000000000507947 */ /* 0x000fec0003800000 */
.L_x_30210:
        /* <DEDUP_REMOVED lines=20> */
.L_x_30211:
[----:B------:R-:W-:Y:S05]  /*1a80*/  BSYNC B0 ;  /* 0x0000000000007941 */ /* 0x000fea0003800000 */
.L_x_30209:
        /* <DEDUP_REMOVED lines=12> */
[----:B------:R-:W-:Y:S05]  /*1b50*/  CALL.REL.NOINC `($__internal_58_$__cuda_sm20_rem_s64) ;  /* 0x0000003c00987944 */ /* 0x000fea0003c00000 */
[----:B------:R-:W-:-:S04]  /*1b60*/  ISETP.NE.U32.AND P0, PT, R3, RZ, PT ;  /* 0x000000ff0300720c */ /* 0x000fc80003f05070 */
[----:B------:R-:W-:Y:S01]  /*1b70*/  ISETP.NE.AND.EX P0, PT, R4, RZ, PT, P0 ;  /* 0x000000ff0400720c */ /* 0x000fe20003f05300 */
[----:B------:R-:W-:-:S12]  /*1b80*/  BRA `(.L_x_30216) ;  /* 0x00000000004c7947 */ /* 0x000fd80003800000 */
.L_x_30215:
        /* <DEDUP_REMOVED lines=19> */
.L_x_30216:
[----:B------:R-:W-:Y:S05]  /*1cc0*/  BSYNC B1 ;  /* 0x0000000000017941 */ /* 0x000fea0003800000 */
.L_x_30214:
[----:B------:R-:W-:-:S04]  /*1cd0*/  SEL R3, RZ, 0xffffffff, !P0 ;  /* 0xffffffffff037807 */ /* 0x000fc80004000000 */
[----:B------:R-:W-:-:S05]  /*1ce0*/  IADD3 R27, P0, R3, R27, RZ ;  /* 0x0000001b031b7210 */ /* 0x000fca0007f1e0ff */
[----:B------:R-:W-:-:S08]  /*1cf0*/  IMAD.X R30, R3, 0x1, R30, P0 ;  /* 0x00000001031e7824 */ /* 0x000fd000000e061e */
.L_x_30213:
[----:B------:R-:W-:Y:S05]  /*1d00*/  BSYNC B0 ;  /* 0x0000000000007941 */ /* 0x000fea0003800000 */
.L_x_30212:
        /* <DEDUP_REMOVED lines=10> */
[----:B------:R-:W-:Y:S05]  /*1db0*/  CALL.REL.NOINC `($__internal_57_$__cuda_sm20_div_s64) ;  /* 0x0000003400b07944 */ /* 0x000fea0003c00000 */
[----:B------:R-:W-:Y:S02]  /*1dc0*/  IMAD.MOV.U32 R27, RZ, RZ, R3 ;  /* 0x000000ffff1b7224 */ /* 0x000fe400078e0003 */
[----:B------:R-:W-:Y:S01]  /*1dd0*/  IMAD.MOV.U32 R30, RZ, RZ, R5 ;  /* 0x000000ffff1e7224 */ /* 0x000fe200078e0005 */
[----:B------:R-:W-:Y:S06]  /*1de0*/  BRA `(.L_x_30219) ;  /* 0x0000000000507947 */ /* 0x000fec0003800000 */
.L_x_30218:
        /* <DEDUP_REMOVED lines=20> */
.L_x_30219:
[----:B------:R-:W-:Y:S05]  /*1f30*/  BSYNC B0 ;  /* 0x0000000000007941 */ /* 0x000fea0003800000 */
.L_x_30217:
        /* <DEDUP_REMOVED lines=16> */
.L_x_30223:
        /* <DEDUP_REMOVED lines=19> */
.L_x_30224:
[----:B------:R-:W-:Y:S05]  /*2170*/  BSYNC B1 ;  /* 0x0000000000017941 */ /* 0x000fea0003800000 */
.L_x_30222:
[----:B------:R-:W-:-:S04]  /*2180*/  SEL R3, RZ, 0xffffffff, !P0 ;  /* 0xffffffffff037807 */ /* 0x000fc80004000000 */
[----:B------:R-:W-:-:S04]  /*2190*/  IADD3 R27, P0, R3, R27, RZ ;  /* 0x0000001b031b7210 */ /* 0x000fc80007f1e0ff */
[----:B------:R-:W-:-:S09]  /*21a0*/  IADD3.X R30, R3, R30, RZ, P0, !PT ;  /* 0x0000001e031e7210 */ /* 0x000fd200007fe4ff */
.L_x_30221:
[----:B------:R-:W-:Y:S05]  /*21b0*/  BSYNC B0 ;  /* 0x0000000000007941 */ /* 0x000fea0003800000 */
.L_x_30220:
        /* <DEDUP_REMOVED lines=14> */
.L_x_30226:
        /* <DEDUP_REMOVED lines=20> */
.L_x_30227:
[----:B------:R-:W-:Y:S05]  /*23e0*/  BSYNC B0 ;  /* 0x0000000000007941 */ /* 0x000fea0003800000 */
.L_x_30225:
        /* <DEDUP_REMOVED lines=16> */
.L_x_30231:
        /* <DEDUP_REMOVED lines=19> */
.L_x_30232:
[----:B------:R-:W-:Y:S05]  /*2620*/  BSYNC B1 ;  /* 0x0000000000017941 */ /* 0x000fea0003800000 */
.L_x_30230:
[----:B------:R-:W-:-:S04]  /*2630*/  SEL R3, RZ, 0xffffffff, !P0 ;  /* 0xffffffffff037807 */ /* 0x000fc80004000000 */
[----:B------:R-:W-:-:S05]  /*2640*/  IADD3 R27, P0, R3, R27, RZ ;  /* 0x0000001b031b7210 */ /* 0x000fca0007f1e0ff */
[----:B------:R-:W-:-:S08]  /*2650*/  IMAD.X R30, R3, 0x1, R30, P0 ;  /* 0x00000001031e7824 */ /* 0x000fd000000e061e */
.L_x_30229:
[----:B------:R-:W-:Y:S05]  /*2660*/  BSYNC B0 ;  /* 0x0000000000007941 */ /* 0x000fea0003800000 */
.L_x_30228:
[----:B------:R-:W0:Y:S01]  /*2670*/  LDC.64 R4, c[0x0][0x228] ;  /* 0x00008a00ff047b82 */ /* 0x000e220000000a00 */
[----:B------:R-:W-:Y:S01]  /*2680*/  IMAD.MOV.U32 R14, RZ, RZ, R27 ;  /* 0x000000ffff0e7224 */ /* 0x000fe200078e001b */
[----:B------:R-:W-:Y:S01]  /*2690*/  MOV R15, R30 ;  /* 0x0000001e000f7202 */ /* 0x000fe20000000f00 */
[----:B0-----:R-:W-:-:S04]  /*26a0*/  IMAD.WIDE.U32 R4, R0, 0x8, R4 ;  /* 0x0000000800047825 */ /* 0x001fc800078e0004 */
[----:B------:R-:W-:-:S05]  /*26b0*/  IMAD.WIDE R4, R2, 0x10, R4 ;  /* 0x0000001002047825 */ /* 0x000fca00078e0204 */
[----:B------:R-:W-:Y:S04]  /*26c0*/  STG.E.128 desc[UR8][R4.64], R16 ;  /* 0x0000001004007986 */ /* 0x000fe8000c101d08 */
[----:B------:R-:W-:Y:S04]  /*26d0*/  STG.E.128 desc[UR8][R4.64+0x800], R20 ;  /* 0x0008001404007986 */ /* 0x000fe8000c101d08 */
[----:B------:R-:W-:Y:S04]  /*26e0*/  STG.E.128 desc[UR8][R4.64+0x1000], R8 ;  /* 0x0010000804007986 */ /* 0x000fe8000c101d08 */
[----:B------:R-:W-:Y:S01]  /*26f0*/  STG.E.128 desc[UR8][R4.64+0x1800], R12 ;  /* 0x0018000c04007986 */ /* 0x000fe2000c101d08 */
[----:B------:R-:W-:Y:S05]  /*2700*/  EXIT ;  /* 0x000000000000794d */ /* 0x000fea0003800000 */
.L_x_30168:
[----:B------:R-:W0:Y:S01]  /*2710*/  S2R R3, SR_TID.X ;  /* 0x0000000000037919 */ /* 0x000e220000002100 */
[----:B------:R-:W-:Y:S02]  /*2720*/  CS2R R14, SRZ ;  /* 0x00000000000e7805 */ /* 0x000fe4000001ff00 */
[----:B0-----:R-:W-:Y:S01]  /*2730*/  ISETP.GE.AND P0, PT, R3, R2, PT ;  /* 0x000000020300720c */ /* 0x001fe20003f06270 */
[----:B------:R-:W-:-:S12]  /*2740*/  IMAD.MOV.U32 R11, RZ, RZ, R3 ;  /* 0x000000ffff0b7224 */ /* 0x000fd800078e0003 */
[----:B------:R-:W-:-:S05]  /*2750*/  @!P0 VIADD R3, R11, 0x80 ;  /* 0x000000800b038836 */ /* 0x000fca0000000000 */
[----:B------:R-:W-:-:S13]  /*2760*/  ISETP.GE.AND P6, PT, R3, R2, PT ;  /* 0x000000020300720c */ /* 0x000fda0003fc6270 */
[----:B------:R-:W-:Y:S01]  /*2770*/  @!P6 IMAD.IADD R5, R0, 0x1, R3 ;  /* 0x000000010005e824 */ /* 0x000fe200078e0203 */
[----:B------:R-:W0:Y:S01]  /*2780*/  @!P6 LDC.64 R8, c[0x0][0x230] ;  /* 0x00008c00ff08eb82 */ /* 0x000e220000000a00 */
[----:B------:R-:W-:-:S05]  /*2790*/  @!P6 VIADD R3, R3, 0x80 ;  /* 0x000000800303e836 */ /* 0x000fca0000000000 */
[----:B------:R-:W-:-:S13]  /*27a0*/  ISETP.GE.AND P5, PT, R3, R2, PT ;  /* 0x000000020300720c */ /* 0x000fda0003fa6270 */
[----:B------:R-:W-:Y:S01]  /*27b0*/  @!P5 IADD3 R23, R0, R3, RZ ;  /* 0x000000030017d210 */ /* 0x000fe20007ffe0ff */
[----:B------:R-:W-:Y:S01]  /*27c0*/  @!P5 VIADD R3, R3, 0x80 ;  /* 0x000000800303d836 */ /* 0x000fe20000000000 */
[----:B------:R-:W1:Y:S01]  /*27d0*/  @!P5 LDC.64 R16, c[0x0][0x230] ;  /* 0x00008c00ff10db82 */ /* 0x000e620000000a00 */
[----:B0-----:R-:W-:-:S03]  /*27e0*/  @!P6 IMAD.WIDE.U32 R8, R5, 0x8, R8 ;  /* 0x000000080508e825 */ /* 0x001fc600078e0008 */
[C---:B------:R-:W-:Y:S02]  /*27f0*/  ISETP.GE.AND P4, PT, R3.reuse, R2, PT ;  /* 0x000000020300720c */ /* 0x040fe40003f86270 */
[----:B------:R0:W5:Y:S02]  /*2800*/  @!P6 LDG.E.64 R14, desc[UR8][R8.64] ;  /* 0x00000008080ee981 */ /* 0x000164000c1e1b00 */
[----:B------:R-:W2:Y:S09]  /*2810*/  @!P0 LDC.64 R4, c[0x0][0x230] ;  /* 0x00008c00ff048b82 */ /* 0x000eb20000000a00 */
[----:B------:R-:W-:Y:S01]  /*2820*/  @!P4 IMAD.IADD R27, R0, 0x1, R3 ;  /* 0x00000001001bc824 */ /* 0x000fe200078e0203 */
[----:B------:R-:W3:Y:S01]  /*2830*/  @!P4 LDC.64 R24, c[0x0][0x230] ;  /* 0x00008c00ff18cb82 */ /* 0x000ee20000000a00 */
        /* <DEDUP_REMOVED lines=10> */
[----:B------:R-:W-:Y:S01]  /*28e0*/  @!P1 IMAD.IADD R35, R0, 0x1, R3 ;  /* 0x0000000100239824 */ /* 0x000fe200078e0203 */
[----:B------:R-:W2:Y:S01]  /*28f0*/  @!P1 LDC.64 R12, c[0x0][0x230] ;  /* 0x00008c00ff0c9b82 */ /* 0x000ea20000000a00 */
[----:B------:R-:W-:-:S05]  /*2900*/  @!P1 VIADD R3, R3, 0x80 ;  /* 0x0000008003039836 */ /* 0x000fca0000000000 */
[----:B------:R-:W-:-:S13]  /*2910*/  ISETP.GE.AND P6, PT, R3, R2, PT ;  /* 0x000000020300720c */ /* 0x000fda0003fc6270 */
[----:B------:R-:W2:Y:S01]  /*2920*/  @!P6 LDC.64 R6, c[0x0][0x230] ;  /* 0x00008c00ff06eb82 */ /* 0x000ea20000000a00 */
[----:B0-----:R-:W-:Y:S01]  /*2930*/  CS2R R8, SRZ ;  /* 0x0000000000087805 */ /* 0x001fe2000001ff00 */
[----:B-1----:R-:W-:Y:S01]  /*2940*/  @!P5 IMAD.WIDE.U32 R22, R23, 0x8, R16 ;  /* 0x000000081716d825 */ /* 0x002fe200078e0010 */
[----:B------:R-:W-:-:S03]  /*2950*/  @!P6 IADD3 R29, R0, R3, RZ ;  /* 0x00000003001de210 */ /* 0x000fc60007ffe0ff */
[----:B------:R-:W-:Y:S01]  /*2960*/  @!P0 IMAD.IADD R3, R0, 0x1, R11 ;  /* 0x0000000100038824 */ /* 0x000fe200078e020b */
[----:B------:R0:W5:Y:S01]  /*2970*/  @!P5 LDG.E.64 R8, desc[UR8][R22.64] ;  /* 0x000000081608d981 */ /* 0x000162000c1e1b00 */
[----:B---3--:R-:W-:Y:S01]  /*2980*/  @!P4 IMAD.WIDE.U32 R24, R27, 0x8, R24 ;  /* 0x000000081b18c825 */ /* 0x008fe200078e0018 */
[----:B------:R-:W-:-:S03]  /*2990*/  CS2R R16, SRZ ;  /* 0x0000000000107805 */ /* 0x000fc6000001ff00 */
[----:B----4-:R-:W-:Y:S01]  /*29a0*/  @!P3 IMAD.WIDE.U32 R20, R31, 0x8, R20 ;  /* 0x000000081f14b825 */ /* 0x010fe200078e0014 */
[----:B------:R-:W-:Y:S02]  /*29b0*/  CS2R R30, SRZ ;  /* 0x00000000001e7805 */ /* 0x000fe4000001ff00 */
[----:B------:R1:W5:Y:S01]  /*29c0*/  @!P4 LDG.E.64 R16, desc[UR8][R24.64] ;  /* 0x000000081810c981 */ /* 0x000362000c1e1b00 */
[----:B--2---:R-:W-:Y:S01]  /*29d0*/  @!P2 IMAD.WIDE.U32 R18, R33, 0x8, R18 ;  /* 0x000000082112a825 */ /* 0x004fe200078e0012 */
[----:B------:R-:W-:Y:S02]  /*29e0*/  CS2R R32, SRZ ;  /* 0x0000000000207805 */ /* 0x000fe4000001ff00 */
[----:B0-----:R-:W-:Y:S01]  /*29f0*/  CS2R R22, SRZ ;  /* 0x0000000000167805 */ /* 0x001fe2000001ff00 */
[----:B------:R-:W-:Y:S01]  /*2a00*/  @!P1 IMAD.WIDE.U32 R26, R35, 0x8, R12 ;  /* 0x00000008231a9825 */ /* 0x000fe200078e000c */
[----:B------:R-:W-:Y:S02]  /*2a10*/  CS2R R34, SRZ ;  /* 0x0000000000227805 */ /* 0x000fe4000001ff00 */
[----:B------:R-:W-:Y:S01]  /*2a20*/  CS2R R12, SRZ ;  /* 0x00000000000c7805 */ /* 0x000fe2000001ff00 */
[----:B------:R1:W5:Y:S01]  /*2a30*/  @!P3 LDG.E.64 R32, desc[UR8][R20.64] ;  /* 0x000000081420b981 */ /* 0x000362000c1e1b00 */
[----:B------:R-:W-:-:S03]  /*2a40*/  @!P6 IMAD.WIDE.U32 R6, R29, 0x8, R6 ;  /* 0x000000081d06e825 */ /* 0x000fc600078e0006 */
[----:B------:R1:W5:Y:S01]  /*2a50*/  @!P2 LDG.E.64 R34, desc[UR8][R18.64] ;  /* 0x000000081222a981 */ /* 0x000362000c1e1b00 */
[----:B------:R-:W-:-:S03]  /*2a60*/  @!P0 IMAD.WIDE.U32 R4, R3, 0x8, R4 ;  /* 0x0000000803048825 */ /* 0x000fc600078e0004 */
        /* <DEDUP_REMOVED lines=13> */
[----:B------:R-:W-:Y:S05]  /*2b40*/  CALL.REL.NOINC `($__internal_57_$__cuda_sm20_div_s64) ;  /* 0x00000028004c7944 */ /* 0x000fea0003c00000 */
[----:B------:R-:W-:Y:S01]  /*2b50*/  IMAD.MOV.U32 R20, RZ, RZ, R3 ;  /* 0x000000ffff147224 */ /* 0x000fe200078e0003 */
[----:B------:R-:W-:Y:S01]  /*2b60*/  MOV R21, R5 ;  /* 0x0000000500157202 */ /* 0x000fe20000000f00 */
[----:B------:R-:W-:Y:S06]  /*2b70*/  BRA `(.L_x_30237) ;  /* 0x0000000000507947 */ /* 0x000fec0003800000 */
.L_x_30236:
[----:B------:R-:W0:Y:S01]  /*2b80*/  I2F.U32.RP R3, R12 ;  /* 0x0000000c00037306 */ /* 0x000e220000209000 */
[----:B------:R-:W-:Y:S01]  /*2b90*/  ULDC UR4, c[0x0][0x220] ;  /* 0x0000880000047ab9 */ /* 0x000fe20000000800 */
[----:B------:R-:W-:Y:S01]  /*2ba0*/  ISETP.NE.U32.AND P4, PT, R12, RZ, PT ;  /* 0x000000ff0c00720c */ /* 0x000fe20003f85070 */
[----:B-1----:R-:W-:-:S05]  /*2bb0*/  IMAD.MOV.U32 R21, RZ, RZ, RZ ;  /* 0x000000ffff157224 */ /* 0x002fca00078e00ff */
[----:B0-----:R-:W0:Y:S02]  /*2bc0*/  MUFU.RCP R3, R3 ;  /* 0x0000000300037308 */ /* 0x001e240000001000 */
[----:B0-----:R-:W-:-:S06]  /*2bd0*/  VIADD R4, R3, 0xffffffe ;  /* 0x0ffffffe03047836 */ /* 0x001fcc0000000000 */
        /* <DEDUP_REMOVED lines=9> */
[----:B------:R-:W-:Y:S01]  /*2c70*/  @P1 IADD3 R3, R3, -R12, RZ ;  /* 0x8000000c03031210 */ /* 0x000fe20007ffe0ff */
[----:B------:R-:W-:-:S03]  /*2c80*/  @P1 VIADD R20, R20, 0x1 ;  /* 0x0000000114141836 */ /* 0x000fc60000000000 */
[----:B------:R-:W-:-:S13]  /*2c90*/  ISETP.GE.U32.AND P2, PT, R3, R12, PT ;  /* 0x0000000c0300720c */ /* 0x000fda0003f46070 */
[----:B------:R-:W-:Y:S01]  /*2ca0*/  @P2 VIADD R20, R20, 0x1 ;  /* 0x0000000114142836 */ /* 0x000fe20000000000 */
[----:B------:R-:W-:-:S07]  /*2cb0*/  @!P4 LOP3.LUT R20, RZ, R12, RZ, 0x33, !PT ;  /* 0x0000000cff14c212 */ /* 0x000fce00078e33ff */
.L_x_30237:
[----:B------:R-:W-:Y:S05]  /*2cc0*/  BSYNC B1 ;  /* 0x0000000000017941 */ /* 0x000fea0003800000 */
.L_x_30235:
        /* <DEDUP_REMOVED lines=15> */
.L_x_30239:
        /* <DEDUP_REMOVED lines=19> */
.L_x_30240:
[----:B------:R-:W-:Y:S05]  /*2ef0*/  BSYNC B1 ;  /* 0x0000000000017941 */ /* 0x000fea0003800000 */
.L_x_30238:
[----:B------:R-:W-:-:S04]  /*2f00*/  SEL R3, RZ, 0xffffffff, !P1 ;  /* 0xffffffffff037807 */ /* 0x000fc80004800000 */
[----:B------:R-:W-:-:S05]  /*2f10*/  IADD3 R20, P1, R3, R20, RZ ;  /* 0x0000001403147210 */ /* 0x000fca0007f3e0ff */
[----:B------:R-:W-:-:S08]  /*2f20*/  IMAD.X R21, R3, 0x1, R21, P1 ;  /* 0x0000000103157824 */ /* 0x000fd000008e0615 */
.L_x_30234:
[----:B------:R-:W-:Y:S05]  /*2f30*/  BSYNC B0 ;  /* 0x0000000000007941 */ /* 0x000fea0003800000 */
.L_x_30233:
[----:B-----5:R-:W-:Y:S01]  /*2f40*/  VIADD R13, R11, 0x80 ;  /* 0x000000800b0d7836 */ /* 0x020fe20000000000 */
[----:B------:R-:W-:Y:S04]  /*2f50*/  BSSY B0, `(.L_x_30241) ;  /* 0x000004a000007945 */ /* 0x000fe80003800000 */
[----:B------:R-:W-:-:S13]  /*2f60*/  ISETP.GE.AND P1, PT, R13, R2, PT ;  /* 0x000000020d00720c */ /* 0x000fda0003f26270 */
[----:B------:R-:W-:Y:S05]  /*2f70*/  @P1 BRA `(.L_x_30242) ;  /* 0x00000004001c1947 */ /* 0x000fea0003800000 */
[----:B------:R-:W-:Y:S01]  /*2f80*/  ULDC UR4, c[0x0][0x224] ;  /* 0x0000890000047ab9 */ /* 0x000fe20000000800 */
[----:B------:R-:W-:Y:S01]  /*2f90*/  BSSY B1, `(.L_x_30243) ;  /* 0x000001f000017945 */ /* 0x000fe20003800000 */
[----:B------:R-:W-:-:S04]  /*2fa0*/  LOP3.LUT R3, R15, UR4, RZ, 0xfc, !PT ;  /* 0x000000040f037c12 */ /* 0x000fc8000f8efcff */
[----:B------:R-:W-:-:S13]  /*2fb0*/  ISETP.NE.U32.AND P3, PT, R3, RZ, PT ;  /* 0x000000ff0300720c */ /* 0x000fda0003f65070 */
[----:B------:R-:W-:Y:S05]  /*2fc0*/  @!P3 BRA `(.L_x_30244) ;  /* 0x00000000001cb947 */ /* 0x000fea0003800000 */
[----:B-1----:R-:W-:Y:S01]  /*2fd0*/  IMAD.MOV.U32 R26, RZ, RZ, R14 ;  /* 0x000000ffff1a7224 */ /* 0x002fe200078e000e */
[----:B------:R-:W-:Y:S02]  /*2fe0*/  MOV R27, R15 ;  /* 0x0000000f001b7202 */ /* 0x000fe40000000f00 */
[----:B------:R-:W-:-:S07]  /*2ff0*/  MOV R4, 0x3010 ;  /* 0x0000301000047802 */ /* 0x000fce0000000f00 */
[----:B------:R-:W-:Y:S05]  /*3000*/  CALL.REL.NOINC `($__internal_57_$__cuda_sm20_div_s64) ;  /* 0x00000024001c7944 */ /* 0x000fea0003c00000 */
[----:B------:R-:W-:Y:S02]  /*3010*/  IMAD.MOV.U32 R18, RZ, RZ, R3 ;  /* 0x000000ffff127224 */ /* 0x000fe400078e0003 */
[----:B------:R-:W-:Y:S01]  /*3020*/  IMAD.MOV.U32 R19, RZ, RZ, R5 ;  /* 0x000000ffff137224 */ /* 0x000fe200078e0005 */
[----:B------:R-:W-:Y:S06]  /*3030*/  BRA `(.L_x_30245) ;  /* 0x0000000000507947 */ /* 0x000fec0003800000 */
.L_x_30244:
[----:B------:R-:W0:Y:S01]  /*3040*/  I2F.U32.RP R3, R14 ;  /* 0x0000000e00037306 */ /* 0x000e220000209000 */
[----:B------:R-:W-:Y:S01]  /*3050*/  ULDC UR4, c[0x0][0x220] ;  /* 0x0000880000047ab9 */ /* 0x000fe20000000800 */
[----:B------:R-:W-:Y:S02]  /*3060*/  ISETP.NE.U32.AND P4, PT, R14, RZ, PT ;  /* 0x000000ff0e00720c */ /* 0x000fe40003f85070 */
[----:B-1----:R-:W-:-:S04]  /*3070*/  MOV R19, RZ ;  /* 0x000000ff00137202 */ /* 0x002fc80000000f00 */
        /* <DEDUP_REMOVED lines=16> */
.L_x_30245:
[----:B------:R-:W-:Y:S05]  /*3180*/  BSYNC B1 ;  /* 0x0000000000017941 */ /* 0x000fea0003800000 */
.L_x_30243:
        /* <DEDUP_REMOVED lines=15> */
.L_x_30247:
        /* <DEDUP_REMOVED lines=19> */
.L_x_30248:
[----:B------:R-:W-:Y:S05]  /*33b0*/  BSYNC B1 ;  /* 0x0000000000017941 */ /* 0x000fea0003800000 */
.L_x_30246:
[----:B------:R-:W-:-:S04]  /*33c0*/  SEL R3, RZ, 0xffffffff, !P1 ;  /* 0xffffffffff037807 */ /* 0x000fc80004800000 */
[----:B------:R-:W-:-:S05]  /*33d0*/  IADD3 R18, P1, R3, R18, RZ ;  /* 0x0000001203127210 */ /* 0x000fca0007f3e0ff */
[----:B------:R-:W-:-:S08]  /*33e0*/  IMAD.X R19, R3, 0x1, R19, P1 ;  /* 0x0000000103137824 */ /* 0x000fd000008e0613 */
.L_x_30242:
[----:B------:R-:W-:Y:S05]  /*33f0*/  BSYNC B0 ;  /* 0x0000000000007941 */ /* 0x000fea0003800000 */
.L_x_30241:
[----:B------:R-:W-:Y:S01]  /*3400*/  IADD3 R3, R11, 0x100, RZ ;  /* 0x000001000b037810 */ /* 0x000fe20007ffe0ff */
[----:B------:R-:W-:Y:S03]  /*3410*/  BSSY B0, `(.L_x_30249) ;  /* 0x000004a000007945 */ /* 0x000fe60003800000 */
        /* <DEDUP_REMOVED lines=8> */
[----:B------:R-:W-:Y:S01]  /*34a0*/  MOV R4, 0x34d0 ;  /* 0x000034d000047802 */ /* 0x000fe20000000f00 */
[----:B------:R-:W-:-:S07]  /*34b0*/  IMAD.MOV.U32 R27, RZ, RZ, R9 ;  /* 0x000000ffff1b7224 */ /* 0x000fce00078e0009 */
[----:B------:R-:W-:Y:S05]  /*34c0*/  CALL.REL.NOINC `($__internal_57_$__cuda_sm20_div_s64) ;  /* 0x0000001c00ec7944 */ /* 0x000fea0003c00000 */
[----:B------:R-:W-:Y:S02]  /*34d0*/  IMAD.MOV.U32 R14, RZ, RZ, R3 ;  /* 0x000000ffff0e7224 */ /* 0x000fe400078e0003 */
[----:B------:R-:W-:Y:S01]  /*34e0*/  IMAD.MOV.U32 R15, RZ, RZ, R5 ;  /* 0x000000ffff0f7224 */ /* 0x000fe200078e0005 */
[----:B------:R-:W-:Y:S06]  /*34f0*/  BRA `(.L_x_30253) ;  /* 0x0000000000507947 */ /* 0x000fec0003800000 */
.L_x_30252:
[----:B------:R-:W0:Y:S01]  /*3500*/  I2F.U32.RP R3, R8 ;  /* 0x0000000800037306 */ /* 0x000e220000209000 */
[----:B------:R-:W-:Y:S01]  /*3510*/  ULDC UR4, c[0x0][0x220] ;  /* 0x0000880000047ab9 */ /* 0x000fe20000000800 */
[----:B------:R-:W-:Y:S01]  /*3520*/  ISETP.NE.U32.AND P4, PT, R8, RZ, PT ;  /* 0x000000ff0800720c */ /* 0x000fe20003f85070 */
[----:B------:R-:W-:-:S05]  /*3530*/  IMAD.MOV.U32 R15, RZ, RZ, RZ ;  /* 0x000000ffff0f7224 */ /* 0x000fca00078e00ff */
[----:B0-----:R-:W1:Y:S02]  /*3540*/  MUFU.RCP R3, R3 ;  /* 0x0000000300037308 */ /* 0x001e640000001000 */
[----:B-1----:R-:W-:-:S06]  /*3550*/  IADD3 R4, R3, 0xffffffe, RZ ;  /* 0x0ffffffe03047810 */ /* 0x002fcc0007ffe0ff */
        /* <DEDUP_REMOVED lines=14> */
.L_x_30253:
[----:B------:R-:W-:Y:S05]  /*3640*/  BSYNC B1 ;  /* 0x0000000000017941 */ /* 0x000fea0003800000 */
.L_x_30251:
        /* <DEDUP_REMOVED lines=15> */
.L_x_30255:
        /* <DEDUP_REMOVED lines=19> */
.L_x_30256:
[----:B------:R-:W-:Y:S05]  /*3870*/  BSYNC B1 ;  /* 0x0000000000017941 */ /* 0x000fea0003800000 */
.L_x_30254:
[----:B------:R-:W-:-:S04]  /*3880*/  SEL R3, RZ, 0xffffffff, !P1 ;  /* 0xffffffffff037807 */ /* 0x000fc80004800000 */
[----:B------:R-:W-:-:S05]  /*3890*/  IADD3 R14, P1, R3, R14, RZ ;  /* 0x0000000e030e7210 */ /* 0x000fca0007f3e0ff */
[----:B------:R-:W-:-:S08]  /*38a0*/  IMAD.X R15, R3, 0x1, R15, P1 ;  /* 0x00000001030f7824 */ /* 0x000fd000008e060f */
.L_x_30250:
[----:B------:R-:W-:Y:S05]  /*38b0*/  BSYNC B0 ;  /* 0x0000000000007941 */ /* 0x000fea0003800000 */
.L_x_30249:
[----:B------:R-:W-:Y:S01]  /*38c0*/  VIADD R3, R11, 0x180 ;  /* 0x000001800b037836 */ /* 0x000fe20000000000 */
        /* <DEDUP_REMOVED lines=12> */
[----:B------:R-:W-:Y:S01]  /*3990*/  MOV R8, R3 ;  /* 0x0000000300087202 */ /* 0x000fe20000000f00 */
[----:B------:R-:W-:Y:S01]  /*39a0*/  IMAD.MOV.U32 R9, RZ, RZ, R5 ;  /* 0x000000ffff097224 */ /* 0x000fe200078e0005 */
[----:B------:R-:W-:Y:S06]  /*39b0*/  BRA `(.L_x_30261) ;  /* 0x0000000000507947 */ /* 0x000fec0003800000 */
.L_x_30260:
[----:B------:R-:W0:Y:S01]  /*39c0*/  I2F.U32.RP R3, R16 ;  /* 0x0000001000037306 */ /* 0x000e220000209000 */
[----:B------:R-:W-:Y:S01]  /*39d0*/  ULDC UR4, c[0x0][0x220] ;  /* 0x0000880000047ab9 */ /* 0x000fe20000000800 */
[----:B------:R-:W-:Y:S01]  /*39e0*/  ISETP.NE.U32.AND P4, PT, R16, RZ, PT ;  /* 0x000000ff1000720c */ /* 0x000fe20003f85070 */
[----:B------:R-:W-:-:S05]  /*39f0*/  IMAD.MOV.U32 R9, RZ, RZ, RZ ;  /* 0x000000ffff097224 */ /* 0x000fca00078e00ff */
[----:B0-----:R-:W1:Y:S02]  /*3a00*/  MUFU.RCP R3, R3 ;  /* 0x0000000300037308 */ /* 0x001e640000001000 */
[----:B-1----:R-:W-:-:S06]  /*3a10*/  VIADD R4, R3, 0xffffffe ;  /* 0x0ffffffe03047836 */ /* 0x002fcc0000000000 */
        /* <DEDUP_REMOVED lines=14> */
.L_x_30261:
[----:B------:R-:W-:Y:S05]  /*3b00*/  BSYNC B1 ;  /* 0x0000000000017941 */ /* 0x000fea0003800000 */
.L_x_30259:
        /* <DEDUP_REMOVED lines=15> */
.L_x_30263:
        /* <DEDUP_REMOVED lines=19> */
.L_x_30264:
[----:B------:R-:W-:Y:S05]  /*3d30*/  BSYNC B1 ;  /* 0x0000000000017941 */ /* 0x000fea0003800000 */
.L_x_30262:
[----:B------:R-:W-:-:S04]  /*3d40*/  SEL R3, RZ, 0xffffffff, !P1 ;  /* 0xffffffffff037807 */ /* 0x000fc80004800000 */
[----:B------:R-:W-:-:S05]  /*3d50*/  IADD3 R8, P1, R3, R8, RZ ;  /* 0x0000000803087210 */ /* 0x000fca0007f3e0ff */
[----:B------:R-:W-:-:S08]  /*3d60*/  IMAD.X R9, R3, 0x1, R9, P1 ;  /* 0x0000000103097824 */ /* 0x000fd000008e0609 */
.L_x_30258:
[----:B------:R-:W-:Y:S05]  /*3d70*/  BSYNC B0 ;  /* 0x0000000000007941 */ /* 0x000fea0003800000 */
.L_x_30257:
        /* <DEDUP_REMOVED lines=9> */
[----:B-1----:R-:W-:Y:S01]  /*3e10*/  MOV R26, R32 ;  /* 0x00000020001a7202 */ /* 0x002fe20000000f00 */
[----:B------:R-:W-:Y:S01]  /*3e20*/  IMAD.MOV.U32 R27, RZ, RZ, R33 ;  /* 0x000000ffff1b7224 */ /* 0x000fe200078e0021 */
[----:B------:R-:W-:-:S07]  /*3e30*/  MOV R4, 0x3e50 ;  /* 0x00003e5000047802 */ /* 0x000fce0000000f00 */
[----:B------:R-:W-:Y:S05]  /*3e40*/  CALL.REL.NOINC `($__internal_57_$__cuda_sm20_div_s64) ;  /* 0x00000014008c7944 */ /* 0x000fea0003c00000 */
[----:B------:R-:W-:Y:S02]  /*3e50*/  IMAD.MOV.U32 R16, RZ, RZ, R3 ;  /* 0x000000ffff107224 */ /* 0x000fe400078e0003 */
[----:B------:R-:W-:Y:S01]  /*3e60*/  IMAD.MOV.U32 R17, RZ, RZ, R5 ;  /* 0x000000ffff117224 */ /* 0x000fe200078e0005 */
[----:B------:R-:W-:Y:S06]  /*3e70*/  BRA `(.L_x_30269) ;  /* 0x0000000000507947 */ /* 0x000fec0003800000 */
.L_x_30268:
[----:B------:R-:W0:Y:S01]  /*3e80*/  I2F.U32.RP R3, R32 ;  /* 0x0000002000037306 */ /* 0x000e220000209000 */
[----:B------:R-:W-:Y:S01]  /*3e90*/  ULDC UR4, c[0x0][0x220] ;  /* 0x0000880000047ab9 */ /* 0x000fe20000000800 */
[----:B------:R-:W-:Y:S01]  /*3ea0*/  ISETP.NE.U32.AND P4, PT, R32, RZ, PT ;  /* 0x000000ff2000720c */ /* 0x000fe20003f85070 */
[----:B------:R-:W-:-:S05]  /*3eb0*/  IMAD.MOV.U32 R17, RZ, RZ, RZ ;  /* 0x000000ffff117224 */ /* 0x000fca00078e00ff */
[----:B0-----:R-:W1:Y:S02]  /*3ec0*/  MUFU.RCP R3, R3 ;  /* 0x0000000300037308 */ /* 0x001e640000001000 */
[----:B-1----:R-:W-:-:S06]  /*3ed0*/  VIADD R4, R3, 0xffffffe ;  /* 0x0ffffffe03047836 */ /* 0x002fcc0000000000 */
        /* <DEDUP_REMOVED lines=14> */
.L_x_30269:
[----:B------:R-:W-:Y:S05]  /*3fc0*/  BSYNC B1 ;  /* 0x0000000000017941 */ /* 0x000fea0003800000 */
.L_x_30267:
        /* <DEDUP_REMOVED lines=15> */
.L_x_30271:
        /* <DEDUP_REMOVED lines=19> */
.L_x_30272:
[----:B------:R-:W-:Y:S05]  /*41f0*/  BSYNC B1 ;  /* 0x0000000000017941 */ /* 0x000fea0003800000 */
.L_x_30270:
[----:B------:R-:W-:-:S04]  /*4200*/  SEL R3, RZ, 0xffffffff, !P1 ;  /* 0xffffffffff037807 */ /* 0x000fc80004800000 */
[----:B------:R-:W-:-:S04]  /*4210*/  IADD3 R16, P1, R3, R16, RZ ;  /* 0x0000001003107210 */ /* 0x000fc80007f3e0ff */
[----:B------:R-:W-:-:S09]  /*4220*/  IADD3.X R17, R3, R17, RZ, P1, !PT ;  /* 0x0000001103117210 */ /* 0x000fd20000ffe4ff */
.L_x_30266:
[----:B------:R-:W-:Y:S05]  /*4230*/  BSYNC B0 ;  /* 0x0000000000007941 */ /* 0x000fea0003800000 */
.L_x_30265:
[----:B------:R-:W-:Y:S01]  /*4240*/  VIADD R3, R11, 0x280 ;  /* 0x000002800b037836 */ /* 0x000fe20000000000 */
[----:B------:R-:W-:Y:S01]  /*4250*/  BSSY B0, `(.L_x_30273) ;  /* 0x000004c000007945 */ /* 0x000fe20003800000 */
[----:B------:R-:W-:Y:S02]  /*4260*/  IMAD.MOV.U32 R32, RZ, RZ, R16 ;  /* 0x000000ffff207224 */ /* 0x000fe400078e0010 */
        /* <DEDUP_REMOVED lines=15> */
.L_x_30276:
[----:B------:R-:W0:Y:S01]  /*4360*/  I2F.U32.RP R3, R34 ;  /* 0x0000002200037306 */ /* 0x000e220000209000 */
[----:B------:R-:W-:Y:S01]  /*4370*/  ULDC UR4, c[0x0][0x220] ;  /* 0x0000880000047ab9 */ /* 0x000fe20000000800 */
[----:B------:R-:W-:Y:S02]  /*4380*/  ISETP.NE.U32.AND P4, PT, R34, RZ, PT ;  /* 0x000000ff2200720c */ /* 0x000fe40003f85070 */
[----:B------:R-:W-:-:S04]  /*4390*/  MOV R17, RZ ;  /* 0x000000ff00117202 */ /* 0x000fc80000000f00 */
[----:B0-----:R-:W1:Y:S02]  /*43a0*/  MUFU.RCP R3, R3 ;  /* 0x0000000300037308 */ /* 0x001e640000001000 */
[----:B-1----:R-:W-:-:S06]  /*43b0*/  VIADD R4, R3, 0xffffffe ;  /* 0x0ffffffe03047836 */ /* 0x002fcc0000000000 */
        /* <DEDUP_REMOVED lines=14> */
.L_x_30277:
[----:B------:R-:W-:Y:S05]  /*44a0*/  BSYNC B1 ;  /* 0x0000000000017941 */ /* 0x000fea0003800000 */
.L_x_30275:
        /* <DEDUP_REMOVED lines=15> */
.L_x_30279:
        /* <DEDUP_REMOVED lines=19> */
.L_x_30280:
[----:B------:R-:W-:Y:S05]  /*46d0*/  BSYNC B1 ;  /* 0x0000000000017941 */ /* 0x000fea0003800000 */
.L_x_30278:
[----:B------:R-:W-:-:S04]  /*46e0*/  SEL R3, RZ, 0xffffffff, !P1 ;  /* 0xffffffffff037807 */ /* 0x000fc80004800000 */
[----:B------:R-:W-:-:S05]  /*46f0*/  IADD3 R16, P1, R3, R16, RZ ;  /* 0x0000001003107210 */ /* 0x000fca0007f3e0ff */
[----:B------:R-:W-:-:S08]  /*4700*/  IMAD.X R17, R3, 0x1, R17, P1 ;  /* 0x0000000103117824 */ /* 0x000fd000008e0611 */
.L_x_30274:
[----:B------:R-:W-:Y:S05]  /*4710*/  BSYNC B0 ;  /* 0x0000000000007941 */ /* 0x000fea0003800000 */
.L_x_30273:
[----:B------:R-:W-:Y:S01]  /*4720*/  IADD3 R3, R11, 0x300, RZ ;  /* 0x000003000b037810 */ /* 0x000fe20007ffe0ff */
[----:B------:R-:W-:Y:S01]  /*4730*/  BSSY B0, `(.L_x_30281) ;  /* 0x000004c000007945 */ /* 0x000fe20003800000 */
[----:B------:R-:W-:Y:S02]  /*4740*/  IMAD.MOV.U32 R34, RZ, RZ, R16 ;  /* 0x000000ffff227224 */ /* 0x000fe400078e0010 */
[----:B------:R-:W-:Y:S01]  /*4750*/  ISETP.GE.AND P1, PT, R3, R2, PT ;  /* 0x000000020300720c */ /* 0x000fe20003f26270 */
[----:B------:R-:W-:-:S12]  /*4760*/  IMAD.MOV.U32 R35, RZ, RZ, R17 ;  /* 0x000000ffff237224 */ /* 0x000fd800078e0011 */
        /* <DEDUP_REMOVED lines=13> */
.L_x_30284:
        /* <DEDUP_REMOVED lines=20> */
.L_x_30285:
[----:B------:R-:W-:Y:S05]  /*4980*/  BSYNC B1 ;  /* 0x0000000000017941 */ /* 0x000fea0003800000 */
.L_x_30283:
        /* <DEDUP_REMOVED lines=15> */
.L_x_30287:
        /* <DEDUP_REMOVED lines=19> */
.L_x_30288:
[----:B------:R-:W-:Y:S05]  /*4bb0*/  BSYNC B1 ;  /* 0x0000000000017941 */ /* 0x000fea0003800000 */
.L_x_30286:
[----:B------:R-:W-:-:S04]  /*4bc0*/  SEL R3, RZ, 0xffffffff, !P1 ;  /* 0xffffffffff037807 */ /* 0x000fc80004800000 */
[----:B------:R-:W-:-:S05]  /*4bd0*/  IADD3 R16, P1, R3, R16, RZ ;  /* 0x0000001003107210 */ /* 0x000fca0007f3e0ff */
[----:B------:R-:W-:-:S08]  /*4be0*/  IMAD.X R17, R3, 0x1, R17, P1 ;  /* 0x0000000103117824 */ /* 0x000fd000008e0611 */
.L_x_30282:
[----:B------:R-:W-:Y:S05]  /*4bf0*/  BSYNC B0 ;  /* 0x0000000000007941 */ /* 0x000fea0003800000 */
.L_x_30281:
        /* <DEDUP_REMOVED lines=16> */
.L_x_30292:
        /* <DEDUP_REMOVED lines=20> */
.L_x_30293:
[----:B------:R-:W-:Y:S05]  /*4e40*/  BSYNC B1 ;  /* 0x0000000000017941 */ /* 0x000fea0003800000 */
.L_x_30291:
        /* <DEDUP_REMOVED lines=15> */
.L_x_30295:
        /* <DEDUP_REMOVED lines=19> */
.L_x_30296:
[----:B------:R-:W-:Y:S05]  /*5070*/  BSYNC B1 ;  /* 0x0000000000017941 */ /* 0x000fea0003800000 */
.L_x_30294:
[----:B------:R-:W-:-:S04]  /*5080*/  SEL R3, RZ, 0xffffffff, !P1 ;  /* 0xffffffffff037807 */ /* 0x000fc80004800000 */
[----:B------:R-:W-:-:S04]  /*5090*/  IADD3 R10, P1, R3, R10, RZ ;  /* 0x0000000a030a7210 */ /* 0x000fc80007f3e0ff */
[----:B------:R-:W-:-:S09]  /*50a0*/  IADD3.X R23, R3, R23, RZ, P1, !PT ;  /* 0x0000001703177210 */ /* 0x000fd20000ffe4ff */
.L_x_30290:
[----:B------:R-:W-:Y:S05]  /*50b0*/  BSYNC B0 ;  /* 0x0000000000007941 */ /* 0x000fea0003800000 */
.L_x_30289:
[----:B-1----:R-:W0:Y:S01]  /*50c0*/  @!P0 LDC.64 R4, c[0x0][0x228] ;  /* 0x00008a00ff048b82 */ /* 0x002e220000000a00 */
[----:B------:R-:W-:Y:S01]  /*50d0*/  @!P0 IMAD.IADD R3, R0, 0x1, R11 ;  /* 0x0000000100038824 */ /* 0x000fe200078e020b */
[----:B------:R-:W-:Y:S01]  /*50e0*/  BSSY B0, `(.L_x_30297) ;  /* 0x0000031000007945 */ /* 0x000fe20003800000 */
[----:B------:R-:W-:-:S03]  /*50f0*/  @!P0 IMAD.MOV.U32 R11, RZ, RZ, R13 ;  /* 0x000000ffff0b8224 */ /* 0x000fc600078e000d */
[----:B------:R-:W-:Y:S01]  /*5100*/  BSSY B1, `(.L_x_30298) ;  /* 0x0000028000017945 */ /* 0x000fe20003800000 */
[----:B------:R-:W-:Y:S02]  /*5110*/  IMAD.MOV.U32 R22, RZ, RZ, R10 ;  /* 0x000000ffff167224 */ /* 0x000fe400078e000a */
[----:B0-----:R-:W-:-:S05]  /*5120*/  @!P0 IMAD.WIDE.U32 R4, R3, 0x8, R4 ;  /* 0x0000000803048825 */ /* 0x001fca00078e0004 */
[----:B------:R0:W-:Y:S01]  /*5130*/  @!P0 STG.E.64 desc[UR8][R4.64], R20 ;  /* 0x0000001404008986 */ /* 0x0001e2000c101b08 */
[----:B------:R-:W-:-:S13]  /*5140*/  ISETP.GE.AND P0, PT, R11, R2, PT ;  /* 0x000000020b00720c */ /* 0x000fda0003f06270 */
[----:B0-----:R-:W-:Y:S05]  /*5150*/  @P0 BRA `(.L_x_30299) ;  /* 0x0000000000300947 */ /* 0x001fea0003800000 */
[----:B------:R-:W0:Y:S01]  /*5160*/  LDC.64 R4, c[0x0][0x228] ;  /* 0x00008a00ff047b82 */ /* 0x000e220000000a00 */
[----:B------:R-:W-:Y:S01]  /*5170*/  IMAD.IADD R3, R0, 0x1, R11 ;  /* 0x0000000100037824 */ /* 0x000fe200078e020b */
[----:B------:R-:W-:-:S04]  /*5180*/  IADD3 R11, R11, 0x80, RZ ;  /* 0x000000800b0b7810 */ /* 0x000fc80007ffe0ff */
        /* <DEDUP_REMOVED lines=9> */
.L_x_30299:
[----:B------:R-:W-:-:S13]  /*5220*/  ISETP.GE.AND P0, PT, R11, R2, PT ;  /* 0x000000020b00720c */ /* 0x000fda0003f06270 */
[----:B------:R-:W-:Y:S05]  /*5230*/  @P0 BRA `(.L_x_30301) ;  /* 0x0000000000300947 */ /* 0x000fea0003800000 */
[----:B0-----:R-:W0:Y:S01]  /*5240*/  LDC.64 R4, c[0x0][0x228] ;  /* 0x00008a00ff047b82 */ /* 0x001e220000000a00 */
[----:B------:R-:W-:Y:S02]  /*5250*/  IMAD.IADD R3, R0, 0x1, R11 ;  /* 0x0000000100037824 */ /* 0x000fe400078e020b */
[----:B------:R-:W-:Y:S02]  /*5260*/  VIADD R11, R11, 0x80 ;  /* 0x000000800b0b7836 */ /* 0x000fe40000000000 */
[----:B0-----:R-:W-:-:S05]  /*5270*/  IMAD.WIDE.U32 R4, R3, 0x8, R4 ;  /* 0x0000000803047825 */ /* 0x001fca00078e0004 */
[----:B------:R1:W-:Y:S02]  /*5280*/  STG.E.64 desc[UR8][R4.64], R8 ;  /* 0x0000000804007986 */ /* 0x0003e4000c101b08 */
.L_x_30300:
[----:B------:R-:W-:-:S13]  /*5290*/  ISETP.GE.AND P0, PT, R11, R2, PT ;  /* 0x000000020b00720c */ /* 0x000fda0003f06270 */
[----:B------:R-:W-:Y:S05]  /*52a0*/  @P0 BRA `(.L_x_30302) ;  /* 0x0000000000340947 */ /* 0x000fea0003800000 */
[----:B01----:R-:W0:Y:S01]  /*52b0*/  LDC.64 R4, c[0x0][0x228] ;  /* 0x00008a00ff047b82 */ /* 0x003e220000000a00 */
[----:B------:R-:W-:Y:S01]  /*52c0*/  IADD3 R3, R0, R11, RZ ;  /* 0x0000000b00037210 */ /* 0x000fe20007ffe0ff */
[----:B------:R-:W-:-:S04]  /*52d0*/  VIADD R11, R11, 0x80 ;  /* 0x000000800b0b7836 */ /* 0x000fc80000000000 */
[----:B0-----:R-:W-:-:S05]  /*52e0*/  IMAD.WIDE.U32 R4, R3, 0x8, R4 ;  /* 0x0000000803047825 */ /* 0x001fca00078e0004 */
[----:B------:R1:W-:Y:S02]  /*52f0*/  STG.E.64 desc[UR8][R4.64], R32 ;  /* 0x0000002004007986 */ /* 0x0003e4000c101b08 */
.L_x_30301:
        /* <DEDUP_REMOVED lines=8> */
.L_x_30302:
[----:B------:R-:W-:Y:S05]  /*5380*/  BSYNC B1 ;  /* 0x0000000000017941 */ /* 0x000fea0003800000 */
.L_x_30298:
[----:B------:R-:W-:-:S13]  /*5390*/  ISETP.GE.AND P0, PT, R11, R2, PT ;  /* 0x000000020b00720c */ /* 0x000fda0003f06270 */
[----:B012---:R-:W0:Y:S01]  /*53a0*/  @!P0 LDC.64 R4, c[0x0][0x228] ;  /* 0x00008a00ff048b82 */ /* 0x007e220000000a00 */
[----:B------:R-:W-:Y:S01]  /*53b0*/  @!P0 IADD3 R3, R0, R11, RZ ;  /* 0x0000000b00038210 */ /* 0x000fe20007ffe0ff */
[----:B------:R-:W-:-:S04]  /*53c0*/  @!P0 VIADD R11, R11, 0x80 ;  /* 0x000000800b0b8836 */ /* 0x000fc80000000000 */
[----:B0-----:R-:W-:-:S05]  /*53d0*/  @!P0 IMAD.WIDE.U32 R4, R3, 0x8, R4 ;  /* 0x0000000803048825 */ /* 0x001fca00078e0004 */
[----:B------:R2:W-:Y:S02]  /*53e0*/  @!P0 STG.E.64 desc[UR8][R4.64], R16 ;  /* 0x0000001004008986 */ /* 0x0005e4000c101b08 */
.L_x_30303:
[----:B------:R-:W-:Y:S05]  /*53f0*/  BSYNC B0 ;  /* 0x0000000000007941 */ /* 0x000fea0003800000 */
.L_x_30297:
[----:B------:R-:W-:Y:S05]  /*5400*/  WARPSYNC.ALL ;  /* 0x0000000000007948 */ /* 0x000fea0003800000 */
[----:B------:R-:W-:-:S13]  /*5410*/  ISETP.GE.AND P0, PT, R11, R2, PT ;  /* 0x000000020b00720c */ /* 0x000fda0003f06270 */
[----:B------:R-:W-:Y:S05]  /*5420*/  @P0 EXIT ;  /* 0x000000000000094d */ /* 0x000fea0003800000 */
[----:B------:R-:W3:Y:S01]  /*5430*/  LDC.64 R2, c[0x0][0x228] ;  /* 0x00008a00ff027b82 */ /* 0x000ee20000000a00 */
[----:B------:R-:W-:-:S04]  /*5440*/  IMAD.IADD R11, R0, 0x1, R11 ;  /* 0x00000001000b7824 */ /* 0x000fc800078e020b */
[----:B---3--:R-:W-:-:S05]  /*5450*/  IMAD.WIDE.U32 R2, R11, 0x8, R2 ;  /* 0x000000080b027825 */ /* 0x008fca00078e0002 */
[----:B------:R-:W-:Y:S01]  /*5460*/  STG.E.64 desc[UR8][R2.64], R22 ;  /* 0x0000001602007986 */ /* 0x000fe2000c101b08 */
[----:B------:R-:W-:Y:S05]  /*5470*/  EXIT ;  /* 0x000000000000794d */ /* 0x000fea0003800000 */
        .weak           $__internal_57_$__cuda_sm20_div_s64
        .type           $__internal_57_$__cuda_sm20_div_s64,@function
        .size           $__internal_57_$__cuda_sm20_div_s64,($__internal_58_$__cuda_sm20_rem_s64 - $__internal_57_$__cuda_sm20_div_s64)
$__internal_57_$__cuda_sm20_div_s64:
        /* <DEDUP_REMOVED lines=13> */
[----:B------:R0:W1:Y:S02]  /*5550*/  F2I.U64.TRUNC R28, R7 ;  /* 0x00000007001c7311 */ /* 0x000064000020d800 */
[----:B0-----:R-:W-:Y:S02]  /*5560*/  IMAD.MOV.U32 R7, RZ, RZ, RZ ;  /* 0x000000ffff077224 */ /* 0x001fe400078e00ff */
[----:B-1----:R-:W-:-:S04]  /*5570*/  IMAD.WIDE.U32 R36, R28, R24, RZ ;  /* 0x000000181c247225 */ /* 0x002fc800078e00ff */
        /* <DEDUP_REMOVED lines=24> */
[----:B------:R-:W-:-:S04]  /*5700*/  IMAD.X R3, R6, 0x1, R3, P4 ;  /* 0x0000000106037824 */ /* 0x000fc800020e0603 */
        /* <DEDUP_REMOVED lines=10> */
[----:B------:R-:W-:Y:S01]  /*57b0*/  IMAD R5, R6, R25, R29 ;  /* 0x0000001906057224 */ /* 0x000fe200078e021d */
[----:B------:R-:W-:-:S03]  /*57c0*/  IADD3 R7, P2, -R28, UR4, RZ ;  /* 0x000000041c077c10 */ /* 0x000fc6000ff5e1ff */
[-C--:B------:R-:W-:Y:S01]  /*57d0*/  IMAD R5, R3, R24.reuse, R5 ;  /* 0x0000001803057224 */ /* 0x080fe200078e0205 */
[CC--:B------:R-:W-:Y:S02]  /*57e0*/  ISETP.GE.U32.AND P1, PT, R7.reuse, R24.reuse, PT ;  /* 0x000000180700720c */ /* 0x0c0fe40003f26070 */
[----:B------:R-:W-:Y:S02]  /*57f0*/  IADD3 R28, P4, R7, -R24, RZ ;  /* 0x80000018071c7210 */ /* 0x000fe40007f9e0ff */
[----:B------:R-:W-:-:S04]  /*5800*/  IADD3.X R5, ~R5, UR5, RZ, P2, !PT ;  /* 0x0000000505057c10 */ /* 0x000fc800097fe5ff */
        /* <DEDUP_REMOVED lines=10> */
[----:B------:R-:W-:Y:S02]  /*58b0*/  ISETP.GE.U32.AND.EX P1, PT, R24, R25, PT, P5 ;  /* 0x000000191800720c */ /* 0x000fe40003f26150 */
[----:B------:R-:W-:Y:S01]  /*58c0*/  LOP3.LUT R5, R27, UR7, RZ, 0x3c, !PT ;  /* 0x000000071b057c12 */ /* 0x000fe2000f8e3cff */
[----:B------:R-:W-:Y:S01]  /*58d0*/  IMAD.X R3, RZ, RZ, R6, P2 ;  /* 0x000000ffff037224 */ /* 0x000fe200010e0606 */
[----:B------:R-:W-:Y:S01]  /*58e0*/  SEL R28, R28, R7, P1 ;  /* 0x000000071c1c7207 */ /* 0x000fe20000800000 */
[----:B------:R-:W-:Y:S01]  /*58f0*/  IMAD.MOV.U32 R7, RZ, RZ, 0x0 ;  /* 0x00000000ff077424 */ /* 0x000fe200078e00ff */
[----:B------:R-:W-:-:S02]  /*5900*/  ISETP.NE.U32.AND P2, PT, R26, RZ, PT ;  /* 0x000000ff1a00720c */ /* 0x000fc40003f45070 */
[----:B------:R-:W-:Y:S02]  /*5910*/  SEL R6, R3, R6, P1 ;  /* 0x0000000603067207 */ /* 0x000fe40000800000 */
[----:B------:R-:W-:Y:S02]  /*5920*/  IADD3 R3, P4, RZ, -R28, RZ ;  /* 0x8000001cff037210 */ /* 0x000fe40007f9e0ff */
[----:B------:R-:W-:Y:S02]  /*5930*/  ISETP.GE.AND P1, PT, R5, RZ, PT ;  /* 0x000000ff0500720c */ /* 0x000fe40003f26270 */
[-C--:B------:R-:W-:Y:S02]  /*5940*/  IADD3.X R5, RZ, ~R6.reuse, RZ, P4, !PT ;  /* 0x80000006ff057210 */ /* 0x080fe400027fe4ff */
[----:B------:R-:W-:Y:S02]  /*5950*/  ISETP.NE.AND.EX P2, PT, R27, RZ, PT, P2 ;  /* 0x000000ff1b00720c */ /* 0x000fe40003f45320 */
[----:B------:R-:W-:Y:S01]  /*5960*/  SEL R5, R5, R6, !P1 ;  /* 0x0000000605057207 */ /* 0x000fe20004800000 */
[----:B------:R-:W-:Y:S01]  /*5970*/  IMAD.MOV.U32 R6, RZ, RZ, R4 ;  /* 0x000000ffff067224 */ /* 0x000fe200078e0004 */
[----:B------:R-:W-:-:S02]  /*5980*/  SEL R3, R3, R28, !P1 ;  /* 0x0000001c03037207 */ /* 0x000fc40004800000 */
[----:B------:R-:W-:Y:S02]  /*5990*/  SEL R5, R5, 0xffffffff, P2 ;  /* 0xffffffff05057807 */ /* 0x000fe40001000000 */
[----:B------:R-:W-:Y:S01]  /*59a0*/  SEL R3, R3, 0xffffffff, P2 ;  /* 0xffffffff03037807 */ /* 0x000fe20001000000 */
[----:B------:R-:W-:Y:S06]  /*59b0*/  RET.REL.NODEC R6 `(_ZN2at6native29vectorized_elementwise_kernelILi2ENS0_13AUnaryFunctorIlllZZZNS0_15binary_internal21div_floor_kernel_cudaERNS_18TensorIteratorBaseEENKUlvE_clEvENKUlvE2_clEvEUlllE_EESt5arrayIPcLm2EEEEviT0_T1_) ;  /* 0xffffffa406907950 */ /* 0x000fec0003c3ffff */
        .weak           $__internal_58_$__cuda_sm20_rem_s64
        .type           $__internal_58_$__cuda_sm20_rem_s64,@function
        .size           $__internal_58_$__cuda_sm20_rem_s64,(.L_x_37736 - $__internal_58_$__cuda_sm20_rem_s64)
$__internal_58_$__cuda_sm20_rem_s64:
        /* <DEDUP_REMOVED lines=8> */
[----:B------:R0:W1:Y:S02]  /*5a40*/  F2I.U64.TRUNC R38, R25 ;  /* 0x0000001900267311 */ /* 0x000064000020d800 */
[----:B0-----:R-:W-:Y:S02]  /*5a50*/  IMAD.MOV.U32 R25, RZ, RZ, 0x0 ;  /* 0x00000000ff197424 */ /* 0x001fe400078e00ff */
        /* <DEDUP_REMOVED lines=20> */
[----:B------:R-:W-:-:S03]  /*5ba0*/  IMAD.HI.U32 R28, R29, R6, RZ ;  /* 0x000000061d1c7227 */ /* 0x000fc600078e00ff */
[----:B------:R-:W-:-:S05]  /*5bb0*/  IADD3.X R26, RZ, ~R26, RZ, P1, !PT ;  /* 0x8000001aff1a7210 */ /* 0x000fca0000ffe4ff */
[----:B------:R-:W-:-:S04]  /*5bc0*/  IMAD.WIDE.U32 R28, P1, R29, R26, R28 ;  /* 0x0000001a1d1c7225 */ /* 0x000fc8000782001c */
[C---:B------:R-:W-:Y:S02]  /*5bd0*/  IMAD R3, R5.reuse, R26, RZ ;  /* 0x0000001a05037224 */ /* 0x040fe400078e02ff */
[----:B------:R-:W-:-:S04]  /*5be0*/  IMAD.HI.U32 R6, P3, R5, R6, R28 ;  /* 0x0000000605067227 */ /* 0x000fc8000786001c */
[----:B------:R-:W-:-:S04]  /*5bf0*/  IMAD.HI.U32 R28, R5, R26, RZ ;  /* 0x0000001a051c7227 */ /* 0x000fc800078e00ff */
[----:B------:R-:W-:Y:S01]  /*5c00*/  IMAD.X R28, R28, 0x1, R5, P1 ;  /* 0x000000011c1c7824 */ /* 0x000fe200008e0605 */
[----:B------:R-:W-:Y:S02]  /*5c10*/  IADD3 R3, P1, R3, R6, RZ ;  /* 0x0000000603037210 */ /* 0x000fe40007f3e0ff */
[----:B------:R-:W-:Y:S02]  /*5c20*/  IADD3 R6, P4, RZ, -UR6, RZ ;  /* 0x80000006ff067c10 */ /* 0x000fe4000ff9e0ff */
[----:B------:R-:W-:Y:S02]  /*5c30*/  IADD3.X R28, RZ, RZ, R28, P1, P3 ;  /* 0x000000ffff1c7210 */ /* 0x000fe40000fe641c */
[----:B------:R-:W-:Y:S01]  /*5c40*/  SEL R6, R6, UR6, !P2 ;  /* 0x0000000606067c07 */ /* 0x000fe2000d000000 */
[----:B------:R-:W-:-:S04]  /*5c50*/  IMAD.X R5, RZ, RZ, ~UR7, P4 ;  /* 0x80000007ff057e24 */ /* 0x000fc8000a0e06ff */
[----:B------:R-:W-:Y:S01]  /*5c60*/  IMAD.HI.U32 R38, R3, R6, RZ ;  /* 0x0000000603267227 */ /* 0x000fe200078e00ff */
[----:B------:R-:W-:-:S05]  /*5c70*/  SEL R5, R5, UR7, !P2 ;  /* 0x0000000705057c07 */ /* 0x000fca000d000000 */
[----:B------:R-:W-:-:S04]  /*5c80*/  IMAD.WIDE.U32 R38, R3, R5, R38 ;  /* 0x0000000503267225 */ /* 0x000fc800078e0026 */
[C---:B------:R-:W-:Y:S02]  /*5c90*/  IMAD R3, R28.reuse, R5, RZ ;  /* 0x000000051c037224 */ /* 0x040fe400078e02ff */
[----:B------:R-:W-:-:S04]  /*5ca0*/  IMAD.HI.U32 R26, P1, R28, R6, R38 ;  /* 0x000000061c1a7227 */ /* 0x000fc80007820026 */
[----:B------:R-:W-:Y:S01]  /*5cb0*/  IMAD.HI.U32 R28, R28, R5, RZ ;  /* 0x000000051c1c7227 */ /* 0x000fe200078e00ff */
[----:B------:R-:W-:-:S04]  /*5cc0*/  IADD3 R3, P3, R3, R26, RZ ;  /* 0x0000001a03037210 */ /* 0x000fc80007f7e0ff */
[----:B------:R-:W-:Y:S01]  /*5cd0*/  IADD3.X R26, R28, RZ, RZ, P1, !PT ;  /* 0x000000ff1c1a7210 */ /* 0x000fe20000ffe4ff */
[----:B------:R-:W-:-:S04]  /*5ce0*/  IMAD.WIDE.U32 R38, R3, R36, RZ ;  /* 0x0000002403267225 */ /* 0x000fc800078e00ff */
[----:B------:R-:W-:Y:S01]  /*5cf0*/  IMAD R3, R3, R37, R39 ;  /* 0x0000002503037224 */ /* 0x000fe200078e0227 */
[----:B------:R-:W-:Y:S01]  /*5d00*/  IADD3 R6, P4, -R38, R6, RZ ;  /* 0x0000000626067210 */ /* 0x000fe20007f9e1ff */
[----:B------:R-:W-:-:S03]  /*5d10*/  IMAD.X R26, RZ, RZ, R26, P3 ;  /* 0x000000ffff1a7224 */ /* 0x000fc600018e061a */
[-C--:B------:R-:W-:Y:S01]  /*5d20*/  ISETP.GE.U32.AND P1, PT, R6, R36.reuse, PT ;  /* 0x000000240600720c */ /* 0x080fe20003f26070 */
[-C--:B------:R-:W-:Y:S01]  /*5d30*/  IMAD R26, R26, R36.reuse, R3 ;  /* 0x000000241a1a7224 */ /* 0x080fe200078e0203 */
[----:B------:R-:W-:-:S03]  /*5d40*/  IADD3 R3, P3, R6, -R36, RZ ;  /* 0x8000002406037210 */ /* 0x000fc60007f7e0ff */
[----:B------:R-:W-:-:S05]  /*5d50*/  IMAD.X R5, R5, 0x1, ~R26, P4 ;  /* 0x0000000105057824 */ /* 0x000fca00020e0e1a */
[----:B------:R-:W-:-:S04]  /*5d60*/  ISETP.GE.U32.AND.EX P1, PT, R5, R37, PT, P1 ;  /* 0x000000250500720c */ /* 0x000fc80003f26110 */
[----:B------:R-:W-:Y:S01]  /*5d70*/  SEL R3, R3, R6, P1 ;  /* 0x0000000603037207 */ /* 0x000fe20000800000 */
[----:B------:R-:W-:-:S03]  /*5d80*/  IMAD.X R6, R5, 0x1, ~R37, P3 ;  /* 0x0000000105067824 */ /* 0x000fc600018e0e25 */
[CC--:B------:R-:W-:Y:S02]  /*5d90*/  IADD3 R26, P3, R3.reuse, -R36.reuse, RZ ;  /* 0x80000024031a7210 */ /* 0x0c0fe40007f7e0ff */
[----:B------:R-:W-:Y:S02]  /*5da0*/  SEL R6, R6, R5, P1 ;  /* 0x0000000506067207 */ /* 0x000fe40000800000 */
[----:B------:R-:W-:-:S04]  /*5db0*/  ISETP.GE.U32.AND P1, PT, R3, R36, PT ;  /* 0x000000240300720c */ /* 0x000fc80003f26070 */
[CC--:B------:R-:W-:Y:S02]  /*5dc0*/  ISETP.GE.U32.AND.EX P1, PT, R6.reuse, R37.reuse, PT, P1 ;  /* 0x000000250600720c */ /* 0x0c0fe40003f26110 */
[----:B------:R-:W-:Y:S02]  /*5dd0*/  IADD3.X R37, R6, ~R37, RZ, P3, !PT ;  /* 0x8000002506257210 */ /* 0x000fe40001ffe4ff */
[----:B------:R-:W-:Y:S02]  /*5de0*/  SEL R26, R26, R3, P1 ;  /* 0x000000031a1a7207 */ /* 0x000fe40000800000 */
[----:B------:R-:W-:Y:S02]  /*5df0*/  SEL R37, R37, R6, P1 ;  /* 0x0000000625257207 */ /* 0x000fe40000800000 */
[----:B------:R-:W-:Y:S02]  /*5e00*/  IADD3 R3, P3, RZ, -R26, RZ ;  /* 0x8000001aff037210 */ /* 0x000fe40007f7e0ff */
[----:B------:R-:W-:-:S02]  /*5e10*/  ISETP.NE.U32.AND P1, PT, R4, RZ, PT ;  /* 0x000000ff0400720c */ /* 0x000fc40003f25070 */
[----:B------:R-:W-:Y:S01]  /*5e20*/  SEL R3, R3, R26, !P2 ;  /* 0x0000001a03037207 */ /* 0x000fe20005000000 */
[----:B------:R-:W-:Y:S01]  /*5e30*/  IMAD.X R4, RZ, RZ, ~R37, P3 ;  /* 0x000000ffff047224 */ /* 0x000fe200018e0e25 */
[----:B------:R-:W-:-:S04]  /*5e40*/  ISETP.NE.AND.EX P1, PT, R7, RZ, PT, P1 ;  /* 0x000000ff0700720c */ /* 0x000fc80003f25310 */
[----:B------:R-:W-:Y:S02]  /*5e50*/  SEL R4, R4, R37, !P2 ;  /* 0x0000002504047207 */ /* 0x000fe40005000000 */
[----:B------:R-:W-:Y:S02]  /*5e60*/  SEL R3, R3, 0xffffffff, P1 ;  /* 0xffffffff03037807 */ /* 0x000fe40000800000 */
[----:B------:R-:W-:Y:S01]  /*5e70*/  SEL R4, R4, 0xffffffff, P1 ;  /* 0xffffffff04047807 */ /* 0x000fe20000800000 */
[----:B------:R-:W-:Y:S06]  /*5e80*/  RET.REL.NODEC R24 `(_ZN2at6native29vectorized_elementwise_kernelILi2ENS0_13AUnaryFunctorIlllZZZNS0_15binary_internal21div_floor_kernel_cudaERNS_18TensorIteratorBaseEENKUlvE_clEvENKUlvE2_clEvEUlllE_EESt5arrayIPcLm2EEEEviT0_T1_) ;  /* 0xffffffa0185c7950 */ /* 0x000fec0003c3ffff */
.L_x_30304:
        /* <DEDUP_REMOVED lines=15> */
.L_x_37736:


//--------------------- .text._ZN2at6native29vectorized_elementwise_kernelILi4ENS0_13AUnaryFunctorIlllZZZNS0_15binary_internal21div_floor_kernel_cudaERNS_18TensorIteratorBaseEENKUlvE_clEvENKUlvE2_clEvEUlllE_EESt5arrayIPcLm2EEEEviT0_T1_ --------------------------
	.section	.text._ZN2at6native29vectorized_elementwise_kernelILi4ENS0_13AUnaryFunctorIlllZZZNS0_15binary_internal21div_floor_kernel_cudaERNS_18TensorIteratorBaseEENKUlvE_clEvENKUlvE2_clEvEUlllE_EESt5arrayIPcLm2EEEEviT0_T1_,"ax",@progbits
	.align	128
        .global         _ZN2at6native29vectorized_elementwise_kernelILi4ENS0_13AUnaryFunctorIlllZZZNS0_15binary_internal21div_floor_kernel_cudaERNS_18TensorIteratorBaseEENKUlvE_clEvENKUlvE2_clEvEUlllE_EESt5arrayIPcLm2EEEEviT0_T1_
        .type           _ZN2at6native29vectorized_elementwise_kernelILi4ENS0_13AUnaryFunctorIlllZZZNS0_15binary_internal21div_floor_kernel_cudaERNS_18TensorIteratorBaseEENKUlvE_clEvENKUlvE2_clEvEUlllE_EESt5arrayIPcLm2EEEEviT0_T1_,@function
        .size           _ZN2at6native29vectorized_elementwise_kernelILi4ENS0_13AUnaryFunctorIlllZZZNS0_15binary_internal21div_floor_kernel_cudaERNS_18TensorIteratorBaseEENKUlvE_clEvENKUlvE2_clEvEUlllE_EESt5arrayIPcLm2EEEEviT0_T1_,(.L_x_37738 - _ZN2at6native29vectorized_elementwise_kernelILi4ENS0_13AUnaryFunctorIlllZZZNS0_15binary_internal21div_floor_kernel_cudaERNS_18TensorIteratorBaseEENKUlvE_clEvENKUlvE2_clEvEUlllE_EESt5arrayIPcLm2EEEEviT0_T1_)
        .other          _ZN2at6native29vectorized_elementwise_kernelILi4ENS0_13AUnaryFunctorIlllZZZNS0_15binary_internal21div_floor_kernel_cudaERNS_18TensorIteratorBaseEENKUlvE_clEvENKUlvE2_clEvEUlllE_EESt5arrayIPcLm2EEEEviT0_T1_,@"STO_CUDA_ENTRY STV_DEFAULT"
_ZN2at6native29vectorized_elementwise_kernelILi4ENS0_13AUnaryFunctorIlllZZZNS0_15binary_internal21div_floor_kernel_cudaERNS_18TensorIteratorBaseEENKUlvE_clEvENKUlvE2_clEvEUlllE_EESt5arrayIPcLm2EEEEviT0_T1_:
.text._ZN2at6native29vectorized_elementwise_kernelILi4ENS0_13AUnaryFunctorIlllZZZNS0_15binary_internal21div_floor_kernel_cudaERNS_18TensorIteratorBaseEENKUlvE_clEvENKUlvE2_clEvEUlllE_EESt5arrayIPcLm2EEEEviT0_T1_:
        /* <DEDUP_REMOVED lines=25> */
[----:B-----5:R-:W-:Y:S05]  /*0190*/  CALL.REL.NOINC `($__internal_59_$__cuda_sm20_div_s64) ;  /* 0x0000005000b87944 */ /* 0x020fea0003c00000 */
[----:B------:R-:W-:Y:S01]  /*01a0*/  IMAD.MOV.U32 R27, RZ, RZ, R3 ;  /* 0x000000ffff1b7224 */ /* 0x000fe200078e0003 */
[----:B------:R-:W-:Y:S01]  /*01b0*/  MOV R30, R5 ;  /* 0x00000005001e7202 */ /* 0x000fe20000000f00 */
[----:B------:R-:W-:Y:S06]  /*01c0*/  BRA `(.L_x_30308) ;  /* 0x0000000000507947 */ /* 0x000fec0003800000 */
.L_x_30307:
        /* <DEDUP_REMOVED lines=20> */
.L_x_30308:
[----:B------:R-:W-:Y:S05]  /*0310*/  BSYNC B0 ;  /* 0x0000000000007941 */ /* 0x000fea0003800000 */
.L_x_30306:
        /* <DEDUP_REMOVED lines=12> */
[----:B-----5:R-:W-:Y:S05]  /*03e0*/  CALL.REL.NOINC `($__internal_60_$__cuda_sm20_rem_s64) ;  /* 0x0000005400747944 */ /* 0x020fea0003c00000 */
[----:B------:R-:W-:-:S04]  /*03f0*/  ISETP.NE.U32.AND P0, PT, R3, RZ, PT ;  /* 0x000000ff0300720c */ /* 0x000fc80003f05070 */
[----:B------:R-:W-:Y:S01]  /*0400*/  ISETP.NE.AND.EX P0, PT, R4, RZ, PT, P0 ;  /* 0x000000ff0400720c */ /* 0x000fe20003f05300 */
[----:B------:R-:W-:-:S12]  /*0410*/  BRA `(.L_x_30313) ;  /* 0x00000000004c7947 */ /* 0x000fd80003800000 */
.L_x_30312:
        /* <DEDUP_REMOVED lines=19> */
.L_x_30313:
[----:B------:R-:W-:Y:S05]  /*0550*/  BSYNC B1 ;  /* 0x0000000000017941 */ /* 0x000fea0003800000 */
.L_x_30311:
[----:B------:R-:W-:-:S04]  /*0560*/  SEL R3, RZ, 0xffffffff, !P0 ;  /* 0xffffffffff037807 */ /* 0x000fc80004000000 */
[----:B------:R-:W-:-:S05]  /*0570*/  IADD3 R27, P0, R3, R27, RZ ;  /* 0x0000001b031b7210 */ /* 0x000fca0007f1e0ff */
[----:B------:R-:W-:-:S08]  /*0580*/  IMAD.X R30, R3, 0x1, R30, P0 ;  /* 0x00000001031e7824 */ /* 0x000fd000000e061e */
.L_x_30310:
[----:B------:R-:W-:Y:S05]  /*0590*/  BSYNC B0 ;  /* 0x0000000000007941 */ /* 0x000fea0003800000 */
.L_x_30309:
        /* <DEDUP_REMOVED lines=10> */
[----:B-----5:R-:W-:Y:S05]  /*0640*/  CALL.REL.NOINC `($__internal_59_$__cuda_sm20_div_s64) ;  /* 0x0000004c008c7944 */ /* 0x020fea0003c00000 */
[----:B------:R-:W-:Y:S02]  /*0650*/  IMAD.MOV.U32 R27, RZ, RZ, R3 ;  /* 0x000000ffff1b7224 */ /* 0x000fe400078e0003 */
[----:B------:R-:W-:Y:S01]  /*0660*/  IMAD.MOV.U32 R30, RZ, RZ, R5 ;  /* 0x000000ffff1e7224 */ /* 0x000fe200078e0005 */
[----:B------:R-:W-:Y:S06]  /*0670*/  BRA `(.L_x_30316) ;  /* 0x0000000000507947 */ /* 0x000fec0003800000 */
.L_x_30315:
        /* <DEDUP_REMOVED lines=20> */
.L_x_30316:
[----:B------:R-:W-:Y:S05]  /*07c0*/  BSYNC B0 ;  /* 0x0000000000007941 */ /* 0x000fea0003800000 */
.L_x_30314:
        /* <DEDUP_REMOVED lines=12> */
[----:B-----5:R-:W-:Y:S05]  /*0890*/  CALL.REL.NOINC `($__internal_60_$__cuda_sm20_rem_s64) ;  /* 0x0000005000487944 */ /* 0x020fea0003c00000 */
[----:B------:R-:W-:-:S04]  /*08a0*/  ISETP.NE.U32.AND P0, PT, R3, RZ, PT ;  /* 0x000000ff0300720c */ /* 0x000fc80003f05070 */
[----:B------:R-:W-:Y:S01]  /*08b0*/  ISETP.NE.AND.EX P0, PT, R4, RZ, PT, P0 ;  /* 0x000000ff0400720c */ /* 0x000fe20003f05300 */
[----:B------:R-:W-:-:S12]  /*08c0*/  BRA `(.L_x_30321) ;  /* 0x00000000004c7947 */ /* 0x000fd80003800000 */
.L_x_30320:
        /* <DEDUP_REMOVED lines=19> */
.L_x_30321:
[----:B------:R-:W-:Y:S05]  /*0a00*/  BSYNC B1 ;  /* 0x0000000000017941 */ /* 0x000fea0003800000 */
.L_x_30319:
[----:B------:R-:W-:-:S04]  /*0a10*/  SEL R3, RZ, 0xffffffff, !P0 ;  /* 0xffffffffff037807 */ /* 0x000fc80004000000 */
[----:B------:R-:W-:-:S04]  /*0a20*/  IADD3 R27, P0, R3, R27, RZ ;  /* 0x0000001b031b7210 */ /* 0x000fc80007f1e0ff */
[----:B------:R-:W-:-:S09]  /*0a30*/  IADD3.X R30, R3, R30, RZ, P0, !PT ;  /* 0x0000001e031e7210 */ /* 0x000fd200007fe4ff */
.L_x_30318:
[----:B------:R-:W-:Y:S05]  /*0a40*/  BSYNC B0 ;  /* 0x0000000000007941 */ /* 0x000fea0003800000 */
.L_x_30317:
        /* <DEDUP_REMOVED lines=10> */
[----:B------:R-:W-:Y:S05]  /*0af0*/  CALL.REL.NOINC `($__internal_59_$__cuda_sm20_div_s64) ;  /* 0x0000004800607944 */ /* 0x000fea0003c00000 */
[----:B------:R-:W-:Y:S01]  /*0b00*/  MOV R27, R3 ;  /* 0x00000003001b7202 */ /* 0x000fe20000000f00 */
[----:B------:R-:W-:Y:S01]  /*0b10*/  IMAD.MOV.U32 R30, RZ, RZ, R5 ;  /* 0x000000ffff1e7224 */ /* 0x000fe200078e0005 */
[----:B------:R-:W-:Y:S06]  /*0b20*/  BRA `(.L_x_30324) ;  /* 0x0000000000507947 */ /* 0x000fec0003800000 */
.L_x_30323:
        /* <DEDUP_REMOVED lines=20> */
.L_x_30324:
[----:B------:R-:W-:Y:S05]  /*0c70*/  BSYNC B0 ;  /* 0x0000000000007941 */ /* 0x000fea0003800000 */
.L_x_30322:
        /* <DEDUP_REMOVED lines=12> */
[----:B------:R-:W-:Y:S05]  /*0d40*/  CALL.REL.NOINC `($__internal_60_$__cuda_sm20_rem_s64) ;  /* 0x0000004c001c7944 */ /* 0x000fea0003c00000 */
[----:B------:R-:W-:-:S04]  /*0d50*/  ISETP.NE.U32.AND P0, PT, R3, RZ, PT ;  /* 0x000000ff0300720c */ /* 0x000fc80003f05070 */
[----:B------:R-:W-:Y:S01]  /*0d60*/  ISETP.NE.AND.EX P0, PT, R4, RZ, PT, P0 ;  /* 0x000000ff0400720c */ /* 0x000fe20003f05300 */
[----:B------:R-:W-:-:S12]  /*0d70*/  BRA `(.L_x_30329) ;  /* 0x00000000004c7947 */ /* 0x000fd80003800000 */
.L_x_30328:
        /* <DEDUP_REMOVED lines=19> */
.L_x_30329:
[----:B------:R-:W-:Y:S05]  /*0eb0*/  BSYNC B1 ;  /* 0x0000000000017941 */ /* 0x000fea0003800000 */
.L_x_30327:
[----:B------:R-:W-:-:S04]  /*0ec0*/  SEL R3, RZ, 0xffffffff, !P0 ;  /* 0xffffffffff037807 */ /* 0x000fc80004000000 */
[----:B------:R-:W-:-:S05]  /*0ed0*/  IADD3 R27, P0, R3, R27, RZ ;  /* 0x0000001b031b7210 */ /* 0x000fca0007f1e0ff */
[----:B------:R-:W-:-:S08]  /*0ee0*/  IMAD.X R30, R3, 0x1, R30, P0 ;  /* 0x00000001031e7824 */ /* 0x000fd000000e061e */
.L_x_30326:
[----:B------:R-:W-:Y:S05]  /*0ef0*/  BSYNC B0 ;  /* 0x0000000000007941 */ /* 0x000fea0003800000 */
.L_x_30325:
        /* <DEDUP_REMOVED lines=10> */
[----:B------:R-:W-:Y:S05]  /*0fa0*/  CALL.REL.NOINC `($__internal_59_$__cuda_sm20_div_s64) ;  /* 0x0000004400347944 */ /* 0x000fea0003c00000 */
[----:B------:R-:W-:Y:S02]  /*0fb0*/  IMAD.MOV.U32 R27, RZ, RZ, R3 ;  /* 0x000000ffff1b7224 */ /* 0x000fe400078e0003 */
[----:B------:R-:W-:Y:S01]  /*0fc0*/  IMAD.MOV.U32 R30, RZ, RZ, R5 ;  /* 0x000000ffff1e7224 */ /* 0x000fe200078e0005 */
[----:B------:R-:W-:Y:S06]  /*0fd0*/  BRA `(.L_x_30332) ;  /* 0x0000000000507947 */ /* 0x000fec0003800000 */
.L_x_30331:
        /* <DEDUP_REMOVED lines=20> */
.L_x_30332:
[----:B------:R-:W-:Y:S05]  /*1120*/  BSYNC B0 ;  /* 0x0000000000007941 */ /* 0x000fea0003800000 */
.L_x_30330:
        /* <DEDUP_REMOVED lines=12> */
[----:B------:R-:W-:Y:S05]  /*11f0*/  CALL.REL.NOINC `($__internal_60_$__cuda_sm20_rem_s64) ;  /* 0x0000004400f07944 */ /* 0x000fea0003c00000 */
[----:B------:R-:W-:-:S04]  /*1200*/  ISETP.NE.U32.AND P0, PT, R3, RZ, PT ;  /* 0x000000ff0300720c */ /* 0x000fc80003f05070 */
[----:B------:R-:W-:Y:S01]  /*1210*/  ISETP.NE.AND.EX P0, PT, R4, RZ, PT, P0 ;  /* 0x000000ff0400720c */ /* 0x000fe20003f05300 */
[----:B------:R-:W-:-:S12]  /*1220*/  BRA `(.L_x_30337) ;  /* 0x00000000004c7947 */ /* 0x000fd80003800000 */
.L_x_30336:
        /* <DEDUP_REMOVED lines=19> */
.L_x_30337:
[----:B------:R-:W-:Y:S05]  /*1360*/  BSYNC B1 ;  /* 0x0000000000017941 */ /* 0x000fea0003800000 */
.L_x_30335:
[----:B------:R-:W-:-:S04]  /*1370*/  SEL R3, RZ, 0xffffffff, !P0 ;  /* 0xffffffffff037807 */ /* 0x000fc80004000000 */
[----:B------:R-:W-:-:S05]  /*1380*/  IADD3 R27, P0, R3, R27, RZ ;  /* 0x0000001b031b7210 */ /* 0x000fca0007f1e0ff */
[----:B------:R-:W-:-:S08]  /*1390*/  IMAD.X R30, R3, 0x1, R30, P0 ;  /* 0x00000001031e7824 */ /* 0x000fd000000e061e */
.L_x_30334:
[----:B------:R-:W-:Y:S05]  /*13a0*/  BSYNC B0 ;  /* 0x0000000000007941 */ /* 0x000fea0003800000 */
.L_x_30333:
        /* <DEDUP_REMOVED lines=10> */
[----:B------:R-:W-:Y:S05]  /*1450*/  CALL.REL.NOINC `($__internal_59_$__cuda_sm20_div_s64) ;  /* 0x0000004000087944 */ /* 0x000fea0003c00000 */
[----:B------:R-:W-:Y:S02]  /*1460*/  IMAD.MOV.U32 R27, RZ, RZ, R3 ;  /* 0x000000ffff1b7224 */ /* 0x000fe400078e0003 */
[----:B------:R-:W-:Y:S01]  /*1470*/  IMAD.MOV.U32 R30, RZ, RZ, R5 ;  /* 0x000000ffff1e7224 */ /* 0x000fe200078e0005 */
[----:B------:R-:W-:Y:S06]  /*1480*/  BRA `(.L_x_30340) ;  /* 0x0000000000507947 */ /* 0x000fec0003800000 */
.L_x_30339:
        /* <DEDUP_REMOVED lines=20> */
.L_x_30340:
[----:B------:R-:W-:Y:S05]  /*15d0*/  BSYNC B0 ;  /* 0x0000000000007941 */ /* 0x000fea0003800000 */
.L_x_30338:
        /* <DEDUP_REMOVED lines=16> */
.L_x_30344:
        /* <DEDUP_REMOVED lines=19> */
.L_x_30345:
[----:B------:R-:W-:Y:S05]  /*1810*/  BSYNC B1 ;  /* 0x0000000000017941 */ /* 0x000fea0003800000 */
.L_x_30343:
[----:B------:R-:W-:-:S04]  /*1820*/  SEL R3, RZ, 0xffffffff, !P0 ;  /* 0xffffffffff037807 */ /* 0x000fc80004000000 */
[----:B------:R-:W-:-:S05]  /*1830*/  IADD3 R27, P0, R3, R27, RZ ;  /* 0x0000001b031b7210 */ /* 0x000fca0007f1e0ff */
[----:B------:R-:W-:-:S08]  /*1840*/  IMAD.X R30, R3, 0x1, R30, P0 ;  /* 0x00000001031e7824 */ /* 0x000fd000000e061e */
.L_x_30342:
[----:B------:R-:W-:Y:S05]  /*1850*/  BSYNC B0 ;  /* 0x0000000000007941 */ /* 0x000fea0003800000 */
.L_x_30341:
        /* <DEDUP_REMOVED lines=11> */
[----:B------:R-:W-:Y:S01]  /*1910*/  IMAD.MOV.U32 R27, RZ, RZ, R3 ;  /* 0x000000ffff1b7224 */ /* 0x000fe200078e0003 */
[----:B------:R-:W-:Y:S01]  /*1920*/  MOV R30, R5 ;  /* 0x00000005001e7202 */ /* 0x000fe20000000f00 */
[----:B------:R-:W-:Y:S06]  /*1930*/  BRA `(.L_x_30348) ;  /* 0x0000000000507947 */ /* 0x000fec0003800000 */
.L_x_30347:
        /* <DEDUP_REMOVED lines=20> */
.L_x_30348:
[----:B------:R-:W-:Y:S05]  /*1a80*/  BSYNC B0 ;  /* 0x0000000000007941 */ /* 0x000fea0003800000 */
.L_x_30346:
        /* <DEDUP_REMOVED lines=12> */
[----:B------:R-:W-:Y:S05]  /*1b50*/  CALL.REL.NOINC `($__internal_60_$__cuda_sm20_rem_s64) ;  /* 0x0000003c00987944 */ /* 0x000fea0003c00000 */
[----:B------:R-:W-:-:S04]  /*1b60*/  ISETP.NE.U32.AND P0, PT, R3, RZ, PT ;  /* 0x000000ff0300720c */ /* 0x000fc80003f05070 */
[----:B------:R-:W-:Y:S01]  /*1b70*/  ISETP.NE.AND.EX P0, PT, R4, RZ, PT, P0 ;  /* 0x000000ff0400720c */ /* 0x000fe20003f05300 */
[----:B------:R-:W-:-:S12]  /*1b80*/  BRA `(.L_x_30353) ;  /* 0x00000000004c7947 */ /* 0x000fd80003800000 */
.L_x_30352:
        /* <DEDUP_REMOVED lines=19> */
.L_x_30353:
[----:B------:R-:W-:Y:S05]  /*1cc0*/  BSYNC B1 ;  /* 0x0000000000017941 */ /* 0x000fea0003800000 */
.L_x_30351:
[----:B------:R-:W-:-:S04]  /*1cd0*/  SEL R3, RZ, 0xffffffff, !P0 ;  /* 0xffffffffff037807 */ /* 0x000fc80004000000 */
[----:B------:R-:W-:-:S05]  /*1ce0*/  IADD3 R27, P0, R3, R27, RZ ;  /* 0x0000001b031b7210 */ /* 0x000fca0007f1e0ff */
[----:B------:R-:W-:-:S08]  /*1cf0*/  IMAD.X R30, R3, 0x1, R30, P0 ;  /* 0x00000001031e7824 */ /* 0x000fd000000e061e */
.L_x_30350:
[----:B------:R-:W-:Y:S05]  /*1d00*/  BSYNC B0 ;  /* 0x0000000000007941 */ /* 0x000fea0003800000 */
.L_x_30349:
        /* <DEDUP_REMOVED lines=10> */
[----:B------:R-:W-:Y:S05]  /*1db0*/  CALL.REL.NOINC `($__internal_59_$__cuda_sm20_div_s64) ;  /* 0x0000003400b07944 */ /* 0x000fea0003c00000 */
[----:B------:R-:W-:Y:S02]  /*1dc0*/  IMAD.MOV.U32 R27, RZ, RZ, R3 ;  /* 0x000000ffff1b7224 */ /* 0x000fe400078e0003 */
[----:B------:R-:W-:Y:S01]  /*1dd0*/  IMAD.MOV.U32 R30, RZ, RZ, R5 ;  /* 0x000000ffff1e7224 */ /* 0x000fe200078e0005 */
[----:B------:R-:W-:Y:S06]  /*1de0*/  BRA `(.L_x_30356) ;  /* 0x0000000000507947 */ /* 0x000fec0003800000 */
.L_x_30355:
        /* <DEDUP_REMOVED lines=20> */
.L_x_30356:
[----:B------:R-:W-:Y:S05]  /*1f30*/  BSYNC B0 ;  /* 0x0000000000007941 */ /* 0x000fea0003800000 */
.L_x_30354:
        /* <DEDUP_REMOVED lines=16> */
.L_x_30360:
        /* <DEDUP_REMOVED lines=19> */
.L_x_30361:
[----:B------:R-:W-:Y:S05]  /*2170*/  BSYNC B1 ;  /* 0x0000000000017941 */ /* 0x000fea0003800000 */
.L_x_30359:
[----:B------:R-:W-:-:S04]  /*2180*/  SEL R3, RZ, 0xffffffff, !P0 ;  /* 0xffffffffff037807 */ /* 0x000fc80004000000 */
[----:B------:R-:W-:-:S04]  /*2190*/  IADD3 R27, P0, R3, R27, RZ ;  /* 0x0000001b031b7210 */ /* 0x000fc80007f1e0ff */
[----:B------:R-:W-:-:S09]  /*21a0*/  IADD3.X R30, R3, R30, RZ, P0, !PT ;  /* 0x0000001e031e7210 */ /* 0x000fd200007fe4ff */
.L_x_30358:
[----:B------:R-:W-:Y:S05]  /*21b0*/  BSYNC B0 ;  /* 0x0000000000007941 */ /* 0x000fea0003800000 */
.L_x_30357:
        /* <DEDUP_REMOVED lines=14> */
.L_x_30363:
        /* <DEDUP_REMOVED lines=20> */
.L_x_30364:
[----:B------:R-:W-:Y:S05]  /*23e0*/  BSYNC B0 ;  /* 0x0000000000007941 */ /* 0x000fea0003800000 */
.L_x_30362:
        /* <DEDUP_REMOVED lines=16> */
.L_x_30368:
        /* <DEDUP_REMOVED lines=19> */
.L_x_30369:
[----:B------:R-:W-:Y:S05]  /*2620*/  BSYNC B1 ;  /* 0x0000000000017941 */ /* 0x000fea0003800000 */
.L_x_30367:
[----:B------:R-:W-:-:S04]  /*2630*/  SEL R3, RZ, 0xffffffff, !P0 ;  /* 0xffffffffff037807 */ /* 0x000fc80004000000 */
[----:B------:R-:W-:-:S05]  /*2640*/  IADD3 R27, P0, R3, R27, RZ ;  /* 0x0000001b031b7210 */ /* 0x000fca0007f1e0ff */
[----:B------:R-:W-:-:S08]  /*2650*/  IMAD.X R30, R3, 0x1, R30, P0 ;  /* 0x00000001031e7824 */ /* 0x000fd000000e061e */
.L_x_30366:
[----:B------:R-:W-:Y:S05]  /*2660*/  BSYNC B0 ;  /* 0x0000000000007941 */ /* 0x000fea0003800000 */
.L_x_30365:
        /* <DEDUP_REMOVED lines=10> */
.L_x_30305:
        /* <DEDUP_REMOVED lines=67> */
[----:B------:R-:W-:Y:S05]  /*2b40*/  CALL.REL.NOINC `($__internal_59_$__cuda_sm20_div_s64) ;  /* 0x00000028004c7944 */ /* 0x000fea0003c00000 */
[----:B------:R-:W-:Y:S01]  /*2b50*/  IMAD.MOV.U32 R20, RZ, RZ, R3 ;  /* 0x000000ffff147224 */ /* 0x000fe200078e0003 */
[----:B------:R-:W-:Y:S01]  /*2b60*/  MOV R21, R5 ;  /* 0x0000000500157202 */ /* 0x000fe20000000f00 */
[----:B------:R-:W-:Y:S06]  /*2b70*/  BRA `(.L_x_30374) ;  /* 0x0000000000507947 */ /* 0x000fec0003800000 */
.L_x_30373:
        /* <DEDUP_REMOVED lines=20> */
.L_x_30374:
[----:B------:R-:W-:Y:S05]  /*2cc0*/  BSYNC B1 ;  /* 0x0000000000017941 */ /* 0x000fea0003800000 */
.L_x_30372:
        /* <DEDUP_REMOVED lines=15> */
.L_x_30376:
        /* <DEDUP_REMOVED lines=19> */
.L_x_30377:
[----:B------:R-:W-:Y:S05]  /*2ef0*/  BSYNC B1 ;  /* 0x0000000000017941 */ /* 0x000fea0003800000 */
.L_x_30375:
[----:B------:R-:W-:-:S04]  /*2f00*/  SEL R3, RZ, 0xffffffff, !P1 ;  /* 0xffffffffff037807 */ /* 0x000fc80004800000 */
[----:B------:R-:W-:-:S05]  /*2f10*/  IADD3 R20, P1, R3, R20, RZ ;  /* 0x0000001403147210 */ /* 0x000fca0007f3e0ff */
[----:B------:R-:W-:-:S08]  /*2f20*/  IMAD.X R21, R3, 0x1, R21, P1 ;  /* 0x0000000103157824 */ /* 0x000fd000008e0615 */
.L_x_30371:
[----:B------:R-:W-:Y:S05]  /*2f30*/  BSYNC B0 ;  /* 0x0000000000007941 */ /* 0x000fea0003800000 */
.L_x_30370:
        /* <DEDUP_REMOVED lines=12> */
[----:B------:R-:W-:Y:S05]  /*3000*/  CALL.REL.NOINC `($__internal_59_$__cuda_sm20_div_s64) ;  /* 0x00000024001c7944 */ /* 0x000fea0003c00000 */
[----:B------:R-:W-:Y:S02]  /*3010*/  IMAD.MOV.U32 R18, RZ, RZ, R3 ;  /* 0x000000ffff127224 */ /* 0x000fe400078e0003 */
[----:B------:R-:W-:Y:S01]  /*3020*/  IMAD.MOV.U32 R19, RZ, RZ, R5 ;  /* 0x000000ffff137224 */ /* 0x000fe200078e0005 */
[----:B------:R-:W-:Y:S06]  /*3030*/  BRA `(.L_x_30382) ;  /* 0x0000000000507947 */ /* 0x000fec0003800000 */
.L_x_30381:
        /* <DEDUP_REMOVED lines=20> */
.L_x_30382:
[----:B------:R-:W-:Y:S05]  /*3180*/  BSYNC B1 ;  /* 0x0000000000017941 */ /* 0x000fea0003800000 */
.L_x_30380:
        /* <DEDUP_REMOVED lines=15> */
.L_x_30384:
        /* <DEDUP_REMOVED lines=19> */
.L_x_30385:
[----:B------:R-:W-:Y:S05]  /*33b0*/  BSYNC B1 ;  /* 0x0000000000017941 */ /* 0x000fea0003800000 */
.L_x_30383:
[----:B------:R-:W-:-:S04]  /*33c0*/  SEL R3, RZ, 0xffffffff, !P1 ;  /* 0xffffffffff037807 */ /* 0x000fc80004800000 */
[----:B------:R-:W-:-:S05]  /*33d0*/  IADD3 R18, P1, R3, R18, RZ ;  /* 0x0000001203127210 */ /* 0x000fca0007f3e0ff */
[----:B------:R-:W-:-:S08]  /*33e0*/  IMAD.X R19, R3, 0x1, R19, P1 ;  /* 0x0000000103137824 */ /* 0x000fd000008e0613 */
.L_x_30379:
[----:B------:R-:W-:Y:S05]  /*33f0*/  BSYNC B0 ;  /* 0x0000000000007941 */ /* 0x000fea0003800000 */
.L_x_30378:
        /* <DEDUP_REMOVED lines=12> */
[----:B------:R-:W-:Y:S05]  /*34c0*/  CALL.REL.NOINC `($__internal_59_$__cuda_sm20_div_s64) ;  /* 0x0000001c00ec7944 */ /* 0x000fea0003c00000 */
[----:B------:R-:W-:Y:S02]  /*34d0*/  IMAD.MOV.U32 R14, RZ, RZ, R3 ;  /* 0x000000ffff0e7224 */ /* 0x000fe400078e0003 */
[----:B------:R-:W-:Y:S01]  /*34e0*/  IMAD.MOV.U32 R15, RZ, RZ, R5 ;  /* 0x000000ffff0f7224 */ /* 0x000fe200078e0005 */
[----:B------:R-:W-:Y:S06]  /*34f0*/  BRA `(.L_x_30390) ;  /* 0x0000000000507947 */ /* 0x000fec0003800000 */
.L_x_30389:
        /* <DEDUP_REMOVED lines=20> */
.L_x_30390:
[----:B------:R-:W-:Y:S05]  /*3640*/  BSYNC B1 ;  /* 0x0000000000017941 */ /* 0x000fea0003800000 */
.L_x_30388:
        /* <DEDUP_REMOVED lines=15> */
.L_x_30392:
        /* <DEDUP_REMOVED lines=19> */
.L_x_30393:
[----:B------:R-:W-:Y:S05]  /*3870*/  BSYNC B1 ;  /* 0x0000000000017941 */ /* 0x000fea0003800000 */
.L_x_30391:
[----:B------:R-:W-:-:S04]  /*3880*/  SEL R3, RZ, 0xffffffff, !P1 ;  /* 0xffffffffff037807 */ /* 0x000fc80004800000 */
[----:B------:R-:W-:-:S05]  /*3890*/  IADD3 R14, P1, R3, R14, RZ ;  /* 0x0000000e030e7210 */ /* 0x000fca0007f3e0ff */
[----:B------:R-:W-:-:S08]  /*38a0*/  IMAD.X R15, R3, 0x1, R15, P1 ;  /* 0x00000001030f7824 */ /* 0x000fd000008e060f */
.L_x_30387:
[----:B------:R-:W-:Y:S05]  /*38b0*/  BSYNC B0 ;  /* 0x0000000000007941 */ /* 0x000fea0003800000 */
.L_x_30386:
        /* <DEDUP_REMOVED lines=13> */
[----:B------:R-:W-:Y:S01]  /*3990*/  MOV R8, R3 ;  /* 0x0000000300087202 */ /* 0x000fe20000000f00 */
[----:B------:R-:W-:Y:S01]  /*39a0*/  IMAD.MOV.U32 R9, RZ, RZ, R5 ;  /* 0x000000ffff097224 */ /* 0x000fe200078e0005 */
[----:B------:R-:W-:Y:S06]  /*39b0*/  BRA `(.L_x_30398) ;  /* 0x0000000000507947 */ /* 0x000fec0003800000 */
.L_x_30397:
        /* <DEDUP_REMOVED lines=20> */
.L_x_30398:
[----:B------:R-:W-:Y:S05]  /*3b00*/  BSYNC B1 ;  /* 0x0000000000017941 */ /* 0x000fea0003800000 */
.L_x_30396:
        /* <DEDUP_REMOVED lines=15> */
.L_x_30400:
        /* <DEDUP_REMOVED lines=19> */
.L_x_30401:
[----:B------:R-:W-:Y:S05]  /*3d30*/  BSYNC B1 ;  /* 0x0000000000017941 */ /* 0x000fea0003800000 */
.L_x_30399:
[----:B------:R-:W-:-:S04]  /*3d40*/  SEL R3, RZ, 0xffffffff, !P1 ;  /* 0xffffffffff037807 */ /* 0x000fc80004800000 */
[----:B------:R-:W-:-:S05]  /*3d50*/  IADD3 R8, P1, R3, R8, RZ ;  /* 0x0000000803087210 */ /* 0x000fca0007f3e0ff */
[----:B------:R-:W-:-:S08]  /*3d60*/  IMAD.X R9, R3, 0x1, R9, P1 ;  /* 0x0000000103097824 */ /* 0x000fd000008e0609 */
.L_x_30395:
[----:B------:R-:W-:Y:S05]  /*3d70*/  BSYNC B0 ;  /* 0x0000000000007941 */ /* 0x000fea0003800000 */
.L_x_30394:
        /* <DEDUP_REMOVED lines=12> */
[----:B------:R-:W-:Y:S05]  /*3e40*/  CALL.REL.NOINC `($__internal_59_$__cuda_sm20_div_s64) ;  /* 0x00000014008c7944 */ /* 0x000fea0003c00000 */
[----:B------:R-:W-:Y:S02]  /*3e50*/  IMAD.MOV.U32 R16, RZ, RZ, R3 ;  /* 0x000000ffff107224 */ /* 0x000fe400078e0003 */
[----:B------:R-:W-:Y:S01]  /*3e60*/  IMAD.MOV.U32 R17, RZ, RZ, R5 ;  /* 0x000000ffff117224 */ /* 0x000fe200078e0005 */
[----:B------:R-:W-:Y:S06]  /*3e70*/  BRA `(.L_x_30406) ;  /* 0x0000000000507947 */ /* 0x000fec0003800000 */
.L_x_30405:
        /* <DEDUP_REMOVED lines=20> */
.L_x_30406:
[----:B------:R-:W-:Y:S05]  /*3fc0*/  BSYNC B1 ;  /* 0x0000000000017941 */ /* 0x000fea0003800000 */
.L_x_30404:
        /* <DEDUP_REMOVED lines=15> */
.L_x_30408:
        /* <DEDUP_REMOVED lines=19> */
.L_x_30409:
[----:B------:R-:W-:Y:S05]  /*41f0*/  BSYNC B1 ;  /* 0x0000000000017941 */ /* 0x000fea0003800000 */
.L_x_30407:
[----:B------:R-:W-:-:S04]  /*4200*/  SEL R3, RZ, 0xffffffff, !P1 ;  /* 0xffffffffff037807 */ /* 0x000fc80004800000 */
[----:B------:R-:W-:-:S04]  /*4210*/  IADD3 R16, P1, R3, R16, RZ ;  /* 0x0000001003107210 */ /* 0x000fc80007f3e0ff */
[----:B------:R-:W-:-:S09]  /*4220*/  IADD3.X R17, R3, R17, RZ, P1, !PT ;  /* 0x0000001103117210 */ /* 0x000fd20000ffe4ff */
.L_x_30403:
[----:B------:R-:W-:Y:S05]  /*4230*/  BSYNC B0 ;  /* 0x0000000000007941 */ /* 0x000fea0003800000 */
.L_x_30402:
        /* <DEDUP_REMOVED lines=18> */
.L_x_30413:
        /* <DEDUP_REMOVED lines=20> */
.L_x_30414:
[----:B------:R-:W-:Y:S05]  /*44a0*/  BSYNC B1 ;  /* 0x0000000000017941 */ /* 0x000fea0003800000 */
.L_x_30412:
        /* <DEDUP_REMOVED lines=15> */
.L_x_30416:
        /* <DEDUP_REMOVED lines=19> */
.L_x_30417:
[----:B------:R-:W-:Y:S05]  /*46d0*/  BSYNC B1 ;  /* 0x0000000000017941 */ /* 0x000fea0003800000 */
.L_x_30415:
[----:B------:R-:W-:-:S04]  /*46e0*/  SEL R3, RZ, 0xffffffff, !P1 ;  /* 0xffffffffff037807 */ /* 0x000fc80004800000 */
[----:B------:R-:W-:-:S05]  /*46f0*/  IADD3 R16, P1, R3, R16, RZ ;  /* 0x0000001003107210 */ /* 0x000fca0007f3e0ff */
[----:B------:R-:W-:-:S08]  /*4700*/  IMAD.X R17, R3, 0x1, R17, P1 ;  /* 0x0000000103117824 */ /* 0x000fd000008e0611 */
.L_x_30411:
[----:B------:R-:W-:Y:S05]  /*4710*/  BSYNC B0 ;  /* 0x0000000000007941 */ /* 0x000fea0003800000 */
.L_x_30410:
        /* <DEDUP_REMOVED lines=18> */
.L_x_30421:
        /* <DEDUP_REMOVED lines=20> */
.L_x_30422:
[----:B------:R-:W-:Y:S05]  /*4980*/  BSYNC B1 ;  /* 0x0000000000017941 */ /* 0x000fea0003800000 */
.L_x_30420:
        /* <DEDUP_REMOVED lines=15> */
.L_x_30424:
        /* <DEDUP_REMOVED lines=19> */
.L_x_30425:
[----:B------:R-:W-:Y:S05]  /*4bb0*/  BSYNC B1 ;  /* 0x0000000000017941 */ /* 0x000fea0003800000 */
.L_x_30423:
[----:B------:R-:W-:-:S04]  /*4bc0*/  SEL R3, RZ, 0xffffffff, !P1 ;  /* 0xffffffffff037807 */ /* 0x000fc80004800000 */
[----:B------:R-:W-:-:S05]  /*4bd0*/  IADD3 R16, P1, R3, R16, RZ ;  /* 0x0000001003107210 */ /* 0x000fca0007f3e0ff */
[----:B------:R-:W-:-:S08]  /*4be0*/  IMAD.X R17, R3, 0x1, R17, P1 ;  /* 0x0000000103117824 */ /* 0x000fd000008e0611 */
.L_x_30419:
[----:B------:R-:W-:Y:S05]  /*4bf0*/  BSYNC B0 ;  /* 0x0000000000007941 */ /* 0x000fea0003800000 */
.L_x_30418:
        /* <DEDUP_REMOVED lines=16> */
.L_x_30429:
        /* <DEDUP_REMOVED lines=20> */
.L_x_30430:
[----:B------:R-:W-:Y:S05]  /*4e40*/  BSYNC B1 ;  /* 0x0000000000017941 */ /* 0x000fea0003800000 */
.L_x_30428:
        /* <DEDUP_REMOVED lines=15> */
.L_x_30432:
        /* <DEDUP_REMOVED lines=19> */
.L_x_30433:
[----:B------:R-:W-:Y:S05]  /*5070*/  BSYNC B1 ;  /* 0x0000000000017941 */ /* 0x000fea0003800000 */
.L_x_30431:
[----:B------:R-:W-:-:S04]  /*5080*/  SEL R3, RZ, 0xffffffff, !P1 ;  /* 0xffffffffff037807 */ /* 0x000fc80004800000 */
[----:B------:R-:W-:-:S04]  /*5090*/  IADD3 R10, P1, R3, R10, RZ ;  /* 0x0000000a030a7210 */ /* 0x000fc80007f3e0ff */
[----:B------:R-:W-:-:S09]  /*50a0*/  IADD3.X R23, R3, R23, RZ, P1, !PT ;  /* 0x0000001703177210 */ /* 0x000fd20000ffe4ff */
.L_x_30427:
[----:B------:R-:W-:Y:S05]  /*50b0*/  BSYNC B0 ;  /* 0x0000000000007941 */ /* 0x000fea0003800000 */
.L_x_30426:
        /* <DEDUP_REMOVED lines=22> */
.L_x_30436:
[----:B------:R-:W-:-:S13]  /*5220*/  ISETP.GE.AND P0, PT, R11, R2, PT ;  /* 0x000000020b00720c */ /* 0x000fda0003f06270 */
[----:B------:R-:W-:Y:S05]  /*5230*/  @P0 BRA `(.L_x_30438) ;  /* 0x0000000000300947 */ /* 0x000fea0003800000 */
[----:B0-----:R-:W0:Y:S01]  /*5240*/  LDC.64 R4, c[0x0][0x228] ;  /* 0x00008a00ff047b82 */ /* 0x001e220000000a00 */
[----:B------:R-:W-:Y:S02]  /*5250*/  IMAD.IADD R3, R0, 0x1, R11 ;  /* 0x0000000100037824 */ /* 0x000fe400078e020b */
[----:B------:R-:W-:Y:S02]  /*5260*/  VIADD R11, R11, 0x80 ;  /* 0x000000800b0b7836 */ /* 0x000fe40000000000 */
[----:B0-----:R-:W-:-:S05]  /*5270*/  IMAD.WIDE.U32 R4, R3, 0x8, R4 ;  /* 0x0000000803047825 */ /* 0x001fca00078e0004 */
[----:B------:R1:W-:Y:S02]  /*5280*/  STG.E.64 desc[UR8][R4.64], R8 ;  /* 0x0000000804007986 */ /* 0x0003e4000c101b08 */
.L_x_30437:
[----:B------:R-:W-:-:S13]  /*5290*/  ISETP.GE.AND P0, PT, R11, R2, PT ;  /* 0x000000020b00720c */ /* 0x000fda0003f06270 */
[----:B------:R-:W-:Y:S05]  /*52a0*/  @P0 BRA `(.L_x_30439) ;  /* 0x0000000000340947 */ /* 0x000fea0003800000 */
[----:B01----:R-:W0:Y:S01]  /*52b0*/  LDC.64 R4, c[0x0][0x228] ;  /* 0x00008a00ff047b82 */ /* 0x003e220000000a00 */
[----:B------:R-:W-:Y:S01]  /*52c0*/  IADD3 R3, R0, R11, RZ ;  /* 0x0000000b00037210 */ /* 0x000fe20007ffe0ff */
[----:B------:R-:W-:-:S04]  /*52d0*/  VIADD R11, R11, 0x80 ;  /* 0x000000800b0b7836 */ /* 0x000fc80000000000 */
[----:B0-----:R-:W-:-:S05]  /*52e0*/  IMAD.WIDE.U32 R4, R3, 0x8, R4 ;  /* 0x0000000803047825 */ /* 0x001fca00078e0004 */
[----:B------:R1:W-:Y:S02]  /*52f0*/  STG.E.64 desc[UR8][R4.64], R32 ;  /* 0x0000002004007986 */ /* 0x0003e4000c101b08 */
.L_x_30438:
        /* <DEDUP_REMOVED lines=8> */
.L_x_30439:
[----:B------:R-:W-:Y:S05]  /*5380*/  BSYNC B1 ;  /* 0x0000000000017941 */ /* 0x000fea0003800000 */
.L_x_30435:
[----:B------:R-:W-:-:S13]  /*5390*/  ISETP.GE.AND P0, PT, R11, R2, PT ;  /* 0x000000020b00720c */ /* 0x000fda0003f06270 */
[----:B012---:R-:W0:Y:S01]  /*53a0*/  @!P0 LDC.64 R4, c[0x0][0x228] ;  /* 0x00008a00ff048b82 */ /* 0x007e220000000a00 */
[----:B------:R-:W-:Y:S01]  /*53b0*/  @!P0 IADD3 R3, R0, R11, RZ ;  /* 0x0000000b00038210 */ /* 0x000fe20007ffe0ff */
[----:B------:R-:W-:-:S04]  /*53c0*/  @!P0 VIADD R11, R11, 0x80 ;  /* 0x000000800b0b8836 */ /* 0x000fc80000000000 */
[----:B0-----:R-:W-:-:S05]  /*53d0*/  @!P0 IMAD.WIDE.U32 R4, R3, 0x8, R4 ;  /* 0x0000000803048825 */ /* 0x001fca00078e0004 */
[----:B------:R2:W-:Y:S02]  /*53e0*/  @!P0 STG.E.64 desc[UR8][R4.64], R16 ;  /* 0x0000001004008986 */ /* 0x0005e4000c101b08 */
.L_x_30440:
[----:B------:R-:W-:Y:S05]  /*53f0*/  BSYNC B0 ;  /* 0x0000000000007941 */ /* 0x000fea0003800000 */
.L_x_30434:
        /* <DEDUP_REMOVED lines=8> */
        .weak           $__internal_59_$__cuda_sm20_div_s64
        .type           $__internal_59_$__cuda_sm20_div_s64,@function
        .size           $__internal_59_$__cuda_sm20_div_s64,($__internal_60_$__cuda_sm20_rem_s64 - $__internal_59_$__cuda_sm20_div_s64)
$__internal_59_$__cuda_sm20_div_s64:
        /* <DEDUP_REMOVED lines=83> */
[----:B------:R-:W-:Y:S06]  /*59b0*/  RET.REL.NODEC R6 `(_ZN2at6native29vectorized_elementwise_kernelILi4ENS0_13AUnaryFunctorIlllZZZNS0_15binary_internal21div_floor_kernel_cudaERNS_18TensorIteratorBaseEENKUlvE_clEvENKUlvE2_clEvEUlllE_EESt5arrayIPcLm2EEEEviT0_T1_) ;  /* 0xffffffa406907950 */ /* 0x000fec0003c3ffff */
        .weak           $__internal_60_$__cuda_sm20_rem_s64
        .type           $__internal_60_$__cuda_sm20_rem_s64,@function
        .size           $__internal_60_$__cuda_sm20_rem_s64,(.L_x_37738 - $__internal_60_$__cuda_sm20_rem_s64)
$__internal_60_$__cuda_sm20_rem_s64:
        /* <DEDUP_REMOVED lines=76> */
[----:B------:R-:W-:Y:S06]  /*5e80*/  RET.REL.NODEC R24 `(_ZN2at6native29vectorized_elementwise_kernelILi4ENS0_13AUnaryFunctorIlllZZZNS0_15binary_internal21div_floor_kernel_cudaERNS_18TensorIteratorBaseEENKUlvE_clEvENKUlvE2_clEvEUlllE_EESt5arrayIPcLm2EEEEviT0_T1_) ;  /* 0xffffffa0185c7950 */ /* 0x000fec0003c3ffff */
.L_x_30441:
        /* <DEDUP_REMOVED lines=15> */
.L_x_37738:


//--------------------- .text._ZN2at6native29vectorized_elementwise_kernelILi8ENS0_13AUnaryFunctorIlllZZZNS0_15binary_internal21div_floor_kernel_cudaERNS_18TensorIteratorBaseEENKUlvE_clEvENKUlvE2_clEvEUlllE_EESt5arrayIPcLm2EEEEviT0_T1_ --------------------------
	.section	.text._ZN2at6native29vectorized_elementwise_kernelILi8ENS0_13AUnaryFunctorIlllZZZNS0_15binary_internal21div_floor_kernel_cudaERNS_18TensorIteratorBaseEENKUlvE_clEvENKUlvE2_clEvEUlllE_EESt5arrayIPcLm2EEEEviT0_T1_,"ax",@progbits
	.align	128
        .global         _ZN2at6native29vectorized_elementwise_kernelILi8ENS0_13AUnaryFunctorIlllZZZNS0_15binary_internal21div_floor_kernel_cudaERNS_18TensorIteratorBaseEENKUlvE_clEvENKUlvE2_clEvEUlllE_EESt5arrayIPcLm2EEEEviT0_T1_
        .type           _ZN2at6native29vectorized_elementwise_kernelILi8ENS0_13AUnaryFunctorIlllZZZNS0_15binary_internal21div_floor_kernel_cudaERNS_18TensorIteratorBaseEENKUlvE_clEvENKUlvE2_clEvEUlllE_EESt5arrayIPcLm2EEEEviT0_T1_,@function
        .size           _ZN2at6native29vectorized_elementwise_kernelILi8ENS0_13AUnaryFunctorIlllZZZNS0_15binary_internal21div_floor_kernel_cudaERNS_18TensorIteratorBaseEENKUlvE_clEvENKUlvE2_clEvEUlllE_EESt5arrayIPcLm2EEEEviT0_T1_,(.L_x_37740 - _ZN2at6native29vectorized_elementwise_kernelILi8ENS0_13AUnaryFunctorIlllZZZNS0_15binary_internal21div_floor_kernel_cudaERNS_18TensorIteratorBaseEENKUlvE_clEvENKUlvE2_clEvEUlllE_EESt5arrayIPcLm2EEEEviT0_T1_)
        .other          _ZN2at6native29vectorized_elementwise_kernelILi8ENS0_13AUnaryFunctorIlllZZZNS0_15binary_internal21div_floor_kernel_cudaERNS_18TensorIteratorBaseEENKUlvE_clEvENKUlvE2_clEvEUlllE_EESt5arrayIPcLm2EEEEviT0_T1_,@"STO_CUDA_ENTRY STV_DEFAULT"
_ZN2at6native29vectorized_elementwise_kernelILi8ENS0_13AUnaryFunctorIlllZZZNS0_15binary_internal21div_floor_kernel_cudaERNS_18TensorIteratorBaseEENKUlvE_clEvENKUlvE2_clEvEUlllE_EESt5arrayIPcLm2EEEEviT0_T1_:
.text._ZN2at6native29vectorized_elementwise_kernelILi8ENS0_13AUnaryFunctorIlllZZZNS0_15binary_internal21div_floor_kernel_cudaERNS_18TensorIteratorBaseEENKUlvE_clEvENKUlvE2_clEvEUlllE_EESt5arrayIPcLm2EEEEviT0_T1_:
        /* <DEDUP_REMOVED lines=25> */
[----:B-----5:R-:W-:Y:S05]  /*0190*/  CALL.REL.NOINC `($__internal_61_$__cuda_sm20_div_s64) ;  /* 0x0000005000b87944 */ /* 0x020fea0003c00000 */
[----:B------:R-:W-:Y:S01]  /*01a0*/  IMAD.MOV.U32 R27, RZ, RZ, R3 ;  /* 0x000000ffff1b7224 */ /* 0x000fe200078e0003 */
[----:B------:R-:W-:Y:S01]  /*01b0*/  MOV R30, R5 ;  /* 0x00000005001e7202 */ /* 0x000fe20000000f00 */
[----:B------:R-:W-:Y:S06]  /*01c0*/  BRA `(.L_x_30445) ;  /* 0x0000000000507947 */ /* 0x000fec0003800000 */
.L_x_30444:
        /* <DEDUP_REMOVED lines=20> */
.L_x_30445:
[----:B------:R-:W-:Y:S05]  /*0310*/  BSYNC B0 ;  /* 0x0000000000007941 */ /* 0x000fea0003800000 */
.L_x_30443:
        /* <DEDUP_REMOVED lines=12> */
[----:B-----5:R-:W-:Y:S05]  /*03e0*/  CALL.REL.NOINC `($__internal_62_$__cuda_sm20_rem_s64) ;  /* 0x0000005400747944 */ /* 0x020fea0003c00000 */
[----:B------:R-:W-:-:S04]  /*03f0*/  ISETP.NE.U32.AND P0, PT, R3, RZ, PT ;  /* 0x000000ff0300720c */ /* 0x000fc80003f05070 */
[----:B------:R-:W-:Y:S01]  /*0400*/  ISETP.NE.AND.EX P0, PT, R4, RZ, PT, P0 ;  /* 0x000000ff0400720c */ /* 0x000fe20003f05300 */
[----:B------:R-:W-:-:S12]  /*0410*/  BRA `(.L_x_30450) ;  /* 0x00000000004c7947 */ /* 0x000fd80003800000 */
.L_x_30449:
        /* <DEDUP_REMOVED lines=19> */
.L_x_30450:
[----:B------:R-:W-:Y:S05]  /*0550*/  BSYNC B1 ;  /* 0x0000000000017941 */ /* 0x000fea0003800000 */
.L_x_30448:
[----:B------:R-:W-:-:S04]  /*0560*/  SEL R3, RZ, 0xffffffff, !P0 ;  /* 0xffffffffff037807 */ /* 0x000fc80004000000 */
[----:B------:R-:W-:-:S05]  /*0570*/  IADD3 R27, P0, R3, R27, RZ ;  /* 0x0000001b031b7210 */ /* 0x000fca0007f1e0ff */
[----:B------:R-:W-:-:S08]  /*0580*/  IMAD.X R30, R3, 0x1, R30, P0 ;  /* 0x00000001031e7824 */ /* 0x000fd000000e061e */
.L_x_30447:
[----:B------:R-:W-:Y:S05]  /*0590*/  BSYNC B0 ;  /* 0x0000000000007941 */ /* 0x000fea0003800000 */
.L_x_30446:
        /* <DEDUP_REMOVED lines=10> */
[----:B-----5:R-:W-:Y:S05]  /*0640*/  CALL.REL.NOINC `($__internal_61_$__cuda_sm20_div_s64) ;  /* 0x0000004c008c7944 */ /* 0x020fea0003c00000 */
[----:B------:R-:W-:Y:S02]  /*0650*/  IMAD.MOV.U32 R27, RZ, RZ, R3 ;  /* 0x000000ffff1b7224 */ /* 0x000fe400078e0003 */
[----:B------:R-:W-:Y:S01]  /*0660*/  IMAD.MOV.U32 R30, RZ, RZ, R5 ;  /* 0x000000ffff1e7224 */ /* 0x000fe200078e0005 */
[----:B------:R-:W-:Y:S06]  /*0670*/  BRA `(.L_x_30453) ;  /* 0x0000000000507947 */ /* 0x000fec0003800000 */
.L_x_30452:
        /* <DEDUP_REMOVED lines=20> */
.L_x_30453:
[----:B------:R-:W-:Y:S05]  /*07c0*/  BSYNC B0 ;  /* 0x0000000000007941 */ /* 0x000fea0003800000 */
.L_x_30451:
        /* <DEDUP_REMOVED lines=12> */
[----:B-----5:R-:W-:Y:S05]  /*0890*/  CALL.REL.NOINC `($__internal_62_$__cuda_sm20_rem_s64) ;  /* 0x0000005000487944 */ /* 0x020fea0003c00000 */
[----:B------:R-:W-:-:S04]  /*08a0*/  ISETP.NE.U32.AND P0, PT, R3, RZ, PT ;  /* 0x000000ff0300720c */ /* 0x000fc80003f05070 */
[----:B------:R-:W-:Y:S01]  /*08b0*/  ISETP.NE.AND.EX P0, PT, R4, RZ, PT, P0 ;  /* 0x000000ff0400720c */ /* 0x000fe20003f05300 */
[----:B------:R-:W-:-:S12]  /*08c0*/  BRA `(.L_x_30458) ;  /* 0x00000000004c7947 */ /* 0x000fd80003800000 */
.L_x_30457:
        /* <DEDUP_REMOVED lines=19> */
.L_x_30458:
[----:B------:R-:W-:Y:S05]  /*0a00*/  BSYNC B1 ;  /* 0x0000000000017941 */ /* 0x000fea0003800000 */
.L_x_30456:
[----:B------:R-:W-:-:S04]  /*0a10*/  SEL R3, RZ, 0xffffffff, !P0 ;  /* 0xffffffffff037807 */ /* 0x000fc80004000000 */
[----:B------:R-:W-:-:S04]  /*0a20*/  IADD3 R27, P0, R3, R27, RZ ;  /* 0x0000001b031b7210 */ /* 0x000fc80007f1e0ff */
[----:B------:R-:W-:-:S09]  /*0a30*/  IADD3.X R30, R3, R30, RZ, P0, !PT ;  /* 0x0000001e031e7210 */ /* 0x000fd200007fe4ff */
.L_x_30455:
[----:B------:R-:W-:Y:S05]  /*0a40*/  BSYNC B0 ;  /* 0x0000000000007941 */ /* 0x000fea0003800000 */
.L_x_30454:
        /* <DEDUP_REMOVED lines=10> */
[----:B------:R-:W-:Y:S05]  /*0af0*/  CALL.REL.NOINC `($__internal_61_$__cuda_sm20_div_s64) ;  /* 0x0000004800607944 */ /* 0x000fea0003c00000 */
[----:B------:R-:W-:Y:S01]  /*0b00*/  MOV R27, R3 ;  /* 0x00000003001b7202 */ /* 0x000fe20000000f00 */
[----:B------:R-:W-:Y:S01]  /*0b10*/  IMAD.MOV.U32 R30, RZ, RZ, R5 ;  /* 0x000000ffff1e7224 */ /* 0x000fe200078e0005 */
[----:B------:R-:W-:Y:S06]  /*0b20*/  BRA `(.L_x_30461) ;  /* 0x0000000000507947 */ /* 0x000fec0003800000 */
.L_x_30460:
        /* <DEDUP_REMOVED lines=20> */
.L_x_30461:
[----:B------:R-:W-:Y:S05]  /*0c70*/  BSYNC B0 ;  /* 0x0000000000007941 */ /* 0x000fea0003800000 */
.L_x_30459:
        /* <DEDUP_REMOVED lines=12> */
[----:B------:R-:W-:Y:S05]  /*0d40*/  CALL.REL.NOINC `($__internal_62_$__cuda_sm20_rem_s64) ;  /* 0x0000004c001c7944 */ /* 0x000fea0003c00000 */
[----:B------:R-:W-:-:S04]  /*0d50*/  ISETP.NE.U32.AND P0, PT, R3, RZ, PT ;  /* 0x000000ff0300720c */ /* 0x000fc80003f05070 */
[----:B------:R-:W-:Y:S01]  /*0d60*/  ISETP.NE.AND.EX P0, PT, R4, RZ, PT, P0 ;  /* 0x000000ff0400720c */ /* 0x000fe20003f05300 */
[----:B------:R-:W-:-:S12]  /*0d70*/  BRA `(.L_x_30466) ;  /* 0x00000000004c7947 */ /* 0x000fd80003800000 */
.L_x_30465:
        /* <DEDUP_REMOVED lines=19> */
.L_x_30466:
[----:B------:R-:W-:Y:S05]  /*0eb0*/  BSYNC B1 ;  /* 0x0000000000017941 */ /* 0x000fea0003800000 */
.L_x_30464:
[----:B------:R-:W-:-:S04]  /*0ec0*/  SEL R3, RZ, 0xffffffff, !P0 ;  /* 0xffffffffff037807 */ /* 0x000fc80004000000 */
[----:B------:R-:W-:-:S05]  /*0ed0*/  IADD3 R27, P0, R3, R27, RZ ;  /* 0x0000001b031b7210 */ /* 0x000fca0007f1e0ff */
[----:B------:R-:W-:-:S08]  /*0ee0*/  IMAD.X R30, R3, 0x1, R30, P0 ;  /* 0x00000001031e7824 */ /* 0x000fd000000e061e */
.L_x_30463:
[----:B------:R-:W-:Y:S05]  /*0ef0*/  BSYNC B0 ;  /* 0x0000000000007941 */ /* 0x000fea0003800000 */
.L_x_30462:
        /* <DEDUP_REMOVED lines=10> */
[----:B------:R-:W-:Y:S05]  /*0fa0*/  CALL.REL.NOINC `($__internal_61_$__cuda_sm20_div_s64) ;  /* 0x0000004400347944 */ /* 0x000fea0003c00000 */
[----:B------:R-:W-:Y:S02]  /*0fb0*/  IMAD.MOV.U32 R27, RZ, RZ, R3 ;  /* 0x000000ffff1b7224 */ /* 0x000fe400078e0003 */
[----:B------:R-:W-:Y:S01]  /*0fc0*/  IMAD.MOV.U32 R30, RZ, RZ, R5 ;  /* 0x000000ffff1e7224 */ /* 0x000fe200078e0005 */
[----:B------:R-:W-:Y:S06]  /*0fd0*/  BRA `(.L_x_30469) ;  /* 0x0000000000507947 */ /* 0x000fec0003800000 */
.L_x_30468:
        /* <DEDUP_REMOVED lines=20> */
.L_x_30469:
[----:B------:R-:W-:Y:S05]  /*1120*/  BSYNC B0 ;  /* 0x0000000000007941 */ /* 0x000fea0003800000 */
.L_x_30467:
        /* <DEDUP_REMOVED lines=12> */
[----:B------:R-:W-:Y:S05]  /*11f0*/  CALL.REL.NOINC `($__internal_62_$__cuda_sm20_rem_s64) ;  /* 0x0000004400f07944 */ /* 0x000fea0003c00000 */
[----:B------:R-:W-:-:S04]  /*1200*/  ISETP.NE.U32.AND P0, PT, R3, RZ, PT ;  /* 0x000000ff0300720c */ /* 0x000fc80003f05070 */
[----:B------:R-:W-:Y:S01]  /*1210*/  ISETP.NE.AND.EX P0, PT, R4, RZ, PT, P0 ;  /* 0x000000ff0400720c */ /* 0x000fe20003f05300 */
[----:B------:R-:W-:-:S12]  /*1220*/  BRA `(.L_x_30474) ;  /* 0x00000000004c7947 */ /* 0x000fd80003800000 */
.L_x_30473:
        /* <DEDUP_REMOVED lines=19> */
.L_x_30474:
[----:B------:R-:W-:Y:S05]  /*1360*/  BSYNC B1 ;  /* 0x0000000000017941 */ /* 0x000fea0003800000 */
.L_x_30472:
[----:B------:R-:W-:-:S04]  /*1370*/  SEL R3, RZ, 0xffffffff, !P0 ;  /* 0xffffffffff037807 */ /* 0x000fc80004000000 */
[----:B------:R-:W-:-:S05]  /*1380*/  IADD3 R27, P0, R3, R27, RZ ;  /* 0x0000001b031b7210 */ /* 0x000fca0007f1e0ff */
[----:B------:R-:W-:-:S08]  /*1390*/  IMAD.X R30, R3, 0x1, R30, P0 ;  /* 0x00000001031e7824 */ /* 0x000fd000000e061e */
.L_x_30471:
[----:B------:R-:W-:Y:S05]  /*13a0*/  BSYNC B0 ;  /* 0x0000000000007941 */ /* 0x000fea0003800000 */
.L_x_30470:
        /* <DEDUP_REMOVED lines=10> */
[----:B------:R-:W-:Y:S05]  /*1450*/  CALL.REL.NOINC `($__internal_61_$__cuda_sm20_div_s64) ;  /* 0x0000004000087944 */ /* 0x000fea0003c00000 */
[----:B------:R-:W-:Y:S02]  /*1460*/  IMAD.MOV.U32 R27, RZ, RZ, R3 ;  /* 0x000000ffff1b7224 */ /* 0x000fe400078e0003 */
[----:B------:R-:W-:Y:S01]  /*1470*/  IMAD.MOV.U32 R30, RZ, RZ, R5 ;  /* 0x000000ffff1e7224 */ /* 0x000fe200078e0005 */
[----:B------:R-:W-:Y:S06]  /*1480*/  BRA `(.L_x_30477) ;  /* 0x0000000000507947 */ /* 0x000fec0003800000 */
.L_x_30476:
        /* <DEDUP_REMOVED lines=20> */
.L_x_30477:
[----:B------:R-:W-:Y:S05]  /*15d0*/  BSYNC B0 ;  /* 0x0000000000007941 */ /* 0x000fea0003800000 */
.L_x_30475:
        /* <DEDUP_REMOVED lines=16> */
.L_x_30481:
        /* <DEDUP_REMOVED lines=19> */
.L_x_30482:
[----:B------:R-:W-:Y:S05]  /*1810*/  BSYNC B1 ;  /* 0x0000000000017941 */ /* 0x000fea0003800000 */
.L_x_30480:
[----:B------:R-:W-:-:S04]  /*1820*/  SEL R3, RZ, 0xffffffff, !P0 ;  /* 0xffffffffff037807 */ /* 0x000fc80004000000 */
[----:B------:R-:W-:-:S05]  /*1830*/  IADD3 R27, P0, R3, R27, RZ ;  /* 0x0000001b031b7210 */ /* 0x000fca0007f1e0ff */
[----:B------:R-:W-:-:S08]  /*1840*/  IMAD.X R30, R3, 0x1, R30, P0 ;  /* 0x00000001031e7824 */ /* 0x000fd000000e061e */
.L_x_30479:
[----:B------:R-:W-:Y:S05]  /*1850*/  BSYNC B0 ;  /* 0x0000000000007941 */ /* 0x000fea0003800000 */
.L_x_30478:
        /* <DEDUP_REMOVED lines=11> */
[----:B------:R-:W-:Y:S01]  /*1910*/  IMAD.MOV.U32 R27, RZ, RZ, R3 ;  /* 0x000000ffff1b7224 */ /* 0x000fe200078e0003 */
[----:B------:R-:W-:Y:S01]  /*1920*/  MOV R30, R5 ;  /* 0x00000005001e7202 */ /* 0x000fe20000000f00 */
[----:B------:R-:W-:Y:S06]  /*1930*/  BRA `(.L_x_30485) ;  /* 0x0000000000507947 */ /* 0x000fec0003800000 */
.L_x_30484:
        /* <DEDUP_REMOVED lines=20> */
.L_x_30485:
[----:B------:R-:W-:Y:S05]  /*1a80*/  BSYNC B0 ;  /* 0x0000000000007941 */ /* 0x000fea0003800000 */
.L_x_30483:
        /* <DEDUP_REMOVED lines=12> */
[----:B------:R-:W-:Y:S05]  /*1b50*/  CALL.REL.NOINC `($__internal_62_$__cuda_sm20_rem_s64) ;  /* 0x0000003c00987944 */ /* 0x000fea0003c00000 */
[----:B------:R-:W-:-:S04]  /*1b60*/  ISETP.NE.U32.AND P0, PT, R3, RZ, PT ;  /* 0x000000ff0300720c */ /* 0x000fc80003f05070 */
[----:B------:R-:W-:Y:S01]  /*1b70*/  ISETP.NE.AND.EX P0, PT, R4, RZ, PT, P0 ;  /* 0x000000ff0400720c */ /* 0x000fe20003f05300 */
[----:B------:R-:W-:-:S12]  /*1b80*/  BRA `(.L_x_30490) ;  /* 0x00000000004c7947 */ /* 0x000fd80003800000 */
.L_x_30489:
        /* <DEDUP_REMOVED lines=19> */
.L_x_30490:
[----:B------:R-:W-:Y:S05]  /*1cc0*/  BSYNC B1 ;  /* 0x0000000000017941 */ /* 0x000fea0003800000 */
.L_x_30488:
[----:B------:R-:W-:-:S04]  /*1cd0*/  SEL R3, RZ, 0xffffffff, !P0 ;  /* 0xffffffffff037807 */ /* 0x000fc80004000000 */
[----:B------:R-:W-:-:S05]  /*1ce0*/  IADD3 R27, P0, R3, R27, RZ ;  /* 0x0000001b031b7210 */ /* 0x000fca0007f1e0ff */
[----:B------:R-:W-:-:S08]  /*1cf0*/  IMAD.X R30, R3, 0x1, R30, P0 ;  /* 0x00000001031e7824 */ /* 0x000fd000000e061e */
.L_x_30487:
[----:B------:R-:W-:Y:S05]  /*1d00*/  BSYNC B0 ;  /* 0x0000000000007941 */ /* 0x000fea0003800000 */
.L_x_30486:
        /* <DEDUP_REMOVED lines=10> */
[----:B------:R-:W-:Y:S05]  /*1db0*/  CALL.REL.NOINC `($__internal_61_$__cuda_sm20_div_s64) ;  /* 0x0000003400b07944 */ /* 0x000fea0003c00000 */
[----:B------:R-:W-:Y:S02]  /*1dc0*/  IMAD.MOV.U32 R27, RZ, RZ, R3 ;  /* 0x000000ffff1b7224 */ /* 0x000fe400078e0003 */
[----:B------:R-:W-:Y:S01]  /*1dd0*/  IMAD.MOV.U32 R30, RZ, RZ, R5 ;  /* 0x000000ffff1e7224 */ /* 0x000fe200078e0005 */
[----:B------:R-:W-:Y:S06]  /*1de0*/  BRA `(.L_x_30493) ;  /* 0x0000000000507947 */ /* 0x000fec0003800000 */
.L_x_30492:
        /* <DEDUP_REMOVED lines=20> */
.L_x_30493:
[----:B------:R-:W-:Y:S05]  /*1f30*/  BSYNC B0 ;  /* 0x0000000000007941 */ /* 0x000fea0003800000 */
.L_x_30491:
        /* <DEDUP_REMOVED lines=16> */
.L_x_30497:
        /* <DEDUP_REMOVED lines=19> */
.L_x_30498:
[----:B------:R-:W-:Y:S05]  /*2170*/  BSYNC B1 ;  /* 0x0000000000017941 */ /* 0x000fea0003800000 */
.L_x_30496:
[----:B------:R-:W-:-:S04]  /*2180*/  SEL R3, RZ, 0xffffffff, !P0 ;  /* 0xffffffffff037807 */ /* 0x000fc80004000000 */
[----:B------:R-:W-:-:S04]  /*2190*/  IADD3 R27, P0, R3, R27, RZ ;  /* 0x0000001b031b7210 */ /* 0x000fc80007f1e0ff */
[----:B------:R-:W-:-:S09]  /*21a0*/  IADD3.X R30, R3, R30, RZ, P0, !PT ;  /* 0x0000001e031e7210 */ /* 0x000fd200007fe4ff */
.L_x_30495:
[----:B------:R-:W-:Y:S05]  /*21b0*/  BSYNC B0 ;  /* 0x0000000000007941 */ /* 0x000fea0003800000 */
.L_x_30494:
        /* <DEDUP_REMOVED lines=14> */
.L_x_30500:
        /* <DEDUP_REMOVED lines=20> */
.L_x_30501:
[----:B------:R-:W-:Y:S05]  /*23e0*/  BSYNC B0 ;  /* 0x0000000000007941 */ /* 0x000fea0003800000 */
.L_x_30499:
        /* <DEDUP_REMOVED lines=16> */
.L_x_30505:
        /* <DEDUP_REMOVED lines=19> */
.L_x_30506:
[----:B------:R-:W-:Y:S05]  /*2620*/  BSYNC B1 ;  /* 0x0000000000017941 */ /* 0x000fea0003800000 */
.L_x_30504:
[----:B------:R-:W-:-:S04]  /*2630*/  SEL R3, RZ, 0xffffffff, !P0 ;  /* 0xffffffffff037807 */ /* 0x000fc80004000000 */
[----:B------:R-:W-:-:S05]  /*2640*/  IADD3 R27, P0, R3, R27, RZ ;  /* 0x0000001b031b7210 */ /* 0x000fca0007f1e0ff */
[----:B------:R-:W-:-:S08]  /*2650*/  IMAD.X R30, R3, 0x1, R30, P0 ;  /* 0x00000001031e7824 */ /* 0x000fd000000e061e */
.L_x_30503:
[----:B------:R-:W-:Y:S05]  /*2660*/  BSYNC B0 ;  /* 0x0000000000007941 */ /* 0x000fea0003800000 */
.L_x_30502:
        /* <DEDUP_REMOVED lines=10> */
.L_x_30442:
        /* <DEDUP_REMOVED lines=67> */
[----:B------:R-:W-:Y:S05]  /*2b40*/  CALL.REL.NOINC `($__internal_61_$__cuda_sm20_div_s64) ;  /* 0x00000028004c7944 */ /* 0x000fea0003c00000 */
[----:B------:R-:W-:Y:S01]  /*2b50*/  IMAD.MOV.U32 R20, RZ, RZ, R3 ;  /* 0x000000ffff147224 */ /* 0x000fe200078e0003 */
[----:B------:R-:W-:Y:S01]  /*2b60*/  MOV R21, R5 ;  /* 0x0000000500157202 */ /* 0x000fe20000000f00 */
[----:B------:R-:W-:Y:S06]  /*2b70*/  BRA `(.L_x_30511) ;  /* 0x0000000000507947 */ /* 0x000fec0003800000 */
.L_x_30510:
        /* <DEDUP_REMOVED lines=20> */
.L_x_30511:
[----:B------:R-:W-:Y:S05]  /*2cc0*/  BSYNC B1 ;  /* 0x0000000000017941 */ /* 0x000fea0003800000 */
.L_x_30509:
        /* <DEDUP_REMOVED lines=15> */
.L_x_30513:
        /* <DEDUP_REMOVED lines=19> */
.L_x_30514:
[----:B------:R-:W-:Y:S05]  /*2ef0*/  BSYNC B1 ;  /* 0x0000000000017941 */ /* 0x000fea0003800000 */
.L_x_30512:
[----:B------:R-:W-:-:S04]  /*2f00*/  SEL R3, RZ, 0xffffffff, !P1 ;  /* 0xffffffffff037807 */ /* 0x000fc80004800000 */
[----:B------:R-:W-:-:S05]  /*2f10*/  IADD3 R20, P1, R3, R20, RZ ;  /* 0x0000001403147210 */ /* 0x000fca0007f3e0ff */
[----:B------:R-:W-:-:S08]  /*2f20*/  IMAD.X R21, R3, 0x1, R21, P1 ;  /* 0x0000000103157824 */ /* 0x000fd000008e0615 */
.L_x_30508:
[----:B------:R-:W-:Y:S05]  /*2f30*/  BSYNC B0 ;  /* 0x0000000000007941 */ /* 0x000fea0003800000 */
.L_x_30507:
        /* <DEDUP_REMOVED lines=12> */
[----:B------:R-:W-:Y:S05]  /*3000*/  CALL.REL.NOINC `($__internal_61_$__cuda_sm20_div_s64) ;  /* 0x00000024001c7944 */ /* 0x000fea0003c00000 */
[----:B------:R-:W-:Y:S02]  /*3010*/  IMAD.MOV.U32 R18, RZ, RZ, R3 ;  /* 0x000000ffff127224 */ /* 0x000fe400078e0003 */
[----:B------:R-:W-:Y:S01]  /*3020*/  IMAD.MOV.U32 R19, RZ, RZ, R5 ;  /* 0x000000ffff137224 */ /* 0x000fe200078e0005 */
[----:B------:R-:W-:Y:S06]  /*3030*/  BRA `(.L_x_30519) ;  /* 0x0000000000507947 */ /* 0x000fec0003800000 */
.L_x_30518:
        /* <DEDUP_REMOVED lines=20> */
.L_x_30519:
[----:B------:R-:W-:Y:S05]  /*3180*/  BSYNC B1 ;  /* 0x0000000000017941 */ /* 0x000fea0003800000 */
.L_x_30517:
        /* <DEDUP_REMOVED lines=15> */
.L_x_30521:
        /* <DEDUP_REMOVED lines=19> */
.L_x_30522:
[----:B------:R-:W-:Y:S05]  /*33b0*/  BSYNC B1 ;  /* 0x0000000000017941 */ /* 0x000fea0003800000 */
.L_x_30520:
[----:B------:R-:W-:-:S04]  /*33c0*/  SEL R3, RZ, 0xffffffff, !P1 ;  /* 0xffffffffff037807 */ /* 0x000fc80004800000 */
[----:B------:R-:W-:-:S05]  /*33d0*/  IADD3 R18, P1, R3, R18, RZ ;  /* 0x0000001203127210 */ /* 0x000fca0007f3e0ff */
[----:B------:R-:W-:-:S08]  /*33e0*/  IMAD.X R19, R3, 0x1, R19, P1 ;  /* 0x0000000103137824 */ /* 0x000fd000008e0613 */
.L_x_30516:
[----:B------:R-:W-:Y:S05]  /*33f0*/  BSYNC B0 ;  /* 0x0000000000007941 */ /* 0x000fea0003800000 */
.L_x_30515:
        /* <DEDUP_REMOVED lines=12> */
[----:B------:R-:W-:Y:S05]  /*34c0*/  CALL.REL.NOINC `($__internal_61_$__cuda_sm20_div_s64) ;  /* 0x0000001c00ec7944 */ /* 0x000fea0003c00000 */
[----:B------:R-:W-:Y:S02]  /*34d0*/  IMAD.MOV.U32 R14, RZ, RZ, R3 ;  /* 0x000000ffff0e7224 */ /* 0x000fe400078e0003 */
[----:B------:R-:W-:Y:S01]  /*34e0*/  IMAD.MOV.U32 R15, RZ, RZ, R5 ;  /* 0x000000ffff0f7224 */ /* 0x000fe200078e0005 */
[----:B------:R-:W-:Y:S06]  /*34f0*/  BRA `(.L_x_30527) ;  /* 0x0000000000507947 */ /* 0x000fec0003800000 */
.L_x_30526:
        /* <DEDUP_REMOVED lines=20> */
.L_x_30527:
[----:B------:R-:W-:Y:S05]  /*3640*/  BSYNC B1 ;  /* 0x0000000000017941 */ /* 0x000fea0003800000 */
.L_x_30525:
        /* <DEDUP_REMOVED lines=15> */
.L_x_30529:
        /* <DEDUP_REMOVED lines=19> */
.L_x_30530:
[----:B------:R-:W-:Y:S05]  /*3870*/  BSYNC B1 ;  /* 0x0000000000017941 */ /* 0x000fea0003800000 */
.L_x_30528:
[----:B------:R-:W-:-:S04]  /*3880*/  SEL R3, RZ, 0xffffffff, !P1 ;  /* 0xffffffffff037807 */ /* 0x000fc80004800000 */
[----:B------:R-:W-:-:S05]  /*3890*/  IADD3 R14, P1, R3, R14, RZ ;  /* 0x0000000e030e7210 */ /* 0x000fca0007f3e0ff */
[----:B------:R-:W-:-:S08]  /*38a0*/  IMAD.X R15, R3, 0x1, R15, P1 ;  /* 0x00000001030f7824 */ /* 0x000fd000008e060f */
.L_x_30524:
[----:B------:R-:W-:Y:S05]  /*38b0*/  BSYNC B0 ;  /* 0x0000000000007941 */ /* 0x000fea0003800000 */
.L_x_30523:
        /* <DEDUP_REMOVED lines=13> */
[----:B------:R-:W-:Y:S01]  /*3990*/  MOV R8, R3 ;  /* 0x0000000300087202 */ /* 0x000fe20000000f00 */
[----:B------:R-:W-:Y:S01]  /*39a0*/  IMAD.MOV.U32 R9, RZ, RZ, R5 ;  /* 0x000000ffff097224 */ /* 0x000fe200078e0005 */
[----:B------:R-:W-:Y:S06]  /*39b0*/  BRA `(.L_x_30535) ;  /* 0x0000000000507947 */ /* 0x000fec0003800000 */
.L_x_30534:
        /* <DEDUP_REMOVED lines=20> */
.L_x_30535:
[----:B------:R-:W-:Y:S05]  /*3b00*/  BSYNC B1 ;  /* 0x0000000000017941 */ /* 0x000fea0003800000 */
.L_x_30533:
        /* <DEDUP_REMOVED lines=15> */
.L_x_30537:
        /* <DEDUP_REMOVED lines=19> */
.L_x_30538:
[----:B------:R-:W-:Y:S05]  /*3d30*/  BSYNC B1 ;  /* 0x0000000000017941 */ /* 0x000fea0003800000 */
.L_x_30536:
[----:B------:R-:W-:-:S04]  /*3d40*/  SEL R3, RZ, 0xffffffff, !P1 ;  /* 0xffffffffff037807 */ /* 0x000fc80004800000 */
[----:B------:R-:W-:-:S05]  /*3d50*/  IADD3 R8, P1, R3, R8, RZ ;  /* 0x0000000803087210 */ /* 0x000fca0007f3e0ff */
[----:B------:R-:W-:-:S08]  /*3d60*/  IMAD.X R9, R3, 0x1, R9, P1 ;  /* 0x0000000103097824 */ /* 0x000fd000008e0609 */
.L_x_30532:
[----:B------:R-:W-:Y:S05]  /*3d70*/  BSYNC B0 ;  /* 0x0000000000007941 */ /* 0x000fea0003800000 */
.L_x_30531:
        /* <DEDUP_REMOVED lines=12> */
[----:B------:R-:W-:Y:S05]  /*3e40*/  CALL.REL.NOINC `($__internal_61_$__cuda_sm20_div_s64) ;  /* 0x00000014008c7944 */ /* 0x000fea0003c00000 */
[----:B------:R-:W-:Y:S02]  /*3e50*/  IMAD.MOV.U32 R16, RZ, RZ, R3 ;  /* 0x000000ffff107224 */ /* 0x000fe400078e0003 */
[----:B------:R-:W-:Y:S01]  /*3e60*/  IMAD.MOV.U32 R17, RZ, RZ, R5 ;  /* 0x000000ffff117224 */ /* 0x000fe200078e0005 */
[----:B------:R-:W-:Y:S06]  /*3e70*/  BRA `(.L_x_30543) ;  /* 0x0000000000507947 */ /* 0x000fec0003800000 */
.L_x_30542:
        /* <DEDUP_REMOVED lines=20> */
.L_x_30543:
[----:B------:R-:W-:Y:S05]  /*3fc0*/  BSYNC B1 ;  /* 0x0000000000017941 */ /* 0x000fea0003800000 */
.L_x_30541:
        /* <DEDUP_REMOVED lines=15> */
.L_x_30545:
        /* <DEDUP_REMOVED lines=19> */
.L_x_30546:
[----:B------:R-:W-:Y:S05]  /*41f0*/  BSYNC B1 ;  /* 0x0000000000017941 */ /* 0x000fea0003800000 */
.L_x_30544:
[----:B------:R-:W-:-:S04]  /*4200*/  SEL R3, RZ, 0xffffffff, !P1 ;  /* 0xffffffffff037807 */ /* 0x000fc80004800000 */
[----:B------:R-:W-:-:S04]  /*4210*/  IADD3 R16, P1, R3, R16, RZ ;  /* 0x0000001003107210 */ /* 0x000fc80007f3e0ff */
[----:B------:R-:W-:-:S09]  /*4220*/  IADD3.X R17, R3, R17, RZ, P1, !PT ;  /* 0x0000001103117210 */ /* 0x000fd20000ffe4ff */
.L_x_30540:
[----:B------:R-:W-:Y:S05]  /*4230*/  BSYNC B0 ;  /* 0x0000000000007941 */ /* 0x000fea0003800000 */
.L_x_30539:
        /* <DEDUP_REMOVED lines=18> */
.L_x_30550:
        /* <DEDUP_REMOVED lines=20> */
.L_x_30551:
[----:B------:R-:W-:Y:S05]  /*44a0*/  BSYNC B1 ;  /* 0x0000000000017941 */ /* 0x000fea0003800000 */
.L_x_30549:
        /* <DEDUP_REMOVED lines=15> */
.L_x_30553:
        /* <DEDUP_REMOVED lines=19> */
.L_x_30554:
[----:B------:R-:W-:Y:S05]  /*46d0*/  BSYNC B1 ;  /* 0x0000000000017941 */ /* 0x000fea0003800000 */
.L_x_30552:
[----:B------:R-:W-:-:S04]  /*46e0*/  SEL R3, RZ, 0xffffffff, !P1 ;  /* 0xffffffffff037807 */ /* 0x000fc80004800000 */
[----:B------:R-:W-:-:S05]  /*46f0*/  IADD3 R16, P1, R3, R16, RZ ;  /* 0x0000001003107210 */ /* 0x000fca0007f3e0ff */
[----:B------:R-:W-:-:S08]  /*4700*/  IMAD.X R17, R3, 0x1, R17, P1 ;  /* 0x0000000103117824 */ /* 0x000fd000008e0611 */
.L_x_30548:
[----:B------:R-:W-:Y:S05]  /*4710*/  BSYNC B0 ;  /* 0x0000000000007941 */ /* 0x000fea0003800000 */
.L_x_30547:
        /* <DEDUP_REMOVED lines=18> */
.L_x_30558:
        /* <DEDUP_REMOVED lines=20> */
.L_x_30559:
[----:B------:R-:W-:Y:S05]  /*4980*/  BSYNC B1 ;  /* 0x0000000000017941 */ /* 0x000fea0003800000 */
.L_x_30557:
        /* <DEDUP_REMOVED lines=15> */
.L_x_30561:
        /* <DEDUP_REMOVED lines=19> */
.L_x_30562:
[----:B------:R-:W-:Y:S05]  /*4bb0*/  BSYNC B1 ;  /* 0x0000000000017941 */ /* 0x000fea0003800000 */
.L_x_30560:
[----:B------:R-:W-:-:S04]  /*4bc0*/  SEL R3, RZ, 0xffffffff, !P1 ;  /* 0xffffffffff037807 */ /* 0x000fc80004800000 */
[----:B------:R-:W-:-:S05]  /*4bd0*/  IADD3 R16, P1, R3, R16, RZ ;  /* 0x0000001003107210 */ /* 0x000fca0007f3e0ff */
[----:B------:R-:W-:-:S08]  /*4be0*/  IMAD.X R17, R3, 0x1, R17, P1 ;  /* 0x0000000103117824 */ /* 0x000fd000008e0611 */
.L_x_30556:
[----:B------:R-:W-:Y:S05]  /*4bf0*/  BSYNC B0 ;  /* 0x0000000000007941 */ /* 0x000fea0003800000 */
.L_x_30555:
        /* <DEDUP_REMOVED lines=16> */
.L_x_30566:
        /* <DEDUP_REMOVED lines=20> */
.L_x_30567:
[----:B------:R-:W-:Y:S05]  /*4e40*/  BSYNC B1 ;  /* 0x0000000000017941 */ /* 0x000fea0003800000 */
.L_x_30565:
        /* <DEDUP_REMOVED lines=15> */
.L_x_30569:
        /* <DEDUP_REMOVED lines=19> */
.L_x_30570:
[----:B------:R-:W-:Y:S05]  /*5070*/  BSYNC B1 ;  /* 0x0000000000017941 */ /* 0x000fea0003800000 */
.L_x_30568:
[----:B------:R-:W-:-:S04]  /*5080*/  SEL R3, RZ, 0xffffffff, !P1 ;  /* 0xffffffffff037807 */ /* 0x000fc80004800000 */
[----:B------:R-:W-:-:S04]  /*5090*/  IADD3 R10, P1, R3, R10, RZ ;  /* 0x0000000a030a7210 */ /* 0x000fc80007f3e0ff */
[----:B------:R-:W-:-:S09]  /*50a0*/  IADD3.X R23, R3, R23, RZ, P1, !PT ;  /* 0x0000001703177210 */ /* 0x000fd20000ffe4ff */
.L_x_30564:
[----:B------:R-:W-:Y:S05]  /*50b0*/  BSYNC B0 ;  /* 0x0000000000007941 */ /* 0x000fea0003800000 */
.L_x_30563:
        /* <DEDUP_REMOVED lines=22> */
.L_x_30573:
[----:B------:R-:W-:-:S13]  /*5220*/  ISETP.GE.AND P0, PT, R11, R2, PT ;  /* 0x000000020b00720c */ /* 0x000fda0003f06270 */
[----:B------:R-:W-:Y:S05]  /*5230*/  @P0 BRA `(.L_x_30575) ;  /* 0x0000000000300947 */ /* 0x000fea0003800000 */
[----:B0-----:R-:W0:Y:S01]  /*5240*/  LDC.64 R4, c[0x0][0x228] ;  /* 0x00008a00ff047b82 */ /* 0x001e220000000a00 */
[----:B------:R-:W-:Y:S02]  /*5250*/  IMAD.IADD R3, R0, 0x1, R11 ;  /* 0x0000000100037824 */ /* 0x000fe400078e020b */
[----:B------:R-:W-:Y:S02]  /*5260*/  VIADD R11, R11, 0x80 ;  /* 0x000000800b0b7836 */ /* 0x000fe40000000000 */
[----:B0-----:R-:W-:-:S05]  /*5270*/  IMAD.WIDE.U32 R4, R3, 0x8, R4 ;  /* 0x0000000803047825 */ /* 0x001fca00078e0004 */
[----:B------:R1:W-:Y:S02]  /*5280*/  STG.E.64 desc[UR8][R4.64], R8 ;  /* 0x0000000804007986 */ /* 0x0003e4000c101b08 */
.L_x_30574:
[----:B------:R-:W-:-:S13]  /*5290*/  ISETP.GE.AND P0, PT, R11, R2, PT ;  /* 0x000000020b00720c */ /* 0x000fda0003f06270 */
[----:B------:R-:W-:Y:S05]  /*52a0*/  @P0 BRA `(.L_x_30576) ;  /* 0x0000000000340947 */ /* 0x000fea0003800000 */
[----:B01----:R-:W0:Y:S01]  /*52b0*/  LDC.64 R4, c[0x0][0x228] ;  /* 0x00008a00ff047b82 */ /* 0x003e220000000a00 */
[----:B------:R-:W-:Y:S01]  /*52c0*/  IADD3 R3, R0, R11, RZ ;  /* 0x0000000b00037210 */ /* 0x000fe20007ffe0ff */
[----:B------:R-:W-:-:S04]  /*52d0*/  VIADD R11, R11, 0x80 ;  /* 0x000000800b0b7836 */ /* 0x000fc80000000000 */
[----:B0-----:R-:W-:-:S05]  /*52e0*/  IMAD.WIDE.U32 R4, R3, 0x8, R4 ;  /* 0x0000000803047825 */ /* 0x001fca00078e0004 */
[----:B------:R1:W-:Y:S02]  /*52f0*/  STG.E.64 desc[UR8][R4.64], R32 ;  /* 0x0000002004007986 */ /* 0x0003e4000c101b08 */
.L_x_30575:
        /* <DEDUP_REMOVED lines=8> */
.L_x_30576:
[----:B------:R-:W-:Y:S05]  /*5380*/  BSYNC B1 ;  /* 0x0000000000017941 */ /* 0x000fea0003800000 */
.L_x_30572:
[----:B------:R-:W-:-:S13]  /*5390*/  ISETP.GE.AND P0, PT, R11, R2, PT ;  /* 0x000000020b00720c */ /* 0x000fda0003f06270 */
[----:B012---:R-:W0:Y:S01]  /*53a0*/  @!P0 LDC.64 R4, c[0x0][0x228] ;  /* 0x00008a00ff048b82 */ /* 0x007e220000000a00 */
[----:B------:R-:W-:Y:S01]  /*53b0*/  @!P0 IADD3 R3, R0, R11, RZ ;  /* 0x0000000b00038210 */ /* 0x000fe20007ffe0ff */
[----:B------:R-:W-:-:S04]  /*53c0*/  @!P0 VIADD R11, R11, 0x80 ;  /* 0x000000800b0b8836 */ /* 0x000fc80000000000 */
[----:B0-----:R-:W-:-:S05]  /*53d0*/  @!P0 IMAD.WIDE.U32 R4, R3, 0x8, R4 ;  /* 0x0000000803048825 */ /* 0x001fca00078e0004 */
[----:B------:R2:W-:Y:S02]  /*53e0*/  @!P0 STG.E.64 desc[UR8][R4.64], R16 ;  /* 0x0000001004008986 */ /* 0x0005e4000c101b08 */
.L_x_30577:
[----:B------:R-:W-:Y:S05]  /*53f0*/  BSYNC B0 ;  /* 0x0000000000007941 */ /* 0x000fea0003800000 */
.L_x_30571:
        /* <DEDUP_REMOVED lines=8> */
        .weak           $__internal_61_$__cuda_sm20_div_s64
        .type           $__internal_61_$__cuda_sm20_div_s64,@function
        .size           $__internal_61_$__cuda_sm20_div_s64,($__internal_62_$__cuda_sm20_rem_s64 - $__internal_61_$__cuda_sm20_div_s64)
$__internal_61_$__cuda_sm20_div_s64:
        /* <DEDUP_REMOVED lines=83> */
[----:B------:R-:W-:Y:S06]  /*59b0*/  RET.REL.NODEC R6 `(_ZN2at6native29vectorized_elementwise_kernelILi8ENS0_13AUnaryFunctorIlllZZZNS0_15binary_internal21div_floor_kernel_cudaERNS_18TensorIteratorBaseEENKUlvE_clEvENKUlvE2_clEvEUlllE_EESt5arrayIPcLm2EEEEviT0_T1_) ;  /* 0xffffffa406907950 */ /* 0x000fec0003c3ffff */
        .weak           $__internal_62_$__cuda_sm20_rem_s64
        .type           $__internal_62_$__cuda_sm20_rem_s64,@function
        .size           $__internal_62_$__cuda_sm20_rem_s64,(.L_x_37740 - $__internal_62_$__cuda_sm20_rem_s64)
$__internal_62_$__cuda_sm20_rem_s64:
        /* <DEDUP_REMOVED lines=76> */
[----:B------:R-:W-:Y:S06]  /*5e80*/  RET.REL.NODEC R24 `(_ZN2at6native29vectorized_elementwise_kernelILi8ENS0_13AUnaryFunctorIlllZZZNS0_15binary_internal21div_floor_kernel_cudaERNS_18TensorIteratorBaseEENKUlvE_clEvENKUlvE2_clEvEUlllE_EESt5arrayIPcLm2EEEEviT0_T1_) ;  /* 0xffffffa0185c7950 */ /* 0x000fec0003c3ffff */
.L_x_30578:
        /* <DEDUP_REMOVED lines=15> */
.L_x_37740:


//--------------------- .text._ZN2at6native18elementwise_kernelILi128ELi4EZNS0_15gpu_kernel_implINS0_13BinaryFunctorIiiiZZZNS0_15binary_internal21div_floor_kernel_cudaERNS_18TensorIteratorBaseEENKUlvE_clEvENKUlvE1_clEvEUliiE_EEEEvS6_RKT_EUliE_EEviT1_ --------------------------
	.section	.text._ZN2at6native18elementwise_kernelILi128ELi4EZNS0_15gpu_kernel_implINS0_13BinaryFunctorIiiiZZZNS0_15binary_internal21div_floor_kernel_cudaERNS_18TensorIteratorBaseEENKUlvE_clEvENKUlvE1_clEvEUliiE_EEEEvS6_RKT_EUliE_EEviT1_,"ax",@progbits
	.align	128
        .global         _ZN2at6native18elementwise_kernelILi128ELi4EZNS0_15gpu_kernel_implINS0_13BinaryFunctorIiiiZZZNS0_15binary_internal21div_floor_kernel_cudaERNS_18TensorIteratorBaseEENKUlvE_clEvENKUlvE1_clEvEUliiE_EEEEvS6_RKT_EUliE_EEviT1_
        .type           _ZN2at6native18elementwise_kernelILi128ELi4EZNS0_15gpu_kernel_implINS0_13BinaryFunctorIiiiZZZNS0_15binary_internal21div_floor_kernel_cudaERNS_18TensorIteratorBaseEENKUlvE_clEvENKUlvE1_clEvEUliiE_EEEEvS6_RKT_EUliE_EEviT1_,@function
        .size           _ZN2at6native18elementwise_kernelILi128ELi4EZNS0_15gpu_kernel_implINS0_13BinaryFunctorIiiiZZZNS0_15binary_internal21div_floor_kernel_cudaERNS_18TensorIteratorBaseEENKUlvE_clEvENKUlvE1_clEvEUliiE_EEEEvS6_RKT_EUliE_EEviT1_,(.L_x_37916 - _ZN2at6native18elementwise_kernelILi128ELi4EZNS0_15gpu_kernel_implINS0_13BinaryFunctorIiiiZZZNS0_15binary_internal21div_floor_kernel_cudaERNS_18TensorIteratorBaseEENKUlvE_clEvENKUlvE1_clEvEUliiE_EEEEvS6_RKT_EUliE_EEviT1_)
        .other          _ZN2at6native18elementwise_kernelILi128ELi4EZNS0_15gpu_kernel_implINS0_13BinaryFunctorIiiiZZZNS0_15binary_internal21div_floor_kernel_cudaERNS_18TensorIteratorBaseEENKUlvE_clEvENKUlvE1_clEvEUliiE_EEEEvS6_RKT_EUliE_EEviT1_,@"STO_CUDA_ENTRY STV_DEFAULT"
_ZN2at6native18elementwise_kernelILi128ELi4EZNS0_15gpu_kernel_implINS0_13BinaryFunctorIiiiZZZNS0_15binary_internal21div_floor_kernel_cudaERNS_18TensorIteratorBaseEENKUlvE_clEvENKUlvE1_clEvEUliiE_EEEEvS6_RKT_EUliE_EEviT1_:
.text._ZN2at6native18elementwise_kernelILi128ELi4EZNS0_15gpu_kernel_implINS0_13BinaryFunctorIiiiZZZNS0_15binary_internal21div_floor_kernel_cudaERNS_18TensorIteratorBaseEENKUlvE_clEvENKUlvE1_clEvEUliiE_EEEEvS6_RKT_EUliE_EEviT1_:
        /* <DEDUP_REMOVED lines=365> */
.L_x_30581:
        /* <DEDUP_REMOVED lines=20> */
.L_x_30585:
[----:B------:R0:W5:Y:S01]  /*1810*/  LDG.E.U8 R19, desc[UR36][R2.64] ;  /* 0x0000002402137981 */ /* 0x000162000c1e1100 */
[----:B------:R-:W-:Y:S05]  /*1820*/  BRA `(.L_x_30587) ;  /* 0x0000000c00347947 */ /* 0x000fea0003800000 */
.L_x_30584:
        /* <DEDUP_REMOVED lines=8> */
.L_x_30589:
[----:B------:R0:W5:Y:S01]  /*18b0*/  LDG.E R19, desc[UR36][R2.64] ;  /* 0x0000002402137981 */ /* 0x000162000c1e1900 */
[----:B------:R-:W-:Y:S05]  /*18c0*/  BRA `(.L_x_30587) ;  /* 0x0000000c000c7947 */ /* 0x000fea0003800000 */
.L_x_30588:
[----:B------:R0:W5:Y:S01]  /*18d0*/  LDG.E.S16 R19, desc[UR36][R2.64] ;  /* 0x0000002402137981 */ /* 0x000162000c1e1700 */
[----:B------:R-:W-:Y:S05]  /*18e0*/  BRA `(.L_x_30587) ;  /* 0x0000000c00047947 */ /* 0x000fea0003800000 */
.L_x_30583:
        /* <DEDUP_REMOVED lines=9> */
.L_x_30591:
[----:B------:R-:W2:Y:S02]  /*1980*/  LDG.E.U16 R2, desc[UR36][R2.64] ;  /* 0x0000002402027981 */ /* 0x000ea4000c1e1500 */
[----:B--2---:R-:W-:-:S06]  /*1990*/  HADD2.F32 R19, -RZ, R2.H0_H0 ;  /* 0x20000002ff137230 */ /* 0x004fcc0000004100 */
[----:B------:R-:W0:Y:S01]  /*19a0*/  F2I.FTZ.TRUNC.NTZ R19, R19 ;  /* 0x0000001300137305 */ /* 0x000e22000021f100 */
[----:B------:R-:W-:Y:S05]  /*19b0*/  BRA `(.L_x_30587) ;  /* 0x0000000800d07947 */ /* 0x000fea0003800000 */
.L_x_30590:
        /* <DEDUP_REMOVED lines=9> */
.L_x_30593:
[----:B------:R-:W2:Y:S02]  /*1a50*/  LDG.E.U16 R2, desc[UR36][R2.64] ;  /* 0x0000002402027981 */ /* 0x000ea4000c1e1500 */
[----:B--2---:R-:W-:-:S06]  /*1a60*/  HADD2.F32 R19, -RZ, R2.H0_H0 ;  /* 0x20000002ff137230 */ /* 0x004fcc0000004100 */
[----:B------:R-:W0:Y:S01]  /*1a70*/  F2I.FTZ.TRUNC.NTZ R19, R19 ;  /* 0x0000001300137305 */ /* 0x000e22000021f100 */
[----:B------:R-:W-:Y:S05]  /*1a80*/  BRA `(.L_x_30587) ;  /* 0x00000008009c7947 */ /* 0x000fea0003800000 */
.L_x_30592:
[----:B------:R-:W2:Y:S02]  /*1a90*/  LDG.E.64 R2, desc[UR36][R2.64] ;  /* 0x0000002402027981 */ /* 0x000ea4000c1e1b00 */
[----:B--2---:R0:W1:Y:S01]  /*1aa0*/  F2I.F64.TRUNC R19, R2 ;  /* 0x0000000200137311 */ /* 0x004062000030d100 */
[----:B------:R-:W-:Y:S05]  /*1ab0*/  BRA `(.L_x_30587) ;  /* 0x0000000800907947 */ /* 0x000fea0003800000 */
.L_x_30582:
        /* <DEDUP_REMOVED lines=12> */
.L_x_30596:
[----:B------:R-:W2:Y:S02]  /*1b80*/  LDG.E.64 R2, desc[UR36][R2.64] ;  /* 0x0000002402027981 */ /* 0x000ea4000c1e1b00 */
[----:B--2---:R0:W1:Y:S01]  /*1b90*/  F2I.F64.TRUNC R19, R2 ;  /* 0x0000000200137311 */ /* 0x004062000030d100 */
[----:B------:R-:W-:Y:S05]  /*1ba0*/  BRA `(.L_x_30587) ;  /* 0x0000000800547947 */ /* 0x000fea0003800000 */
.L_x_30595:
        /* <DEDUP_REMOVED lines=25> */
[----:B------:R0:W1:Y:S01]  /*1d40*/  F2I.FTZ.TRUNC.NTZ R19, R5 ;  /* 0x0000000500137305 */ /* 0x000062000021f100 */
[----:B------:R-:W-:Y:S05]  /*1d50*/  BRA `(.L_x_30587) ;  /* 0x0000000400e87947 */ /* 0x000fea0003800000 */
.L_x_30598:
        /* <DEDUP_REMOVED lines=12> */
[----:B------:R0:W1:Y:S01]  /*1e20*/  F2I.FTZ.TRUNC.NTZ R19, R4 ;  /* 0x0000000400137305 */ /* 0x000062000021f100 */
[----:B------:R-:W-:Y:S05]  /*1e30*/  BRA `(.L_x_30587) ;  /* 0x0000000400b07947 */ /* 0x000fea0003800000 */
.L_x_30597:
[----:B------:R-:W2:Y:S02]  /*1e40*/  LDG.E.U16 R19, desc[UR36][R2.64] ;  /* 0x0000002402137981 */ /* 0x000ea4000c1e1500 */
[----:B--2---:R-:W-:-:S06]  /*1e50*/  IMAD.U32 R19, R19, 0x10000, RZ ;  /* 0x0001000013137824 */ /* 0x004fcc00078e00ff */
[----:B------:R-:W0:Y:S01]  /*1e60*/  F2I.FTZ.TRUNC.NTZ R19, R19 ;  /* 0x0000001300137305 */ /* 0x000e22000021f100 */
[----:B------:R-:W-:Y:S05]  /*1e70*/  BRA `(.L_x_30587) ;  /* 0x0000000400a07947 */ /* 0x000fea0003800000 */
.L_x_30594:
        /* <DEDUP_REMOVED lines=10> */
.L_x_30601:
        /* <DEDUP_REMOVED lines=21> */
.L_x_30605:
[----:B------:R-:W-:Y:S05]  /*2070*/  BSYNC B1 ;  /* 0x0000000000017941 */ /* 0x000fea0003800000 */
.L_x_30604:
[----:B------:R-:W-:Y:S01]  /*2080*/  IMAD.SHL.U32 R2, R2, 0x100000, RZ ;  /* 0x0010000002027824 */ /* 0x000fe200078e00ff */
[----:B------:R-:W-:-:S04]  /*2090*/  LEA R0, R0, 0x3b800000, 0x17 ;  /* 0x3b80000000007811 */ /* 0x000fc800078eb8ff */
[----:B------:R-:W-:-:S07]  /*20a0*/  LOP3.LUT R19, R0, R2, R19, 0xfe, !PT ;  /* 0x0000000200137212 */ /* 0x000fce00078efe13 */
.L_x_30603:
[----:B------:R-:W-:Y:S05]  /*20b0*/  BSYNC B0 ;  /* 0x0000000000007941 */ /* 0x000fea0003800000 */
.L_x_30602:
[----:B------:R-:W1:Y:S01]  /*20c0*/  F2I.FTZ.TRUNC.NTZ R19, R19 ;  /* 0x0000001300137305 */ /* 0x000e62000021f100 */
[----:B------:R-:W-:Y:S05]  /*20d0*/  BRA `(.L_x_30587) ;  /* 0x0000000400087947 */ /* 0x000fea0003800000 */
.L_x_30600:
        /* <DEDUP_REMOVED lines=21> */
.L_x_30609:
[----:B------:R-:W-:Y:S05]  /*2230*/  BSYNC B1 ;  /* 0x0000000000017941 */ /* 0x000fea0003800000 */
.L_x_30608:
[----:B------:R-:W-:Y:S01]  /*2240*/  IMAD.SHL.U32 R2, R2, 0x200000, RZ ;  /* 0x0020000002027824 */ /* 0x000fe200078e00ff */
[----:B------:R-:W-:-:S04]  /*2250*/  LEA R0, R0, 0x37800000, 0x17 ;  /* 0x3780000000007811 */ /* 0x000fc800078eb8ff */
[----:B------:R-:W-:-:S07]  /*2260*/  LOP3.LUT R19, R0, R2, R19, 0xfe, !PT ;  /* 0x0000000200137212 */ /* 0x000fce00078efe13 */
.L_x_30607:
[----:B------:R-:W-:Y:S05]  /*2270*/  BSYNC B0 ;  /* 0x0000000000007941 */ /* 0x000fea0003800000 */
.L_x_30606:
[----:B------:R-:W2:Y:S01]  /*2280*/  F2I.FTZ.TRUNC.NTZ R19, R19 ;  /* 0x0000001300137305 */ /* 0x000ea2000021f100 */
[----:B------:R-:W-:Y:S05]  /*2290*/  BRA `(.L_x_30587) ;  /* 0x0000000000987947 */ /* 0x000fea0003800000 */
.L_x_30599:
        /* <DEDUP_REMOVED lines=14> */
.L_x_30613:
[----:B------:R-:W-:Y:S05]  /*2380*/  BSYNC B0 ;  /* 0x0000000000007941 */ /* 0x000fea0003800000 */
.L_x_30612:
[----:B------:R-:W4:Y:S01]  /*2390*/  F2I.FTZ.TRUNC.NTZ R19, R19 ;  /* 0x0000001300137305 */ /* 0x000f22000021f100 */
[----:B------:R-:W-:Y:S05]  /*23a0*/  BRA `(.L_x_30587) ;  /* 0x0000000000547947 */ /* 0x000fea0003800000 */
.L_x_30586:
        /* <DEDUP_REMOVED lines=13> */
[----:B------:R-:W-:Y:S02]  /*2480*/  IMAD.MOV.U32 R13, RZ, RZ, RZ ;  /* 0x000000ffff0d7224 */ /* 0x000fe400078e00ff */
[----:B------:R-:W-:-:S07]  /*2490*/  IMAD.MOV.U32 R19, RZ, RZ, RZ ;  /* 0x000000ffff137224 */ /* 0x000fce00078e00ff */
[----:B------:R-:W-:-:S07]  /*24a0*/  LEPC R20, `(.L_x_30614) ;  /* 0x000000001014794e */ /* 0x000fce0000000000 */
[----:B0-----:R-:W-:Y:S05]  /*24b0*/  CALL.ABS.NOINC R2 ;  /* 0x0000000002007343 */ /* 0x001fea0003c00000 */
.L_x_30614:
[----:B------:R-:W-:Y:S05]  /*24c0*/  BRA `(.L_x_30587) ;  /* 0x00000000000c7947 */ /* 0x000fea0003800000 */
.L_x_30611:
[----:B------:R0:W5:Y:S01]  /*24d0*/  LDG.E R19, desc[UR36][R2.64] ;  /* 0x0000002402137981 */ /* 0x000162000c1e1900 */
[----:B------:R-:W-:Y:S05]  /*24e0*/  BRA `(.L_x_30587) ;  /* 0x0000000000047947 */ /* 0x000fea0003800000 */
.L_x_30610:
[----:B------:R3:W5:Y:S02]  /*24f0*/  LDG.E R19, desc[UR36][R2.64] ;  /* 0x0000002402137981 */ /* 0x000764000c1e1900 */
.L_x_30587:
[----:B0-----:R-:W0:Y:S01]  /*2500*/  LDC.U8 R4, c[0x0][0x493] ;  /* 0x000124c0ff047b82 */ /* 0x001e220000000000 */
[----:B------:R-:W-:Y:S02]  /*2510*/  ULDC.64 UR4, c[0x0][0x488] ;  /* 0x0001220000047ab9 */ /* 0x000fe40000000a00 */
[----:B---3--:R-:W-:-:S05]  /*2520*/  IADD3 R2, P1, R22, UR4, RZ ;  /* 0x0000000416027c10 */ /* 0x008fca000ff3e0ff */
        /* <DEDUP_REMOVED lines=14> */
.L_x_30618:
[----:B------:R0:W5:Y:S01]  /*2610*/  LDG.E.U8 R22, desc[UR36][R2.64] ;  /* 0x0000002402167981 */ /* 0x000162000c1e1100 */
[----:B------:R-:W-:Y:S05]  /*2620*/  BRA `(.L_x_30620) ;  /* 0x0000000c00347947 */ /* 0x000fea0003800000 */
.L_x_30617:
        /* <DEDUP_REMOVED lines=8> */
.L_x_30622:
[----:B------:R3:W5:Y:S01]  /*26b0*/  LDG.E R22, desc[UR36][R2.64] ;  /* 0x0000002402167981 */ /* 0x000762000c1e1900 */
[----:B------:R-:W-:Y:S05]  /*26c0*/  BRA `(.L_x_30620) ;  /* 0x0000000c000c7947 */ /* 0x000fea0003800000 */
.L_x_30621:
[----:B------:R0:W5:Y:S01]  /*26d0*/  LDG.E.S16 R22, desc[UR36][R2.64] ;  /* 0x0000002402167981 */ /* 0x000162000c1e1700 */
[----:B------:R-:W-:Y:S05]  /*26e0*/  BRA `(.L_x_30620) ;  /* 0x0000000c00047947 */ /* 0x000fea0003800000 */
.L_x_30616:
[----:B------:R-:W-:-:S13]  /*26f0*/  ISETP.GT.AND P0, PT, R0, 0x6, PT ;  /* 0x000000060000780c */ /* 0x000fda0003f04270 */
[----:B------:R-:W-:Y:S05]  /*2700*/  @P0 BRA `(.L_x_30623) ;  /* 0x00000000002c0947 */ /* 0x000fea0003800000 */
[----:B------:R-:W-:-:S13]  /*2710*/  ISETP.NE.AND P0, PT, R0, 0x5, PT ;  /* 0x000000050000780c */ /* 0x000fda0003f05270 */
[----:B------:R-:W-:Y:S05]  /*2720*/  @!P0 BRA `(.L_x_30624) ;  /* 0x0000000000148947 */ /* 0x000fea0003800000 */
[----:B------:R-:W-:-:S13]  /*2730*/  ISETP.NE.AND P0, PT, R0, 0x6, PT ;  /* 0x000000060000780c */ /* 0x000fda0003f05270 */
[----:B------:R-:W-:Y:S05]  /*2740*/  @P0 BRA `(.L_x_30619) ;  /* 0x0000000800980947 */ /* 0x000fea0003800000 */
[----:B------:R-:W3:Y:S02]  /*2750*/  LDG.E R2, desc[UR36][R2.64] ;  /* 0x0000002402027981 */ /* 0x000ee4000c1e1900 */
[----:B---3--:R0:W3:Y:S01]  /*2760*/  F2I.FTZ.TRUNC.NTZ R22, R2 ;  /* 0x0000000200167305 */ /* 0x0080e2000021f100 */
[----:B------:R-:W-:Y:S05]  /*2770*/  BRA `(.L_x_30620) ;  /* 0x0000000800e07947 */ /* 0x000fea0003800000 */
.L_x_30624:
[----:B------:R-:W3:Y:S02]  /*2780*/  LDG.E.U16 R2, desc[UR36][R2.64] ;  /* 0x0000002402027981 */ /* 0x000ee4000c1e1500 */
[----:B---3--:R-:W-:-:S06]  /*2790*/  HADD2.F32 R22, -RZ, R2.H0_H0 ;  /* 0x20000002ff167230 */ /* 0x008fcc0000004100 */
[----:B------:R-:W0:Y:S01]  /*27a0*/  F2I.FTZ.TRUNC.NTZ R22, R22 ;  /* 0x0000001600167305 */ /* 0x000e22000021f100 */
[----:B------:R-:W-:Y:S05]  /*27b0*/  BRA `(.L_x_30620) ;  /* 0x0000000800d07947 */ /* 0x000fea0003800000 */
.L_x_30623:
[----:B------:R-:W-:-:S13]  /*27c0*/  ISETP.NE.AND P0, PT, R0, 0x7, PT ;  /* 0x000000070000780c */ /* 0x000fda0003f05270 */
[----:B------:R-:W-:Y:S05]  /*27d0*/  @!P0 BRA `(.L_x_30625) ;  /* 0x00000000002c8947 */ /* 0x000fea0003800000 */
[----:B------:R-:W-:-:S13]  /*27e0*/  ISETP.NE.AND P0, PT, R0, 0x8, PT ;  /* 0x000000080000780c */ /* 0x000fda0003f05270 */
[----:B------:R-:W-:Y:S05]  /*27f0*/  @!P0 BRA `(.L_x_30626) ;  /* 0x0000000000148947 */ /* 0x000fea0003800000 */
[----:B------:R-:W-:-:S13]  /*2800*/  ISETP.NE.AND P0, PT, R0, 0x9, PT ;  /* 0x000000090000780c */ /* 0x000fda0003f05270 */
[----:B------:R-:W-:Y:S05]  /*2810*/  @P0 BRA `(.L_x_30619) ;  /* 0x0000000800640947 */ /* 0x000fea0003800000 */
[----:B------:R-:W3:Y:S02]  /*2820*/  LDG.E R2, desc[UR36][R2.64] ;  /* 0x0000002402027981 */ /* 0x000ee4000c1e1900 */
[----:B---3--:R0:W3:Y:S01]  /*2830*/  F2I.FTZ.TRUNC.NTZ R22, R2 ;  /* 0x0000000200167305 */ /* 0x0080e2000021f100 */
[----:B------:R-:W-:Y:S05]  /*2840*/  BRA `(.L_x_30620) ;  /* 0x0000000800ac7947 */ /* 0x000fea0003800000 */
.L_x_30626:
[----:B------:R-:W3:Y:S02]  /*2850*/  LDG.E.U16 R2, desc[UR36][R2.64] ;  /* 0x0000002402027981 */ /* 0x000ee4000c1e1500 */
[----:B---3--:R-:W-:-:S06]  /*2860*/  HADD2.F32 R22, -RZ, R2.H0_H0 ;  /* 0x20000002ff167230 */ /* 0x008fcc0000004100 */
[----:B------:R-:W0:Y:S01]  /*2870*/  F2I.FTZ.TRUNC.NTZ R22, R22 ;  /* 0x0000001600167305 */ /* 0x000e22000021f100 */
[----:B------:R-:W-:Y:S05]  /*2880*/  BRA `(.L_x_30620) ;  /* 0x00000008009c7947 */ /* 0x000fea0003800000 */
.L_x_30625:
[----:B------:R-:W3:Y:S02]  /*2890*/  LDG.E.64 R2, desc[UR36][R2.64] ;  /* 0x0000002402027981 */ /* 0x000ee4000c1e1b00 */
[----:B---3--:R0:W3:Y:S01]  /*28a0*/  F2I.F64.TRUNC R22, R2 ;  /* 0x0000000200167311 */ /* 0x0080e2000030d100 */
[----:B------:R-:W-:Y:S05]  /*28b0*/  BRA `(.L_x_30620) ;  /* 0x0000000800907947 */ /* 0x000fea0003800000 */
.L_x_30615:
        /* <DEDUP_REMOVED lines=8> */
[----:B------:R-:W3:Y:S02]  /*2940*/  LDG.E.U8 R2, desc[UR36][R2.64] ;  /* 0x0000002402027981 */ /* 0x000ee4000c1e1100 */
[----:B---3--:R-:W-:-:S04]  /*2950*/  ISETP.NE.AND P0, PT, R2, RZ, PT ;  /* 0x000000ff0200720c */ /* 0x008fc80003f05270 */
[----:B------:R-:W-:Y:S01]  /*2960*/  SEL R22, RZ, 0x1, !P0 ;  /* 0x00000001ff167807 */ /* 0x000fe20004000000 */
[----:B------:R-:W-:Y:S08]  /*2970*/  BRA `(.L_x_30620) ;  /* 0x0000000800607947 */ /* 0x000ff00003800000 */
.L_x_30629:
[----:B------:R-:W3:Y:S02]  /*2980*/  LDG.E.64 R2, desc[UR36][R2.64] ;  /* 0x0000002402027981 */ /* 0x000ee4000c1e1b00 */
[----:B---3--:R0:W3:Y:S01]  /*2990*/  F2I.F64.TRUNC R22, R2 ;  /* 0x0000000200167311 */ /* 0x0080e2000030d100 */
[----:B------:R-:W-:Y:S05]  /*29a0*/  BRA `(.L_x_30620) ;  /* 0x0000000800547947 */ /* 0x000fea0003800000 */
.L_x_30628:
        /* <DEDUP_REMOVED lines=25> */
[----:B------:R0:W3:Y:S01]  /*2b40*/  F2I.FTZ.TRUNC.NTZ R22, R5 ;  /* 0x0000000500167305 */ /* 0x0000e2000021f100 */
[----:B------:R-:W-:Y:S05]  /*2b50*/  BRA `(.L_x_30620) ;  /* 0x0000000400e87947 */ /* 0x000fea0003800000 */
.L_x_30631:
        /* <DEDUP_REMOVED lines=12> */
[----:B------:R0:W3:Y:S01]  /*2c20*/  F2I.FTZ.TRUNC.NTZ R22, R4 ;  /* 0x0000000400167305 */ /* 0x0000e2000021f100 */
[----:B------:R-:W-:Y:S05]  /*2c30*/  BRA `(.L_x_30620) ;  /* 0x0000000400b07947 */ /* 0x000fea0003800000 */
.L_x_30630:
[----:B------:R-:W3:Y:S02]  /*2c40*/  LDG.E.U16 R22, desc[UR36][R2.64] ;  /* 0x0000002402167981 */ /* 0x000ee4000c1e1500 */
[----:B---3--:R-:W-:-:S06]  /*2c50*/  IMAD.U32 R22, R22, 0x10000, RZ ;  /* 0x0001000016167824 */ /* 0x008fcc00078e00ff */
[----:B------:R-:W0:Y:S01]  /*2c60*/  F2I.FTZ.TRUNC.NTZ R22, R22 ;  /* 0x0000001600167305 */ /* 0x000e22000021f100 */
[----:B------:R-:W-:Y:S05]  /*2c70*/  BRA `(.L_x_30620) ;  /* 0x0000000400a07947 */ /* 0x000fea0003800000 */
.L_x_30627:
        /* <DEDUP_REMOVED lines=10> */
.L_x_30634:
        /* <DEDUP_REMOVED lines=21> */
.L_x_30638:
[----:B------:R-:W-:Y:S05]  /*2e70*/  BSYNC B1 ;  /* 0x0000000000017941 */ /* 0x000fea0003800000 */
.L_x_30637:
[----:B------:R-:W-:Y:S01]  /*2e80*/  IMAD.SHL.U32 R2, R2, 0x100000, RZ ;  /* 0x0010000002027824 */ /* 0x000fe200078e00ff */
[----:B------:R-:W-:-:S04]  /*2e90*/  LEA R3, R0, 0x3b800000, 0x17 ;  /* 0x3b80000000037811 */ /* 0x000fc800078eb8ff */
[----:B------:R-:W-:-:S07]  /*2ea0*/  LOP3.LUT R22, R3, R2, R22, 0xfe, !PT ;  /* 0x0000000203167212 */ /* 0x000fce00078efe16 */
.L_x_30636:
[----:B------:R-:W-:Y:S05]  /*2eb0*/  BSYNC B0 ;  /* 0x0000000000007941 */ /* 0x000fea0003800000 */
.L_x_30635:
[----:B------:R-:W0:Y:S01]  /*2ec0*/  F2I.FTZ.TRUNC.NTZ R22, R22 ;  /* 0x0000001600167305 */ /* 0x000e22000021f100 */
[----:B------:R-:W-:Y:S05]  /*2ed0*/  BRA `(.L_x_30620) ;  /* 0x0000000400087947 */ /* 0x000fea0003800000 */
.L_x_30633:
        /* <DEDUP_REMOVED lines=21> */
.L_x_30642:
[----:B------:R-:W-:Y:S05]  /*3030*/  BSYNC B1 ;  /* 0x0000000000017941 */ /* 0x000fea0003800000 */
.L_x_30641:
[----:B------:R-:W-:Y:S01]  /*3040*/  IMAD.SHL.U32 R2, R2, 0x200000, RZ ;  /* 0x0020000002027824 */ /* 0x000fe200078e00ff */
[----:B------:R-:W-:-:S04]  /*3050*/  LEA R3, R0, 0x37800000, 0x17 ;  /* 0x3780000000037811 */ /* 0x000fc800078eb8ff */
[----:B------:R-:W-:-:S07]  /*3060*/  LOP3.LUT R22, R3, R2, R22, 0xfe, !PT ;  /* 0x0000000203167212 */ /* 0x000fce00078efe16 */
.L_x_30640:
[----:B------:R-:W-:Y:S05]  /*3070*/  BSYNC B0 ;  /* 0x0000000000007941 */ /* 0x000fea0003800000 */
.L_x_30639:
[----:B------:R-:W0:Y:S01]  /*3080*/  F2I.FTZ.TRUNC.NTZ R22, R22 ;  /* 0x0000001600167305 */ /* 0x000e22000021f100 */
[----:B------:R-:W-:Y:S05]  /*3090*/  BRA `(.L_x_30620) ;  /* 0x0000000000987947 */ /* 0x000fea0003800000 */
.L_x_30632:
        /* <DEDUP_REMOVED lines=14> */
.L_x_30646:
[----:B------:R-:W-:Y:S05]  /*3180*/  BSYNC B0 ;  /* 0x0000000000007941 */ /* 0x000fea0003800000 */
.L_x_30645:
[----:B------:R-:W0:Y:S01]  /*3190*/  F2I.FTZ.TRUNC.NTZ R22, R22 ;  /* 0x0000001600167305 */ /* 0x000e22000021f100 */
[----:B------:R-:W-:Y:S05]  /*31a0*/  BRA `(.L_x_30620) ;  /* 0x0000000000547947 */ /* 0x000fea0003800000 */
.L_x_30619:
        /* <DEDUP_REMOVED lines=16> */
[----:B012-45:R-:W-:Y:S05]  /*32b0*/  CALL.ABS.NOINC R2 ;  /* 0x0000000002007343 */ /* 0x037fea0003c00000 */
.L_x_30647:
[----:B------:R-:W-:Y:S05]  /*32c0*/  BRA `(.L_x_30620) ;  /* 0x00000000000c7947 */ /* 0x000fea0003800000 */
.L_x_30644:
[----:B------:R0:W5:Y:S01]  /*32d0*/  LDG.E R22, desc[UR36][R2.64] ;  /* 0x0000002402167981 */ /* 0x000162000c1e1900 */
[----:B------:R-:W-:Y:S05]  /*32e0*/  BRA `(.L_x_30620) ;  /* 0x0000000000047947 */ /* 0x000fea0003800000 */
.L_x_30643:
[----:B------:R0:W5:Y:S02]  /*32f0*/  LDG.E R22, desc[UR36][R2.64] ;  /* 0x0000002402167981 */ /* 0x000164000c1e1900 */
.L_x_30620:
[-C--:B0--3-5:R-:W-:Y:S01]  /*3300*/  IABS R0, R22.reuse ;  /* 0x0000001600007213 */ /* 0x0a9fe20000000000 */
[----:B------:R-:W-:Y:S01]  /*3310*/  BSSY B0, `(.L_x_30648) ;  /* 0x0000029000007945 */ /* 0x000fe20003800000 */
[----:B-12-4-:R-:W-:Y:S02]  /*3320*/  IABS R6, R19 ;  /* 0x0000001300067213 */ /* 0x016fe40000000000 */
[----:B------:R-:W0:Y:S01]  /*3330*/  I2F.RP R4, R0 ;  /* 0x0000000000047306 */ /* 0x000e220000209400 */
[----:B------:R-:W-:-:S07]  /*3340*/  IABS R7, R22 ;  /* 0x0000001600077213 */ /* 0x000fce0000000000 */
        /* <DEDUP_REMOVED lines=11> */
[----:B------:R-:W-:-:S03]  /*3400*/  LOP3.LUT R2, R22, R19, RZ, 0x3c, !PT ;  /* 0x0000001316027212 */ /* 0x000fc600078e3cff */
        /* <DEDUP_REMOVED lines=25> */
.L_x_30649:
[----:B------:R-:W-:Y:S05]  /*35a0*/  BSYNC B0 ;  /* 0x0000000000007941 */ /* 0x000fea0003800000 */
.L_x_30648:
        /* <DEDUP_REMOVED lines=11> */
.L_x_30653:
[----:B------:R0:W-:Y:S01]  /*3660*/  STG.E.U8 desc[UR36][R16.64], R2 ;  /* 0x0000000210007986 */ /* 0x0001e2000c101124 */
[----:B------:R-:W-:Y:S05]  /*3670*/  BRA `(.L_x_30655) ;  /* 0x0000000c00507947 */ /* 0x000fea0003800000 */
.L_x_30652:
[----:B------:R-:W-:-:S13]  /*3680*/  ISETP.NE.AND P0, PT, R4, 0x2, PT ;  /* 0x000000020400780c */ /* 0x000fda0003f05270 */
[----:B------:R-:W-:Y:S05]  /*3690*/  @!P0 BRA `(.L_x_30656) ;  /* 0x0000000000248947 */ /* 0x000fea0003800000 */
[----:B------:R-:W-:-:S13]  /*36a0*/  ISETP.NE.AND P0, PT, R4, 0x3, PT ;  /* 0x000000030400780c */ /* 0x000fda0003f05270 */
[----:B------:R-:W-:Y:S05]  /*36b0*/  @!P0 BRA `(.L_x_30657) ;  /* 0x0000000000148947 */ /* 0x000fea0003800000 */
[----:B------:R-:W-:-:S13]  /*36c0*/  ISETP.NE.AND P0, PT, R4, 0x4, PT ;  /* 0x000000040400780c */ /* 0x000fda0003f05270 */
[----:B------:R-:W-:Y:S05]  /*36d0*/  @P0 BRA `(.L_x_30654) ;  /* 0x0000000800e40947 */ /* 0x000fea0003800000 */
[----:B------:R-:W-:-:S05]  /*36e0*/  SHF.R.S32.HI R3, RZ, 0x1f, R2 ;  /* 0x0000001fff037819 */ /* 0x000fca0000011402 */
[----:B------:R0:W-:Y:S01]  /*36f0*/  STG.E.64 desc[UR36][R16.64], R2 ;  /* 0x0000000210007986 */ /* 0x0001e2000c101b24 */
[----:B------:R-:W-:Y:S05]  /*3700*/  BRA `(.L_x_30655) ;  /* 0x0000000c002c7947 */ /* 0x000fea0003800000 */
.L_x_30657:
[----:B------:R0:W-:Y:S01]  /*3710*/  STG.E desc[UR36][R16.64], R2 ;  /* 0x0000000210007986 */ /* 0x0001e2000c101924 */
[----:B------:R-:W-:Y:S05]  /*3720*/  BRA `(.L_x_30655) ;  /* 0x0000000c00247947 */ /* 0x000fea0003800000 */
.L_x_30656:
[----:B------:R0:W-:Y:S01]  /*3730*/  STG.E.U16 desc[UR36][R16.64], R2 ;  /* 0x0000000210007986 */ /* 0x0001e2000c101524 */
[----:B------:R-:W-:Y:S05]  /*3740*/  BRA `(.L_x_30655) ;  /* 0x0000000c001c7947 */ /* 0x000fea0003800000 */
.L_x_30651:
[----:B------:R-:W-:-:S13]  /*3750*/  ISETP.GT.AND P0, PT, R4, 0x6, PT ;  /* 0x000000060400780c */ /* 0x000fda0003f04270 */
[----:B------:R-:W-:Y:S05]  /*3760*/  @P0 BRA `(.L_x_30658) ;  /* 0x00000000002c0947 */ /* 0x000fea0003800000 */
[----:B------:R-:W-:-:S13]  /*3770*/  ISETP.NE.AND P0, PT, R4, 0x5, PT ;  /* 0x000000050400780c */ /* 0x000fda0003f05270 */
[----:B------:R-:W-:Y:S05]  /*3780*/  @!P0 BRA `(.L_x_30659) ;  /* 0x0000000000148947 */ /* 0x000fea0003800000 */
[----:B------:R-:W-:-:S13]  /*3790*/  ISETP.NE.AND P0, PT, R4, 0x6, PT ;  /* 0x000000060400780c */ /* 0x000fda0003f05270 */
[----:B------:R-:W-:Y:S05]  /*37a0*/  @P0 BRA `(.L_x_30654) ;  /* 0x0000000800b00947 */ /* 0x000fea0003800000 */
[----:B------:R-:W-:-:S05]  /*37b0*/  I2FP.F32.S32 R3, R2 ;  /* 0x0000000200037245 */ /* 0x000fca0000201400 */
[----:B------:R0:W-:Y:S01]  /*37c0*/  STG.E desc[UR36][R16.64], R3 ;  /* 0x0000000310007986 */ /* 0x0001e2000c101924 */
[----:B------:R-:W-:Y:S05]  /*37d0*/  BRA `(.L_x_30655) ;  /* 0x0000000800f87947 */ /* 0x000fea0003800000 */
.L_x_30659:
[----:B------:R-:W-:-:S04]  /*37e0*/  I2FP.F32.S32 R0, R2 ;  /* 0x0000000200007245 */ /* 0x000fc80000201400 */
[----:B------:R-:W-:-:S05]  /*37f0*/  F2FP.F16.F32.PACK_AB R0, RZ, R0 ;  /* 0x00000000ff00723e */ /* 0x000fca00000000ff */
[----:B------:R0:W-:Y:S01]  /*3800*/  STG.E.U16 desc[UR36][R16.64], R0 ;  /* 0x0000000010007986 */ /* 0x0001e2000c101524 */
[----:B------:R-:W-:Y:S05]  /*3810*/  BRA `(.L_x_30655) ;  /* 0x0000000800e87947 */ /* 0x000fea0003800000 */
.L_x_30658:
[----:B------:R-:W-:-:S13]  /*3820*/  ISETP.NE.AND P0, PT, R4, 0x7, PT ;  /* 0x000000070400780c */ /* 0x000fda0003f05270 */
[----:B------:R-:W-:Y:S05]  /*3830*/  @!P0 BRA `(.L_x_30660) ;  /* 0x0000000000348947 */ /* 0x000fea0003800000 */
[----:B------:R-:W-:-:S13]  /*3840*/  ISETP.NE.AND P0, PT, R4, 0x8, PT ;  /* 0x000000080400780c */ /* 0x000fda0003f05270 */
[----:B------:R-:W-:Y:S05]  /*3850*/  @!P0 BRA `(.L_x_30661) ;  /* 0x0000000000188947 */ /* 0x000fea0003800000 */
[----:B------:R-:W-:-:S13]  /*3860*/  ISETP.NE.AND P0, PT, R4, 0x9, PT ;  /* 0x000000090400780c */ /* 0x000fda0003f05270 */
[----:B------:R-:W-:Y:S05]  /*3870*/  @P0 BRA `(.L_x_30654) ;  /* 0x00000008007c0947 */ /* 0x000fea0003800000 */
[----:B------:R-:W-:Y:S01]  /*3880*/  I2FP.F32.S32 R2, R2 ;  /* 0x0000000200027245 */ /* 0x000fe20000201400 */
[----:B------:R-:W-:-:S05]  /*3890*/  IMAD.MOV.U32 R3, RZ, RZ, RZ ;  /* 0x000000ffff037224 */ /* 0x000fca00078e00ff */
[----:B------:R0:W-:Y:S01]  /*38a0*/  STG.E.64 desc[UR36][R16.64], R2 ;  /* 0x0000000210007986 */ /* 0x0001e2000c101b24 */
[----:B------:R-:W-:Y:S05]  /*38b0*/  BRA `(.L_x_30655) ;  /* 0x0000000800c07947 */ /* 0x000fea0003800000 */
.L_x_30661:
[----:B------:R-:W-:-:S04]  /*38c0*/  I2FP.F32.S32 R2, R2 ;  /* 0x0000000200027245 */ /* 0x000fc80000201400 */
[----:B------:R-:W-:-:S04]  /*38d0*/  F2FP.F16.F32.PACK_AB R3, RZ, R2 ;  /* 0x00000002ff03723e */ /* 0x000fc800000000ff */
[----:B------:R-:W-:-:S05]  /*38e0*/  PRMT R3, R3, 0x5410, RZ ;  /* 0x0000541003037816 */ /* 0x000fca00000000ff */
[----:B------:R0:W-:Y:S01]  /*38f0*/  STG.E desc[UR36][R16.64], R3 ;  /* 0x0000000310007986 */ /* 0x0001e2000c101924 */
[----:B------:R-:W-:Y:S05]  /*3900*/  BRA `(.L_x_30655) ;  /* 0x0000000800ac7947 */ /* 0x000fea0003800000 */
.L_x_30660:
[----:B------:R-:W0:Y:S02]  /*3910*/  I2F.F64 R2, R2 ;  /* 0x0000000200027312 */ /* 0x000e240000201c00 */
[----:B0-----:R0:W-:Y:S01]  /*3920*/  STG.E.64 desc[UR36][R16.64], R2 ;  /* 0x0000000210007986 */ /* 0x0011e2000c101b24 */
[----:B------:R-:W-:Y:S05]  /*3930*/  BRA `(.L_x_30655) ;  /* 0x0000000800a07947 */ /* 0x000fea0003800000 */
.L_x_30650:
        /* <DEDUP_REMOVED lines=8> */
[----:B------:R-:W-:-:S04]  /*39c0*/  ISETP.NE.AND P0, PT, R2, RZ, PT ;  /* 0x000000ff0200720c */ /* 0x000fc80003f05270 */
[----:B------:R-:W-:-:S05]  /*39d0*/  SEL R3, RZ, 0x1, !P0 ;  /* 0x00000001ff037807 */ /* 0x000fca0004000000 */
[----:B------:R4:W-:Y:S01]  /*39e0*/  STG.E.U8 desc[UR36][R16.64], R3 ;  /* 0x0000000310007986 */ /* 0x0009e2000c101124 */
[----:B------:R-:W-:Y:S05]  /*39f0*/  BRA `(.L_x_30655) ;  /* 0x0000000800707947 */ /* 0x000fea0003800000 */
.L_x_30664:
[----:B------:R-:W0:Y:S01]  /*3a00*/  I2F.F64 R4, R2 ;  /* 0x0000000200047312 */ /* 0x000e220000201c00 */
[----:B------:R-:W-:-:S05]  /*3a10*/  CS2R R6, SRZ ;  /* 0x0000000000067805 */ /* 0x000fca000001ff00 */
[----:B0-----:R3:W-:Y:S01]  /*3a20*/  STG.E.128 desc[UR36][R16.64], R4 ;  /* 0x0000000410007986 */ /* 0x0017e2000c101d24 */
[----:B------:R-:W-:Y:S05]  /*3a30*/  BRA `(.L_x_30655) ;  /* 0x0000000800607947 */ /* 0x000fea0003800000 */
.L_x_30663:
[----:B------:R-:W-:-:S13]  /*3a40*/  ISETP.NE.AND P0, PT, R4, 0xf, PT ;  /* 0x0000000f0400780c */ /* 0x000fda0003f05270 */
[----:B------:R-:W-:Y:S05]  /*3a50*/  @!P0 BRA `(.L_x_30665) ;  /* 0x0000000000b48947 */ /* 0x000fea0003800000 */
[----:B------:R-:W-:-:S13]  /*3a60*/  ISETP.NE.AND P0, PT, R4, 0x17, PT ;  /* 0x000000170400780c */ /* 0x000fda0003f05270 */
[----:B------:R-:W-:Y:S05]  /*3a70*/  @!P0 BRA `(.L_x_30666) ;  /* 0x0000000000548947 */ /* 0x000fea0003800000 */
[----:B------:R-:W-:-:S13]  /*3a80*/  ISETP.NE.AND P0, PT, R4, 0x18, PT ;  /* 0x000000180400780c */ /* 0x000fda0003f05270 */
[----:B------:R-:W-:Y:S05]  /*3a90*/  @P0 BRA `(.L_x_30654) ;  /* 0x0000000400f40947 */ /* 0x000fea0003800000 */
[----:B------:R-:W-:Y:S01]  /*3aa0*/  I2FP.F32.S32 R5, R2 ;  /* 0x0000000200057245 */ /* 0x000fe20000201400 */
[----:B------:R-:W-:Y:S03]  /*3ab0*/  BSSY B0, `(.L_x_30667) ;  /* 0x000000e000007945 */ /* 0x000fe60003800000 */
        /* <DEDUP_REMOVED lines=13> */
.L_x_30668:
[----:B------:R-:W-:Y:S05]  /*3b90*/  BSYNC B0 ;  /* 0x0000000000007941 */ /* 0x000fea0003800000 */
.L_x_30667:
[----:B------:R-:W-:-:S05]  /*3ba0*/  LOP3.LUT R3, R0, R3, RZ, 0xfc, !PT ;  /* 0x0000000300037212 */ /* 0x000fca00078efcff */
[----:B------:R0:W-:Y:S01]  /*3bb0*/  STG.E.U8 desc[UR36][R16.64], R3 ;  /* 0x0000000310007986 */ /* 0x0001e2000c101124 */
[----:B------:R-:W-:Y:S05]  /*3bc0*/  BRA `(.L_x_30655) ;  /* 0x0000000400fc7947 */ /* 0x000fea0003800000 */
.L_x_30666:
[----:B------:R-:W-:Y:S01]  /*3bd0*/  I2FP.F32.S32 R3, R2 ;  /* 0x0000000200037245 */ /* 0x000fe20000201400 */
[----:B------:R-:W-:Y:S03]  /*3be0*/  BSSY B0, `(.L_x_30669) ;  /* 0x000000f000007945 */ /* 0x000fe60003800000 */
        /* <DEDUP_REMOVED lines=11> */
.L_x_30670:
[----:B------:R-:W-:Y:S01]  /*3ca0*/  IMAD.MOV.U32 R0, RZ, RZ, 0x7f ;  /* 0x0000007fff007424 */ /* 0x000fe200078e00ff */
[----:B------:R-:W-:-:S04]  /*3cb0*/  ISETP.GT.U32.AND P0, PT, R2, 0x7f800000, PT ;  /* 0x7f8000000200780c */ /* 0x000fc80003f04070 */
[----:B------:R-:W-:-:S09]  /*3cc0*/  SEL R0, R0, 0x7c, P0 ;  /* 0x0000007c00007807 */ /* 0x000fd20000000000 */
.L_x_30671:
[----:B------:R-:W-:Y:S05]  /*3cd0*/  BSYNC B0 ;  /* 0x0000000000007941 */ /* 0x000fea0003800000 */
.L_x_30669:
[----:B------:R-:W-:-:S04]  /*3ce0*/  LOP3.LUT R2, R3, 0x80000000, RZ, 0xc0, !PT ;  /* 0x8000000003027812 */ /* 0x000fc800078ec0ff */
[----:B------:R-:W-:-:S04]  /*3cf0*/  SHF.R.U32.HI R3, RZ, 0x18, R2 ;  /* 0x00000018ff037819 */ /* 0x000fc80000011602 */
[----:B------:R-:W-:-:S05]  /*3d00*/  LOP3.LUT R3, R0, R3, RZ, 0xfc, !PT ;  /* 0x0000000300037212 */ /* 0x000fca00078efcff */
[----:B------:R1:W-:Y:S01]  /*3d10*/  STG.E.U8 desc[UR36][R16.64], R3 ;  /* 0x0000000310007986 */ /* 0x0003e2000c101124 */
[----:B------:R-:W-:Y:S05]  /*3d20*/  BRA `(.L_x_30655) ;  /* 0x0000000400a47947 */ /* 0x000fea0003800000 */
.L_x_30665:
[----:B------:R-:W-:-:S04]  /*3d30*/  I2FP.F32.S32 R0, R2 ;  /* 0x0000000200007245 */ /* 0x000fc80000201400 */
[----:B------:R-:W-:-:S05]  /*3d40*/  F2FP.BF16.F32.PACK_AB R0, RZ, R0 ;  /* 0x00000000ff00723e */ /* 0x000fca00000010ff */
[----:B------:R2:W-:Y:S01]  /*3d50*/  STG.E.U16 desc[UR36][R16.64], R0 ;  /* 0x0000000010007986 */ /* 0x0005e2000c101524 */
[----:B------:R-:W-:Y:S05]  /*3d60*/  BRA `(.L_x_30655) ;  /* 0x0000000400947947 */ /* 0x000fea0003800000 */
.L_x_30662:
        /* <DEDUP_REMOVED lines=10> */
.L_x_30674:
[----:B------:R-:W-:Y:S01]  /*3e10*/  I2FP.F32.S32 R3, R2 ;  /* 0x0000000200037245 */ /* 0x000fe20000201400 */
[----:B------:R-:W-:Y:S01]  /*3e20*/  BSSY B0, `(.L_x_30675) ;  /* 0x0000014000007945 */ /* 0x000fe20003800000 */
[----:B------:R-:W-:Y:S02]  /*3e30*/  IMAD.MOV.U32 R8, RZ, RZ, 0x80 ;  /* 0x00000080ff087424 */ /* 0x000fe400078e00ff */
        /* <DEDUP_REMOVED lines=14> */
.L_x_30677:
[----:B------:R-:W-:-:S04]  /*3f20*/  LOP3.LUT R2, R3, 0x80000000, RZ, 0xc0, !PT ;  /* 0x8000000003027812 */ /* 0x000fc800078ec0ff */
[----:B------:R-:W-:-:S04]  /*3f30*/  SHF.R.U32.HI R3, RZ, 0x18, R2 ;  /* 0x00000018ff037819 */ /* 0x000fc80000011602 */
[----:B------:R-:W-:-:S04]  /*3f40*/  LOP3.LUT R0, R0, R3, RZ, 0xfc, !PT ;  /* 0x0000000300007212 */ /* 0x000fc800078efcff */
[----:B------:R-:W-:-:S07]  /*3f50*/  PRMT R8, R0, 0x7610, R8 ;  /* 0x0000761000087816 */ /* 0x000fce0000000008 */
.L_x_30676:
[----:B------:R-:W-:Y:S05]  /*3f60*/  BSYNC B0 ;  /* 0x0000000000007941 */ /* 0x000fea0003800000 */
.L_x_30675:
[----:B------:R0:W-:Y:S01]  /*3f70*/  STG.E.U8 desc[UR36][R16.64], R8 ;  /* 0x0000000810007986 */ /* 0x0001e2000c101124 */
[----:B------:R-:W-:Y:S05]  /*3f80*/  BRA `(.L_x_30655) ;  /* 0x00000004000c7947 */ /* 0x000fea0003800000 */
.L_x_30673:
        /* <DEDUP_REMOVED lines=17> */
.L_x_30680:
[----:B------:R-:W-:-:S04]  /*40a0*/  LOP3.LUT R2, R3, 0x80000000, RZ, 0xc0, !PT ;  /* 0x8000000003027812 */ /* 0x000fc800078ec0ff */
[----:B------:R-:W-:-:S04]  /*40b0*/  SHF.R.U32.HI R3, RZ, 0x18, R2 ;  /* 0x00000018ff037819 */ /* 0x000fc80000011602 */
[----:B------:R-:W-:-:S04]  /*40c0*/  LOP3.LUT R0, R0, R3, RZ, 0xfc, !PT ;  /* 0x0000000300007212 */ /* 0x000fc800078efcff */
[----:B------:R-:W-:-:S07]  /*40d0*/  PRMT R8, R0, 0x7610, R8 ;  /* 0x0000761000087816 */ /* 0x000fce0000000008 */
.L_x_30679:
[----:B------:R-:W-:Y:S05]  /*40e0*/  BSYNC B0 ;  /* 0x0000000000007941 */ /* 0x000fea0003800000 */
.L_x_30678:
[----:B------:R0:W-:Y:S01]  /*40f0*/  STG.E.U8 desc[UR36][R16.64], R8 ;  /* 0x0000000810007986 */ /* 0x0001e2000c101124 */
[----:B------:R-:W-:Y:S05]  /*4100*/  BRA `(.L_x_30655) ;  /* 0x0000000000ac7947 */ /* 0x000fea0003800000 */
.L_x_30672:
[----:B------:R-:W-:-:S13]  /*4110*/  ISETP.NE.AND P0, PT, R4, 0x1c, PT ;  /* 0x0000001c0400780c */ /* 0x000fda0003f05270 */
[----:B------:R-:W-:Y:S05]  /*4120*/  @!P0 BRA `(.L_x_30681) ;  /* 0x0000000000a08947 */ /* 0x000fea0003800000 */
[----:B------:R-:W-:-:S13]  /*4130*/  ISETP.NE.AND P0, PT, R4, 0x1d, PT ;  /* 0x0000001d0400780c */ /* 0x000fda0003f05270 */
[----:B------:R-:W-:Y:S05]  /*4140*/  @!P0 BRA `(.L_x_30682) ;  /* 0x00000000008c8947 */ /* 0x000fea0003800000 */
[----:B------:R-:W-:-:S13]  /*4150*/  ISETP.NE.AND P0, PT, R4, 0x2c, PT ;  /* 0x0000002c0400780c */ /* 0x000fda0003f05270 */
[----:B------:R-:W-:Y:S05]  /*4160*/  @P0 BRA `(.L_x_30654) ;  /* 0x0000000000400947 */ /* 0x000fea0003800000 */
[----:B------:R-:W-:-:S04]  /*4170*/  I2FP.F32.S32 R3, R2 ;  /* 0x0000000200037245 */ /* 0x000fc80000201400 */
        /* <DEDUP_REMOVED lines=15> */
.L_x_30654:
        /* <DEDUP_REMOVED lines=16> */
.L_x_30683:
[----:B------:R-:W-:Y:S05]  /*4370*/  BRA `(.L_x_30655) ;  /* 0x0000000000107947 */ /* 0x000fea0003800000 */
.L_x_30682:
[----:B------:R-:W-:-:S05]  /*4380*/  SHF.R.S32.HI R3, RZ, 0x1f, R2 ;  /* 0x0000001fff037819 */ /* 0x000fca0000011402 */
[----:B------:R0:W-:Y:S01]  /*4390*/  STG.E.64 desc[UR36][R16.64], R2 ;  /* 0x0000000210007986 */ /* 0x0001e2000c101b24 */
[----:B------:R-:W-:Y:S05]  /*43a0*/  BRA `(.L_x_30655) ;  /* 0x0000000000047947 */ /* 0x000fea0003800000 */
.L_x_30681:
[----:B------:R0:W-:Y:S02]  /*43b0*/  STG.E desc[UR36][R16.64], R2 ;  /* 0x0000000210007986 */ /* 0x0001e4000c101924 */
.L_x_30655:
[----:B------:R-:W-:-:S04]  /*43c0*/  IMAD R18, R18, 0x200, R23 ;  /* 0x0000020012127824 */ /* 0x000fc800078e0217 */
[----:B------:R-:W-:-:S07]  /*43d0*/  VIADD R19, R18, 0x80 ;  /* 0x0000008012137836 */ /* 0x000fce0000000000 */
.L_x_30580:
[----:B------:R-:W-:Y:S05]  /*43e0*/  BSYNC B6 ;  /* 0x0000000000067941 */ /* 0x000fea0003800000 */
.L_x_30579:
        /* <DEDUP_REMOVED lines=358> */
.L_x_30686:
        /* <DEDUP_REMOVED lines=20> */
.L_x_30690:
[----:B------:R0:W5:Y:S01]  /*5b90*/  LDG.E.U8 R18, desc[UR36][R2.64] ;  /* 0x0000002402127981 */ /* 0x000162000c1e1100 */
[----:B------:R-:W-:Y:S05]  /*5ba0*/  BRA `(.L_x_30692) ;  /* 0x0000000c00347947 */ /* 0x000fea0003800000 */
.L_x_30689:
        /* <DEDUP_REMOVED lines=8> */
.L_x_30694:
[----:B------:R0:W5:Y:S01]  /*5c30*/  LDG.E R18, desc[UR36][R2.64] ;  /* 0x0000002402127981 */ /* 0x000162000c1e1900 */
[----:B------:R-:W-:Y:S05]  /*5c40*/  BRA `(.L_x_30692) ;  /* 0x0000000c000c7947 */ /* 0x000fea0003800000 */
.L_x_30693:
[----:B------:R0:W5:Y:S01]  /*5c50*/  LDG.E.S16 R18, desc[UR36][R2.64] ;  /* 0x0000002402127981 */ /* 0x000162000c1e1700 */
[----:B------:R-:W-:Y:S05]  /*5c60*/  BRA `(.L_x_30692) ;  /* 0x0000000c00047947 */ /* 0x000fea0003800000 */
.L_x_30688:
        /* <DEDUP_REMOVED lines=9> */
.L_x_30696:
[----:B------:R-:W2:Y:S02]  /*5d00*/  LDG.E.U16 R2, desc[UR36][R2.64] ;  /* 0x0000002402027981 */ /* 0x000ea4000c1e1500 */
[----:B--2---:R-:W-:-:S06]  /*5d10*/  HADD2.F32 R18, -RZ, R2.H0_H0 ;  /* 0x20000002ff127230 */ /* 0x004fcc0000004100 */
[----:B------:R-:W0:Y:S01]  /*5d20*/  F2I.FTZ.TRUNC.NTZ R18, R18 ;  /* 0x0000001200127305 */ /* 0x000e22000021f100 */
[----:B------:R-:W-:Y:S05]  /*5d30*/  BRA `(.L_x_30692) ;  /* 0x0000000800d07947 */ /* 0x000fea0003800000 */
.L_x_30695:
        /* <DEDUP_REMOVED lines=9> */
.L_x_30698:
[----:B------:R-:W2:Y:S02]  /*5dd0*/  LDG.E.U16 R2, desc[UR36][R2.64] ;  /* 0x0000002402027981 */ /* 0x000ea4000c1e1500 */
[----:B--2---:R-:W-:-:S06]  /*5de0*/  HADD2.F32 R18, -RZ, R2.H0_H0 ;  /* 0x20000002ff127230 */ /* 0x004fcc0000004100 */
[----:B------:R-:W0:Y:S01]  /*5df0*/  F2I.FTZ.TRUNC.NTZ R18, R18 ;  /* 0x0000001200127305 */ /* 0x000e22000021f100 */
[----:B------:R-:W-:Y:S05]  /*5e00*/  BRA `(.L_x_30692) ;  /* 0x00000008009c7947 */ /* 0x000fea0003800000 */
.L_x_30697:
[----:B------:R-:W2:Y:S02]  /*5e10*/  LDG.E.64 R2, desc[UR36][R2.64] ;  /* 0x0000002402027981 */ /* 0x000ea4000c1e1b00 */
[----:B--2---:R0:W1:Y:S01]  /*5e20*/  F2I.F64.TRUNC R18, R2 ;  /* 0x0000000200127311 */ /* 0x004062000030d100 */
[----:B------:R-:W-:Y:S05]  /*5e30*/  BRA `(.L_x_30692) ;  /* 0x0000000800907947 */ /* 0x000fea0003800000 */
.L_x_30687:
        /* <DEDUP_REMOVED lines=12> */
.L_x_30701:
[----:B------:R-:W2:Y:S02]  /*5f00*/  LDG.E.64 R2, desc[UR36][R2.64] ;  /* 0x0000002402027981 */ /* 0x000ea4000c1e1b00 */
[----:B--2---:R0:W1:Y:S01]  /*5f10*/  F2I.F64.TRUNC R18, R2 ;  /* 0x0000000200127311 */ /* 0x004062000030d100 */
[----:B------:R-:W-:Y:S05]  /*5f20*/  BRA `(.L_x_30692) ;  /* 0x0000000800547947 */ /* 0x000fea0003800000 */
.L_x_30700:
        /* <DEDUP_REMOVED lines=27> */
.L_x_30703:
        /* <DEDUP_REMOVED lines=14> */
.L_x_30702:
[----:B------:R-:W2:Y:S02]  /*61c0*/  LDG.E.U16 R18, desc[UR36][R2.64] ;  /* 0x0000002402127981 */ /* 0x000ea4000c1e1500 */
[----:B--2---:R-:W-:-:S06]  /*61d0*/  IMAD.U32 R18, R18, 0x10000, RZ ;  /* 0x0001000012127824 */ /* 0x004fcc00078e00ff */
[----:B------:R-:W0:Y:S01]  /*61e0*/  F2I.FTZ.TRUNC.NTZ R18, R18 ;  /* 0x0000001200127305 */ /* 0x000e22000021f100 */
[----:B------:R-:W-:Y:S05]  /*61f0*/  BRA `(.L_x_30692) ;  /* 0x0000000400a07947 */ /* 0x000fea0003800000 */
.L_x_30699:
        /* <DEDUP_REMOVED lines=10> */
.L_x_30706:
        /* <DEDUP_REMOVED lines=21> */
.L_x_30710:
[----:B------:R-:W-:Y:S05]  /*63f0*/  BSYNC B1 ;  /* 0x0000000000017941 */ /* 0x000fea0003800000 */
.L_x_30709:
[----:B------:R-:W-:Y:S01]  /*6400*/  IMAD.SHL.U32 R2, R2, 0x100000, RZ ;  /* 0x0010000002027824 */ /* 0x000fe200078e00ff */
[----:B------:R-:W-:-:S04]  /*6410*/  LEA R3, R0, 0x3b800000, 0x17 ;  /* 0x3b80000000037811 */ /* 0x000fc800078eb8ff */
[----:B------:R-:W-:-:S07]  /*6420*/  LOP3.LUT R18, R3, R2, R18, 0xfe, !PT ;  /* 0x0000000203127212 */ /* 0x000fce00078efe12 */
.L_x_30708:
[----:B------:R-:W-:Y:S05]  /*6430*/  BSYNC B0 ;  /* 0x0000000000007941 */ /* 0x000fea0003800000 */
.L_x_30707:
[----:B------:R-:W1:Y:S01]  /*6440*/  F2I.FTZ.TRUNC.NTZ R18, R18 ;  /* 0x0000001200127305 */ /* 0x000e62000021f100 */
[----:B------:R-:W-:Y:S05]  /*6450*/  BRA `(.L_x_30692) ;  /* 0x0000000400087947 */ /* 0x000fea0003800000 */
.L_x_30705:
        /* <DEDUP_REMOVED lines=21> */
.L_x_30714:
[----:B------:R-:W-:Y:S05]  /*65b0*/  BSYNC B1 ;  /* 0x0000000000017941 */ /* 0x000fea0003800000 */
.L_x_30713:
[----:B------:R-:W-:Y:S01]  /*65c0*/  IMAD.SHL.U32 R2, R2, 0x200000, RZ ;  /* 0x0020000002027824 */ /* 0x000fe200078e00ff */
[----:B------:R-:W-:-:S04]  /*65d0*/  LEA R3, R0, 0x37800000, 0x17 ;  /* 0x3780000000037811 */ /* 0x000fc800078eb8ff */
[----:B------:R-:W-:-:S07]  /*65e0*/  LOP3.LUT R18, R3, R2, R18, 0xfe, !PT ;  /* 0x0000000203127212 */ /* 0x000fce00078efe12 */
.L_x_30712:
[----:B------:R-:W-:Y:S05]  /*65f0*/  BSYNC B0 ;  /* 0x0000000000007941 */ /* 0x000fea0003800000 */
.L_x_30711:
[----:B------:R-:W2:Y:S01]  /*6600*/  F2I.FTZ.TRUNC.NTZ R18, R18 ;  /* 0x0000001200127305 */ /* 0x000ea2000021f100 */
[----:B------:R-:W-:Y:S05]  /*6610*/  BRA `(.L_x_30692) ;  /* 0x0000000000987947 */ /* 0x000fea0003800000 */
.L_x_30704:
        /* <DEDUP_REMOVED lines=14> */
.L_x_30718:
[----:B------:R-:W-:Y:S05]  /*6700*/  BSYNC B0 ;  /* 0x0000000000007941 */ /* 0x000fea0003800000 */
.L_x_30717:
[----:B------:R-:W4:Y:S01]  /*6710*/  F2I.FTZ.TRUNC.NTZ R18, R18 ;  /* 0x0000001200127305 */ /* 0x000f22000021f100 */
[----:B------:R-:W-:Y:S05]  /*6720*/  BRA `(.L_x_30692) ;  /* 0x0000000000547947 */ /* 0x000fea0003800000 */
.L_x_30691:
        /* <DEDUP_REMOVED lines=17> */
.L_x_30719:
[----:B------:R-:W-:Y:S05]  /*6840*/  BRA `(.L_x_30692) ;  /* 0x00000000000c7947 */ /* 0x000fea0003800000 */
.L_x_30716:
[----:B------:R3:W5:Y:S01]  /*6850*/  LDG.E R18, desc[UR36][R2.64] ;  /* 0x0000002402127981 */ /* 0x000762000c1e1900 */
[----:B------:R-:W-:Y:S05]  /*6860*/  BRA `(.L_x_30692) ;  /* 0x0000000000047947 */ /* 0x000fea0003800000 */
.L_x_30715:
[----:B------:R0:W5:Y:S02]  /*6870*/  LDG.E R18, desc[UR36][R2.64] ;  /* 0x0000002402127981 */ /* 0x000164000c1e1900 */
.L_x_30692:
        /* <DEDUP_REMOVED lines=17> */
.L_x_30723:
[----:B------:R0:W5:Y:S01]  /*6990*/  LDG.E.U8 R23, desc[UR36][R2.64] ;  /* 0x0000002402177981 */ /* 0x000162000c1e1100 */
[----:B------:R-:W-:Y:S05]  /*69a0*/  BRA `(.L_x_30725) ;  /* 0x0000000c00347947 */ /* 0x000fea0003800000 */
.L_x_30722:
        /* <DEDUP_REMOVED lines=8> */
.L_x_30727:
[----:B------:R0:W5:Y:S01]  /*6a30*/  LDG.E R23, desc[UR36][R2.64] ;  /* 0x0000002402177981 */ /* 0x000162000c1e1900 */
[----:B------:R-:W-:Y:S05]  /*6a40*/  BRA `(.L_x_30725) ;  /* 0x0000000c000c7947 */ /* 0x000fea0003800000 */
.L_x_30726:
[----:B------:R0:W5:Y:S01]  /*6a50*/  LDG.E.S16 R23, desc[UR36][R2.64] ;  /* 0x0000002402177981 */ /* 0x000162000c1e1700 */
[----:B------:R-:W-:Y:S05]  /*6a60*/  BRA `(.L_x_30725) ;  /* 0x0000000c00047947 */ /* 0x000fea0003800000 */
.L_x_30721:
        /* <DEDUP_REMOVED lines=9> */
.L_x_30729:
[----:B------:R-:W3:Y:S02]  /*6b00*/  LDG.E.U16 R2, desc[UR36][R2.64] ;  /* 0x0000002402027981 */ /* 0x000ee4000c1e1500 */
[----:B---3--:R-:W-:-:S06]  /*6b10*/  HADD2.F32 R23, -RZ, R2.H0_H0 ;  /* 0x20000002ff177230 */ /* 0x008fcc0000004100 */
[----:B------:R-:W0:Y:S01]  /*6b20*/  F2I.FTZ.TRUNC.NTZ R23, R23 ;  /* 0x0000001700177305 */ /* 0x000e22000021f100 */
[----:B------:R-:W-:Y:S05]  /*6b30*/  BRA `(.L_x_30725) ;  /* 0x0000000800d07947 */ /* 0x000fea0003800000 */
.L_x_30728:
        /* <DEDUP_REMOVED lines=9> */
.L_x_30731:
[----:B------:R-:W3:Y:S02]  /*6bd0*/  LDG.E.U16 R2, desc[UR36][R2.64] ;  /* 0x0000002402027981 */ /* 0x000ee4000c1e1500 */
[----:B---3--:R-:W-:-:S06]  /*6be0*/  HADD2.F32 R23, -RZ, R2.H0_H0 ;  /* 0x20000002ff177230 */ /* 0x008fcc0000004100 */
[----:B------:R-:W0:Y:S01]  /*6bf0*/  F2I.FTZ.TRUNC.NTZ R23, R23 ;  /* 0x0000001700177305 */ /* 0x000e22000021f100 */
[----:B------:R-:W-:Y:S05]  /*6c00*/  BRA `(.L_x_30725) ;  /* 0x00000008009c7947 */ /* 0x000fea0003800000 */
.L_x_30730:
[----:B------:R-:W3:Y:S02]  /*6c10*/  LDG.E.64 R2, desc[UR36][R2.64] ;  /* 0x0000002402027981 */ /* 0x000ee4000c1e1b00 */
[----:B---3--:R0:W3:Y:S01]  /*6c20*/  F2I.F64.TRUNC R23, R2 ;  /* 0x0000000200177311 */ /* 0x0080e2000030d100 */
[----:B------:R-:W-:Y:S05]  /*6c30*/  BRA `(.L_x_30725) ;  /* 0x0000000800907947 */ /* 0x000fea0003800000 */
.L_x_30720:
        /* <DEDUP_REMOVED lines=12> */
.L_x_30734:
[----:B------:R-:W3:Y:S02]  /*6d00*/  LDG.E.64 R2, desc[UR36][R2.64] ;  /* 0x0000002402027981 */ /* 0x000ee4000c1e1b00 */
[----:B---3--:R0:W3:Y:S01]  /*6d10*/  F2I.F64.TRUNC R23, R2 ;  /* 0x0000000200177311 */ /* 0x0080e2000030d100 */
[----:B------:R-:W-:Y:S05]  /*6d20*/  BRA `(.L_x_30725) ;  /* 0x0000000800547947 */ /* 0x000fea0003800000 */
.L_x_30733:
        /* <DEDUP_REMOVED lines=27> */
.L_x_30736:
        /* <DEDUP_REMOVED lines=14> */
.L_x_30735:
[----:B------:R-:W3:Y:S02]  /*6fc0*/  LDG.E.U16 R23, desc[UR36][R2.64] ;  /* 0x0000002402177981 */ /* 0x000ee4000c1e1500 */
[----:B---3--:R-:W-:-:S06]  /*6fd0*/  IMAD.U32 R23, R23, 0x10000, RZ ;  /* 0x0001000017177824 */ /* 0x008fcc00078e00ff */
[----:B------:R-:W0:Y:S01]  /*6fe0*/  F2I.FTZ.TRUNC.NTZ R23, R23 ;  /* 0x0000001700177305 */ /* 0x000e22000021f100 */
[----:B------:R-:W-:Y:S05]  /*6ff0*/  BRA `(.L_x_30725) ;  /* 0x0000000400a07947 */ /* 0x000fea0003800000 */
.L_x_30732:
        /* <DEDUP_REMOVED lines=10> */
.L_x_30739:
        /* <DEDUP_REMOVED lines=21> */
.L_x_30743:
[----:B------:R-:W-:Y:S05]  /*71f0*/  BSYNC B1 ;  /* 0x0000000000017941 */ /* 0x000fea0003800000 */
.L_x_30742:
[----:B------:R-:W-:Y:S01]  /*7200*/  IMAD.SHL.U32 R2, R2, 0x100000, RZ ;  /* 0x0010000002027824 */ /* 0x000fe200078e00ff */
[----:B------:R-:W-:-:S04]  /*7210*/  LEA R0, R0, 0x3b800000, 0x17 ;  /* 0x3b80000000007811 */ /* 0x000fc800078eb8ff */
[----:B------:R-:W-:-:S07]  /*7220*/  LOP3.LUT R23, R0, R2, R23, 0xfe, !PT ;  /* 0x0000000200177212 */ /* 0x000fce00078efe17 */
.L_x_30741:
[----:B------:R-:W-:Y:S05]  /*7230*/  BSYNC B0 ;  /* 0x0000000000007941 */ /* 0x000fea0003800000 */
.L_x_30740:
[----:B------:R-:W0:Y:S01]  /*7240*/  F2I.FTZ.TRUNC.NTZ R23, R23 ;  /* 0x0000001700177305 */ /* 0x000e22000021f100 */
[----:B------:R-:W-:Y:S05]  /*7250*/  BRA `(.L_x_30725) ;  /* 0x0000000400087947 */ /* 0x000fea0003800000 */
.L_x_30738:
        /* <DEDUP_REMOVED lines=21> */
.L_x_30747:
[----:B------:R-:W-:Y:S05]  /*73b0*/  BSYNC B1 ;  /* 0x0000000000017941 */ /* 0x000fea0003800000 */
.L_x_30746:
[----:B------:R-:W-:Y:S01]  /*73c0*/  IMAD.SHL.U32 R2, R2, 0x200000, RZ ;  /* 0x0020000002027824 */ /* 0x000fe200078e00ff */
[----:B------:R-:W-:-:S04]  /*73d0*/  LEA R0, R0, 0x37800000, 0x17 ;  /* 0x3780000000007811 */ /* 0x000fc800078eb8ff */
[----:B------:R-:W-:-:S07]  /*73e0*/  LOP3.LUT R23, R0, R2, R23, 0xfe, !PT ;  /* 0x0000000200177212 */ /* 0x000fce00078efe17 */
.L_x_30745:
[----:B------:R-:W-:Y:S05]  /*73f0*/  BSYNC B0 ;  /* 0x0000000000007941 */ /* 0x000fea0003800000 */
.L_x_30744:
[----:B------:R-:W0:Y:S01]  /*7400*/  F2I.FTZ.TRUNC.NTZ R23, R23 ;  /* 0x0000001700177305 */ /* 0x000e22000021f100 */
[----:B------:R-:W-:Y:S05]  /*7410*/  BRA `(.L_x_30725) ;  /* 0x0000000000987947 */ /* 0x000fea0003800000 */
.L_x_30737:
        /* <DEDUP_REMOVED lines=14> */
.L_x_30751:
[----:B------:R-:W-:Y:S05]  /*7500*/  BSYNC B0 ;  /* 0x0000000000007941 */ /* 0x000fea0003800000 */
.L_x_30750:
[----:B------:R-:W0:Y:S01]  /*7510*/  F2I.FTZ.TRUNC.NTZ R23, R23 ;  /* 0x0000001700177305 */ /* 0x000e22000021f100 */
[----:B------:R-:W-:Y:S05]  /*7520*/  BRA `(.L_x_30725) ;  /* 0x0000000000547947 */ /* 0x000fea0003800000 */
.L_x_30724:
        /* <DEDUP_REMOVED lines=17> */
.L_x_30752:
[----:B------:R-:W-:Y:S05]  /*7640*/  BRA `(.L_x_30725) ;  /* 0x00000000000c7947 */ /* 0x000fea0003800000 */
.L_x_30749:
[----:B------:R0:W5:Y:S01]  /*7650*/  LDG.E R23, desc[UR36][R2.64] ;  /* 0x0000002402177981 */ /* 0x000162000c1e1900 */
[----:B------:R-:W-:Y:S05]  /*7660*/  BRA `(.L_x_30725) ;  /* 0x0000000000047947 */ /* 0x000fea0003800000 */
.L_x_30748:
[----:B------:R0:W5:Y:S02]  /*7670*/  LDG.E R23, desc[UR36][R2.64] ;  /* 0x0000002402177981 */ /* 0x000164000c1e1900 */
.L_x_30725:
        /* <DEDUP_REMOVED lines=19> */
[----:B------:R-:W0:Y:S01]  /*77b0*/  LDC.U8 R6, c[0x0][0x491] ;  /* 0x00012440ff067b82 */ /* 0x000e220000000000 */
[----:B------:R-:W-:Y:S02]  /*77c0*/  LOP3.LUT R2, RZ, R23, RZ, 0x33, !PT ;  /* 0x00000017ff027212 */ /* 0x000fe400078e33ff */
[----:B------:R-:W-:-:S13]  /*77d0*/  ISETP.GT.U32.AND P2, PT, R0, R5, PT ;  /* 0x000000050000720c */ /* 0x000fda0003f44070 */
[----:B------:R-:W-:Y:S02]  /*77e0*/  @!P2 IMAD.IADD R5, R5, 0x1, -R0 ;  /* 0x000000010505a824 */ /* 0x000fe400078e0a00 */
[----:B------:R-:W-:Y:S01]  /*77f0*/  @!P2 VIADD R3, R3, 0x1 ;  /* 0x000000010303a836 */ /* 0x000fe20000000000 */
[----:B------:R-:W-:Y:S02]  /*7800*/  ISETP.NE.AND P2, PT, R23, RZ, PT ;  /* 0x000000ff1700720c */ /* 0x000fe40003f45270 */
[----:B------:R-:W-:Y:S02]  /*7810*/  ISETP.GE.U32.AND P1, PT, R5, R0, PT ;  /* 0x000000000500720c */ /* 0x000fe40003f26070 */
[----:B0-----:R-:W-:-:S11]  /*7820*/  PRMT R4, R6, 0x9910, RZ ;  /* 0x0000991006047816 */ /* 0x001fd600000000ff */
        /* <DEDUP_REMOVED lines=15> */
.L_x_30754:
[----:B------:R-:W-:Y:S05]  /*7920*/  BSYNC B0 ;  /* 0x0000000000007941 */ /* 0x000fea0003800000 */
.L_x_30753:
        /* <DEDUP_REMOVED lines=11> */
.L_x_30758:
[----:B------:R0:W-:Y:S01]  /*79e0*/  STG.E.U8 desc[UR36][R16.64], R9 ;  /* 0x0000000910007986 */ /* 0x0001e2000c101124 */
[----:B------:R-:W-:Y:S05]  /*79f0*/  BRA `(.L_x_30760) ;  /* 0x0000000c00587947 */ /* 0x000fea0003800000 */
.L_x_30757:
[----:B------:R-:W-:-:S13]  /*7a00*/  ISETP.NE.AND P0, PT, R4, 0x2, PT ;  /* 0x000000020400780c */ /* 0x000fda0003f05270 */
[----:B------:R-:W-:Y:S05]  /*7a10*/  @!P0 BRA `(.L_x_30761) ;  /* 0x0000000000288947 */ /* 0x000fea0003800000 */
[----:B------:R-:W-:-:S13]  /*7a20*/  ISETP.NE.AND P0, PT, R4, 0x3, PT ;  /* 0x000000030400780c */ /* 0x000fda0003f05270 */
[----:B------:R-:W-:Y:S05]  /*7a30*/  @!P0 BRA `(.L_x_30762) ;  /* 0x0000000000188947 */ /* 0x000fea0003800000 */
[----:B------:R-:W-:-:S13]  /*7a40*/  ISETP.NE.AND P0, PT, R4, 0x4, PT ;  /* 0x000000040400780c */ /* 0x000fda0003f05270 */
[----:B------:R-:W-:Y:S05]  /*7a50*/  @P0 BRA `(.L_x_30759) ;  /* 0x0000000800e80947 */ /* 0x000fea0003800000 */
[--C-:B------:R-:W-:Y:S01]  /*7a60*/  SHF.R.S32.HI R3, RZ, 0x1f, R9.reuse ;  /* 0x0000001fff037819 */ /* 0x100fe20000011409 */
[----:B------:R-:W-:-:S05]  /*7a70*/  IMAD.MOV.U32 R2, RZ, RZ, R9 ;  /* 0x000000ffff027224 */ /* 0x000fca00078e0009 */
[----:B------:R0:W-:Y:S01]  /*7a80*/  STG.E.64 desc[UR36][R16.64], R2 ;  /* 0x0000000210007986 */ /* 0x0001e2000c101b24 */
[----:B------:R-:W-:Y:S05]  /*7a90*/  BRA `(.L_x_30760) ;  /* 0x0000000c00307947 */ /* 0x000fea0003800000 */
.L_x_30762:
[----:B------:R0:W-:Y:S01]  /*7aa0*/  STG.E desc[UR36][R16.64], R9 ;  /* 0x0000000910007986 */ /* 0x0001e2000c101924 */
[----:B------:R-:W-:Y:S05]  /*7ab0*/  BRA `(.L_x_30760) ;  /* 0x0000000c00287947 */ /* 0x000fea0003800000 */
.L_x_30761:
[----:B------:R0:W-:Y:S01]  /*7ac0*/  STG.E.U16 desc[UR36][R16.64], R9 ;  /* 0x0000000910007986 */ /* 0x0001e2000c101524 */
[----:B------:R-:W-:Y:S05]  /*7ad0*/  BRA `(.L_x_30760) ;  /* 0x0000000c00207947 */ /* 0x000fea0003800000 */
.L_x_30756:
        /* <DEDUP_REMOVED lines=9> */
.L_x_30764:
[----:B------:R-:W-:-:S04]  /*7b70*/  I2FP.F32.S32 R0, R9 ;  /* 0x0000000900007245 */ /* 0x000fc80000201400 */
[----:B------:R-:W-:-:S05]  /*7b80*/  F2FP.F16.F32.PACK_AB R0, RZ, R0 ;  /* 0x00000000ff00723e */ /* 0x000fca00000000ff */
[----:B------:R0:W-:Y:S01]  /*7b90*/  STG.E.U16 desc[UR36][R16.64], R0 ;  /* 0x0000000010007986 */ /* 0x0001e2000c101524 */
[----:B------:R-:W-:Y:S05]  /*7ba0*/  BRA `(.L_x_30760) ;  /* 0x0000000800ec7947 */ /* 0x000fea0003800000 */
.L_x_30763:
        /* <DEDUP_REMOVED lines=10> */
.L_x_30766:
[----:B------:R-:W-:-:S04]  /*7c50*/  I2FP.F32.S32 R9, R9 ;  /* 0x0000000900097245 */ /* 0x000fc80000201400 */
[----:B------:R-:W-:-:S04]  /*7c60*/  F2FP.F16.F32.PACK_AB R3, RZ, R9 ;  /* 0x00000009ff03723e */ /* 0x000fc800000000ff */
[----:B------:R-:W-:-:S05]  /*7c70*/  PRMT R3, R3, 0x5410, RZ ;  /* 0x0000541003037816 */ /* 0x000fca00000000ff */
[----:B------:R0:W-:Y:S01]  /*7c80*/  STG.E desc[UR36][R16.64], R3 ;  /* 0x0000000310007986 */ /* 0x0001e2000c101924 */
[----:B------:R-:W-:Y:S05]  /*7c90*/  BRA `(.L_x_30760) ;  /* 0x0000000800b07947 */ /* 0x000fea0003800000 */
.L_x_30765:
[----:B------:R-:W0:Y:S02]  /*7ca0*/  I2F.F64 R2, R9 ;  /* 0x0000000900027312 */ /* 0x000e240000201c00 */
[----:B0-----:R0:W-:Y:S01]  /*7cb0*/  STG.E.64 desc[UR36][R16.64], R2 ;  /* 0x0000000210007986 */ /* 0x0011e2000c101b24 */
[----:B------:R-:W-:Y:S05]  /*7cc0*/  BRA `(.L_x_30760) ;  /* 0x0000000800a47947 */ /* 0x000fea0003800000 */
.L_x_30755:
        /* <DEDUP_REMOVED lines=12> */
.L_x_30769:
[----:B------:R-:W0:Y:S01]  /*7d90*/  I2F.F64 R4, R9 ;  /* 0x0000000900047312 */ /* 0x000e220000201c00 */
[----:B------:R-:W-:-:S05]  /*7da0*/  CS2R R6, SRZ ;  /* 0x0000000000067805 */ /* 0x000fca000001ff00 */
[----:B0-----:R0:W-:Y:S01]  /*7db0*/  STG.E.128 desc[UR36][R16.64], R4 ;  /* 0x0000000410007986 */ /* 0x0011e2000c101d24 */
[----:B------:R-:W-:Y:S05]  /*7dc0*/  BRA `(.L_x_30760) ;  /* 0x0000000800647947 */ /* 0x000fea0003800000 */
.L_x_30768:
        /* <DEDUP_REMOVED lines=21> */
.L_x_30773:
[----:B------:R-:W-:Y:S05]  /*7f20*/  BSYNC B0 ;  /* 0x0000000000007941 */ /* 0x000fea0003800000 */
.L_x_30772:
[----:B------:R-:W-:-:S05]  /*7f30*/  LOP3.LUT R3, R0, R3, RZ, 0xfc, !PT ;  /* 0x0000000300037212 */ /* 0x000fca00078efcff */
[----:B------:R0:W-:Y:S01]  /*7f40*/  STG.E.U8 desc[UR36][R16.64], R3 ;  /* 0x0000000310007986 */ /* 0x0001e2000c101124 */
[----:B------:R-:W-:Y:S05]  /*7f50*/  BRA `(.L_x_30760) ;  /* 0x0000000800007947 */ /* 0x000fea0003800000 */
.L_x_30771:
        /* <DEDUP_REMOVED lines=13> */
.L_x_30775:
[----:B------:R-:W-:Y:S01]  /*8030*/  IMAD.MOV.U32 R0, RZ, RZ, 0x7f ;  /* 0x0000007fff007424 */ /* 0x000fe200078e00ff */
[----:B------:R-:W-:-:S04]  /*8040*/  ISETP.GT.U32.AND P0, PT, R2, 0x7f800000, PT ;  /* 0x7f8000000200780c */ /* 0x000fc80003f04070 */
[----:B------:R-:W-:-:S09]  /*8050*/  SEL R0, R0, 0x7c, P0 ;  /* 0x0000007c00007807 */ /* 0x000fd20000000000 */
.L_x_30776:
[----:B------:R-:W-:Y:S05]  /*8060*/  BSYNC B0 ;  /* 0x0000000000007941 */ /* 0x000fea0003800000 */
.L_x_30774:
[----:B------:R-:W-:-:S04]  /*8070*/  LOP3.LUT R2, R9, 0x80000000, RZ, 0xc0, !PT ;  /* 0x8000000009027812 */ /* 0x000fc800078ec0ff */
[----:B------:R-:W-:-:S04]  /*8080*/  SHF.R.U32.HI R3, RZ, 0x18, R2 ;  /* 0x00000018ff037819 */ /* 0x000fc80000011602 */
[----:B------:R-:W-:-:S05]  /*8090*/  LOP3.LUT R3, R0, R3, RZ, 0xfc, !PT ;  /* 0x0000000300037212 */ /* 0x000fca00078efcff */
[----:B------:R0:W-:Y:S01]  /*80a0*/  STG.E.U8 desc[UR36][R16.64], R3 ;  /* 0x0000000310007986 */ /* 0x0001e2000c101124 */
[----:B------:R-:W-:Y:S05]  /*80b0*/  BRA `(.L_x_30760) ;  /* 0x0000000400a87947 */ /* 0x000fea0003800000 */
.L_x_30770:
[----:B------:R-:W-:-:S04]  /*80c0*/  I2FP.F32.S32 R0, R9 ;  /* 0x0000000900007245 */ /* 0x000fc80000201400 */
[----:B------:R-:W-:-:S05]  /*80d0*/  F2FP.BF16.F32.PACK_AB R0, RZ, R0 ;  /* 0x00000000ff00723e */ /* 0x000fca00000010ff */
[----:B------:R0:W-:Y:S01]  /*80e0*/  STG.E.U16 desc[UR36][R16.64], R0 ;  /* 0x0000000010007986 */ /* 0x0001e2000c101524 */
[----:B------:R-:W-:Y:S05]  /*80f0*/  BRA `(.L_x_30760) ;  /* 0x0000000400987947 */ /* 0x000fea0003800000 */
.L_x_30767:
        /* <DEDUP_REMOVED lines=10> */
.L_x_30779:
        /* <DEDUP_REMOVED lines=17> */
.L_x_30782:
[----:B------:R-:W-:-:S04]  /*82b0*/  LOP3.LUT R2, R9, 0x80000000, RZ, 0xc0, !PT ;  /* 0x8000000009027812 */ /* 0x000fc800078ec0ff */
[----:B------:R-:W-:-:S04]  /*82c0*/  SHF.R.U32.HI R3, RZ, 0x18, R2 ;  /* 0x00000018ff037819 */ /* 0x000fc80000011602 */
[----:B------:R-:W-:-:S04]  /*82d0*/  LOP3.LUT R0, R0, R3, RZ, 0xfc, !PT ;  /* 0x0000000300007212 */ /* 0x000fc800078efcff */
[----:B------:R-:W-:-:S07]  /*82e0*/  PRMT R8, R0, 0x7610, R8 ;  /* 0x0000761000087816 */ /* 0x000fce0000000008 */
.L_x_30781:
[----:B------:R-:W-:Y:S05]  /*82f0*/  BSYNC B0 ;  /* 0x0000000000007941 */ /* 0x000fea0003800000 */
.L_x_30780:
[----:B------:R3:W-:Y:S01]  /*8300*/  STG.E.U8 desc[UR36][R16.64], R8 ;  /* 0x0000000810007986 */ /* 0x0007e2000c101124 */
[----:B------:R-:W-:Y:S05]  /*8310*/  BRA `(.L_x_30760) ;  /* 0x0000000400107947 */ /* 0x000fea0003800000 */
.L_x_30778:
        /* <DEDUP_REMOVED lines=17> */
.L_x_30785:
[----:B------:R-:W-:-:S04]  /*8430*/  LOP3.LUT R2, R9, 0x80000000, RZ, 0xc0, !PT ;  /* 0x8000000009027812 */ /* 0x000fc800078ec0ff */
[----:B------:R-:W-:-:S04]  /*8440*/  SHF.R.U32.HI R3, RZ, 0x18, R2 ;  /* 0x00000018ff037819 */ /* 0x000fc80000011602 */
[----:B------:R-:W-:-:S04]  /*8450*/  LOP3.LUT R0, R0, R3, RZ, 0xfc, !PT ;  /* 0x0000000300007212 */ /* 0x000fc800078efcff */
[----:B------:R-:W-:-:S07]  /*8460*/  PRMT R8, R0, 0x7610, R8 ;  /* 0x0000761000087816 */ /* 0x000fce0000000008 */
.L_x_30784:
[----:B------:R-:W-:Y:S05]  /*8470*/  BSYNC B0 ;  /* 0x0000000000007941 */ /* 0x000fea0003800000 */
.L_x_30783:
[----:B------:R0:W-:Y:S01]  /*8480*/  STG.E.U8 desc[UR36][R16.64], R8 ;  /* 0x0000000810007986 */ /* 0x0001e2000c101124 */
[----:B------:R-:W-:Y:S05]  /*8490*/  BRA `(.L_x_30760) ;  /* 0x0000000000b07947 */ /* 0x000fea0003800000 */
.L_x_30777:
[----:B------:R-:W-:-:S13]  /*84a0*/  ISETP.NE.AND P0, PT, R4, 0x1c, PT ;  /* 0x0000001c0400780c */ /* 0x000fda0003f05270 */
[----:B------:R-:W-:Y:S05]  /*84b0*/  @!P0 BRA `(.L_x_30786) ;  /* 0x0000000000a48947 */ /* 0x000fea0003800000 */
[----:B------:R-:W-:-:S13]  /*84c0*/  ISETP.NE.AND P0, PT, R4, 0x1d, PT ;  /* 0x0000001d0400780c */ /* 0x000fda0003f05270 */
[----:B------:R-:W-:Y:S05]  /*84d0*/  @!P0 BRA `(.L_x_30787) ;  /* 0x00000000008c8947 */ /* 0x000fea0003800000 */
[----:B------:R-:W-:-:S13]  /*84e0*/  ISETP.NE.AND P0, PT, R4, 0x2c, PT ;  /* 0x0000002c0400780c */ /* 0x000fda0003f05270 */
[----:B------:R-:W-:Y:S05]  /*84f0*/  @P0 BRA `(.L_x_30759) ;  /* 0x0000000000400947 */ /* 0x000fea0003800000 */
[----:B------:R-:W-:Y:S01]  /*8500*/  I2FP.F32.S32 R9, R9 ;  /* 0x0000000900097245 */ /* 0x000fe20000201400 */
        /* <DEDUP_REMOVED lines=15> */
.L_x_30759:
        /* <DEDUP_REMOVED lines=16> */
.L_x_30788:
[----:B------:R-:W-:Y:S05]  /*8700*/  BRA `(.L_x_30760) ;  /* 0x0000000000147947 */ /* 0x000fea0003800000 */
.L_x_30787:
[--C-:B------:R-:W-:Y:S01]  /*8710*/  SHF.R.S32.HI R3, RZ, 0x1f, R9.reuse ;  /* 0x0000001fff037819 */ /* 0x100fe20000011409 */
[----:B------:R-:W-:-:S05]  /*8720*/  IMAD.MOV.U32 R2, RZ, RZ, R9 ;  /* 0x000000ffff027224 */ /* 0x000fca00078e0009 */
[----:B------:R2:W-:Y:S01]  /*8730*/  STG.E.64 desc[UR36][R16.64], R2 ;  /* 0x0000000210007986 */ /* 0x0005e2000c101b24 */
[----:B------:R-:W-:Y:S05]  /*8740*/  BRA `(.L_x_30760) ;  /* 0x0000000000047947 */ /* 0x000fea0003800000 */
.L_x_30786:
[----:B------:R0:W-:Y:S02]  /*8750*/  STG.E desc[UR36][R16.64], R9 ;  /* 0x0000000910007986 */ /* 0x0001e4000c101924 */
.L_x_30760:
[----:B------:R-:W-:-:S07]  /*8760*/  VIADD R19, R19, 0x80 ;  /* 0x0000008013137836 */ /* 0x000fce0000000000 */
.L_x_30685:
[----:B------:R-:W-:Y:S05]  /*8770*/  BSYNC B6 ;  /* 0x0000000000067941 */ /* 0x000fea0003800000 */
.L_x_30684:
        /* <DEDUP_REMOVED lines=358> */
.L_x_30791:
        /* <DEDUP_REMOVED lines=20> */
.L_x_30795:
[----:B------:R0:W5:Y:S01]  /*9f20*/  LDG.E.U8 R18, desc[UR36][R2.64] ;  /* 0x0000002402127981 */ /* 0x000162000c1e1100 */
[----:B------:R-:W-:Y:S05]  /*9f30*/  BRA `(.L_x_30797) ;  /* 0x0000000c00347947 */ /* 0x000fea0003800000 */
.L_x_30794:
        /* <DEDUP_REMOVED lines=8> */
.L_x_30799:
[----:B------:R0:W5:Y:S01]  /*9fc0*/  LDG.E R18, desc[UR36][R2.64] ;  /* 0x0000002402127981 */ /* 0x000162000c1e1900 */
[----:B------:R-:W-:Y:S05]  /*9fd0*/  BRA `(.L_x_30797) ;  /* 0x0000000c000c7947 */ /* 0x000fea0003800000 */
.L_x_30798:
[----:B------:R0:W5:Y:S01]  /*9fe0*/  LDG.E.S16 R18, desc[UR36][R2.64] ;  /* 0x0000002402127981 */ /* 0x000162000c1e1700 */
[----:B------:R-:W-:Y:S05]  /*9ff0*/  BRA `(.L_x_30797) ;  /* 0x0000000c00047947 */ /* 0x000fea0003800000 */
.L_x_30793:
        /* <DEDUP_REMOVED lines=9> */
.L_x_30801:
[----:B------:R-:W2:Y:S02]  /*a090*/  LDG.E.U16 R2, desc[UR36][R2.64] ;  /* 0x0000002402027981 */ /* 0x000ea4000c1e1500 */
[----:B--2---:R-:W-:-:S06]  /*a0a0*/  HADD2.F32 R18, -RZ, R2.H0_H0 ;  /* 0x20000002ff127230 */ /* 0x004fcc0000004100 */
[----:B------:R-:W0:Y:S01]  /*a0b0*/  F2I.FTZ.TRUNC.NTZ R18, R18 ;  /* 0x0000001200127305 */ /* 0x000e22000021f100 */
[----:B------:R-:W-:Y:S05]  /*a0c0*/  BRA `(.L_x_30797) ;  /* 0x0000000800d07947 */ /* 0x000fea0003800000 */
.L_x_30800:
[----:B------:R-:W-:-:S13]  /*a0d0*/  ISETP.NE.AND P0, PT, R4, 0x7, PT ;  /* 0x000000070400780c */ /* 0x000fda0003f05270 */
[----:B------:R-:W-:Y:S05]  /*a0e0*/  @!P0 BRA `(.L_x_30802) ;  /* 0x00000000002c8947 */ /* 0x000fea0003800000 */
[----:B------:R-:W-:-:S13]  /*a0f0*/  ISETP.NE.AND P0, PT, R4, 0x8, PT ;  /* 0x000000080400780c */ /* 0x000fda0003f05270 */
[----:B------:R-:W-:Y:S05]  /*a100*/  @!P0 BRA `(.L_x_30803) ;  /* 0x0000000000148947 */ /* 0x000fea0003800000 */
[----:B------:R-:W-:-:S13]  /*a110*/  ISETP.NE.AND P0, PT, R4, 0x9, PT ;  /* 0x000000090400780c */ /* 0x000fda0003f05270 */
[----:B------:R-:W-:Y:S05]  /*a120*/  @P0 BRA `(.L_x_30796) ;  /* 0x0000000800640947 */ /* 0x000fea0003800000 */
[----:B------:R-:W2:Y:S02]  /*a130*/  LDG.E R2, desc[UR36][R2.64] ;  /* 0x0000002402027981 */ /* 0x000ea4000c1e1900 */
[----:B--2---:R4:W0:Y:S01]  /*a140*/  F2I.FTZ.TRUNC.NTZ R18, R2 ;  /* 0x0000000200127305 */ /* 0x004822000021f100 */
[----:B------:R-:W-:Y:S05]  /*a150*/  BRA `(.L_x_30797) ;  /* 0x0000000800ac7947 */ /* 0x000fea0003800000 */
.L_x_30803:
[----:B------:R-:W2:Y:S02]  /*a160*/  LDG.E.U16 R2, desc[UR36][R2.64] ;  /* 0x0000002402027981 */ /* 0x000ea4000c1e1500 */
[----:B--2---:R-:W-:-:S06]  /*a170*/  HADD2.F32 R18, -RZ, R2.H0_H0 ;  /* 0x20000002ff127230 */ /* 0x004fcc0000004100 */
[----:B------:R-:W3:Y:S01]  /*a180*/  F2I.FTZ.TRUNC.NTZ R18, R18 ;  /* 0x0000001200127305 */ /* 0x000ee2000021f100 */
[----:B------:R-:W-:Y:S05]  /*a190*/  BRA `(.L_x_30797) ;  /* 0x00000008009c7947 */ /* 0x000fea0003800000 */
.L_x_30802:
[----:B------:R-:W2:Y:S02]  /*a1a0*/  LDG.E.64 R2, desc[UR36][R2.64] ;  /* 0x0000002402027981 */ /* 0x000ea4000c1e1b00 */
[----:B--2---:R0:W1:Y:S01]  /*a1b0*/  F2I.F64.TRUNC R18, R2 ;  /* 0x0000000200127311 */ /* 0x004062000030d100 */
[----:B------:R-:W-:Y:S05]  /*a1c0*/  BRA `(.L_x_30797) ;  /* 0x0000000800907947 */ /* 0x000fea0003800000 */
.L_x_30792:
        /* <DEDUP_REMOVED lines=12> */
.L_x_30806:
[----:B------:R-:W2:Y:S02]  /*a290*/  LDG.E.64 R2, desc[UR36][R2.64] ;  /* 0x0000002402027981 */ /* 0x000ea4000c1e1b00 */
[----:B--2---:R0:W1:Y:S01]  /*a2a0*/  F2I.F64.TRUNC R18, R2 ;  /* 0x0000000200127311 */ /* 0x004062000030d100 */
[----:B------:R-:W-:Y:S05]  /*a2b0*/  BRA `(.L_x_30797) ;  /* 0x0000000800547947 */ /* 0x000fea0003800000 */
.L_x_30805:
        /* <DEDUP_REMOVED lines=27> */
.L_x_30808:
        /* <DEDUP_REMOVED lines=14> */
.L_x_30807:
[----:B------:R-:W2:Y:S02]  /*a550*/  LDG.E.U16 R18, desc[UR36][R2.64] ;  /* 0x0000002402127981 */ /* 0x000ea4000c1e1500 */
[----:B--2---:R-:W-:-:S06]  /*a560*/  IMAD.U32 R18, R18, 0x10000, RZ ;  /* 0x0001000012127824 */ /* 0x004fcc00078e00ff */
[----:B------:R-:W0:Y:S01]  /*a570*/  F2I.FTZ.TRUNC.NTZ R18, R18 ;  /* 0x0000001200127305 */ /* 0x000e22000021f100 */
[----:B------:R-:W-:Y:S05]  /*a580*/  BRA `(.L_x_30797) ;  /* 0x0000000400a07947 */ /* 0x000fea0003800000 */
.L_x_30804:
        /* <DEDUP_REMOVED lines=10> */
.L_x_30811:
        /* <DEDUP_REMOVED lines=21> */
.L_x_30815:
[----:B------:R-:W-:Y:S05]  /*a780*/  BSYNC B1 ;  /* 0x0000000000017941 */ /* 0x000fea0003800000 */
.L_x_30814:
[----:B------:R-:W-:Y:S01]  /*a790*/  IMAD.SHL.U32 R2, R2, 0x100000, RZ ;  /* 0x0010000002027824 */ /* 0x000fe200078e00ff */
[----:B------:R-:W-:-:S04]  /*a7a0*/  LEA R3, R0, 0x3b800000, 0x17 ;  /* 0x3b80000000037811 */ /* 0x000fc800078eb8ff */
[----:B------:R-:W-:-:S07]  /*a7b0*/  LOP3.LUT R18, R3, R2, R18, 0xfe, !PT ;  /* 0x0000000203127212 */ /* 0x000fce00078efe12 */
.L_x_30813:
[----:B------:R-:W-:Y:S05]  /*a7c0*/  BSYNC B0 ;  /* 0x0000000000007941 */ /* 0x000fea0003800000 */
.L_x_30812:
[----:B------:R-:W0:Y:S01]  /*a7d0*/  F2I.FTZ.TRUNC.NTZ R18, R18 ;  /* 0x0000001200127305 */ /* 0x000e22000021f100 */
[----:B------:R-:W-:Y:S05]  /*a7e0*/  BRA `(.L_x_30797) ;  /* 0x0000000400087947 */ /* 0x000fea0003800000 */
.L_x_30810:
        /* <DEDUP_REMOVED lines=21> */
.L_x_30819:
[----:B------:R-:W-:Y:S05]  /*a940*/  BSYNC B1 ;  /* 0x0000000000017941 */ /* 0x000fea0003800000 */
.L_x_30818:
[----:B------:R-:W-:Y:S01]  /*a950*/  IMAD.SHL.U32 R2, R2, 0x200000, RZ ;  /* 0x0020000002027824 */ /* 0x000fe200078e00ff */
[----:B------:R-:W-:-:S04]  /*a960*/  LEA R3, R0, 0x37800000, 0x17 ;  /* 0x3780000000037811 */ /* 0x000fc800078eb8ff */
[----:B------:R-:W-:-:S07]  /*a970*/  LOP3.LUT R18, R3, R2, R18, 0xfe, !PT ;  /* 0x0000000203127212 */ /* 0x000fce00078efe12 */
.L_x_30817:
[----:B------:R-:W-:Y:S05]  /*a980*/  BSYNC B0 ;  /* 0x0000000000007941 */ /* 0x000fea0003800000 */
.L_x_30816:
[----:B------:R-:W0:Y:S01]  /*a990*/  F2I.FTZ.TRUNC.NTZ R18, R18 ;  /* 0x0000001200127305 */ /* 0x000e22000021f100 */
[----:B------:R-:W-:Y:S05]  /*a9a0*/  BRA `(.L_x_30797) ;  /* 0x0000000000987947 */ /* 0x000fea0003800000 */
.L_x_30809:
        /* <DEDUP_REMOVED lines=14> */
.L_x_30823:
[----:B------:R-:W-:Y:S05]  /*aa90*/  BSYNC B0 ;  /* 0x0000000000007941 */ /* 0x000fea0003800000 */
.L_x_30822:
[----:B------:R-:W0:Y:S01]  /*aaa0*/  F2I.FTZ.TRUNC.NTZ R18, R18 ;  /* 0x0000001200127305 */ /* 0x000e22000021f100 */
[----:B------:R-:W-:Y:S05]  /*aab0*/  BRA `(.L_x_30797) ;  /* 0x0000000000547947 */ /* 0x000fea0003800000 */
.L_x_30796:
        /* <DEDUP_REMOVED lines=17> */
.L_x_30824:
[----:B------:R-:W-:Y:S05]  /*abd0*/  BRA `(.L_x_30797) ;  /* 0x00000000000c7947 */ /* 0x000fea0003800000 */
.L_x_30821:
[----:B------:R0:W5:Y:S01]  /*abe0*/  LDG.E R18, desc[UR36][R2.64] ;  /* 0x0000002402127981 */ /* 0x000162000c1e1900 */
[----:B------:R-:W-:Y:S05]  /*abf0*/  BRA `(.L_x_30797) ;  /* 0x0000000000047947 */ /* 0x000fea0003800000 */
.L_x_30820:
[----:B------:R0:W5:Y:S02]  /*ac00*/  LDG.E R18, desc[UR36][R2.64] ;  /* 0x0000002402127981 */ /* 0x000164000c1e1900 */
.L_x_30797:
        /* <DEDUP_REMOVED lines=17> */
.L_x_30828:
[----:B------:R0:W5:Y:S01]  /*ad20*/  LDG.E.U8 R23, desc[UR36][R2.64] ;  /* 0x0000002402177981 */ /* 0x000162000c1e1100 */
[----:B------:R-:W-:Y:S05]  /*ad30*/  BRA `(.L_x_30830) ;  /* 0x0000000c00347947 */ /* 0x000fea0003800000 */
.L_x_30827:
        /* <DEDUP_REMOVED lines=8> */
.L_x_30832:
[----:B------:R0:W5:Y:S01]  /*adc0*/  LDG.E R23, desc[UR36][R2.64] ;  /* 0x0000002402177981 */ /* 0x000162000c1e1900 */
[----:B------:R-:W-:Y:S05]  /*add0*/  BRA `(.L_x_30830) ;  /* 0x0000000c000c7947 */ /* 0x000fea0003800000 */
.L_x_30831:
[----:B------:R0:W5:Y:S01]  /*ade0*/  LDG.E.S16 R23, desc[UR36][R2.64] ;  /* 0x0000002402177981 */ /* 0x000162000c1e1700 */
[----:B------:R-:W-:Y:S05]  /*adf0*/  BRA `(.L_x_30830) ;  /* 0x0000000c00047947 */ /* 0x000fea0003800000 */
.L_x_30826:
[----:B------:R-:W-:-:S13]  /*ae00*/  ISETP.GT.AND P0, PT, R0, 0x6, PT ;  /* 0x000000060000780c */ /* 0x000fda0003f04270 */
[----:B------:R-:W-:Y:S05]  /*ae10*/  @P0 BRA `(.L_x_30833) ;  /* 0x00000000002c0947 */ /* 0x000fea0003800000 */
[----:B------:R-:W-:-:S13]  /*ae20*/  ISETP.NE.AND P0, PT, R0, 0x5, PT ;  /* 0x000000050000780c */ /* 0x000fda0003f05270 */
[----:B------:R-:W-:Y:S05]  /*ae30*/  @!P0 BRA `(.L_x_30834) ;  /* 0x0000000000148947 */ /* 0x000fea0003800000 */
[----:B------:R-:W-:-:S13]  /*ae40*/  ISETP.NE.AND P0, PT, R0, 0x6, PT ;  /* 0x000000060000780c */ /* 0x000fda0003f05270 */
[----:B------:R-:W-:Y:S05]  /*ae50*/  @P0 BRA `(.L_x_30829) ;  /* 0x0000000800980947 */ /* 0x000fea0003800000 */
[----:B------:R-:W4:Y:S02]  /*ae60*/  LDG.E R2, desc[UR36][R2.64] ;  /* 0x0000002402027981 */ /* 0x000f24000c1e1900 */
[----:B----4-:R0:W1:Y:S01]  /*ae70*/  F2I.FTZ.TRUNC.NTZ R23, R2 ;  /* 0x0000000200177305 */ /* 0x010062000021f100 */
[----:B------:R-:W-:Y:S05]  /*ae80*/  BRA `(.L_x_30830) ;  /* 0x0000000800e07947 */ /* 0x000fea0003800000 */
.L_x_30834:
[----:B------:R-:W4:Y:S02]  /*ae90*/  LDG.E.U16 R2, desc[UR36][R2.64] ;  /* 0x0000002402027981 */ /* 0x000f24000c1e1500 */
[----:B----4-:R-:W-:-:S06]  /*aea0*/  HADD2.F32 R23, -RZ, R2.H0_H0 ;  /* 0x20000002ff177230 */ /* 0x010fcc0000004100 */
[----:B------:R-:W0:Y:S01]  /*aeb0*/  F2I.FTZ.TRUNC.NTZ R23, R23 ;  /* 0x0000001700177305 */ /* 0x000e22000021f100 */
[----:B------:R-:W-:Y:S05]  /*aec0*/  BRA `(.L_x_30830) ;  /* 0x0000000800d07947 */ /* 0x000fea0003800000 */
.L_x_30833:
[----:B------:R-:W-:-:S13]  /*aed0*/  ISETP.NE.AND P0, PT, R0, 0x7, PT ;  /* 0x000000070000780c */ /* 0x000fda0003f05270 */
[----:B------:R-:W-:Y:S05]  /*aee0*/  @!P0 BRA `(.L_x_30835) ;  /* 0x00000000002c8947 */ /* 0x000fea0003800000 */
[----:B------:R-:W-:-:S13]  /*aef0*/  ISETP.NE.AND P0, PT, R0, 0x8, PT ;  /* 0x000000080000780c */ /* 0x000fda0003f05270 */
[----:B------:R-:W-:Y:S05]  /*af00*/  @!P0 BRA `(.L_x_30836) ;  /* 0x0000000000148947 */ /* 0x000fea0003800000 */
[----:B------:R-:W-:-:S13]  /*af10*/  ISETP.NE.AND P0, PT, R0, 0x9, PT ;  /* 0x000000090000780c */ /* 0x000fda0003f05270 */
[----:B------:R-:W-:Y:S05]  /*af20*/  @P0 BRA `(.L_x_30829) ;  /* 0x0000000800640947 */ /* 0x000fea0003800000 */
[----:B------:R-:W4:Y:S02]  /*af30*/  LDG.E R2, desc[UR36][R2.64] ;  /* 0x0000002402027981 */ /* 0x000f24000c1e1900 */
[----:B----4-:R0:W1:Y:S01]  /*af40*/  F2I.FTZ.TRUNC.NTZ R23, R2 ;  /* 0x0000000200177305 */ /* 0x010062000021f100 */
[----:B------:R-:W-:Y:S05]  /*af50*/  BRA `(.L_x_30830) ;  /* 0x0000000800ac7947 */ /* 0x000fea0003800000 */
.L_x_30836:
[----:B------:R-:W4:Y:S02]  /*af60*/  LDG.E.U16 R2, desc[UR36][R2.64] ;  /* 0x0000002402027981 */ /* 0x000f24000c1e1500 */
[----:B----4-:R-:W-:-:S06]  /*af70*/  HADD2.F32 R23, -RZ, R2.H0_H0 ;  /* 0x20000002ff177230 */ /* 0x010fcc0000004100 */
[----:B------:R-:W0:Y:S01]  /*af80*/  F2I.FTZ.TRUNC.NTZ R23, R23 ;  /* 0x0000001700177305 */ /* 0x000e22000021f100 */
[----:B------:R-:W-:Y:S05]  /*af90*/  BRA `(.L_x_30830) ;  /* 0x00000008009c7947 */ /* 0x000fea0003800000 */
.L_x_30835:
[----:B------:R-:W4:Y:S02]  /*afa0*/  LDG.E.64 R2, desc[UR36][R2.64] ;  /* 0x0000002402027981 */ /* 0x000f24000c1e1b00 */
[----:B----4-:R0:W1:Y:S01]  /*afb0*/  F2I.F64.TRUNC R23, R2 ;  /* 0x0000000200177311 */ /* 0x010062000030d100 */
[----:B------:R-:W-:Y:S05]  /*afc0*/  BRA `(.L_x_30830) ;  /* 0x0000000800907947 */ /* 0x000fea0003800000 */
.L_x_30825:
        /* <DEDUP_REMOVED lines=10> */
[----:B------:R-:W-:Y:S01]  /*b070*/  SEL R23, RZ, 0x1, !P0 ;  /* 0x00000001ff177807 */ /* 0x000fe20004000000 */
[----:B------:R-:W-:Y:S08]  /*b080*/  BRA `(.L_x_30830) ;  /* 0x0000000800607947 */ /* 0x000ff00003800000 */
.L_x_30839:
[----:B------:R-:W4:Y:S02]  /*b090*/  LDG.E.64 R2, desc[UR36][R2.64] ;  /* 0x0000002402027981 */ /* 0x000f24000c1e1b00 */
[----:B----4-:R0:W1:Y:S01]  /*b0a0*/  F2I.F64.TRUNC R23, R2 ;  /* 0x0000000200177311 */ /* 0x010062000030d100 */
[----:B------:R-:W-:Y:S05]  /*b0b0*/  BRA `(.L_x_30830) ;  /* 0x0000000800547947 */ /* 0x000fea0003800000 */
.L_x_30838:
        /* <DEDUP_REMOVED lines=27> */
.L_x_30841:
        /* <DEDUP_REMOVED lines=14> */
.L_x_30840:
[----:B------:R-:W4:Y:S02]  /*b350*/  LDG.E.U16 R23, desc[UR36][R2.64] ;  /* 0x0000002402177981 */ /* 0x000f24000c1e1500 */
[----:B----4-:R-:W-:-:S06]  /*b360*/  IMAD.U32 R23, R23, 0x10000, RZ ;  /* 0x0001000017177824 */ /* 0x010fcc00078e00ff */
[----:B------:R-:W0:Y:S01]  /*b370*/  F2I.FTZ.TRUNC.NTZ R23, R23 ;  /* 0x0000001700177305 */ /* 0x000e22000021f100 */
[----:B------:R-:W-:Y:S05]  /*b380*/  BRA `(.L_x_30830) ;  /* 0x0000000400a07947 */ /* 0x000fea0003800000 */
.L_x_30837:
        /* <DEDUP_REMOVED lines=10> */
.L_x_30844:
        /* <DEDUP_REMOVED lines=21> */
.L_x_30848:
[----:B------:R-:W-:Y:S05]  /*b580*/  BSYNC B1 ;  /* 0x0000000000017941 */ /* 0x000fea0003800000 */
.L_x_30847:
[----:B------:R-:W-:Y:S01]  /*b590*/  IMAD.SHL.U32 R2, R2, 0x100000, RZ ;  /* 0x0010000002027824 */ /* 0x000fe200078e00ff */
[----:B------:R-:W-:-:S04]  /*b5a0*/  LEA R0, R0, 0x3b800000, 0x17 ;  /* 0x3b80000000007811 */ /* 0x000fc800078eb8ff */
[----:B------:R-:W-:-:S07]  /*b5b0*/  LOP3.LUT R23, R0, R2, R23, 0xfe, !PT ;  /* 0x0000000200177212 */ /* 0x000fce00078efe17 */
.L_x_30846:
[----:B------:R-:W-:Y:S05]  /*b5c0*/  BSYNC B0 ;  /* 0x0000000000007941 */ /* 0x000fea0003800000 */
.L_x_30845:
[----:B------:R-:W4:Y:S01]  /*b5d0*/  F2I.FTZ.TRUNC.NTZ R23, R23 ;  /* 0x0000001700177305 */ /* 0x000f22000021f100 */
[----:B------:R-:W-:Y:S05]  /*b5e0*/  BRA `(.L_x_30830) ;  /* 0x0000000400087947 */ /* 0x000fea0003800000 */
.L_x_30843:
        /* <DEDUP_REMOVED lines=21> */
.L_x_30852:
[----:B------:R-:W-:Y:S05]  /*b740*/  BSYNC B1 ;  /* 0x0000000000017941 */ /* 0x000fea0003800000 */
.L_x_30851:
[----:B------:R-:W-:Y:S01]  /*b750*/  IMAD.SHL.U32 R2, R2, 0x200000, RZ ;  /* 0x0020000002027824 */ /* 0x000fe200078e00ff */
[----:B------:R-:W-:-:S04]  /*b760*/  LEA R0, R0, 0x37800000, 0x17 ;  /* 0x3780000000007811 */ /* 0x000fc800078eb8ff */
[----:B------:R-:W-:-:S07]  /*b770*/  LOP3.LUT R23, R0, R2, R23, 0xfe, !PT ;  /* 0x0000000200177212 */ /* 0x000fce00078efe17 */
.L_x_30850:
[----:B------:R-:W-:Y:S05]  /*b780*/  BSYNC B0 ;  /* 0x0000000000007941 */ /* 0x000fea0003800000 */
.L_x_30849:
[----:B------:R-:W0:Y:S01]  /*b790*/  F2I.FTZ.TRUNC.NTZ R23, R23 ;  /* 0x0000001700177305 */ /* 0x000e22000021f100 */
[----:B------:R-:W-:Y:S05]  /*b7a0*/  BRA `(.L_x_30830) ;  /* 0x0000000000987947 */ /* 0x000fea0003800000 */
.L_x_30842:
        /* <DEDUP_REMOVED lines=14> */
.L_x_30856:
[----:B------:R-:W-:Y:S05]  /*b890*/  BSYNC B0 ;  /* 0x0000000000007941 */ /* 0x000fea0003800000 */
.L_x_30855:
[----:B------:R-:W0:Y:S01]  /*b8a0*/  F2I.FTZ.TRUNC.NTZ R23, R23 ;  /* 0x0000001700177305 */ /* 0x000e22000021f100 */
[----:B------:R-:W-:Y:S05]  /*b8b0*/  BRA `(.L_x_30830) ;  /* 0x0000000000547947 */ /* 0x000fea0003800000 */
.L_x_30829:
        /* <DEDUP_REMOVED lines=16> */
[----:B0-23-5:R-:W-:Y:S05]  /*b9c0*/  CALL.ABS.NOINC R2 ;  /* 0x0000000002007343 */ /* 0x02dfea0003c00000 */
.L_x_30857:
[----:B------:R-:W-:Y:S05]  /*b9d0*/  BRA `(.L_x_30830) ;  /* 0x00000000000c7947 */ /* 0x000fea0003800000 */
.L_x_30854:
[----:B------:R0:W5:Y:S01]  /*b9e0*/  LDG.E R23, desc[UR36][R2.64] ;  /* 0x0000002402177981 */ /* 0x000162000c1e1900 */
[----:B------:R-:W-:Y:S05]  /*b9f0*/  BRA `(.L_x_30830) ;  /* 0x0000000000047947 */ /* 0x000fea0003800000 */
.L_x_30853:
[----:B------:R0:W5:Y:S02]  /*ba00*/  LDG.E R23, desc[UR36][R2.64] ;  /* 0x0000002402177981 */ /* 0x000164000c1e1900 */
.L_x_30830:
[-C--:B01--45:R-:W-:Y:S01]  /*ba10*/  IABS R0, R23.reuse ;  /* 0x0000001700007213 */ /* 0x0b3fe20000000000 */
[----:B------:R-:W-:Y:S01]  /*ba20*/  BSSY B0, `(.L_x_30858) ;  /* 0x0000029000007945 */ /* 0x000fe20003800000 */
[----:B--23--:R-:W-:Y:S02]  /*ba30*/  IABS R6, R18 ;  /* 0x0000001200067213 */ /* 0x00cfe40000000000 */
        /* <DEDUP_REMOVED lines=39> */
.L_x_30859:
[----:B------:R-:W-:Y:S05]  /*bcb0*/  BSYNC B0 ;  /* 0x0000000000007941 */ /* 0x000fea0003800000 */
.L_x_30858:
        /* <DEDUP_REMOVED lines=11> */
.L_x_30863:
[----:B------:R4:W-:Y:S01]  /*bd70*/  STG.E.U8 desc[UR36][R16.64], R9 ;  /* 0x0000000910007986 */ /* 0x0009e2000c101124 */
[----:B------:R-:W-:Y:S05]  /*bd80*/  BRA `(.L_x_30865) ;  /* 0x0000000c00587947 */ /* 0x000fea0003800000 */
.L_x_30862:
        /* <DEDUP_REMOVED lines=10> */
.L_x_30867:
[----:B------:R2:W-:Y:S01]  /*be30*/  STG.E desc[UR36][R16.64], R9 ;  /* 0x0000000910007986 */ /* 0x0005e2000c101924 */
[----:B------:R-:W-:Y:S05]  /*be40*/  BRA `(.L_x_30865) ;  /* 0x0000000c00287947 */ /* 0x000fea0003800000 */
.L_x_30866:
[----:B------:R0:W-:Y:S01]  /*be50*/  STG.E.U16 desc[UR36][R16.64], R9 ;  /* 0x0000000910007986 */ /* 0x0001e2000c101524 */
[----:B------:R-:W-:Y:S05]  /*be60*/  BRA `(.L_x_30865) ;  /* 0x0000000c00207947 */ /* 0x000fea0003800000 */
.L_x_30861:
        /* <DEDUP_REMOVED lines=9> */
.L_x_30869:
[----:B------:R-:W-:-:S04]  /*bf00*/  I2FP.F32.S32 R0, R9 ;  /* 0x0000000900007245 */ /* 0x000fc80000201400 */
[----:B------:R-:W-:-:S05]  /*bf10*/  F2FP.F16.F32.PACK_AB R0, RZ, R0 ;  /* 0x00000000ff00723e */ /* 0x000fca00000000ff */
[----:B------:R0:W-:Y:S01]  /*bf20*/  STG.E.U16 desc[UR36][R16.64], R0 ;  /* 0x0000000010007986 */ /* 0x0001e2000c101524 */
[----:B------:R-:W-:Y:S05]  /*bf30*/  BRA `(.L_x_30865) ;  /* 0x0000000800ec7947 */ /* 0x000fea0003800000 */
.L_x_30868:
        /* <DEDUP_REMOVED lines=10> */
.L_x_30871:
[----:B------:R-:W-:-:S04]  /*bfe0*/  I2FP.F32.S32 R9, R9 ;  /* 0x0000000900097245 */ /* 0x000fc80000201400 */
[----:B------:R-:W-:-:S04]  /*bff0*/  F2FP.F16.F32.PACK_AB R3, RZ, R9 ;  /* 0x00000009ff03723e */ /* 0x000fc800000000ff */
[----:B------:R-:W-:-:S05]  /*c000*/  PRMT R3, R3, 0x5410, RZ ;  /* 0x0000541003037816 */ /* 0x000fca00000000ff */
[----:B------:R0:W-:Y:S01]  /*c010*/  STG.E desc[UR36][R16.64], R3 ;  /* 0x0000000310007986 */ /* 0x0001e2000c101924 */
[----:B------:R-:W-:Y:S05]  /*c020*/  BRA `(.L_x_30865) ;  /* 0x0000000800b07947 */ /* 0x000fea0003800000 */
.L_x_30870:
[----:B------:R-:W0:Y:S02]  /*c030*/  I2F.F64 R2, R9 ;  /* 0x0000000900027312 */ /* 0x000e240000201c00 */
[----:B0-----:R0:W-:Y:S01]  /*c040*/  STG.E.64 desc[UR36][R16.64], R2 ;  /* 0x0000000210007986 */ /* 0x0011e2000c101b24 */
[----:B------:R-:W-:Y:S05]  /*c050*/  BRA `(.L_x_30865) ;  /* 0x0000000800a47947 */ /* 0x000fea0003800000 */
.L_x_30860:
        /* <DEDUP_REMOVED lines=12> */
.L_x_30874:
[----:B------:R-:W0:Y:S01]  /*c120*/  I2F.F64 R4, R9 ;  /* 0x0000000900047312 */ /* 0x000e220000201c00 */
[----:B------:R-:W-:-:S05]  /*c130*/  CS2R R6, SRZ ;  /* 0x0000000000067805 */ /* 0x000fca000001ff00 */
[----:B0-----:R0:W-:Y:S01]  /*c140*/  STG.E.128 desc[UR36][R16.64], R4 ;  /* 0x0000000410007986 */ /* 0x0011e2000c101d24 */
[----:B------:R-:W-:Y:S05]  /*c150*/  BRA `(.L_x_30865) ;  /* 0x0000000800647947 */ /* 0x000fea0003800000 */
.L_x_30873:
        /* <DEDUP_REMOVED lines=21> */
.L_x_30878:
[----:B------:R-:W-:Y:S05]  /*c2b0*/  BSYNC B0 ;  /* 0x0000000000007941 */ /* 0x000fea0003800000 */
.L_x_30877:
[----:B------:R-:W-:-:S05]  /*c2c0*/  LOP3.LUT R3, R0, R3, RZ, 0xfc, !PT ;  /* 0x0000000300037212 */ /* 0x000fca00078efcff */
[----:B------:R0:W-:Y:S01]  /*c2d0*/  STG.E.U8 desc[UR36][R16.64], R3 ;  /* 0x0000000310007986 */ /* 0x0001e2000c101124 */
[----:B------:R-:W-:Y:S05]  /*c2e0*/  BRA `(.L_x_30865) ;  /* 0x0000000800007947 */ /* 0x000fea0003800000 */
.L_x_30876:
        /* <DEDUP_REMOVED lines=13> */
.L_x_30880:
[----:B------:R-:W-:Y:S01]  /*c3c0*/  IMAD.MOV.U32 R0, RZ, RZ, 0x7f ;  /* 0x0000007fff007424 */ /* 0x000fe200078e00ff */
[----:B------:R-:W-:-:S04]  /*c3d0*/  ISETP.GT.U32.AND P0, PT, R2, 0x7f800000, PT ;  /* 0x7f8000000200780c */ /* 0x000fc80003f04070 */
[----:B------:R-:W-:-:S09]  /*c3e0*/  SEL R0, R0, 0x7c, P0 ;  /* 0x0000007c00007807 */ /* 0x000fd20000000000 */
.L_x_30881:
[----:B------:R-:W-:Y:S05]  /*c3f0*/  BSYNC B0 ;  /* 0x0000000000007941 */ /* 0x000fea0003800000 */
.L_x_30879:
[----:B------:R-:W-:-:S04]  /*c400*/  LOP3.LUT R2, R9, 0x80000000, RZ, 0xc0, !PT ;  /* 0x8000000009027812 */ /* 0x000fc800078ec0ff */
[----:B------:R-:W-:-:S04]  /*c410*/  SHF.R.U32.HI R3, RZ, 0x18, R2 ;  /* 0x00000018ff037819 */ /* 0x000fc80000011602 */
[----:B------:R-:W-:-:S05]  /*c420*/  LOP3.LUT R3, R0, R3, RZ, 0xfc, !PT ;  /* 0x0000000300037212 */ /* 0x000fca00078efcff */
[----:B------:R0:W-:Y:S01]  /*c430*/  STG.E.U8 desc[UR36][R16.64], R3 ;  /* 0x0000000310007986 */ /* 0x0001e2000c101124 */
[----:B------:R-:W-:Y:S05]  /*c440*/  BRA `(.L_x_30865) ;  /* 0x0000000400a87947 */ /* 0x000fea0003800000 */
.L_x_30875:
[----:B------:R-:W-:-:S04]  /*c450*/  I2FP.F32.S32 R0, R9 ;  /* 0x0000000900007245 */ /* 0x000fc80000201400 */
[----:B------:R-:W-:-:S05]  /*c460*/  F2FP.BF16.F32.PACK_AB R0, RZ, R0 ;  /* 0x00000000ff00723e */ /* 0x000fca00000010ff */
[----:B------:R0:W-:Y:S01]  /*c470*/  STG.E.U16 desc[UR36][R16.64], R0 ;  /* 0x0000000010007986 */ /* 0x0001e2000c101524 */
[----:B------:R-:W-:Y:S05]  /*c480*/  BRA `(.L_x_30865) ;  /* 0x0000000400987947 */ /* 0x000fea0003800000 */
.L_x_30872:
        /* <DEDUP_REMOVED lines=10> */
.L_x_30884:
        /* <DEDUP_REMOVED lines=17> */
.L_x_30887:
[----:B------:R-:W-:-:S04]  /*c640*/  LOP3.LUT R2, R9, 0x80000000, RZ, 0xc0, !PT ;  /* 0x8000000009027812 */ /* 0x000fc800078ec0ff */
[----:B------:R-:W-:-:S04]  /*c650*/  SHF.R.U32.HI R3, RZ, 0x18, R2 ;  /* 0x00000018ff037819 */ /* 0x000fc80000011602 */
[----:B------:R-:W-:-:S04]  /*c660*/  LOP3.LUT R0, R0, R3, RZ, 0xfc, !PT ;  /* 0x0000000300007212 */ /* 0x000fc800078efcff */
[----:B------:R-:W-:-:S07]  /*c670*/  PRMT R8, R0, 0x7610, R8 ;  /* 0x0000761000087816 */ /* 0x000fce0000000008 */
.L_x_30886:
[----:B------:R-:W-:Y:S05]  /*c680*/  BSYNC B0 ;  /* 0x0000000000007941 */ /* 0x000fea0003800000 */
.L_x_30885:
[----:B------:R0:W-:Y:S01]  /*c690*/  STG.E.U8 desc[UR36][R16.64], R8 ;  /* 0x0000000810007986 */ /* 0x0001e2000c101124 */
[----:B------:R-:W-:Y:S05]  /*c6a0*/  BRA `(.L_x_30865) ;  /* 0x0000000400107947 */ /* 0x000fea0003800000 */
.L_x_30883:
        /* <DEDUP_REMOVED lines=17> */
.L_x_30890:
[----:B------:R-:W-:-:S04]  /*c7c0*/  LOP3.LUT R2, R9, 0x80000000, RZ, 0xc0, !PT ;  /* 0x8000000009027812 */ /* 0x000fc800078ec0ff */
[----:B------:R-:W-:-:S04]  /*c7d0*/  SHF.R.U32.HI R3, RZ, 0x18, R2 ;  /* 0x00000018ff037819 */ /* 0x000fc80000011602 */
[----:B------:R-:W-:-:S04]  /*c7e0*/  LOP3.LUT R0, R0, R3, RZ, 0xfc, !PT ;  /* 0x0000000300007212 */ /* 0x000fc800078efcff */
[----:B------:R-:W-:-:S07]  /*c7f0*/  PRMT R8, R0, 0x7610, R8 ;  /* 0x0000761000087816 */ /* 0x000fce0000000008 */
.L_x_30889:
[----:B------:R-:W-:Y:S05]  /*c800*/  BSYNC B0 ;  /* 0x0000000000007941 */ /* 0x000fea0003800000 */
.L_x_30888:
[----:B------:R0:W-:Y:S01]  /*c810*/  STG.E.U8 desc[UR36][R16.64], R8 ;  /* 0x0000000810007986 */ /* 0x0001e2000c101124 */
[----:B------:R-:W-:Y:S05]  /*c820*/  BRA `(.L_x_30865) ;  /* 0x0000000000b07947 */ /* 0x000fea0003800000 */
.L_x_30882:
        /* <DEDUP_REMOVED lines=22> */
.L_x_30864:
        /* <DEDUP_REMOVED lines=16> */
.L_x_30893:
[----:B------:R-:W-:Y:S05]  /*ca90*/  BRA `(.L_x_30865) ;  /* 0x0000000000147947 */ /* 0x000fea0003800000 */
.L_x_30892:
[--C-:B------:R-:W-:Y:S01]  /*caa0*/  SHF.R.S32.HI R3, RZ, 0x1f, R9.reuse ;  /* 0x0000001fff037819 */ /* 0x100fe20000011409 */
[----:B------:R-:W-:-:S05]  /*cab0*/  IMAD.MOV.U32 R2, RZ, RZ, R9 ;  /* 0x000000ffff027224 */ /* 0x000fca00078e0009 */
[----:B------:R0:W-:Y:S01]  /*cac0*/  STG.E.64 desc[UR36][R16.64], R2 ;  /* 0x0000000210007986 */ /* 0x0001e2000c101b24 */
[----:B------:R-:W-:Y:S05]  /*cad0*/  BRA `(.L_x_30865) ;  /* 0x0000000000047947 */ /* 0x000fea0003800000 */
.L_x_30891:
[----:B------:R0:W-:Y:S02]  /*cae0*/  STG.E desc[UR36][R16.64], R9 ;  /* 0x0000000910007986 */ /* 0x0001e4000c101924 */
.L_x_30865:
[----:B------:R-:W-:-:S07]  /*caf0*/  VIADD R19, R19, 0x80 ;  /* 0x0000008013137836 */ /* 0x000fce0000000000 */
.L_x_30790:
[----:B------:R-:W-:Y:S05]  /*cb00*/  BSYNC B6 ;  /* 0x0000000000067941 */ /* 0x000fea0003800000 */
.L_x_30789:
        /* <DEDUP_REMOVED lines=357> */
.L_x_30894:
        /* <DEDUP_REMOVED lines=20> */
.L_x_30898:
[----:B------:R0:W5:Y:S01]  /*e2a0*/  LDG.E.U8 R19, desc[UR36][R2.64] ;  /* 0x0000002402137981 */ /* 0x000162000c1e1100 */
[----:B------:R-:W-:Y:S05]  /*e2b0*/  BRA `(.L_x_30900) ;  /* 0x0000000c00347947 */ /* 0x000fea0003800000 */
.L_x_30897:
        /* <DEDUP_REMOVED lines=8> */
.L_x_30902:
[----:B------:R0:W5:Y:S01]  /*e340*/  LDG.E R19, desc[UR36][R2.64] ;  /* 0x0000002402137981 */ /* 0x000162000c1e1900 */
[----:B------:R-:W-:Y:S05]  /*e350*/  BRA `(.L_x_30900) ;  /* 0x0000000c000c7947 */ /* 0x000fea0003800000 */
.L_x_30901:
[----:B------:R0:W5:Y:S01]  /*e360*/  LDG.E.S16 R19, desc[UR36][R2.64] ;  /* 0x0000002402137981 */ /* 0x000162000c1e1700 */
[----:B------:R-:W-:Y:S05]  /*e370*/  BRA `(.L_x_30900) ;  /* 0x0000000c00047947 */ /* 0x000fea0003800000 */
.L_x_30896:
        /* <DEDUP_REMOVED lines=9> */
.L_x_30904:
[----:B------:R-:W2:Y:S02]  /*e410*/  LDG.E.U16 R2, desc[UR36][R2.64] ;  /* 0x0000002402027981 */ /* 0x000ea4000c1e1500 */
[----:B--2---:R-:W-:-:S06]  /*e420*/  HADD2.F32 R19, -RZ, R2.H0_H0 ;  /* 0x20000002ff137230 */ /* 0x004fcc0000004100 */
[----:B------:R-:W0:Y:S01]  /*e430*/  F2I.FTZ.TRUNC.NTZ R19, R19 ;  /* 0x0000001300137305 */ /* 0x000e22000021f100 */
[----:B------:R-:W-:Y:S05]  /*e440*/  BRA `(.L_x_30900) ;  /* 0x0000000800d07947 */ /* 0x000fea0003800000 */
.L_x_30903:
        /* <DEDUP_REMOVED lines=9> */
.L_x_30906:
[----:B------:R-:W2:Y:S02]  /*e4e0*/  LDG.E.U16 R2, desc[UR36][R2.64] ;  /* 0x0000002402027981 */ /* 0x000ea4000c1e1500 */
[----:B--2---:R-:W-:-:S06]  /*e4f0*/  HADD2.F32 R19, -RZ, R2.H0_H0 ;  /* 0x20000002ff137230 */ /* 0x004fcc0000004100 */
[----:B------:R-:W0:Y:S01]  /*e500*/  F2I.FTZ.TRUNC.NTZ R19, R19 ;  /* 0x0000001300137305 */ /* 0x000e22000021f100 */
[----:B------:R-:W-:Y:S05]  /*e510*/  BRA `(.L_x_30900) ;  /* 0x00000008009c7947 */ /* 0x000fea0003800000 */
.L_x_30905:
[----:B------:R-:W2:Y:S02]  /*e520*/  LDG.E.64 R2, desc[UR36][R2.64] ;  /* 0x0000002402027981 */ /* 0x000ea4000c1e1b00 */
[----:B--2---:R0:W1:Y:S01]  /*e530*/  F2I.F64.TRUNC R19, R2 ;  /* 0x0000000200137311 */ /* 0x004062000030d100 */
[----:B------:R-:W-:Y:S05]  /*e540*/  BRA `(.L_x_30900) ;  /* 0x0000000800907947 */ /* 0x000fea0003800000 */
.L_x_30895:
        /* <DEDUP_REMOVED lines=12> */
.L_x_30909:
[----:B------:R-:W2:Y:S02]  /*e610*/  LDG.E.64 R2, desc[UR36][R2.64] ;  /* 0x0000002402027981 */ /* 0x000ea4000c1e1b00 */
[----:B--2---:R0:W1:Y:S01]  /*e620*/  F2I.F64.TRUNC R19, R2 ;  /* 0x0000000200137311 */ /* 0x004062000030d100 */
[----:B------:R-:W-:Y:S05]  /*e630*/  BRA `(.L_x_30900) ;  /* 0x0000000800547947 */ /* 0x000fea0003800000 */
.L_x_30908:
        /* <DEDUP_REMOVED lines=27> */
.L_x_30911:
        /* <DEDUP_REMOVED lines=14> */
.L_x_30910:
[----:B------:R-:W2:Y:S02]  /*e8d0*/  LDG.E.U16 R19, desc[UR36][R2.64] ;  /* 0x0000002402137981 */ /* 0x000ea4000c1e1500 */
[----:B--2---:R-:W-:-:S06]  /*e8e0*/  IMAD.U32 R19, R19, 0x10000, RZ ;  /* 0x0001000013137824 */ /* 0x004fcc00078e00ff */
[----:B------:R-:W4:Y:S01]  /*e8f0*/  F2I.FTZ.TRUNC.NTZ R19, R19 ;  /* 0x0000001300137305 */ /* 0x000f22000021f100 */
[----:B------:R-:W-:Y:S05]  /*e900*/  BRA `(.L_x_30900) ;  /* 0x0000000400a07947 */ /* 0x000fea0003800000 */
.L_x_30907:
        /* <DEDUP_REMOVED lines=10> */
.L_x_30914:
        /* <DEDUP_REMOVED lines=21> */
.L_x_30918:
[----:B------:R-:W-:Y:S05]  /*eb00*/  BSYNC B1 ;  /* 0x0000000000017941 */ /* 0x000fea0003800000 */
.L_x_30917:
[----:B------:R-:W-:Y:S01]  /*eb10*/  IMAD.SHL.U32 R2, R2, 0x100000, RZ ;  /* 0x0010000002027824 */ /* 0x000fe200078e00ff */
[----:B------:R-:W-:-:S04]  /*eb20*/  LEA R0, R0, 0x3b800000, 0x17 ;  /* 0x3b80000000007811 */ /* 0x000fc800078eb8ff */
[----:B------:R-:W-:-:S07]  /*eb30*/  LOP3.LUT R19, R0, R2, R19, 0xfe, !PT ;  /* 0x0000000200137212 */ /* 0x000fce00078efe13 */
.L_x_30916:
[----:B------:R-:W-:Y:S05]  /*eb40*/  BSYNC B0 ;  /* 0x0000000000007941 */ /* 0x000fea0003800000 */
.L_x_30915:
[----:B------:R-:W0:Y:S01]  /*eb50*/  F2I.FTZ.TRUNC.NTZ R19, R19 ;  /* 0x0000001300137305 */ /* 0x000e22000021f100 */
[----:B------:R-:W-:Y:S05]  /*eb60*/  BRA `(.L_x_30900) ;  /* 0x0000000400087947 */ /* 0x000fea0003800000 */
.L_x_30913:
        /* <DEDUP_REMOVED lines=21> */
.L_x_30922:
[----:B------:R-:W-:Y:S05]  /*ecc0*/  BSYNC B1 ;  /* 0x0000000000017941 */ /* 0x000fea0003800000 */
.L_x_30921:
[----:B------:R-:W-:Y:S01]  /*ecd0*/  IMAD.SHL.U32 R2, R2, 0x200000, RZ ;  /* 0x0020000002027824 */ /* 0x000fe200078e00ff */
[----:B------:R-:W-:-:S04]  /*ece0*/  LEA R0, R0, 0x37800000, 0x17 ;  /* 0x3780000000007811 */ /* 0x000fc800078eb8ff */
[----:B------:R-:W-:-:S07]  /*ecf0*/  LOP3.LUT R19, R0, R2, R19, 0xfe, !PT ;  /* 0x0000000200137212 */ /* 0x000fce00078efe13 */
.L_x_30920:
[----:B------:R-:W-:Y:S05]  /*ed00*/  BSYNC B0 ;  /* 0x0000000000007941 */ /* 0x000fea0003800000 */
.L_x_30919:
[----:B------:R-:W0:Y:S01]  /*ed10*/  F2I.FTZ.TRUNC.NTZ R19, R19 ;  /* 0x0000001300137305 */ /* 0x000e22000021f100 */
[----:B------:R-:W-:Y:S05]  /*ed20*/  BRA `(.L_x_30900) ;  /* 0x0000000000987947 */ /* 0x000fea0003800000 */
.L_x_30912:
        /* <DEDUP_REMOVED lines=14> */
.L_x_30926:
[----:B------:R-:W-:Y:S05]  /*ee10*/  BSYNC B0 ;  /* 0x0000000000007941 */ /* 0x000fea0003800000 */
.L_x_30925:
[----:B------:R-:W0:Y:S01]  /*ee20*/  F2I.FTZ.TRUNC.NTZ R19, R19 ;  /* 0x0000001300137305 */ /* 0x000e22000021f100 */
[----:B------:R-:W-:Y:S05]  /*ee30*/  BRA `(.L_x_30900) ;  /* 0x0000000000547947 */ /* 0x000fea0003800000 */
.L_x_30899:
        /* <DEDUP_REMOVED lines=17> */
.L_x_30927:
[----:B------:R-:W-:Y:S05]  /*ef50*/  BRA `(.L_x_30900) ;  /* 0x00000000000c7947 */ /* 0x000fea0003800000 */
.L_x_30924:
[----:B------:R0:W5:Y:S01]  /*ef60*/  LDG.E R19, desc[UR36][R2.64] ;  /* 0x0000002402137981 */ /* 0x000162000c1e1900 */
[----:B------:R-:W-:Y:S05]  /*ef70*/  BRA `(.L_x_30900) ;  /* 0x0000000000047947 */ /* 0x000fea0003800000 */
.L_x_30923:
[----:B------:R0:W5:Y:S02]  /*ef80*/  LDG.E R19, desc[UR36][R2.64] ;  /* 0x0000002402137981 */ /* 0x000164000c1e1900 */
.L_x_30900:
[----:B--2---:R-:W2:Y:S01]  /*ef90*/  LDC.U8 R4, c[0x0][0x493] ;  /* 0x000124c0ff047b82 */ /* 0x004ea20000000000 */
[----:B------:R-:W-:Y:S02]  /*efa0*/  ULDC.64 UR4, c[0x0][0x488] ;  /* 0x0001220000047ab9 */ /* 0x000fe40000000a00 */
[----:B0-----:R-:W-:-:S05]  /*efb0*/  IADD3 R2, P0, R18, UR4, RZ ;  /* 0x0000000412027c10 */ /* 0x001fca000ff1e0ff */
[----:B------:R-:W-:Y:S01]  /*efc0*/  IMAD.X R3, RZ, RZ, UR5, P0 ;  /* 0x00000005ff037e24 */ /* 0x000fe200080e06ff */
[----:B--2---:R-:W-:-:S04]  /*efd0*/  PRMT R0, R4, 0x9910, RZ ;  /* 0x0000991004007816 */ /* 0x004fc800000000ff */
        /* <DEDUP_REMOVED lines=12> */
.L_x_30931:
[----:B------:R0:W5:Y:S01]  /*f0a0*/  LDG.E.U8 R18, desc[UR36][R2.64] ;  /* 0x0000002402127981 */ /* 0x000162000c1e1100 */
[----:B------:R-:W-:Y:S05]  /*f0b0*/  BRA `(.L_x_30933) ;  /* 0x0000000c00347947 */ /* 0x000fea0003800000 */
.L_x_30930:
        /* <DEDUP_REMOVED lines=8> */
.L_x_30935:
[----:B------:R0:W5:Y:S01]  /*f140*/  LDG.E R18, desc[UR36][R2.64] ;  /* 0x0000002402127981 */ /* 0x000162000c1e1900 */
[----:B------:R-:W-:Y:S05]  /*f150*/  BRA `(.L_x_30933) ;  /* 0x0000000c000c7947 */ /* 0x000fea0003800000 */
.L_x_30934:
[----:B------:R0:W5:Y:S01]  /*f160*/  LDG.E.S16 R18, desc[UR36][R2.64] ;  /* 0x0000002402127981 */ /* 0x000162000c1e1700 */
[----:B------:R-:W-:Y:S05]  /*f170*/  BRA `(.L_x_30933) ;  /* 0x0000000c00047947 */ /* 0x000fea0003800000 */
.L_x_30929:
        /* <DEDUP_REMOVED lines=9> */
.L_x_30937:
[----:B------:R-:W2:Y:S02]  /*f210*/  LDG.E.U16 R2, desc[UR36][R2.64] ;  /* 0x0000002402027981 */ /* 0x000ea4000c1e1500 */
[----:B--2---:R-:W-:-:S06]  /*f220*/  HADD2.F32 R18, -RZ, R2.H0_H0 ;  /* 0x20000002ff127230 */ /* 0x004fcc0000004100 */
[----:B------:R-:W0:Y:S01]  /*f230*/  F2I.FTZ.TRUNC.NTZ R18, R18 ;  /* 0x0000001200127305 */ /* 0x000e22000021f100 */
[----:B------:R-:W-:Y:S05]  /*f240*/  BRA `(.L_x_30933) ;  /* 0x0000000800d07947 */ /* 0x000fea0003800000 */
.L_x_30936:
        /* <DEDUP_REMOVED lines=9> */
.L_x_30939:
[----:B------:R-:W2:Y:S02]  /*f2e0*/  LDG.E.U16 R2, desc[UR36][R2.64] ;  /* 0x0000002402027981 */ /* 0x000ea4000c1e1500 */
[----:B--2---:R-:W-:-:S06]  /*f2f0*/  HADD2.F32 R18, -RZ, R2.H0_H0 ;  /* 0x20000002ff127230 */ /* 0x004fcc0000004100 */
[----:B------:R-:W0:Y:S01]  /*f300*/  F2I.FTZ.TRUNC.NTZ R18, R18 ;  /* 0x0000001200127305 */ /* 0x000e22000021f100 */
[----:B------:R-:W-:Y:S05]  /*f310*/  BRA `(.L_x_30933) ;  /* 0x00000008009c7947 */ /* 0x000fea0003800000 */
.L_x_30938:
[----:B------:R-:W2:Y:S02]  /*f320*/  LDG.E.64 R2, desc[UR36][R2.64] ;  /* 0x0000002402027981 */ /* 0x000ea4000c1e1b00 */
[----:B--2---:R0:W2:Y:S01]  /*f330*/  F2I.F64.TRUNC R18, R2 ;  /* 0x0000000200127311 */ /* 0x0040a2000030d100 */
[----:B------:R-:W-:Y:S05]  /*f340*/  BRA `(.L_x_30933) ;  /* 0x0000000800907947 */ /* 0x000fea0003800000 */
.L_x_30928:
        /* <DEDUP_REMOVED lines=12> */
.L_x_30942:
[----:B------:R-:W2:Y:S02]  /*f410*/  LDG.E.64 R2, desc[UR36][R2.64] ;  /* 0x0000002402027981 */ /* 0x000ea4000c1e1b00 */
[----:B--2---:R0:W2:Y:S01]  /*f420*/  F2I.F64.TRUNC R18, R2 ;  /* 0x0000000200127311 */ /* 0x0040a2000030d100 */
[----:B------:R-:W-:Y:S05]  /*f430*/  BRA `(.L_x_30933) ;  /* 0x0000000800547947 */ /* 0x000fea0003800000 */
.L_x_30941:
        /* <DEDUP_REMOVED lines=25> */
[----:B------:R0:W2:Y:S01]  /*f5d0*/  F2I.FTZ.TRUNC.NTZ R18, R5 ;  /* 0x0000000500127305 */ /* 0x0000a2000021f100 */
[----:B------:R-:W-:Y:S05]  /*f5e0*/  BRA `(.L_x_30933) ;  /* 0x0000000400e87947 */ /* 0x000fea0003800000 */
.L_x_30944:
        /* <DEDUP_REMOVED lines=12> */
[----:B------:R0:W2:Y:S01]  /*f6b0*/  F2I.FTZ.TRUNC.NTZ R18, R4 ;  /* 0x0000000400127305 */ /* 0x0000a2000021f100 */
[----:B------:R-:W-:Y:S05]  /*f6c0*/  BRA `(.L_x_30933) ;  /* 0x0000000400b07947 */ /* 0x000fea0003800000 */
.L_x_30943:
[----:B------:R-:W2:Y:S02]  /*f6d0*/  LDG.E.U16 R18, desc[UR36][R2.64] ;  /* 0x0000002402127981 */ /* 0x000ea4000c1e1500 */
[----:B--2---:R-:W-:-:S06]  /*f6e0*/  IMAD.U32 R18, R18, 0x10000, RZ ;  /* 0x0001000012127824 */ /* 0x004fcc00078e00ff */
[----:B------:R-:W0:Y:S01]  /*f6f0*/  F2I.FTZ.TRUNC.NTZ R18, R18 ;  /* 0x0000001200127305 */ /* 0x000e22000021f100 */
[----:B------:R-:W-:Y:S05]  /*f700*/  BRA `(.L_x_30933) ;  /* 0x0000000400a07947 */ /* 0x000fea0003800000 */
.L_x_30940:
        /* <DEDUP_REMOVED lines=10> */
.L_x_30947:
        /* <DEDUP_REMOVED lines=21> */
.L_x_30951:
[----:B------:R-:W-:Y:S05]  /*f900*/  BSYNC B1 ;  /* 0x0000000000017941 */ /* 0x000fea0003800000 */
.L_x_30950:
[----:B------:R-:W-:Y:S01]  /*f910*/  IMAD.SHL.U32 R2, R2, 0x100000, RZ ;  /* 0x0010000002027824 */ /* 0x000fe200078e00ff */
[----:B------:R-:W-:-:S04]  /*f920*/  LEA R3, R0, 0x3b800000, 0x17 ;  /* 0x3b80000000037811 */ /* 0x000fc800078eb8ff */
[----:B------:R-:W-:-:S07]  /*f930*/  LOP3.LUT R18, R3, R2, R18, 0xfe, !PT ;  /* 0x0000000203127212 */ /* 0x000fce00078efe12 */
.L_x_30949:
[----:B------:R-:W-:Y:S05]  /*f940*/  BSYNC B0 ;  /* 0x0000000000007941 */ /* 0x000fea0003800000 */
.L_x_30948:
[----:B------:R-:W0:Y:S01]  /*f950*/  F2I.FTZ.TRUNC.NTZ R18, R18 ;  /* 0x0000001200127305 */ /* 0x000e22000021f100 */
[----:B------:R-:W-:Y:S05]  /*f960*/  BRA `(.L_x_30933) ;  /* 0x0000000400087947 */ /* 0x000fea0003800000 */
.L_x_30946:
        /* <DEDUP_REMOVED lines=21> */
.L_x_30955:
[----:B------:R-:W-:Y:S05]  /*fac0*/  BSYNC B1 ;  /* 0x0000000000017941 */ /* 0x000fea0003800000 */
.L_x_30954:
[----:B------:R-:W-:Y:S01]  /*fad0*/  IMAD.SHL.U32 R2, R2, 0x200000, RZ ;  /* 0x0020000002027824 */ /* 0x000fe200078e00ff */
[----:B------:R-:W-:-:S04]  /*fae0*/  LEA R3, R0, 0x37800000, 0x17 ;  /* 0x3780000000037811 */ /* 0x000fc800078eb8ff */
[----:B------:R-:W-:-:S07]  /*faf0*/  LOP3.LUT R18, R3, R2, R18, 0xfe, !PT ;  /* 0x0000000203127212 */ /* 0x000fce00078efe12 */
.L_x_30953:
[----:B------:R-:W-:Y:S05]  /*fb00*/  BSYNC B0 ;  /* 0x0000000000007941 */ /* 0x000fea0003800000 */
.L_x_30952:
[----:B------:R-:W0:Y:S01]  /*fb10*/  F2I.FTZ.TRUNC.NTZ R18, R18 ;  /* 0x0000001200127305 */ /* 0x000e22000021f100 */
[----:B------:R-:W-:Y:S05]  /*fb20*/  BRA `(.L_x_30933) ;  /* 0x0000000000987947 */ /* 0x000fea0003800000 */
.L_x_30945:
        /* <DEDUP_REMOVED lines=14> */
.L_x_30959:
[----:B------:R-:W-:Y:S05]  /*fc10*/  BSYNC B0 ;  /* 0x0000000000007941 */ /* 0x000fea0003800000 */
.L_x_30958:
[----:B------:R-:W0:Y:S01]  /*fc20*/  F2I.FTZ.TRUNC.NTZ R18, R18 ;  /* 0x0000001200127305 */ /* 0x000e22000021f100 */
[----:B------:R-:W-:Y:S05]  /*fc30*/  BRA `(.L_x_30933) ;  /* 0x0000000000547947 */ /* 0x000fea0003800000 */
.L_x_30932:
        /* <DEDUP_REMOVED lines=17> */
.L_x_30960:
[----:B------:R-:W-:Y:S05]  /*fd50*/  BRA `(.L_x_30933) ;  /* 0x00000000000c7947 */ /* 0x000fea0003800000 */
.L_x_30957:
[----:B------:R0:W5:Y:S01]  /*fd60*/  LDG.E R18, desc[UR36][R2.64] ;  /* 0x0000002402127981 */ /* 0x000162000c1e1900 */
[----:B------:R-:W-:Y:S05]  /*fd70*/  BRA `(.L_x_30933) ;  /* 0x0000000000047947 */ /* 0x000fea0003800000 */
.L_x_30956:
[----:B------:R0:W5:Y:S02]  /*fd80*/  LDG.E R18, desc[UR36][R2.64] ;  /* 0x0000002402127981 */ /* 0x000164000c1e1900 */
.L_x_30933:
[-C--:B0-2--5:R-:W-:Y:S01]  /*fd90*/  IABS R5, R18.reuse ;  /* 0x0000001200057213 */ /* 0x0a5fe20000000000 */
[----:B------:R-:W-:Y:S01]  /*fda0*/  BSSY B0, `(.L_x_30961) ;  /* 0x000002a000007945 */ /* 0x000fe20003800000 */
[----:B-1-34-:R-:W-:Y:S02]  /*fdb0*/  IABS R6, R19 ;  /* 0x0000001300067213 */ /* 0x01afe40000000000 */
[----:B------:R-:W0:Y:S01]  /*fdc0*/  I2F.RP R0, R5 ;  /* 0x0000000500007306 */ /* 0x000e220000209400 */
[----:B------:R-:W-:-:S07]  /*fdd0*/  IABS R8, R18 ;  /* 0x0000001200087213 */ /* 0x000fce0000000000 */
        /* <DEDUP_REMOVED lines=8> */
[----:B------:R-:W-:Y:S01]  /*fe60*/  IMAD.HI.U32 R3, R3, R7, R2 ;  /* 0x0000000703037227 */ /* 0x000fe200078e0002 */
[----:B------:R-:W0:Y:S01]  /*fe70*/  LDC.U8 R6, c[0x0][0x491] ;  /* 0x00012440ff067b82 */ /* 0x000e220000000000 */
[----:B------:R-:W-:-:S04]  /*fe80*/  LOP3.LUT R2, R19, R18, RZ, 0x3c, !PT ;  /* 0x0000001213027212 */ /* 0x000fc800078e3cff */
[----:B------:R-:W-:Y:S01]  /*fe90*/  IMAD.HI.U32 R3, R3, R4, RZ ;  /* 0x0000000403037227 */ /* 0x000fe200078e00ff */
[----:B------:R-:W-:Y:S02]  /*fea0*/  ISETP.GE.AND P0, PT, R2, RZ, PT ;  /* 0x000000ff0200720c */ /* 0x000fe40003f06270 */
[----:B------:R-:W-:Y:S01]  /*feb0*/  LOP3.LUT R2, R18, R19, RZ, 0x3c, !PT ;  /* 0x0000001312027212 */ /* 0x000fe200078e3cff */
[----:B------:R-:W-:-:S03]  /*fec0*/  IMAD R0, R3, R0, R4 ;  /* 0x0000000003007224 */ /* 0x000fc600078e0204 */
[----:B------:R-:W-:Y:S02]  /*fed0*/  ISETP.GT.AND P3, PT, R2, -0x1, PT ;  /* 0xffffffff0200780c */ /* 0x000fe40003f64270 */
[----:B------:R-:W-:Y:S02]  /*fee0*/  ISETP.GT.U32.AND P2, PT, R5, R0, PT ;  /* 0x000000000500720c */ /* 0x000fe40003f44070 */
[----:B0-----:R-:W-:-:S11]  /*fef0*/  PRMT R4, R6, 0x9910, RZ ;  /* 0x0000991006047816 */ /* 0x001fd600000000ff */
        /* <DEDUP_REMOVED lines=20> */
.L_x_30962:
[----:B------:R-:W-:Y:S05]  /*10040*/  BSYNC B0 ;  /* 0x0000000000007941 */ /* 0x000fea0003800000 */
.L_x_30961:
        /* <DEDUP_REMOVED lines=11> */
.L_x_30966:
[----:B------:R-:W-:Y:S01]  /*10100*/  STG.E.U8 desc[UR36][R16.64], R2 ;  /* 0x0000000210007986 */ /* 0x000fe2000c101124 */
[----:B------:R-:W-:Y:S05]  /*10110*/  EXIT ;  /* 0x000000000000794d */ /* 0x000fea0003800000 */
.L_x_30965:
[----:B------:R-:W-:-:S13]  /*10120*/  ISETP.NE.AND P0, PT, R4, 0x2, PT ;  /* 0x000000020400780c */ /* 0x000fda0003f05270 */
[----:B------:R-:W-:Y:S05]  /*10130*/  @!P0 BRA `(.L_x_30968) ;  /* 0x0000000000248947 */ /* 0x000fea0003800000 */
[----:B------:R-:W-:-:S13]  /*10140*/  ISETP.NE.AND P0, PT, R4, 0x3, PT ;  /* 0x000000030400780c */ /* 0x000fda0003f05270 */
[----:B------:R-:W-:Y:S05]  /*10150*/  @!P0 BRA `(.L_x_30969) ;  /* 0x0000000000148947 */ /* 0x000fea0003800000 */
[----:B------:R-:W-:-:S13]  /*10160*/  ISETP.NE.AND P0, PT, R4, 0x4, PT ;  /* 0x000000040400780c */ /* 0x000fda0003f05270 */
[----:B------:R-:W-:Y:S05]  /*10170*/  @P0 BRA `(.L_x_30967) ;  /* 0x0000000800e40947 */ /* 0x000fea0003800000 */
[----:B------:R-:W-:-:S05]  /*10180*/  SHF.R.S32.HI R3, RZ, 0x1f, R2 ;  /* 0x0000001fff037819 */ /* 0x000fca0000011402 */
[----:B------:R-:W-:Y:S01]  /*10190*/  STG.E.64 desc[UR36][R16.64], R2 ;  /* 0x0000000210007986 */ /* 0x000fe2000c101b24 */
[----:B------:R-:W-:Y:S05]  /*101a0*/  EXIT ;  /* 0x000000000000794d */ /* 0x000fea0003800000 */
.L_x_30969:
[----:B------:R-:W-:Y:S01]  /*101b0*/  STG.E desc[UR36][R16.64], R2 ;  /* 0x0000000210007986 */ /* 0x000fe2000c101924 */
[----:B------:R-:W-:Y:S05]  /*101c0*/  EXIT ;  /* 0x000000000000794d */ /* 0x000fea0003800000 */
.L_x_30968:
[----:B------:R-:W-:Y:S01]  /*101d0*/  STG.E.U16 desc[UR36][R16.64], R2 ;  /* 0x0000000210007986 */ /* 0x000fe2000c101524 */
[----:B------:R-:W-:Y:S05]  /*101e0*/  EXIT ;  /* 0x000000000000794d */ /* 0x000fea0003800000 */
.L_x_30964:
[----:B------:R-:W-:-:S13]  /*101f0*/  ISETP.GT.AND P0, PT, R4, 0x6, PT ;  /* 0x000000060400780c */ /* 0x000fda0003f04270 */
[----:B------:R-:W-:Y:S05]  /*10200*/  @P0 BRA `(.L_x_30970) ;  /* 0x00000000002c0947 */ /* 0x000fea0003800000 */
[----:B------:R-:W-:-:S13]  /*10210*/  ISETP.NE.AND P0, PT, R4, 0x5, PT ;  /* 0x000000050400780c */ /* 0x000fda0003f05270 */
[----:B------:R-:W-:Y:S05]  /*10220*/  @!P0 BRA `(.L_x_30971) ;  /* 0x0000000000148947 */ /* 0x000fea0003800000 */
[----:B------:R-:W-:-:S13]  /*10230*/  ISETP.NE.AND P0, PT, R4, 0x6, PT ;  /* 0x000000060400780c */ /* 0x000fda0003f05270 */
[----:B------:R-:W-:Y:S05]  /*10240*/  @P0 BRA `(.L_x_30967) ;  /* 0x0000000800b00947 */ /* 0x000fea0003800000 */
[----:B------:R-:W-:-:S05]  /*10250*/  I2FP.F32.S32 R3, R2 ;  /* 0x0000000200037245 */ /* 0x000fca0000201400 */
[----:B------:R-:W-:Y:S01]  /*10260*/  STG.E desc[UR36][R16.64], R3 ;  /* 0x0000000310007986 */ /* 0x000fe2000c101924 */
[----:B------:R-:W-:Y:S05]  /*10270*/  EXIT ;  /* 0x000000000000794d */ /* 0x000fea0003800000 */
.L_x_30971:
[----:B------:R-:W-:-:S04]  /*10280*/  I2FP.F32.S32 R0, R2 ;  /* 0x0000000200007245 */ /* 0x000fc80000201400 */
[----:B------:R-:W-:-:S05]  /*10290*/  F2FP.F16.F32.PACK_AB R0, RZ, R0 ;  /* 0x00000000ff00723e */ /* 0x000fca00000000ff */
[----:B------:R-:W-:Y:S01]  /*102a0*/  STG.E.U16 desc[UR36][R16.64], R0 ;  /* 0x0000000010007986 */ /* 0x000fe2000c101524 */
[----:B------:R-:W-:Y:S05]  /*102b0*/  EXIT ;  /* 0x000000000000794d */ /* 0x000fea0003800000 */
.L_x_30970:
        /* <DEDUP_REMOVED lines=8> */
[----:B------:R-:W-:Y:S01]  /*10340*/  STG.E.64 desc[UR36][R16.64], R2 ;  /* 0x0000000210007986 */ /* 0x000fe2000c101b24 */
[----:B------:R-:W-:Y:S05]  /*10350*/  EXIT ;  /* 0x000000000000794d */ /* 0x000fea0003800000 */
.L_x_30973:
[----:B------:R-:W-:-:S04]  /*10360*/  I2FP.F32.S32 R2, R2 ;  /* 0x0000000200027245 */ /* 0x000fc80000201400 */
[----:B------:R-:W-:-:S04]  /*10370*/  F2FP.F16.F32.PACK_AB R3, RZ, R2 ;  /* 0x00000002ff03723e */ /* 0x000fc800000000ff */
[----:B------:R-:W-:-:S05]  /*10380*/  PRMT R3, R3, 0x5410, RZ ;  /* 0x0000541003037816 */ /* 0x000fca00000000ff */
[----:B------:R-:W-:Y:S01]  /*10390*/  STG.E desc[UR36][R16.64], R3 ;  /* 0x0000000310007986 */ /* 0x000fe2000c101924 */
[----:B------:R-:W-:Y:S05]  /*103a0*/  EXIT ;  /* 0x000000000000794d */ /* 0x000fea0003800000 */
.L_x_30972:
[----:B------:R-:W0:Y:S02]  /*103b0*/  I2F.F64 R2, R2 ;  /* 0x0000000200027312 */ /* 0x000e240000201c00 */
[----:B0-----:R-:W-:Y:S01]  /*103c0*/  STG.E.64 desc[UR36][R16.64], R2 ;  /* 0x0000000210007986 */ /* 0x001fe2000c101b24 */
[----:B------:R-:W-:Y:S05]  /*103d0*/  EXIT ;  /* 0x000000000000794d */ /* 0x000fea0003800000 */
.L_x_30963:
        /* <DEDUP_REMOVED lines=10> */
[----:B------:R-:W-:Y:S01]  /*10480*/  STG.E.U8 desc[UR36][R16.64], R3 ;  /* 0x0000000310007986 */ /* 0x000fe2000c101124 */
[----:B------:R-:W-:Y:S05]  /*10490*/  EXIT ;  /* 0x000000000000794d */ /* 0x000fea0003800000 */
.L_x_30976:
[----:B------:R-:W0:Y:S01]  /*104a0*/  I2F.F64 R4, R2 ;  /* 0x0000000200047312 */ /* 0x000e220000201c00 */
[----:B------:R-:W-:-:S05]  /*104b0*/  CS2R R6, SRZ ;  /* 0x0000000000067805 */ /* 0x000fca000001ff00 */
[----:B0-----:R-:W-:Y:S01]  /*104c0*/  STG.E.128 desc[UR36][R16.64], R4 ;  /* 0x0000000410007986 */ /* 0x001fe2000c101d24 */
[----:B------:R-:W-:Y:S05]  /*104d0*/  EXIT ;  /* 0x000000000000794d */ /* 0x000fea0003800000 */
.L_x_30975:
        /* <DEDUP_REMOVED lines=21> */
.L_x_30980:
[----:B------:R-:W-:Y:S05]  /*10630*/  BSYNC B0 ;  /* 0x0000000000007941 */ /* 0x000fea0003800000 */
.L_x_30979:
[----:B------:R-:W-:-:S05]  /*10640*/  LOP3.LUT R3, R0, R3, RZ, 0xfc, !PT ;  /* 0x0000000300037212 */ /* 0x000fca00078efcff */
[----:B------:R-:W-:Y:S01]  /*10650*/  STG.E.U8 desc[UR36][R16.64], R3 ;  /* 0x0000000310007986 */ /* 0x000fe2000c101124 */
[----:B------:R-:W-:Y:S05]  /*10660*/  EXIT ;  /* 0x000000000000794d */ /* 0x000fea0003800000 */
.L_x_30978:
        /* <DEDUP_REMOVED lines=13> */
.L_x_30982:
[----:B------:R-:W-:Y:S01]  /*10740*/  IMAD.MOV.U32 R0, RZ, RZ, 0x7f ;  /* 0x0000007fff007424 */ /* 0x000fe200078e00ff */
[----:B------:R-:W-:-:S04]  /*10750*/  ISETP.GT.U32.AND P0, PT, R2, 0x7f800000, PT ;  /* 0x7f8000000200780c */ /* 0x000fc80003f04070 */
[----:B------:R-:W-:-:S09]  /*10760*/  SEL R0, R0, 0x7c, P0 ;  /* 0x0000007c00007807 */ /* 0x000fd20000000000 */
.L_x_30983:
[----:B------:R-:W-:Y:S05]  /*10770*/  BSYNC B0 ;  /* 0x0000000000007941 */ /* 0x000fea0003800000 */
.L_x_30981:
[----:B------:R-:W-:-:S04]  /*10780*/  LOP3.LUT R2, R3, 0x80000000, RZ, 0xc0, !PT ;  /* 0x8000000003027812 */ /* 0x000fc800078ec0ff */
[----:B------:R-:W-:-:S04]  /*10790*/  SHF.R.U32.HI R3, RZ, 0x18, R2 ;  /* 0x00000018ff037819 */ /* 0x000fc80000011602 */
[----:B------:R-:W-:-:S05]  /*107a0*/  LOP3.LUT R3, R0, R3, RZ, 0xfc, !PT ;  /* 0x0000000300037212 */ /* 0x000fca00078efcff */
[----:B------:R-:W-:Y:S01]  /*107b0*/  STG.E.U8 desc[UR36][R16.64], R3 ;  /* 0x0000000310007986 */ /* 0x000fe2000c101124 */
[----:B------:R-:W-:Y:S05]  /*107c0*/  EXIT ;  /* 0x000000000000794d */ /* 0x000fea0003800000 */
.L_x_30977:
[----:B------:R-:W-:-:S04]  /*107d0*/  I2FP.F32.S32 R0, R2 ;  /* 0x0000000200007245 */ /* 0x000fc80000201400 */
[----:B------:R-:W-:-:S05]  /*107e0*/  F2FP.BF16.F32.PACK_AB R0, RZ, R0 ;  /* 0x00000000ff00723e */ /* 0x000fca00000010ff */
[----:B------:R-:W-:Y:S01]  /*107f0*/  STG.E.U16 desc[UR36][R16.64], R0 ;  /* 0x0000000010007986 */ /* 0x000fe2000c101524 */
[----:B------:R-:W-:Y:S05]  /*10800*/  EXIT ;  /* 0x000000000000794d */ /* 0x000fea0003800000 */
.L_x_30974:
        /* <DEDUP_REMOVED lines=10> */
.L_x_30986:
        /* <DEDUP_REMOVED lines=17> */
.L_x_30989:
[----:B------:R-:W-:-:S04]  /*109c0*/  LOP3.LUT R2, R3, 0x80000000, RZ, 0xc0, !PT ;  /* 0x8000000003027812 */ /* 0x000fc800078ec0ff */
[----:B------:R-:W-:-:S04]  /*109d0*/  SHF.R.U32.HI R3, RZ, 0x18, R2 ;  /* 0x00000018ff037819 */ /* 0x000fc80000011602 */
[----:B------:R-:W-:-:S04]  /*109e0*/  LOP3.LUT R0, R0, R3, RZ, 0xfc, !PT ;  /* 0x0000000300007212 */ /* 0x000fc800078efcff */
[----:B------:R-:W-:-:S07]  /*109f0*/  PRMT R8, R0, 0x7610, R8 ;  /* 0x0000761000087816 */ /* 0x000fce0000000008 */
.L_x_30988:
[----:B------:R-:W-:Y:S05]  /*10a00*/  BSYNC B0 ;  /* 0x0000000000007941 */ /* 0x000fea0003800000 */
.L_x_30987:
[----:B------:R-:W-:Y:S01]  /*10a10*/  STG.E.U8 desc[UR36][R16.64], R8 ;  /* 0x0000000810007986 */ /* 0x000fe2000c101124 */
[----:B------:R-:W-:Y:S05]  /*10a20*/  EXIT ;  /* 0x000000000000794d */ /* 0x000fea0003800000 */
.L_x_30985:
        /* <DEDUP_REMOVED lines=17> */
.L_x_30992:
[----:B------:R-:W-:-:S04]  /*10b40*/  LOP3.LUT R2, R3, 0x80000000, RZ, 0xc0, !PT ;  /* 0x8000000003027812 */ /* 0x000fc800078ec0ff */
[----:B------:R-:W-:-:S04]  /*10b50*/  SHF.R.U32.HI R3, RZ, 0x18, R2 ;  /* 0x00000018ff037819 */ /* 0x000fc80000011602 */
[----:B------:R-:W-:-:S04]  /*10b60*/  LOP3.LUT R0, R0, R3, RZ, 0xfc, !PT ;  /* 0x0000000300007212 */ /* 0x000fc800078efcff */
[----:B------:R-:W-:-:S07]  /*10b70*/  PRMT R8, R0, 0x7610, R8 ;  /* 0x0000761000087816 */ /* 0x000fce0000000008 */
.L_x_30991:
[----:B------:R-:W-:Y:S05]  /*10b80*/  BSYNC B0 ;  /* 0x0000000000007941 */ /* 0x000fea0003800000 */
.L_x_30990:
[----:B------:R-:W-:Y:S01]  /*10b90*/  STG.E.U8 desc[UR36][R16.64], R8 ;  /* 0x0000000810007986 */ /* 0x000fe2000c101124 */
[----:B------:R-:W-:Y:S05]  /*10ba0*/  EXIT ;  /* 0x000000000000794d */ /* 0x000fea0003800000 */
.L_x_30984:
        /* <DEDUP_REMOVED lines=22> */
.L_x_30967:
        /* <DEDUP_REMOVED lines=16> */
.L_x_30995:
[----:B------:R-:W-:Y:S05]  /*10e10*/  EXIT ;  /* 0x000000000000794d */ /* 0x000fea0003800000 */
.L_x_30994:
[----:B------:R-:W-:-:S05]  /*10e20*/  SHF.R.S32.HI R3, RZ, 0x1f, R2 ;  /* 0x0000001fff037819 */ /* 0x000fca0000011402 */
[----:B------:R-:W-:Y:S01]  /*10e30*/  STG.E.64 desc[UR36][R16.64], R2 ;  /* 0x0000000210007986 */ /* 0x000fe2000c101b24 */
[----:B------:R-:W-:Y:S05]  /*10e40*/  EXIT ;  /* 0x000000000000794d */ /* 0x000fea0003800000 */
.L_x_30993:
[----:B------:R-:W-:Y:S01]  /*10e50*/  STG.E desc[UR36][R16.64], R2 ;  /* 0x0000000210007986 */ /* 0x000fe2000c101924 */
[----:B------:R-:W-:Y:S05]  /*10e60*/  EXIT ;  /* 0x000000000000794d */ /* 0x000fea0003800000 */
.L_x_30996:
        /* <DEDUP_REMOVED lines=9> */
.L_x_37916:


//--------------------- .text._ZN2at6native27unrolled_elementwise_kernelINS0_13BinaryFunctorIiiiZZZNS0_15binary_internal21div_floor_kernel_cudaERNS_18TensorIteratorBaseEENKUlvE_clEvENKUlvE1_clEvEUliiE_EESt5arrayIPcLm3EELi4E23TrivialOffsetCalculatorILi2EjESD_ILi1EjENS0_6memory12LoadWithCastILi2EEENSG_13StoreWithCastILi1EEEEEviT_T0_T2_T3_T4_T5_ --------------------------
	.section	.text._ZN2at6native27unrolled_elementwise_kernelINS0_13BinaryFunctorIiiiZZZNS0_15binary_internal21div_floor_kernel_cudaERNS_18TensorIteratorBaseEENKUlvE_clEvENKUlvE1_clEvEUliiE_EESt5arrayIPcLm3EELi4E23TrivialOffsetCalculatorILi2EjESD_ILi1EjENS0_6memory12LoadWithCastILi2EEENSG_13StoreWithCastILi1EEEEEviT_T0_T2_T3_T4_T5_,"ax",@progbits
	.align	128
        .global         _ZN2at6native27unrolled_elementwise_kernelINS0_13BinaryFunctorIiiiZZZNS0_15binary_internal21div_floor_kernel_cudaERNS_18TensorIteratorBaseEENKUlvE_clEvENKUlvE1_clEvEUliiE_EESt5arrayIPcLm3EELi4E23TrivialOffsetCalculatorILi2EjESD_ILi1EjENS0_6memory12LoadWithCastILi2EEENSG_13StoreWithCastILi1EEEEEviT_T0_T2_T3_T4_T5_
        .type           _ZN2at6native27unrolled_elementwise_kernelINS0_13BinaryFunctorIiiiZZZNS0_15binary_internal21div_floor_kernel_cudaERNS_18TensorIteratorBaseEENKUlvE_clEvENKUlvE1_clEvEUliiE_EESt5arrayIPcLm3EELi4E23TrivialOffsetCalculatorILi2EjESD_ILi1EjENS0_6memory12LoadWithCastILi2EEENSG_13StoreWithCastILi1EEEEEviT_T0_T2_T3_T4_T5_,@function
        .size           _ZN2at6native27unrolled_elementwise_kernelINS0_13BinaryFunctorIiiiZZZNS0_15binary_internal21div_floor_kernel_cudaERNS_18TensorIteratorBaseEENKUlvE_clEvENKUlvE1_clEvEUliiE_EESt5arrayIPcLm3EELi4E23TrivialOffsetCalculatorILi2EjESD_ILi1EjENS0_6memory12LoadWithCastILi2EEENSG_13StoreWithCastILi1EEEEEviT_T0_T2_T3_T4_T5_,(.L_x_37917 - _ZN2at6native27unrolled_elementwise_kernelINS0_13BinaryFunctorIiiiZZZNS0_15binary_internal21div_floor_kernel_cudaERNS_18TensorIteratorBaseEENKUlvE_clEvENKUlvE1_clEvEUliiE_EESt5arrayIPcLm3EELi4E23TrivialOffsetCalculatorILi2EjESD_ILi1EjENS0_6memory12LoadWithCastILi2EEENSG_13StoreWithCastILi1EEEEEviT_T0_T2_T3_T4_T5_)
        .other          _ZN2at6native27unrolled_elementwise_kernelINS0_13BinaryFunctorIiiiZZZNS0_15binary_internal21div_floor_kernel_cudaERNS_18TensorIteratorBaseEENKUlvE_clEvENKUlvE1_clEvEUliiE_EESt5arrayIPcLm3EELi4E23TrivialOffsetCalculatorILi2EjESD_ILi1EjENS0_6memory12LoadWithCastILi2EEENSG_13StoreWithCastILi1EEEEEviT_T0_T2_T3_T4_T5_,@"STO_CUDA_ENTRY STV_DEFAULT"
_ZN2at6native27unrolled_elementwise_kernelINS0_13BinaryFunctorIiiiZZZNS0_15binary_internal21div_floor_kernel_cudaERNS_18TensorIteratorBaseEENKUlvE_clEvENKUlvE1_clEvEUliiE_EESt5arrayIPcLm3EELi4E23TrivialOffsetCalculatorILi2EjESD_ILi1EjENS0_6memory12LoadWithCastILi2EEENSG_13StoreWithCastILi1EEEEEviT_T0_T2_T3_T4_T5_:
.text._ZN2at6native27unrolled_elementwise_kernelINS0_13BinaryFunctorIiiiZZZNS0_15binary_internal21div_floor_kernel_cudaERNS_18TensorIteratorBaseEENKUlvE_clEvENKUlvE1_clEvEUliiE_EESt5arrayIPcLm3EELi4E23TrivialOffsetCalculatorILi2EjESD_ILi1EjENS0_6memory12LoadWithCastILi2EEENSG_13StoreWithCastILi1EEEEEviT_T0_T2_T3_T4_T5_:
        /* <DEDUP_REMOVED lines=33> */
.L_x_31002:
[----:B------:R3:W5:Y:S01]  /*0210*/  LDG.E.U8 R28, desc[UR36][R4.64] ;  /* 0x00000024041c7981 */ /* 0x000762000c1e1100 */
[----:B------:R-:W-:Y:S05]  /*0220*/  BRA `(.L_x_31004) ;  /* 0x0000000c00387947 */ /* 0x000fea0003800000 */
.L_x_31001:
        /* <DEDUP_REMOVED lines=8> */
.L_x_31006:
[----:B------:R1:W5:Y:S01]  /*02b0*/  LDG.E R28, desc[UR36][R4.64] ;  /* 0x00000024041c7981 */ /* 0x000362000c1e1900 */
[----:B------:R-:W-:Y:S05]  /*02c0*/  BRA `(.L_x_31004) ;  /* 0x0000000c00107947 */ /* 0x000fea0003800000 */
.L_x_31005:
[----:B------:R2:W5:Y:S01]  /*02d0*/  LDG.E.S16 R28, desc[UR36][R4.64] ;  /* 0x00000024041c7981 */ /* 0x000562000c1e1700 */
[----:B------:R-:W-:Y:S05]  /*02e0*/  BRA `(.L_x_31004) ;  /* 0x0000000c00087947 */ /* 0x000fea0003800000 */
.L_x_31000:
        /* <DEDUP_REMOVED lines=9> */
.L_x_31008:
[----:B------:R-:W2:Y:S02]  /*0380*/  LDG.E.U16 R4, desc[UR36][R4.64] ;  /* 0x0000002404047981 */ /* 0x000ea4000c1e1500 */
[----:B--2---:R-:W-:-:S06]  /*0390*/  HADD2.F32 R28, -RZ, R4.H0_H0 ;  /* 0x20000004ff1c7230 */ /* 0x004fcc0000004100 */
[----:B------:R-:W0:Y:S01]  /*03a0*/  F2I.FTZ.TRUNC.NTZ R28, R28 ;  /* 0x0000001c001c7305 */ /* 0x000e22000021f100 */
[----:B------:R-:W-:Y:S05]  /*03b0*/  BRA `(.L_x_31004) ;  /* 0x0000000800d47947 */ /* 0x000fea0003800000 */
.L_x_31007:
        /* <DEDUP_REMOVED lines=9> */
.L_x_31010:
[----:B------:R-:W2:Y:S02]  /*0450*/  LDG.E.U16 R4, desc[UR36][R4.64] ;  /* 0x0000002404047981 */ /* 0x000ea4000c1e1500 */
[----:B--2---:R-:W-:-:S06]  /*0460*/  HADD2.F32 R28, -RZ, R4.H0_H0 ;  /* 0x20000004ff1c7230 */ /* 0x004fcc0000004100 */
[----:B------:R-:W0:Y:S01]  /*0470*/  F2I.FTZ.TRUNC.NTZ R28, R28 ;  /* 0x0000001c001c7305 */ /* 0x000e22000021f100 */
[----:B------:R-:W-:Y:S05]  /*0480*/  BRA `(.L_x_31004) ;  /* 0x0000000800a07947 */ /* 0x000fea0003800000 */
.L_x_31009:
[----:B------:R-:W2:Y:S02]  /*0490*/  LDG.E.64 R28, desc[UR36][R4.64] ;  /* 0x00000024041c7981 */ /* 0x000ea4000c1e1b00 */
[----:B--2---:R0:W1:Y:S01]  /*04a0*/  F2I.F64.TRUNC R28, R28 ;  /* 0x0000001c001c7311 */ /* 0x004062000030d100 */
[----:B------:R-:W-:Y:S05]  /*04b0*/  BRA `(.L_x_31004) ;  /* 0x0000000800947947 */ /* 0x000fea0003800000 */
.L_x_30999:
        /* <DEDUP_REMOVED lines=12> */
.L_x_31013:
[----:B------:R-:W2:Y:S02]  /*0580*/  LDG.E.64 R4, desc[UR36][R4.64] ;  /* 0x0000002404047981 */ /* 0x000ea4000c1e1b00 */
[----:B--2---:R0:W1:Y:S01]  /*0590*/  F2I.F64.TRUNC R28, R4 ;  /* 0x00000004001c7311 */ /* 0x004062000030d100 */
[----:B------:R-:W-:Y:S05]  /*05a0*/  BRA `(.L_x_31004) ;  /* 0x0000000800587947 */ /* 0x000fea0003800000 */
.L_x_31012:
        /* <DEDUP_REMOVED lines=27> */
.L_x_31015:
        /* <DEDUP_REMOVED lines=12> */
[----:B------:R-:W-:-:S04]  /*0820*/  LOP3.LUT R0, R3, 0x80000000, R0, 0xf8, !PT ;  /* 0x8000000003007812 */ /* 0x000fc800078ef800 */
[----:B------:R0:W1:Y:S01]  /*0830*/  F2I.FTZ.TRUNC.NTZ R28, R0 ;  /* 0x00000000001c7305 */ /* 0x000062000021f100 */
[----:B------:R-:W-:Y:S05]  /*0840*/  BRA `(.L_x_31004) ;  /* 0x0000000400b07947 */ /* 0x000fea0003800000 */
.L_x_31014:
[----:B------:R-:W2:Y:S02]  /*0850*/  LDG.E.U16 R28, desc[UR36][R4.64] ;  /* 0x00000024041c7981 */ /* 0x000ea4000c1e1500 */
[----:B--2---:R-:W-:-:S06]  /*0860*/  IMAD.U32 R28, R28, 0x10000, RZ ;  /* 0x000100001c1c7824 */ /* 0x004fcc00078e00ff */
[----:B------:R-:W0:Y:S01]  /*0870*/  F2I.FTZ.TRUNC.NTZ R28, R28 ;  /* 0x0000001c001c7305 */ /* 0x000e22000021f100 */
[----:B------:R-:W-:Y:S05]  /*0880*/  BRA `(.L_x_31004) ;  /* 0x0000000400a07947 */ /* 0x000fea0003800000 */
.L_x_31011:
        /* <DEDUP_REMOVED lines=10> */
.L_x_31018:
        /* <DEDUP_REMOVED lines=21> */
.L_x_31022:
[----:B------:R-:W-:Y:S05]  /*0a80*/  BSYNC B1 ;  /* 0x0000000000017941 */ /* 0x000fea0003800000 */
.L_x_31021:
[----:B------:R-:W-:Y:S01]  /*0a90*/  IMAD.SHL.U32 R3, R3, 0x100000, RZ ;  /* 0x0010000003037824 */ /* 0x000fe200078e00ff */
[----:B------:R-:W-:-:S04]  /*0aa0*/  LEA R5, R0, 0x3b800000, 0x17 ;  /* 0x3b80000000057811 */ /* 0x000fc800078eb8ff */
[----:B------:R-:W-:-:S07]  /*0ab0*/  LOP3.LUT R28, R5, R3, R28, 0xfe, !PT ;  /* 0x00000003051c7212 */ /* 0x000fce00078efe1c */
.L_x_31020:
[----:B------:R-:W-:Y:S05]  /*0ac0*/  BSYNC B0 ;  /* 0x0000000000007941 */ /* 0x000fea0003800000 */
.L_x_31019:
[----:B------:R-:W0:Y:S01]  /*0ad0*/  F2I.FTZ.TRUNC.NTZ R28, R28 ;  /* 0x0000001c001c7305 */ /* 0x000e22000021f100 */
[----:B------:R-:W-:Y:S05]  /*0ae0*/  BRA `(.L_x_31004) ;  /* 0x0000000400087947 */ /* 0x000fea0003800000 */
.L_x_31017:
        /* <DEDUP_REMOVED lines=21> */
.L_x_31026:
[----:B------:R-:W-:Y:S05]  /*0c40*/  BSYNC B1 ;  /* 0x0000000000017941 */ /* 0x000fea0003800000 */
.L_x_31025:
[----:B------:R-:W-:Y:S01]  /*0c50*/  IMAD.SHL.U32 R3, R3, 0x200000, RZ ;  /* 0x0020000003037824 */ /* 0x000fe200078e00ff */
[----:B------:R-:W-:-:S04]  /*0c60*/  LEA R5, R0, 0x37800000, 0x17 ;  /* 0x3780000000057811 */ /* 0x000fc800078eb8ff */
[----:B------:R-:W-:-:S07]  /*0c70*/  LOP3.LUT R28, R5, R3, R28, 0xfe, !PT ;  /* 0x00000003051c7212 */ /* 0x000fce00078efe1c */
.L_x_31024:
[----:B------:R-:W-:Y:S05]  /*0c80*/  BSYNC B0 ;  /* 0x0000000000007941 */ /* 0x000fea0003800000 */
.L_x_31023:
[----:B------:R-:W0:Y:S01]  /*0c90*/  F2I.FTZ.TRUNC.NTZ R28, R28 ;  /* 0x0000001c001c7305 */ /* 0x000e22000021f100 */
[----:B------:R-:W-:Y:S05]  /*0ca0*/  BRA `(.L_x_31004) ;  /* 0x0000000000987947 */ /* 0x000fea0003800000 */
.L_x_31016:
        /* <DEDUP_REMOVED lines=14> */
.L_x_31030:
[----:B------:R-:W-:Y:S05]  /*0d90*/  BSYNC B0 ;  /* 0x0000000000007941 */ /* 0x000fea0003800000 */
.L_x_31029:
[----:B------:R-:W0:Y:S01]  /*0da0*/  F2I.FTZ.TRUNC.NTZ R28, R28 ;  /* 0x0000001c001c7305 */ /* 0x000e22000021f100 */
[----:B------:R-:W-:Y:S05]  /*0db0*/  BRA `(.L_x_31004) ;  /* 0x0000000000547947 */ /* 0x000fea0003800000 */
.L_x_31003:
        /* <DEDUP_REMOVED lines=17> */
.L_x_31031:
[----:B------:R-:W-:Y:S05]  /*0ed0*/  BRA `(.L_x_31004) ;  /* 0x00000000000c7947 */ /* 0x000fea0003800000 */
.L_x_31028:
[----:B------:R0:W5:Y:S01]  /*0ee0*/  LDG.E R28, desc[UR36][R4.64] ;  /* 0x00000024041c7981 */ /* 0x000162000c1e1900 */
[----:B------:R-:W-:Y:S05]  /*0ef0*/  BRA `(.L_x_31004) ;  /* 0x0000000000047947 */ /* 0x000fea0003800000 */
.L_x_31027:
[----:B------:R0:W5:Y:S02]  /*0f00*/  LDG.E R28, desc[UR36][R4.64] ;  /* 0x00000024041c7981 */ /* 0x000164000c1e1900 */
.L_x_31004:
        /* <DEDUP_REMOVED lines=18> */
.L_x_31035:
[----:B------:R1:W5:Y:S01]  /*1030*/  LDG.E.U8 R24, desc[UR36][R4.64] ;  /* 0x0000002404187981 */ /* 0x000362000c1e1100 */
[----:B------:R-:W-:Y:S05]  /*1040*/  BRA `(.L_x_31037) ;  /* 0x0000000c00347947 */ /* 0x000fea0003800000 */
.L_x_31034:
        /* <DEDUP_REMOVED lines=8> */
.L_x_31039:
[----:B------:R3:W5:Y:S01]  /*10d0*/  LDG.E R24, desc[UR36][R4.64] ;  /* 0x0000002404187981 */ /* 0x000762000c1e1900 */
[----:B------:R-:W-:Y:S05]  /*10e0*/  BRA `(.L_x_31037) ;  /* 0x0000000c000c7947 */ /* 0x000fea0003800000 */
.L_x_31038:
[----:B------:R2:W5:Y:S01]  /*10f0*/  LDG.E.S16 R24, desc[UR36][R4.64] ;  /* 0x0000002404187981 */ /* 0x000562000c1e1700 */
[----:B------:R-:W-:Y:S05]  /*1100*/  BRA `(.L_x_31037) ;  /* 0x0000000c00047947 */ /* 0x000fea0003800000 */
.L_x_31033:
        /* <DEDUP_REMOVED lines=9> */
.L_x_31041:
[----:B------:R-:W2:Y:S02]  /*11a0*/  LDG.E.U16 R4, desc[UR36][R4.64] ;  /* 0x0000002404047981 */ /* 0x000ea4000c1e1500 */
[----:B--2---:R-:W-:-:S06]  /*11b0*/  HADD2.F32 R24, -RZ, R4.H0_H0 ;  /* 0x20000004ff187230 */ /* 0x004fcc0000004100 */
[----:B------:R-:W0:Y:S01]  /*11c0*/  F2I.FTZ.TRUNC.NTZ R24, R24 ;  /* 0x0000001800187305 */ /* 0x000e22000021f100 */
[----:B------:R-:W-:Y:S05]  /*11d0*/  BRA `(.L_x_31037) ;  /* 0x0000000800d07947 */ /* 0x000fea0003800000 */
.L_x_31040:
        /* <DEDUP_REMOVED lines=9> */
.L_x_31043:
[----:B------:R-:W2:Y:S02]  /*1270*/  LDG.E.U16 R4, desc[UR36][R4.64] ;  /* 0x0000002404047981 */ /* 0x000ea4000c1e1500 */
[----:B--2---:R-:W-:-:S06]  /*1280*/  HADD2.F32 R24, -RZ, R4.H0_H0 ;  /* 0x20000004ff187230 */ /* 0x004fcc0000004100 */
[----:B------:R-:W0:Y:S01]  /*1290*/  F2I.FTZ.TRUNC.NTZ R24, R24 ;  /* 0x0000001800187305 */ /* 0x000e22000021f100 */
[----:B------:R-:W-:Y:S05]  /*12a0*/  BRA `(.L_x_31037) ;  /* 0x00000008009c7947 */ /* 0x000fea0003800000 */
.L_x_31042:
[----:B------:R-:W2:Y:S02]  /*12b0*/  LDG.E.64 R24, desc[UR36][R4.64] ;  /* 0x0000002404187981 */ /* 0x000ea4000c1e1b00 */
[----:B--2---:R0:W1:Y:S01]  /*12c0*/  F2I.F64.TRUNC R24, R24 ;  /* 0x0000001800187311 */ /* 0x004062000030d100 */
[----:B------:R-:W-:Y:S05]  /*12d0*/  BRA `(.L_x_31037) ;  /* 0x0000000800907947 */ /* 0x000fea0003800000 */
.L_x_31032:
        /* <DEDUP_REMOVED lines=12> */
.L_x_31046:
[----:B------:R-:W2:Y:S02]  /*13a0*/  LDG.E.64 R4, desc[UR36][R4.64] ;  /* 0x0000002404047981 */ /* 0x000ea4000c1e1b00 */
[----:B--2---:R0:W1:Y:S01]  /*13b0*/  F2I.F64.TRUNC R24, R4 ;  /* 0x0000000400187311 */ /* 0x004062000030d100 */
[----:B------:R-:W-:Y:S05]  /*13c0*/  BRA `(.L_x_31037) ;  /* 0x0000000800547947 */ /* 0x000fea0003800000 */
.L_x_31045:
        /* <DEDUP_REMOVED lines=27> */
.L_x_31048:
        /* <DEDUP_REMOVED lines=14> */
.L_x_31047:
[----:B------:R-:W2:Y:S02]  /*1660*/  LDG.E.U16 R24, desc[UR36][R4.64] ;  /* 0x0000002404187981 */ /* 0x000ea4000c1e1500 */
[----:B--2---:R-:W-:-:S06]  /*1670*/  IMAD.U32 R24, R24, 0x10000, RZ ;  /* 0x0001000018187824 */ /* 0x004fcc00078e00ff */
[----:B------:R-:W0:Y:S01]  /*1680*/  F2I.FTZ.TRUNC.NTZ R24, R24 ;  /* 0x0000001800187305 */ /* 0x000e22000021f100 */
[----:B------:R-:W-:Y:S05]  /*1690*/  BRA `(.L_x_31037) ;  /* 0x0000000400a07947 */ /* 0x000fea0003800000 */
.L_x_31044:
        /* <DEDUP_REMOVED lines=10> */
.L_x_31051:
        /* <DEDUP_REMOVED lines=21> */
.L_x_31055:
[----:B------:R-:W-:Y:S05]  /*1890*/  BSYNC B1 ;  /* 0x0000000000017941 */ /* 0x000fea0003800000 */
.L_x_31054:
[----:B------:R-:W-:Y:S01]  /*18a0*/  IMAD.SHL.U32 R3, R3, 0x100000, RZ ;  /* 0x0010000003037824 */ /* 0x000fe200078e00ff */
[----:B------:R-:W-:-:S04]  /*18b0*/  LEA R5, R0, 0x3b800000, 0x17 ;  /* 0x3b80000000057811 */ /* 0x000fc800078eb8ff */
[----:B------:R-:W-:-:S07]  /*18c0*/  LOP3.LUT R24, R5, R3, R24, 0xfe, !PT ;  /* 0x0000000305187212 */ /* 0x000fce00078efe18 */
.L_x_31053:
[----:B------:R-:W-:Y:S05]  /*18d0*/  BSYNC B0 ;  /* 0x0000000000007941 */ /* 0x000fea0003800000 */
.L_x_31052:
[----:B------:R-:W0:Y:S01]  /*18e0*/  F2I.FTZ.TRUNC.NTZ R24, R24 ;  /* 0x0000001800187305 */ /* 0x000e22000021f100 */
[----:B------:R-:W-:Y:S05]  /*18f0*/  BRA `(.L_x_31037) ;  /* 0x0000000400087947 */ /* 0x000fea0003800000 */
.L_x_31050:
        /* <DEDUP_REMOVED lines=21> */
.L_x_31059:
[----:B------:R-:W-:Y:S05]  /*1a50*/  BSYNC B1 ;  /* 0x0000000000017941 */ /* 0x000fea0003800000 */
.L_x_31058:
[----:B------:R-:W-:Y:S01]  /*1a60*/  IMAD.SHL.U32 R3, R3, 0x200000, RZ ;  /* 0x0020000003037824 */ /* 0x000fe200078e00ff */
[----:B------:R-:W-:-:S04]  /*1a70*/  LEA R5, R0, 0x37800000, 0x17 ;  /* 0x3780000000057811 */ /* 0x000fc800078eb8ff */
[----:B------:R-:W-:-:S07]  /*1a80*/  LOP3.LUT R24, R5, R3, R24, 0xfe, !PT ;  /* 0x0000000305187212 */ /* 0x000fce00078efe18 */
.L_x_31057:
[----:B------:R-:W-:Y:S05]  /*1a90*/  BSYNC B0 ;  /* 0x0000000000007941 */ /* 0x000fea0003800000 */
.L_x_31056:
[----:B------:R-:W0:Y:S01]  /*1aa0*/  F2I.FTZ.TRUNC.NTZ R24, R24 ;  /* 0x0000001800187305 */ /* 0x000e22000021f100 */
[----:B------:R-:W-:Y:S05]  /*1ab0*/  BRA `(.L_x_31037) ;  /* 0x0000000000987947 */ /* 0x000fea0003800000 */
.L_x_31049:
        /* <DEDUP_REMOVED lines=14> */
.L_x_31063:
[----:B------:R-:W-:Y:S05]  /*1ba0*/  BSYNC B0 ;  /* 0x0000000000007941 */ /* 0x000fea0003800000 */
.L_x_31062:
[----:B------:R-:W0:Y:S01]  /*1bb0*/  F2I.FTZ.TRUNC.NTZ R24, R24 ;  /* 0x0000001800187305 */ /* 0x000e22000021f100 */
[----:B------:R-:W-:Y:S05]  /*1bc0*/  BRA `(.L_x_31037) ;  /* 0x0000000000547947 */ /* 0x000fea0003800000 */
.L_x_31036:
        /* <DEDUP_REMOVED lines=16> */
[----:B0----5:R-:W-:Y:S05]  /*1cd0*/  CALL.ABS.NOINC R14 ;  /* 0x000000000e007343 */ /* 0x021fea0003c00000 */
.L_x_31064:
[----:B------:R-:W-:Y:S05]  /*1ce0*/  BRA `(.L_x_31037) ;  /* 0x00000000000c7947 */ /* 0x000fea0003800000 */
.L_x_31061:
[----:B------:R0:W5:Y:S01]  /*1cf0*/  LDG.E R24, desc[UR36][R4.64] ;  /* 0x0000002404187981 */ /* 0x000162000c1e1900 */
[----:B------:R-:W-:Y:S05]  /*1d00*/  BRA `(.L_x_31037) ;  /* 0x0000000000047947 */ /* 0x000fea0003800000 */
.L_x_31060:
[----:B------:R0:W5:Y:S02]  /*1d10*/  LDG.E R24, desc[UR36][R4.64] ;  /* 0x0000002404187981 */ /* 0x000164000c1e1900 */
.L_x_31037:
[----:B------:R-:W2:Y:S02]  /*1d20*/  S2R R17, SR_TID.X ;  /* 0x0000000000117919 */ /* 0x000ea40000002100 */
[----:B--2---:R-:W-:-:S07]  /*1d30*/  VIADD R17, R17, 0x80 ;  /* 0x0000008011117836 */ /* 0x004fce0000000000 */
.L_x_30998:
[----:B------:R-:W-:Y:S05]  /*1d40*/  BSYNC B6 ;  /* 0x0000000000067941 */ /* 0x000fea0003800000 */
.L_x_30997:
[----:B------:R-:W-:Y:S01]  /*1d50*/  ISETP.GE.AND P0, PT, R17, R16, PT ;  /* 0x000000101100720c */ /* 0x000fe20003f06270 */
[----:B------:R-:W-:Y:S01]  /*1d60*/  BSSY B6, `(.L_x_31065) ;  /* 0x00001c7000067945 */ /* 0x000fe20003800000 */
[----:B------:R-:W-:-:S11]  /*1d70*/  IMAD.MOV.U32 R29, RZ, RZ, RZ ;  /* 0x000000ffff1d7224 */ /* 0x000fd600078e00ff */
        /* <DEDUP_REMOVED lines=20> */
.L_x_31070:
[----:B------:R0:W5:Y:S01]  /*1ec0*/  LDG.E.U8 R18, desc[UR36][R4.64] ;  /* 0x0000002404127981 */ /* 0x000162000c1e1100 */
[----:B------:R-:W-:Y:S05]  /*1ed0*/  BRA `(.L_x_31072) ;  /* 0x0000000c00347947 */ /* 0x000fea0003800000 */
.L_x_31069:
        /* <DEDUP_REMOVED lines=8> */
.L_x_31074:
[----:B------:R0:W5:Y:S01]  /*1f60*/  LDG.E R18, desc[UR36][R4.64] ;  /* 0x0000002404127981 */ /* 0x000162000c1e1900 */
[----:B------:R-:W-:Y:S05]  /*1f70*/  BRA `(.L_x_31072) ;  /* 0x0000000c000c7947 */ /* 0x000fea0003800000 */
.L_x_31073:
[----:B------:R0:W5:Y:S01]  /*1f80*/  LDG.E.S16 R18, desc[UR36][R4.64] ;  /* 0x0000002404127981 */ /* 0x000162000c1e1700 */
[----:B------:R-:W-:Y:S05]  /*1f90*/  BRA `(.L_x_31072) ;  /* 0x0000000c00047947 */ /* 0x000fea0003800000 */
.L_x_31068:
        /* <DEDUP_REMOVED lines=9> */
.L_x_31076:
[----:B------:R-:W2:Y:S02]  /*2030*/  LDG.E.U16 R4, desc[UR36][R4.64] ;  /* 0x0000002404047981 */ /* 0x000ea4000c1e1500 */
[----:B--2---:R-:W-:-:S06]  /*2040*/  HADD2.F32 R18, -RZ, R4.H0_H0 ;  /* 0x20000004ff127230 */ /* 0x004fcc0000004100 */
[----:B------:R-:W0:Y:S01]  /*2050*/  F2I.FTZ.TRUNC.NTZ R18, R18 ;  /* 0x0000001200127305 */ /* 0x000e22000021f100 */
[----:B------:R-:W-:Y:S05]  /*2060*/  BRA `(.L_x_31072) ;  /* 0x0000000800d07947 */ /* 0x000fea0003800000 */
.L_x_31075:
        /* <DEDUP_REMOVED lines=9> */
.L_x_31078:
[----:B------:R-:W2:Y:S02]  /*2100*/  LDG.E.U16 R4, desc[UR36][R4.64] ;  /* 0x0000002404047981 */ /* 0x000ea4000c1e1500 */
[----:B--2---:R-:W-:-:S06]  /*2110*/  HADD2.F32 R18, -RZ, R4.H0_H0 ;  /* 0x20000004ff127230 */ /* 0x004fcc0000004100 */
[----:B------:R-:W0:Y:S01]  /*2120*/  F2I.FTZ.TRUNC.NTZ R18, R18 ;  /* 0x0000001200127305 */ /* 0x000e22000021f100 */
[----:B------:R-:W-:Y:S05]  /*2130*/  BRA `(.L_x_31072) ;  /* 0x00000008009c7947 */ /* 0x000fea0003800000 */
.L_x_31077:
[----:B------:R-:W2:Y:S02]  /*2140*/  LDG.E.64 R4, desc[UR36][R4.64] ;  /* 0x0000002404047981 */ /* 0x000ea4000c1e1b00 */
[----:B--2---:R0:W1:Y:S01]  /*2150*/  F2I.F64.TRUNC R18, R4 ;  /* 0x0000000400127311 */ /* 0x004062000030d100 */
[----:B------:R-:W-:Y:S05]  /*2160*/  BRA `(.L_x_31072) ;  /* 0x0000000800907947 */ /* 0x000fea0003800000 */
.L_x_31067:
        /* <DEDUP_REMOVED lines=12> */
.L_x_31081:
[----:B------:R-:W2:Y:S02]  /*2230*/  LDG.E.64 R4, desc[UR36][R4.64] ;  /* 0x0000002404047981 */ /* 0x000ea4000c1e1b00 */
[----:B--2---:R0:W1:Y:S01]  /*2240*/  F2I.F64.TRUNC R18, R4 ;  /* 0x0000000400127311 */ /* 0x004062000030d100 */
[----:B------:R-:W-:Y:S05]  /*2250*/  BRA `(.L_x_31072) ;  /* 0x0000000800547947 */ /* 0x000fea0003800000 */
.L_x_31080:
        /* <DEDUP_REMOVED lines=27> */
.L_x_31083:
        /* <DEDUP_REMOVED lines=12> */
[----:B------:R3:W4:Y:S01]  /*24d0*/  F2I.FTZ.TRUNC.NTZ R18, R0 ;  /* 0x0000000000127305 */ /* 0x000722000021f100 */
[----:B------:R-:W-:Y:S05]  /*24e0*/  BRA `(.L_x_31072) ;  /* 0x0000000400b07947 */ /* 0x000fea0003800000 */
.L_x_31082:
[----:B------:R-:W2:Y:S02]  /*24f0*/  LDG.E.U16 R18, desc[UR36][R4.64] ;  /* 0x0000002404127981 */ /* 0x000ea4000c1e1500 */
[----:B--2---:R-:W-:-:S06]  /*2500*/  IMAD.U32 R18, R18, 0x10000, RZ ;  /* 0x0001000012127824 */ /* 0x004fcc00078e00ff */
[----:B------:R-:W2:Y:S01]  /*2510*/  F2I.FTZ.TRUNC.NTZ R18, R18 ;  /* 0x0000001200127305 */ /* 0x000ea2000021f100 */
[----:B------:R-:W-:Y:S05]  /*2520*/  BRA `(.L_x_31072) ;  /* 0x0000000400a07947 */ /* 0x000fea0003800000 */
.L_x_31079:
        /* <DEDUP_REMOVED lines=10> */
.L_x_31086:
        /* <DEDUP_REMOVED lines=21> */
.L_x_31090:
[----:B------:R-:W-:Y:S05]  /*2720*/  BSYNC B1 ;  /* 0x0000000000017941 */ /* 0x000fea0003800000 */
.L_x_31089:
[----:B------:R-:W-:Y:S01]  /*2730*/  IMAD.SHL.U32 R3, R3, 0x100000, RZ ;  /* 0x0010000003037824 */ /* 0x000fe200078e00ff */
[----:B------:R-:W-:-:S04]  /*2740*/  LEA R5, R0, 0x3b800000, 0x17 ;  /* 0x3b80000000057811 */ /* 0x000fc800078eb8ff */
[----:B------:R-:W-:-:S07]  /*2750*/  LOP3.LUT R18, R5, R3, R18, 0xfe, !PT ;  /* 0x0000000305127212 */ /* 0x000fce00078efe12 */
.L_x_31088:
[----:B------:R-:W-:Y:S05]  /*2760*/  BSYNC B0 ;  /* 0x0000000000007941 */ /* 0x000fea0003800000 */
.L_x_31087:
[----:B------:R-:W0:Y:S01]  /*2770*/  F2I.FTZ.TRUNC.NTZ R18, R18 ;  /* 0x0000001200127305 */ /* 0x000e22000021f100 */
[----:B------:R-:W-:Y:S05]  /*2780*/  BRA `(.L_x_31072) ;  /* 0x0000000400087947 */ /* 0x000fea0003800000 */
.L_x_31085:
        /* <DEDUP_REMOVED lines=21> */
.L_x_31094:
[----:B------:R-:W-:Y:S05]  /*28e0*/  BSYNC B1 ;  /* 0x0000000000017941 */ /* 0x000fea0003800000 */
.L_x_31093:
[----:B------:R-:W-:Y:S01]  /*28f0*/  IMAD.SHL.U32 R3, R3, 0x200000, RZ ;  /* 0x0020000003037824 */ /* 0x000fe200078e00ff */
[----:B------:R-:W-:-:S04]  /*2900*/  LEA R5, R0, 0x37800000, 0x17 ;  /* 0x3780000000057811 */ /* 0x000fc800078eb8ff */
[----:B------:R-:W-:-:S07]  /*2910*/  LOP3.LUT R18, R5, R3, R18, 0xfe, !PT ;  /* 0x0000000305127212 */ /* 0x000fce00078efe12 */
.L_x_31092:
[----:B------:R-:W-:Y:S05]  /*2920*/  BSYNC B0 ;  /* 0x0000000000007941 */ /* 0x000fea0003800000 */
.L_x_31091:
[----:B------:R-:W0:Y:S01]  /*2930*/  F2I.FTZ.TRUNC.NTZ R18, R18 ;  /* 0x0000001200127305 */ /* 0x000e22000021f100 */
[----:B------:R-:W-:Y:S05]  /*2940*/  BRA `(.L_x_31072) ;  /* 0x0000000000987947 */ /* 0x000fea0003800000 */
.L_x_31084:
        /* <DEDUP_REMOVED lines=14> */
.L_x_31098:
[----:B------:R-:W-:Y:S05]  /*2a30*/  BSYNC B0 ;  /* 0x0000000000007941 */ /* 0x000fea0003800000 */
.L_x_31097:
[----:B------:R-:W0:Y:S01]  /*2a40*/  F2I.FTZ.TRUNC.NTZ R18, R18 ;  /* 0x0000001200127305 */ /* 0x000e22000021f100 */
[----:B------:R-:W-:Y:S05]  /*2a50*/  BRA `(.L_x_31072) ;  /* 0x0000000000547947 */ /* 0x000fea0003800000 */
.L_x_31071:
        /* <DEDUP_REMOVED lines=17> */
.L_x_31099:
[----:B------:R-:W-:Y:S05]  /*2b70*/  BRA `(.L_x_31072) ;  /* 0x00000000000c7947 */ /* 0x000fea0003800000 */
.L_x_31096:
[----:B------:R0:W5:Y:S01]  /*2b80*/  LDG.E R18, desc[UR36][R4.64] ;  /* 0x0000002404127981 */ /* 0x000162000c1e1900 */
[----:B------:R-:W-:Y:S05]  /*2b90*/  BRA `(.L_x_31072) ;  /* 0x0000000000047947 */ /* 0x000fea0003800000 */
.L_x_31095:
[----:B------:R0:W5:Y:S02]  /*2ba0*/  LDG.E R18, desc[UR36][R4.64] ;  /* 0x0000002404127981 */ /* 0x000164000c1e1900 */
.L_x_31072:
        /* <DEDUP_REMOVED lines=18> */
.L_x_31103:
[----:B------:R0:W5:Y:S01]  /*2cd0*/  LDG.E.U8 R29, desc[UR36][R4.64] ;  /* 0x00000024041d7981 */ /* 0x000162000c1e1100 */
[----:B------:R-:W-:Y:S05]  /*2ce0*/  BRA `(.L_x_31105) ;  /* 0x0000000c00347947 */ /* 0x000fea0003800000 */
.L_x_31102:
        /* <DEDUP_REMOVED lines=8> */
.L_x_31107:
[----:B------:R0:W5:Y:S01]  /*2d70*/  LDG.E R29, desc[UR36][R4.64] ;  /* 0x00000024041d7981 */ /* 0x000162000c1e1900 */
[----:B------:R-:W-:Y:S05]  /*2d80*/  BRA `(.L_x_31105) ;  /* 0x0000000c000c7947 */ /* 0x000fea0003800000 */
.L_x_31106:
[----:B------:R0:W5:Y:S01]  /*2d90*/  LDG.E.S16 R29, desc[UR36][R4.64] ;  /* 0x00000024041d7981 */ /* 0x000162000c1e1700 */
[----:B------:R-:W-:Y:S05]  /*2da0*/  BRA `(.L_x_31105) ;  /* 0x0000000c00047947 */ /* 0x000fea0003800000 */
.L_x_31101:
        /* <DEDUP_REMOVED lines=9> */
.L_x_31109:
[----:B------:R-:W3:Y:S02]  /*2e40*/  LDG.E.U16 R4, desc[UR36][R4.64] ;  /* 0x0000002404047981 */ /* 0x000ee4000c1e1500 */
[----:B---3--:R-:W-:-:S06]  /*2e50*/  HADD2.F32 R29, -RZ, R4.H0_H0 ;  /* 0x20000004ff1d7230 */ /* 0x008fcc0000004100 */
[----:B------:R-:W0:Y:S01]  /*2e60*/  F2I.FTZ.TRUNC.NTZ R29, R29 ;  /* 0x0000001d001d7305 */ /* 0x000e22000021f100 */
[----:B------:R-:W-:Y:S05]  /*2e70*/  BRA `(.L_x_31105) ;  /* 0x0000000800d07947 */ /* 0x000fea0003800000 */
.L_x_31108:
        /* <DEDUP_REMOVED lines=9> */
.L_x_31111:
[----:B------:R-:W3:Y:S02]  /*2f10*/  LDG.E.U16 R4, desc[UR36][R4.64] ;  /* 0x0000002404047981 */ /* 0x000ee4000c1e1500 */
[----:B---3--:R-:W-:-:S06]  /*2f20*/  HADD2.F32 R29, -RZ, R4.H0_H0 ;  /* 0x20000004ff1d7230 */ /* 0x008fcc0000004100 */
[----:B------:R-:W0:Y:S01]  /*2f30*/  F2I.FTZ.TRUNC.NTZ R29, R29 ;  /* 0x0000001d001d7305 */ /* 0x000e22000021f100 */
[----:B------:R-:W-:Y:S05]  /*2f40*/  BRA `(.L_x_31105) ;  /* 0x00000008009c7947 */ /* 0x000fea0003800000 */
.L_x_31110:
[----:B------:R-:W3:Y:S02]  /*2f50*/  LDG.E.64 R4, desc[UR36][R4.64] ;  /* 0x0000002404047981 */ /* 0x000ee4000c1e1b00 */
[----:B---3--:R0:W3:Y:S01]  /*2f60*/  F2I.F64.TRUNC R29, R4 ;  /* 0x00000004001d7311 */ /* 0x0080e2000030d100 */
[----:B------:R-:W-:Y:S05]  /*2f70*/  BRA `(.L_x_31105) ;  /* 0x0000000800907947 */ /* 0x000fea0003800000 */
.L_x_31100:
        /* <DEDUP_REMOVED lines=12> */
.L_x_31114:
[----:B------:R-:W3:Y:S02]  /*3040*/  LDG.E.64 R4, desc[UR36][R4.64] ;  /* 0x0000002404047981 */ /* 0x000ee4000c1e1b00 */
[----:B---3--:R0:W3:Y:S01]  /*3050*/  F2I.F64.TRUNC R29, R4 ;  /* 0x00000004001d7311 */ /* 0x0080e2000030d100 */
[----:B------:R-:W-:Y:S05]  /*3060*/  BRA `(.L_x_31105) ;  /* 0x0000000800547947 */ /* 0x000fea0003800000 */
.L_x_31113:
        /* <DEDUP_REMOVED lines=27> */
.L_x_31116:
        /* <DEDUP_REMOVED lines=12> */
[----:B------:R0:W3:Y:S01]  /*32e0*/  F2I.FTZ.TRUNC.NTZ R29, R0 ;  /* 0x00000000001d7305 */ /* 0x0000e2000021f100 */
[----:B------:R-:W-:Y:S05]  /*32f0*/  BRA `(.L_x_31105) ;  /* 0x0000000400b07947 */ /* 0x000fea0003800000 */
.L_x_31115:
[----:B------:R-:W3:Y:S02]  /*3300*/  LDG.E.U16 R29, desc[UR36][R4.64] ;  /* 0x00000024041d7981 */ /* 0x000ee4000c1e1500 */
[----:B---3--:R-:W-:-:S06]  /*3310*/  IMAD.U32 R29, R29, 0x10000, RZ ;  /* 0x000100001d1d7824 */ /* 0x008fcc00078e00ff */
[----:B------:R-:W0:Y:S01]  /*3320*/  F2I.FTZ.TRUNC.NTZ R29, R29 ;  /* 0x0000001d001d7305 */ /* 0x000e22000021f100 */
[----:B------:R-:W-:Y:S05]  /*3330*/  BRA `(.L_x_31105) ;  /* 0x0000000400a07947 */ /* 0x000fea0003800000 */
.L_x_31112:
        /* <DEDUP_REMOVED lines=10> */
.L_x_31119:
        /* <DEDUP_REMOVED lines=21> */
.L_x_31123:
[----:B------:R-:W-:Y:S05]  /*3530*/  BSYNC B1 ;  /* 0x0000000000017941 */ /* 0x000fea0003800000 */
.L_x_31122:
[----:B------:R-:W-:Y:S01]  /*3540*/  IMAD.SHL.U32 R3, R3, 0x100000, RZ ;  /* 0x0010000003037824 */ /* 0x000fe200078e00ff */
[----:B------:R-:W-:-:S04]  /*3550*/  LEA R0, R0, 0x3b800000, 0x17 ;  /* 0x3b80000000007811 */ /* 0x000fc800078eb8ff */
[----:B------:R-:W-:-:S07]  /*3560*/  LOP3.LUT R29, R0, R3, R29, 0xfe, !PT ;  /* 0x00000003001d7212 */ /* 0x000fce00078efe1d */
.L_x_31121:
[----:B------:R-:W-:Y:S05]  /*3570*/  BSYNC B0 ;  /* 0x0000000000007941 */ /* 0x000fea0003800000 */
.L_x_31120:
[----:B------:R-:W3:Y:S01]  /*3580*/  F2I.FTZ.TRUNC.NTZ R29, R29 ;  /* 0x0000001d001d7305 */ /* 0x000ee2000021f100 */
[----:B------:R-:W-:Y:S05]  /*3590*/  BRA `(.L_x_31105) ;  /* 0x0000000400087947 */ /* 0x000fea0003800000 */
.L_x_31118:
        /* <DEDUP_REMOVED lines=21> */
.L_x_31127:
[----:B------:R-:W-:Y:S05]  /*36f0*/  BSYNC B1 ;  /* 0x0000000000017941 */ /* 0x000fea0003800000 */
.L_x_31126:
[----:B------:R-:W-:Y:S01]  /*3700*/  IMAD.SHL.U32 R3, R3, 0x200000, RZ ;  /* 0x0020000003037824 */ /* 0x000fe200078e00ff */
[----:B------:R-:W-:-:S04]  /*3710*/  LEA R0, R0, 0x37800000, 0x17 ;  /* 0x3780000000007811 */ /* 0x000fc800078eb8ff */
[----:B------:R-:W-:-:S07]  /*3720*/  LOP3.LUT R29, R0, R3, R29, 0xfe, !PT ;  /* 0x00000003001d7212 */ /* 0x000fce00078efe1d */
.L_x_31125:
[----:B------:R-:W-:Y:S05]  /*3730*/  BSYNC B0 ;  /* 0x0000000000007941 */ /* 0x000fea0003800000 */
.L_x_31124:
[----:B------:R-:W0:Y:S01]  /*3740*/  F2I.FTZ.TRUNC.NTZ R29, R29 ;  /* 0x0000001d001d7305 */ /* 0x000e22000021f100 */
[----:B------:R-:W-:Y:S05]  /*3750*/  BRA `(.L_x_31105) ;  /* 0x0000000000987947 */ /* 0x000fea0003800000 */
.L_x_31117:
        /* <DEDUP_REMOVED lines=14> */
.L_x_31131:
[----:B------:R-:W-:Y:S05]  /*3840*/  BSYNC B0 ;  /* 0x0000000000007941 */ /* 0x000fea0003800000 */
.L_x_31130:
[----:B------:R-:W0:Y:S01]  /*3850*/  F2I.FTZ.TRUNC.NTZ R29, R29 ;  /* 0x0000001d001d7305 */ /* 0x000e22000021f100 */
[----:B------:R-:W-:Y:S05]  /*3860*/  BRA `(.L_x_31105) ;  /* 0x0000000000547947 */ /* 0x000fea0003800000 */
.L_x_31104:
        /* <DEDUP_REMOVED lines=17> */
.L_x_31132:
[----:B------:R-:W-:Y:S05]  /*3980*/  BRA `(.L_x_31105) ;  /* 0x00000000000c7947 */ /* 0x000fea0003800000 */
.L_x_31129:
[----:B------:R0:W5:Y:S01]  /*3990*/  LDG.E R29, desc[UR36][R4.64] ;  /* 0x00000024041d7981 */ /* 0x000162000c1e1900 */
[----:B------:R-:W-:Y:S05]  /*39a0*/  BRA `(.L_x_31105) ;  /* 0x0000000000047947 */ /* 0x000fea0003800000 */
.L_x_31128:
[----:B------:R0:W5:Y:S02]  /*39b0*/  LDG.E R29, desc[UR36][R4.64] ;  /* 0x00000024041d7981 */ /* 0x000164000c1e1900 */
.L_x_31105:
[----:B------:R-:W-:-:S07]  /*39c0*/  VIADD R17, R17, 0x80 ;  /* 0x0000008011117836 */ /* 0x000fce0000000000 */
.L_x_31066:
[----:B------:R-:W-:Y:S05]  /*39d0*/  BSYNC B6 ;  /* 0x0000000000067941 */ /* 0x000fea0003800000 */
.L_x_31065:
[----:B------:R-:W-:Y:S01]  /*39e0*/  ISETP.GE.AND P0, PT, R17, R16, PT ;  /* 0x000000101100720c */ /* 0x000fe20003f06270 */
[----:B------:R-:W-:Y:S01]  /*39f0*/  BSSY B6, `(.L_x_31133) ;  /* 0x00001c9000067945 */ /* 0x000fe20003800000 */
[----:B------:R-:W-:Y:S01]  /*3a00*/  CS2R R26, SRZ ;  /* 0x00000000001a7805 */ /* 0x000fe2000001ff00 */
[----:B------:R-:W-:-:S10]  /*3a10*/  IMAD.MOV.U32 R22, RZ, RZ, RZ ;  /* 0x000000ffff167224 */ /* 0x000fd400078e00ff */
        /* <DEDUP_REMOVED lines=20> */
.L_x_31138:
[----:B------:R0:W5:Y:S01]  /*3b60*/  LDG.E.U8 R22, desc[UR36][R4.64] ;  /* 0x0000002404167981 */ /* 0x000162000c1e1100 */
[----:B------:R-:W-:Y:S05]  /*3b70*/  BRA `(.L_x_31140) ;  /* 0x0000000c00347947 */ /* 0x000fea0003800000 */
.L_x_31137:
        /* <DEDUP_REMOVED lines=8> */
.L_x_31142:
[----:B------:R0:W5:Y:S01]  /*3c00*/  LDG.E R22, desc[UR36][R4.64] ;  /* 0x0000002404167981 */ /* 0x000162000c1e1900 */
[----:B------:R-:W-:Y:S05]  /*3c10*/  BRA `(.L_x_31140) ;  /* 0x0000000c000c7947 */ /* 0x000fea0003800000 */
.L_x_31141:
[----:B------:R0:W5:Y:S01]  /*3c20*/  LDG.E.S16 R22, desc[UR36][R4.64] ;  /* 0x0000002404167981 */ /* 0x000162000c1e1700 */
[----:B------:R-:W-:Y:S05]  /*3c30*/  BRA `(.L_x_31140) ;  /* 0x0000000c00047947 */ /* 0x000fea0003800000 */
.L_x_31136:
[----:B------:R-:W-:-:S13]  /*3c40*/  ISETP.GT.AND P0, PT, R0, 0x6, PT ;  /* 0x000000060000780c */ /* 0x000fda0003f04270 */
[----:B------:R-:W-:Y:S05]  /*3c50*/  @P0 BRA `(.L_x_31143) ;  /* 0x00000000002c0947 */ /* 0x000fea0003800000 */
[----:B------:R-:W-:-:S13]  /*3c60*/  ISETP.NE.AND P0, PT, R0, 0x5, PT ;  /* 0x000000050000780c */ /* 0x000fda0003f05270 */
[----:B------:R-:W-:Y:S05]  /*3c70*/  @!P0 BRA `(.L_x_31144) ;  /* 0x0000000000148947 */ /* 0x000fea0003800000 */
[----:B------:R-:W-:-:S13]  /*3c80*/  ISETP.NE.AND P0, PT, R0, 0x6, PT ;  /* 0x000000060000780c */ /* 0x000fda0003f05270 */
[----:B------:R-:W-:Y:S05]  /*3c90*/  @P0 BRA `(.L_x_31139) ;  /* 0x0000000800980947 */ /* 0x000fea0003800000 */
[----:B------:R-:W3:Y:S02]  /*3ca0*/  LDG.E R4, desc[UR36][R4.64] ;  /* 0x0000002404047981 */ /* 0x000ee4000c1e1900 */
[----:B---3--:R0:W1:Y:S01]  /*3cb0*/  F2I.FTZ.TRUNC.NTZ R22, R4 ;  /* 0x0000000400167305 */ /* 0x008062000021f100 */
[----:B------:R-:W-:Y:S05]  /*3cc0*/  BRA `(.L_x_31140) ;  /* 0x0000000800e07947 */ /* 0x000fea0003800000 */
.L_x_31144:
[----:B------:R-:W3:Y:S02]  /*3cd0*/  LDG.E.U16 R4, desc[UR36][R4.64] ;  /* 0x0000002404047981 */ /* 0x000ee4000c1e1500 */
[----:B---3--:R-:W-:-:S06]  /*3ce0*/  HADD2.F32 R22, -RZ, R4.H0_H0 ;  /* 0x20000004ff167230 */ /* 0x008fcc0000004100 */
[----:B------:R-:W0:Y:S01]  /*3cf0*/  F2I.FTZ.TRUNC.NTZ R22, R22 ;  /* 0x0000001600167305 */ /* 0x000e22000021f100 */
[----:B------:R-:W-:Y:S05]  /*3d00*/  BRA `(.L_x_31140) ;  /* 0x0000000800d07947 */ /* 0x000fea0003800000 */
.L_x_31143:
[----:B------:R-:W-:-:S13]  /*3d10*/  ISETP.NE.AND P0, PT, R0, 0x7, PT ;  /* 0x000000070000780c */ /* 0x000fda0003f05270 */
[----:B------:R-:W-:Y:S05]  /*3d20*/  @!P0 BRA `(.L_x_31145) ;  /* 0x00000000002c8947 */ /* 0x000fea0003800000 */
[----:B------:R-:W-:-:S13]  /*3d30*/  ISETP.NE.AND P0, PT, R0, 0x8, PT ;  /* 0x000000080000780c */ /* 0x000fda0003f05270 */
[----:B------:R-:W-:Y:S05]  /*3d40*/  @!P0 BRA `(.L_x_31146) ;  /* 0x0000000000148947 */ /* 0x000fea0003800000 */
[----:B------:R-:W-:-:S13]  /*3d50*/  ISETP.NE.AND P0, PT, R0, 0x9, PT ;  /* 0x000000090000780c */ /* 0x000fda0003f05270 */
[----:B------:R-:W-:Y:S05]  /*3d60*/  @P0 BRA `(.L_x_31139) ;  /* 0x0000000800640947 */ /* 0x000fea0003800000 */
[----:B------:R-:W3:Y:S02]  /*3d70*/  LDG.E R4, desc[UR36][R4.64] ;  /* 0x0000002404047981 */ /* 0x000ee4000c1e1900 */
[----:B---3--:R0:W1:Y:S01]  /*3d80*/  F2I.FTZ.TRUNC.NTZ R22, R4 ;  /* 0x0000000400167305 */ /* 0x008062000021f100 */
[----:B------:R-:W-:Y:S05]  /*3d90*/  BRA `(.L_x_31140) ;  /* 0x0000000800ac7947 */ /* 0x000fea0003800000 */
.L_x_31146:
[----:B------:R-:W3:Y:S02]  /*3da0*/  LDG.E.U16 R4, desc[UR36][R4.64] ;  /* 0x0000002404047981 */ /* 0x000ee4000c1e1500 */
[----:B---3--:R-:W-:-:S06]  /*3db0*/  HADD2.F32 R22, -RZ, R4.H0_H0 ;  /* 0x20000004ff167230 */ /* 0x008fcc0000004100 */
[----:B------:R-:W0:Y:S01]  /*3dc0*/  F2I.FTZ.TRUNC.NTZ R22, R22 ;  /* 0x0000001600167305 */ /* 0x000e22000021f100 */
[----:B------:R-:W-:Y:S05]  /*3dd0*/  BRA `(.L_x_31140) ;  /* 0x00000008009c7947 */ /* 0x000fea0003800000 */
.L_x_31145:
[----:B------:R-:W3:Y:S02]  /*3de0*/  LDG.E.64 R4, desc[UR36][R4.64] ;  /* 0x0000002404047981 */ /* 0x000ee4000c1e1b00 */
[----:B---3--:R0:W1:Y:S01]  /*3df0*/  F2I.F64.TRUNC R22, R4 ;  /* 0x0000000400167311 */ /* 0x008062000030d100 */
[----:B------:R-:W-:Y:S05]  /*3e00*/  BRA `(.L_x_31140) ;  /* 0x0000000800907947 */ /* 0x000fea0003800000 */
.L_x_31135:
        /* <DEDUP_REMOVED lines=12> */
.L_x_31149:
[----:B------:R-:W3:Y:S02]  /*3ed0*/  LDG.E.64 R4, desc[UR36][R4.64] ;  /* 0x0000002404047981 */ /* 0x000ee4000c1e1b00 */
[----:B---3--:R0:W1:Y:S01]  /*3ee0*/  F2I.F64.TRUNC R22, R4 ;  /* 0x0000000400167311 */ /* 0x008062000030d100 */
[----:B------:R-:W-:Y:S05]  /*3ef0*/  BRA `(.L_x_31140) ;  /* 0x0000000800547947 */ /* 0x000fea0003800000 */
.L_x_31148:
        /* <DEDUP_REMOVED lines=27> */
.L_x_31151:
        /* <DEDUP_REMOVED lines=12> */
[----:B------:R4:W0:Y:S01]  /*4170*/  F2I.FTZ.TRUNC.NTZ R22, R0 ;  /* 0x0000000000167305 */ /* 0x000822000021f100 */
[----:B------:R-:W-:Y:S05]  /*4180*/  BRA `(.L_x_31140) ;  /* 0x0000000400b07947 */ /* 0x000fea0003800000 */
.L_x_31150:
[----:B------:R-:W3:Y:S02]  /*4190*/  LDG.E.U16 R22, desc[UR36][R4.64] ;  /* 0x0000002404167981 */ /* 0x000ee4000c1e1500 */
[----:B---3--:R-:W-:-:S06]  /*41a0*/  IMAD.U32 R22, R22, 0x10000, RZ ;  /* 0x0001000016167824 */ /* 0x008fcc00078e00ff */
[----:B------:R-:W3:Y:S01]  /*41b0*/  F2I.FTZ.TRUNC.NTZ R22, R22 ;  /* 0x0000001600167305 */ /* 0x000ee2000021f100 */
[----:B------:R-:W-:Y:S05]  /*41c0*/  BRA `(.L_x_31140) ;  /* 0x0000000400a07947 */ /* 0x000fea0003800000 */
.L_x_31147:
        /* <DEDUP_REMOVED lines=10> */
.L_x_31154:
        /* <DEDUP_REMOVED lines=21> */
.L_x_31158:
[----:B------:R-:W-:Y:S05]  /*43c0*/  BSYNC B1 ;  /* 0x0000000000017941 */ /* 0x000fea0003800000 */
.L_x_31157:
[----:B------:R-:W-:Y:S01]  /*43d0*/  IMAD.SHL.U32 R3, R3, 0x100000, RZ ;  /* 0x0010000003037824 */ /* 0x000fe200078e00ff */
[----:B------:R-:W-:-:S04]  /*43e0*/  LEA R5, R0, 0x3b800000, 0x17 ;  /* 0x3b80000000057811 */ /* 0x000fc800078eb8ff */
[----:B------:R-:W-:-:S07]  /*43f0*/  LOP3.LUT R22, R5, R3, R22, 0xfe, !PT ;  /* 0x0000000305167212 */ /* 0x000fce00078efe16 */
.L_x_31156:
[----:B------:R-:W-:Y:S05]  /*4400*/  BSYNC B0 ;  /* 0x0000000000007941 */ /* 0x000fea0003800000 */
.L_x_31155:
[----:B------:R-:W0:Y:S01]  /*4410*/  F2I.FTZ.TRUNC.NTZ R22, R22 ;  /* 0x0000001600167305 */ /* 0x000e22000021f100 */
[----:B------:R-:W-:Y:S05]  /*4420*/  BRA `(.L_x_31140) ;  /* 0x0000000400087947 */ /* 0x000fea0003800000 */
.L_x_31153:
        /* <DEDUP_REMOVED lines=21> */
.L_x_31162:
[----:B------:R-:W-:Y:S05]  /*4580*/  BSYNC B1 ;  /* 0x0000000000017941 */ /* 0x000fea0003800000 */
.L_x_31161:
[----:B------:R-:W-:Y:S01]  /*4590*/  IMAD.SHL.U32 R3, R3, 0x200000, RZ ;  /* 0x0020000003037824 */ /* 0x000fe200078e00ff */
[----:B------:R-:W-:-:S04]  /*45a0*/  LEA R5, R0, 0x37800000, 0x17 ;  /* 0x3780000000057811 */ /* 0x000fc800078eb8ff */
[----:B------:R-:W-:-:S07]  /*45b0*/  LOP3.LUT R22, R5, R3, R22, 0xfe, !PT ;  /* 0x0000000305167212 */ /* 0x000fce00078efe16 */
.L_x_31160:
[----:B------:R-:W-:Y:S05]  /*45c0*/  BSYNC B0 ;  /* 0x0000000000007941 */ /* 0x000fea0003800000 */
.L_x_31159:
[----:B------:R-:W0:Y:S01]  /*45d0*/  F2I.FTZ.TRUNC.NTZ R22, R22 ;  /* 0x0000001600167305 */ /* 0x000e22000021f100 */
[----:B------:R-:W-:Y:S05]  /*45e0*/  BRA `(.L_x_31140) ;  /* 0x0000000000987947 */ /* 0x000fea0003800000 */
.L_x_31152:
        /* <DEDUP_REMOVED lines=14> */
.L_x_31166:
[----:B------:R-:W-:Y:S05]  /*46d0*/  BSYNC B0 ;  /* 0x0000000000007941 */ /* 0x000fea0003800000 */
.L_x_31165:
[----:B------:R-:W0:Y:S01]  /*46e0*/  F2I.FTZ.TRUNC.NTZ R22, R22 ;  /* 0x0000001600167305 */ /* 0x000e22000021f100 */
[----:B------:R-:W-:Y:S05]  /*46f0*/  BRA `(.L_x_31140) ;  /* 0x0000000000547947 */ /* 0x000fea0003800000 */
.L_x_31139:
        /* <DEDUP_REMOVED lines=16> */
[----:B0-2--5:R-:W-:Y:S05]  /*4800*/  CALL.ABS.NOINC R14 ;  /* 0x000000000e007343 */ /* 0x025fea0003c00000 */
.L_x_31167:
[----:B------:R-:W-:Y:S05]  /*4810*/  BRA `(.L_x_31140) ;  /* 0x00000000000c7947 */ /* 0x000fea0003800000 */
.L_x_31164:
[----:B------:R0:W5:Y:S01]  /*4820*/  LDG.E R22, desc[UR36][R4.64] ;  /* 0x0000002404167981 */ /* 0x000162000c1e1900 */
[----:B------:R-:W-:Y:S05]  /*4830*/  BRA `(.L_x_31140) ;  /* 0x0000000000047947 */ /* 0x000fea0003800000 */
.L_x_31163:
[----:B------:R0:W5:Y:S02]  /*4840*/  LDG.E R22, desc[UR36][R4.64] ;  /* 0x0000002404167981 */ /* 0x000164000c1e1900 */
.L_x_31140:
[----:B------:R-:W4:Y:S01]  /*4850*/  LDC.U8 R3, c[0x0][0x235] ;  /* 0x00008d40ff037b82 */ /* 0x000f220000000000 */
[----:B------:R-:W-:Y:S02]  /*4860*/  ULDC UR4, c[0x0][0x23c] ;  /* 0x00008f0000047ab9 */ /* 0x000fe40000000800 */
[----:B------:R-:W-:-:S05]  /*4870*/  IMAD R23, R23, UR4, RZ ;  /* 0x0000000417177c24 */ /* 0x000fca000f8e02ff */
[----:B0-----:R-:W0:Y:S01]  /*4880*/  LDC.64 R4, c[0x0][0x228] ;  /* 0x00008a00ff047b82 */ /* 0x001e220000000a00 */
[----:B----4-:R-:W-:-:S04]  /*4890*/  PRMT R0, R3, 0x9910, RZ ;  /* 0x0000991003007816 */ /* 0x010fc800000000ff */
        /* <DEDUP_REMOVED lines=14> */
.L_x_31171:
[----:B------:R0:W5:Y:S01]  /*4980*/  LDG.E.U8 R27, desc[UR36][R4.64] ;  /* 0x00000024041b7981 */ /* 0x000162000c1e1100 */
[----:B------:R-:W-:Y:S05]  /*4990*/  BRA `(.L_x_31173) ;  /* 0x0000000c00347947 */ /* 0x000fea0003800000 */
.L_x_31170:
        /* <DEDUP_REMOVED lines=8> */
.L_x_31175:
[----:B------:R0:W5:Y:S01]  /*4a20*/  LDG.E R27, desc[UR36][R4.64] ;  /* 0x00000024041b7981 */ /* 0x000162000c1e1900 */
[----:B------:R-:W-:Y:S05]  /*4a30*/  BRA `(.L_x_31173) ;  /* 0x0000000c000c7947 */ /* 0x000fea0003800000 */
.L_x_31174:
[----:B------:R0:W5:Y:S01]  /*4a40*/  LDG.E.S16 R27, desc[UR36][R4.64] ;  /* 0x00000024041b7981 */ /* 0x000162000c1e1700 */
[----:B------:R-:W-:Y:S05]  /*4a50*/  BRA `(.L_x_31173) ;  /* 0x0000000c00047947 */ /* 0x000fea0003800000 */
.L_x_31169:
[----:B------:R-:W-:-:S13]  /*4a60*/  ISETP.GT.AND P0, PT, R0, 0x6, PT ;  /* 0x000000060000780c */ /* 0x000fda0003f04270 */
[----:B------:R-:W-:Y:S05]  /*4a70*/  @P0 BRA `(.L_x_31176) ;  /* 0x00000000002c0947 */ /* 0x000fea0003800000 */
[----:B------:R-:W-:-:S13]  /*4a80*/  ISETP.NE.AND P0, PT, R0, 0x5, PT ;  /* 0x000000050000780c */ /* 0x000fda0003f05270 */
[----:B------:R-:W-:Y:S05]  /*4a90*/  @!P0 BRA `(.L_x_31177) ;  /* 0x0000000000148947 */ /* 0x000fea0003800000 */
[----:B------:R-:W-:-:S13]  /*4aa0*/  ISETP.NE.AND P0, PT, R0, 0x6, PT ;  /* 0x000000060000780c */ /* 0x000fda0003f05270 */
[----:B------:R-:W-:Y:S05]  /*4ab0*/  @P0 BRA `(.L_x_31172) ;  /* 0x0000000800980947 */ /* 0x000fea0003800000 */
[----:B------:R-:W4:Y:S02]  /*4ac0*/  LDG.E R4, desc[UR36][R4.64] ;  /* 0x0000002404047981 */ /* 0x000f24000c1e1900 */
[----:B----4-:R0:W4:Y:S01]  /*4ad0*/  F2I.FTZ.TRUNC.NTZ R27, R4 ;  /* 0x00000004001b7305 */ /* 0x010122000021f100 */
[----:B------:R-:W-:Y:S05]  /*4ae0*/  BRA `(.L_x_31173) ;  /* 0x0000000800e07947 */ /* 0x000fea0003800000 */
.L_x_31177:
[----:B------:R-:W4:Y:S02]  /*4af0*/  LDG.E.U16 R4, desc[UR36][R4.64] ;  /* 0x0000002404047981 */ /* 0x000f24000c1e1500 */
[----:B----4-:R-:W-:-:S06]  /*4b00*/  HADD2.F32 R27, -RZ, R4.H0_H0 ;  /* 0x20000004ff1b7230 */ /* 0x010fcc0000004100 */
[----:B------:R-:W0:Y:S01]  /*4b10*/  F2I.FTZ.TRUNC.NTZ R27, R27 ;  /* 0x0000001b001b7305 */ /* 0x000e22000021f100 */
[----:B------:R-:W-:Y:S05]  /*4b20*/  BRA `(.L_x_31173) ;  /* 0x0000000800d07947 */ /* 0x000fea0003800000 */
.L_x_31176:
[----:B------:R-:W-:-:S13]  /*4b30*/  ISETP.NE.AND P0, PT, R0, 0x7, PT ;  /* 0x000000070000780c */ /* 0x000fda0003f05270 */
[----:B------:R-:W-:Y:S05]  /*4b40*/  @!P0 BRA `(.L_x_31178) ;  /* 0x00000000002c8947 */ /* 0x000fea0003800000 */
[----:B------:R-:W-:-:S13]  /*4b50*/  ISETP.NE.AND P0, PT, R0, 0x8, PT ;  /* 0x000000080000780c */ /* 0x000fda0003f05270 */
[----:B------:R-:W-:Y:S05]  /*4b60*/  @!P0 BRA `(.L_x_31179) ;  /* 0x0000000000148947 */ /* 0x000fea0003800000 */
[----:B------:R-:W-:-:S13]  /*4b70*/  ISETP.NE.AND P0, PT, R0, 0x9, PT ;  /* 0x000000090000780c */ /* 0x000fda0003f05270 */
[----:B------:R-:W-:Y:S05]  /*4b80*/  @P0 BRA `(.L_x_31172) ;  /* 0x0000000800640947 */ /* 0x000fea0003800000 */
[----:B------:R-:W4:Y:S02]  /*4b90*/  LDG.E R4, desc[UR36][R4.64] ;  /* 0x0000002404047981 */ /* 0x000f24000c1e1900 */
[----:B----4-:R0:W4:Y:S01]  /*4ba0*/  F2I.FTZ.TRUNC.NTZ R27, R4 ;  /* 0x00000004001b7305 */ /* 0x010122000021f100 */
[----:B------:R-:W-:Y:S05]  /*4bb0*/  BRA `(.L_x_31173) ;  /* 0x0000000800ac7947 */ /* 0x000fea0003800000 */
.L_x_31179:
[----:B------:R-:W4:Y:S02]  /*4bc0*/  LDG.E.U16 R4, desc[UR36][R4.64] ;  /* 0x0000002404047981 */ /* 0x000f24000c1e1500 */
[----:B----4-:R-:W-:-:S06]  /*4bd0*/  HADD2.F32 R27, -RZ, R4.H0_H0 ;  /* 0x20000004ff1b7230 */ /* 0x010fcc0000004100 */
[----:B------:R-:W0:Y:S01]  /*4be0*/  F2I.FTZ.TRUNC.NTZ R27, R27 ;  /* 0x0000001b001b7305 */ /* 0x000e22000021f100 */
[----:B------:R-:W-:Y:S05]  /*4bf0*/  BRA `(.L_x_31173) ;  /* 0x00000008009c7947 */ /* 0x000fea0003800000 */
.L_x_31178:
[----:B------:R-:W4:Y:S02]  /*4c00*/  LDG.E.64 R4, desc[UR36][R4.64] ;  /* 0x0000002404047981 */ /* 0x000f24000c1e1b00 */
[----:B----4-:R0:W4:Y:S01]  /*4c10*/  F2I.F64.TRUNC R27, R4 ;  /* 0x00000004001b7311 */ /* 0x010122000030d100 */
[----:B------:R-:W-:Y:S05]  /*4c20*/  BRA `(.L_x_31173) ;  /* 0x0000000800907947 */ /* 0x000fea0003800000 */
.L_x_31168:
        /* <DEDUP_REMOVED lines=12> */
.L_x_31182:
[----:B------:R-:W4:Y:S02]  /*4cf0*/  LDG.E.64 R4, desc[UR36][R4.64] ;  /* 0x0000002404047981 */ /* 0x000f24000c1e1b00 */
[----:B----4-:R0:W4:Y:S01]  /*4d00*/  F2I.F64.TRUNC R27, R4 ;  /* 0x00000004001b7311 */ /* 0x010122000030d100 */
[----:B------:R-:W-:Y:S05]  /*4d10*/  BRA `(.L_x_31173) ;  /* 0x0000000800547947 */ /* 0x000fea0003800000 */
.L_x_31181:
        /* <DEDUP_REMOVED lines=25> */
[----:B------:R0:W4:Y:S01]  /*4eb0*/  F2I.FTZ.TRUNC.NTZ R27, R7 ;  /* 0x00000007001b7305 */ /* 0x000122000021f100 */
[----:B------:R-:W-:Y:S05]  /*4ec0*/  BRA `(.L_x_31173) ;  /* 0x0000000400e87947 */ /* 0x000fea0003800000 */
.L_x_31184:
        /* <DEDUP_REMOVED lines=14> */
.L_x_31183:
[----:B------:R-:W4:Y:S02]  /*4fb0*/  LDG.E.U16 R27, desc[UR36][R4.64] ;  /* 0x00000024041b7981 */ /* 0x000f24000c1e1500 */
[----:B----4-:R-:W-:-:S06]  /*4fc0*/  IMAD.U32 R27, R27, 0x10000, RZ ;  /* 0x000100001b1b7824 */ /* 0x010fcc00078e00ff */
[----:B------:R-:W0:Y:S01]  /*4fd0*/  F2I.FTZ.TRUNC.NTZ R27, R27 ;  /* 0x0000001b001b7305 */ /* 0x000e22000021f100 */
[----:B------:R-:W-:Y:S05]  /*4fe0*/  BRA `(.L_x_31173) ;  /* 0x0000000400a07947 */ /* 0x000fea0003800000 */
.L_x_31180:
        /* <DEDUP_REMOVED lines=10> */
.L_x_31187:
        /* <DEDUP_REMOVED lines=21> */
.L_x_31191:
[----:B------:R-:W-:Y:S05]  /*51e0*/  BSYNC B1 ;  /* 0x0000000000017941 */ /* 0x000fea0003800000 */
.L_x_31190:
[----:B------:R-:W-:Y:S01]  /*51f0*/  IMAD.SHL.U32 R3, R3, 0x100000, RZ ;  /* 0x0010000003037824 */ /* 0x000fe200078e00ff */
[----:B------:R-:W-:-:S04]  /*5200*/  LEA R0, R0, 0x3b800000, 0x17 ;  /* 0x3b80000000007811 */ /* 0x000fc800078eb8ff */
[----:B------:R-:W-:-:S07]  /*5210*/  LOP3.LUT R27, R0, R3, R27, 0xfe, !PT ;  /* 0x00000003001b7212 */ /* 0x000fce00078efe1b */
.L_x_31189:
[----:B------:R-:W-:Y:S05]  /*5220*/  BSYNC B0 ;  /* 0x0000000000007941 */ /* 0x000fea0003800000 */
.L_x_31188:
[----:B------:R-:W4:Y:S01]  /*5230*/  F2I.FTZ.TRUNC.NTZ R27, R27 ;  /* 0x0000001b001b7305 */ /* 0x000f22000021f100 */
[----:B------:R-:W-:Y:S05]  /*5240*/  BRA `(.L_x_31173) ;  /* 0x0000000400087947 */ /* 0x000fea0003800000 */
.L_x_31186:
        /* <DEDUP_REMOVED lines=21> */
.L_x_31195:
[----:B------:R-:W-:Y:S05]  /*53a0*/  BSYNC B1 ;  /* 0x0000000000017941 */ /* 0x000fea0003800000 */
.L_x_31194:
[----:B------:R-:W-:Y:S01]  /*53b0*/  IMAD.SHL.U32 R3, R3, 0x200000, RZ ;  /* 0x0020000003037824 */ /* 0x000fe200078e00ff */
[----:B------:R-:W-:-:S04]  /*53c0*/  LEA R0, R0, 0x37800000, 0x17 ;  /* 0x3780000000007811 */ /* 0x000fc800078eb8ff */
[----:B------:R-:W-:-:S07]  /*53d0*/  LOP3.LUT R27, R0, R3, R27, 0xfe, !PT ;  /* 0x00000003001b7212 */ /* 0x000fce00078efe1b */
.L_x_31193:
[----:B------:R-:W-:Y:S05]  /*53e0*/  BSYNC B0 ;  /* 0x0000000000007941 */ /* 0x000fea0003800000 */
.L_x_31192:
[----:B------:R-:W0:Y:S01]  /*53f0*/  F2I.FTZ.TRUNC.NTZ R27, R27 ;  /* 0x0000001b001b7305 */ /* 0x000e22000021f100 */
[----:B------:R-:W-:Y:S05]  /*5400*/  BRA `(.L_x_31173) ;  /* 0x0000000000987947 */ /* 0x000fea0003800000 */
.L_x_31185:
        /* <DEDUP_REMOVED lines=14> */
.L_x_31199:
[----:B------:R-:W-:Y:S05]  /*54f0*/  BSYNC B0 ;  /* 0x0000000000007941 */ /* 0x000fea0003800000 */
.L_x_31198:
[----:B------:R-:W0:Y:S01]  /*5500*/  F2I.FTZ.TRUNC.NTZ R27, R27 ;  /* 0x0000001b001b7305 */ /* 0x000e22000021f100 */
[----:B------:R-:W-:Y:S05]  /*5510*/  BRA `(.L_x_31173) ;  /* 0x0000000000547947 */ /* 0x000fea0003800000 */
.L_x_31172:
        /* <DEDUP_REMOVED lines=17> */
.L_x_31200:
[----:B------:R-:W-:Y:S05]  /*5630*/  BRA `(.L_x_31173) ;  /* 0x00000000000c7947 */ /* 0x000fea0003800000 */
.L_x_31197:
[----:B------:R0:W5:Y:S01]  /*5640*/  LDG.E R27, desc[UR36][R4.64] ;  /* 0x00000024041b7981 */ /* 0x000162000c1e1900 */
[----:B------:R-:W-:Y:S05]  /*5650*/  BRA `(.L_x_31173) ;  /* 0x0000000000047947 */ /* 0x000fea0003800000 */
.L_x_31196:
[----:B------:R0:W5:Y:S02]  /*5660*/  LDG.E R27, desc[UR36][R4.64] ;  /* 0x00000024041b7981 */ /* 0x000164000c1e1900 */
.L_x_31173:
[----:B------:R-:W-:-:S07]  /*5670*/  VIADD R17, R17, 0x80 ;  /* 0x0000008011117836 */ /* 0x000fce0000000000 */
.L_x_31134:
[----:B------:R-:W-:Y:S05]  /*5680*/  BSYNC B6 ;  /* 0x0000000000067941 */ /* 0x000fea0003800000 */
.L_x_31133:
[----:B------:R-:W-:Y:S01]  /*5690*/  ISETP.GE.AND P0, PT, R17, R16, PT ;  /* 0x000000101100720c */ /* 0x000fe20003f06270 */
[----:B------:R-:W-:Y:S01]  /*56a0*/  BSSY B6, `(.L_x_31201) ;  /* 0x00001c6000067945 */ /* 0x000fe20003800000 */
[----:B0-----:R-:W-:-:S11]  /*56b0*/  IMAD.MOV.U32 R25, RZ, RZ, RZ ;  /* 0x000000ffff197224 */ /* 0x001fd600078e00ff */
[----:B------:R-:W-:Y:S05]  /*56c0*/  @P0 BRA `(.L_x_31202) ;  /* 0x0000001c000c0947 */ /* 0x000fea0003800000 */
[----:B-1-34-:R-:W0:Y:S01]  /*56d0*/  LDC.64 R4, c[0x0][0x220] ;  /* 0x00008800ff047b82 */ /* 0x01ae220000000a00 */
        /* <DEDUP_REMOVED lines=18> */
.L_x_31206:
[----:B------:R0:W5:Y:S01]  /*5800*/  LDG.E.U8 R25, desc[UR36][R4.64] ;  /* 0x0000002404197981 */ /* 0x000162000c1e1100 */
[----:B------:R-:W-:Y:S05]  /*5810*/  BRA `(.L_x_31208) ;  /* 0x0000000c00347947 */ /* 0x000fea0003800000 */
.L_x_31205:
        /* <DEDUP_REMOVED lines=8> */
.L_x_31210:
[----:B------:R4:W5:Y:S01]  /*58a0*/  LDG.E R25, desc[UR36][R4.64] ;  /* 0x0000002404197981 */ /* 0x000962000c1e1900 */
[----:B------:R-:W-:Y:S05]  /*58b0*/  BRA `(.L_x_31208) ;  /* 0x0000000c000c7947 */ /* 0x000fea0003800000 */
.L_x_31209:
[----:B------:R3:W5:Y:S01]  /*58c0*/  LDG.E.S16 R25, desc[UR36][R4.64] ;  /* 0x0000002404197981 */ /* 0x000762000c1e1700 */
[----:B------:R-:W-:Y:S05]  /*58d0*/  BRA `(.L_x_31208) ;  /* 0x0000000c00047947 */ /* 0x000fea0003800000 */
.L_x_31204:
        /* <DEDUP_REMOVED lines=9> */
.L_x_31212:
[----:B------:R-:W3:Y:S02]  /*5970*/  LDG.E.U16 R4, desc[UR36][R4.64] ;  /* 0x0000002404047981 */ /* 0x000ee4000c1e1500 */
[----:B---3--:R-:W-:-:S06]  /*5980*/  HADD2.F32 R25, -RZ, R4.H0_H0 ;  /* 0x20000004ff197230 */ /* 0x008fcc0000004100 */
[----:B------:R-:W0:Y:S01]  /*5990*/  F2I.FTZ.TRUNC.NTZ R25, R25 ;  /* 0x0000001900197305 */ /* 0x000e22000021f100 */
[----:B------:R-:W-:Y:S05]  /*59a0*/  BRA `(.L_x_31208) ;  /* 0x0000000800d07947 */ /* 0x000fea0003800000 */
.L_x_31211:
        /* <DEDUP_REMOVED lines=9> */
.L_x_31214:
[----:B------:R-:W3:Y:S02]  /*5a40*/  LDG.E.U16 R4, desc[UR36][R4.64] ;  /* 0x0000002404047981 */ /* 0x000ee4000c1e1500 */
[----:B---3--:R-:W-:-:S06]  /*5a50*/  HADD2.F32 R25, -RZ, R4.H0_H0 ;  /* 0x20000004ff197230 */ /* 0x008fcc0000004100 */
[----:B------:R-:W0:Y:S01]  /*5a60*/  F2I.FTZ.TRUNC.NTZ R25, R25 ;  /* 0x0000001900197305 */ /* 0x000e22000021f100 */
[----:B------:R-:W-:Y:S05]  /*5a70*/  BRA `(.L_x_31208) ;  /* 0x00000008009c7947 */ /* 0x000fea0003800000 */
.L_x_31213:
[----:B------:R-:W3:Y:S02]  /*5a80*/  LDG.E.64 R4, desc[UR36][R4.64] ;  /* 0x0000002404047981 */ /* 0x000ee4000c1e1b00 */
[----:B---3--:R0:W1:Y:S01]  /*5a90*/  F2I.F64.TRUNC R25, R4 ;  /* 0x0000000400197311 */ /* 0x008062000030d100 */
[----:B------:R-:W-:Y:S05]  /*5aa0*/  BRA `(.L_x_31208) ;  /* 0x0000000800907947 */ /* 0x000fea0003800000 */
.L_x_31203:
        /* <DEDUP_REMOVED lines=12> */
.L_x_31217:
[----:B------:R-:W3:Y:S02]  /*5b70*/  LDG.E.64 R4, desc[UR36][R4.64] ;  /* 0x0000002404047981 */ /* 0x000ee4000c1e1b00 */
[----:B---3--:R0:W1:Y:S01]  /*5b80*/  F2I.F64.TRUNC R25, R4 ;  /* 0x0000000400197311 */ /* 0x008062000030d100 */
[----:B------:R-:W-:Y:S05]  /*5b90*/  BRA `(.L_x_31208) ;  /* 0x0000000800547947 */ /* 0x000fea0003800000 */
.L_x_31216:
        /* <DEDUP_REMOVED lines=27> */
.L_x_31219:
        /* <DEDUP_REMOVED lines=14> */
.L_x_31218:
[----:B------:R-:W3:Y:S02]  /*5e30*/  LDG.E.U16 R25, desc[UR36][R4.64] ;  /* 0x0000002404197981 */ /* 0x000ee4000c1e1500 */
[----:B---3--:R-:W-:-:S06]  /*5e40*/  IMAD.U32 R25, R25, 0x10000, RZ ;  /* 0x0001000019197824 */ /* 0x008fcc00078e00ff */
[----:B------:R-:W0:Y:S01]  /*5e50*/  F2I.FTZ.TRUNC.NTZ R25, R25 ;  /* 0x0000001900197305 */ /* 0x000e22000021f100 */
[----:B------:R-:W-:Y:S05]  /*5e60*/  BRA `(.L_x_31208) ;  /* 0x0000000400a07947 */ /* 0x000fea0003800000 */
.L_x_31215:
        /* <DEDUP_REMOVED lines=10> */
.L_x_31222:
        /* <DEDUP_REMOVED lines=21> */
.L_x_31226:
[----:B------:R-:W-:Y:S05]  /*6060*/  BSYNC B1 ;  /* 0x0000000000017941 */ /* 0x000fea0003800000 */
.L_x_31225:
[----:B------:R-:W-:Y:S01]  /*6070*/  IMAD.SHL.U32 R3, R3, 0x100000, RZ ;  /* 0x0010000003037824 */ /* 0x000fe200078e00ff */
[----:B------:R-:W-:-:S04]  /*6080*/  LEA R0, R0, 0x3b800000, 0x17 ;  /* 0x3b80000000007811 */ /* 0x000fc800078eb8ff */
[----:B------:R-:W-:-:S07]  /*6090*/  LOP3.LUT R25, R0, R3, R25, 0xfe, !PT ;  /* 0x0000000300197212 */ /* 0x000fce00078efe19 */
.L_x_31224:
[----:B------:R-:W-:Y:S05]  /*60a0*/  BSYNC B0 ;  /* 0x0000000000007941 */ /* 0x000fea0003800000 */
.L_x_31223:
[----:B------:R-:W0:Y:S01]  /*60b0*/  F2I.FTZ.TRUNC.NTZ R25, R25 ;  /* 0x0000001900197305 */ /* 0x000e22000021f100 */
[----:B------:R-:W-:Y:S05]  /*60c0*/  BRA `(.L_x_31208) ;  /* 0x0000000400087947 */ /* 0x000fea0003800000 */
.L_x_31221:
        /* <DEDUP_REMOVED lines=21> */
.L_x_31230:
[----:B------:R-:W-:Y:S05]  /*6220*/  BSYNC B1 ;  /* 0x0000000000017941 */ /* 0x000fea0003800000 */
.L_x_31229:
[----:B------:R-:W-:Y:S01]  /*6230*/  IMAD.SHL.U32 R3, R3, 0x200000, RZ ;  /* 0x0020000003037824 */ /* 0x000fe200078e00ff */
[----:B------:R-:W-:-:S04]  /*6240*/  LEA R0, R0, 0x37800000, 0x17 ;  /* 0x3780000000007811 */ /* 0x000fc800078eb8ff */
[----:B------:R-:W-:-:S07]  /*6250*/  LOP3.LUT R25, R0, R3, R25, 0xfe, !PT ;  /* 0x0000000300197212 */ /* 0x000fce00078efe19 */
.L_x_31228:
[----:B------:R-:W-:Y:S05]  /*6260*/  BSYNC B0 ;  /* 0x0000000000007941 */ /* 0x000fea0003800000 */
.L_x_31227:
[----:B------:R-:W0:Y:S01]  /*6270*/  F2I.FTZ.TRUNC.NTZ R25, R25 ;  /* 0x0000001900197305 */ /* 0x000e22000021f100 */
[----:B------:R-:W-:Y:S05]  /*6280*/  BRA `(.L_x_31208) ;  /* 0x0000000000987947 */ /* 0x000fea0003800000 */
.L_x_31220:
        /* <DEDUP_REMOVED lines=14> */
.L_x_31234:
[----:B------:R-:W-:Y:S05]  /*6370*/  BSYNC B0 ;  /* 0x0000000000007941 */ /* 0x000fea0003800000 */
.L_x_31233:
[----:B------:R-:W0:Y:S01]  /*6380*/  F2I.FTZ.TRUNC.NTZ R25, R25 ;  /* 0x0000001900197305 */ /* 0x000e22000021f100 */
[----:B------:R-:W-:Y:S05]  /*6390*/  BRA `(.L_x_31208) ;  /* 0x0000000000547947 */ /* 0x000fea0003800000 */
.L_x_31207:
        /* <DEDUP_REMOVED lines=17> */
.L_x_31235:
[----:B------:R-:W-:Y:S05]  /*64b0*/  BRA `(.L_x_31208) ;  /* 0x00000000000c7947 */ /* 0x000fea0003800000 */
.L_x_31232:
[----:B------:R0:W5:Y:S01]  /*64c0*/  LDG.E R25, desc[UR36][R4.64] ;  /* 0x0000002404197981 */ /* 0x000162000c1e1900 */
[----:B------:R-:W-:Y:S05]  /*64d0*/  BRA `(.L_x_31208) ;  /* 0x0000000000047947 */ /* 0x000fea0003800000 */
.L_x_31231:
[----:B------:R0:W5:Y:S02]  /*64e0*/  LDG.E R25, desc[UR36][R4.64] ;  /* 0x0000002404197981 */ /* 0x000164000c1e1900 */
.L_x_31208:
[----:B------:R-:W2:Y:S01]  /*64f0*/  LDC.U8 R3, c[0x0][0x235] ;  /* 0x00008d40ff037b82 */ /* 0x000ea20000000000 */
[----:B------:R-:W-:Y:S02]  /*6500*/  ULDC UR4, c[0x0][0x23c] ;  /* 0x00008f0000047ab9 */ /* 0x000fe40000000800 */
[----:B------:R-:W-:-:S05]  /*6510*/  IMAD R17, R17, UR4, RZ ;  /* 0x0000000411117c24 */ /* 0x000fca000f8e02ff */
[----:B01-34-:R-:W0:Y:S01]  /*6520*/  LDC.64 R4, c[0x0][0x228] ;  /* 0x00008a00ff047b82 */ /* 0x01be220000000a00 */
        /* <DEDUP_REMOVED lines=15> */
.L_x_31239:
[----:B------:R0:W5:Y:S01]  /*6620*/  LDG.E.U8 R26, desc[UR36][R4.64] ;  /* 0x00000024041a7981 */ /* 0x000162000c1e1100 */
[----:B------:R-:W-:Y:S05]  /*6630*/  BRA `(.L_x_31202) ;  /* 0x0000000c00307947 */ /* 0x000fea0003800000 */
.L_x_31238:
        /* <DEDUP_REMOVED lines=8> */
.L_x_31242:
[----:B------:R0:W5:Y:S01]  /*66c0*/  LDG.E R26, desc[UR36][R4.64] ;  /* 0x00000024041a7981 */ /* 0x000162000c1e1900 */
[----:B------:R-:W-:Y:S05]  /*66d0*/  BRA `(.L_x_31202) ;  /* 0x0000000c00087947 */ /* 0x000fea0003800000 */
.L_x_31241:
[----:B------:R0:W5:Y:S01]  /*66e0*/  LDG.E.S16 R26, desc[UR36][R4.64] ;  /* 0x00000024041a7981 */ /* 0x000162000c1e1700 */
[----:B------:R-:W-:Y:S05]  /*66f0*/  BRA `(.L_x_31202) ;  /* 0x0000000c00007947 */ /* 0x000fea0003800000 */
.L_x_31237:
        /* <DEDUP_REMOVED lines=9> */
.L_x_31244:
[----:B------:R-:W2:Y:S02]  /*6790*/  LDG.E.U16 R4, desc[UR36][R4.64] ;  /* 0x0000002404047981 */ /* 0x000ea4000c1e1500 */
[----:B--2---:R-:W-:-:S06]  /*67a0*/  HADD2.F32 R26, -RZ, R4.H0_H0 ;  /* 0x20000004ff1a7230 */ /* 0x004fcc0000004100 */
[----:B------:R-:W0:Y:S01]  /*67b0*/  F2I.FTZ.TRUNC.NTZ R26, R26 ;  /* 0x0000001a001a7305 */ /* 0x000e22000021f100 */
[----:B------:R-:W-:Y:S05]  /*67c0*/  BRA `(.L_x_31202) ;  /* 0x0000000800cc7947 */ /* 0x000fea0003800000 */
.L_x_31243:
        /* <DEDUP_REMOVED lines=9> */
.L_x_31246:
[----:B------:R-:W2:Y:S02]  /*6860*/  LDG.E.U16 R4, desc[UR36][R4.64] ;  /* 0x0000002404047981 */ /* 0x000ea4000c1e1500 */
[----:B--2---:R-:W-:-:S06]  /*6870*/  HADD2.F32 R26, -RZ, R4.H0_H0 ;  /* 0x20000004ff1a7230 */ /* 0x004fcc0000004100 */
[----:B------:R-:W0:Y:S01]  /*6880*/  F2I.FTZ.TRUNC.NTZ R26, R26 ;  /* 0x0000001a001a7305 */ /* 0x000e22000021f100 */
[----:B------:R-:W-:Y:S05]  /*6890*/  BRA `(.L_x_31202) ;  /* 0x0000000800987947 */ /* 0x000fea0003800000 */
.L_x_31245:
[----:B------:R-:W2:Y:S02]  /*68a0*/  LDG.E.64 R4, desc[UR36][R4.64] ;  /* 0x0000002404047981 */ /* 0x000ea4000c1e1b00 */
[----:B--2---:R0:W1:Y:S01]  /*68b0*/  F2I.F64.TRUNC R26, R4 ;  /* 0x00000004001a7311 */ /* 0x004062000030d100 */
[----:B------:R-:W-:Y:S05]  /*68c0*/  BRA `(.L_x_31202) ;  /* 0x00000008008c7947 */ /* 0x000fea0003800000 */
.L_x_31236:
        /* <DEDUP_REMOVED lines=12> */
.L_x_31249:
[----:B------:R-:W2:Y:S02]  /*6990*/  LDG.E.64 R4, desc[UR36][R4.64] ;  /* 0x0000002404047981 */ /* 0x000ea4000c1e1b00 */
[----:B--2---:R0:W1:Y:S01]  /*69a0*/  F2I.F64.TRUNC R26, R4 ;  /* 0x00000004001a7311 */ /* 0x004062000030d100 */
[----:B------:R-:W-:Y:S05]  /*69b0*/  BRA `(.L_x_31202) ;  /* 0x0000000800507947 */ /* 0x000fea0003800000 */
.L_x_31248:
        /* <DEDUP_REMOVED lines=27> */
.L_x_31251:
        /* <DEDUP_REMOVED lines=14> */
.L_x_31250:
[----:B------:R-:W2:Y:S02]  /*6c50*/  LDG.E.U16 R26, desc[UR36][R4.64] ;  /* 0x00000024041a7981 */ /* 0x000ea4000c1e1500 */
[----:B--2---:R-:W-:-:S06]  /*6c60*/  IMAD.U32 R26, R26, 0x10000, RZ ;  /* 0x000100001a1a7824 */ /* 0x004fcc00078e00ff */
[----:B------:R-:W0:Y:S01]  /*6c70*/  F2I.FTZ.TRUNC.NTZ R26, R26 ;  /* 0x0000001a001a7305 */ /* 0x000e22000021f100 */
[----:B------:R-:W-:Y:S05]  /*6c80*/  BRA `(.L_x_31202) ;  /* 0x00000004009c7947 */ /* 0x000fea0003800000 */
.L_x_31247:
        /* <DEDUP_REMOVED lines=10> */
.L_x_31254:
        /* <DEDUP_REMOVED lines=21> */
.L_x_31258:
[----:B------:R-:W-:Y:S05]  /*6e80*/  BSYNC B1 ;  /* 0x0000000000017941 */ /* 0x000fea0003800000 */
.L_x_31257:
[----:B------:R-:W-:Y:S01]  /*6e90*/  IMAD.SHL.U32 R3, R3, 0x100000, RZ ;  /* 0x0010000003037824 */ /* 0x000fe200078e00ff */
[----:B------:R-:W-:-:S04]  /*6ea0*/  LEA R5, R0, 0x3b800000, 0x17 ;  /* 0x3b80000000057811 */ /* 0x000fc800078eb8ff */
[----:B------:R-:W-:-:S07]  /*6eb0*/  LOP3.LUT R26, R5, R3, R26, 0xfe, !PT ;  /* 0x00000003051a7212 */ /* 0x000fce00078efe1a */
.L_x_31256:
[----:B------:R-:W-:Y:S05]  /*6ec0*/  BSYNC B0 ;  /* 0x0000000000007941 */ /* 0x000fea0003800000 */
.L_x_31255:
[----:B------:R-:W0:Y:S01]  /*6ed0*/  F2I.FTZ.TRUNC.NTZ R26, R26 ;  /* 0x0000001a001a7305 */ /* 0x000e22000021f100 */
[----:B------:R-:W-:Y:S05]  /*6ee0*/  BRA `(.L_x_31202) ;  /* 0x0000000400047947 */ /* 0x000fea0003800000 */
.L_x_31253:
        /* <DEDUP_REMOVED lines=21> */
.L_x_31262:
[----:B------:R-:W-:Y:S05]  /*7040*/  BSYNC B1 ;  /* 0x0000000000017941 */ /* 0x000fea0003800000 */
.L_x_31261:
[----:B------:R-:W-:Y:S01]  /*7050*/  IMAD.SHL.U32 R3, R3, 0x200000, RZ ;  /* 0x0020000003037824 */ /* 0x000fe200078e00ff */
[----:B------:R-:W-:-:S04]  /*7060*/  LEA R5, R0, 0x37800000, 0x17 ;  /* 0x3780000000057811 */ /* 0x000fc800078eb8ff */
[----:B------:R-:W-:-:S07]  /*7070*/  LOP3.LUT R26, R5, R3, R26, 0xfe, !PT ;  /* 0x00000003051a7212 */ /* 0x000fce00078efe1a */
.L_x_31260:
[----:B------:R-:W-:Y:S05]  /*7080*/  BSYNC B0 ;  /* 0x0000000000007941 */ /* 0x000fea0003800000 */
.L_x_31259:
[----:B------:R-:W0:Y:S01]  /*7090*/  F2I.FTZ.TRUNC.NTZ R26, R26 ;  /* 0x0000001a001a7305 */ /* 0x000e22000021f100 */
[----:B------:R-:W-:Y:S05]  /*70a0*/  BRA `(.L_x_31202) ;  /* 0x0000000000947947 */ /* 0x000fea0003800000 */
.L_x_31252:
        /* <DEDUP_REMOVED lines=14> */
.L_x_31266:
[----:B------:R-:W-:Y:S05]  /*7190*/  BSYNC B0 ;  /* 0x0000000000007941 */ /* 0x000fea0003800000 */
.L_x_31265:
[----:B------:R-:W0:Y:S01]  /*71a0*/  F2I.FTZ.TRUNC.NTZ R26, R26 ;  /* 0x0000001a001a7305 */ /* 0x000e22000021f100 */
[----:B------:R-:W-:Y:S05]  /*71b0*/  BRA `(.L_x_31202) ;  /* 0x0000000000507947 */ /* 0x000fea0003800000 */
.L_x_31240:
        /* <DEDUP_REMOVED lines=16> */
.L_x_31267:
[----:B------:R-:W-:Y:S05]  /*72c0*/  BRA `(.L_x_31202) ;  /* 0x00000000000c7947 */ /* 0x000fea0003800000 */
.L_x_31264:
[----:B------:R0:W5:Y:S01]  /*72d0*/  LDG.E R26, desc[UR36][R4.64] ;  /* 0x00000024041a7981 */ /* 0x000162000c1e1900 */
[----:B------:R-:W-:Y:S05]  /*72e0*/  BRA `(.L_x_31202) ;  /* 0x0000000000047947 */ /* 0x000fea0003800000 */
.L_x_31263:
[----:B------:R0:W5:Y:S02]  /*72f0*/  LDG.E R26, desc[UR36][R4.64] ;  /* 0x00000024041a7981 */ /* 0x000164000c1e1900 */
.L_x_31202:
[----:B------:R-:W-:Y:S05]  /*7300*/  BSYNC B6 ;  /* 0x0000000000067941 */ /* 0x000fea0003800000 */
.L_x_31201:
        /* <DEDUP_REMOVED lines=11> */
[----:B-----5:R-:W-:Y:S02]  /*73c0*/  IABS R3, R24 ;  /* 0x0000001800037213 */ /* 0x020fe40000000000 */
[----:B------:R-:W-:Y:S02]  /*73d0*/  IABS R8, R28 ;  /* 0x0000001c00087213 */ /* 0x000fe40000000000 */
        /* <DEDUP_REMOVED lines=15> */
[----:B------:R-:W-:Y:S02]  /*74d0*/  ISETP.GE.AND P4, PT, R0, RZ, PT ;  /* 0x000000ff0000720c */ /* 0x000fe40003f86270 */
[----:B------:R-:W-:-:S09]  /*74e0*/  LOP3.LUT R0, R24, R28, RZ, 0x3c, !PT ;  /* 0x0000001c18007212 */ /* 0x000fd200078e3cff */
        /* <DEDUP_REMOVED lines=20> */
.L_x_31269:
[----:B------:R-:W-:Y:S05]  /*7630*/  BSYNC B0 ;  /* 0x0000000000007941 */ /* 0x000fea0003800000 */
.L_x_31268:
[----:B------:R-:W-:Y:S04]  /*7640*/  BSSY B0, `(.L_x_31270) ;  /* 0x0000029000007945 */ /* 0x000fe80003800000 */
[----:B------:R-:W-:Y:S05]  /*7650*/  @P3 BRA `(.L_x_31271) ;  /* 0x00000000009c3947 */ /* 0x000fea0003800000 */
[-C--:B-----5:R-:W-:Y:S02]  /*7660*/  IABS R3, R29.reuse ;  /* 0x0000001d00037213 */ /* 0x0a0fe40000000000 */
        /* <DEDUP_REMOVED lines=38> */
.L_x_31271:
[----:B------:R-:W-:Y:S05]  /*78d0*/  BSYNC B0 ;  /* 0x0000000000007941 */ /* 0x000fea0003800000 */
.L_x_31270:
        /* <DEDUP_REMOVED lines=41> */
.L_x_31273:
[----:B------:R-:W-:Y:S05]  /*7b70*/  BSYNC B0 ;  /* 0x0000000000007941 */ /* 0x000fea0003800000 */
.L_x_31272:
        /* <DEDUP_REMOVED lines=41> */
.L_x_31275:
[----:B------:R-:W-:Y:S05]  /*7e10*/  BSYNC B0 ;  /* 0x0000000000007941 */ /* 0x000fea0003800000 */
.L_x_31274:
        /* <DEDUP_REMOVED lines=22> */
.L_x_31281:
[----:B------:R0:W-:Y:S01]  /*7f80*/  STG.E.U8 desc[UR36][R8.64], R0 ;  /* 0x0000000008007986 */ /* 0x0001e2000c101124 */
[----:B------:R-:W-:Y:S01]  /*7f90*/  IMAD.MOV.U32 R23, RZ, RZ, R19 ;  /* 0x000000ffff177224 */ /* 0x000fe200078e0013 */
[----:B------:R-:W-:Y:S06]  /*7fa0*/  BRA `(.L_x_31277) ;  /* 0x0000000c00a87947 */ /* 0x000fec0003800000 */
.L_x_31280:
[----:B------:R-:W-:-:S13]  /*7fb0*/  ISETP.NE.AND P0, PT, R3, 0x2, PT ;  /* 0x000000020300780c */ /* 0x000fda0003f05270 */
[----:B------:R-:W-:Y:S05]  /*7fc0*/  @!P0 BRA `(.L_x_31283) ;  /* 0x0000000000308947 */ /* 0x000fea0003800000 */
[----:B------:R-:W-:-:S13]  /*7fd0*/  ISETP.NE.AND P0, PT, R3, 0x3, PT ;  /* 0x000000030300780c */ /* 0x000fda0003f05270 */
[----:B------:R-:W-:Y:S05]  /*7fe0*/  @!P0 BRA `(.L_x_31284) ;  /* 0x00000000001c8947 */ /* 0x000fea0003800000 */
[----:B------:R-:W-:-:S13]  /*7ff0*/  ISETP.NE.AND P0, PT, R3, 0x4, PT ;  /* 0x000000040300780c */ /* 0x000fda0003f05270 */
[----:B------:R-:W-:Y:S05]  /*8000*/  @P0 BRA `(.L_x_31282) ;  /* 0x0000000c002c0947 */ /* 0x000fea0003800000 */
[--C-:B------:R-:W-:Y:S01]  /*8010*/  SHF.R.S32.HI R5, RZ, 0x1f, R0.reuse ;  /* 0x0000001fff057819 */ /* 0x100fe20000011400 */
[----:B------:R-:W-:Y:S02]  /*8020*/  IMAD.MOV.U32 R4, RZ, RZ, R0 ;  /* 0x000000ffff047224 */ /* 0x000fe400078e0000 */
[----:B------:R-:W-:-:S03]  /*8030*/  IMAD.MOV.U32 R23, RZ, RZ, R19 ;  /* 0x000000ffff177224 */ /* 0x000fc600078e0013 */
[----:B------:R0:W-:Y:S01]  /*8040*/  STG.E.64 desc[UR36][R8.64], R4 ;  /* 0x0000000408007986 */ /* 0x0001e2000c101b24 */
[----:B------:R-:W-:Y:S05]  /*8050*/  BRA `(.L_x_31277) ;  /* 0x0000000c007c7947 */ /* 0x000fea0003800000 */
.L_x_31284:
[----:B------:R0:W-:Y:S01]  /*8060*/  STG.E desc[UR36][R8.64], R0 ;  /* 0x0000000008007986 */ /* 0x0001e2000c101924 */
[----:B------:R-:W-:Y:S01]  /*8070*/  IMAD.MOV.U32 R23, RZ, RZ, R19 ;  /* 0x000000ffff177224 */ /* 0x000fe200078e0013 */
[----:B------:R-:W-:Y:S06]  /*8080*/  BRA `(.L_x_31277) ;  /* 0x0000000c00707947 */ /* 0x000fec0003800000 */
.L_x_31283:
[----:B------:R0:W-:Y:S01]  /*8090*/  STG.E.U16 desc[UR36][R8.64], R0 ;  /* 0x0000000008007986 */ /* 0x0001e2000c101524 */
[----:B------:R-:W-:Y:S01]  /*80a0*/  IMAD.MOV.U32 R23, RZ, RZ, R19 ;  /* 0x000000ffff177224 */ /* 0x000fe200078e0013 */
[----:B------:R-:W-:Y:S06]  /*80b0*/  BRA `(.L_x_31277) ;  /* 0x0000000c00647947 */ /* 0x000fec0003800000 */
.L_x_31279:
[----:B------:R-:W-:-:S13]  /*80c0*/  ISETP.GT.AND P0, PT, R3, 0x6, PT ;  /* 0x000000060300780c */ /* 0x000fda0003f04270 */
[----:B------:R-:W-:Y:S05]  /*80d0*/  @P0 BRA `(.L_x_31285) ;  /* 0x0000000000340947 */ /* 0x000fea0003800000 */
[----:B------:R-:W-:-:S13]  /*80e0*/  ISETP.NE.AND P0, PT, R3, 0x5, PT ;  /* 0x000000050300780c */ /* 0x000fda0003f05270 */
[----:B------:R-:W-:Y:S05]  /*80f0*/  @!P0 BRA `(.L_x_31286) ;  /* 0x0000000000188947 */ /* 0x000fea0003800000 */
[----:B------:R-:W-:-:S13]  /*8100*/  ISETP.NE.AND P0, PT, R3, 0x6, PT ;  /* 0x000000060300780c */ /* 0x000fda0003f05270 */
[----:B------:R-:W-:Y:S05]  /*8110*/  @P0 BRA `(.L_x_31282) ;  /* 0x0000000800e80947 */ /* 0x000fea0003800000 */
[----:B------:R-:W-:Y:S01]  /*8120*/  I2FP.F32.S32 R3, R0 ;  /* 0x0000000000037245 */ /* 0x000fe20000201400 */
[----:B------:R-:W-:-:S04]  /*8130*/  IMAD.MOV.U32 R23, RZ, RZ, R19 ;  /* 0x000000ffff177224 */ /* 0x000fc800078e0013 */
[----:B------:R1:W-:Y:S01]  /*8140*/  STG.E desc[UR36][R8.64], R3 ;  /* 0x0000000308007986 */ /* 0x0003e2000c101924 */
[----:B------:R-:W-:Y:S05]  /*8150*/  BRA `(.L_x_31277) ;  /* 0x0000000c003c7947 */ /* 0x000fea0003800000 */
.L_x_31286:
[----:B------:R-:W-:Y:S01]  /*8160*/  I2FP.F32.S32 R0, R0 ;  /* 0x0000000000007245 */ /* 0x000fe20000201400 */
[----:B------:R-:W-:-:S03]  /*8170*/  IMAD.MOV.U32 R23, RZ, RZ, R19 ;  /* 0x000000ffff177224 */ /* 0x000fc600078e0013 */
[----:B------:R-:W-:-:S05]  /*8180*/  F2FP.F16.F32.PACK_AB R0, RZ, R0 ;  /* 0x00000000ff00723e */ /* 0x000fca00000000ff */
[----:B------:R0:W-:Y:S01]  /*8190*/  STG.E.U16 desc[UR36][R8.64], R0 ;  /* 0x0000000008007986 */ /* 0x0001e2000c101524 */
[----:B------:R-:W-:Y:S05]  /*81a0*/  BRA `(.L_x_31277) ;  /* 0x0000000c00287947 */ /* 0x000fea0003800000 */
.L_x_31285:
[----:B------:R-:W-:-:S13]  /*81b0*/  ISETP.NE.AND P0, PT, R3, 0x7, PT ;  /* 0x000000070300780c */ /* 0x000fda0003f05270 */
[----:B------:R-:W-:Y:S05]  /*81c0*/  @!P0 BRA `(.L_x_31287) ;  /* 0x00000000003c8947 */ /* 0x000fea0003800000 */
[----:B------:R-:W-:-:S13]  /*81d0*/  ISETP.NE.AND P0, PT, R3, 0x8, PT ;  /* 0x000000080300780c */ /* 0x000fda0003f05270 */
[----:B------:R-:W-:Y:S05]  /*81e0*/  @!P0 BRA `(.L_x_31288) ;  /* 0x00000000001c8947 */ /* 0x000fea0003800000 */
[----:B------:R-:W-:-:S13]  /*81f0*/  ISETP.NE.AND P0, PT, R3, 0x9, PT ;  /* 0x000000090300780c */ /* 0x000fda0003f05270 */
[----:B------:R-:W-:Y:S05]  /*8200*/  @P0 BRA `(.L_x_31282) ;  /* 0x0000000800ac0947 */ /* 0x000fea0003800000 */
[----:B------:R-:W-:Y:S01]  /*8210*/  I2FP.F32.S32 R4, R0 ;  /* 0x0000000000047245 */ /* 0x000fe20000201400 */
[----:B------:R-:W-:Y:S02]  /*8220*/  IMAD.MOV.U32 R5, RZ, RZ, RZ ;  /* 0x000000ffff057224 */ /* 0x000fe400078e00ff */
[----:B------:R-:W-:-:S03]  /*8230*/  IMAD.MOV.U32 R23, RZ, RZ, R19 ;  /* 0x000000ffff177224 */ /* 0x000fc600078e0013 */
[----:B------:R2:W-:Y:S01]  /*8240*/  STG.E.64 desc[UR36][R8.64], R4 ;  /* 0x0000000408007986 */ /* 0x0005e2000c101b24 */
[----:B------:R-:W-:Y:S05]  /*8250*/  BRA `(.L_x_31277) ;  /* 0x0000000800fc7947 */ /* 0x000fea0003800000 */
.L_x_31288:
[----:B------:R-:W-:Y:S01]  /*8260*/  I2FP.F32.S32 R0, R0 ;  /* 0x0000000000007245 */ /* 0x000fe20000201400 */
[----:B------:R-:W-:-:S03]  /*8270*/  IMAD.MOV.U32 R23, RZ, RZ, R19 ;  /* 0x000000ffff177224 */ /* 0x000fc600078e0013 */
[----:B------:R-:W-:-:S04]  /*8280*/  F2FP.F16.F32.PACK_AB R3, RZ, R0 ;  /* 0x00000000ff03723e */ /* 0x000fc800000000ff */
[----:B------:R-:W-:-:S05]  /*8290*/  PRMT R3, R3, 0x5410, RZ ;  /* 0x0000541003037816 */ /* 0x000fca00000000ff */
[----:B------:R3:W-:Y:S01]  /*82a0*/  STG.E desc[UR36][R8.64], R3 ;  /* 0x0000000308007986 */ /* 0x0007e2000c101924 */
[----:B------:R-:W-:Y:S05]  /*82b0*/  BRA `(.L_x_31277) ;  /* 0x0000000800e47947 */ /* 0x000fea0003800000 */
.L_x_31287:
[----:B------:R-:W0:Y:S01]  /*82c0*/  I2F.F64 R4, R0 ;  /* 0x0000000000047312 */ /* 0x000e220000201c00 */
[----:B------:R-:W-:Y:S01]  /*82d0*/  IMAD.MOV.U32 R23, RZ, RZ, R19 ;  /* 0x000000ffff177224 */ /* 0x000fe200078e0013 */
[----:B0-----:R4:W-:Y:S01]  /*82e0*/  STG.E.64 desc[UR36][R8.64], R4 ;  /* 0x0000000408007986 */ /* 0x0019e2000c101b24 */
[----:B------:R-:W-:Y:S05]  /*82f0*/  BRA `(.L_x_31277) ;  /* 0x0000000800d47947 */ /* 0x000fea0003800000 */
.L_x_31278:
        /* <DEDUP_REMOVED lines=8> */
[----:B------:R-:W-:Y:S01]  /*8380*/  ISETP.NE.AND P0, PT, R0, RZ, PT ;  /* 0x000000ff0000720c */ /* 0x000fe20003f05270 */
[----:B------:R-:W-:-:S03]  /*8390*/  IMAD.MOV.U32 R23, RZ, RZ, R19 ;  /* 0x000000ffff177224 */ /* 0x000fc600078e0013 */
[----:B------:R-:W-:-:S05]  /*83a0*/  SEL R3, RZ, 0x1, !P0 ;  /* 0x00000001ff037807 */ /* 0x000fca0004000000 */
[----:B------:R0:W-:Y:S01]  /*83b0*/  STG.E.U8 desc[UR36][R8.64], R3 ;  /* 0x0000000308007986 */ /* 0x0001e2000c101124 */
[----:B------:R-:W-:Y:S05]  /*83c0*/  BRA `(.L_x_31277) ;  /* 0x0000000800a07947 */ /* 0x000fea0003800000 */
.L_x_31291:
[----:B------:R-:W0:Y:S01]  /*83d0*/  I2F.F64 R4, R0 ;  /* 0x0000000000047312 */ /* 0x000e220000201c00 */
[----:B------:R-:W-:Y:S01]  /*83e0*/  CS2R R6, SRZ ;  /* 0x0000000000067805 */ /* 0x000fe2000001ff00 */
[----:B------:R-:W-:-:S04]  /*83f0*/  IMAD.MOV.U32 R23, RZ, RZ, R19 ;  /* 0x000000ffff177224 */ /* 0x000fc800078e0013 */
[----:B0-----:R0:W-:Y:S01]  /*8400*/  STG.E.128 desc[UR36][R8.64], R4 ;  /* 0x0000000408007986 */ /* 0x0011e2000c101d24 */
[----:B------:R-:W-:Y:S05]  /*8410*/  BRA `(.L_x_31277) ;  /* 0x00000008008c7947 */ /* 0x000fea0003800000 */
.L_x_31290:
        /* <DEDUP_REMOVED lines=21> */
.L_x_31295:
[----:B------:R-:W-:Y:S05]  /*8570*/  BSYNC B0 ;  /* 0x0000000000007941 */ /* 0x000fea0003800000 */
.L_x_31294:
[----:B------:R-:W-:Y:S01]  /*8580*/  LOP3.LUT R5, R0, R5, RZ, 0xfc, !PT ;  /* 0x0000000500057212 */ /* 0x000fe200078efcff */
[----:B------:R-:W-:-:S04]  /*8590*/  IMAD.MOV.U32 R23, RZ, RZ, R19 ;  /* 0x000000ffff177224 */ /* 0x000fc800078e0013 */
[----:B------:R0:W-:Y:S01]  /*85a0*/  STG.E.U8 desc[UR36][R8.64], R5 ;  /* 0x0000000508007986 */ /* 0x0001e2000c101124 */
[----:B------:R-:W-:Y:S05]  /*85b0*/  BRA `(.L_x_31277) ;  /* 0x0000000800247947 */ /* 0x000fea0003800000 */
.L_x_31293:
        /* <DEDUP_REMOVED lines=13> */
.L_x_31297:
[----:B------:R-:W-:Y:S01]  /*8690*/  IMAD.MOV.U32 R0, RZ, RZ, 0x7f ;  /* 0x0000007fff007424 */ /* 0x000fe200078e00ff */
[----:B------:R-:W-:-:S04]  /*86a0*/  ISETP.GT.U32.AND P0, PT, R3, 0x7f800000, PT ;  /* 0x7f8000000300780c */ /* 0x000fc80003f04070 */
[----:B------:R-:W-:-:S09]  /*86b0*/  SEL R0, R0, 0x7c, P0 ;  /* 0x0000007c00007807 */ /* 0x000fd20000000000 */
.L_x_31298:
[----:B------:R-:W-:Y:S05]  /*86c0*/  BSYNC B0 ;  /* 0x0000000000007941 */ /* 0x000fea0003800000 */
.L_x_31296:
[----:B------:R-:W-:Y:S01]  /*86d0*/  LOP3.LUT R3, R5, 0x80000000, RZ, 0xc0, !PT ;  /* 0x8000000005037812 */ /* 0x000fe200078ec0ff */
[----:B------:R-:W-:-:S03]  /*86e0*/  IMAD.MOV.U32 R23, RZ, RZ, R19 ;  /* 0x000000ffff177224 */ /* 0x000fc600078e0013 */
[----:B------:R-:W-:-:S04]  /*86f0*/  SHF.R.U32.HI R3, RZ, 0x18, R3 ;  /* 0x00000018ff037819 */ /* 0x000fc80000011603 */
[----:B------:R-:W-:-:S05]  /*8700*/  LOP3.LUT R3, R0, R3, RZ, 0xfc, !PT ;  /* 0x0000000300037212 */ /* 0x000fca00078efcff */
[----:B------:R0:W-:Y:S01]  /*8710*/  STG.E.U8 desc[UR36][R8.64], R3 ;  /* 0x0000000308007986 */ /* 0x0001e2000c101124 */
[----:B------:R-:W-:Y:S05]  /*8720*/  BRA `(.L_x_31277) ;  /* 0x0000000400c87947 */ /* 0x000fea0003800000 */
.L_x_31292:
[----:B------:R-:W-:Y:S01]  /*8730*/  I2FP.F32.S32 R0, R0 ;  /* 0x0000000000007245 */ /* 0x000fe20000201400 */
[----:B------:R-:W-:-:S03]  /*8740*/  IMAD.MOV.U32 R23, RZ, RZ, R19 ;  /* 0x000000ffff177224 */ /* 0x000fc600078e0013 */
[----:B------:R-:W-:-:S05]  /*8750*/  F2FP.BF16.F32.PACK_AB R0, RZ, R0 ;  /* 0x00000000ff00723e */ /* 0x000fca00000010ff */
[----:B------:R0:W-:Y:S01]  /*8760*/  STG.E.U16 desc[UR36][R8.64], R0 ;  /* 0x0000000008007986 */ /* 0x0001e2000c101524 */
[----:B------:R-:W-:Y:S05]  /*8770*/  BRA `(.L_x_31277) ;  /* 0x0000000400b47947 */ /* 0x000fea0003800000 */
.L_x_31289:
        /* <DEDUP_REMOVED lines=11> */
.L_x_31301:
        /* <DEDUP_REMOVED lines=17> */
.L_x_31304:
[----:B------:R-:W-:-:S04]  /*8940*/  LOP3.LUT R3, R5, 0x80000000, RZ, 0xc0, !PT ;  /* 0x8000000005037812 */ /* 0x000fc800078ec0ff */
[----:B------:R-:W-:-:S04]  /*8950*/  SHF.R.U32.HI R3, RZ, 0x18, R3 ;  /* 0x00000018ff037819 */ /* 0x000fc80000011603 */
[----:B------:R-:W-:-:S04]  /*8960*/  LOP3.LUT R0, R0, R3, RZ, 0xfc, !PT ;  /* 0x0000000300007212 */ /* 0x000fc800078efcff */
[----:B------:R-:W-:-:S07]  /*8970*/  PRMT R4, R0, 0x7610, R4 ;  /* 0x0000761000047816 */ /* 0x000fce0000000004 */
.L_x_31303:
[----:B------:R-:W-:Y:S05]  /*8980*/  BSYNC B0 ;  /* 0x0000000000007941 */ /* 0x000fea0003800000 */
.L_x_31302:
[----:B------:R0:W-:Y:S01]  /*8990*/  STG.E.U8 desc[UR36][R8.64], R4 ;  /* 0x0000000408007986 */ /* 0x0001e2000c101124 */
[----:B------:R-:W-:Y:S01]  /*89a0*/  IMAD.MOV.U32 R23, RZ, RZ, R19 ;  /* 0x000000ffff177224 */ /* 0x000fe200078e0013 */
[----:B------:R-:W-:Y:S06]  /*89b0*/  BRA `(.L_x_31277) ;  /* 0x0000000400247947 */ /* 0x000fec0003800000 */
.L_x_31300:
        /* <DEDUP_REMOVED lines=17> */
.L_x_31307:
[----:B------:R-:W-:-:S04]  /*8ad0*/  LOP3.LUT R3, R5, 0x80000000, RZ, 0xc0, !PT ;  /* 0x8000000005037812 */ /* 0x000fc800078ec0ff */
[----:B------:R-:W-:-:S04]  /*8ae0*/  SHF.R.U32.HI R3, RZ, 0x18, R3 ;  /* 0x00000018ff037819 */ /* 0x000fc80000011603 */
[----:B------:R-:W-:-:S04]  /*8af0*/  LOP3.LUT R0, R0, R3, RZ, 0xfc, !PT ;  /* 0x0000000300007212 */ /* 0x000fc800078efcff */
[----:B------:R-:W-:-:S07]  /*8b00*/  PRMT R4, R0, 0x7610, R4 ;  /* 0x0000761000047816 */ /* 0x000fce0000000004 */
.L_x_31306:
[----:B------:R-:W-:Y:S05]  /*8b10*/  BSYNC B0 ;  /* 0x0000000000007941 */ /* 0x000fea0003800000 */
.L_x_31305:
[----:B------:R0:W-:Y:S01]  /*8b20*/  STG.E.U8 desc[UR36][R8.64], R4 ;  /* 0x0000000408007986 */ /* 0x0001e2000c101124 */
[----:B------:R-:W-:Y:S01]  /*8b30*/  IMAD.MOV.U32 R23, RZ, RZ, R19 ;  /* 0x000000ffff177224 */ /* 0x000fe200078e0013 */
[----:B------:R-:W-:Y:S06]  /*8b40*/  BRA `(.L_x_31277) ;  /* 0x0000000000c07947 */ /* 0x000fec0003800000 */
.L_x_31299:
[----:B------:R-:W-:-:S13]  /*8b50*/  ISETP.NE.AND P0, PT, R3, 0x1c, PT ;  /* 0x0000001c0300780c */ /* 0x000fda0003f05270 */
[----:B------:R-:W-:Y:S05]  /*8b60*/  @!P0 BRA `(.L_x_31308) ;  /* 0x0000000000b08947 */ /* 0x000fea0003800000 */
[----:B------:R-:W-:-:S13]  /*8b70*/  ISETP.NE.AND P0, PT, R3, 0x1d, PT ;  /* 0x0000001d0300780c */ /* 0x000fda0003f05270 */
[----:B------:R-:W-:Y:S05]  /*8b80*/  @!P0 BRA `(.L_x_31309) ;  /* 0x0000000000948947 */ /* 0x000fea0003800000 */
[----:B------:R-:W-:-:S13]  /*8b90*/  ISETP.NE.AND P0, PT, R3, 0x2c, PT ;  /* 0x0000002c0300780c */ /* 0x000fda0003f05270 */
[----:B------:R-:W-:Y:S05]  /*8ba0*/  @P0 BRA `(.L_x_31282) ;  /* 0x0000000000440947 */ /* 0x000fea0003800000 */
[----:B------:R-:W-:Y:S01]  /*8bb0*/  I2FP.F32.S32 R4, R0 ;  /* 0x0000000000047245 */ /* 0x000fe20000201400 */
        /* <DEDUP_REMOVED lines=16> */
.L_x_31282:
        /* <DEDUP_REMOVED lines=16> */
.L_x_31310:
[----:B------:R-:W-:Y:S01]  /*8dc0*/  IMAD.MOV.U32 R23, RZ, RZ, R19 ;  /* 0x000000ffff177224 */ /* 0x000fe200078e0013 */
[----:B------:R-:W-:Y:S06]  /*8dd0*/  BRA `(.L_x_31277) ;  /* 0x00000000001c7947 */ /* 0x000fec0003800000 */
.L_x_31309:
[--C-:B------:R-:W-:Y:S01]  /*8de0*/  SHF.R.S32.HI R5, RZ, 0x1f, R0.reuse ;  /* 0x0000001fff057819 */ /* 0x100fe20000011400 */
[----:B------:R-:W-:Y:S02]  /*8df0*/  IMAD.MOV.U32 R4, RZ, RZ, R0 ;  /* 0x000000ffff047224 */ /* 0x000fe400078e0000 */
[----:B------:R-:W-:-:S03]  /*8e00*/  IMAD.MOV.U32 R23, RZ, RZ, R19 ;  /* 0x000000ffff177224 */ /* 0x000fc600078e0013 */
[----:B------:R0:W-:Y:S01]  /*8e10*/  STG.E.64 desc[UR36][R8.64], R4 ;  /* 0x0000000408007986 */ /* 0x0001e2000c101b24 */
[----:B------:R-:W-:Y:S05]  /*8e20*/  BRA `(.L_x_31277) ;  /* 0x0000000000087947 */ /* 0x000fea0003800000 */
.L_x_31308:
[----:B------:R0:W-:Y:S01]  /*8e30*/  STG.E desc[UR36][R8.64], R0 ;  /* 0x0000000008007986 */ /* 0x0001e2000c101924 */
[----:B------:R-:W-:-:S07]  /*8e40*/  IMAD.MOV.U32 R23, RZ, RZ, R19 ;  /* 0x000000ffff177224 */ /* 0x000fce00078e0013 */
.L_x_31277:
[----:B------:R-:W-:Y:S05]  /*8e50*/  BSYNC B6 ;  /* 0x0000000000067941 */ /* 0x000fea0003800000 */
.L_x_31276:
[----:B------:R-:W-:Y:S01]  /*8e60*/  ISETP.GE.AND P0, PT, R23, R16, PT ;  /* 0x000000101700720c */ /* 0x000fe20003f06270 */
[----:B------:R-:W-:-:S12]  /*8e70*/  BSSY B6, `(.L_x_31311) ;  /* 0x00001d8000067945 */ /* 0x000fd80003800000 */
[----:B------:R-:W-:Y:S05]  /*8e80*/  @P0 BRA `(.L_x_31312) ;  /* 0x0000001c00580947 */ /* 0x000fea0003800000 */
[----:B0-2-4-:R-:W0:Y:S01]  /*8e90*/  LDC.64 R4, c[0x0][0x218] ;  /* 0x00008600ff047b82 */ /* 0x015e220000000a00 */
[----:B------:R-:W-:Y:S01]  /*8ea0*/  IMAD R0, R2, 0x200, R23 ;  /* 0x0000020002007824 */ /* 0x000fe200078e0217 */
[----:B------:R-:W-:Y:S01]  /*8eb0*/  PRMT R6, R17, 0x9910, RZ ;  /* 0x0000991011067816 */ /* 0x000fe200000000ff */
[----:B------:R-:W-:Y:S02]  /*8ec0*/  ULDC UR4, c[0x0][0x244] ;  /* 0x0000910000047ab9 */ /* 0x000fe40000000800 */
[----:B-1-3--:R-:W-:Y:S02]  /*8ed0*/  IMAD R3, R0, UR4, RZ ;  /* 0x0000000400037c24 */ /* 0x00afe4000f8e02ff */
        /* <DEDUP_REMOVED lines=15> */
.L_x_31316:
[----:B-----5:R0:W-:Y:S01]  /*8fd0*/  STG.E.U8 desc[UR36][R4.64], R24 ;  /* 0x0000001804007986 */ /* 0x0201e2000c101124 */
[----:B------:R-:W-:Y:S05]  /*8fe0*/  BRA `(.L_x_31318) ;  /* 0x0000000c00487947 */ /* 0x000fea0003800000 */
.L_x_31315:
[----:B------:R-:W-:-:S13]  /*8ff0*/  ISETP.NE.AND P0, PT, R0, 0x2, PT ;  /* 0x000000020000780c */ /* 0x000fda0003f05270 */
[----:B------:R-:W-:Y:S05]  /*9000*/  @!P0 BRA `(.L_x_31319) ;  /* 0x0000000000248947 */ /* 0x000fea0003800000 */
[----:B------:R-:W-:-:S13]  /*9010*/  ISETP.NE.AND P0, PT, R0, 0x3, PT ;  /* 0x000000030000780c */ /* 0x000fda0003f05270 */
[----:B------:R-:W-:Y:S05]  /*9020*/  @!P0 BRA `(.L_x_31320) ;  /* 0x0000000000148947 */ /* 0x000fea0003800000 */
[----:B------:R-:W-:-:S13]  /*9030*/  ISETP.NE.AND P0, PT, R0, 0x4, PT ;  /* 0x000000040000780c */ /* 0x000fda0003f05270 */
[----:B------:R-:W-:Y:S05]  /*9040*/  @P0 BRA `(.L_x_31317) ;  /* 0x0000000800dc0947 */ /* 0x000fea0003800000 */
[----:B-----5:R-:W-:-:S05]  /*9050*/  SHF.R.S32.HI R25, RZ, 0x1f, R24 ;  /* 0x0000001fff197819 */ /* 0x020fca0000011418 */
[----:B------:R0:W-:Y:S01]  /*9060*/  STG.E.64 desc[UR36][R4.64], R24 ;  /* 0x0000001804007986 */ /* 0x0001e2000c101b24 */
[----:B------:R-:W-:Y:S05]  /*9070*/  BRA `(.L_x_31318) ;  /* 0x0000000c00247947 */ /* 0x000fea0003800000 */
.L_x_31320:
[----:B-----5:R0:W-:Y:S01]  /*9080*/  STG.E desc[UR36][R4.64], R24 ;  /* 0x0000001804007986 */ /* 0x0201e2000c101924 */
[----:B------:R-:W-:Y:S05]  /*9090*/  BRA `(.L_x_31318) ;  /* 0x0000000c001c7947 */ /* 0x000fea0003800000 */
.L_x_31319:
[----:B-----5:R0:W-:Y:S01]  /*90a0*/  STG.E.U16 desc[UR36][R4.64], R24 ;  /* 0x0000001804007986 */ /* 0x0201e2000c101524 */
[----:B------:R-:W-:Y:S05]  /*90b0*/  BRA `(.L_x_31318) ;  /* 0x0000000c00147947 */ /* 0x000fea0003800000 */
.L_x_31314:
[----:B------:R-:W-:-:S13]  /*90c0*/  ISETP.GT.AND P0, PT, R0, 0x6, PT ;  /* 0x000000060000780c */ /* 0x000fda0003f04270 */
[----:B------:R-:W-:Y:S05]  /*90d0*/  @P0 BRA `(.L_x_31321) ;  /* 0x00000000002c0947 */ /* 0x000fea0003800000 */
[----:B------:R-:W-:-:S13]  /*90e0*/  ISETP.NE.AND P0, PT, R0, 0x5, PT ;  /* 0x000000050000780c */ /* 0x000fda0003f05270 */
[----:B------:R-:W-:Y:S05]  /*90f0*/  @!P0 BRA `(.L_x_31322) ;  /* 0x0000000000148947 */ /* 0x000fea0003800000 */
[----:B------:R-:W-:-:S13]  /*9100*/  ISETP.NE.AND P0, PT, R0, 0x6, PT ;  /* 0x000000060000780c */ /* 0x000fda0003f05270 */
[----:B------:R-:W-:Y:S05]  /*9110*/  @P0 BRA `(.L_x_31317) ;  /* 0x0000000800a80947 */ /* 0x000fea0003800000 */
[----:B-----5:R-:W-:-:S05]  /*9120*/  I2FP.F32.S32 R3, R24 ;  /* 0x0000001800037245 */ /* 0x020fca0000201400 */
[----:B------:R1:W-:Y:S01]  /*9130*/  STG.E desc[UR36][R4.64], R3 ;  /* 0x0000000304007986 */ /* 0x0003e2000c101924 */
[----:B------:R-:W-:Y:S05]  /*9140*/  BRA `(.L_x_31318) ;  /* 0x0000000800f07947 */ /* 0x000fea0003800000 */
.L_x_31322:
[----:B-----5:R-:W-:-:S04]  /*9150*/  I2FP.F32.S32 R0, R24 ;  /* 0x0000001800007245 */ /* 0x020fc80000201400 */
[----:B------:R-:W-:-:S05]  /*9160*/  F2FP.F16.F32.PACK_AB R0, RZ, R0 ;  /* 0x00000000ff00723e */ /* 0x000fca00000000ff */
[----:B------:R0:W-:Y:S01]  /*9170*/  STG.E.U16 desc[UR36][R4.64], R0 ;  /* 0x0000000004007986 */ /* 0x0001e2000c101524 */
[----:B------:R-:W-:Y:S05]  /*9180*/  BRA `(.L_x_31318) ;  /* 0x0000000800e07947 */ /* 0x000fea0003800000 */
.L_x_31321:
[----:B------:R-:W-:-:S13]  /*9190*/  ISETP.NE.AND P0, PT, R0, 0x7, PT ;  /* 0x000000070000780c */ /* 0x000fda0003f05270 */
[----:B------:R-:W-:Y:S05]  /*91a0*/  @!P0 BRA `(.L_x_31323) ;  /* 0x0000000000348947 */ /* 0x000fea0003800000 */
[----:B------:R-:W-:-:S13]  /*91b0*/  ISETP.NE.AND P0, PT, R0, 0x8, PT ;  /* 0x000000080000780c */ /* 0x000fda0003f05270 */
[----:B------:R-:W-:Y:S05]  /*91c0*/  @!P0 BRA `(.L_x_31324) ;  /* 0x0000000000188947 */ /* 0x000fea0003800000 */
[----:B------:R-:W-:-:S13]  /*91d0*/  ISETP.NE.AND P0, PT, R0, 0x9, PT ;  /* 0x000000090000780c */ /* 0x000fda0003f05270 */
[----:B------:R-:W-:Y:S05]  /*91e0*/  @P0 BRA `(.L_x_31317) ;  /* 0x0000000800740947 */ /* 0x000fea0003800000 */
[----:B-----5:R-:W-:Y:S01]  /*91f0*/  I2FP.F32.S32 R24, R24 ;  /* 0x0000001800187245 */ /* 0x020fe20000201400 */
[----:B------:R-:W-:-:S05]  /*9200*/  IMAD.MOV.U32 R25, RZ, RZ, RZ ;  /* 0x000000ffff197224 */ /* 0x000fca00078e00ff */
[----:B------:R2:W-:Y:S01]  /*9210*/  STG.E.64 desc[UR36][R4.64], R24 ;  /* 0x0000001804007986 */ /* 0x0005e2000c101b24 */
[----:B------:R-:W-:Y:S05]  /*9220*/  BRA `(.L_x_31318) ;  /* 0x0000000800b87947 */ /* 0x000fea0003800000 */
.L_x_31324:
[----:B-----5:R-:W-:-:S04]  /*9230*/  I2FP.F32.S32 R24, R24 ;  /* 0x0000001800187245 */ /* 0x020fc80000201400 */
[----:B------:R-:W-:-:S04]  /*9240*/  F2FP.F16.F32.PACK_AB R3, RZ, R24 ;  /* 0x00000018ff03723e */ /* 0x000fc800000000ff */
[----:B------:R-:W-:-:S05]  /*9250*/  PRMT R3, R3, 0x5410, RZ ;  /* 0x0000541003037816 */ /* 0x000fca00000000ff */
[----:B------:R3:W-:Y:S01]  /*9260*/  STG.E desc[UR36][R4.64], R3 ;  /* 0x0000000304007986 */ /* 0x0007e2000c101924 */
[----:B------:R-:W-:Y:S05]  /*9270*/  BRA `(.L_x_31318) ;  /* 0x0000000800a47947 */ /* 0x000fea0003800000 */
.L_x_31323:
[----:B-----5:R-:W0:Y:S02]  /*9280*/  I2F.F64 R24, R24 ;  /* 0x0000001800187312 */ /* 0x020e240000201c00 */
[----:B0-----:R4:W-:Y:S01]  /*9290*/  STG.E.64 desc[UR36][R4.64], R24 ;  /* 0x0000001804007986 */ /* 0x0019e2000c101b24 */
[----:B------:R-:W-:Y:S05]  /*92a0*/  BRA `(.L_x_31318) ;  /* 0x0000000800987947 */ /* 0x000fea0003800000 */
.L_x_31313:
        /* <DEDUP_REMOVED lines=8> */
[----:B-----5:R-:W-:-:S04]  /*9330*/  ISETP.NE.AND P0, PT, R24, RZ, PT ;  /* 0x000000ff1800720c */ /* 0x020fc80003f05270 */
[----:B------:R-:W-:-:S05]  /*9340*/  SEL R3, RZ, 0x1, !P0 ;  /* 0x00000001ff037807 */ /* 0x000fca0004000000 */
[----:B------:R0:W-:Y:S01]  /*9350*/  STG.E.U8 desc[UR36][R4.64], R3 ;  /* 0x0000000304007986 */ /* 0x0001e2000c101124 */
[----:B------:R-:W-:Y:S05]  /*9360*/  BRA `(.L_x_31318) ;  /* 0x0000000800687947 */ /* 0x000fea0003800000 */
.L_x_31327:
[----:B-----5:R-:W0:Y:S01]  /*9370*/  I2F.F64 R24, R24 ;  /* 0x0000001800187312 */ /* 0x020e220000201c00 */
[----:B------:R-:W-:-:S05]  /*9380*/  CS2R R26, SRZ ;  /* 0x00000000001a7805 */ /* 0x000fca000001ff00 */
[----:B0-----:R0:W-:Y:S01]  /*9390*/  STG.E.128 desc[UR36][R4.64], R24 ;  /* 0x0000001804007986 */ /* 0x0011e2000c101d24 */
[----:B------:R-:W-:Y:S05]  /*93a0*/  BRA `(.L_x_31318) ;  /* 0x0000000800587947 */ /* 0x000fea0003800000 */
.L_x_31326:
[----:B------:R-:W-:-:S13]  /*93b0*/  ISETP.NE.AND P0, PT, R0, 0xf, PT ;  /* 0x0000000f0000780c */ /* 0x000fda0003f05270 */
[----:B------:R-:W-:Y:S05]  /*93c0*/  @!P0 BRA `(.L_x_31328) ;  /* 0x0000000000b48947 */ /* 0x000fea0003800000 */
[----:B------:R-:W-:-:S13]  /*93d0*/  ISETP.NE.AND P0, PT, R0, 0x17, PT ;  /* 0x000000170000780c */ /* 0x000fda0003f05270 */
[----:B------:R-:W-:Y:S05]  /*93e0*/  @!P0 BRA `(.L_x_31329) ;  /* 0x0000000000548947 */ /* 0x000fea0003800000 */
[----:B------:R-:W-:-:S13]  /*93f0*/  ISETP.NE.AND P0, PT, R0, 0x18, PT ;  /* 0x000000180000780c */ /* 0x000fda0003f05270 */
[----:B------:R-:W-:Y:S05]  /*9400*/  @P0 BRA `(.L_x_31317) ;  /* 0x0000000400ec0947 */ /* 0x000fea0003800000 */
[----:B-----5:R-:W-:Y:S01]  /*9410*/  I2FP.F32.S32 R9, R24 ;  /* 0x0000001800097245 */ /* 0x020fe20000201400 */
        /* <DEDUP_REMOVED lines=14> */
.L_x_31331:
[----:B------:R-:W-:Y:S05]  /*9500*/  BSYNC B0 ;  /* 0x0000000000007941 */ /* 0x000fea0003800000 */
.L_x_31330:
[----:B------:R-:W-:-:S05]  /*9510*/  LOP3.LUT R7, R0, R7, RZ, 0xfc, !PT ;  /* 0x0000000700077212 */ /* 0x000fca00078efcff */
[----:B------:R0:W-:Y:S01]  /*9520*/  STG.E.U8 desc[UR36][R4.64], R7 ;  /* 0x0000000704007986 */ /* 0x0001e2000c101124 */
[----:B------:R-:W-:Y:S05]  /*9530*/  BRA `(.L_x_31318) ;  /* 0x0000000400f47947 */ /* 0x000fea0003800000 */
.L_x_31329:
[----:B-----5:R-:W-:Y:S01]  /*9540*/  I2FP.F32.S32 R7, R24 ;  /* 0x0000001800077245 */ /* 0x020fe20000201400 */
        /* <DEDUP_REMOVED lines=12> */
.L_x_31333:
[----:B------:R-:W-:Y:S01]  /*9610*/  IMAD.MOV.U32 R0, RZ, RZ, 0x7f ;  /* 0x0000007fff007424 */ /* 0x000fe200078e00ff */
[----:B------:R-:W-:-:S04]  /*9620*/  ISETP.GT.U32.AND P0, PT, R3, 0x7f800000, PT ;  /* 0x7f8000000300780c */ /* 0x000fc80003f04070 */
[----:B------:R-:W-:-:S09]  /*9630*/  SEL R0, R0, 0x7c, P0 ;  /* 0x0000007c00007807 */ /* 0x000fd20000000000 */
.L_x_31334:
[----:B------:R-:W-:Y:S05]  /*9640*/  BSYNC B0 ;  /* 0x0000000000007941 */ /* 0x000fea0003800000 */
.L_x_31332:
[----:B------:R-:W-:-:S04]  /*9650*/  LOP3.LUT R3, R7, 0x80000000, RZ, 0xc0, !PT ;  /* 0x8000000007037812 */ /* 0x000fc800078ec0ff */
[----:B------:R-:W-:-:S04]  /*9660*/  SHF.R.U32.HI R3, RZ, 0x18, R3 ;  /* 0x00000018ff037819 */ /* 0x000fc80000011603 */
[----:B------:R-:W-:-:S05]  /*9670*/  LOP3.LUT R3, R0, R3, RZ, 0xfc, !PT ;  /* 0x0000000300037212 */ /* 0x000fca00078efcff */
[----:B------:R0:W-:Y:S01]  /*9680*/  STG.E.U8 desc[UR36][R4.64], R3 ;  /* 0x0000000304007986 */ /* 0x0001e2000c101124 */
[----:B------:R-:W-:Y:S05]  /*9690*/  BRA `(.L_x_31318) ;  /* 0x00000004009c7947 */ /* 0x000fea0003800000 */
.L_x_31328:
[----:B-----5:R-:W-:-:S04]  /*96a0*/  I2FP.F32.S32 R0, R24 ;  /* 0x0000001800007245 */ /* 0x020fc80000201400 */
[----:B------:R-:W-:-:S05]  /*96b0*/  F2FP.BF16.F32.PACK_AB R0, RZ, R0 ;  /* 0x00000000ff00723e */ /* 0x000fca00000010ff */
[----:B------:R0:W-:Y:S01]  /*96c0*/  STG.E.U16 desc[UR36][R4.64], R0 ;  /* 0x0000000004007986 */ /* 0x0001e2000c101524 */
[----:B------:R-:W-:Y:S05]  /*96d0*/  BRA `(.L_x_31318) ;  /* 0x00000004008c7947 */ /* 0x000fea0003800000 */
.L_x_31325:
        /* <DEDUP_REMOVED lines=10> */
.L_x_31337:
[----:B-----5:R-:W-:Y:S01]  /*9780*/  I2FP.F32.S32 R7, R24 ;  /* 0x0000001800077245 */ /* 0x020fe20000201400 */
        /* <DEDUP_REMOVED lines=16> */
.L_x_31340:
[----:B------:R-:W-:-:S04]  /*9890*/  LOP3.LUT R0, R7, 0x80000000, RZ, 0xc0, !PT ;  /* 0x8000000007007812 */ /* 0x000fc800078ec0ff */
[----:B------:R-:W-:-:S04]  /*98a0*/  SHF.R.U32.HI R0, RZ, 0x18, R0 ;  /* 0x00000018ff007819 */ /* 0x000fc80000011600 */
[----:B------:R-:W-:-:S07]  /*98b0*/  LOP3.LUT R0, R3, R0, RZ, 0xfc, !PT ;  /* 0x0000000003007212 */ /* 0x000fce00078efcff */
.L_x_31339:
[----:B------:R-:W-:Y:S05]  /*98c0*/  BSYNC B0 ;  /* 0x0000000000007941 */ /* 0x000fea0003800000 */
.L_x_31338:
[----:B------:R0:W-:Y:S01]  /*98d0*/  STG.E.U8 desc[UR36][R4.64], R0 ;  /* 0x0000000004007986 */ /* 0x0001e2000c101124 */
[----:B------:R-:W-:Y:S05]  /*98e0*/  BRA `(.L_x_31318) ;  /* 0x0000000400087947 */ /* 0x000fea0003800000 */
.L_x_31336:
        /* <DEDUP_REMOVED lines=17> */
.L_x_31343:
[----:B------:R-:W-:-:S04]  /*9a00*/  LOP3.LUT R0, R7, 0x80000000, RZ, 0xc0, !PT ;  /* 0x8000000007007812 */ /* 0x000fc800078ec0ff */
[----:B------:R-:W-:-:S04]  /*9a10*/  SHF.R.U32.HI R0, RZ, 0x18, R0 ;  /* 0x00000018ff007819 */ /* 0x000fc80000011600 */
[----:B------:R-:W-:-:S07]  /*9a20*/  LOP3.LUT R0, R3, R0, RZ, 0xfc, !PT ;  /* 0x0000000003007212 */ /* 0x000fce00078efcff */
.L_x_31342:
[----:B------:R-:W-:Y:S05]  /*9a30*/  BSYNC B0 ;  /* 0x0000000000007941 */ /* 0x000fea0003800000 */
.L_x_31341:
[----:B------:R0:W-:Y:S01]  /*9a40*/  STG.E.U8 desc[UR36][R4.64], R0 ;  /* 0x0000000004007986 */ /* 0x0001e2000c101124 */
[----:B------:R-:W-:Y:S05]  /*9a50*/  BRA `(.L_x_31318) ;  /* 0x0000000000ac7947 */ /* 0x000fea0003800000 */
.L_x_31335:
[----:B------:R-:W-:-:S13]  /*9a60*/  ISETP.NE.AND P0, PT, R0, 0x1c, PT ;  /* 0x0000001c0000780c */ /* 0x000fda0003f05270 */
[----:B------:R-:W-:Y:S05]  /*9a70*/  @!P0 BRA `(.L_x_31344) ;  /* 0x0000000000a08947 */ /* 0x000fea0003800000 */
[----:B------:R-:W-:-:S13]  /*9a80*/  ISETP.NE.AND P0, PT, R0, 0x1d, PT ;  /* 0x0000001d0000780c */ /* 0x000fda0003f05270 */
[----:B------:R-:W-:Y:S05]  /*9a90*/  @!P0 BRA `(.L_x_31345) ;  /* 0x00000000008c8947 */ /* 0x000fea0003800000 */
[----:B------:R-:W-:-:S13]  /*9aa0*/  ISETP.NE.AND P0, PT, R0, 0x2c, PT ;  /* 0x0000002c0000780c */ /* 0x000fda0003f05270 */
[----:B------:R-:W-:Y:S05]  /*9ab0*/  @P0 BRA `(.L_x_31317) ;  /* 0x0000000000400947 */ /* 0x000fea0003800000 */
[----:B-----5:R-:W-:-:S04]  /*9ac0*/  I2FP.F32.S32 R24, R24 ;  /* 0x0000001800187245 */ /* 0x020fc80000201400 */
        /* <DEDUP_REMOVED lines=15> */
.L_x_31317:
        /* <DEDUP_REMOVED lines=16> */
.L_x_31346:
[----:B------:R-:W-:Y:S05]  /*9cc0*/  BRA `(.L_x_31318) ;  /* 0x0000000000107947 */ /* 0x000fea0003800000 */
.L_x_31345:
[----:B-----5:R-:W-:-:S05]  /*9cd0*/  SHF.R.S32.HI R25, RZ, 0x1f, R24 ;  /* 0x0000001fff197819 */ /* 0x020fca0000011418 */
[----:B------:R0:W-:Y:S01]  /*9ce0*/  STG.E.64 desc[UR36][R4.64], R24 ;  /* 0x0000001804007986 */ /* 0x0001e2000c101b24 */
[----:B------:R-:W-:Y:S05]  /*9cf0*/  BRA `(.L_x_31318) ;  /* 0x0000000000047947 */ /* 0x000fea0003800000 */
.L_x_31344:
[----:B-----5:R0:W-:Y:S02]  /*9d00*/  STG.E desc[UR36][R4.64], R24 ;  /* 0x0000001804007986 */ /* 0x0201e4000c101924 */
.L_x_31318:
[----:B------:R-:W-:-:S05]  /*9d10*/  VIADD R23, R23, 0x80 ;  /* 0x0000008017177836 */ /* 0x000fca0000000000 */
[----:B------:R-:W-:-:S13]  /*9d20*/  ISETP.GE.AND P0, PT, R23, R16, PT ;  /* 0x000000101700720c */ /* 0x000fda0003f06270 */
[----:B------:R-:W-:Y:S05]  /*9d30*/  @P0 BRA `(.L_x_31312) ;  /* 0x0000000c00ac0947 */ /* 0x000fea0003800000 */
[----:B------:R-:W5:Y:S01]  /*9d40*/  LDC.64 R8, c[0x0][0x218] ;  /* 0x00008600ff087b82 */ /* 0x000f620000000a00 */
[----:B0-----:R-:W-:Y:S01]  /*9d50*/  IMAD R0, R2, 0x200, R23 ;  /* 0x0000020002007824 */ /* 0x001fe200078e0217 */
[----:B-1234-:R-:W-:Y:S01]  /*9d60*/  PRMT R4, R17, 0x9910, RZ ;  /* 0x0000991011047816 */ /* 0x01efe200000000ff */
        /* <DEDUP_REMOVED lines=17> */
.L_x_31350:
[----:B------:R0:W-:Y:S01]  /*9e80*/  STG.E.U8 desc[UR36][R8.64], R18 ;  /* 0x0000001208007986 */ /* 0x0001e2000c101124 */
[----:B------:R-:W-:Y:S05]  /*9e90*/  BRA `(.L_x_31352) ;  /* 0x0000000c00507947 */ /* 0x000fea0003800000 */
.L_x_31349:
        /* <DEDUP_REMOVED lines=9> */
.L_x_31354:
[----:B------:R0:W-:Y:S01]  /*9f30*/  STG.E desc[UR36][R8.64], R18 ;  /* 0x0000001208007986 */ /* 0x0001e2000c101924 */
[----:B------:R-:W-:Y:S05]  /*9f40*/  BRA `(.L_x_31352) ;  /* 0x0000000c00247947 */ /* 0x000fea0003800000 */
.L_x_31353:
[----:B------:R0:W-:Y:S01]  /*9f50*/  STG.E.U16 desc[UR36][R8.64], R18 ;  /* 0x0000001208007986 */ /* 0x0001e2000c101524 */
[----:B------:R-:W-:Y:S05]  /*9f60*/  BRA `(.L_x_31352) ;  /* 0x0000000c001c7947 */ /* 0x000fea0003800000 */
.L_x_31348:
        /* <DEDUP_REMOVED lines=9> */
.L_x_31356:
[----:B------:R-:W-:-:S04]  /*a000*/  I2FP.F32.S32 R0, R18 ;  /* 0x0000001200007245 */ /* 0x000fc80000201400 */
[----:B------:R-:W-:-:S05]  /*a010*/  F2FP.F16.F32.PACK_AB R0, RZ, R0 ;  /* 0x00000000ff00723e */ /* 0x000fca00000000ff */
[----:B------:R4:W-:Y:S01]  /*a020*/  STG.E.U16 desc[UR36][R8.64], R0 ;  /* 0x0000000008007986 */ /* 0x0009e2000c101524 */
[----:B------:R-:W-:Y:S05]  /*a030*/  BRA `(.L_x_31352) ;  /* 0x0000000800e87947 */ /* 0x000fea0003800000 */
.L_x_31355:
        /* <DEDUP_REMOVED lines=10> */
.L_x_31358:
[----:B------:R-:W-:-:S04]  /*a0e0*/  I2FP.F32.S32 R18, R18 ;  /* 0x0000001200127245 */ /* 0x000fc80000201400 */
[----:B------:R-:W-:-:S04]  /*a0f0*/  F2FP.F16.F32.PACK_AB R3, RZ, R18 ;  /* 0x00000012ff03723e */ /* 0x000fc800000000ff */
[----:B------:R-:W-:-:S05]  /*a100*/  PRMT R3, R3, 0x5410, RZ ;  /* 0x0000541003037816 */ /* 0x000fca00000000ff */
[----:B------:R2:W-:Y:S01]  /*a110*/  STG.E desc[UR36][R8.64], R3 ;  /* 0x0000000308007986 */ /* 0x0005e2000c101924 */
[----:B------:R-:W-:Y:S05]  /*a120*/  BRA `(.L_x_31352) ;  /* 0x0000000800ac7947 */ /* 0x000fea0003800000 */
.L_x_31357:
[----:B------:R-:W0:Y:S02]  /*a130*/  I2F.F64 R18, R18 ;  /* 0x0000001200127312 */ /* 0x000e240000201c00 */
[----:B0-----:R0:W-:Y:S01]  /*a140*/  STG.E.64 desc[UR36][R8.64], R18 ;  /* 0x0000001208007986 */ /* 0x0011e2000c101b24 */
[----:B------:R-:W-:Y:S05]  /*a150*/  BRA `(.L_x_31352) ;  /* 0x0000000800a07947 */ /* 0x000fea0003800000 */
.L_x_31347:
        /* <DEDUP_REMOVED lines=12> */
.L_x_31361:
[----:B------:R-:W0:Y:S01]  /*a220*/  I2F.F64 R4, R18 ;  /* 0x0000001200047312 */ /* 0x000e220000201c00 */
[----:B------:R-:W-:-:S05]  /*a230*/  CS2R R6, SRZ ;  /* 0x0000000000067805 */ /* 0x000fca000001ff00 */
[----:B0-----:R0:W-:Y:S01]  /*a240*/  STG.E.128 desc[UR36][R8.64], R4 ;  /* 0x0000000408007986 */ /* 0x0011e2000c101d24 */
[----:B------:R-:W-:Y:S05]  /*a250*/  BRA `(.L_x_31352) ;  /* 0x0000000800607947 */ /* 0x000fea0003800000 */
.L_x_31360:
        /* <DEDUP_REMOVED lines=21> */
.L_x_31365:
[----:B------:R-:W-:Y:S05]  /*a3b0*/  BSYNC B0 ;  /* 0x0000000000007941 */ /* 0x000fea0003800000 */
.L_x_31364:
[----:B------:R-:W-:-:S05]  /*a3c0*/  LOP3.LUT R5, R0, R5, RZ, 0xfc, !PT ;  /* 0x0000000500057212 */ /* 0x000fca00078efcff */
[----:B------:R0:W-:Y:S01]  /*a3d0*/  STG.E.U8 desc[UR36][R8.64], R5 ;  /* 0x0000000508007986 */ /* 0x0001e2000c101124 */
[----:B------:R-:W-:Y:S05]  /*a3e0*/  BRA `(.L_x_31352) ;  /* 0x0000000400fc7947 */ /* 0x000fea0003800000 */
.L_x_31363:
        /* <DEDUP_REMOVED lines=13> */
.L_x_31367:
[----:B------:R-:W-:Y:S01]  /*a4c0*/  IMAD.MOV.U32 R0, RZ, RZ, 0x7f ;  /* 0x0000007fff007424 */ /* 0x000fe200078e00ff */
[----:B------:R-:W-:-:S04]  /*a4d0*/  ISETP.GT.U32.AND P0, PT, R3, 0x7f800000, PT ;  /* 0x7f8000000300780c */ /* 0x000fc80003f04070 */
[----:B------:R-:W-:-:S09]  /*a4e0*/  SEL R0, R0, 0x7c, P0 ;  /* 0x0000007c00007807 */ /* 0x000fd20000000000 */
.L_x_31368:
[----:B------:R-:W-:Y:S05]  /*a4f0*/  BSYNC B0 ;  /* 0x0000000000007941 */ /* 0x000fea0003800000 */
.L_x_31366:
[----:B------:R-:W-:-:S04]  /*a500*/  LOP3.LUT R3, R5, 0x80000000, RZ, 0xc0, !PT ;  /* 0x8000000005037812 */ /* 0x000fc800078ec0ff */
[----:B------:R-:W-:-:S04]  /*a510*/  SHF.R.U32.HI R3, RZ, 0x18, R3 ;  /* 0x00000018ff037819 */ /* 0x000fc80000011603 */
[----:B------:R-:W-:-:S05]  /*a520*/  LOP3.LUT R3, R0, R3, RZ, 0xfc, !PT ;  /* 0x0000000300037212 */ /* 0x000fca00078efcff */
[----:B------:R0:W-:Y:S01]  /*a530*/  STG.E.U8 desc[UR36][R8.64], R3 ;  /* 0x0000000308007986 */ /* 0x0001e2000c101124 */
[----:B------:R-:W-:Y:S05]  /*a540*/  BRA `(.L_x_31352) ;  /* 0x0000000400a47947 */ /* 0x000fea0003800000 */
.L_x_31362:
[----:B------:R-:W-:-:S04]  /*a550*/  I2FP.F32.S32 R0, R18 ;  /* 0x0000001200007245 */ /* 0x000fc80000201400 */
[----:B------:R-:W-:-:S05]  /*a560*/  F2FP.BF16.F32.PACK_AB R0, RZ, R0 ;  /* 0x00000000ff00723e */ /* 0x000fca00000010ff */
[----:B------:R0:W-:Y:S01]  /*a570*/  STG.E.U16 desc[UR36][R8.64], R0 ;  /* 0x0000000008007986 */ /* 0x0001e2000c101524 */
[----:B------:R-:W-:Y:S05]  /*a580*/  BRA `(.L_x_31352) ;  /* 0x0000000400947947 */ /* 0x000fea0003800000 */
.L_x_31359:
        /* <DEDUP_REMOVED lines=10> */
.L_x_31371:
        /* <DEDUP_REMOVED lines=17> */
.L_x_31374:
[----:B------:R-:W-:-:S04]  /*a740*/  LOP3.LUT R3, R5, 0x80000000, RZ, 0xc0, !PT ;  /* 0x8000000005037812 */ /* 0x000fc800078ec0ff */
[----:B------:R-:W-:-:S04]  /*a750*/  SHF.R.U32.HI R3, RZ, 0x18, R3 ;  /* 0x00000018ff037819 */ /* 0x000fc80000011603 */
[----:B------:R-:W-:-:S04]  /*a760*/  LOP3.LUT R0, R0, R3, RZ, 0xfc, !PT ;  /* 0x0000000300007212 */ /* 0x000fc800078efcff */
[----:B------:R-:W-:-:S07]  /*a770*/  PRMT R4, R0, 0x7610, R4 ;  /* 0x0000761000047816 */ /* 0x000fce0000000004 */
.L_x_31373:
[----:B------:R-:W-:Y:S05]  /*a780*/  BSYNC B0 ;  /* 0x0000000000007941 */ /* 0x000fea0003800000 */
.L_x_31372:
[----:B------:R0:W-:Y:S01]  /*a790*/  STG.E.U8 desc[UR36][R8.64], R4 ;  /* 0x0000000408007986 */ /* 0x0001e2000c101124 */
[----:B------:R-:W-:Y:S05]  /*a7a0*/  BRA `(.L_x_31352) ;  /* 0x00000004000c7947 */ /* 0x000fea0003800000 */
.L_x_31370:
        /* <DEDUP_REMOVED lines=17> */
.L_x_31377:
[----:B------:R-:W-:-:S04]  /*a8c0*/  LOP3.LUT R3, R5, 0x80000000, RZ, 0xc0, !PT ;  /* 0x8000000005037812 */ /* 0x000fc800078ec0ff */
[----:B------:R-:W-:-:S04]  /*a8d0*/  SHF.R.U32.HI R3, RZ, 0x18, R3 ;  /* 0x00000018ff037819 */ /* 0x000fc80000011603 */
[----:B------:R-:W-:-:S04]  /*a8e0*/  LOP3.LUT R0, R0, R3, RZ, 0xfc, !PT ;  /* 0x0000000300007212 */ /* 0x000fc800078efcff */
[----:B------:R-:W-:-:S07]  /*a8f0*/  PRMT R4, R0, 0x7610, R4 ;  /* 0x0000761000047816 */ /* 0x000fce0000000004 */
.L_x_31376:
[----:B------:R-:W-:Y:S05]  /*a900*/  BSYNC B0 ;  /* 0x0000000000007941 */ /* 0x000fea0003800000 */
.L_x_31375:
[----:B------:R0:W-:Y:S01]  /*a910*/  STG.E.U8 desc[UR36][R8.64], R4 ;  /* 0x0000000408007986 */ /* 0x0001e2000c101124 */
[----:B------:R-:W-:Y:S05]  /*a920*/  BRA `(.L_x_31352) ;  /* 0x0000000000ac7947 */ /* 0x000fea0003800000 */
.L_x_31369:
        /* <DEDUP_REMOVED lines=22> */
.L_x_31351:
        /* <DEDUP_REMOVED lines=16> */
.L_x_31380:
[----:B------:R-:W-:Y:S05]  /*ab90*/  BRA `(.L_x_31352) ;  /* 0x0000000000107947 */ /* 0x000fea0003800000 */
.L_x_31379:
[----:B------:R-:W-:-:S05]  /*aba0*/  SHF.R.S32.HI R19, RZ, 0x1f, R18 ;  /* 0x0000001fff137819 */ /* 0x000fca0000011412 */
[----:B------:R0:W-:Y:S01]  /*abb0*/  STG.E.64 desc[UR36][R8.64], R18 ;  /* 0x0000001208007986 */ /* 0x0001e2000c101b24 */
[----:B------:R-:W-:Y:S05]  /*abc0*/  BRA `(.L_x_31352) ;  /* 0x0000000000047947 */ /* 0x000fea0003800000 */
.L_x_31378:
[----:B------:R0:W-:Y:S02]  /*abd0*/  STG.E desc[UR36][R8.64], R18 ;  /* 0x0000001208007986 */ /* 0x0001e4000c101924 */
.L_x_31352:
[----:B------:R-:W-:-:S07]  /*abe0*/  VIADD R23, R23, 0x80 ;  /* 0x0000008017177836 */ /* 0x000fce0000000000 */
.L_x_31312:
[----:B------:R-:W-:Y:S05]  /*abf0*/  BSYNC B6 ;  /* 0x0000000000067941 */ /* 0x000fea0003800000 */
.L_x_31311:
        /* <DEDUP_REMOVED lines=21> */
.L_x_31384:
[----:B-----5:R-:W-:Y:S01]  /*ad50*/  STG.E.U8 desc[UR36][R2.64], R22 ;  /* 0x0000001602007986 */ /* 0x020fe2000c101124 */
[----:B------:R-:W-:Y:S05]  /*ad60*/  EXIT ;  /* 0x000000000000794d */ /* 0x000fea0003800000 */
.L_x_31383:
[----:B------:R-:W-:-:S13]  /*ad70*/  ISETP.NE.AND P0, PT, R0, 0x2, PT ;  /* 0x000000020000780c */ /* 0x000fda0003f05270 */
[----:B------:R-:W-:Y:S05]  /*ad80*/  @!P0 BRA `(.L_x_31386) ;  /* 0x0000000000248947 */ /* 0x000fea0003800000 */
[----:B------:R-:W-:-:S13]  /*ad90*/  ISETP.NE.AND P0, PT, R0, 0x3, PT ;  /* 0x000000030000780c */ /* 0x000fda0003f05270 */
[----:B------:R-:W-:Y:S05]  /*ada0*/  @!P0 BRA `(.L_x_31387) ;  /* 0x0000000000148947 */ /* 0x000fea0003800000 */
[----:B------:R-:W-:-:S13]  /*adb0*/  ISETP.NE.AND P0, PT, R0, 0x4, PT ;  /* 0x000000040000780c */ /* 0x000fda0003f05270 */
[----:B------:R-:W-:Y:S05]  /*adc0*/  @P0 BRA `(.L_x_31385) ;  /* 0x0000000800e40947 */ /* 0x000fea0003800000 */
[----:B-----5:R-:W-:-:S05]  /*add0*/  SHF.R.S32.HI R23, RZ, 0x1f, R22 ;  /* 0x0000001fff177819 */ /* 0x020fca0000011416 */
[----:B------:R-:W-:Y:S01]  /*ade0*/  STG.E.64 desc[UR36][R2.64], R22 ;  /* 0x0000001602007986 */ /* 0x000fe2000c101b24 */
[----:B------:R-:W-:Y:S05]  /*adf0*/  EXIT ;  /* 0x000000000000794d */ /* 0x000fea0003800000 */
.L_x_31387:
[----:B-----5:R-:W-:Y:S01]  /*ae00*/  STG.E desc[UR36][R2.64], R22 ;  /* 0x0000001602007986 */ /* 0x020fe2000c101924 */
[----:B------:R-:W-:Y:S05]  /*ae10*/  EXIT ;  /* 0x000000000000794d */ /* 0x000fea0003800000 */
.L_x_31386:
[----:B-----5:R-:W-:Y:S01]  /*ae20*/  STG.E.U16 desc[UR36][R2.64], R22 ;  /* 0x0000001602007986 */ /* 0x020fe2000c101524 */
[----:B------:R-:W-:Y:S05]  /*ae30*/  EXIT ;  /* 0x000000000000794d */ /* 0x000fea0003800000 */
.L_x_31382:
[----:B------:R-:W-:-:S13]  /*ae40*/  ISETP.GT.AND P0, PT, R0, 0x6, PT ;  /* 0x000000060000780c */ /* 0x000fda0003f04270 */
[----:B------:R-:W-:Y:S05]  /*ae50*/  @P0 BRA `(.L_x_31388) ;  /* 0x00000000002c0947 */ /* 0x000fea0003800000 */
[----:B------:R-:W-:-:S13]  /*ae60*/  ISETP.NE.AND P0, PT, R0, 0x5, PT ;  /* 0x000000050000780c */ /* 0x000fda0003f05270 */
[----:B------:R-:W-:Y:S05]  /*ae70*/  @!P0 BRA `(.L_x_31389) ;  /* 0x0000000000148947 */ /* 0x000fea0003800000 */
[----:B------:R-:W-:-:S13]  /*ae80*/  ISETP.NE.AND P0, PT, R0, 0x6, PT ;  /* 0x000000060000780c */ /* 0x000fda0003f05270 */
[----:B------:R-:W-:Y:S05]  /*ae90*/  @P0 BRA `(.L_x_31385) ;  /* 0x0000000800b00947 */ /* 0x000fea0003800000 */
[----:B-----5:R-:W-:-:S05]  /*aea0*/  I2FP.F32.S32 R5, R22 ;  /* 0x0000001600057245 */ /* 0x020fca0000201400 */
[----:B------:R-:W-:Y:S01]  /*aeb0*/  STG.E desc[UR36][R2.64], R5 ;  /* 0x0000000502007986 */ /* 0x000fe2000c101924 */
[----:B------:R-:W-:Y:S05]  /*aec0*/  EXIT ;  /* 0x000000000000794d */ /* 0x000fea0003800000 */
.L_x_31389:
[----:B-----5:R-:W-:-:S04]  /*aed0*/  I2FP.F32.S32 R0, R22 ;  /* 0x0000001600007245 */ /* 0x020fc80000201400 */
[----:B------:R-:W-:-:S05]  /*aee0*/  F2FP.F16.F32.PACK_AB R0, RZ, R0 ;  /* 0x00000000ff00723e */ /* 0x000fca00000000ff */
[----:B------:R-:W-:Y:S01]  /*aef0*/  STG.E.U16 desc[UR36][R2.64], R0 ;  /* 0x0000000002007986 */ /* 0x000fe2000c101524 */
[----:B------:R-:W-:Y:S05]  /*af00*/  EXIT ;  /* 0x000000000000794d */ /* 0x000fea0003800000 */
.L_x_31388:
        /* <DEDUP_REMOVED lines=8> */
[----:B------:R-:W-:Y:S01]  /*af90*/  STG.E.64 desc[UR36][R2.64], R22 ;  /* 0x0000001602007986 */ /* 0x000fe2000c101b24 */
[----:B------:R-:W-:Y:S05]  /*afa0*/  EXIT ;  /* 0x000000000000794d */ /* 0x000fea0003800000 */
.L_x_31391:
[----:B-----5:R-:W-:-:S04]  /*afb0*/  I2FP.F32.S32 R22, R22 ;  /* 0x0000001600167245 */ /* 0x020fc80000201400 */
[----:B------:R-:W-:-:S04]  /*afc0*/  F2FP.F16.F32.PACK_AB R5, RZ, R22 ;  /* 0x00000016ff05723e */ /* 0x000fc800000000ff */
[----:B------:R-:W-:-:S05]  /*afd0*/  PRMT R5, R5, 0x5410, RZ ;  /* 0x0000541005057816 */ /* 0x000fca00000000ff */
[----:B------:R-:W-:Y:S01]  /*afe0*/  STG.E desc[UR36][R2.64], R5 ;  /* 0x0000000502007986 */ /* 0x000fe2000c101924 */
[----:B------:R-:W-:Y:S05]  /*aff0*/  EXIT ;  /* 0x000000000000794d */ /* 0x000fea0003800000 */
.L_x_31390:
[----:B-----5:R-:W0:Y:S02]  /*b000*/  I2F.F64 R22, R22 ;  /* 0x0000001600167312 */ /* 0x020e240000201c00 */
[----:B0-----:R-:W-:Y:S01]  /*b010*/  STG.E.64 desc[UR36][R2.64], R22 ;  /* 0x0000001602007986 */ /* 0x001fe2000c101b24 */
[----:B------:R-:W-:Y:S05]  /*b020*/  EXIT ;  /* 0x000000000000794d */ /* 0x000fea0003800000 */
.L_x_31381:
        /* <DEDUP_REMOVED lines=10> */
[----:B------:R-:W-:Y:S01]  /*b0d0*/  STG.E.U8 desc[UR36][R2.64], R5 ;  /* 0x0000000502007986 */ /* 0x000fe2000c101124 */
[----:B------:R-:W-:Y:S05]  /*b0e0*/  EXIT ;  /* 0x000000000000794d */ /* 0x000fea0003800000 */
.L_x_31394:
[----:B-----5:R-:W0:Y:S01]  /*b0f0*/  I2F.F64 R4, R22 ;  /* 0x0000001600047312 */ /* 0x020e220000201c00 */
[----:B------:R-:W-:-:S05]  /*b100*/  CS2R R6, SRZ ;  /* 0x0000000000067805 */ /* 0x000fca000001ff00 */
[----:B0-----:R-:W-:Y:S01]  /*b110*/  STG.E.128 desc[UR36][R2.64], R4 ;  /* 0x0000000402007986 */ /* 0x001fe2000c101d24 */
[----:B------:R-:W-:Y:S05]  /*b120*/  EXIT ;  /* 0x000000000000794d */ /* 0x000fea0003800000 */
.L_x_31393:
        /* <DEDUP_REMOVED lines=21> */
.L_x_31398:
[----:B------:R-:W-:Y:S05]  /*b280*/  BSYNC B0 ;  /* 0x0000000000007941 */ /* 0x000fea0003800000 */
.L_x_31397:
[----:B------:R-:W-:-:S05]  /*b290*/  LOP3.LUT R5, R0, R5, RZ, 0xfc, !PT ;  /* 0x0000000500057212 */ /* 0x000fca00078efcff */
[----:B------:R-:W-:Y:S01]  /*b2a0*/  STG.E.U8 desc[UR36][R2.64], R5 ;  /* 0x0000000502007986 */ /* 0x000fe2000c101124 */
[----:B------:R-:W-:Y:S05]  /*b2b0*/  EXIT ;  /* 0x000000000000794d */ /* 0x000fea0003800000 */
.L_x_31396:
        /* <DEDUP_REMOVED lines=13> */
.L_x_31400:
[----:B------:R-:W-:Y:S01]  /*b390*/  IMAD.MOV.U32 R0, RZ, RZ, 0x7f ;  /* 0x0000007fff007424 */ /* 0x000fe200078e00ff */
[----:B------:R-:W-:-:S04]  /*b3a0*/  ISETP.GT.U32.AND P0, PT, R4, 0x7f800000, PT ;  /* 0x7f8000000400780c */ /* 0x000fc80003f04070 */
[----:B------:R-:W-:-:S09]  /*b3b0*/  SEL R0, R0, 0x7c, P0 ;  /* 0x0000007c00007807 */ /* 0x000fd20000000000 */
.L_x_31401:
[----:B------:R-:W-:Y:S05]  /*b3c0*/  BSYNC B0 ;  /* 0x0000000000007941 */ /* 0x000fea0003800000 */
.L_x_31399:
[----:B------:R-:W-:-:S04]  /*b3d0*/  LOP3.LUT R4, R5, 0x80000000, RZ, 0xc0, !PT ;  /* 0x8000000005047812 */ /* 0x000fc800078ec0ff */
[----:B------:R-:W-:-:S04]  /*b3e0*/  SHF.R.U32.HI R5, RZ, 0x18, R4 ;  /* 0x00000018ff057819 */ /* 0x000fc80000011604 */
[----:B------:R-:W-:-:S05]  /*b3f0*/  LOP3.LUT R5, R0, R5, RZ, 0xfc, !PT ;  /* 0x0000000500057212 */ /* 0x000fca00078efcff */
[----:B------:R-:W-:Y:S01]  /*b400*/  STG.E.U8 desc[UR36][R2.64], R5 ;  /* 0x0000000502007986 */ /* 0x000fe2000c101124 */
[----:B------:R-:W-:Y:S05]  /*b410*/  EXIT ;  /* 0x000000000000794d */ /* 0x000fea0003800000 */
.L_x_31395:
[----:B-----5:R-:W-:-:S04]  /*b420*/  I2FP.F32.S32 R0, R22 ;  /* 0x0000001600007245 */ /* 0x020fc80000201400 */
[----:B------:R-:W-:-:S05]  /*b430*/  F2FP.BF16.F32.PACK_AB R0, RZ, R0 ;  /* 0x00000000ff00723e */ /* 0x000fca00000010ff */
[----:B------:R-:W-:Y:S01]  /*b440*/  STG.E.U16 desc[UR36][R2.64], R0 ;  /* 0x0000000002007986 */ /* 0x000fe2000c101524 */
[----:B------:R-:W-:Y:S05]  /*b450*/  EXIT ;  /* 0x000000000000794d */ /* 0x000fea0003800000 */
.L_x_31392:
        /* <DEDUP_REMOVED lines=10> */
.L_x_31404:
        /* <DEDUP_REMOVED lines=17> */
.L_x_31407:
[----:B------:R-:W-:-:S04]  /*b610*/  LOP3.LUT R0, R7, 0x80000000, RZ, 0xc0, !PT ;  /* 0x8000000007007812 */ /* 0x000fc800078ec0ff */
[----:B------:R-:W-:-:S04]  /*b620*/  SHF.R.U32.HI R5, RZ, 0x18, R0 ;  /* 0x00000018ff057819 */ /* 0x000fc80000011600 */
[----:B------:R-:W-:-:S04]  /*b630*/  LOP3.LUT R4, R4, R5, RZ, 0xfc, !PT ;  /* 0x0000000504047212 */ /* 0x000fc800078efcff */
[----:B------:R-:W-:-:S07]  /*b640*/  PRMT R0, R4, 0x7610, R0 ;  /* 0x0000761004007816 */ /* 0x000fce0000000000 */
.L_x_31406:
[----:B------:R-:W-:Y:S05]  /*b650*/  BSYNC B0 ;  /* 0x0000000000007941 */ /* 0x000fea0003800000 */
.L_x_31405:
[----:B------:R-:W-:Y:S01]  /*b660*/  STG.E.U8 desc[UR36][R2.64], R0 ;  /* 0x0000000002007986 */ /* 0x000fe2000c101124 */
[----:B------:R-:W-:Y:S05]  /*b670*/  EXIT ;  /* 0x000000000000794d */ /* 0x000fea0003800000 */
.L_x_31403:
        /* <DEDUP_REMOVED lines=17> */
.L_x_31410:
[----:B------:R-:W-:-:S04]  /*b790*/  LOP3.LUT R0, R7, 0x80000000, RZ, 0xc0, !PT ;  /* 0x8000000007007812 */ /* 0x000fc800078ec0ff */
[----:B------:R-:W-:-:S04]  /*b7a0*/  SHF.R.U32.HI R5, RZ, 0x18, R0 ;  /* 0x00000018ff057819 */ /* 0x000fc80000011600 */
[----:B------:R-:W-:-:S04]  /*b7b0*/  LOP3.LUT R4, R4, R5, RZ, 0xfc, !PT ;  /* 0x0000000504047212 */ /* 0x000fc800078efcff */
[----:B------:R-:W-:-:S07]  /*b7c0*/  PRMT R0, R4, 0x7610, R0 ;  /* 0x0000761004007816 */ /* 0x000fce0000000000 */
.L_x_31409:
[----:B------:R-:W-:Y:S05]  /*b7d0*/  BSYNC B0 ;  /* 0x0000000000007941 */ /* 0x000fea0003800000 */
.L_x_31408:
[----:B------:R-:W-:Y:S01]  /*b7e0*/  STG.E.U8 desc[UR36][R2.64], R0 ;  /* 0x0000000002007986 */ /* 0x000fe2000c101124 */
[----:B------:R-:W-:Y:S05]  /*b7f0*/  EXIT ;  /* 0x000000000000794d */ /* 0x000fea0003800000 */
.L_x_31402:
        /* <DEDUP_REMOVED lines=22> */
.L_x_31385:
        /* <DEDUP_REMOVED lines=16> */
.L_x_31413:
[----:B------:R-:W-:Y:S05]  /*ba60*/  EXIT ;  /* 0x000000000000794d */ /* 0x000fea0003800000 */
.L_x_31412:
[----:B-----5:R-:W-:-:S05]  /*ba70*/  SHF.R.S32.HI R23, RZ, 0x1f, R22 ;  /* 0x0000001fff177819 */ /* 0x020fca0000011416 */
[----:B------:R-:W-:Y:S01]  /*ba80*/  STG.E.64 desc[UR36][R2.64], R22 ;  /* 0x0000001602007986 */ /* 0x000fe2000c101b24 */
[----:B------:R-:W-:Y:S05]  /*ba90*/  EXIT ;  /* 0x000000000000794d */ /* 0x000fea0003800000 */
.L_x_31411:
[----:B-----5:R-:W-:Y:S01]  /*baa0*/  STG.E desc[UR36][R2.64], R22 ;  /* 0x0000001602007986 */ /* 0x020fe2000c101924 */
[----:B------:R-:W-:Y:S05]  /*bab0*/  EXIT ;  /* 0x000000000000794d */ /* 0x000fea0003800000 */
.L_x_31414:
        /* <DEDUP_REMOVED lines=12> */
.L_x_37917:


//--------------------- .text._ZN2at6native18elementwise_kernelILi128ELi2EZNS0_22gpu_kernel_impl_nocastINS0_13BinaryFunctorIiiiZZZNS0_15binary_internal21div_floor_kernel_cudaERNS_18TensorIteratorBaseEENKUlvE_clEvENKUlvE1_clEvEUliiE_EEEEvS6_RKT_EUliE_EEviT1_ --------------------------
	.section	.text._ZN2at6native18elementwise_kernelILi128ELi2EZNS0_22gpu_kernel_impl_nocastINS0_13BinaryFunctorIiiiZZZNS0_15binary_internal21div_floor_kernel_cudaERNS_18TensorIteratorBaseEENKUlvE_clEvENKUlvE1_clEvEUliiE_EEEEvS6_RKT_EUliE_EEviT1_,"ax",@progbits
	.align	128
        .global         _ZN2at6native18elementwise_kernelILi128ELi2EZNS0_22gpu_kernel_impl_nocastINS0_13BinaryFunctorIiiiZZZNS0_15binary_internal21div_floor_kernel_cudaERNS_18TensorIteratorBaseEENKUlvE_clEvENKUlvE1_clEvEUliiE_EEEEvS6_RKT_EUliE_EEviT1_
        .type           _ZN2at6native18elementwise_kernelILi128ELi2EZNS0_22gpu_kernel_impl_nocastINS0_13BinaryFunctorIiiiZZZNS0_15binary_internal21div_floor_kernel_cudaERNS_18TensorIteratorBaseEENKUlvE_clEvENKUlvE1_clEvEUliiE_EEEEvS6_RKT_EUliE_EEviT1_,@function
        .size           _ZN2at6native18elementwise_kernelILi128ELi2EZNS0_22gpu_kernel_impl_nocastINS0_13BinaryFunctorIiiiZZZNS0_15binary_internal21div_floor_kernel_cudaERNS_18TensorIteratorBaseEENKUlvE_clEvENKUlvE1_clEvEUliiE_EEEEvS6_RKT_EUliE_EEviT1_,(.L_x_37918 - _ZN2at6native18elementwise_kernelILi128ELi2EZNS0_22gpu_kernel_impl_nocastINS0_13BinaryFunctorIiiiZZZNS0_15binary_internal21div_floor_kernel_cudaERNS_18TensorIteratorBaseEENKUlvE_clEvENKUlvE1_clEvEUliiE_EEEEvS6_RKT_EUliE_EEviT1_)
        .other          _ZN2at6native18elementwise_kernelILi128ELi2EZNS0_22gpu_kernel_impl_nocastINS0_13BinaryFunctorIiiiZZZNS0_15binary_internal21div_floor_kernel_cudaERNS_18TensorIteratorBaseEENKUlvE_clEvENKUlvE1_clEvEUliiE_EEEEvS6_RKT_EUliE_EEviT1_,@"STO_CUDA_ENTRY STV_DEFAULT"
_ZN2at6native18elementwise_kernelILi128ELi2EZNS0_22gpu_kernel_impl_nocastINS0_13BinaryFunctorIiiiZZZNS0_15binary_internal21div_floor_kernel_cudaERNS_18TensorIteratorBaseEENKUlvE_clEvENKUlvE1_clEvEUliiE_EEEEvS6_RKT_EUliE_EEviT1_:
.text._ZN2at6native18elementwise_kernelILi128ELi2EZNS0_22gpu_kernel_impl_nocastINS0_13BinaryFunctorIiiiZZZNS0_15binary_internal21div_floor_kernel_cudaERNS_18TensorIteratorBaseEENKUlvE_clEvENKUlvE1_clEvEUliiE_EEEEvS6_RKT_EUliE_EEviT1_:
        /* <DEDUP_REMOVED lines=12> */
[----:B------:R-:W-:Y:S02]  /*00c0*/  CS2R R2, SRZ ;  /* 0x0000000000027805 */ /* 0x000fe4000001ff00 */
        /* <DEDUP_REMOVED lines=350> */
.L_x_31417:
        /* <DEDUP_REMOVED lines=9> */
[----:B------:R-:W-:Y:S01]  /*1740*/  BSSY B1, `(.L_x_31418) ;  /* 0x000002a000017945 */ /* 0x000fe20003800000 */
[-C--:B--2---:R-:W-:Y:S02]  /*1750*/  IABS R10, R4.reuse ;  /* 0x00000004000a7213 */ /* 0x084fe40000000000 */
[----:B------:R-:W-:Y:S02]  /*1760*/  IABS R12, R4 ;  /* 0x00000004000c7213 */ /* 0x000fe40000000000 */
[----:B------:R-:W0:Y:S02]  /*1770*/  I2F.RP R2, R10 ;  /* 0x0000000a00027306 */ /* 0x000e240000209400 */
[----:B------:R-:W-:Y:S02]  /*1780*/  IADD3 R12, RZ, -R12, RZ ;  /* 0x8000000cff0c7210 */ /* 0x000fe40007ffe0ff */
[----:B---3--:R-:W-:-:S04]  /*1790*/  LOP3.LUT R6, R4, R11, RZ, 0x3c, !PT ;  /* 0x0000000b04067212 */ /* 0x008fc800078e3cff */
[----:B0-----:R-:W0:Y:S02]  /*17a0*/  MUFU.RCP R2, R2 ;  /* 0x0000000200027308 */ /* 0x001e240000001000 */
[----:B0-----:R-:W-:Y:S02]  /*17b0*/  IADD3 R8, R2, 0xffffffe, RZ ;  /* 0x0ffffffe02087810 */ /* 0x001fe40007ffe0ff */
[----:B------:R-:W-:-:S04]  /*17c0*/  IABS R2, R11 ;  /* 0x0000000b00027213 */ /* 0x000fc80000000000 */
[----:B------:R0:W1:Y:S02]  /*17d0*/  F2I.FTZ.U32.TRUNC.NTZ R9, R8 ;  /* 0x0000000800097305 */ /* 0x000064000021f000 */
[----:B0-----:R-:W-:Y:S01]  /*17e0*/  IMAD.MOV.U32 R8, RZ, RZ, RZ ;  /* 0x000000ffff087224 */ /* 0x001fe200078e00ff */
[----:B-1----:R-:W-:-:S05]  /*17f0*/  IADD3 R5, RZ, -R9, RZ ;  /* 0x80000009ff057210 */ /* 0x002fca0007ffe0ff */
[----:B------:R-:W-:-:S04]  /*1800*/  IMAD R5, R5, R10, RZ ;  /* 0x0000000a05057224 */ /* 0x000fc800078e02ff */
[----:B------:R-:W-:Y:S01]  /*1810*/  IMAD.HI.U32 R9, R9, R5, R8 ;  /* 0x0000000509097227 */ /* 0x000fe200078e0008 */
[----:B------:R-:W-:-:S05]  /*1820*/  MOV R5, R12 ;  /* 0x0000000c00057202 */ /* 0x000fca0000000f00 */
        /* <DEDUP_REMOVED lines=11> */
[----:B------:R-:W-:Y:S02]  /*18e0*/  @!P0 IADD3 R9, -R9, RZ, RZ ;  /* 0x000000ff09098210 */ /* 0x000fe40007ffe1ff */
        /* <DEDUP_REMOVED lines=15> */
.L_x_31419:
[----:B------:R-:W-:Y:S05]  /*19e0*/  BSYNC B1 ;  /* 0x0000000000017941 */ /* 0x000fea0003800000 */
.L_x_31418:
[----:B------:R0:W-:Y:S01]  /*19f0*/  STG.E desc[UR4][R2.64], R7 ;  /* 0x0000000702007986 */ /* 0x0001e2000c101904 */
[----:B------:R-:W-:-:S07]  /*1a00*/  IADD3 R9, R0, 0x80, RZ ;  /* 0x0000008000097810 */ /* 0x000fce0007ffe0ff */
.L_x_31416:
[----:B------:R-:W-:Y:S05]  /*1a10*/  BSYNC B0 ;  /* 0x0000000000007941 */ /* 0x000fea0003800000 */
.L_x_31415:
[----:B------:R-:W-:-:S13]  /*1a20*/  ISETP.GE.AND P0, PT, R9, UR6, PT ;  /* 0x0000000609007c0c */ /* 0x000fda000bf06270 */
[----:B------:R-:W-:Y:S05]  /*1a30*/  @P0 EXIT ;  /* 0x000000000000094d */ /* 0x000fea0003800000 */
[----:B------:R-:W1:Y:S01]  /*1a40*/  LDC R8, c[0x0][0x218] ;  /* 0x00008600ff087b82 */ /* 0x000e620000000800 */
[----:B------:R-:W-:Y:S01]  /*1a50*/  HFMA2.MMA R0, -RZ, RZ, 0, 0 ;  /* 0x00000000ff007435 */ /* 0x000fe200000001ff */
[----:B0-----:R-:W-:Y:S02]  /*1a60*/  CS2R R2, SRZ ;  /* 0x0000000000027805 */ /* 0x001fe4000001ff00 */
[----:B-1----:R-:W-:-:S13]  /*1a70*/  ISETP.NE.AND P0, PT, R8, RZ, PT ;  /* 0x000000ff0800720c */ /* 0x002fda0003f05270 */
[----:B------:R-:W-:Y:S05]  /*1a80*/  @!P0 BRA `(.L_x_31420) ;  /* 0x0000001400708947 */ /* 0x000fea0003800000 */
[----:B------:R-:W-:Y:S01]  /*1a90*/  MOV R2, RZ ;  /* 0x000000ff00027202 */ /* 0x000fe20000000f00 */
[----:B------:R-:W-:Y:S01]  /*1aa0*/  ULDC.64 UR6, c[0x0][0x220] ;  /* 0x0000880000067ab9 */ /* 0x000fe20000000a00 */
[----:B------:R-:W-:Y:S01]  /*1ab0*/  MOV R3, R9 ;  /* 0x0000000900037202 */ /* 0x000fe20000000f00 */
[----:B------:R-:W-:Y:S01]  /*1ac0*/  ULDC UR8, c[0x0][0x350] ;  /* 0x0000d40000087ab9 */ /* 0x000fe20000000800 */
        /* <DEDUP_REMOVED lines=328> */
[----:B------:R-:W1:Y:S08]  /*2f50*/  @P0 LDC R13, c[0x0][0x33c] ;  /* 0x0000cf00ff0d0b82 */ /* 0x000e700000000800 */
[----:B------:R-:W2:Y:S08]  /*2f60*/  @P0 LDC.64 R6, c[0x0][0x468] ;  /* 0x00011a00ff060b82 */ /* 0x000eb00000000a00 */
[----:B------:R-:W3:Y:S01]  /*2f70*/  @P0 LDC R12, c[0x0][0x470] ;  /* 0x00011c00ff0c0b82 */ /* 0x000ee20000000800 */
[----:B0-----:R-:W-:-:S05]  /*2f80*/  @P0 IMAD.HI.U32 R4, R9, R10, R8 ;  /* 0x0000000a09040227 */ /* 0x001fca00078e0008 */
[----:B------:R-:W-:Y:S02]  /*2f90*/  @P0 SHF.R.U32.HI R4, RZ, R11, R4 ;  /* 0x0000000bff040219 */ /* 0x000fe40000011604 */
[----:B------:R-:W-:Y:S02]  /*2fa0*/  IADD3 R11, -R9, RZ, RZ ;  /* 0x000000ff090b7210 */ /* 0x000fe40007ffe1ff */
[----:B------:R-:W-:-:S03]  /*2fb0*/  @P0 IADD3 R8, -R4, RZ, RZ ;  /* 0x000000ff04080210 */ /* 0x000fc60007ffe1ff */
[----:B------:R-:W-:Y:S01]  /*2fc0*/  IMAD R5, R11, UR8, R5 ;  /* 0x000000080b057c24 */ /* 0x000fe2000f8e0205 */
[----:B------:R-:W-:Y:S01]  /*2fd0*/  ULDC.64 UR8, c[0x0][0x460] ;  /* 0x0001180000087ab9 */ /* 0x000fe20000000a00 */
[----:B-1----:R-:W-:Y:S02]  /*2fe0*/  @P0 IMAD R9, R13, R8, R9 ;  /* 0x000000080d090224 */ /* 0x002fe400078e0209 */
[C---:B------:R-:W-:Y:S02]  /*2ff0*/  IMAD R3, R5.reuse, UR6, R3 ;  /* 0x0000000605037c24 */ /* 0x040fe4000f8e0203 */
[C---:B------:R-:W-:Y:S02]  /*3000*/  IMAD R0, R5.reuse, UR8, R0 ;  /* 0x0000000805007c24 */ /* 0x040fe4000f8e0200 */
[----:B------:R-:W-:Y:S02]  /*3010*/  IMAD R2, R5, UR9, R2 ;  /* 0x0000000905027c24 */ /* 0x000fe4000f8e0202 */
[----:B--2---:R-:W-:-:S02]  /*3020*/  @P0 IMAD R3, R9, R6, R3 ;  /* 0x0000000609030224 */ /* 0x004fc400078e0203 */
[C---:B------:R-:W-:Y:S02]  /*3030*/  @P0 IMAD R0, R9.reuse, R7, R0 ;  /* 0x0000000709000224 */ /* 0x040fe400078e0200 */
[----:B---3--:R-:W-:-:S07]  /*3040*/  @P0 IMAD R2, R9, R12, R2 ;  /* 0x0000000c09020224 */ /* 0x008fce00078e0202 */
.L_x_31420:
[----:B------:R-:W-:Y:S02]  /*3050*/  ULDC.64 UR6, c[0x0][0x488] ;  /* 0x0001220000067ab9 */ /* 0x000fe40000000a00 */
[----:B------:R-:W-:-:S04]  /*3060*/  IADD3 R4, P0, R2, UR6, RZ ;  /* 0x0000000602047c10 */ /* 0x000fc8000ff1e0ff */
[----:B------:R-:W-:Y:S01]  /*3070*/  IADD3.X R5, RZ, UR7, RZ, P0, !PT ;  /* 0x00000007ff057c10 */ /* 0x000fe200087fe4ff */
[----:B------:R-:W-:-:S04]  /*3080*/  ULDC.64 UR6, c[0x0][0x480] ;  /* 0x0001200000067ab9 */ /* 0x000fc80000000a00 */
[----:B------:R-:W2:Y:S01]  /*3090*/  LDG.E R4, desc[UR4][R4.64] ;  /* 0x0000000404047981 */ /* 0x000ea2000c1e1900 */
[----:B------:R-:W-:-:S04]  /*30a0*/  IADD3 R6, P0, R0, UR6, RZ ;  /* 0x0000000600067c10 */ /* 0x000fc8000ff1e0ff */
[----:B------:R-:W-:Y:S01]  /*30b0*/  IADD3.X R7, RZ, UR7, RZ, P0, !PT ;  /* 0x00000007ff077c10 */ /* 0x000fe200087fe4ff */
[----:B------:R-:W-:-:S05]  /*30c0*/  ULDC.64 UR6, c[0x0][0x478] ;  /* 0x00011e0000067ab9 */ /* 0x000fca0000000a00 */
[----:B------:R-:W3:Y:S01]  /*30d0*/  LDG.E R7, desc[UR4][R6.64] ;  /* 0x0000000406077981 */ /* 0x000ee2000c1e1900 */
[----:B------:R-:W-:Y:S01]  /*30e0*/  BSSY B0, `(.L_x_31421) ;  /* 0x0000029000007945 */ /* 0x000fe20003800000 */
[-C--:B--2---:R-:W-:Y:S02]  /*30f0*/  IABS R11, R4.reuse ;  /* 0x00000004000b7213 */ /* 0x084fe40000000000 */
[----:B------:R-:W-:Y:S02]  /*3100*/  IABS R10, R4 ;  /* 0x00000004000a7213 */ /* 0x000fe40000000000 */
[----:B------:R-:W0:Y:S08]  /*3110*/  I2F.RP R0, R11 ;  /* 0x0000000b00007306 */ /* 0x000e300000209400 */
[----:B0-----:R-:W0:Y:S02]  /*3120*/  MUFU.RCP R0, R0 ;  /* 0x0000000000007308 */ /* 0x001e240000001000 */
[----:B0-----:R-:W-:-:S02]  /*3130*/  IADD3 R8, R0, 0xffffffe, RZ ;  /* 0x0ffffffe00087810 */ /* 0x001fc40007ffe0ff */
[----:B---3--:R-:W-:-:S04]  /*3140*/  IABS R0, R7 ;  /* 0x0000000700007213 */ /* 0x008fc80000000000 */
[----:B------:R0:W1:Y:S02]  /*3150*/  F2I.FTZ.U32.TRUNC.NTZ R9, R8 ;  /* 0x0000000800097305 */ /* 0x000064000021f000 */
[----:B0-----:R-:W-:Y:S01]  /*3160*/  IMAD.MOV.U32 R8, RZ, RZ, RZ ;  /* 0x000000ffff087224 */ /* 0x001fe200078e00ff */
[----:B-1----:R-:W-:-:S05]  /*3170*/  IADD3 R2, RZ, -R9, RZ ;  /* 0x80000009ff027210 */ /* 0x002fca0007ffe0ff */
[----:B------:R-:W-:Y:S01]  /*3180*/  IMAD R5, R2, R11, RZ ;  /* 0x0000000b02057224 */ /* 0x000fe200078e02ff */
[----:B------:R-:W-:-:S03]  /*3190*/  IADD3 R2, RZ, -R10, RZ ;  /* 0x8000000aff027210 */ /* 0x000fc60007ffe0ff */
[----:B------:R-:W-:Y:S01]  /*31a0*/  IMAD.HI.U32 R9, R9, R5, R8 ;  /* 0x0000000509097227 */ /* 0x000fe200078e0008 */
[----:B------:R-:W-:-:S05]  /*31b0*/  LOP3.LUT R5, R4, R7, RZ, 0x3c, !PT ;  /* 0x0000000704057212 */ /* 0x000fca00078e3cff */
        /* <DEDUP_REMOVED lines=27> */
.L_x_31422:
[----:B------:R-:W-:Y:S05]  /*3370*/  BSYNC B0 ;  /* 0x0000000000007941 */ /* 0x000fea0003800000 */
.L_x_31421:
[----:B------:R-:W-:Y:S01]  /*3380*/  STG.E desc[UR4][R2.64], R9 ;  /* 0x0000000902007986 */ /* 0x000fe2000c101904 */
[----:B------:R-:W-:Y:S05]  /*3390*/  EXIT ;  /* 0x000000000000794d */ /* 0x000fea0003800000 */
.L_x_31423:
        /* <DEDUP_REMOVED lines=14> */
.L_x_37918:


//--------------------- .text._ZN2at6native27unrolled_elementwise_kernelINS0_13BinaryFunctorIiiiZZZNS0_15binary_internal21div_floor_kernel_cudaERNS_18TensorIteratorBaseEENKUlvE_clEvENKUlvE1_clEvEUliiE_EESt5arrayIPcLm3EELi4E23TrivialOffsetCalculatorILi2EjESD_ILi1EjENS0_6memory15LoadWithoutCastENSG_16StoreWithoutCastEEEviT_T0_T2_T3_T4_T5_ --------------------------
	.section	.text._ZN2at6native27unrolled_elementwise_kernelINS0_13BinaryFunctorIiiiZZZNS0_15binary_internal21div_floor_kernel_cudaERNS_18TensorIteratorBaseEENKUlvE_clEvENKUlvE1_clEvEUliiE_EESt5arrayIPcLm3EELi4E23TrivialOffsetCalculatorILi2EjESD_ILi1EjENS0_6memory15LoadWithoutCastENSG_16StoreWithoutCastEEEviT_T0_T2_T3_T4_T5_,"ax",@progbits
	.align	128
        .global         _ZN2at6native27unrolled_elementwise_kernelINS0_13BinaryFunctorIiiiZZZNS0_15binary_internal21div_floor_kernel_cudaERNS_18TensorIteratorBaseEENKUlvE_clEvENKUlvE1_clEvEUliiE_EESt5arrayIPcLm3EELi4E23TrivialOffsetCalculatorILi2EjESD_ILi1EjENS0_6memory15LoadWithoutCastENSG_16StoreWithoutCastEEEviT_T0_T2_T3_T4_T5_
        .type           _ZN2at6native27unrolled_elementwise_kernelINS0_13BinaryFunctorIiiiZZZNS0_15binary_internal21div_floor_kernel_cudaERNS_18TensorIteratorBaseEENKUlvE_clEvENKUlvE1_clEvEUliiE_EESt5arrayIPcLm3EELi4E23TrivialOffsetCalculatorILi2EjESD_ILi1EjENS0_6memory15LoadWithoutCastENSG_16StoreWithoutCastEEEviT_T0_T2_T3_T4_T5_,@function
        .size           _ZN2at6native27unrolled_elementwise_kernelINS0_13BinaryFunctorIiiiZZZNS0_15binary_internal21div_floor_kernel_cudaERNS_18TensorIteratorBaseEENKUlvE_clEvENKUlvE1_clEvEUliiE_EESt5arrayIPcLm3EELi4E23TrivialOffsetCalculatorILi2EjESD_ILi1EjENS0_6memory15LoadWithoutCastENSG_16StoreWithoutCastEEEviT_T0_T2_T3_T4_T5_,(.L_x_37919 - _ZN2at6native27unrolled_elementwise_kernelINS0_13BinaryFunctorIiiiZZZNS0_15binary_internal21div_floor_kernel_cudaERNS_18TensorIteratorBaseEENKUlvE_clEvENKUlvE1_clEvEUliiE_EESt5arrayIPcLm3EELi4E23TrivialOffsetCalculatorILi2EjESD_ILi1EjENS0_6memory15LoadWithoutCastENSG_16StoreWithoutCastEEEviT_T0_T2_T3_T4_T5_)
        .other          _ZN2at6native27unrolled_elementwise_kernelINS0_13BinaryFunctorIiiiZZZNS0_15binary_internal21div_floor_kernel_cudaERNS_18TensorIteratorBaseEENKUlvE_clEvENKUlvE1_clEvEUliiE_EESt5arrayIPcLm3EELi4E23TrivialOffsetCalculatorILi2EjESD_ILi1EjENS0_6memory15LoadWithoutCastENSG_16StoreWithoutCastEEEviT_T0_T2_T3_T4_T5_,@"STO_CUDA_ENTRY STV_DEFAULT"
_ZN2at6native27unrolled_elementwise_kernelINS0_13BinaryFunctorIiiiZZZNS0_15binary_internal21div_floor_kernel_cudaERNS_18TensorIteratorBaseEENKUlvE_clEvENKUlvE1_clEvEUliiE_EESt5arrayIPcLm3EELi4E23TrivialOffsetCalculatorILi2EjESD_ILi1EjENS0_6memory15LoadWithoutCastENSG_16StoreWithoutCastEEEviT_T0_T2_T3_T4_T5_:
.text._ZN2at6native27unrolled_elementwise_kernelINS0_13BinaryFunctorIiiiZZZNS0_15binary_internal21div_floor_kernel_cudaERNS_18TensorIteratorBaseEENKUlvE_clEvENKUlvE1_clEvEUliiE_EESt5arrayIPcLm3EELi4E23TrivialOffsetCalculatorILi2EjESD_ILi1EjENS0_6memory15LoadWithoutCastENSG_16StoreWithoutCastEEEviT_T0_T2_T3_T4_T5_:
[----:B------:R-:W-:Y:S01]  /*0000*/  LDC R1, c[0x0][0x28] ;  /* 0x00000a00ff017b82 */ /* 0x000fe20000000800 */
[----:B------:R-:W0:Y:S07]  /*0010*/  S2R R0, SR_CTAID.X ;  /* 0x0000000000007919 */ /* 0x000e2e0000002500 */
[----:B------:R-:W0:Y:S01]  /*0020*/  LDC R3, c[0x0][0x210] ;  /* 0x00008400ff037b82 */ /* 0x000e220000000800 */
[----:B------:R-:W-:Y:S01]  /*0030*/  IMAD.MOV.U32 R13, RZ, RZ, RZ ;  /* 0x000000ffff0d7224 */ /* 0x000fe200078e00ff */
        /* <DEDUP_REMOVED lines=10> */
[----:B------:R-:W-:Y:S02]  /*00e0*/  @!P1 IMAD R19, R0, 0x200, R17 ;  /* 0x0000020000139824 */ /* 0x000fe400078e0211 */
[----:B------:R-:W-:-:S05]  /*00f0*/  @!P1 VIADD R17, R17, 0x80 ;  /* 0x0000008011119836 */ /* 0x000fca0000000000 */
[C---:B------:R-:W-:Y:S01]  /*0100*/  ISETP.GE.AND P3, PT, R17.reuse, R12, PT ;  /* 0x0000000c1100720c */ /* 0x040fe20003f66270 */
[----:B0-----:R-:W-:Y:S01]  /*0110*/  @!P0 IMAD.WIDE.U32 R24, R14, 0x4, R24 ;  /* 0x000000040e188825 */ /* 0x001fe200078e0018 */
[----:B------:R-:W0:Y:S11]  /*0120*/  @!P1 LDC.64 R2, c[0x0][0x228] ;  /* 0x00008a00ff029b82 */ /* 0x000e360000000a00 */
[----:B------:R-:W2:Y:S01]  /*0130*/  @!P3 LDC.64 R4, c[0x0][0x220] ;  /* 0x00008800ff04bb82 */ /* 0x000ea20000000a00 */
[----:B------:R-:W-:Y:S01]  /*0140*/  @!P3 IMAD R21, R0, 0x200, R17 ;  /* 0x000002000015b824 */ /* 0x000fe200078e0211 */
[----:B------:R-:W-:Y:S01]  /*0150*/  @!P3 IADD3 R17, R17, 0x80, RZ ;  /* 0x000000801111b810 */ /* 0x000fe20007ffe0ff */
[----:B-1----:R-:W-:-:S03]  /*0160*/  @!P1 IMAD.WIDE.U32 R22, R19, 0x4, R22 ;  /* 0x0000000413169825 */ /* 0x002fc600078e0016 */
[----:B------:R-:W-:Y:S02]  /*0170*/  ISETP.GE.AND P2, PT, R17, R12, PT ;  /* 0x0000000c1100720c */ /* 0x000fe40003f46270 */
[----:B------:R1:W5:Y:S01]  /*0180*/  @!P1 LDG.E R13, desc[UR4][R22.64] ;  /* 0x00000004160d9981 */ /* 0x000362000c1e1900 */
[----:B------:R-:W3:Y:S08]  /*0190*/  @!P3 LDC.64 R6, c[0x0][0x228] ;  /* 0x00008a00ff06bb82 */ /* 0x000ef00000000a00 */
[----:B-1----:R-:W1:Y:S01]  /*01a0*/  @!P0 LDC.64 R22, c[0x0][0x220] ;  /* 0x00008800ff168b82 */ /* 0x002e620000000a00 */
[----:B0-----:R-:W-:-:S04]  /*01b0*/  @!P1 IMAD.WIDE.U32 R2, R19, 0x4, R2 ;  /* 0x0000000413029825 */ /* 0x001fc800078e0002 */
[----:B------:R-:W-:Y:S02]  /*01c0*/  @!P2 IMAD R17, R0, 0x200, R17 ;  /* 0x000002000011a824 */ /* 0x000fe400078e0211 */
[C---:B--2---:R-:W-:Y:S01]  /*01d0*/  @!P3 IMAD.WIDE.U32 R4, R21.reuse, 0x4, R4 ;  /* 0x000000041504b825 */ /* 0x044fe200078e0004 */
[----:B------:R-:W0:Y:S03]  /*01e0*/  @!P2 LDC.64 R8, c[0x0][0x220] ;  /* 0x00008800ff08ab82 */ /* 0x000e260000000a00 */
[----:B---3--:R-:W-:Y:S01]  /*01f0*/  @!P3 IMAD.WIDE.U32 R6, R21, 0x4, R6 ;  /* 0x000000041506b825 */ /* 0x008fe200078e0006 */
[----:B------:R-:W-:-:S04]  /*0200*/  CS2R R20, SRZ ;  /* 0x0000000000147805 */ /* 0x000fc8000001ff00 */
[----:B------:R-:W2:Y:S02]  /*0210*/  @!P2 LDC.64 R10, c[0x0][0x228] ;  /* 0x00008a00ff0aab82 */ /* 0x000ea40000000a00 */
[----:B------:R-:W5:Y:S01]  /*0220*/  @!P0 LDG.E R21, desc[UR4][R24.64] ;  /* 0x0000000418158981 */ /* 0x000f62000c1e1900 */
[----:B-1----:R-:W-:-:S03]  /*0230*/  @!P0 IMAD.WIDE.U32 R22, R14, 0x4, R22 ;  /* 0x000000040e168825 */ /* 0x002fc600078e0016 */
[----:B------:R1:W5:Y:S01]  /*0240*/  @!P1 LDG.E R20, desc[UR4][R2.64] ;  /* 0x0000000402149981 */ /* 0x000362000c1e1900 */
[----:B------:R-:W-:-:S06]  /*0250*/  IMAD.MOV.U32 R14, RZ, RZ, RZ ;  /* 0x000000ffff0e7224 */ /* 0x000fcc00078e00ff */
[----:B------:R-:W5:Y:S01]  /*0260*/  @!P0 LDG.E R14, desc[UR4][R22.64] ;  /* 0x00000004160e8981 */ /* 0x000f62000c1e1900 */
[----:B-1----:R-:W1:Y:S01]  /*0270*/  @!P0 LDC.64 R2, c[0x0][0x218] ;  /* 0x00008600ff028b82 */ /* 0x002e620000000a00 */
[----:B------:R-:W-:Y:S01]  /*0280*/  CS2R R18, SRZ ;  /* 0x0000000000127805 */ /* 0x000fe2000001ff00 */
[----:B0-----:R-:W-:-:S04]  /*0290*/  @!P2 IMAD.WIDE.U32 R8, R17, 0x4, R8 ;  /* 0x000000041108a825 */ /* 0x001fc800078e0008 */
[----:B--2---:R-:W-:Y:S01]  /*02a0*/  @!P2 IMAD.WIDE.U32 R10, R17, 0x4, R10 ;  /* 0x00000004110aa825 */ /* 0x004fe200078e000a */
[----:B------:R-:W-:Y:S01]  /*02b0*/  CS2R R16, SRZ ;  /* 0x0000000000107805 */ /* 0x000fe2000001ff00 */
[----:B------:R0:W5:Y:S01]  /*02c0*/  @!P3 LDG.E R18, desc[UR4][R6.64] ;  /* 0x000000040612b981 */ /* 0x000162000c1e1900 */
[----:B------:R-:W-:Y:S03]  /*02d0*/  BSSY B0, `(.L_x_31424) ;  /* 0x0000033000007945 */ /* 0x000fe60003800000 */
[----:B------:R2:W5:Y:S04]  /*02e0*/  @!P3 LDG.E R19, desc[UR4][R4.64] ;  /* 0x000000040413b981 */ /* 0x000568000c1e1900 */
[----:B------:R3:W5:Y:S01]  /*02f0*/  @!P2 LDG.E R16, desc[UR4][R10.64] ;  /* 0x000000040a10a981 */ /* 0x000762000c1e1900 */
[----:B0-----:R-:W-:-:S03]  /*0300*/  IMAD.MOV.U32 R7, RZ, RZ, R15 ;  /* 0x000000ffff077224 */ /* 0x001fc600078e000f */
[----:B------:R0:W5:Y:S01]  /*0310*/  @!P2 LDG.E R17, desc[UR4][R8.64] ;  /* 0x000000040811a981 */ /* 0x000162000c1e1900 */
[C---:B--2---:R-:W-:Y:S02]  /*0320*/  VIADD R5, R7.reuse, 0x100 ;  /* 0x0000010007057836 */ /* 0x044fe40000000000 */
[C---:B---3--:R-:W-:Y:S01]  /*0330*/  VIADD R11, R7.reuse, 0x80 ;  /* 0x00000080070b7836 */ /* 0x048fe20000000000 */
[----:B0-----:R-:W-:-:S03]  /*0340*/  IADD3 R9, R7, 0x180, RZ ;  /* 0x0000018007097810 */ /* 0x001fc60007ffe0ff */
[----:B------:R-:W-:Y:S01]  /*0350*/  @!P0 IMAD.MOV.U32 R7, RZ, RZ, R11 ;  /* 0x000000ffff078224 */ /* 0x000fe200078e000b */
[-C--:B------:R-:W-:Y:S02]  /*0360*/  ISETP.GE.AND P1, PT, R5, R12.reuse, PT ;  /* 0x0000000c0500720c */ /* 0x080fe40003f26270 */
[-C--:B------:R-:W-:Y:S02]  /*0370*/  ISETP.GE.AND P2, PT, R9, R12.reuse, PT ;  /* 0x0000000c0900720c */ /* 0x080fe40003f46270 */
[----:B------:R-:W-:Y:S01]  /*0380*/  ISETP.GE.AND P4, PT, R11, R12, PT ;  /* 0x0000000c0b00720c */ /* 0x000fe20003f86270 */
[----:B-1----:R-:W-:-:S12]  /*0390*/  @P0 BRA `(.L_x_31425) ;  /* 0x0000000000980947 */ /* 0x002fd80003800000 */
[-C--:B-----5:R-:W-:Y:S02]  /*03a0*/  IABS R6, R21.reuse ;  /* 0x0000001500067213 */ /* 0x0a0fe40000000000 */
[----:B------:R-:W-:Y:S02]  /*03b0*/  IABS R10, R14 ;  /* 0x0000000e000a7213 */ /* 0x000fe40000000000 */
        /* <DEDUP_REMOVED lines=9> */
[----:B------:R-:W-:Y:S02]  /*0450*/  IADD3 R9, RZ, -R11, RZ ;  /* 0x8000000bff097210 */ /* 0x000fe40007ffe0ff */
[----:B------:R-:W-:-:S03]  /*0460*/  LOP3.LUT R4, R14, R21, RZ, 0x3c, !PT ;  /* 0x000000150e047212 */ /* 0x000fc600078e3cff */
[----:B------:R-:W-:Y:S01]  /*0470*/  IMAD.HI.U32 R5, R5, R10, RZ ;  /* 0x0000000a05057227 */ /* 0x000fe200078e00ff */
[----:B------:R-:W-:Y:S02]  /*0480*/  ISETP.GE.AND P3, PT, R4, RZ, PT ;  /* 0x000000ff0400720c */ /* 0x000fe40003f66270 */
[----:B------:R-:W-:Y:S01]  /*0490*/  LOP3.LUT R4, R21, R14, RZ, 0x3c, !PT ;  /* 0x0000000e15047212 */ /* 0x000fe200078e3cff */
        /* <DEDUP_REMOVED lines=22> */
.L_x_31425:
[----:B------:R-:W-:Y:S05]  /*0600*/  BSYNC B0 ;  /* 0x0000000000007941 */ /* 0x000fea0003800000 */
.L_x_31424:
[----:B------:R-:W-:Y:S01]  /*0610*/  @!P0 IMAD R9, R0, 0x200, R15 ;  /* 0x0000020000098824 */ /* 0x000fe200078e020f */
[----:B------:R-:W-:Y:S01]  /*0620*/  BSSY B0, `(.L_x_31426) ;  /* 0x000002a000007945 */ /* 0x000fe20003800000 */
[----:B------:R-:W-:Y:S02]  /*0630*/  ISETP.GE.AND P3, PT, R7, R12, PT ;  /* 0x0000000c0700720c */ /* 0x000fe40003f66270 */
[----:B------:R-:W-:Y:S01]  /*0640*/  @!P0 IMAD.WIDE.U32 R2, R9, 0x4, R2 ;  /* 0x0000000409028825 */ /* 0x000fe200078e0002 */
[----:B------:R-:W-:Y:S10]  /*0650*/  @P4 BRA `(.L_x_31427) ;  /* 0x0000000000984947 */ /* 0x000ff40003800000 */
[-C--:B-----5:R-:W-:Y:S02]  /*0660*/  IABS R6, R20.reuse ;  /* 0x0000001400067213 */ /* 0x0a0fe40000000000 */
[----:B------:R-:W-:Y:S02]  /*0670*/  IABS R10, R13 ;  /* 0x0000000d000a7213 */ /* 0x000fe40000000000 */
[----:B------:R-:W0:Y:S01]  /*0680*/  I2F.RP R4, R6 ;  /* 0x0000000600047306 */ /* 0x000e220000209400 */
[----:B------:R-:W-:-:S07]  /*0690*/  IABS R14, R20 ;  /* 0x00000014000e7213 */ /* 0x000fce0000000000 */
[----:B0-----:R-:W0:Y:S02]  /*06a0*/  MUFU.RCP R4, R4 ;  /* 0x0000000400047308 */ /* 0x001e240000001000 */
[----:B0-----:R-:W-:Y:S01]  /*06b0*/  VIADD R8, R4, 0xffffffe ;  /* 0x0ffffffe04087836 */ /* 0x001fe20000000000 */
[----:B------:R-:W-:-:S05]  /*06c0*/  LOP3.LUT R4, R13, R20, RZ, 0x3c, !PT ;  /* 0x000000140d047212 */ /* 0x000fca00078e3cff */
[----:B------:R0:W1:Y:S01]  /*06d0*/  F2I.FTZ.U32.TRUNC.NTZ R9, R8 ;  /* 0x0000000800097305 */ /* 0x000062000021f000 */
[----:B------:R-:W-:Y:S02]  /*06e0*/  ISETP.GE.AND P4, PT, R4, RZ, PT ;  /* 0x000000ff0400720c */ /* 0x000fe40003f86270 */
[----:B------:R-:W-:Y:S01]  /*06f0*/  LOP3.LUT R4, R20, R13, RZ, 0x3c, !PT ;  /* 0x0000000d14047212 */ /* 0x000fe200078e3cff */
[----:B0-----:R-:W-:Y:S01]  /*0700*/  IMAD.MOV.U32 R8, RZ, RZ, RZ ;  /* 0x000000ffff087224 */ /* 0x001fe200078e00ff */
[----:B-1----:R-:W-:-:S05]  /*0710*/  IADD3 R11, RZ, -R9, RZ ;  /* 0x80000009ff0b7210 */ /* 0x002fca0007ffe0ff */
[----:B------:R-:W-:-:S04]  /*0720*/  IMAD R11, R11, R6, RZ ;  /* 0x000000060b0b7224 */ /* 0x000fc800078e02ff */
        /* <DEDUP_REMOVED lines=25> */
.L_x_31427:
[----:B------:R-:W-:Y:S05]  /*08c0*/  BSYNC B0 ;  /* 0x0000000000007941 */ /* 0x000fea0003800000 */
.L_x_31426:
[----:B------:R-:W-:Y:S04]  /*08d0*/  BSSY B0, `(.L_x_31428) ;  /* 0x0000028000007945 */ /* 0x000fe80003800000 */
[----:B------:R-:W-:Y:S05]  /*08e0*/  @P1 BRA `(.L_x_31429) ;  /* 0x0000000000981947 */ /* 0x000fea0003800000 */
[-C--:B-----5:R-:W-:Y:S02]  /*08f0*/  IABS R10, R18.reuse ;  /* 0x00000012000a7213 */ /* 0x0a0fe40000000000 */
[----:B------:R-:W-:Y:S02]  /*0900*/  IABS R14, R19 ;  /* 0x00000013000e7213 */ /* 0x000fe40000000000 */
[----:B------:R-:W0:Y:S01]  /*0910*/  I2F.RP R6, R10 ;  /* 0x0000000a00067306 */ /* 0x000e220000209400 */
[----:B------:R-:W-:-:S07]  /*0920*/  IABS R13, R18 ;  /* 0x00000012000d7213 */ /* 0x000fce0000000000 */
[----:B0-----:R-:W0:Y:S02]  /*0930*/  MUFU.RCP R6, R6 ;  /* 0x0000000600067308 */ /* 0x001e240000001000 */
[----:B0-----:R-:W-:Y:S02]  /*0940*/  IADD3 R8, R6, 0xffffffe, RZ ;  /* 0x0ffffffe06087810 */ /* 0x001fe40007ffe0ff */
[----:B------:R-:W-:-:S04]  /*0950*/  LOP3.LUT R6, R19, R18, RZ, 0x3c, !PT ;  /* 0x0000001213067212 */ /* 0x000fc800078e3cff */
[----:B------:R0:W1:Y:S01]  /*0960*/  F2I.FTZ.U32.TRUNC.NTZ R9, R8 ;  /* 0x0000000800097305 */ /* 0x000062000021f000 */
[----:B------:R-:W-:Y:S02]  /*0970*/  ISETP.GE.AND P4, PT, R6, RZ, PT ;  /* 0x000000ff0600720c */ /* 0x000fe40003f86270 */
[----:B------:R-:W-:Y:S01]  /*0980*/  LOP3.LUT R6, R18, R19, RZ, 0x3c, !PT ;  /* 0x0000001312067212 */ /* 0x000fe200078e3cff */
[----:B0-----:R-:W-:Y:S02]  /*0990*/  IMAD.MOV.U32 R8, RZ, RZ, RZ ;  /* 0x000000ffff087224 */ /* 0x001fe400078e00ff */
[----:B-1----:R-:W-:-:S04]  /*09a0*/  IMAD.MOV R11, RZ, RZ, -R9 ;  /* 0x000000ffff0b7224 */ /* 0x002fc800078e0a09 */
        /* <DEDUP_REMOVED lines=10> */
[----:B------:R-:W-:Y:S02]  /*0a50*/  @P1 IADD3 R9, R9, 0x1, RZ ;  /* 0x0000000109091810 */ /* 0x000fe40007ffe0ff */
        /* <DEDUP_REMOVED lines=13> */
[----:B------:R-:W-:-:S05]  /*0b30*/  @!P1 IMAD.MOV R8, RZ, RZ, R6 ;  /* 0x000000ffff089224 */ /* 0x000fca00078e0206 */
[----:B------:R-:W-:-:S07]  /*0b40*/  MOV R6, R8 ;  /* 0x0000000800067202 */ /* 0x000fce0000000f00 */
.L_x_31429:
[----:B------:R-:W-:Y:S05]  /*0b50*/  BSYNC B0 ;  /* 0x0000000000007941 */ /* 0x000fea0003800000 */
.L_x_31428:
        /* <DEDUP_REMOVED lines=17> */
[----:B------:R-:W-:-:S03]  /*0c70*/  LOP3.LUT R8, R16, R17, RZ, 0x3c, !PT ;  /* 0x0000001110087212 */ /* 0x000fc600078e3cff */
[----:B------:R-:W-:-:S05]  /*0c80*/  IMAD R11, R9, R11, R14 ;  /* 0x0000000b090b7224 */ /* 0x000fca00078e020e */
[----:B------:R-:W-:-:S13]  /*0c90*/  ISETP.GT.U32.AND P2, PT, R10, R11, PT ;  /* 0x0000000b0a00720c */ /* 0x000fda0003f44070 */
[-C--:B------:R-:W-:Y:S01]  /*0ca0*/  @!P2 IADD3 R11, R11, -R10.reuse, RZ ;  /* 0x8000000a0b0ba210 */ /* 0x080fe20007ffe0ff */
        /* <DEDUP_REMOVED lines=14> */
[----:B------:R-:W-:-:S04]  /*0d90*/  @!P4 IADD3 R11, -R11, RZ, RZ ;  /* 0x000000ff0b0bc210 */ /* 0x000fc80007ffe1ff */
[----:B------:R-:W-:-:S04]  /*0da0*/  SEL R11, R16, R11, !P1 ;  /* 0x0000000b100b7207 */ /* 0x000fc80004800000 */
[----:B------:R-:W-:-:S13]  /*0db0*/  ISETP.NE.AND P1, PT, R11, RZ, PT ;  /* 0x000000ff0b00720c */ /* 0x000fda0003f25270 */
[----:B------:R-:W-:-:S04]  /*0dc0*/  @!P1 IMAD.MOV R9, RZ, RZ, R8 ;  /* 0x000000ffff099224 */ /* 0x000fc800078e0208 */
[----:B------:R-:W-:-:S07]  /*0dd0*/  IMAD.MOV.U32 R8, RZ, RZ, R9 ;  /* 0x000000ffff087224 */ /* 0x000fce00078e0009 */
.L_x_31431:
[----:B------:R-:W-:Y:S05]  /*0de0*/  BSYNC B0 ;  /* 0x0000000000007941 */ /* 0x000fea0003800000 */
.L_x_31430:
[----:B------:R0:W-:Y:S01]  /*0df0*/  @!P0 STG.E desc[UR4][R2.64], R5 ;  /* 0x0000000502008986 */ /* 0x0001e2000c101904 */
[----:B------:R-:W-:Y:S04]  /*0e00*/  BSSY B0, `(.L_x_31432) ;  /* 0x000000c000007945 */ /* 0x000fe80003800000 */
        /* <DEDUP_REMOVED lines=9> */
[----:B------:R1:W-:Y:S04]  /*0ea0*/  STG.E desc[UR4][R2.64], R4 ;  /* 0x0000000402007986 */ /* 0x0003e8000c101904 */
[----:B------:R1:W-:Y:S02]  /*0eb0*/  @!P0 STG.E desc[UR4][R10.64], R6 ;  /* 0x000000060a008986 */ /* 0x0003e4000c101904 */
.L_x_31433:
[----:B------:R-:W-:Y:S05]  /*0ec0*/  BSYNC B0 ;  /* 0x0000000000007941 */ /* 0x000fea0003800000 */
.L_x_31432:
[----:B------:R-:W-:-:S13]  /*0ed0*/  ISETP.GE.AND P0, PT, R7, R12, PT ;  /* 0x0000000c0700720c */ /* 0x000fda0003f06270 */
[----:B------:R-:W-:Y:S05]  /*0ee0*/  @P0 EXIT ;  /* 0x000000000000094d */ /* 0x000fea0003800000 */
[----:B01----:R-:W0:Y:S01]  /*0ef0*/  LDC.64 R2, c[0x0][0x218] ;  /* 0x00008600ff027b82 */ /* 0x003e220000000a00 */
[----:B------:R-:W-:-:S04]  /*0f00*/  IMAD R7, R0, 0x200, R7 ;  /* 0x0000020000077824 */ /* 0x000fc800078e0207 */
[----:B0-----:R-:W-:-:S05]  /*0f10*/  IMAD.WIDE.U32 R2, R7, 0x4, R2 ;  /* 0x0000000407027825 */ /* 0x001fca00078e0002 */
[----:B------:R-:W-:Y:S01]  /*0f20*/  STG.E desc[UR4][R2.64], R8 ;  /* 0x0000000802007986 */ /* 0x000fe2000c101904 */
[----:B------:R-:W-:Y:S05]  /*0f30*/  EXIT ;  /* 0x000000000000794d */ /* 0x000fea0003800000 */
.L_x_31434:
        /* <DEDUP_REMOVED lines=12> */
.L_x_37919:


//--------------------- .text._ZN2at6native29vectorized_elementwise_kernelILi2ENS0_13BinaryFunctorIiiiZZZNS0_15binary_internal21div_floor_kernel_cudaERNS_18TensorIteratorBaseEENKUlvE_clEvENKUlvE1_clEvEUliiE_EESt5arrayIPcLm3EEEEviT0_T1_ --------------------------
	.section	.text._ZN2at6native29vectorized_elementwise_kernelILi2ENS0_13BinaryFunctorIiiiZZZNS0_15binary_internal21div_floor_kernel_cudaERNS_18TensorIteratorBaseEENKUlvE_clEvENKUlvE1_clEvEUliiE_EESt5arrayIPcLm3EEEEviT0_T1_,"ax",@progbits
	.align	128
        .global         _ZN2at6native29vectorized_elementwise_kernelILi2ENS0_13BinaryFunctorIiiiZZZNS0_15binary_internal21div_floor_kernel_cudaERNS_18TensorIteratorBaseEENKUlvE_clEvENKUlvE1_clEvEUliiE_EESt5arrayIPcLm3EEEEviT0_T1_
        .type           _ZN2at6native29vectorized_elementwise_kernelILi2ENS0_13BinaryFunctorIiiiZZZNS0_15binary_internal21div_floor_kernel_cudaERNS_18TensorIteratorBaseEENKUlvE_clEvENKUlvE1_clEvEUliiE_EESt5arrayIPcLm3EEEEviT0_T1_,@function
        .size           _ZN2at6native29vectorized_elementwise_kernelILi2ENS0_13BinaryFunctorIiiiZZZNS0_15binary_internal21div_floor_kernel_cudaERNS_18TensorIteratorBaseEENKUlvE_clEvENKUlvE1_clEvEUliiE_EESt5arrayIPcLm3EEEEviT0_T1_,(.L_x_37920 - _ZN2at6native29vectorized_elementwise_kernelILi2ENS0_13BinaryFunctorIiiiZZZNS0_15binary_internal21div_floor_kernel_cudaERNS_18TensorIteratorBaseEENKUlvE_clEvENKUlvE1_clEvEUliiE_EESt5arrayIPcLm3EEEEviT0_T1_)
        .other          _ZN2at6native29vectorized_elementwise_kernelILi2ENS0_13BinaryFunctorIiiiZZZNS0_15binary_internal21div_floor_kernel_cudaERNS_18TensorIteratorBaseEENKUlvE_clEvENKUlvE1_clEvEUliiE_EESt5arrayIPcLm3EEEEviT0_T1_,@"STO_CUDA_ENTRY STV_DEFAULT"
_ZN2at6native29vectorized_elementwise_kernelILi2ENS0_13BinaryFunctorIiiiZZZNS0_15binary_internal21div_floor_kernel_cudaERNS_18TensorIteratorBaseEENKUlvE_clEvENKUlvE1_clEvEUliiE_EESt5arrayIPcLm3EEEEviT0_T1_:
.text._ZN2at6native29vectorized_elementwise_kernelILi2ENS0_13BinaryFunctorIiiiZZZNS0_15binary_internal21div_floor_kernel_cudaERNS_18TensorIteratorBaseEENKUlvE_clEvENKUlvE1_clEvEUliiE_EESt5arrayIPcLm3EEEEviT0_T1_:
        /* <DEDUP_REMOVED lines=14> */
[----:B------:R-:W3:Y:S04]  /*00e0*/  LDG.E.64 R14, desc[UR4][R18.64+0x400] ;  /* 0x00040004120e7981 */ /* 0x000ee8000c1e1b00 */
[----:B------:R-:W5:Y:S04]  /*00f0*/  LDG.E.64 R10, desc[UR4][R18.64+0x800] ;  /* 0x00080004120a7981 */ /* 0x000f68000c1e1b00 */
[----:B------:R1:W5:Y:S01]  /*0100*/  LDG.E.64 R8, desc[UR4][R18.64+0xc00] ;  /* 0x000c000412087981 */ /* 0x000362000c1e1b00 */
[----:B0-----:R-:W-:-:S04]  /*0110*/  IMAD.WIDE R2, R0, 0x4, R2 ;  /* 0x0000000400027825 */ /* 0x001fc800078e0202 */
[----:B------:R-:W-:-:S05]  /*0120*/  IMAD.WIDE.U32 R24, R16, 0x8, R2 ;  /* 0x0000000810187825 */ /* 0x000fca00078e0002 */
[----:B------:R-:W4:Y:S04]  /*0130*/  LDG.E.64 R20, desc[UR4][R24.64] ;  /* 0x0000000418147981 */ /* 0x000f28000c1e1b00 */
[----:B------:R-:W5:Y:S04]  /*0140*/  LDG.E.64 R6, desc[UR4][R24.64+0x400] ;  /* 0x0004000418067981 */ /* 0x000f68000c1e1b00 */
[----:B------:R-:W5:Y:S04]  /*0150*/  LDG.E.64 R4, desc[UR4][R24.64+0x800] ;  /* 0x0008000418047981 */ /* 0x000f68000c1e1b00 */
[----:B------:R0:W5:Y:S01]  /*0160*/  LDG.E.64 R2, desc[UR4][R24.64+0xc00] ;  /* 0x000c000418027981 */ /* 0x000162000c1e1b00 */
[----:B-1----:R-:W-:Y:S01]  /*0170*/  IMAD.MOV.U32 R18, RZ, RZ, RZ ;  /* 0x000000ffff127224 */ /* 0x002fe200078e00ff */
[----:B------:R-:W-:Y:S01]  /*0180*/  BSSY B0, `(.L_x_31436) ;  /* 0x0000031000007945 */ /* 0x000fe20003800000 */
[----:B--2---:R-:W-:-:S04]  /*0190*/  IABS R22, R12 ;  /* 0x0000000c00167213 */ /* 0x004fc80000000000 */
[----:B------:R-:W1:Y:S01]  /*01a0*/  I2F.RP R23, R22 ;  /* 0x0000001600177306 */ /* 0x000e620000209400 */
[----:B------:R-:W-:-:S07]  /*01b0*/  IABS R17, R13 ;  /* 0x0000000d00117213 */ /* 0x000fce0000000000 */
[----:B-1----:R-:W1:Y:S08]  /*01c0*/  MUFU.RCP R23, R23 ;  /* 0x0000001700177308 */ /* 0x002e700000001000 */
[----:B------:R-:W2:Y:S01]  /*01d0*/  I2F.RP R27, R17 ;  /* 0x00000011001b7306 */ /* 0x000ea20000209400 */
[----:B-1----:R-:W-:-:S07]  /*01e0*/  VIADD R26, R23, 0xffffffe ;  /* 0x0ffffffe171a7836 */ /* 0x002fce0000000000 */
[----:B------:R-:W0:Y:S08]  /*01f0*/  F2I.FTZ.U32.TRUNC.NTZ R19, R26 ;  /* 0x0000001a00137305 */ /* 0x000e30000021f000 */
[----:B--2---:R-:W1:Y:S01]  /*0200*/  MUFU.RCP R27, R27 ;  /* 0x0000001b001b7308 */ /* 0x004e620000001000 */
[----:B0-----:R-:W-:-:S04]  /*0210*/  IMAD.MOV R25, RZ, RZ, -R19 ;  /* 0x000000ffff197224 */ /* 0x001fc800078e0a13 */
[----:B------:R-:W-:Y:S01]  /*0220*/  IMAD R25, R25, R22, RZ ;  /* 0x0000001619197224 */ /* 0x000fe200078e02ff */
[----:B------:R-:W-:Y:S02]  /*0230*/  IABS R24, R12 ;  /* 0x0000000c00187213 */ /* 0x000fe40000000000 */
[----:B----4-:R-:W-:Y:S01]  /*0240*/  IABS R23, R20 ;  /* 0x0000001400177213 */ /* 0x010fe20000000000 */
[----:B------:R-:W-:-:S04]  /*0250*/  IMAD.HI.U32 R18, R19, R25, R18 ;  /* 0x0000001913127227 */ /* 0x000fc800078e0012 */
[----:B-1----:R-:W-:Y:S02]  /*0260*/  VIADD R19, R27, 0xffffffe ;  /* 0x0ffffffe1b137836 */ /* 0x002fe40000000000 */
[----:B------:R-:W-:Y:S02]  /*0270*/  IMAD.MOV R25, RZ, RZ, -R24 ;  /* 0x000000ffff197224 */ /* 0x000fe400078e0a18 */
[----:B------:R-:W-:Y:S02]  /*0280*/  IMAD.HI.U32 R24, R18, R23, RZ ;  /* 0x0000001712187227 */ /* 0x000fe400078e00ff */
[----:B------:R-:W0:Y:S02]  /*0290*/  F2I.FTZ.U32.TRUNC.NTZ R19, R19 ;  /* 0x0000001300137305 */ /* 0x000e24000021f000 */
[----:B------:R-:W-:-:S05]  /*02a0*/  IMAD R23, R24, R25, R23 ;  /* 0x0000001918177224 */ /* 0x000fca00078e0217 */
[----:B------:R-:W-:Y:S01]  /*02b0*/  ISETP.GT.U32.AND P1, PT, R22, R23, PT ;  /* 0x000000171600720c */ /* 0x000fe20003f24070 */
[----:B0-----:R-:W-:-:S04]  /*02c0*/  IMAD.MOV R18, RZ, RZ, -R19 ;  /* 0x000000ffff127224 */ /* 0x001fc800078e0a13 */
[----:B------:R-:W-:-:S08]  /*02d0*/  IMAD R25, R18, R17, RZ ;  /* 0x0000001112197224 */ /* 0x000fd000078e02ff */
[----:B------:R-:W-:Y:S01]  /*02e0*/  @!P1 IADD3 R23, R23, -R22, RZ ;  /* 0x8000001617179210 */ /* 0x000fe20007ffe0ff */
[----:B------:R-:W-:-:S03]  /*02f0*/  IMAD.MOV.U32 R18, RZ, RZ, RZ ;  /* 0x000000ffff127224 */ /* 0x000fc600078e00ff */
[----:B------:R-:W-:Y:S01]  /*0300*/  ISETP.GE.U32.AND P0, PT, R23, R22, PT ;  /* 0x000000161700720c */ /* 0x000fe20003f06070 */
[----:B------:R-:W-:Y:S01]  /*0310*/  IMAD.HI.U32 R18, R19, R25, R18 ;  /* 0x0000001913127227 */ /* 0x000fe200078e0012 */
[----:B------:R-:W-:-:S04]  /*0320*/  LOP3.LUT R19, R20, R12, RZ, 0x3c, !PT ;  /* 0x0000000c14137212 */ /* 0x000fc800078e3cff */
[----:B------:R-:W-:Y:S02]  /*0330*/  ISETP.GE.AND P2, PT, R19, RZ, PT ;  /* 0x000000ff1300720c */ /* 0x000fe40003f46270 */
[----:B------:R-:W-:Y:S01]  /*0340*/  LOP3.LUT R19, R12, R20, RZ, 0x3c, !PT ;  /* 0x000000140c137212 */ /* 0x000fe200078e3cff */
[----:B------:R-:W-:-:S03]  /*0350*/  @!P1 VIADD R24, R24, 0x1 ;  /* 0x0000000118189836 */ /* 0x000fc60000000000 */
[----:B------:R-:W-:Y:S01]  /*0360*/  ISETP.GT.AND P1, PT, R19, -0x1, PT ;  /* 0xffffffff1300780c */ /* 0x000fe20003f24270 */
[----:B------:R-:W-:-:S04]  /*0370*/  @P0 VIADD R24, R24, 0x1 ;  /* 0x0000000118180836 */ /* 0x000fc80000000000 */
[----:B------:R-:W-:Y:S01]  /*0380*/  IMAD.MOV.U32 R19, RZ, RZ, R24 ;  /* 0x000000ffff137224 */ /* 0x000fe200078e0018 */
[----:B------:R-:W-:Y:S02]  /*0390*/  ISETP.NE.AND P0, PT, R12, RZ, PT ;  /* 0x000000ff0c00720c */ /* 0x000fe40003f05270 */
[----:B------:R-:W-:Y:S01]  /*03a0*/  LOP3.LUT R26, RZ, R12, RZ, 0x33, !PT ;  /* 0x0000000cff1a7212 */ /* 0x000fe200078e33ff */
[----:B------:R-:W-:Y:S01]  /*03b0*/  @!P2 IMAD.MOV R19, RZ, RZ, -R19 ;  /* 0x000000ffff13a224 */ /* 0x000fe200078e0a13 */
[----:B---3--:R-:W-:-:S04]  /*03c0*/  IABS R24, R14 ;  /* 0x0000000e00187213 */ /* 0x008fc80000000000 */
        /* <DEDUP_REMOVED lines=12> */
.L_x_31437:
[----:B------:R-:W-:Y:S05]  /*0490*/  BSYNC B0 ;  /* 0x0000000000007941 */ /* 0x000fea0003800000 */
.L_x_31436:
[----:B------:R-:W-:Y:S01]  /*04a0*/  IABS R20, R13 ;  /* 0x0000000d00147213 */ /* 0x000fe20000000000 */
[----:B------:R-:W0:Y:S01]  /*04b0*/  I2F.RP R26, R24 ;  /* 0x00000018001a7306 */ /* 0x000e220000209400 */
[----:B------:R-:W-:Y:S01]  /*04c0*/  IABS R19, R21 ;  /* 0x0000001500137213 */ /* 0x000fe20000000000 */
[----:B------:R-:W-:Y:S01]  /*04d0*/  BSSY B0, `(.L_x_31438) ;  /* 0x0000027000007945 */ /* 0x000fe20003800000 */
[----:B------:R-:W-:Y:S01]  /*04e0*/  IABS R23, R15 ;  /* 0x0000000f00177213 */ /* 0x000fe20000000000 */
[----:B------:R-:W-:Y:S02]  /*04f0*/  IMAD.MOV R22, RZ, RZ, -R20 ;  /* 0x000000ffff167224 */ /* 0x000fe400078e0a14 */
[----:B------:R-:W-:-:S04]  /*0500*/  IMAD.HI.U32 R25, R18, R19, RZ ;  /* 0x0000001312197227 */ /* 0x000fc800078e00ff */
[----:B------:R-:W-:Y:S02]  /*0510*/  IMAD.MOV.U32 R20, RZ, RZ, R23 ;  /* 0x000000ffff147224 */ /* 0x000fe400078e0017 */
[----:B------:R-:W-:Y:S01]  /*0520*/  IMAD R18, R25, R22, R19 ;  /* 0x0000001619127224 */ /* 0x000fe200078e0213 */
[----:B------:R-:W-:Y:S01]  /*0530*/  LOP3.LUT R19, R21, R13, RZ, 0x3c, !PT ;  /* 0x0000000d15137212 */ /* 0x000fe200078e3cff */
[----:B------:R-:W1:Y:S03]  /*0540*/  I2F.RP R27, R20 ;  /* 0x00000014001b7306 */ /* 0x000e660000209400 */
[----:B------:R-:W-:Y:S02]  /*0550*/  ISETP.GT.U32.AND P1, PT, R17, R18, PT ;  /* 0x000000121100720c */ /* 0x000fe40003f24070 */
[----:B------:R-:W-:Y:S02]  /*0560*/  ISETP.GE.AND P2, PT, R19, RZ, PT ;  /* 0x000000ff1300720c */ /* 0x000fe40003f46270 */
[----:B------:R-:W-:Y:S01]  /*0570*/  LOP3.LUT R19, R13, R21, RZ, 0x3c, !PT ;  /* 0x000000150d137212 */ /* 0x000fe200078e3cff */
[----:B0-----:R-:W0:Y:S08]  /*0580*/  MUFU.RCP R26, R26 ;  /* 0x0000001a001a7308 */ /* 0x001e300000001000 */
[----:B-1----:R-:W1:Y:S01]  /*0590*/  MUFU.RCP R27, R27 ;  /* 0x0000001b001b7308 */ /* 0x002e620000001000 */
[----:B------:R-:W-:-:S02]  /*05a0*/  @!P1 IMAD.IADD R18, R18, 0x1, -R17 ;  /* 0x0000000112129824 */ /* 0x000fc400078e0a11 */
[----:B------:R-:W-:Y:S01]  /*05b0*/  @!P1 VIADD R25, R25, 0x1 ;  /* 0x0000000119199836 */ /* 0x000fe20000000000 */
[----:B------:R-:W-:Y:S02]  /*05c0*/  ISETP.GT.AND P1, PT, R19, -0x1, PT ;  /* 0xffffffff1300780c */ /* 0x000fe40003f24270 */
[----:B------:R-:W-:Y:S01]  /*05d0*/  ISETP.GE.U32.AND P0, PT, R18, R17, PT ;  /* 0x000000111200720c */ /* 0x000fe20003f06070 */
[----:B0-----:R-:W-:Y:S01]  /*05e0*/  VIADD R22, R26, 0xffffffe ;  /* 0x0ffffffe1a167836 */ /* 0x001fe20000000000 */
[----:B------:R-:W-:-:S03]  /*05f0*/  LOP3.LUT R26, RZ, R13, RZ, 0x33, !PT ;  /* 0x0000000dff1a7212 */ /* 0x000fc600078e33ff */
[----:B------:R-:W0:Y:S01]  /*0600*/  F2I.FTZ.U32.TRUNC.NTZ R23, R22 ;  /* 0x0000001600177305 */ /* 0x000e22000021f000 */
[----:B-1----:R-:W-:-:S07]  /*0610*/  VIADD R28, R27, 0xffffffe ;  /* 0x0ffffffe1b1c7836 */ /* 0x002fce0000000000 */
[----:B------:R-:W-:Y:S01]  /*0620*/  @P0 IADD3 R25, R25, 0x1, RZ ;  /* 0x0000000119190810 */ /* 0x000fe20007ffe0ff */
[----:B------:R1:W2:Y:S01]  /*0630*/  F2I.FTZ.U32.TRUNC.NTZ R19, R28 ;  /* 0x0000001c00137305 */ /* 0x0002a2000021f000 */
[----:B------:R-:W-:-:S03]  /*0640*/  ISETP.NE.AND P0, PT, R13, RZ, PT ;  /* 0x000000ff0d00720c */ /* 0x000fc60003f05270 */
[----:B------:R-:W-:-:S04]  /*0650*/  IMAD.MOV.U32 R27, RZ, RZ, R25 ;  /* 0x000000ffff1b7224 */ /* 0x000fc800078e0019 */
[----:B------:R-:W-:Y:S02]  /*0660*/  @!P2 IMAD.MOV R27, RZ, RZ, -R27 ;  /* 0x000000ffff1ba224 */ /* 0x000fe400078e0a1b */
[----:B0-----:R-:W-:-:S03]  /*0670*/  IMAD.MOV R25, RZ, RZ, -R23 ;  /* 0x000000ffff197224 */ /* 0x001fc600078e0a17 */
        /* <DEDUP_REMOVED lines=12> */
.L_x_31439:
[----:B------:R-:W-:Y:S05]  /*0740*/  BSYNC B0 ;  /* 0x0000000000007941 */ /* 0x000fea0003800000 */
.L_x_31438:
[----:B------:R-:W-:Y:S01]  /*0750*/  IMAD R25, R25, R24, RZ ;  /* 0x0000001819197224 */ /* 0x000fe200078e02ff */
[----:B-----5:R-:W-:Y:S01]  /*0760*/  IABS R17, R6 ;  /* 0x0000000600117213 */ /* 0x020fe20000000000 */
[----:B------:R-:W-:Y:S01]  /*0770*/  IMAD.MOV.U32 R22, RZ, RZ, RZ ;  /* 0x000000ffff167224 */ /* 0x000fe200078e00ff */
[----:B------:R-:W-:Y:S01]  /*0780*/  IABS R18, R14 ;  /* 0x0000000e00127213 */ /* 0x000fe20000000000 */
[----:B--2---:R-:W-:Y:S01]  /*0790*/  IMAD.MOV R21, RZ, RZ, -R19 ;  /* 0x000000ffff157224 */ /* 0x004fe200078e0a13 */
[----:B------:R-:W-:Y:S01]  /*07a0*/  BSSY B0, `(.L_x_31440) ;  /* 0x000002c000007945 */ /* 0x000fe20003800000 */
[----:B------:R-:W-:-:S04]  /*07b0*/  IMAD.HI.U32 R22, R23, R25, R22 ;  /* 0x0000001917167227 */ /* 0x000fc800078e0016 */
[----:B------:R-:W-:Y:S01]  /*07c0*/  IMAD.MOV.U32 R23, RZ, RZ, R17 ;  /* 0x000000ffff177224 */ /* 0x000fe200078e0011 */
[----:B------:R-:W-:Y:S01]  /*07d0*/  IABS R17, R10 ;  /* 0x0000000a00117213 */ /* 0x000fe20000000000 */
[----:B------:R-:W-:Y:S02]  /*07e0*/  IMAD.MOV R18, RZ, RZ, -R18 ;  /* 0x000000ffff127224 */ /* 0x000fe400078e0a12 */
[----:B------:R-:W-:Y:S01]  /*07f0*/  IMAD.HI.U32 R25, R22, R23, RZ ;  /* 0x0000001716197227 */ /* 0x000fe200078e00ff */
[----:B------:R-:W0:Y:S03]  /*0800*/  I2F.RP R26, R17 ;  /* 0x00000011001a7306 */ /* 0x000e260000209400 */
[----:B------:R-:W-:Y:S02]  /*0810*/  IMAD R23, R25, R18, R23 ;  /* 0x0000001219177224 */ /* 0x000fe400078e0217 */
[----:B------:R-:W-:-:S02]  /*0820*/  IMAD R21, R21, R20, RZ ;  /* 0x0000001415157224 */ /* 0x000fc400078e02ff */
[----:B------:R-:W-:Y:S01]  /*0830*/  IMAD.MOV.U32 R18, RZ, RZ, RZ ;  /* 0x000000ffff127224 */ /* 0x000fe200078e00ff */
[----:B------:R-:W-:-:S03]  /*0840*/  ISETP.GT.U32.AND P1, PT, R24, R23, PT ;  /* 0x000000171800720c */ /* 0x000fc60003f24070 */
[----:B------:R-:W-:Y:S01]  /*0850*/  IMAD.HI.U32 R18, R19, R21, R18 ;  /* 0x0000001513127227 */ /* 0x000fe200078e0012 */
[----:B------:R-:W-:Y:S02]  /*0860*/  IABS R21, R7 ;  /* 0x0000000700157213 */ /* 0x000fe40000000000 */
[----:B------:R-:W-:Y:S01]  /*0870*/  IABS R19, R15 ;  /* 0x0000000f00137213 */ /* 0x000fe20000000000 */
[----:B0-----:R-:W0:Y:S02]  /*0880*/  MUFU.RCP R26, R26 ;  /* 0x0000001a001a7308 */ /* 0x001e240000001000 */
[----:B------:R-:W-:Y:S01]  /*0890*/  IMAD.HI.U32 R22, R18, R21, RZ ;  /* 0x0000001512167227 */ /* 0x000fe200078e00ff */
[----:B------:R-:W-:-:S03]  /*08a0*/  LOP3.LUT R18, R6, R14, RZ, 0x3c, !PT ;  /* 0x0000000e06127212 */ /* 0x000fc600078e3cff */
[----:B------:R-:W-:Y:S01]  /*08b0*/  @!P1 IMAD.IADD R23, R23, 0x1, -R24 ;  /* 0x0000000117179824 */ /* 0x000fe200078e0a18 */
[----:B------:R-:W-:Y:S01]  /*08c0*/  ISETP.GE.AND P2, PT, R18, RZ, PT ;  /* 0x000000ff1200720c */ /* 0x000fe20003f46270 */
[----:B------:R-:W-:Y:S01]  /*08d0*/  IMAD.MOV R19, RZ, RZ, -R19 ;  /* 0x000000ffff137224 */ /* 0x000fe200078e0a13 */
[----:B------:R-:W-:Y:S02]  /*08e0*/  LOP3.LUT R18, R14, R6, RZ, 0x3c, !PT ;  /* 0x000000060e127212 */ /* 0x000fe400078e3cff */
[----:B------:R-:W-:Y:S01]  /*08f0*/  ISETP.GE.U32.AND P0, PT, R23, R24, PT ;  /* 0x000000181700720c */ /* 0x000fe20003f06070 */
[----:B------:R-:W-:Y:S01]  /*0900*/  IMAD R21, R22, R19, R21 ;  /* 0x0000001316157224 */ /* 0x000fe200078e0215 */
[----:B------:R-:W-:Y:S02]  /*0910*/  ISETP.GT.AND P3, PT, R18, -0x1, PT ;  /* 0xffffffff1200780c */ /* 0x000fe40003f64270 */
[----:B------:R-:W-:Y:S01]  /*0920*/  @!P1 IADD3 R25, R25, 0x1, RZ ;  /* 0x0000000119199810 */ /* 0x000fe20007ffe0ff */
[----:B0-----:R-:W-:Y:S01]  /*0930*/  VIADD R19, R26, 0xffffffe ;  /* 0x0ffffffe1a137836 */ /* 0x001fe20000000000 */
[----:B------:R-:W-:-:S02]  /*0940*/  ISETP.NE.AND P1, PT, R14, RZ, PT ;  /* 0x000000ff0e00720c */ /* 0x000fc40003f25270 */
[----:B------:R-:W-:-:S03]  /*0950*/  LOP3.LUT R26, RZ, R14, RZ, 0x33, !PT ;  /* 0x0000000eff1a7212 */ /* 0x000fc600078e33ff */
[----:B------:R-:W0:Y:S02]  /*0960*/  F2I.FTZ.U32.TRUNC.NTZ R19, R19 ;  /* 0x0000001300137305 */ /* 0x000e24000021f000 */
[----:B------:R-:W-:Y:S01]  /*0970*/  @P0 VIADD R25, R25, 0x1 ;  /* 0x0000000119190836 */ /* 0x000fe20000000000 */
[----:B------:R-:W-:-:S03]  /*0980*/  ISETP.GT.U32.AND P0, PT, R20, R21, PT ;  /* 0x000000151400720c */ /* 0x000fc60003f04070 */
        /* <DEDUP_REMOVED lines=13> */
.L_x_31441:
[----:B------:R-:W-:Y:S05]  /*0a60*/  BSYNC B0 ;  /* 0x0000000000007941 */ /* 0x000fea0003800000 */
.L_x_31440:
[--C-:B0-----:R-:W-:Y:S01]  /*0a70*/  IMAD.MOV R18, RZ, RZ, -R19.reuse ;  /* 0x000000ffff127224 */ /* 0x101fe200078e0a13 */
[----:B------:R-:W-:Y:S01]  /*0a80*/  IABS R6, R11 ;  /* 0x0000000b00067213 */ /* 0x000fe20000000000 */
[----:B------:R-:W-:Y:S01]  /*0a90*/  @!P0 IMAD.IADD R21, R21, 0x1, -R20 ;  /* 0x0000000115158824 */ /* 0x000fe200078e0a14 */
[----:B------:R-:W-:Y:S01]  /*0aa0*/  IABS R24, R8 ;  /* 0x0000000800187213 */ /* 0x000fe20000000000 */
[----:B------:R-:W-:Y:S01]  /*0ab0*/  IMAD R23, R18, R17, RZ ;  /* 0x0000001112177224 */ /* 0x000fe200078e02ff */
[----:B------:R-:W0:Y:S01]  /*0ac0*/  I2F.RP R28, R6 ;  /* 0x00000006001c7306 */ /* 0x000e220000209400 */
[----:B------:R-:W-:Y:S01]  /*0ad0*/  IMAD.MOV.U32 R18, RZ, RZ, RZ ;  /* 0x000000ffff127224 */ /* 0x000fe200078e00ff */
[----:B------:R-:W-:Y:S01]  /*0ae0*/  ISETP.GE.U32.AND P1, PT, R21, R20, PT ;  /* 0x000000141500720c */ /* 0x000fe20003f26070 */
[----:B------:R-:W-:Y:S01]  /*0af0*/  @!P0 VIADD R22, R22, 0x1 ;  /* 0x0000000116168836 */ /* 0x000fe20000000000 */
[----:B------:R-:W-:Y:S01]  /*0b00*/  IABS R27, R4 ;  /* 0x00000004001b7213 */ /* 0x000fe20000000000 */
[----:B------:R-:W-:Y:S01]  /*0b10*/  IMAD.HI.U32 R18, R19, R23, R18 ;  /* 0x0000001713127227 */ /* 0x000fe200078e0012 */
[----:B------:R-:W-:Y:S01]  /*0b20*/  LOP3.LUT R23, R7, R15, RZ, 0x3c, !PT ;  /* 0x0000000f07177212 */ /* 0x000fe200078e3cff */
[----:B------:R-:W-:Y:S01]  /*0b30*/  BSSY B0, `(.L_x_31442) ;  /* 0x000001c000007945 */ /* 0x000fe20003800000 */
[----:B------:R-:W-:-:S02]  /*0b40*/  LOP3.LUT R19, R15, R7, RZ, 0x3c, !PT ;  /* 0x000000070f137212 */ /* 0x000fc400078e3cff */
[----:B------:R-:W-:Y:S02]  /*0b50*/  ISETP.GE.AND P2, PT, R23, RZ, PT ;  /* 0x000000ff1700720c */ /* 0x000fe40003f46270 */
[----:B------:R-:W-:Y:S02]  /*0b60*/  IABS R23, R10 ;  /* 0x0000000a00177213 */ /* 0x000fe40000000000 */
[----:B------:R-:W-:Y:S01]  /*0b70*/  ISETP.GT.AND P3, PT, R19, -0x1, PT ;  /* 0xffffffff1300780c */ /* 0x000fe20003f64270 */
[----:B------:R-:W-:Y:S01]  /*0b80*/  @P1 VIADD R22, R22, 0x1 ;  /* 0x0000000116161836 */ /* 0x000fe20000000000 */
[----:B0-----:R0:W1:Y:S01]  /*0b90*/  MUFU.RCP R19, R28 ;  /* 0x0000001c00137308 */ /* 0x0010620000001000 */
[----:B------:R-:W-:Y:S01]  /*0ba0*/  IMAD.MOV R29, RZ, RZ, -R23 ;  /* 0x000000ffff1d7224 */ /* 0x000fe200078e0a17 */
[----:B------:R-:W-:Y:S01]  /*0bb0*/  ISETP.NE.AND P0, PT, R15, RZ, PT ;  /* 0x000000ff0f00720c */ /* 0x000fe20003f05270 */
[----:B------:R-:W-:Y:S01]  /*0bc0*/  IMAD.MOV.U32 R26, RZ, RZ, R22 ;  /* 0x000000ffff1a7224 */ /* 0x000fe200078e0016 */
[----:B------:R-:W-:Y:S01]  /*0bd0*/  LOP3.LUT R25, RZ, R15, RZ, 0x33, !PT ;  /* 0x0000000fff197212 */ /* 0x000fe200078e33ff */
[----:B------:R-:W-:Y:S01]  /*0be0*/  IMAD.HI.U32 R22, R18, R27, RZ ;  /* 0x0000001b12167227 */ /* 0x000fe200078e00ff */
[----:B------:R-:W-:-:S02]  /*0bf0*/  MOV R15, R29 ;  /* 0x0000001d000f7202 */ /* 0x000fc40000000f00 */
[----:B------:R0:W2:Y:S01]  /*0c00*/  I2F.RP R23, R24 ;  /* 0x0000001800177306 */ /* 0x0000a20000209400 */
[----:B------:R-:W-:Y:S02]  /*0c10*/  @!P2 IMAD.MOV R26, RZ, RZ, -R26 ;  /* 0x000000ffff1aa224 */ /* 0x000fe400078e0a1a */
[----:B------:R-:W-:-:S03]  /*0c20*/  IMAD R18, R22, R15, R27 ;  /* 0x0000000f16127224 */ /* 0x000fc600078e021b */
        /* <DEDUP_REMOVED lines=12> */
.L_x_31443:
[----:B------:R-:W-:Y:S05]  /*0cf0*/  BSYNC B0 ;  /* 0x0000000000007941 */ /* 0x000fea0003800000 */
.L_x_31442:
[----:B------:R-:W-:Y:S01]  /*0d00*/  ISETP.GT.U32.AND P1, PT, R17, R18, PT ;  /* 0x000000121100720c */ /* 0x000fe20003f24070 */
[----:B--2---:R-:W2:Y:S01]  /*0d10*/  MUFU.RCP R23, R23 ;  /* 0x0000001700177308 */ /* 0x004ea20000001000 */
[----:B------:R-:W-:Y:S01]  /*0d20*/  IABS R7, R9 ;  /* 0x0000000900077213 */ /* 0x000fe20000000000 */
[----:B-1----:R-:W-:Y:S01]  /*0d30*/  VIADD R19, R19, 0xffffffe ;  /* 0x0ffffffe13137836 */ /* 0x002fe20000000000 */
[----:B------:R-:W-:Y:S01]  /*0d40*/  LOP3.LUT R20, R4, R10, RZ, 0x3c, !PT ;  /* 0x0000000a04147212 */ /* 0x000fe200078e3cff */
[----:B------:R-:W-:Y:S01]  /*0d50*/  BSSY B0, `(.L_x_31444) ;  /* 0x000001e000007945 */ /* 0x000fe20003800000 */
[----:B------:R-:W-:Y:S02]  /*0d60*/  LOP3.LUT R21, R10, R4, RZ, 0x3c, !PT ;  /* 0x000000040a157212 */ /* 0x000fe400078e3cff */
[----:B------:R-:W-:Y:S01]  /*0d70*/  ISETP.GE.AND P2, PT, R20, RZ, PT ;  /* 0x000000ff1400720c */ /* 0x000fe20003f46270 */
[----:B------:R-:W1:Y:S04]  /*0d80*/  I2F.RP R27, R7 ;  /* 0x00000007001b7306 */ /* 0x000e680000209400 */
[----:B------:R-:W-:Y:S01]  /*0d90*/  @!P1 IADD3 R18, R18, -R17, RZ ;  /* 0x8000001112129210 */ /* 0x000fe20007ffe0ff */
[----:B------:R-:W-:Y:S01]  /*0da0*/  @!P1 VIADD R22, R22, 0x1 ;  /* 0x0000000116169836 */ /* 0x000fe20000000000 */
[----:B------:R-:W-:-:S02]  /*0db0*/  ISETP.GT.AND P1, PT, R21, -0x1, PT ;  /* 0xffffffff1500780c */ /* 0x000fc40003f24270 */
[----:B------:R-:W-:Y:S01]  /*0dc0*/  ISETP.GE.U32.AND P0, PT, R18, R17, PT ;  /* 0x000000111200720c */ /* 0x000fe20003f06070 */
[----:B--2---:R-:W-:Y:S01]  /*0dd0*/  VIADD R26, R23, 0xffffffe ;  /* 0x0ffffffe171a7836 */ /* 0x004fe20000000000 */
[----:B------:R-:W2:Y:S08]  /*0de0*/  F2I.FTZ.U32.TRUNC.NTZ R19, R19 ;  /* 0x0000001300137305 */ /* 0x000eb0000021f000 */
[----:B-1----:R1:W3:Y:S03]  /*0df0*/  MUFU.RCP R20, R27 ;  /* 0x0000001b00147308 */ /* 0x0022e60000001000 */
[----:B------:R-:W-:Y:S01]  /*0e00*/  @P0 VIADD R22, R22, 0x1 ;  /* 0x0000000116160836 */ /* 0x000fe20000000000 */
[----:B------:R-:W-:-:S03]  /*0e10*/  ISETP.NE.AND P0, PT, R10, RZ, PT ;  /* 0x000000ff0a00720c */ /* 0x000fc60003f05270 */
[----:B------:R-:W-:Y:S01]  /*0e20*/  IMAD.MOV.U32 R25, RZ, RZ, R22 ;  /* 0x000000ffff197224 */ /* 0x000fe200078e0016 */
[----:B------:R1:W4:Y:S01]  /*0e30*/  F2I.FTZ.U32.TRUNC.NTZ R21, R26 ;  /* 0x0000001a00157305 */ /* 0x000322000021f000 */
[----:B------:R-:W-:Y:S01]  /*0e40*/  LOP3.LUT R22, RZ, R10, RZ, 0x33, !PT ;  /* 0x0000000aff167212 */ /* 0x000fe200078e33ff */
[----:B--2---:R-:W-:Y:S02]  /*0e50*/  IMAD.MOV R23, RZ, RZ, -R19 ;  /* 0x000000ffff177224 */ /* 0x004fe400078e0a13 */
[----:B------:R-:W-:-:S05]  /*0e60*/  @!P2 IMAD.MOV R25, RZ, RZ, -R25 ;  /* 0x000000ffff19a224 */ /* 0x000fca00078e0a19 */
[----:B------:R-:W-:Y:S01]  /*0e70*/  SEL R10, R22, R25, !P0 ;  /* 0x00000019160a7207 */ /* 0x000fe20004000000 */
[----:B-1-3--:R-:W-:Y:S06]  /*0e80*/  @P1 BRA `(.L_x_31445) ;  /* 0x0000000000281947 */ /* 0x00afec0003800000 */
        /* <DEDUP_REMOVED lines=10> */
.L_x_31445:
[----:B------:R-:W-:Y:S05]  /*0f30*/  BSYNC B0 ;  /* 0x0000000000007941 */ /* 0x000fea0003800000 */
.L_x_31444:
[----:B------:R-:W-:Y:S01]  /*0f40*/  IMAD R17, R23, R6, RZ ;  /* 0x0000000617117224 */ /* 0x000fe200078e02ff */
[----:B------:R-:W-:Y:S01]  /*0f50*/  IABS R4, R5 ;  /* 0x0000000500047213 */ /* 0x000fe20000000000 */
[----:B------:R-:W-:Y:S01]  /*0f60*/  IMAD.MOV.U32 R18, RZ, RZ, RZ ;  /* 0x000000ffff127224 */ /* 0x000fe200078e00ff */
[-C--:B------:R-:W-:Y:S01]  /*0f70*/  IABS R22, R11.reuse ;  /* 0x0000000b00167213 */ /* 0x080fe20000000000 */
[----:B------:R-:W-:Y:S01]  /*0f80*/  VIADD R20, R20, 0xffffffe ;  /* 0x0ffffffe14147836 */ /* 0x000fe20000000000 */
[----:B------:R-:W-:Y:S01]  /*0f90*/  LOP3.LUT R26, RZ, R11, RZ, 0x33, !PT ;  /* 0x0000000bff1a7212 */ /* 0x000fe200078e33ff */
[----:B------:R-:W-:Y:S01]  /*0fa0*/  IMAD.HI.U32 R18, R19, R17, R18 ;  /* 0x0000001113127227 */ /* 0x000fe200078e0012 */
[----:B------:R-:W-:Y:S01]  /*0fb0*/  BSSY B0, `(.L_x_31446) ;  /* 0x0000035000007945 */ /* 0x000fe20003800000 */
[----:B------:R1:W2:Y:S02]  /*0fc0*/  F2I.FTZ.U32.TRUNC.NTZ R23, R20 ;  /* 0x0000001400177305 */ /* 0x0002a4000021f000 */
[----:B------:R-:W-:Y:S01]  /*0fd0*/  IMAD.MOV.U32 R17, RZ, RZ, R4 ;  /* 0x000000ffff117224 */ /* 0x000fe200078e0004 */
[----:B------:R-:W-:Y:S01]  /*0fe0*/  IADD3 R4, RZ, -R22, RZ ;  /* 0x80000016ff047210 */ /* 0x000fe20007ffe0ff */
[----:B----4-:R-:W-:-:S02]  /*0ff0*/  IMAD.MOV R19, RZ, RZ, -R21 ;  /* 0x000000ffff137224 */ /* 0x010fc400078e0a15 */
[----:B------:R-:W-:-:S04]  /*1000*/  IMAD.HI.U32 R25, R18, R17, RZ ;  /* 0x0000001112197227 */ /* 0x000fc800078e00ff */
[----:B------:R-:W-:Y:S01]  /*1010*/  IMAD R17, R25, R4, R17 ;  /* 0x0000000419117224 */ /* 0x000fe200078e0211 */
[----:B------:R-:W-:Y:S01]  /*1020*/  IABS R4, R8 ;  /* 0x0000000800047213 */ /* 0x000fe20000000000 */
[----:B------:R-:W-:Y:S02]  /*1030*/  IMAD R19, R19, R24, RZ ;  /* 0x0000001813137224 */ /* 0x000fe400078e02ff */
[----:B-1----:R-:W-:Y:S01]  /*1040*/  IMAD.MOV.U32 R20, RZ, RZ, RZ ;  /* 0x000000ffff147224 */ /* 0x002fe200078e00ff */
[----:B------:R-:W-:Y:S01]  /*1050*/  ISETP.GT.U32.AND P2, PT, R6, R17, PT ;  /* 0x000000110600720c */ /* 0x000fe20003f44070 */
[----:B--2---:R-:W-:Y:S02]  /*1060*/  IMAD.MOV R18, RZ, RZ, -R23 ;  /* 0x000000ffff127224 */ /* 0x004fe400078e0a17 */
[----:B------:R-:W-:Y:S01]  /*1070*/  IMAD.HI.U32 R20, R21, R19, R20 ;  /* 0x0000001315147227 */ /* 0x000fe200078e0014 */
[----:B------:R-:W-:-:S03]  /*1080*/  IABS R21, R2 ;  /* 0x0000000200157213 */ /* 0x000fc60000000000 */
[----:B------:R-:W-:Y:S01]  /*1090*/  IMAD R19, R18, R7, RZ ;  /* 0x0000000712137224 */ /* 0x000fe200078e02ff */
[----:B------:R-:W-:Y:S01]  /*10a0*/  IABS R18, R9 ;  /* 0x0000000900127213 */ /* 0x000fe20000000000 */
[----:B------:R-:W-:Y:S02]  /*10b0*/  IMAD.MOV.U32 R22, RZ, RZ, RZ ;  /* 0x000000ffff167224 */ /* 0x000fe400078e00ff */
[----:B------:R-:W-:Y:S02]  /*10c0*/  IMAD.MOV R4, RZ, RZ, -R4 ;  /* 0x000000ffff047224 */ /* 0x000fe400078e0a04 */
[----:B------:R-:W-:Y:S01]  /*10d0*/  IMAD.HI.U32 R22, R23, R19, R22 ;  /* 0x0000001317167227 */ /* 0x000fe200078e0016 */
[----:B------:R-:W-:Y:S02]  /*10e0*/  IABS R19, R3 ;  /* 0x0000000300137213 */ /* 0x000fe40000000000 */
[----:B------:R-:W-:Y:S01]  /*10f0*/  LOP3.LUT R23, R5, R11, RZ, 0x3c, !PT ;  /* 0x0000000b05177212 */ /* 0x000fe200078e3cff */
[----:B------:R-:W-:-:S03]  /*1100*/  IMAD.HI.U32 R20, R20, R21, RZ ;  /* 0x0000001514147227 */ /* 0x000fc600078e00ff */
[----:B------:R-:W-:Y:S01]  /*1110*/  ISETP.GE.AND P0, PT, R23, RZ, PT ;  /* 0x000000ff1700720c */ /* 0x000fe20003f06270 */
[----:B------:R-:W-:Y:S01]  /*1120*/  @!P2 IMAD.IADD R17, R17, 0x1, -R6 ;  /* 0x000000011111a824 */ /* 0x000fe200078e0a06 */
[----:B------:R-:W-:Y:S01]  /*1130*/  LOP3.LUT R23, R11, R5, RZ, 0x3c, !PT ;  /* 0x000000050b177212 */ /* 0x000fe200078e3cff */
[----:B------:R-:W-:Y:S02]  /*1140*/  IMAD R21, R20, R4, R21 ;  /* 0x0000000414157224 */ /* 0x000fe400078e0215 */
[----:B------:R-:W-:Y:S01]  /*1150*/  IMAD.MOV R4, RZ, RZ, -R18 ;  /* 0x000000ffff047224 */ /* 0x000fe200078e0a12 */
[----:B------:R-:W-:Y:S01]  /*1160*/  ISETP.GE.U32.AND P1, PT, R17, R6, PT ;  /* 0x000000061100720c */ /* 0x000fe20003f26070 */
[----:B------:R-:W-:Y:S01]  /*1170*/  IMAD.HI.U32 R22, R22, R19, RZ ;  /* 0x0000001316167227 */ /* 0x000fe200078e00ff */
[----:B------:R-:W-:-:S03]  /*1180*/  ISETP.GT.U32.AND P5, PT, R24, R21, PT ;  /* 0x000000151800720c */ /* 0x000fc60003fa4070 */
[----:B------:R-:W-:Y:S02]  /*1190*/  IMAD R4, R22, R4, R19 ;  /* 0x0000000416047224 */ /* 0x000fe400078e0213 */
[----:B------:R-:W1:Y:S01]  /*11a0*/  LDC.64 R18, c[0x0][0x218] ;  /* 0x00008600ff127b82 */ /* 0x000e620000000a00 */
[----:B------:R-:W-:Y:S01]  /*11b0*/  @!P2 VIADD R25, R25, 0x1 ;  /* 0x000000011919a836 */ /* 0x000fe20000000000 */
[----:B------:R-:W-:Y:S02]  /*11c0*/  ISETP.GT.AND P2, PT, R23, -0x1, PT ;  /* 0xffffffff1700780c */ /* 0x000fe40003f44270 */
[----:B------:R-:W-:Y:S02]  /*11d0*/  ISETP.GT.U32.AND P4, PT, R7, R4, PT ;  /* 0x000000040700720c */ /* 0x000fe40003f84070 */
[----:B------:R-:W-:Y:S02]  /*11e0*/  @P1 IADD3 R25, R25, 0x1, RZ ;  /* 0x0000000119191810 */ /* 0x000fe40007ffe0ff */
[----:B------:R-:W-:Y:S01]  /*11f0*/  @!P5 IMAD.IADD R21, R21, 0x1, -R24 ;  /* 0x000000011515d824 */ /* 0x000fe200078e0a18 */
[----:B------:R-:W-:-:S02]  /*1200*/  ISETP.NE.AND P1, PT, R11, RZ, PT ;  /* 0x000000ff0b00720c */ /* 0x000fc40003f25270 */
[----:B------:R-:W-:Y:S02]  /*1210*/  @!P0 IMAD.MOV R25, RZ, RZ, -R25 ;  /* 0x000000ffff198224 */ /* 0x000fe400078e0a19 */
[----:B------:R-:W-:-:S03]  /*1220*/  ISETP.GE.U32.AND P3, PT, R21, R24, PT ;  /* 0x000000181500720c */ /* 0x000fc60003f66070 */
[----:B------:R-:W-:Y:S01]  /*1230*/  SEL R11, R26, R25, !P1 ;  /* 0x000000191a0b7207 */ /* 0x000fe20004800000 */
[----:B------:R-:W-:Y:S01]  /*1240*/  @!P4 IMAD.IADD R4, R4, 0x1, -R7 ;  /* 0x000000010404c824 */ /* 0x000fe200078e0a07 */
        /* <DEDUP_REMOVED lines=11> */
.L_x_31447:
[----:B------:R-:W-:Y:S05]  /*1300*/  BSYNC B0 ;  /* 0x0000000000007941 */ /* 0x000fea0003800000 */
.L_x_31446:
[----:B------:R-:W-:Y:S01]  /*1310*/  LOP3.LUT R6, R2, R8, RZ, 0x3c, !PT ;  /* 0x0000000802067212 */ /* 0x000fe200078e3cff */
[----:B------:R-:W-:Y:S01]  /*1320*/  @!P5 VIADD R20, R20, 0x1 ;  /* 0x000000011414d836 */ /* 0x000fe20000000000 */
[----:B------:R-:W-:Y:S01]  /*1330*/  LOP3.LUT R5, R8, R2, RZ, 0x3c, !PT ;  /* 0x0000000208057212 */ /* 0x000fe200078e3cff */
[----:B------:R-:W-:Y:S01]  /*1340*/  @!P4 VIADD R22, R22, 0x1 ;  /* 0x000000011616c836 */ /* 0x000fe20000000000 */
[----:B------:R-:W-:Y:S01]  /*1350*/  ISETP.GE.AND P2, PT, R6, RZ, PT ;  /* 0x000000ff0600720c */ /* 0x000fe20003f46270 */
[----:B------:R-:W-:Y:S01]  /*1360*/  @P3 VIADD R20, R20, 0x1 ;  /* 0x0000000114143836 */ /* 0x000fe20000000000 */
[----:B------:R-:W-:Y:S01]  /*1370*/  ISETP.GE.U32.AND P0, PT, R4, R7, PT ;  /* 0x000000070400720c */ /* 0x000fe20003f06070 */
[----:B------:R-:W-:Y:S01]  /*1380*/  BSSY B0, `(.L_x_31448) ;  /* 0x000001a000007945 */ /* 0x000fe20003800000 */
[----:B------:R-:W-:Y:S01]  /*1390*/  LOP3.LUT R17, R3, R9, RZ, 0x3c, !PT ;  /* 0x0000000903117212 */ /* 0x000fe200078e3cff */
[----:B-1----:R-:W-:Y:S01]  /*13a0*/  IMAD.WIDE.U32 R18, R0, 0x4, R18 ;  /* 0x0000000400127825 */ /* 0x002fe200078e0012 */
[----:B------:R-:W-:-:S02]  /*13b0*/  ISETP.GT.AND P1, PT, R5, -0x1, PT ;  /* 0xffffffff0500780c */ /* 0x000fc40003f24270 */
[----:B------:R-:W-:Y:S02]  /*13c0*/  ISETP.GE.AND P5, PT, R17, RZ, PT ;  /* 0x000000ff1100720c */ /* 0x000fe40003fa6270 */
[----:B------:R-:W-:Y:S02]  /*13d0*/  LOP3.LUT R5, R9, R3, RZ, 0x3c, !PT ;  /* 0x0000000309057212 */ /* 0x000fe400078e3cff */
[----:B------:R-:W-:Y:S01]  /*13e0*/  ISETP.NE.AND P4, PT, R8, RZ, PT ;  /* 0x000000ff0800720c */ /* 0x000fe20003f85270 */
[----:B------:R-:W-:Y:S01]  /*13f0*/  @!P2 IMAD.MOV R20, RZ, RZ, -R20 ;  /* 0x000000ffff14a224 */ /* 0x000fe200078e0a14 */
[----:B------:R-:W-:Y:S01]  /*1400*/  ISETP.GT.AND P3, PT, R5, -0x1, PT ;  /* 0xffffffff0500780c */ /* 0x000fe20003f64270 */
[----:B------:R-:W-:Y:S01]  /*1410*/  @P0 VIADD R22, R22, 0x1 ;  /* 0x0000000116160836 */ /* 0x000fe20000000000 */
[----:B------:R-:W-:Y:S02]  /*1420*/  LOP3.LUT R5, RZ, R8, RZ, 0x33, !PT ;  /* 0x00000008ff057212 */ /* 0x000fe400078e33ff */
[----:B------:R-:W-:-:S02]  /*1430*/  ISETP.NE.AND P0, PT, R9, RZ, PT ;  /* 0x000000ff0900720c */ /* 0x000fc40003f05270 */
[----:B------:R-:W-:Y:S01]  /*1440*/  LOP3.LUT R17, RZ, R9, RZ, 0x33, !PT ;  /* 0x00000009ff117212 */ /* 0x000fe200078e33ff */
[----:B------:R-:W-:Y:S01]  /*1450*/  @!P5 IMAD.MOV R22, RZ, RZ, -R22 ;  /* 0x000000ffff16d224 */ /* 0x000fe200078e0a16 */
[----:B------:R-:W-:Y:S01]  /*1460*/  SEL R8, R5, R20, !P4 ;  /* 0x0000001405087207 */ /* 0x000fe20006000000 */
[----:B------:R-:W-:Y:S08]  /*1470*/  @P1 BRA `(.L_x_31449) ;  /* 0x0000000000281947 */ /* 0x000ff00003800000 */
[----:B------:R-:W-:Y:S01]  /*1480*/  ISETP.GE.AND P2, PT, R2, RZ, PT ;  /* 0x000000ff0200720c */ /* 0x000fe20003f46270 */
[----:B------:R-:W-:Y:S01]  /*1490*/  VIADD R0, R8, 0xffffffff ;  /* 0xffffffff08007836 */ /* 0x000fe20000000000 */
[----:B------:R-:W-:Y:S01]  /*14a0*/  ISETP.GT.U32.AND P1, PT, R24, R21, PT ;  /* 0x000000151800720c */ /* 0x000fe20003f24070 */
[----:B0-----:R-:W-:-:S05]  /*14b0*/  IMAD.IADD R24, R21, 0x1, -R24 ;  /* 0x0000000115187824 */ /* 0x001fca00078e0a18 */
[----:B------:R-:W-:-:S05]  /*14c0*/  SEL R24, R24, R21, !P1 ;  /* 0x0000001518187207 */ /* 0x000fca0004800000 */
[----:B------:R-:W-:-:S04]  /*14d0*/  @!P2 IADD3 R24, -R24, RZ, RZ ;  /* 0x000000ff1818a210 */ /* 0x000fc80007ffe1ff */
[----:B------:R-:W-:-:S04]  /*14e0*/  SEL R5, R5, R24, !P4 ;  /* 0x0000001805057207 */ /* 0x000fc80006000000 */
[----:B------:R-:W-:-:S13]  /*14f0*/  ISETP.NE.AND P1, PT, R5, RZ, PT ;  /* 0x000000ff0500720c */ /* 0x000fda0003f25270 */
[----:B------:R-:W-:-:S04]  /*1500*/  @!P1 IMAD.MOV R0, RZ, RZ, R8 ;  /* 0x000000ffff009224 */ /* 0x000fc800078e0208 */
[----:B------:R-:W-:-:S07]  /*1510*/  IMAD.MOV.U32 R8, RZ, RZ, R0 ;  /* 0x000000ffff087224 */ /* 0x000fce00078e0000 */
.L_x_31449:
[----:B------:R-:W-:Y:S05]  /*1520*/  BSYNC B0 ;  /* 0x0000000000007941 */ /* 0x000fea0003800000 */
.L_x_31448:
        /* <DEDUP_REMOVED lines=14> */
.L_x_31451:
[----:B------:R-:W-:Y:S05]  /*1610*/  BSYNC B0 ;  /* 0x0000000000007941 */ /* 0x000fea0003800000 */
.L_x_31450:
[----:B------:R-:W-:Y:S04]  /*1620*/  STG.E.64 desc[UR4][R18.64], R12 ;  /* 0x0000000c12007986 */ /* 0x000fe8000c101b04 */
[----:B------:R-:W-:Y:S04]  /*1630*/  STG.E.64 desc[UR4][R18.64+0x400], R14 ;  /* 0x0004000e12007986 */ /* 0x000fe8000c101b04 */
[----:B------:R-:W-:Y:S04]  /*1640*/  STG.E.64 desc[UR4][R18.64+0x800], R10 ;  /* 0x0008000a12007986 */ /* 0x000fe8000c101b04 */
[----:B------:R-:W-:Y:S01]  /*1650*/  STG.E.64 desc[UR4][R18.64+0xc00], R8 ;  /* 0x000c000812007986 */ /* 0x000fe2000c101b04 */
[----:B------:R-:W-:Y:S05]  /*1660*/  EXIT ;  /* 0x000000000000794d */ /* 0x000fea0003800000 */
.L_x_31435:
[----:B------:R-:W0:Y:S01]  /*1670*/  S2R R3, SR_TID.X ;  /* 0x0000000000037919 */ /* 0x000e220000002100 */
[----:B------:R-:W-:Y:S01]  /*1680*/  IMAD.MOV.U32 R4, RZ, RZ, RZ ;  /* 0x000000ffff047224 */ /* 0x000fe200078e00ff */
        /* <DEDUP_REMOVED lines=11> */
[C---:B------:R-:W-:Y:S02]  /*1740*/  ISETP.GE.AND P2, PT, R25.reuse, R2, PT ;  /* 0x000000021900720c */ /* 0x040fe40003f46270 */
[----:B------:R-:W0:Y:S01]  /*1750*/  @!P1 LDC.64 R6, c[0x0][0x228] ;  /* 0x00008a00ff069b82 */ /* 0x000e220000000a00 */
[----:B------:R3:W5:Y:S10]  /*1760*/  @!P0 LDG.E R4, desc[UR4][R14.64] ;  /* 0x000000040e048981 */ /* 0x000774000c1e1900 */
[----:B------:R-:W4:Y:S01]  /*1770*/  @!P2 LDC.64 R12, c[0x0][0x220] ;  /* 0x00008800ff0cab82 */ /* 0x000f220000000a00 */
[----:B------:R-:W-:Y:S01]  /*1780*/  @!P2 IADD3 R9, R0, R25, RZ ;  /* 0x000000190009a210 */ /* 0x000fe20007ffe0ff */
[----:B------:R-:W-:-:S05]  /*1790*/  @!P2 VIADD R25, R25, 0x80 ;  /* 0x000000801919a836 */ /* 0x000fca0000000000 */
[----:B------:R-:W-:Y:S01]  /*17a0*/  ISETP.GE.AND P3, PT, R25, R2, PT ;  /* 0x000000021900720c */ /* 0x000fe20003f66270 */
[----:B-1----:R-:W-:-:S04]  /*17b0*/  @!P0 IMAD.WIDE.U32 R18, R5, 0x4, R18 ;  /* 0x0000000405128825 */ /* 0x002fc800078e0012 */
[----:B--2---:R-:W-:Y:S02]  /*17c0*/  @!P1 IMAD.WIDE.U32 R16, R21, 0x4, R10 ;  /* 0x0000000415109825 */ /* 0x004fe400078e000a */
[----:B------:R-:W1:Y:S02]  /*17d0*/  @!P2 LDC.64 R10, c[0x0][0x228] ;  /* 0x00008a00ff0aab82 */ /* 0x000e640000000a00 */
[----:B------:R-:W-:-:S06]  /*17e0*/  IMAD.MOV.U32 R5, RZ, RZ, RZ ;  /* 0x000000ffff057224 */ /* 0x000fcc00078e00ff */
[----:B---3--:R-:W2:Y:S01]  /*17f0*/  @!P3 LDC.64 R14, c[0x0][0x220] ;  /* 0x00008800ff0ebb82 */ /* 0x008ea20000000a00 */
[----:B----4-:R-:W-:Y:S01]  /*1800*/  @!P2 IMAD.WIDE.U32 R26, R9, 0x4, R12 ;  /* 0x00000004091aa825 */ /* 0x010fe200078e000c */
[----:B------:R3:W5:Y:S06]  /*1810*/  @!P0 LDG.E R5, desc[UR4][R18.64] ;  /* 0x0000000412058981 */ /* 0x00076c000c1e1900 */
[----:B------:R-:W4:Y:S01]  /*1820*/  @!P3 LDC.64 R12, c[0x0][0x228] ;  /* 0x00008a00ff0cbb82 */ /* 0x000f220000000a00 */
[----:B0-----:R-:W-:Y:S01]  /*1830*/  @!P1 IMAD.WIDE.U32 R20, R21, 0x4, R6 ;  /* 0x0000000415149825 */ /* 0x001fe200078e0006 */
[----:B------:R-:W-:-:S03]  /*1840*/  CS2R R6, SRZ ;  /* 0x0000000000067805 */ /* 0x000fc6000001ff00 */
[----:B---3--:R-:W-:Y:S02]  /*1850*/  @!P3 IMAD.IADD R19, R0, 0x1, R25 ;  /* 0x000000010013b824 */ /* 0x008fe400078e0219 */
[----:B------:R-:W-:Y:S01]  /*1860*/  @!P3 VIADD R25, R25, 0x80 ;  /* 0x000000801919b836 */ /* 0x000fe20000000000 */
[----:B------:R2:W5:Y:S04]  /*1870*/  @!P1 LDG.E R6, desc[UR4][R16.64] ;  /* 0x0000000410069981 */ /* 0x000568000c1e1900 */
[----:B------:R0:W5:Y:S01]  /*1880*/  @!P1 LDG.E R7, desc[UR4][R20.64] ;  /* 0x0000000414079981 */ /* 0x000162000c1e1900 */
[----:B------:R-:W-:Y:S01]  /*1890*/  ISETP.GE.AND P1, PT, R25, R2, PT ;  /* 0x000000021900720c */ /* 0x000fe20003f26270 */
[----:B-1----:R-:W-:-:S04]  /*18a0*/  @!P2 IMAD.WIDE.U32 R28, R9, 0x4, R10 ;  /* 0x00000004091ca825 */ /* 0x002fc800078e000a */
[----:B--2---:R-:W-:-:S04]  /*18b0*/  @!P3 IMAD.WIDE.U32 R16, R19, 0x4, R14 ;  /* 0x000000041310b825 */ /* 0x004fc800078e000e */
[----:B------:R-:W-:Y:S02]  /*18c0*/  IMAD.MOV.U32 R8, RZ, RZ, RZ ;  /* 0x000000ffff087224 */ /* 0x000fe400078e00ff */
[----:B------:R-:W-:Y:S02]  /*18d0*/  IMAD.MOV.U32 R9, RZ, RZ, RZ ;  /* 0x000000ffff097224 */ /* 0x000fe400078e00ff */
[----:B----4-:R-:W-:Y:S01]  /*18e0*/  @!P3 IMAD.WIDE.U32 R18, R19, 0x4, R12 ;  /* 0x000000041312b825 */ /* 0x010fe200078e000c */
[----:B------:R-:W1:Y:S01]  /*18f0*/  @!P1 LDC.64 R22, c[0x0][0x220] ;  /* 0x00008800ff169b82 */ /* 0x000e620000000a00 */
[----:B------:R-:W5:Y:S02]  /*1900*/  @!P2 LDG.E R8, desc[UR4][R26.64] ;  /* 0x000000041a08a981 */ /* 0x000f64000c1e1900 */
[----:B------:R-:W-:Y:S02]  /*1910*/  @!P1 IMAD.IADD R13, R0, 0x1, R25 ;  /* 0x00000001000d9824 */ /* 0x000fe400078e0219 */
[----:B------:R-:W-:Y:S01]  /*1920*/  @!P1 VIADD R25, R25, 0x80 ;  /* 0x0000008019199836 */ /* 0x000fe20000000000 */
[----:B------:R-:W5:Y:S02]  /*1930*/  @!P2 LDG.E R9, desc[UR4][R28.64] ;  /* 0x000000041c09a981 */ /* 0x000f64000c1e1900 */
[----:B------:R-:W2:Y:S02]  /*1940*/  @!P1 LDC.64 R14, c[0x0][0x228] ;  /* 0x00008a00ff0e9b82 */ /* 0x000ea40000000a00 */
[----:B------:R-:W-:-:S02]  /*1950*/  ISETP.GE.AND P2, PT, R25, R2, PT ;  /* 0x000000021900720c */ /* 0x000fc40003f46270 */
[----:B------:R-:W-:-:S06]  /*1960*/  CS2R R10, SRZ ;  /* 0x00000000000a7805 */ /* 0x000fcc000001ff00 */
[----:B------:R3:W5:Y:S01]  /*1970*/  @!P3 LDG.E R10, desc[UR4][R16.64] ;  /* 0x00000004100ab981 */ /* 0x000762000c1e1900 */
[----:B------:R-:W-:Y:S01]  /*1980*/  HFMA2.MMA R12, -RZ, RZ, 0, 0 ;  /* 0x00000000ff0c7435 */ /* 0x000fe200000001ff */
[----:B0-----:R-:W-:Y:S02]  /*1990*/  IMAD.MOV.U32 R20, RZ, RZ, RZ ;  /* 0x000000ffff147224 */ /* 0x001fe400078e00ff */
[----:B------:R0:W5:Y:S01]  /*19a0*/  @!P3 LDG.E R11, desc[UR4][R18.64] ;  /* 0x00000004120bb981 */ /* 0x000162000c1e1900 */
[----:B---3--:R-:W3:Y:S01]  /*19b0*/  @!P2 LDC.64 R16, c[0x0][0x220] ;  /* 0x00008800ff10ab82 */ /* 0x008ee20000000a00 */
[----:B-1----:R-:W-:-:S04]  /*19c0*/  @!P1 IMAD.WIDE.U32 R22, R13, 0x4, R22 ;  /* 0x000000040d169825 */ /* 0x002fc800078e0016 */
[----:B--2---:R-:W-:Y:S01]  /*19d0*/  @!P1 IMAD.WIDE.U32 R14, R13, 0x4, R14 ;  /* 0x000000040d0e9825 */ /* 0x004fe200078e000e */
[----:B------:R-:W5:Y:S02]  /*19e0*/  @!P1 LDG.E R12, desc[UR4][R22.64] ;  /* 0x00000004160c9981 */ /* 0x000f64000c1e1900 */
[----:B0-----:R-:W0:Y:S01]  /*19f0*/  @!P2 LDC.64 R18, c[0x0][0x228] ;  /* 0x00008a00ff12ab82 */ /* 0x001e220000000a00 */
[----:B------:R-:W-:Y:S02]  /*1a00*/  IMAD.MOV.U32 R13, RZ, RZ, RZ ;  /* 0x000000ffff0d7224 */ /* 0x000fe400078e00ff */
[----:B------:R-:W-:Y:S02]  /*1a10*/  @!P2 IMAD.IADD R21, R0, 0x1, R25 ;  /* 0x000000010015a824 */ /* 0x000fe400078e0219 */
[----:B------:R-:W-:Y:S02]  /*1a20*/  @!P2 VIADD R25, R25, 0x80 ;  /* 0x000000801919a836 */ /* 0x000fe40000000000 */
[----:B------:R1:W5:Y:S03]  /*1a30*/  @!P1 LDG.E R13, desc[UR4][R14.64] ;  /* 0x000000040e0d9981 */ /* 0x000366000c1e1900 */
[----:B------:R-:W-:Y:S01]  /*1a40*/  ISETP.GE.AND P1, PT, R25, R2, PT ;  /* 0x000000021900720c */ /* 0x000fe20003f26270 */
[----:B---3--:R-:W-:-:S05]  /*1a50*/  @!P2 IMAD.WIDE.U32 R16, R21, 0x4, R16 ;  /* 0x000000041510a825 */ /* 0x008fca00078e0010 */
[----:B------:R2:W5:Y:S07]  /*1a60*/  @!P2 LDG.E R20, desc[UR4][R16.64] ;  /* 0x000000041014a981 */ /* 0x00056e000c1e1900 */
[----:B-1----:R-:W1:Y:S08]  /*1a70*/  @!P1 LDC.64 R14, c[0x0][0x220] ;  /* 0x00008800ff0e9b82 */ /* 0x002e700000000a00 */
[----:B--2---:R-:W2:Y:S01]  /*1a80*/  @!P1 LDC.64 R16, c[0x0][0x228] ;  /* 0x00008a00ff109b82 */ /* 0x004ea20000000a00 */
[----:B------:R-:W-:-:S02]  /*1a90*/  @!P1 IMAD.IADD R23, R0, 0x1, R25 ;  /* 0x0000000100179824 */ /* 0x000fc400078e0219 */
[----:B------:R-:W-:Y:S02]  /*1aa0*/  IMAD.MOV.U32 R22, RZ, RZ, RZ ;  /* 0x000000ffff167224 */ /* 0x000fe400078e00ff */
[----:B------:R-:W-:Y:S02]  /*1ab0*/  @!P1 VIADD R25, R25, 0x80 ;  /* 0x0000008019199836 */ /* 0x000fe40000000000 */
[----:B-1----:R-:W-:-:S05]  /*1ac0*/  @!P1 IMAD.WIDE.U32 R14, R23, 0x4, R14 ;  /* 0x00000004170e9825 */ /* 0x002fca00078e000e */
[----:B------:R1:W5:Y:S01]  /*1ad0*/  @!P1 LDG.E R22, desc[UR4][R14.64] ;  /* 0x000000040e169981 */ /* 0x000362000c1e1900 */
[----:B--2---:R-:W-:Y:S01]  /*1ae0*/  @!P1 IMAD.WIDE.U32 R16, R23, 0x4, R16 ;  /* 0x0000000417109825 */ /* 0x004fe200078e0010 */
[----:B------:R-:W-:-:S06]  /*1af0*/  MOV R23, RZ ;  /* 0x000000ff00177202 */ /* 0x000fcc0000000f00 */
[----:B------:R-:W5:Y:S01]  /*1b00*/  @!P1 LDG.E R23, desc[UR4][R16.64] ;  /* 0x0000000410179981 */ /* 0x000f62000c1e1900 */
[----:B------:R-:W-:Y:S01]  /*1b10*/  ISETP.GE.AND P1, PT, R25, R2, PT ;  /* 0x000000021900720c */ /* 0x000fe20003f26270 */
[----:B0-----:R-:W-:-:S04]  /*1b20*/  @!P2 IMAD.WIDE.U32 R18, R21, 0x4, R18 ;  /* 0x000000041512a825 */ /* 0x001fc800078e0012 */
[----:B------:R-:W-:-:S06]  /*1b30*/  IMAD.MOV.U32 R21, RZ, RZ, RZ ;  /* 0x000000ffff157224 */ /* 0x000fcc00078e00ff */
[----:B------:R0:W5:Y:S02]  /*1b40*/  @!P2 LDG.E R21, desc[UR4][R18.64] ;  /* 0x000000041215a981 */ /* 0x000164000c1e1900 */
[----:B-1----:R-:W1:Y:S08]  /*1b50*/  @!P1 LDC.64 R14, c[0x0][0x228] ;  /* 0x00008a00ff0e9b82 */ /* 0x002e700000000a00 */
[----:B0-----:R-:W0:Y:S01]  /*1b60*/  @!P1 LDC.64 R18, c[0x0][0x220] ;  /* 0x00008800ff129b82 */ /* 0x001e220000000a00 */
[----:B------:R-:W-:-:S02]  /*1b70*/  @!P1 IMAD.IADD R25, R0, 0x1, R25 ;  /* 0x0000000100199824 */ /* 0x000fc400078e0219 */
[----:B------:R-:W-:Y:S02]  /*1b80*/  IMAD.MOV.U32 R24, RZ, RZ, RZ ;  /* 0x000000ffff187224 */ /* 0x000fe400078e00ff */
[----:B-1----:R-:W-:-:S04]  /*1b90*/  @!P1 IMAD.WIDE.U32 R14, R25, 0x4, R14 ;  /* 0x00000004190e9825 */ /* 0x002fc800078e000e */
[----:B0-----:R-:W-:-:S04]  /*1ba0*/  @!P1 IMAD.WIDE.U32 R18, R25, 0x4, R18 ;  /* 0x0000000419129825 */ /* 0x001fc800078e0012 */
[----:B------:R-:W-:Y:S01]  /*1bb0*/  IMAD.MOV.U32 R25, RZ, RZ, RZ ;  /* 0x000000ffff197224 */ /* 0x000fe200078e00ff */
[----:B------:R0:W5:Y:S05]  /*1bc0*/  @!P1 LDG.E R24, desc[UR4][R18.64] ;  /* 0x0000000412189981 */ /* 0x00016a000c1e1900 */
[----:B------:R0:W5:Y:S01]  /*1bd0*/  @!P1 LDG.E R25, desc[UR4][R14.64] ;  /* 0x000000040e199981 */ /* 0x000162000c1e1900 */
[----:B------:R-:W-:Y:S04]  /*1be0*/  BSSY B0, `(.L_x_31452) ;  /* 0x0000028000007945 */ /* 0x000fe80003800000 */
[----:B------:R-:W-:Y:S05]  /*1bf0*/  @P0 BRA `(.L_x_31453) ;  /* 0x0000000000980947 */ /* 0x000fea0003800000 */
[----:B-----5:R-:W-:Y:S01]  /*1c00*/  IABS R16, R5 ;  /* 0x0000000500107213 */ /* 0x020fe20000000000 */
[----:B0-----:R-:W-:-:S03]  /*1c10*/  IMAD.MOV.U32 R14, RZ, RZ, RZ ;  /* 0x000000ffff0e7224 */ /* 0x001fc600078e00ff */
        /* <DEDUP_REMOVED lines=8> */
[----:B------:R-:W-:-:S04]  /*1ca0*/  LOP3.LUT R14, R5, R4, RZ, 0x3c, !PT ;  /* 0x00000004050e7212 */ /* 0x000fc800078e3cff */
[----:B------:R-:W-:Y:S01]  /*1cb0*/  ISETP.GT.AND P4, PT, R14, -0x1, PT ;  /* 0xffffffff0e00780c */ /* 0x000fe20003f84270 */
[----:B------:R-:W-:Y:S01]  /*1cc0*/  IMAD.HI.U32 R18, R18, R17, RZ ;  /* 0x0000001112127227 */ /* 0x000fe200078e00ff */
[----:B------:R-:W-:-:S04]  /*1cd0*/  IABS R14, R5 ;  /* 0x00000005000e7213 */ /* 0x000fc80000000000 */
[----:B------:R-:W-:Y:S02]  /*1ce0*/  IADD3 R15, RZ, -R14, RZ ;  /* 0x8000000eff0f7210 */ /* 0x000fe40007ffe0ff */
        /* <DEDUP_REMOVED lines=8> */
[----:B------:R-:W-:Y:S02]  /*1d70*/  ISETP.NE.AND P1, PT, R5, RZ, PT ;  /* 0x000000ff0500720c */ /* 0x000fe40003f25270 */
[----:B------:R-:W-:Y:S01]  /*1d80*/  LOP3.LUT R5, RZ, R5, RZ, 0x33, !PT ;  /* 0x00000005ff057212 */ /* 0x000fe200078e33ff */
[----:B------:R-:W-:-:S05]  /*1d90*/  @!P3 IMAD.MOV R18, RZ, RZ, -R18 ;  /* 0x000000ffff12b224 */ /* 0x000fca00078e0a12 */
[----:B------:R-:W-:Y:S01]  /*1da0*/  SEL R14, R5, R18, !P1 ;  /* 0x00000012050e7207 */ /* 0x000fe20004800000 */
[----:B------:R-:W-:Y:S06]  /*1db0*/  @P4 BRA `(.L_x_31453) ;  /* 0x0000000000284947 */ /* 0x000fec0003800000 */
        /* <DEDUP_REMOVED lines=8> */
[----:B------:R-:W-:-:S05]  /*1e40*/  @!P1 IADD3 R4, R14, RZ, RZ ;  /* 0x000000ff0e049210 */ /* 0x000fca0007ffe0ff */
[----:B------:R-:W-:-:S07]  /*1e50*/  IMAD.MOV.U32 R14, RZ, RZ, R4 ;  /* 0x000000ffff0e7224 */ /* 0x000fce00078e0004 */
.L_x_31453:
[----:B------:R-:W-:Y:S05]  /*1e60*/  BSYNC B0 ;  /* 0x0000000000007941 */ /* 0x000fea0003800000 */
.L_x_31452:
[----:B0-----:R-:W-:Y:S01]  /*1e70*/  VIADD R15, R3, 0x80 ;  /* 0x00000080030f7836 */ /* 0x001fe20000000000 */
[----:B------:R-:W-:Y:S04]  /*1e80*/  BSSY B0, `(.L_x_31454) ;  /* 0x0000029000007945 */ /* 0x000fe80003800000 */
[----:B------:R-:W-:-:S13]  /*1e90*/  ISETP.GE.AND P1, PT, R15, R2, PT ;  /* 0x000000020f00720c */ /* 0x000fda0003f26270 */
[----:B------:R-:W-:Y:S05]  /*1ea0*/  @P1 BRA `(.L_x_31455) ;  /* 0x0000000000981947 */ /* 0x000fea0003800000 */
[----:B-----5:R-:W-:Y:S02]  /*1eb0*/  IABS R16, R7 ;  /* 0x0000000700107213 */ /* 0x020fe40000000000 */
[----:B------:R-:W-:Y:S02]  /*1ec0*/  IABS R18, R6 ;  /* 0x0000000600127213 */ /* 0x000fe40000000000 */
[----:B------:R-:W0:Y:S08]  /*1ed0*/  I2F.RP R17, R16 ;  /* 0x0000001000117306 */ /* 0x000e300000209400 */
[----:B0-----:R-:W0:Y:S02]  /*1ee0*/  MUFU.RCP R17, R17 ;  /* 0x0000001100117308 */ /* 0x001e240000001000 */
[----:B0-----:R-:W-:-:S06]  /*1ef0*/  VIADD R4, R17, 0xffffffe ;  /* 0x0ffffffe11047836 */ /* 0x001fcc0000000000 */
[----:B------:R0:W1:Y:S02]  /*1f00*/  F2I.FTZ.U32.TRUNC.NTZ R5, R4 ;  /* 0x0000000400057305 */ /* 0x000064000021f000 */
[----:B0-----:R-:W-:Y:S02]  /*1f10*/  IMAD.MOV.U32 R4, RZ, RZ, RZ ;  /* 0x000000ffff047224 */ /* 0x001fe400078e00ff */
[----:B-1----:R-:W-:-:S04]  /*1f20*/  IMAD.MOV R19, RZ, RZ, -R5 ;  /* 0x000000ffff137224 */ /* 0x002fc800078e0a05 */
[----:B------:R-:W-:-:S04]  /*1f30*/  IMAD R19, R19, R16, RZ ;  /* 0x0000001013137224 */ /* 0x000fc800078e02ff */
[----:B------:R-:W-:Y:S01]  /*1f40*/  IMAD.HI.U32 R5, R5, R19, R4 ;  /* 0x0000001305057227 */ /* 0x000fe200078e0004 */
[-C--:B------:R-:W-:Y:S02]  /*1f50*/  IABS R19, R7.reuse ;  /* 0x0000000700137213 */ /* 0x080fe40000000000 */
[----:B------:R-:W-:-:S03]  /*1f60*/  LOP3.LUT R4, R6, R7, RZ, 0x3c, !PT ;  /* 0x0000000706047212 */ /* 0x000fc600078e3cff */
[----:B------:R-:W-:Y:S01]  /*1f70*/  IMAD.MOV R17, RZ, RZ, -R19 ;  /* 0x000000ffff117224 */ /* 0x000fe200078e0a13 */
[----:B------:R-:W-:Y:S01]  /*1f80*/  ISETP.GE.AND P3, PT, R4, RZ, PT ;  /* 0x000000ff0400720c */ /* 0x000fe20003f66270 */
[----:B------:R-:W-:Y:S01]  /*1f90*/  IMAD.HI.U32 R5, R5, R18, RZ ;  /* 0x0000001205057227 */ /* 0x000fe200078e00ff */
[----:B------:R-:W-:-:S03]  /*1fa0*/  LOP3.LUT R4, R7, R6, RZ, 0x3c, !PT ;  /* 0x0000000607047212 */ /* 0x000fc600078e3cff */
[----:B------:R-:W-:-:S05]  /*1fb0*/  IMAD R17, R5, R17, R18 ;  /* 0x0000001105117224 */ /* 0x000fca00078e0212 */
[----:B------:R-:W-:-:S13]  /*1fc0*/  ISETP.GT.U32.AND P2, PT, R16, R17, PT ;  /* 0x000000111000720c */ /* 0x000fda0003f44070 */
[----:B------:R-:W-:Y:S01]  /*1fd0*/  @!P2 IMAD.IADD R17, R17, 0x1, -R16 ;  /* 0x000000011111a824 */ /* 0x000fe200078e0a10 */
[----:B------:R-:W-:Y:S02]  /*1fe0*/  @!P2 IADD3 R5, R5, 0x1, RZ ;  /* 0x000000010505a810 */ /* 0x000fe40007ffe0ff */
        /* <DEDUP_REMOVED lines=18> */
.L_x_31455:
[----:B------:R-:W-:Y:S05]  /*2110*/  BSYNC B0 ;  /* 0x0000000000007941 */ /* 0x000fea0003800000 */
.L_x_31454:
[----:B-----5:R-:W-:Y:S01]  /*2120*/  IADD3 R5, R3, 0x100, RZ ;  /* 0x0000010003057810 */ /* 0x020fe20007ffe0ff */
[----:B------:R-:W-:Y:S03]  /*2130*/  BSSY B0, `(.L_x_31456) ;  /* 0x0000029000007945 */ /* 0x000fe60003800000 */
[----:B------:R-:W-:-:S13]  /*2140*/  ISETP.GE.AND P1, PT, R5, R2, PT ;  /* 0x000000020500720c */ /* 0x000fda0003f26270 */
[----:B------:R-:W-:Y:S05]  /*2150*/  @P1 BRA `(.L_x_31457) ;  /* 0x0000000000981947 */ /* 0x000fea0003800000 */
[----:B------:R-:W-:Y:S02]  /*2160*/  IABS R16, R9 ;  /* 0x0000000900107213 */ /* 0x000fe40000000000 */
        /* <DEDUP_REMOVED lines=23> */
[----:B------:R-:W-:-:S04]  /*22e0*/  ISETP.NE.AND P1, PT, R9, RZ, PT ;  /* 0x000000ff0900720c */ /* 0x000fc80003f25270 */
[----:B------:R-:W-:-:S04]  /*22f0*/  @!P3 IADD3 R5, -R5, RZ, RZ ;  /* 0x000000ff0505b210 */ /* 0x000fc80007ffe1ff */
        /* <DEDUP_REMOVED lines=12> */
.L_x_31457:
[----:B------:R-:W-:Y:S05]  /*23c0*/  BSYNC B0 ;  /* 0x0000000000007941 */ /* 0x000fea0003800000 */
.L_x_31456:
[----:B------:R-:W-:Y:S01]  /*23d0*/  VIADD R5, R3, 0x180 ;  /* 0x0000018003057836 */ /* 0x000fe20000000000 */
[----:B------:R-:W-:Y:S04]  /*23e0*/  BSSY B0, `(.L_x_31458) ;  /* 0x0000029000007945 */ /* 0x000fe80003800000 */
[----:B------:R-:W-:-:S13]  /*23f0*/  ISETP.GE.AND P1, PT, R5, R2, PT ;  /* 0x000000020500720c */ /* 0x000fda0003f26270 */
[----:B------:R-:W-:Y:S05]  /*2400*/  @P1 BRA `(.L_x_31459) ;  /* 0x0000000000981947 */ /* 0x000fea0003800000 */
[-C--:B------:R-:W-:Y:S02]  /*2410*/  IABS R8, R11.reuse ;  /* 0x0000000b00087213 */ /* 0x080fe40000000000 */
[----:B------:R-:W-:Y:S02]  /*2420*/  IABS R16, R10 ;  /* 0x0000000a00107213 */ /* 0x000fe40000000000 */
[----:B------:R-:W0:Y:S01]  /*2430*/  I2F.RP R9, R8 ;  /* 0x0000000800097306 */ /* 0x000e220000209400 */
[----:B------:R-:W-:-:S07]  /*2440*/  IABS R18, R11 ;  /* 0x0000000b00127213 */ /* 0x000fce0000000000 */
[----:B0-----:R-:W0:Y:S02]  /*2450*/  MUFU.RCP R9, R9 ;  /* 0x0000000900097308 */ /* 0x001e240000001000 */
[----:B0-----:R-:W-:Y:S02]  /*2460*/  VIADD R4, R9, 0xffffffe ;  /* 0x0ffffffe09047836 */ /* 0x001fe40000000000 */
[----:B------:R-:W-:-:S04]  /*2470*/  IMAD.MOV R9, RZ, RZ, -R18 ;  /* 0x000000ffff097224 */ /* 0x000fc800078e0a12 */
[----:B------:R0:W1:Y:S02]  /*2480*/  F2I.FTZ.U32.TRUNC.NTZ R5, R4 ;  /* 0x0000000400057305 */ /* 0x000064000021f000 */
[----:B0-----:R-:W-:Y:S01]  /*2490*/  IMAD.MOV.U32 R4, RZ, RZ, RZ ;  /* 0x000000ffff047224 */ /* 0x001fe200078e00ff */
[----:B-1----:R-:W-:-:S05]  /*24a0*/  IADD3 R17, RZ, -R5, RZ ;  /* 0x80000005ff117210 */ /* 0x002fca0007ffe0ff */
        /* <DEDUP_REMOVED lines=28> */
.L_x_31459:
[----:B------:R-:W-:Y:S05]  /*2670*/  BSYNC B0 ;  /* 0x0000000000007941 */ /* 0x000fea0003800000 */
.L_x_31458:
        /* <DEDUP_REMOVED lines=8> */
[-C--:B------:R-:W-:Y:S02]  /*2700*/  ISETP.GE.AND P1, PT, R9, R2.reuse, PT ;  /* 0x000000020900720c */ /* 0x080fe40003f26270 */
[----:B------:R-:W-:Y:S02]  /*2710*/  @!P0 IADD3 R9, R0, R3, RZ ;  /* 0x0000000300098210 */ /* 0x000fe40007ffe0ff */
[----:B------:R-:W-:-:S03]  /*2720*/  ISETP.GE.AND P2, PT, R17, R2, PT ;  /* 0x000000021100720c */ /* 0x000fc60003f46270 */
[----:B0-----:R-:W-:Y:S01]  /*2730*/  @!P0 IMAD.WIDE.U32 R8, R9, 0x4, R4 ;  /* 0x0000000409088825 */ /* 0x001fe200078e0004 */
[----:B------:R-:W-:Y:S09]  /*2740*/  @P4 BRA `(.L_x_31461) ;  /* 0x0000000000984947 */ /* 0x000ff20003800000 */
        /* <DEDUP_REMOVED lines=38> */
.L_x_31461:
[----:B------:R-:W-:Y:S05]  /*29b0*/  BSYNC B0 ;  /* 0x0000000000007941 */ /* 0x000fea0003800000 */
.L_x_31460:
[----:B------:R-:W-:Y:S04]  /*29c0*/  BSSY B0, `(.L_x_31462) ;  /* 0x0000028000007945 */ /* 0x000fe80003800000 */
[----:B------:R-:W-:Y:S05]  /*29d0*/  @P3 BRA `(.L_x_31463) ;  /* 0x0000000000983947 */ /* 0x000fea0003800000 */
[----:B------:R-:W-:-:S04]  /*29e0*/  IABS R13, R21 ;  /* 0x00000015000d7213 */ /* 0x000fc80000000000 */
[----:B------:R-:W0:Y:S08]  /*29f0*/  I2F.RP R12, R13 ;  /* 0x0000000d000c7306 */ /* 0x000e300000209400 */
[----:B0-----:R-:W0:Y:S02]  /*2a00*/  MUFU.RCP R12, R12 ;  /* 0x0000000c000c7308 */ /* 0x001e240000001000 */
[----:B0-----:R-:W-:-:S06]  /*2a10*/  VIADD R4, R12, 0xffffffe ;  /* 0x0ffffffe0c047836 */ /* 0x001fcc0000000000 */
[----:B------:R0:W1:Y:S02]  /*2a20*/  F2I.FTZ.U32.TRUNC.NTZ R5, R4 ;  /* 0x0000000400057305 */ /* 0x000064000021f000 */
[----:B0-----:R-:W-:Y:S01]  /*2a30*/  HFMA2.MMA R4, -RZ, RZ, 0, 0 ;  /* 0x00000000ff047435 */ /* 0x001fe200000001ff */
[----:B-1----:R-:W-:-:S04]  /*2a40*/  IMAD.MOV R16, RZ, RZ, -R5 ;  /* 0x000000ffff107224 */ /* 0x002fc800078e0a05 */
[----:B------:R-:W-:Y:S01]  /*2a50*/  IMAD R17, R16, R13, RZ ;  /* 0x0000000d10117224 */ /* 0x000fe200078e02ff */
[----:B------:R-:W-:-:S04]  /*2a60*/  IABS R16, R20 ;  /* 0x0000001400107213 */ /* 0x000fc80000000000 */
[----:B------:R-:W-:Y:S01]  /*2a70*/  IMAD.HI.U32 R5, R5, R17, R4 ;  /* 0x0000001105057227 */ /* 0x000fe200078e0004 */
[----:B------:R-:W-:-:S05]  /*2a80*/  IABS R17, R21 ;  /* 0x0000001500117213 */ /* 0x000fca0000000000 */
[----:B------:R-:W-:Y:S02]  /*2a90*/  IMAD.MOV R12, RZ, RZ, -R17 ;  /* 0x000000ffff0c7224 */ /* 0x000fe400078e0a11 */
[----:B------:R-:W-:-:S04]  /*2aa0*/  IMAD.HI.U32 R5, R5, R16, RZ ;  /* 0x0000001005057227 */ /* 0x000fc800078e00ff */
[----:B------:R-:W-:Y:S01]  /*2ab0*/  IMAD R4, R5, R12, R16 ;  /* 0x0000000c05047224 */ /* 0x000fe200078e0210 */
[-C--:B------:R-:W-:Y:S02]  /*2ac0*/  LOP3.LUT R12, R20, R21.reuse, RZ, 0x3c, !PT ;  /* 0x00000015140c7212 */ /* 0x080fe400078e3cff */
[----:B------:R-:W-:Y:S02]  /*2ad0*/  LOP3.LUT R16, RZ, R21, RZ, 0x33, !PT ;  /* 0x00000015ff107212 */ /* 0x000fe400078e33ff */
        /* <DEDUP_REMOVED lines=22> */
.L_x_31463:
[----:B------:R-:W-:Y:S05]  /*2c40*/  BSYNC B0 ;  /* 0x0000000000007941 */ /* 0x000fea0003800000 */
.L_x_31462:
[----:B------:R-:W-:Y:S04]  /*2c50*/  BSSY B0, `(.L_x_31464) ;  /* 0x0000028000007945 */ /* 0x000fe80003800000 */
[----:B------:R-:W-:Y:S05]  /*2c60*/  @P1 BRA `(.L_x_31465) ;  /* 0x0000000000981947 */ /* 0x000fea0003800000 */
[-C--:B------:R-:W-:Y:S02]  /*2c70*/  IABS R16, R23.reuse ;  /* 0x0000001700107213 */ /* 0x080fe40000000000 */
        /* <DEDUP_REMOVED lines=37> */
.L_x_31465:
[----:B------:R-:W-:Y:S05]  /*2ed0*/  BSYNC B0 ;  /* 0x0000000000007941 */ /* 0x000fea0003800000 */
.L_x_31464:
[----:B------:R-:W-:Y:S04]  /*2ee0*/  BSSY B0, `(.L_x_31466) ;  /* 0x0000028000007945 */ /* 0x000fe80003800000 */
[----:B------:R-:W-:Y:S05]  /*2ef0*/  @P2 BRA `(.L_x_31467) ;  /* 0x0000000000982947 */ /* 0x000fea0003800000 */
[-C--:B------:R-:W-:Y:S02]  /*2f00*/  IABS R16, R25.reuse ;  /* 0x0000001900107213 */ /* 0x080fe40000000000 */
[----:B------:R-:W-:Y:S02]  /*2f10*/  IABS R18, R24 ;  /* 0x0000001800127213 */ /* 0x000fe40000000000 */
[----:B------:R-:W0:Y:S01]  /*2f20*/  I2F.RP R17, R16 ;  /* 0x0000001000117306 */ /* 0x000e220000209400 */
[----:B------:R-:W-:-:S07]  /*2f30*/  IABS R20, R25 ;  /* 0x0000001900147213 */ /* 0x000fce0000000000 */
[----:B0-----:R-:W0:Y:S02]  /*2f40*/  MUFU.RCP R17, R17 ;  /* 0x0000001100117308 */ /* 0x001e240000001000 */
[----:B0-----:R-:W-:Y:S01]  /*2f50*/  IADD3 R4, R17, 0xffffffe, RZ ;  /* 0x0ffffffe11047810 */ /* 0x001fe20007ffe0ff */
[----:B------:R-:W-:-:S05]  /*2f60*/  IMAD.MOV R17, RZ, RZ, -R20 ;  /* 0x000000ffff117224 */ /* 0x000fca00078e0a14 */
        /* <DEDUP_REMOVED lines=31> */
.L_x_31467:
[----:B------:R-:W-:Y:S05]  /*3160*/  BSYNC B0 ;  /* 0x0000000000007941 */ /* 0x000fea0003800000 */
.L_x_31466:
[----:B------:R-:W-:Y:S01]  /*3170*/  @!P0 IMAD.MOV.U32 R3, RZ, RZ, R15 ;  /* 0x000000ffff038224 */ /* 0x000fe200078e000f */
[----:B------:R0:W-:Y:S01]  /*3180*/  @!P0 STG.E desc[UR4][R8.64], R14 ;  /* 0x0000000e08008986 */ /* 0x0001e2000c101904 */
[----:B------:R-:W-:Y:S04]  /*3190*/  BSSY B0, `(.L_x_31468) ;  /* 0x000002d000007945 */ /* 0x000fe80003800000 */
[----:B------:R-:W-:Y:S01]  /*31a0*/  BSSY B1, `(.L_x_31469) ;  /* 0x0000025000017945 */ /* 0x000fe20003800000 */
[----:B------:R-:W-:-:S13]  /*31b0*/  ISETP.GE.AND P0, PT, R3, R2, PT ;  /* 0x000000020300720c */ /* 0x000fda0003f06270 */
[----:B0-----:R-:W-:Y:S05]  /*31c0*/  @P0 BRA `(.L_x_31470) ;  /* 0x0000000000300947 */ /* 0x001fea0003800000 */
[----:B------:R-:W0:Y:S01]  /*31d0*/  LDC.64 R8, c[0x0][0x218] ;  /* 0x00008600ff087b82 */ /* 0x000e220000000a00 */
[----:B------:R-:W-:Y:S01]  /*31e0*/  IADD3 R5, R0, R3, RZ ;  /* 0x0000000300057210 */ /* 0x000fe20007ffe0ff */
[----:B------:R-:W-:-:S05]  /*31f0*/  VIADD R3, R3, 0x80 ;  /* 0x0000008003037836 */ /* 0x000fca0000000000 */
        /* <DEDUP_REMOVED lines=8> */
[----:B------:R0:W-:Y:S02]  /*3280*/  STG.E desc[UR4][R8.64], R6 ;  /* 0x0000000608007986 */ /* 0x0001e4000c101904 */
.L_x_31470:
[----:B------:R-:W-:-:S13]  /*3290*/  ISETP.GE.AND P0, PT, R3, R2, PT ;  /* 0x000000020300720c */ /* 0x000fda0003f06270 */
[----:B------:R-:W-:Y:S05]  /*32a0*/  @P0 BRA `(.L_x_31472) ;  /* 0x0000000000300947 */ /* 0x000fea0003800000 */
[----:B0-----:R-:W0:Y:S01]  /*32b0*/  LDC.64 R6, c[0x0][0x218] ;  /* 0x00008600ff067b82 */ /* 0x001e220000000a00 */
[----:B------:R-:W-:Y:S02]  /*32c0*/  IMAD.IADD R5, R0, 0x1, R3 ;  /* 0x0000000100057824 */ /* 0x000fe400078e0203 */
[----:B------:R-:W-:Y:S02]  /*32d0*/  VIADD R3, R3, 0x80 ;  /* 0x0000008003037836 */ /* 0x000fe40000000000 */
[----:B0-----:R-:W-:-:S05]  /*32e0*/  IMAD.WIDE.U32 R6, R5, 0x4, R6 ;  /* 0x0000000405067825 */ /* 0x001fca00078e0006 */
[----:B------:R1:W-:Y:S02]  /*32f0*/  STG.E desc[UR4][R6.64], R11 ;  /* 0x0000000b06007986 */ /* 0x0003e4000c101904 */
.L_x_31471:
[----:B------:R-:W-:-:S13]  /*3300*/  ISETP.GE.AND P0, PT, R3, R2, PT ;  /* 0x000000020300720c */ /* 0x000fda0003f06270 */
[----:B------:R-:W-:Y:S05]  /*3310*/  @P0 BRA `(.L_x_31473) ;  /* 0x0000000000340947 */ /* 0x000fea0003800000 */
[----:B01----:R-:W0:Y:S01]  /*3320*/  LDC.64 R6, c[0x0][0x218] ;  /* 0x00008600ff067b82 */ /* 0x003e220000000a00 */
[----:B------:R-:W-:Y:S01]  /*3330*/  IMAD.IADD R5, R0, 0x1, R3 ;  /* 0x0000000100057824 */ /* 0x000fe200078e0203 */
[----:B------:R-:W-:-:S03]  /*3340*/  IADD3 R3, R3, 0x80, RZ ;  /* 0x0000008003037810 */ /* 0x000fc60007ffe0ff */
[----:B0-----:R-:W-:-:S05]  /*3350*/  IMAD.WIDE.U32 R6, R5, 0x4, R6 ;  /* 0x0000000405067825 */ /* 0x001fca00078e0006 */
[----:B------:R1:W-:Y:S02]  /*3360*/  STG.E desc[UR4][R6.64], R10 ;  /* 0x0000000a06007986 */ /* 0x0003e4000c101904 */
.L_x_31472:
[----:B------:R-:W-:-:S13]  /*3370*/  ISETP.GE.AND P0, PT, R3, R2, PT ;  /* 0x000000020300720c */ /* 0x000fda0003f06270 */
[----:B------:R-:W-:Y:S05]  /*3380*/  @P0 BREAK B1 ;  /* 0x0000000000010942 */ /* 0x000fea0003800000 */
[----:B------:R-:W-:Y:S05]  /*3390*/  @P0 BRA `(.L_x_31474) ;  /* 0x0000000000300947 */ /* 0x000fea0003800000 */
[----:B01----:R-:W0:Y:S01]  /*33a0*/  LDC.64 R6, c[0x0][0x218] ;  /* 0x00008600ff067b82 */ /* 0x003e220000000a00 */
[----:B------:R-:W-:Y:S02]  /*33b0*/  IMAD.IADD R5, R0, 0x1, R3 ;  /* 0x0000000100057824 */ /* 0x000fe400078e0203 */
[----:B------:R-:W-:Y:S02]  /*33c0*/  VIADD R3, R3, 0x80 ;  /* 0x0000008003037836 */ /* 0x000fe40000000000 */
[----:B0-----:R-:W-:-:S05]  /*33d0*/  IMAD.WIDE.U32 R6, R5, 0x4, R6 ;  /* 0x0000000405067825 */ /* 0x001fca00078e0006 */
[----:B------:R2:W-:Y:S02]  /*33e0*/  STG.E desc[UR4][R6.64], R12 ;  /* 0x0000000c06007986 */ /* 0x0005e4000c101904 */
.L_x_31473:
[----:B------:R-:W-:Y:S05]  /*33f0*/  BSYNC B1 ;  /* 0x0000000000017941 */ /* 0x000fea0003800000 */
.L_x_31469:
[----:B------:R-:W-:-:S13]  /*3400*/  ISETP.GE.AND P0, PT, R3, R2, PT ;  /* 0x000000020300720c */ /* 0x000fda0003f06270 */
[----:B012---:R-:W0:Y:S01]  /*3410*/  @!P0 LDC.64 R6, c[0x0][0x218] ;  /* 0x00008600ff068b82 */ /* 0x007e220000000a00 */
[----:B------:R-:W-:Y:S02]  /*3420*/  @!P0 IMAD.IADD R5, R0, 0x1, R3 ;  /* 0x0000000100058824 */ /* 0x000fe400078e0203 */
[----:B------:R-:W-:Y:S02]  /*3430*/  @!P0 VIADD R3, R3, 0x80 ;  /* 0x0000008003038836 */ /* 0x000fe40000000000 */
[----:B0-----:R-:W-:-:S05]  /*3440*/  @!P0 IMAD.WIDE.U32 R6, R5, 0x4, R6 ;  /* 0x0000000405068825 */ /* 0x001fca00078e0006 */
[----:B------:R2:W-:Y:S02]  /*3450*/  @!P0 STG.E desc[UR4][R6.64], R13 ;  /* 0x0000000d06008986 */ /* 0x0005e4000c101904 */
.L_x_31474:
[----:B------:R-:W-:Y:S05]  /*3460*/  BSYNC B0 ;  /* 0x0000000000007941 */ /* 0x000fea0003800000 */
.L_x_31468:
[----:B------:R-:W-:Y:S05]  /*3470*/  WARPSYNC.ALL ;  /* 0x0000000000007948 */ /* 0x000fea0003800000 */
[----:B------:R-:W-:-:S13]  /*3480*/  ISETP.GE.AND P0, PT, R3, R2, PT ;  /* 0x000000020300720c */ /* 0x000fda0003f06270 */
[----:B------:R-:W-:Y:S05]  /*3490*/  @P0 EXIT ;  /* 0x000000000000094d */ /* 0x000fea0003800000 */
[----:B012---:R-:W0:Y:S01]  /*34a0*/  LDC.64 R6, c[0x0][0x218] ;  /* 0x00008600ff067b82 */ /* 0x007e220000000a00 */
[----:B------:R-:W-:-:S04]  /*34b0*/  IMAD.IADD R3, R0, 0x1, R3 ;  /* 0x0000000100037824 */ /* 0x000fc800078e0203 */
[----:B0-----:R-:W-:-:S05]  /*34c0*/  IMAD.WIDE.U32 R2, R3, 0x4, R6 ;  /* 0x0000000403027825 */ /* 0x001fca00078e0006 */
[----:B------:R-:W-:Y:S01]  /*34d0*/  STG.E desc[UR4][R2.64], R4 ;  /* 0x0000000402007986 */ /* 0x000fe2000c101904 */
[----:B------:R-:W-:Y:S05]  /*34e0*/  EXIT ;  /* 0x000000000000794d */ /* 0x000fea0003800000 */
.L_x_31475:
        /* <DEDUP_REMOVED lines=9> */
.L_x_37920:


//--------------------- .text._ZN2at6native29vectorized_elementwise_kernelILi4ENS0_13BinaryFunctorIiiiZZZNS0_15binary_internal21div_floor_kernel_cudaERNS_18TensorIteratorBaseEENKUlvE_clEvENKUlvE1_clEvEUliiE_EESt5arrayIPcLm3EEEEviT0_T1_ --------------------------
	.section	.text._ZN2at6native29vectorized_elementwise_kernelILi4ENS0_13BinaryFunctorIiiiZZZNS0_15binary_internal21div_floor_kernel_cudaERNS_18TensorIteratorBaseEENKUlvE_clEvENKUlvE1_clEvEUliiE_EESt5arrayIPcLm3EEEEviT0_T1_,"ax",@progbits
	.align	128
        .global         _ZN2at6native29vectorized_elementwise_kernelILi4ENS0_13BinaryFunctorIiiiZZZNS0_15binary_internal21div_floor_kernel_cudaERNS_18TensorIteratorBaseEENKUlvE_clEvENKUlvE1_clEvEUliiE_EESt5arrayIPcLm3EEEEviT0_T1_
        .type           _ZN2at6native29vectorized_elementwise_kernelILi4ENS0_13BinaryFunctorIiiiZZZNS0_15binary_internal21div_floor_kernel_cudaERNS_18TensorIteratorBaseEENKUlvE_clEvENKUlvE1_clEvEUliiE_EESt5arrayIPcLm3EEEEviT0_T1_,@function
        .size           _ZN2at6native29vectorized_elementwise_kernelILi4ENS0_13BinaryFunctorIiiiZZZNS0_15binary_internal21div_floor_kernel_cudaERNS_18TensorIteratorBaseEENKUlvE_clEvENKUlvE1_clEvEUliiE_EESt5arrayIPcLm3EEEEviT0_T1_,(.L_x_37921 - _ZN2at6native29vectorized_elementwise_kernelILi4ENS0_13BinaryFunctorIiiiZZZNS0_15binary_internal21div_floor_kernel_cudaERNS_18TensorIteratorBaseEENKUlvE_clEvENKUlvE1_clEvEUliiE_EESt5arrayIPcLm3EEEEviT0_T1_)
        .other          _ZN2at6native29vectorized_elementwise_kernelILi4ENS0_13BinaryFunctorIiiiZZZNS0_15binary_internal21div_floor_kernel_cudaERNS_18TensorIteratorBaseEENKUlvE_clEvENKUlvE1_clEvEUliiE_EESt5arrayIPcLm3EEEEviT0_T1_,@"STO_CUDA_ENTRY STV_DEFAULT"
_ZN2at6native29vectorized_elementwise_kernelILi4ENS0_13BinaryFunctorIiiiZZZNS0_15binary_internal21div_floor_kernel_cudaERNS_18TensorIteratorBaseEENKUlvE_clEvENKUlvE1_clEvEUliiE_EESt5arrayIPcLm3EEEEviT0_T1_:
.text._ZN2at6native29vectorized_elementwise_kernelILi4ENS0_13BinaryFunctorIiiiZZZNS0_15binary_internal21div_floor_kernel_cudaERNS_18TensorIteratorBaseEENKUlvE_clEvENKUlvE1_clEvEUliiE_EESt5arrayIPcLm3EEEEviT0_T1_:
        /* <DEDUP_REMOVED lines=13> */
[----:B------:R-:W2:Y:S04]  /*00d0*/  LDG.E.128 R16, desc[UR4][R24.64] ;  /* 0x0000000418107981 */ /* 0x000ea8000c1e1d00 */
[----:B------:R-:W5:Y:S01]  /*00e0*/  LDG.E.128 R8, desc[UR4][R24.64+0x800] ;  /* 0x0008000418087981 */ /* 0x000f62000c1e1d00 */
[----:B0-----:R-:W-:-:S04]  /*00f0*/  IMAD.WIDE R4, R0, 0x4, R4 ;  /* 0x0000000400047825 */ /* 0x001fc800078e0204 */
[----:B------:R-:W-:-:S05]  /*0100*/  IMAD.WIDE.U32 R22, R2, 0x10, R4 ;  /* 0x0000001002167825 */ /* 0x000fca00078e0004 */
[----:B------:R-:W3:Y:S04]  /*0110*/  LDG.E.128 R4, desc[UR4][R22.64] ;  /* 0x0000000416047981 */ /* 0x000ee8000c1e1d00 */
[----:B------:R0:W5:Y:S01]  /*0120*/  LDG.E.128 R12, desc[UR4][R22.64+0x800] ;  /* 0x00080004160c7981 */ /* 0x000162000c1e1d00 */
[----:B------:R-:W-:Y:S01]  /*0130*/  BSSY B0, `(.L_x_31477) ;  /* 0x0000032000007945 */ /* 0x000fe20003800000 */
[----:B--2---:R-:W-:-:S04]  /*0140*/  IABS R3, R16 ;  /* 0x0000001000037213 */ /* 0x004fc80000000000 */
[----:B------:R-:W1:Y:S08]  /*0150*/  I2F.RP R26, R3 ;  /* 0x00000003001a7306 */ /* 0x000e700000209400 */
[----:B-1----:R-:W1:Y:S02]  /*0160*/  MUFU.RCP R26, R26 ;  /* 0x0000001a001a7308 */ /* 0x002e640000001000 */
[----:B-1----:R-:W-:-:S06]  /*0170*/  VIADD R20, R26, 0xffffffe ;  /* 0x0ffffffe1a147836 */ /* 0x002fcc0000000000 */
[----:B------:R1:W2:Y:S01]  /*0180*/  F2I.FTZ.U32.TRUNC.NTZ R21, R20 ;  /* 0x0000001400157305 */ /* 0x0002a2000021f000 */
[----:B0-----:R-:W-:Y:S02]  /*0190*/  IABS R22, R16 ;  /* 0x0000001000167213 */ /* 0x001fe40000000000 */
[----:B---3--:R-:W-:Y:S01]  /*01a0*/  IABS R23, R4 ;  /* 0x0000000400177213 */ /* 0x008fe20000000000 */
[----:B-1----:R-:W-:Y:S02]  /*01b0*/  IMAD.MOV.U32 R20, RZ, RZ, RZ ;  /* 0x000000ffff147224 */ /* 0x002fe400078e00ff */
[----:B--2---:R-:W-:-:S04]  /*01c0*/  IMAD.MOV R28, RZ, RZ, -R21 ;  /* 0x000000ffff1c7224 */ /* 0x004fc800078e0a15 */
[----:B------:R-:W-:-:S04]  /*01d0*/  IMAD R27, R28, R3, RZ ;  /* 0x000000031c1b7224 */ /* 0x000fc800078e02ff */
[----:B------:R-:W-:Y:S01]  /*01e0*/  IMAD.HI.U32 R24, R21, R27, R20 ;  /* 0x0000001b15187227 */ /* 0x000fe200078e0014 */
[----:B------:R-:W-:Y:S02]  /*01f0*/  IABS R21, R17 ;  /* 0x0000001100157213 */ /* 0x000fe40000000000 */
[----:B------:R-:W-:Y:S01]  /*0200*/  IABS R20, R18 ;  /* 0x0000001200147213 */ /* 0x000fe20000000000 */
[----:B------:R-:W-:Y:S02]  /*0210*/  IMAD.MOV R22, RZ, RZ, -R22 ;  /* 0x000000ffff167224 */ /* 0x000fe400078e0a16 */
[----:B------:R-:W-:Y:S01]  /*0220*/  IMAD.HI.U32 R24, R24, R23, RZ ;  /* 0x0000001718187227 */ /* 0x000fe200078e00ff */
[----:B------:R-:W0:Y:S03]  /*0230*/  I2F.RP R25, R21 ;  /* 0x0000001500197306 */ /* 0x000e260000209400 */
[----:B------:R-:W-:-:S05]  /*0240*/  IMAD R22, R24, R22, R23 ;  /* 0x0000001618167224 */ /* 0x000fca00078e0217 */
[----:B------:R-:W1:Y:S01]  /*0250*/  I2F.RP R27, R20 ;  /* 0x00000014001b7306 */ /* 0x000e620000209400 */
[----:B------:R-:W-:-:S07]  /*0260*/  ISETP.GT.U32.AND P1, PT, R3, R22, PT ;  /* 0x000000160300720c */ /* 0x000fce0003f24070 */
[----:B0-----:R-:W0:Y:S06]  /*0270*/  MUFU.RCP R25, R25 ;  /* 0x0000001900197308 */ /* 0x001e2c0000001000 */
[----:B------:R-:W-:Y:S02]  /*0280*/  @!P1 IMAD.IADD R22, R22, 0x1, -R3 ;  /* 0x0000000116169824 */ /* 0x000fe400078e0a03 */
[----:B-1----:R-:W1:Y:S03]  /*0290*/  MUFU.RCP R27, R27 ;  /* 0x0000001b001b7308 */ /* 0x002e660000001000 */
[----:B------:R-:W-:-:S02]  /*02a0*/  ISETP.GE.U32.AND P0, PT, R22, R3, PT ;  /* 0x000000031600720c */ /* 0x000fc40003f06070 */
[----:B------:R-:W-:Y:S02]  /*02b0*/  LOP3.LUT R23, R4, R16, RZ, 0x3c, !PT ;  /* 0x0000001004177212 */ /* 0x000fe400078e3cff */
[----:B------:R-:W-:Y:S01]  /*02c0*/  LOP3.LUT R26, R16, R4, RZ, 0x3c, !PT ;  /* 0x00000004101a7212 */ /* 0x000fe200078e3cff */
[----:B------:R-:W-:Y:S01]  /*02d0*/  @!P1 VIADD R24, R24, 0x1 ;  /* 0x0000000118189836 */ /* 0x000fe20000000000 */
[----:B------:R-:W-:Y:S01]  /*02e0*/  ISETP.GE.AND P2, PT, R23, RZ, PT ;  /* 0x000000ff1700720c */ /* 0x000fe20003f46270 */
[----:B0-----:R-:W-:Y:S01]  /*02f0*/  VIADD R28, R25, 0xffffffe ;  /* 0x0ffffffe191c7836 */ /* 0x001fe20000000000 */
[----:B------:R-:W-:Y:S02]  /*0300*/  ISETP.GT.AND P1, PT, R26, -0x1, PT ;  /* 0xffffffff1a00780c */ /* 0x000fe40003f24270 */
[----:B-1----:R-:W-:-:S03]  /*0310*/  IADD3 R29, R27, 0xffffffe, RZ ;  /* 0x0ffffffe1b1d7810 */ /* 0x002fc60007ffe0ff */
[----:B------:R-:W-:Y:S01]  /*0320*/  @P0 VIADD R24, R24, 0x1 ;  /* 0x0000000118180836 */ /* 0x000fe20000000000 */
[----:B------:R0:W1:Y:S03]  /*0330*/  F2I.FTZ.U32.TRUNC.NTZ R23, R28 ;  /* 0x0000001c00177305 */ /* 0x000066000021f000 */
[----:B------:R-:W-:-:S05]  /*0340*/  IMAD.MOV.U32 R27, RZ, RZ, R24 ;  /* 0x000000ffff1b7224 */ /* 0x000fca00078e0018 */
[----:B------:R0:W2:Y:S01]  /*0350*/  F2I.FTZ.U32.TRUNC.NTZ R25, R29 ;  /* 0x0000001d00197305 */ /* 0x0000a2000021f000 */
[----:B------:R-:W-:Y:S01]  /*0360*/  @!P2 IMAD.MOV R27, RZ, RZ, -R27 ;  /* 0x000000ffff1ba224 */ /* 0x000fe200078e0a1b */
[----:B------:R-:W-:Y:S02]  /*0370*/  ISETP.NE.AND P0, PT, R16, RZ, PT ;  /* 0x000000ff1000720c */ /* 0x000fe40003f05270 */
[----:B------:R-:W-:-:S04]  /*0380*/  LOP3.LUT R26, RZ, R16, RZ, 0x33, !PT ;  /* 0x00000010ff1a7212 */ /* 0x000fc800078e33ff */
[----:B------:R-:W-:Y:S01]  /*0390*/  SEL R16, R26, R27, !P0 ;  /* 0x0000001b1a107207 */ /* 0x000fe20004000000 */
[----:B01----:R-:W-:Y:S06]  /*03a0*/  @P1 BRA `(.L_x_31478) ;  /* 0x0000000000281947 */ /* 0x003fec0003800000 */
        /* <DEDUP_REMOVED lines=10> */
.L_x_31478:
[----:B------:R-:W-:Y:S05]  /*0450*/  BSYNC B0 ;  /* 0x0000000000007941 */ /* 0x000fea0003800000 */
.L_x_31477:
[----:B------:R-:W-:Y:S01]  /*0460*/  IMAD.MOV R4, RZ, RZ, -R23 ;  /* 0x000000ffff047224 */ /* 0x000fe200078e0a17 */
[----:B------:R-:W-:Y:S01]  /*0470*/  IABS R26, R18 ;  /* 0x00000012001a7213 */ /* 0x000fe20000000000 */
[----:B------:R-:W-:Y:S01]  /*0480*/  IMAD.MOV.U32 R22, RZ, RZ, RZ ;  /* 0x000000ffff167224 */ /* 0x000fe200078e00ff */
[----:B------:R-:W-:Y:S01]  /*0490*/  BSSY B0, `(.L_x_31479) ;  /* 0x0000030000007945 */ /* 0x000fe20003800000 */
[----:B------:R-:W-:Y:S01]  /*04a0*/  IMAD R3, R4, R21, RZ ;  /* 0x0000001504037224 */ /* 0x000fe200078e02ff */
[----:B------:R-:W-:Y:S01]  /*04b0*/  IABS R4, R5 ;  /* 0x0000000500047213 */ /* 0x000fe20000000000 */
[----:B--2---:R-:W-:Y:S02]  /*04c0*/  IMAD.MOV R27, RZ, RZ, -R25 ;  /* 0x000000ffff1b7224 */ /* 0x004fe400078e0a19 */
[----:B------:R-:W-:Y:S01]  /*04d0*/  IMAD.HI.U32 R23, R23, R3, R22 ;  /* 0x0000000317177227 */ /* 0x000fe200078e0016 */
[----:B------:R-:W-:-:S03]  /*04e0*/  IABS R3, R17 ;  /* 0x0000001100037213 */ /* 0x000fc60000000000 */
[----:B------:R-:W-:Y:S02]  /*04f0*/  IMAD R27, R27, R20, RZ ;  /* 0x000000141b1b7224 */ /* 0x000fe400078e02ff */
[----:B------:R-:W-:Y:S02]  /*0500*/  IMAD.MOV.U32 R24, RZ, RZ, RZ ;  /* 0x000000ffff187224 */ /* 0x000fe400078e00ff */
[----:B------:R-:W-:Y:S02]  /*0510*/  IMAD.MOV R26, RZ, RZ, -R26 ;  /* 0x000000ffff1a7224 */ /* 0x000fe400078e0a1a */
[----:B------:R-:W-:Y:S01]  /*0520*/  IMAD.HI.U32 R22, R25, R27, R24 ;  /* 0x0000001b19167227 */ /* 0x000fe200078e0018 */
[----:B------:R-:W-:-:S03]  /*0530*/  LOP3.LUT R27, RZ, R17, RZ, 0x33, !PT ;  /* 0x00000011ff1b7212 */ /* 0x000fc600078e33ff */
[----:B------:R-:W-:Y:S01]  /*0540*/  IMAD.MOV R25, RZ, RZ, -R3 ;  /* 0x000000ffff197224 */ /* 0x000fe200078e0a03 */
[----:B------:R-:W-:Y:S01]  /*0550*/  IABS R3, R19 ;  /* 0x0000001300037213 */ /* 0x000fe20000000000 */
[----:B------:R-:W-:-:S03]  /*0560*/  IMAD.HI.U32 R24, R23, R4, RZ ;  /* 0x0000000417187227 */ /* 0x000fc600078e00ff */
[----:B------:R-:W0:Y:S01]  /*0570*/  I2F.RP R23, R3 ;  /* 0x0000000300177306 */ /* 0x000e220000209400 */
[----:B------:R-:W-:Y:S01]  /*0580*/  IMAD R4, R24, R25, R4 ;  /* 0x0000001918047224 */ /* 0x000fe200078e0204 */
[----:B------:R-:W-:-:S04]  /*0590*/  IABS R25, R6 ;  /* 0x0000000600197213 */ /* 0x000fc80000000000 */
[----:B------:R-:W-:Y:S01]  /*05a0*/  ISETP.GT.U32.AND P2, PT, R21, R4, PT ;  /* 0x000000041500720c */ /* 0x000fe20003f44070 */
[----:B------:R-:W-:-:S04]  /*05b0*/  IMAD.HI.U32 R22, R22, R25, RZ ;  /* 0x0000001916167227 */ /* 0x000fc800078e00ff */
[----:B------:R-:W-:Y:S01]  /*05c0*/  IMAD R25, R22, R26, R25 ;  /* 0x0000001a16197224 */ /* 0x000fe200078e0219 */
[----:B------:R-:W-:Y:S01]  /*05d0*/  LOP3.LUT R26, R5, R17, RZ, 0x3c, !PT ;  /* 0x00000011051a7212 */ /* 0x000fe200078e3cff */
[----:B0-----:R-:W0:Y:S03]  /*05e0*/  MUFU.RCP R23, R23 ;  /* 0x0000001700177308 */ /* 0x001e260000001000 */
[----:B------:R-:W-:Y:S02]  /*05f0*/  ISETP.GE.AND P3, PT, R26, RZ, PT ;  /* 0x000000ff1a00720c */ /* 0x000fe40003f66270 */
[----:B------:R-:W-:Y:S01]  /*0600*/  LOP3.LUT R26, R17, R5, RZ, 0x3c, !PT ;  /* 0x00000005111a7212 */ /* 0x000fe200078e3cff */
[----:B------:R-:W-:Y:S01]  /*0610*/  @!P2 IMAD.IADD R4, R4, 0x1, -R21 ;  /* 0x000000010404a824 */ /* 0x000fe200078e0a15 */
[----:B------:R-:W-:Y:S02]  /*0620*/  ISETP.GT.U32.AND P0, PT, R20, R25, PT ;  /* 0x000000191400720c */ /* 0x000fe40003f04070 */
[----:B------:R-:W-:-:S02]  /*0630*/  ISETP.GT.AND P4, PT, R26, -0x1, PT ;  /* 0xffffffff1a00780c */ /* 0x000fc40003f84270 */
[----:B------:R-:W-:Y:S02]  /*0640*/  ISETP.GE.U32.AND P1, PT, R4, R21, PT ;  /* 0x000000150400720c */ /* 0x000fe40003f26070 */
[----:B------:R-:W-:Y:S02]  /*0650*/  @!P2 IADD3 R24, R24, 0x1, RZ ;  /* 0x000000011818a810 */ /* 0x000fe40007ffe0ff */
[----:B------:R-:W-:Y:S01]  /*0660*/  ISETP.NE.AND P2, PT, R17, RZ, PT ;  /* 0x000000ff1100720c */ /* 0x000fe20003f45270 */
[----:B0-----:R-:W-:-:S04]  /*0670*/  VIADD R26, R23, 0xffffffe ;  /* 0x0ffffffe171a7836 */ /* 0x001fc80000000000 */
[----:B------:R-:W-:Y:S01]  /*0680*/  @!P0 IMAD.IADD R25, R25, 0x1, -R20 ;  /* 0x0000000119198824 */ /* 0x000fe200078e0a14 */
[----:B------:R0:W1:Y:S03]  /*0690*/  F2I.FTZ.U32.TRUNC.NTZ R23, R26 ;  /* 0x0000001a00177305 */ /* 0x000066000021f000 */
[----:B------:R-:W-:Y:S01]  /*06a0*/  @P1 VIADD R24, R24, 0x1 ;  /* 0x0000000118181836 */ /* 0x000fe20000000000 */
[----:B------:R-:W-:-:S03]  /*06b0*/  ISETP.GE.U32.AND P1, PT, R25, R20, PT ;  /* 0x000000141900720c */ /* 0x000fc60003f26070 */
[----:B------:R-:W-:-:S05]  /*06c0*/  @!P3 IMAD.MOV R24, RZ, RZ, -R24 ;  /* 0x000000ffff18b224 */ /* 0x000fca00078e0a18 */
[----:B------:R-:W-:Y:S01]  /*06d0*/  SEL R17, R27, R24, !P2 ;  /* 0x000000181b117207 */ /* 0x000fe20005000000 */
[----:B0-----:R-:W-:Y:S06]  /*06e0*/  @P4 BRA `(.L_x_31480) ;  /* 0x0000000000284947 */ /* 0x001fec0003800000 */
        /* <DEDUP_REMOVED lines=10> */
.L_x_31480:
[----:B------:R-:W-:Y:S05]  /*0790*/  BSYNC B0 ;  /* 0x0000000000007941 */ /* 0x000fea0003800000 */
.L_x_31479:
[----:B------:R-:W-:Y:S01]  /*07a0*/  LOP3.LUT R4, R6, R18, RZ, 0x3c, !PT ;  /* 0x0000001206047212 */ /* 0x000fe200078e3cff */
[----:B------:R-:W-:Y:S01]  /*07b0*/  @!P0 VIADD R22, R22, 0x1 ;  /* 0x0000000116168836 */ /* 0x000fe20000000000 */
[----:B------:R-:W-:Y:S01]  /*07c0*/  ISETP.NE.AND P0, PT, R18, RZ, PT ;  /* 0x000000ff1200720c */ /* 0x000fe20003f05270 */
[----:B-1----:R-:W-:Y:S01]  /*07d0*/  IMAD.MOV R24, RZ, RZ, -R23 ;  /* 0x000000ffff187224 */ /* 0x002fe200078e0a17 */
[----:B------:R-:W-:Y:S01]  /*07e0*/  ISETP.GE.AND P2, PT, R4, RZ, PT ;  /* 0x000000ff0400720c */ /* 0x000fe20003f46270 */
[----:B------:R-:W-:Y:S01]  /*07f0*/  @P1 VIADD R22, R22, 0x1 ;  /* 0x0000000116161836 */ /* 0x000fe20000000000 */
[----:B------:R-:W-:Y:S01]  /*0800*/  LOP3.LUT R4, R18, R6, RZ, 0x3c, !PT ;  /* 0x0000000612047212 */ /* 0x000fe200078e3cff */
[----:B------:R-:W-:Y:S01]  /*0810*/  IMAD R21, R24, R3, RZ ;  /* 0x0000000318157224 */ /* 0x000fe200078e02ff */
[----:B------:R-:W-:Y:S01]  /*0820*/  LOP3.LUT R5, RZ, R18, RZ, 0x33, !PT ;  /* 0x00000012ff057212 */ /* 0x000fe200078e33ff */
[----:B------:R-:W-:Y:S01]  /*0830*/  BSSY B0, `(.L_x_31481) ;  /* 0x0000012000007945 */ /* 0x000fe20003800000 */
[----:B------:R-:W-:Y:S01]  /*0840*/  ISETP.GT.AND P1, PT, R4, -0x1, PT ;  /* 0xffffffff0400780c */ /* 0x000fe20003f24270 */
[----:B------:R-:W-:-:S02]  /*0850*/  IMAD.MOV.U32 R4, RZ, RZ, R22 ;  /* 0x000000ffff047224 */ /* 0x000fc400078e0016 */
[----:B------:R-:W-:-:S04]  /*0860*/  IMAD.MOV.U32 R22, RZ, RZ, RZ ;  /* 0x000000ffff167224 */ /* 0x000fc800078e00ff */
[----:B------:R-:W-:Y:S02]  /*0870*/  @!P2 IMAD.MOV R4, RZ, RZ, -R4 ;  /* 0x000000ffff04a224 */ /* 0x000fe400078e0a04 */
[----:B------:R-:W-:-:S03]  /*0880*/  IMAD.HI.U32 R22, R23, R21, R22 ;  /* 0x0000001517167227 */ /* 0x000fc600078e0016 */
[----:B------:R-:W-:Y:S01]  /*0890*/  SEL R18, R5, R4, !P0 ;  /* 0x0000000405127207 */ /* 0x000fe20004000000 */
[----:B------:R-:W-:Y:S06]  /*08a0*/  @P1 BRA `(.L_x_31482) ;  /* 0x0000000000281947 */ /* 0x000fec0003800000 */
[----:B------:R-:W-:Y:S01]  /*08b0*/  ISETP.GE.AND P2, PT, R6, RZ, PT ;  /* 0x000000ff0600720c */ /* 0x000fe20003f46270 */
[----:B------:R-:W-:Y:S01]  /*08c0*/  VIADD R4, R18, 0xffffffff ;  /* 0xffffffff12047836 */ /* 0x000fe20000000000 */
[----:B------:R-:W-:Y:S02]  /*08d0*/  ISETP.GT.U32.AND P1, PT, R20, R25, PT ;  /* 0x000000191400720c */ /* 0x000fe40003f24070 */
[----:B------:R-:W-:-:S04]  /*08e0*/  IADD3 R20, R25, -R20, RZ ;  /* 0x8000001419147210 */ /* 0x000fc80007ffe0ff */
[----:B------:R-:W-:-:S05]  /*08f0*/  SEL R20, R20, R25, !P1 ;  /* 0x0000001914147207 */ /* 0x000fca0004800000 */
[----:B------:R-:W-:-:S05]  /*0900*/  @!P2 IMAD.MOV R20, RZ, RZ, -R20 ;  /* 0x000000ffff14a224 */ /* 0x000fca00078e0a14 */
[----:B------:R-:W-:-:S04]  /*0910*/  SEL R5, R5, R20, !P0 ;  /* 0x0000001405057207 */ /* 0x000fc80004000000 */
[----:B------:R-:W-:-:S13]  /*0920*/  ISETP.NE.AND P0, PT, R5, RZ, PT ;  /* 0x000000ff0500720c */ /* 0x000fda0003f05270 */
[----:B------:R-:W-:-:S04]  /*0930*/  @!P0 IMAD.MOV R4, RZ, RZ, R18 ;  /* 0x000000ffff048224 */ /* 0x000fc800078e0212 */
[----:B------:R-:W-:-:S07]  /*0940*/  IMAD.MOV.U32 R18, RZ, RZ, R4 ;  /* 0x000000ffff127224 */ /* 0x000fce00078e0004 */
.L_x_31482:
[----:B------:R-:W-:Y:S05]  /*0950*/  BSYNC B0 ;  /* 0x0000000000007941 */ /* 0x000fea0003800000 */
.L_x_31481:
[----:B------:R-:W-:Y:S01]  /*0960*/  IABS R4, R19 ;  /* 0x0000001300047213 */ /* 0x000fe20000000000 */
[----:B------:R-:W-:Y:S01]  /*0970*/  BSSY B0, `(.L_x_31483) ;  /* 0x000002c000007945 */ /* 0x000fe20003800000 */
[----:B------:R-:W-:Y:S02]  /*0980*/  IABS R5, R7 ;  /* 0x0000000700057213 */ /* 0x000fe40000000000 */
[----:B-----5:R-:W-:Y:S01]  /*0990*/  IABS R23, R8 ;  /* 0x0000000800177213 */ /* 0x020fe20000000000 */
[----:B------:R-:W-:Y:S01]  /*09a0*/  IMAD.MOV R20, RZ, RZ, -R4 ;  /* 0x000000ffff147224 */ /* 0x000fe200078e0a04 */
[----:B------:R-:W-:Y:S01]  /*09b0*/  IABS R6, R9 ;  /* 0x0000000900067213 */ /* 0x000fe20000000000 */
[----:B------:R-:W-:Y:S01]  /*09c0*/  IMAD.HI.U32 R24, R22, R5, RZ ;  /* 0x0000000516187227 */ /* 0x000fe200078e00ff */
[----:B------:R-:W0:Y:S01]  /*09d0*/  I2F.RP R25, R23 ;  /* 0x0000001700197306 */ /* 0x000e220000209400 */
[----:B------:R-:W-:Y:S02]  /*09e0*/  IABS R22, R10 ;  /* 0x0000000a00167213 */ /* 0x000fe40000000000 */
[----:B------:R-:W-:Y:S01]  /*09f0*/  IMAD R20, R24, R20, R5 ;  /* 0x0000001418147224 */ /* 0x000fe200078e0205 */
[----:B------:R-:W-:-:S02]  /*0a00*/  LOP3.LUT R5, R7, R19, RZ, 0x3c, !PT ;  /* 0x0000001307057212 */ /* 0x000fc400078e3cff */
[----:B------:R-:W-:Y:S02]  /*0a10*/  LOP3.LUT R26, R19, R7, RZ, 0x3c, !PT ;  /* 0x00000007131a7212 */ /* 0x000fe400078e3cff */
[----:B------:R-:W1:Y:S01]  /*0a20*/  I2F.RP R21, R6 ;  /* 0x0000000600157306 */ /* 0x000e620000209400 */
[----:B------:R-:W-:Y:S02]  /*0a30*/  ISETP.GT.U32.AND P1, PT, R3, R20, PT ;  /* 0x000000140300720c */ /* 0x000fe40003f24070 */
[----:B------:R-:W-:-:S05]  /*0a40*/  ISETP.GE.AND P2, PT, R5, RZ, PT ;  /* 0x000000ff0500720c */ /* 0x000fca0003f46270 */
[----:B0-----:R-:W0:Y:S06]  /*0a50*/  MUFU.RCP R25, R25 ;  /* 0x0000001900197308 */ /* 0x001e2c0000001000 */
[----:B------:R-:W-:Y:S01]  /*0a60*/  @!P1 IMAD.IADD R20, R20, 0x1, -R3 ;  /* 0x0000000114149824 */ /* 0x000fe200078e0a03 */
[----:B------:R-:W-:Y:S01]  /*0a70*/  @!P1 IADD3 R24, R24, 0x1, RZ ;  /* 0x0000000118189810 */ /* 0x000fe20007ffe0ff */
[----:B-1----:R-:W1:Y:S01]  /*0a80*/  MUFU.RCP R21, R21 ;  /* 0x0000001500157308 */ /* 0x002e620000001000 */
[----:B------:R-:W-:Y:S02]  /*0a90*/  ISETP.GT.AND P1, PT, R26, -0x1, PT ;  /* 0xffffffff1a00780c */ /* 0x000fe40003f24270 */
[----:B------:R-:W-:-:S05]  /*0aa0*/  ISETP.GE.U32.AND P0, PT, R20, R3, PT ;  /* 0x000000031400720c */ /* 0x000fca0003f06070 */
[----:B------:R-:W2:Y:S01]  /*0ab0*/  I2F.RP R29, R22 ;  /* 0x00000016001d7306 */ /* 0x000ea20000209400 */
[----:B0-----:R-:W-:Y:S01]  /*0ac0*/  VIADD R27, R25, 0xffffffe ;  /* 0x0ffffffe191b7836 */ /* 0x001fe20000000000 */
[----:B------:R-:W-:-:S06]  /*0ad0*/  LOP3.LUT R25, RZ, R19, RZ, 0x33, !PT ;  /* 0x00000013ff197212 */ /* 0x000fcc00078e33ff */
[----:B------:R-:W0:Y:S01]  /*0ae0*/  F2I.FTZ.U32.TRUNC.NTZ R5, R27 ;  /* 0x0000001b00057305 */ /* 0x000e22000021f000 */
[----:B-1----:R-:W-:Y:S02]  /*0af0*/  VIADD R28, R21, 0xffffffe ;  /* 0x0ffffffe151c7836 */ /* 0x002fe40000000000 */
[----:B------:R-:W-:Y:S01]  /*0b00*/  @P0 VIADD R24, R24, 0x1 ;  /* 0x0000000118180836 */ /* 0x000fe20000000000 */
[----:B------:R-:W-:-:S03]  /*0b10*/  ISETP.NE.AND P0, PT, R19, RZ, PT ;  /* 0x000000ff1300720c */ /* 0x000fc60003f05270 */
[----:B------:R-:W-:Y:S01]  /*0b20*/  IMAD.MOV.U32 R26, RZ, RZ, R24 ;  /* 0x000000ffff1a7224 */ /* 0x000fe200078e0018 */
[----:B--2---:R1:W2:Y:S03]  /*0b30*/  MUFU.RCP R4, R29 ;  /* 0x0000001d00047308 */ /* 0x0042a60000001000 */
[----:B------:R-:W-:Y:S02]  /*0b40*/  @!P2 IMAD.MOV R26, RZ, RZ, -R26 ;  /* 0x000000ffff1aa224 */ /* 0x000fe400078e0a1a */
[----:B0-----:R-:W-:-:S03]  /*0b50*/  IMAD.MOV R24, RZ, RZ, -R5 ;  /* 0x000000ffff187224 */ /* 0x001fc600078e0a05 */
[----:B------:R1:W0:Y:S01]  /*0b60*/  F2I.FTZ.U32.TRUNC.NTZ R21, R28 ;  /* 0x0000001c00157305 */ /* 0x000222000021f000 */
        /* <DEDUP_REMOVED lines=12> */
.L_x_31484:
[----:B------:R-:W-:Y:S05]  /*0c30*/  BSYNC B0 ;  /* 0x0000000000007941 */ /* 0x000fea0003800000 */
.L_x_31483:
[----:B--2---:R-:W-:Y:S01]  /*0c40*/  VIADD R20, R4, 0xffffffe ;  /* 0x0ffffffe04147836 */ /* 0x004fe20000000000 */
[----:B------:R-:W-:Y:S01]  /*0c50*/  BSSY B0, `(.L_x_31485) ;  /* 0x0000030000007945 */ /* 0x000fe20003800000 */
[----:B------:R-:W-:Y:S01]  /*0c60*/  IMAD R3, R24, R23, RZ ;  /* 0x0000001718037224 */ /* 0x000fe200078e02ff */
[----:B------:R-:W-:Y:S01]  /*0c70*/  IABS R24, R8 ;  /* 0x0000000800187213 */ /* 0x000fe20000000000 */
[----:B------:R-:W-:Y:S02]  /*0c80*/  IMAD.MOV.U32 R4, RZ, RZ, RZ ;  /* 0x000000ffff047224 */ /* 0x000fe400078e00ff */
[----:B0-----:R-:W-:Y:S02]  /*0c90*/  IMAD.MOV R7, RZ, RZ, -R21 ;  /* 0x000000ffff077224 */ /* 0x001fe400078e0a15 */
[----:B------:R-:W-:Y:S01]  /*0ca0*/  IMAD.HI.U32 R4, R5, R3, R4 ;  /* 0x0000000305047227 */ /* 0x000fe200078e0004 */
[----:B------:R-:W-:Y:S01]  /*0cb0*/  IABS R3, R11 ;  /* 0x0000000b00037213 */ /* 0x000fe20000000000 */
[----:B------:R0:W-:Y:S02]  /*0cc0*/  F2I.FTZ.U32.TRUNC.NTZ R5, R20 ;  /* 0x0000001400057305 */ /* 0x0001e4000021f000 */
[----:B------:R-:W-:-:S02]  /*0cd0*/  IMAD R7, R7, R6, RZ ;  /* 0x0000000607077224 */ /* 0x000fc400078e02ff */
[----:B------:R-:W-:-:S04]  /*0ce0*/  IMAD.MOV R26, RZ, RZ, -R24 ;  /* 0x000000ffff1a7224 */ /* 0x000fc800078e0a18 */
[----:B------:R-:W2:Y:S01]  /*0cf0*/  I2F.RP R25, R3 ;  /* 0x0000000300197306 */ /* 0x000ea20000209400 */
[----:B0-----:R-:W-:-:S04]  /*0d00*/  IMAD.MOV.U32 R20, RZ, RZ, RZ ;  /* 0x000000ffff147224 */ /* 0x001fc800078e00ff */
[----:B------:R-:W-:Y:S01]  /*0d10*/  IMAD.HI.U32 R7, R21, R7, R20 ;  /* 0x0000000715077227 */ /* 0x000fe200078e0014 */
[----:B------:R-:W-:-:S05]  /*0d20*/  IABS R21, R12 ;  /* 0x0000000c00157213 */ /* 0x000fca0000000000 */
[----:B------:R-:W-:-:S04]  /*0d30*/  IMAD.HI.U32 R24, R4, R21, RZ ;  /* 0x0000001504187227 */ /* 0x000fc800078e00ff */
[----:B------:R-:W-:Y:S01]  /*0d40*/  IMAD R20, R24, R26, R21 ;  /* 0x0000001a18147224 */ /* 0x000fe200078e0215 */
[----:B--2---:R-:W0:Y:S01]  /*0d50*/  MUFU.RCP R25, R25 ;  /* 0x0000001900197308 */ /* 0x004e220000001000 */
[----:B------:R-:W-:Y:S01]  /*0d60*/  IADD3 R21, RZ, -R5, RZ ;  /* 0x80000005ff157210 */ /* 0x000fe20007ffe0ff */
[----:B------:R-:W-:Y:S02]  /*0d70*/  IMAD.MOV.U32 R4, RZ, RZ, RZ ;  /* 0x000000ffff047224 */ /* 0x000fe400078e00ff */
[----:B------:R-:W-:Y:S02]  /*0d80*/  ISETP.GT.U32.AND P1, PT, R23, R20, PT ;  /* 0x000000141700720c */ /* 0x000fe40003f24070 */
[----:B------:R-:W-:-:S04]  /*0d90*/  IMAD R21, R21, R22, RZ ;  /* 0x0000001615157224 */ /* 0x000fc800078e02ff */
[----:B------:R-:W-:Y:S01]  /*0da0*/  IMAD.HI.U32 R5, R5, R21, R4 ;  /* 0x0000001505057227 */ /* 0x000fe200078e0004 */
[----:B------:R-:W-:-:S04]  /*0db0*/  LOP3.LUT R4, R12, R8, RZ, 0x3c, !PT ;  /* 0x000000080c047212 */ /* 0x000fc800078e3cff */
[----:B------:R-:W-:Y:S02]  /*0dc0*/  ISETP.GE.AND P2, PT, R4, RZ, PT ;  /* 0x000000ff0400720c */ /* 0x000fe40003f46270 */
[----:B------:R-:W-:Y:S01]  /*0dd0*/  @!P1 IMAD.IADD R20, R20, 0x1, -R23 ;  /* 0x0000000114149824 */ /* 0x000fe200078e0a17 */
[----:B------:R-:W-:Y:S01]  /*0de0*/  LOP3.LUT R4, R8, R12, RZ, 0x3c, !PT ;  /* 0x0000000c08047212 */ /* 0x000fe200078e3cff */
[----:B0-----:R-:W-:Y:S01]  /*0df0*/  VIADD R21, R25, 0xffffffe ;  /* 0x0ffffffe19157836 */ /* 0x001fe20000000000 */
[----:B------:R-:W-:Y:S01]  /*0e00*/  LOP3.LUT R25, RZ, R8, RZ, 0x33, !PT ;  /* 0x00000008ff197212 */ /* 0x000fe200078e33ff */
[----:B------:R-:W-:Y:S01]  /*0e10*/  @!P1 VIADD R24, R24, 0x1 ;  /* 0x0000000118189836 */ /* 0x000fe20000000000 */
[----:B------:R-:W-:Y:S02]  /*0e20*/  ISETP.GE.U32.AND P0, PT, R20, R23, PT ;  /* 0x000000171400720c */ /* 0x000fe40003f06070 */
[----:B------:R-:W-:Y:S01]  /*0e30*/  ISETP.GT.AND P1, PT, R4, -0x1, PT ;  /* 0xffffffff0400780c */ /* 0x000fe20003f24270 */
[----:B------:R-:W0:Y:S10]  /*0e40*/  F2I.FTZ.U32.TRUNC.NTZ R21, R21 ;  /* 0x0000001500157305 */ /* 0x000e34000021f000 */
[----:B------:R-:W-:Y:S01]  /*0e50*/  @P0 VIADD R24, R24, 0x1 ;  /* 0x0000000118180836 */ /* 0x000fe20000000000 */
[----:B------:R-:W-:-:S03]  /*0e60*/  ISETP.NE.AND P0, PT, R8, RZ, PT ;  /* 0x000000ff0800720c */ /* 0x000fc60003f05270 */
[----:B------:R-:W-:Y:S02]  /*0e70*/  @!P2 IMAD.MOV R24, RZ, RZ, -R24 ;  /* 0x000000ffff18a224 */ /* 0x000fe400078e0a18 */
[----:B0-----:R-:W-:-:S03]  /*0e80*/  IMAD.MOV R8, RZ, RZ, -R21 ;  /* 0x000000ffff087224 */ /* 0x001fc600078e0a15 */
        /* <DEDUP_REMOVED lines=12> */
.L_x_31486:
[----:B------:R-:W-:Y:S05]  /*0f50*/  BSYNC B0 ;  /* 0x0000000000007941 */ /* 0x000fea0003800000 */
.L_x_31485:
[----:B------:R-:W-:Y:S01]  /*0f60*/  IMAD R23, R8, R3, RZ ;  /* 0x0000000308177224 */ /* 0x000fe200078e02ff */
[----:B------:R-:W-:Y:S01]  /*0f70*/  IABS R8, R13 ;  /* 0x0000000d00087213 */ /* 0x000fe20000000000 */
[----:B------:R-:W-:Y:S01]  /*0f80*/  IMAD.MOV.U32 R20, RZ, RZ, RZ ;  /* 0x000000ffff147224 */ /* 0x000fe200078e00ff */
[----:B------:R-:W-:Y:S01]  /*0f90*/  IABS R12, R9 ;  /* 0x00000009000c7213 */ /* 0x000fe20000000000 */
[----:B------:R-:W-:Y:S01]  /*0fa0*/  BSSY B0, `(.L_x_31487) ;  /* 0x0000045000007945 */ /* 0x000fe20003800000 */
[----:B------:R-:W-:Y:S01]  /*0fb0*/  IABS R24, R14 ;  /* 0x0000000e00187213 */ /* 0x000fe20000000000 */
[----:B------:R-:W-:Y:S01]  /*0fc0*/  IMAD.HI.U32 R20, R21, R23, R20 ;  /* 0x0000001715147227 */ /* 0x000fe200078e0014 */
[----:B------:R-:W-:Y:S02]  /*0fd0*/  IABS R25, R10 ;  /* 0x0000000a00197213 */ /* 0x000fe40000000000 */
[----:B------:R-:W-:Y:S01]  /*0fe0*/  LOP3.LUT R26, R15, R11, RZ, 0x3c, !PT ;  /* 0x0000000b0f1a7212 */ /* 0x000fe200078e3cff */
[----:B------:R-:W-:Y:S01]  /*0ff0*/  IMAD.MOV.U32 R23, RZ, RZ, R8 ;  /* 0x000000ffff177224 */ /* 0x000fe200078e0008 */
[----:B------:R-:W-:Y:S01]  /*1000*/  MOV R8, R24 ;  /* 0x0000001800087202 */ /* 0x000fe20000000f00 */
[----:B------:R-:W-:-:S02]  /*1010*/  IMAD.MOV R21, RZ, RZ, -R12 ;  /* 0x000000ffff157224 */ /* 0x000fc400078e0a0c */
[----:B------:R-:W-:-:S04]  /*1020*/  IMAD.HI.U32 R12, R7, R23, RZ ;  /* 0x00000017070c7227 */ /* 0x000fc800078e00ff */
[----:B------:R-:W-:Y:S01]  /*1030*/  IMAD R23, R12, R21, R23 ;  /* 0x000000150c177224 */ /* 0x000fe200078e0217 */
[----:B------:R-:W-:Y:S01]  /*1040*/  IABS R21, R11 ;  /* 0x0000000b00157213 */ /* 0x000fe20000000000 */
[----:B------:R-:W-:Y:S01]  /*1050*/  IMAD.HI.U32 R24, R5, R8, RZ ;  /* 0x0000000805187227 */ /* 0x000fe200078e00ff */
[----:B------:R-:W-:Y:S02]  /*1060*/  IABS R5, R15 ;  /* 0x0000000f00057213 */ /* 0x000fe40000000000 */
[----:B------:R-:W-:Y:S01]  /*1070*/  ISETP.GT.U32.AND P1, PT, R6, R23, PT ;  /* 0x000000170600720c */ /* 0x000fe20003f24070 */
[----:B------:R-:W-:Y:S01]  /*1080*/  IMAD.MOV R7, RZ, RZ, -R25 ;  /* 0x000000ffff077224 */ /* 0x000fe200078e0a19 */
[----:B------:R-:W-:Y:S01]  /*1090*/  LOP3.LUT R25, R10, R14, RZ, 0x3c, !PT ;  /* 0x0000000e0a197212 */ /* 0x000fe200078e3cff */
[----:B------:R-:W-:Y:S02]  /*10a0*/  IMAD.MOV R21, RZ, RZ, -R21 ;  /* 0x000000ffff157224 */ /* 0x000fe400078e0a15 */
[----:B------:R-:W-:-:S02]  /*10b0*/  IMAD R7, R24, R7, R8 ;  /* 0x0000000718077224 */ /* 0x000fc400078e0208 */
[----:B------:R-:W-:-:S03]  /*10c0*/  IMAD.MOV.U32 R8, RZ, RZ, R5 ;  /* 0x000000ffff087224 */ /* 0x000fc600078e0005 */
[----:B------:R-:W-:Y:S01]  /*10d0*/  ISETP.GT.U32.AND P4, PT, R22, R7, PT ;  /* 0x000000071600720c */ /* 0x000fe20003f84070 */
[----:B------:R-:W-:Y:S01]  /*10e0*/  IMAD.HI.U32 R5, R20, R8, RZ ;  /* 0x0000000814057227 */ /* 0x000fe200078e00ff */
[----:B------:R-:W-:-:S03]  /*10f0*/  LOP3.LUT R20, R9, R13, RZ, 0x3c, !PT ;  /* 0x0000000d09147212 */ /* 0x000fc600078e3cff */
[----:B------:R-:W-:Y:S01]  /*1100*/  IMAD R8, R5, R21, R8 ;  /* 0x0000001505087224 */ /* 0x000fe200078e0208 */
[----:B------:R-:W-:Y:S01]  /*1110*/  ISETP.GT.AND P3, PT, R20, -0x1, PT ;  /* 0xffffffff1400780c */ /* 0x000fe20003f64270 */
[----:B------:R-:W-:Y:S01]  /*1120*/  @!P1 IMAD.IADD R23, R23, 0x1, -R6 ;  /* 0x0000000117179824 */ /* 0x000fe200078e0a06 */
[----:B------:R-:W-:Y:S01]  /*1130*/  LOP3.LUT R21, R13, R9, RZ, 0x3c, !PT ;  /* 0x000000090d157212 */ /* 0x000fe200078e3cff */
[----:B------:R-:W-:Y:S01]  /*1140*/  @!P1 VIADD R12, R12, 0x1 ;  /* 0x000000010c0c9836 */ /* 0x000fe20000000000 */
[----:B------:R-:W-:Y:S02]  /*1150*/  ISETP.GT.U32.AND P2, PT, R3, R8, PT ;  /* 0x000000080300720c */ /* 0x000fe40003f44070 */
[----:B------:R-:W-:Y:S01]  /*1160*/  ISETP.GE.U32.AND P5, PT, R23, R6, PT ;  /* 0x000000061700720c */ /* 0x000fe20003fa6070 */
[----:B------:R-:W-:Y:S01]  /*1170*/  @!P4 IMAD.IADD R7, R7, 0x1, -R22 ;  /* 0x000000010707c824 */ /* 0x000fe200078e0a16 */
[----:B------:R-:W-:Y:S01]  /*1180*/  LOP3.LUT R20, R14, R10, RZ, 0x3c, !PT ;  /* 0x0000000a0e147212 */ /* 0x000fe200078e3cff */
[----:B------:R-:W-:Y:S01]  /*1190*/  @!P4 VIADD R24, R24, 0x1 ;  /* 0x000000011818c836 */ /* 0x000fe20000000000 */
[----:B------:R-:W-:-:S02]  /*11a0*/  ISETP.GE.AND P6, PT, R21, RZ, PT ;  /* 0x000000ff1500720c */ /* 0x000fc40003fc6270 */
[----:B------:R-:W-:Y:S02]  /*11b0*/  ISETP.GE.U32.AND P0, PT, R7, R22, PT ;  /* 0x000000160700720c */ /* 0x000fe40003f06070 */
[----:B------:R-:W-:Y:S02]  /*11c0*/  ISETP.GE.AND P4, PT, R20, RZ, PT ;  /* 0x000000ff1400720c */ /* 0x000fe40003f86270 */
[----:B------:R-:W0:Y:S01]  /*11d0*/  LDC.64 R20, c[0x0][0x218] ;  /* 0x00008600ff147b82 */ /* 0x000e220000000a00 */
[-C--:B------:R-:W-:Y:S01]  /*11e0*/  @!P2 IADD3 R8, R8, -R3.reuse, RZ ;  /* 0x800000030808a210 */ /* 0x080fe20007ffe0ff */
[----:B------:R-:W-:Y:S01]  /*11f0*/  @!P2 VIADD R5, R5, 0x1 ;  /* 0x000000010505a836 */ /* 0x000fe20000000000 */
[----:B------:R-:W-:Y:S01]  /*1200*/  ISETP.GT.AND P1, PT, R25, -0x1, PT ;  /* 0xffffffff1900780c */ /* 0x000fe20003f24270 */
[----:B------:R-:W-:Y:S01]  /*1210*/  @P5 VIADD R12, R12, 0x1 ;  /* 0x000000010c0c5836 */ /* 0x000fe20000000000 */
[----:B------:R-:W-:Y:S02]  /*1220*/  ISETP.GE.U32.AND P5, PT, R8, R3, PT ;  /* 0x000000030800720c */ /* 0x000fe40003fa6070 */
[----:B------:R-:W-:-:S02]  /*1230*/  LOP3.LUT R25, R11, R15, RZ, 0x3c, !PT ;  /* 0x0000000f0b197212 */ /* 0x000fc400078e3cff */
[----:B------:R-:W-:Y:S01]  /*1240*/  @P0 VIADD R24, R24, 0x1 ;  /* 0x0000000118180836 */ /* 0x000fe20000000000 */
[----:B------:R-:W-:Y:S02]  /*1250*/  ISETP.NE.AND P2, PT, R11, RZ, PT ;  /* 0x000000ff0b00720c */ /* 0x000fe40003f45270 */
[----:B------:R-:W-:Y:S01]  /*1260*/  ISETP.GT.AND P0, PT, R25, -0x1, PT ;  /* 0xffffffff1900780c */ /* 0x000fe20003f04270 */
[----:B------:R-:W-:Y:S01]  /*1270*/  IMAD.MOV.U32 R25, RZ, RZ, R12 ;  /* 0x000000ffff197224 */ /* 0x000fe200078e000c */
[----:B------:R-:W-:Y:S01]  /*1280*/  LOP3.LUT R11, RZ, R11, RZ, 0x33, !PT ;  /* 0x0000000bff0b7212 */ /* 0x000fe200078e33ff */
[----:B------:R-:W-:Y:S01]  /*1290*/  IMAD.MOV.U32 R12, RZ, RZ, R24 ;  /* 0x000000ffff0c7224 */ /* 0x000fe200078e0018 */
[----:B------:R-:W-:Y:S01]  /*12a0*/  LOP3.LUT R24, RZ, R9, RZ, 0x33, !PT ;  /* 0x00000009ff187212 */ /* 0x000fe200078e33ff */
[----:B------:R-:W-:Y:S01]  /*12b0*/  @!P6 IMAD.MOV R25, RZ, RZ, -R25 ;  /* 0x000000ffff19e224 */ /* 0x000fe200078e0a19 */
[----:B------:R-:W-:Y:S01]  /*12c0*/  @P5 IADD3 R5, R5, 0x1, RZ ;  /* 0x0000000105055810 */ /* 0x000fe20007ffe0ff */
[----:B------:R-:W-:Y:S01]  /*12d0*/  @!P4 IMAD.MOV R12, RZ, RZ, -R12 ;  /* 0x000000ffff0cc224 */ /* 0x000fe200078e0a0c */
[----:B------:R-:W-:-:S02]  /*12e0*/  ISETP.NE.AND P5, PT, R9, RZ, PT ;  /* 0x000000ff0900720c */ /* 0x000fc40003fa5270 */
[----:B------:R-:W-:Y:S02]  /*12f0*/  ISETP.NE.AND P4, PT, R10, RZ, PT ;  /* 0x000000ff0a00720c */ /* 0x000fe40003f85270 */
[----:B------:R-:W-:Y:S01]  /*1300*/  LOP3.LUT R9, RZ, R10, RZ, 0x33, !PT ;  /* 0x0000000aff097212 */ /* 0x000fe200078e33ff */
[----:B------:R-:W-:Y:S01]  /*1310*/  IMAD.MOV.U32 R10, RZ, RZ, R5 ;  /* 0x000000ffff0a7224 */ /* 0x000fe200078e0005 */
[----:B------:R-:W-:Y:S02]  /*1320*/  ISETP.GE.AND P6, PT, R26, RZ, PT ;  /* 0x000000ff1a00720c */ /* 0x000fe40003fc6270 */
[----:B------:R-:W-:Y:S01]  /*1330*/  SEL R5, R24, R25, !P5 ;  /* 0x0000001918057207 */ /* 0x000fe20006800000 */
[----:B------:R-:W-:Y:S10]  /*1340*/  @P3 BRA `(.L_x_31488) ;  /* 0x0000000000283947 */ /* 0x000ff40003800000 */
        /* <DEDUP_REMOVED lines=10> */
.L_x_31488:
[----:B------:R-:W-:Y:S05]  /*13f0*/  BSYNC B0 ;  /* 0x0000000000007941 */ /* 0x000fea0003800000 */
.L_x_31487:
[----:B------:R-:W-:Y:S01]  /*1400*/  BSSY B0, `(.L_x_31489) ;  /* 0x000000f000007945 */ /* 0x000fe20003800000 */
[----:B0-----:R-:W-:Y:S01]  /*1410*/  IMAD.WIDE.U32 R20, R0, 0x4, R20 ;  /* 0x0000000400147825 */ /* 0x001fe200078e0014 */
[----:B------:R-:W-:-:S03]  /*1420*/  SEL R6, R9, R12, !P4 ;  /* 0x0000000c09067207 */ /* 0x000fc60006000000 */
[----:B------:R-:W-:Y:S01]  /*1430*/  @!P6 IMAD.MOV R10, RZ, RZ, -R10 ;  /* 0x000000ffff0ae224 */ /* 0x000fe200078e0a0a */
        /* <DEDUP_REMOVED lines=11> */
.L_x_31490:
[----:B------:R-:W-:Y:S05]  /*14f0*/  BSYNC B0 ;  /* 0x0000000000007941 */ /* 0x000fea0003800000 */
.L_x_31489:
        /* <DEDUP_REMOVED lines=14> */
.L_x_31492:
[----:B------:R-:W-:Y:S05]  /*15e0*/  BSYNC B0 ;  /* 0x0000000000007941 */ /* 0x000fea0003800000 */
.L_x_31491:
[----:B------:R-:W-:Y:S04]  /*15f0*/  STG.E.128 desc[UR4][R20.64], R16 ;  /* 0x0000001014007986 */ /* 0x000fe8000c101d04 */
[----:B------:R-:W-:Y:S01]  /*1600*/  STG.E.128 desc[UR4][R20.64+0x800], R4 ;  /* 0x0008000414007986 */ /* 0x000fe2000c101d04 */
[----:B------:R-:W-:Y:S05]  /*1610*/  EXIT ;  /* 0x000000000000794d */ /* 0x000fea0003800000 */
.L_x_31476:
        /* <DEDUP_REMOVED lines=15> */
[----:B------:R3:W5:Y:S10]  /*1710*/  @!P0 LDG.E R4, desc[UR4][R14.64] ;  /* 0x000000040e048981 */ /* 0x000774000c1e1900 */
[----:B------:R-:W4:Y:S01]  /*1720*/  @!P2 LDC.64 R12, c[0x0][0x220] ;  /* 0x00008800ff0cab82 */ /* 0x000f220000000a00 */
[----:B------:R-:W-:-:S02]  /*1730*/  @!P2 IMAD.IADD R9, R0, 0x1, R25 ;  /* 0x000000010009a824 */ /* 0x000fc400078e0219 */
[----:B------:R-:W-:-:S05]  /*1740*/  @!P2 VIADD R25, R25, 0x80 ;  /* 0x000000801919a836 */ /* 0x000fca0000000000 */
[----:B------:R-:W-:Y:S01]  /*1750*/  ISETP.GE.AND P3, PT, R25, R2, PT ;  /* 0x000000021900720c */ /* 0x000fe20003f66270 */
[----:B-1----:R-:W-:Y:S01]  /*1760*/  @!P0 IMAD.WIDE.U32 R18, R5, 0x4, R18 ;  /* 0x0000000405128825 */ /* 0x002fe200078e0012 */
[----:B------:R-:W-:-:S03]  /*1770*/  HFMA2.MMA R5, -RZ, RZ, 0, 0 ;  /* 0x00000000ff057435 */ /* 0x000fc600000001ff */
[C---:B--2---:R-:W-:Y:S02]  /*1780*/  @!P1 IMAD.WIDE.U32 R16, R21.reuse, 0x4, R10 ;  /* 0x0000000415109825 */ /* 0x044fe400078e000a */
[----:B------:R-:W1:Y:S02]  /*1790*/  @!P2 LDC.64 R10, c[0x0][0x228] ;  /* 0x00008a00ff0aab82 */ /* 0x000e640000000a00 */
[----:B0-----:R-:W-:-:S06]  /*17a0*/  @!P1 IMAD.WIDE.U32 R20, R21, 0x4, R6 ;  /* 0x0000000415149825 */ /* 0x001fcc00078e0006 */
[----:B---3--:R-:W0:Y:S01]  /*17b0*/  @!P3 LDC.64 R14, c[0x0][0x220] ;  /* 0x00008800ff0ebb82 */ /* 0x008e220000000a00 */
[----:B----4-:R-:W-:Y:S01]  /*17c0*/  @!P2 IMAD.WIDE.U32 R26, R9, 0x4, R12 ;  /* 0x00000004091aa825 */ /* 0x010fe200078e000c */
[----:B------:R2:W5:Y:S01]  /*17d0*/  @!P0 LDG.E R5, desc[UR4][R18.64] ;  /* 0x0000000412058981 */ /* 0x000562000c1e1900 */
[----:B------:R-:W-:-:S05]  /*17e0*/  CS2R R6, SRZ ;  /* 0x0000000000067805 */ /* 0x000fca000001ff00 */
[----:B------:R-:W3:Y:S01]  /*17f0*/  @!P3 LDC.64 R12, c[0x0][0x228] ;  /* 0x00008a00ff0cbb82 */ /* 0x000ee20000000a00 */
[----:B------:R0:W5:Y:S01]  /*1800*/  @!P1 LDG.E R6, desc[UR4][R16.64] ;  /* 0x0000000410069981 */ /* 0x000162000c1e1900 */
[----:B--2---:R-:W-:-:S03]  /*1810*/  @!P3 IMAD.IADD R19, R0, 0x1, R25 ;  /* 0x000000010013b824 */ /* 0x004fc600078e0219 */
[----:B------:R2:W5:Y:S01]  /*1820*/  @!P1 LDG.E R7, desc[UR4][R20.64] ;  /* 0x0000000414079981 */ /* 0x000562000c1e1900 */
[----:B------:R-:W-:-:S05]  /*1830*/  @!P3 VIADD R25, R25, 0x80 ;  /* 0x000000801919b836 */ /* 0x000fca0000000000 */
[----:B------:R-:W-:Y:S01]  /*1840*/  ISETP.GE.AND P1, PT, R25, R2, PT ;  /* 0x000000021900720c */ /* 0x000fe20003f26270 */
[----:B-1----:R-:W-:-:S04]  /*1850*/  @!P2 IMAD.WIDE.U32 R28, R9, 0x4, R10 ;  /* 0x00000004091ca825 */ /* 0x002fc800078e000a */
[----:B------:R-:W-:Y:S02]  /*1860*/  IMAD.MOV.U32 R8, RZ, RZ, RZ ;  /* 0x000000ffff087224 */ /* 0x000fe400078e00ff */
[----:B------:R-:W-:Y:S02]  /*1870*/  IMAD.MOV.U32 R9, RZ, RZ, RZ ;  /* 0x000000ffff097224 */ /* 0x000fe400078e00ff */
[C---:B0-----:R-:W-:Y:S02]  /*1880*/  @!P3 IMAD.WIDE.U32 R16, R19.reuse, 0x4, R14 ;  /* 0x000000041310b825 */ /* 0x041fe400078e000e */
[----:B------:R-:W5:Y:S02]  /*1890*/  @!P2 LDG.E R8, desc[UR4][R26.64] ;  /* 0x000000041a08a981 */ /* 0x000f64000c1e1900 */
[----:B---3--:R-:W-:Y:S01]  /*18a0*/  @!P3 IMAD.WIDE.U32 R18, R19, 0x4, R12 ;  /* 0x000000041312b825 */ /* 0x008fe200078e000c */
[----:B------:R-:W0:Y:S01]  /*18b0*/  @!P1 LDC.64 R22, c[0x0][0x220] ;  /* 0x00008800ff169b82 */ /* 0x000e220000000a00 */
[----:B------:R-:W5:Y:S02]  /*18c0*/  @!P2 LDG.E R9, desc[UR4][R28.64] ;  /* 0x000000041c09a981 */ /* 0x000f64000c1e1900 */
[----:B------:R-:W-:Y:S01]  /*18d0*/  @!P1 IMAD.IADD R13, R0, 0x1, R25 ;  /* 0x00000001000d9824 */ /* 0x000fe200078e0219 */
[----:B------:R-:W-:-:S04]  /*18e0*/  @!P1 IADD3 R25, R25, 0x80, RZ ;  /* 0x0000008019199810 */ /* 0x000fc80007ffe0ff */
[----:B------:R-:W1:Y:S01]  /*18f0*/  @!P1 LDC.64 R14, c[0x0][0x228] ;  /* 0x00008a00ff0e9b82 */ /* 0x000e620000000a00 */
[----:B------:R-:W-:Y:S02]  /*1900*/  ISETP.GE.AND P2, PT, R25, R2, PT ;  /* 0x000000021900720c */ /* 0x000fe40003f46270 */
[----:B------:R-:W-:-:S06]  /*1910*/  CS2R R10, SRZ ;  /* 0x00000000000a7805 */ /* 0x000fcc000001ff00 */
[----:B------:R3:W5:Y:S01]  /*1920*/  @!P3 LDG.E R10, desc[UR4][R16.64] ;  /* 0x00000004100ab981 */ /* 0x000762000c1e1900 */
[----:B------:R-:W-:Y:S02]  /*1930*/  IMAD.MOV.U32 R12, RZ, RZ, RZ ;  /* 0x000000ffff0c7224 */ /* 0x000fe400078e00ff */
[----:B--2---:R-:W-:Y:S01]  /*1940*/  IMAD.MOV.U32 R20, RZ, RZ, RZ ;  /* 0x000000ffff147224 */ /* 0x004fe200078e00ff */
[----:B------:R2:W5:Y:S01]  /*1950*/  @!P3 LDG.E R11, desc[UR4][R18.64] ;  /* 0x00000004120bb981 */ /* 0x000562000c1e1900 */
[----:B---3--:R-:W3:Y:S01]  /*1960*/  @!P2 LDC.64 R16, c[0x0][0x220] ;  /* 0x00008800ff10ab82 */ /* 0x008ee20000000a00 */
[----:B0-----:R-:W-:-:S04]  /*1970*/  @!P1 IMAD.WIDE.U32 R22, R13, 0x4, R22 ;  /* 0x000000040d169825 */ /* 0x001fc800078e0016 */
[----:B-1----:R-:W-:Y:S01]  /*1980*/  @!P1 IMAD.WIDE.U32 R14, R13, 0x4, R14 ;  /* 0x000000040d0e9825 */ /* 0x002fe200078e000e */
[----:B------:R-:W5:Y:S02]  /*1990*/  @!P1 LDG.E R12, desc[UR4][R22.64] ;  /* 0x00000004160c9981 */ /* 0x000f64000c1e1900 */
[----:B--2---:R-:W0:Y:S01]  /*19a0*/  @!P2 LDC.64 R18, c[0x0][0x228] ;  /* 0x00008a00ff12ab82 */ /* 0x004e220000000a00 */
        /* <DEDUP_REMOVED lines=9> */
[----:B------:R-:W-:Y:S01]  /*1a40*/  @!P1 IMAD.IADD R23, R0, 0x1, R25 ;  /* 0x0000000100179824 */ /* 0x000fe200078e0219 */
[----:B------:R-:W-:Y:S01]  /*1a50*/  MOV R22, RZ ;  /* 0x000000ff00167202 */ /* 0x000fe20000000f00 */
[----:B------:R-:W-:-:S02]  /*1a60*/  @!P1 VIADD R25, R25, 0x80 ;  /* 0x0000008019199836 */ /* 0x000fc40000000000 */
[----:B-1----:R-:W-:-:S05]  /*1a70*/  @!P1 IMAD.WIDE.U32 R14, R23, 0x4, R14 ;  /* 0x00000004170e9825 */ /* 0x002fca00078e000e */
[----:B------:R1:W5:Y:S01]  /*1a80*/  @!P1 LDG.E R22, desc[UR4][R14.64] ;  /* 0x000000040e169981 */ /* 0x000362000c1e1900 */
[----:B--2---:R-:W-:-:S04]  /*1a90*/  @!P1 IMAD.WIDE.U32 R16, R23, 0x4, R16 ;  /* 0x0000000417109825 */ /* 0x004fc800078e0010 */
[----:B------:R-:W-:-:S06]  /*1aa0*/  IMAD.MOV.U32 R23, RZ, RZ, RZ ;  /* 0x000000ffff177224 */ /* 0x000fcc00078e00ff */
        /* <DEDUP_REMOVED lines=16> */
[----:B-----5:R-:W-:Y:S02]  /*1bb0*/  IABS R16, R5 ;  /* 0x0000000500107213 */ /* 0x020fe40000000000 */
[----:B0-----:R-:W-:Y:S02]  /*1bc0*/  MOV R14, RZ ;  /* 0x000000ff000e7202 */ /* 0x001fe40000000f00 */
        /* <DEDUP_REMOVED lines=11> */
[----:B------:R-:W-:-:S05]  /*1c80*/  IABS R14, R5 ;  /* 0x00000005000e7213 */ /* 0x000fca0000000000 */
[----:B------:R-:W-:Y:S01]  /*1c90*/  IMAD.MOV R15, RZ, RZ, -R14 ;  /* 0x000000ffff0f7224 */ /* 0x000fe200078e0a0e */
        /* <DEDUP_REMOVED lines=16> */
[----:B------:R-:W-:Y:S02]  /*1da0*/  ISETP.GE.AND P2, PT, R4, RZ, PT ;  /* 0x000000ff0400720c */ /* 0x000fe40003f46270 */
[----:B------:R-:W-:-:S11]  /*1db0*/  IADD3 R4, R14, -0x1, RZ ;  /* 0xffffffff0e047810 */ /* 0x000fd60007ffe0ff */
[----:B------:R-:W-:-:S05]  /*1dc0*/  @!P2 IMAD.MOV R16, RZ, RZ, -R16 ;  /* 0x000000ffff10a224 */ /* 0x000fca00078e0a10 */
[----:B------:R-:W-:-:S04]  /*1dd0*/  SEL R5, R5, R16, !P1 ;  /* 0x0000001005057207 */ /* 0x000fc80004800000 */
[----:B------:R-:W-:-:S13]  /*1de0*/  ISETP.NE.AND P1, PT, R5, RZ, PT ;  /* 0x000000ff0500720c */ /* 0x000fda0003f25270 */
[----:B------:R-:W-:-:S04]  /*1df0*/  @!P1 IMAD.MOV R4, RZ, RZ, R14 ;  /* 0x000000ffff049224 */ /* 0x000fc800078e020e */
[----:B------:R-:W-:-:S07]  /*1e00*/  IMAD.MOV.U32 R14, RZ, RZ, R4 ;  /* 0x000000ffff0e7224 */ /* 0x000fce00078e0004 */
.L_x_31494:
[----:B------:R-:W-:Y:S05]  /*1e10*/  BSYNC B0 ;  /* 0x0000000000007941 */ /* 0x000fea0003800000 */
.L_x_31493:
        /* <DEDUP_REMOVED lines=42> */
.L_x_31496:
[----:B------:R-:W-:Y:S05]  /*20c0*/  BSYNC B0 ;  /* 0x0000000000007941 */ /* 0x000fea0003800000 */
.L_x_31495:
[----:B-----5:R-:W-:Y:S01]  /*20d0*/  VIADD R5, R3, 0x100 ;  /* 0x0000010003057836 */ /* 0x020fe20000000000 */
[----:B------:R-:W-:Y:S04]  /*20e0*/  BSSY B0, `(.L_x_31497) ;  /* 0x0000029000007945 */ /* 0x000fe80003800000 */
        /* <DEDUP_REMOVED lines=25> */
[----:B------:R-:W-:Y:S02]  /*2280*/  @P1 IADD3 R5, R5, 0x1, RZ ;  /* 0x0000000105051810 */ /* 0x000fe40007ffe0ff */
        /* <DEDUP_REMOVED lines=14> */
.L_x_31498:
[----:B------:R-:W-:Y:S05]  /*2370*/  BSYNC B0 ;  /* 0x0000000000007941 */ /* 0x000fea0003800000 */
.L_x_31497:
        /* <DEDUP_REMOVED lines=42> */
.L_x_31500:
[----:B------:R-:W-:Y:S05]  /*2620*/  BSYNC B0 ;  /* 0x0000000000007941 */ /* 0x000fea0003800000 */
.L_x_31499:
[----:B------:R-:W0:Y:S01]  /*2630*/  @!P0 LDC.64 R4, c[0x0][0x218] ;  /* 0x00008600ff048b82 */ /* 0x000e220000000a00 */
[C---:B------:R-:W-:Y:S01]  /*2640*/  VIADD R9, R3.reuse, 0x200 ;  /* 0x0000020003097836 */ /* 0x040fe20000000000 */
[----:B------:R-:W-:Y:S01]  /*2650*/  BSSY B0, `(.L_x_31501) ;  /* 0x0000031000007945 */ /* 0x000fe20003800000 */
[----:B------:R-:W-:-:S03]  /*2660*/  VIADD R17, R3, 0x280 ;  /* 0x0000028003117836 */ /* 0x000fc60000000000 */
[-C--:B------:R-:W-:Y:S01]  /*2670*/  ISETP.GE.AND P4, PT, R9, R2.reuse, PT ;  /* 0x000000020900720c */ /* 0x080fe20003f86270 */
[----:B------:R-:W-:Y:S01]  /*2680*/  VIADD R9, R3, 0x300 ;  /* 0x0000030003097836 */ /* 0x000fe20000000000 */
[-C--:B------:R-:W-:Y:S02]  /*2690*/  ISETP.GE.AND P3, PT, R17, R2.reuse, PT ;  /* 0x000000021100720c */ /* 0x080fe40003f66270 */
[----:B------:R-:W-:Y:S02]  /*26a0*/  IADD3 R17, R3, 0x380, RZ ;  /* 0x0000038003117810 */ /* 0x000fe40007ffe0ff */
[-C--:B------:R-:W-:Y:S01]  /*26b0*/  ISETP.GE.AND P1, PT, R9, R2.reuse, PT ;  /* 0x000000020900720c */ /* 0x080fe20003f26270 */
[----:B------:R-:W-:Y:S01]  /*26c0*/  @!P0 IMAD.IADD R9, R0, 0x1, R3 ;  /* 0x0000000100098824 */ /* 0x000fe200078e0203 */
[----:B------:R-:W-:-:S03]  /*26d0*/  ISETP.GE.AND P2, PT, R17, R2, PT ;  /* 0x000000021100720c */ /* 0x000fc60003f46270 */
[----:B0-----:R-:W-:Y:S02]  /*26e0*/  @!P0 IMAD.WIDE.U32 R8, R9, 0x4, R4 ;  /* 0x0000000409088825 */ /* 0x001fe400078e0004 */
[----:B------:R-:W-:Y:S08]  /*26f0*/  @P4 BRA `(.L_x_31502) ;  /* 0x0000000000984947 */ /* 0x000ff00003800000 */
        /* <DEDUP_REMOVED lines=38> */
.L_x_31502:
[----:B------:R-:W-:Y:S05]  /*2960*/  BSYNC B0 ;  /* 0x0000000000007941 */ /* 0x000fea0003800000 */
.L_x_31501:
[----:B------:R-:W-:Y:S04]  /*2970*/  BSSY B0, `(.L_x_31503) ;  /* 0x0000028000007945 */ /* 0x000fe80003800000 */
[----:B------:R-:W-:Y:S05]  /*2980*/  @P3 BRA `(.L_x_31504) ;  /* 0x0000000000983947 */ /* 0x000fea0003800000 */
[----:B------:R-:W-:-:S04]  /*2990*/  IABS R13, R21 ;  /* 0x00000015000d7213 */ /* 0x000fc80000000000 */
[----:B------:R-:W0:Y:S08]  /*29a0*/  I2F.RP R12, R13 ;  /* 0x0000000d000c7306 */ /* 0x000e300000209400 */
[----:B0-----:R-:W0:Y:S02]  /*29b0*/  MUFU.RCP R12, R12 ;  /* 0x0000000c000c7308 */ /* 0x001e240000001000 */
[----:B0-----:R-:W-:-:S06]  /*29c0*/  VIADD R4, R12, 0xffffffe ;  /* 0x0ffffffe0c047836 */ /* 0x001fcc0000000000 */
[----:B------:R0:W1:Y:S02]  /*29d0*/  F2I.FTZ.U32.TRUNC.NTZ R5, R4 ;  /* 0x0000000400057305 */ /* 0x000064000021f000 */
[----:B0-----:R-:W-:Y:S01]  /*29e0*/  IMAD.MOV.U32 R4, RZ, RZ, RZ ;  /* 0x000000ffff047224 */ /* 0x001fe200078e00ff */
[----:B-1----:R-:W-:-:S05]  /*29f0*/  IADD3 R16, RZ, -R5, RZ ;  /* 0x80000005ff107210 */ /* 0x002fca0007ffe0ff */
[----:B------:R-:W-:Y:S01]  /*2a00*/  IMAD R17, R16, R13, RZ ;  /* 0x0000000d10117224 */ /* 0x000fe200078e02ff */
[----:B------:R-:W-:-:S03]  /*2a10*/  IABS R16, R20 ;  /* 0x0000001400107213 */ /* 0x000fc60000000000 */
        /* <DEDUP_REMOVED lines=24> */
[----:B------:R-:W-:-:S04]  /*2ba0*/  @!P5 IADD3 R13, -R13, RZ, RZ ;  /* 0x000000ff0d0dd210 */ /* 0x000fc80007ffe1ff */
[----:B------:R-:W-:-:S04]  /*2bb0*/  SEL R13, R16, R13, !P3 ;  /* 0x0000000d100d7207 */ /* 0x000fc80005800000 */
[----:B------:R-:W-:-:S13]  /*2bc0*/  ISETP.NE.AND P3, PT, R13, RZ, PT ;  /* 0x000000ff0d00720c */ /* 0x000fda0003f65270 */
[----:B------:R-:W-:-:S04]  /*2bd0*/  @!P3 IMAD.MOV R4, RZ, RZ, R12 ;  /* 0x000000ffff04b224 */ /* 0x000fc800078e020c */
[----:B------:R-:W-:-:S07]  /*2be0*/  IMAD.MOV.U32 R12, RZ, RZ, R4 ;  /* 0x000000ffff0c7224 */ /* 0x000fce00078e0004 */
.L_x_31504:
[----:B------:R-:W-:Y:S05]  /*2bf0*/  BSYNC B0 ;  /* 0x0000000000007941 */ /* 0x000fea0003800000 */
.L_x_31503:
        /* <DEDUP_REMOVED lines=40> */
.L_x_31506:
[----:B------:R-:W-:Y:S05]  /*2e80*/  BSYNC B0 ;  /* 0x0000000000007941 */ /* 0x000fea0003800000 */
.L_x_31505:
[----:B------:R-:W-:Y:S04]  /*2e90*/  BSSY B0, `(.L_x_31507) ;  /* 0x0000028000007945 */ /* 0x000fe80003800000 */
        /* <DEDUP_REMOVED lines=39> */
.L_x_31508:
[----:B------:R-:W-:Y:S05]  /*3110*/  BSYNC B0 ;  /* 0x0000000000007941 */ /* 0x000fea0003800000 */
.L_x_31507:
        /* <DEDUP_REMOVED lines=18> */
.L_x_31511:
[----:B------:R-:W-:-:S13]  /*3240*/  ISETP.GE.AND P0, PT, R3, R2, PT ;  /* 0x000000020300720c */ /* 0x000fda0003f06270 */
[----:B------:R-:W-:Y:S05]  /*3250*/  @P0 BRA `(.L_x_31513) ;  /* 0x0000000000300947 */ /* 0x000fea0003800000 */
[----:B0-----:R-:W0:Y:S01]  /*3260*/  LDC.64 R6, c[0x0][0x218] ;  /* 0x00008600ff067b82 */ /* 0x001e220000000a00 */
[----:B------:R-:W-:Y:S02]  /*3270*/  IMAD.IADD R5, R0, 0x1, R3 ;  /* 0x0000000100057824 */ /* 0x000fe400078e0203 */
[----:B------:R-:W-:Y:S02]  /*3280*/  VIADD R3, R3, 0x80 ;  /* 0x0000008003037836 */ /* 0x000fe40000000000 */
[----:B0-----:R-:W-:-:S05]  /*3290*/  IMAD.WIDE.U32 R6, R5, 0x4, R6 ;  /* 0x0000000405067825 */ /* 0x001fca00078e0006 */
[----:B------:R1:W-:Y:S02]  /*32a0*/  STG.E desc[UR4][R6.64], R11 ;  /* 0x0000000b06007986 */ /* 0x0003e4000c101904 */
.L_x_31512:
[----:B------:R-:W-:-:S13]  /*32b0*/  ISETP.GE.AND P0, PT, R3, R2, PT ;  /* 0x000000020300720c */ /* 0x000fda0003f06270 */
[----:B------:R-:W-:Y:S05]  /*32c0*/  @P0 BRA `(.L_x_31514) ;  /* 0x0000000000340947 */ /* 0x000fea0003800000 */
[----:B01----:R-:W0:Y:S01]  /*32d0*/  LDC.64 R6, c[0x0][0x218] ;  /* 0x00008600ff067b82 */ /* 0x003e220000000a00 */
[----:B------:R-:W-:Y:S01]  /*32e0*/  IMAD.IADD R5, R0, 0x1, R3 ;  /* 0x0000000100057824 */ /* 0x000fe200078e0203 */
[----:B------:R-:W-:-:S03]  /*32f0*/  IADD3 R3, R3, 0x80, RZ ;  /* 0x0000008003037810 */ /* 0x000fc60007ffe0ff */
[----:B0-----:R-:W-:-:S05]  /*3300*/  IMAD.WIDE.U32 R6, R5, 0x4, R6 ;  /* 0x0000000405067825 */ /* 0x001fca00078e0006 */
[----:B------:R1:W-:Y:S02]  /*3310*/  STG.E desc[UR4][R6.64], R10 ;  /* 0x0000000a06007986 */ /* 0x0003e4000c101904 */
.L_x_31513:
        /* <DEDUP_REMOVED lines=8> */
.L_x_31514:
[----:B------:R-:W-:Y:S05]  /*33a0*/  BSYNC B1 ;  /* 0x0000000000017941 */ /* 0x000fea0003800000 */
.L_x_31510:
[----:B------:R-:W-:-:S13]  /*33b0*/  ISETP.GE.AND P0, PT, R3, R2, PT ;  /* 0x000000020300720c */ /* 0x000fda0003f06270 */
[----:B012---:R-:W0:Y:S01]  /*33c0*/  @!P0 LDC.64 R6, c[0x0][0x218] ;  /* 0x00008600ff068b82 */ /* 0x007e220000000a00 */
[----:B------:R-:W-:Y:S02]  /*33d0*/  @!P0 IMAD.IADD R5, R0, 0x1, R3 ;  /* 0x0000000100058824 */ /* 0x000fe400078e0203 */
[----:B------:R-:W-:Y:S02]  /*33e0*/  @!P0 VIADD R3, R3, 0x80 ;  /* 0x0000008003038836 */ /* 0x000fe40000000000 */
[----:B0-----:R-:W-:-:S05]  /*33f0*/  @!P0 IMAD.WIDE.U32 R6, R5, 0x4, R6 ;  /* 0x0000000405068825 */ /* 0x001fca00078e0006 */
[----:B------:R2:W-:Y:S02]  /*3400*/  @!P0 STG.E desc[UR4][R6.64], R13 ;  /* 0x0000000d06008986 */ /* 0x0005e4000c101904 */
.L_x_31515:
[----:B------:R-:W-:Y:S05]  /*3410*/  BSYNC B0 ;  /* 0x0000000000007941 */ /* 0x000fea0003800000 */
.L_x_31509:
        /* <DEDUP_REMOVED lines=8> */
.L_x_31516:
        /* <DEDUP_REMOVED lines=14> */
.L_x_37921:


//--------------------- .text._ZN2at6native29vectorized_elementwise_kernelILi8ENS0_13BinaryFunctorIiiiZZZNS0_15binary_internal21div_floor_kernel_cudaERNS_18TensorIteratorBaseEENKUlvE_clEvENKUlvE1_clEvEUliiE_EESt5arrayIPcLm3EEEEviT0_T1_ --------------------------
	.section	.text._ZN2at6native29vectorized_elementwise_kernelILi8ENS0_13BinaryFunctorIiiiZZZNS0_15binary_internal21div_floor_kernel_cudaERNS_18TensorIteratorBaseEENKUlvE_clEvENKUlvE1_clEvEUliiE_EESt5arrayIPcLm3EEEEviT0_T1_,"ax",@progbits
	.align	128
        .global         _ZN2at6native29vectorized_elementwise_kernelILi8ENS0_13BinaryFunctorIiiiZZZNS0_15binary_internal21div_floor_kernel_cudaERNS_18TensorIteratorBaseEENKUlvE_clEvENKUlvE1_clEvEUliiE_EESt5arrayIPcLm3EEEEviT0_T1_
        .type           _ZN2at6native29vectorized_elementwise_kernelILi8ENS0_13BinaryFunctorIiiiZZZNS0_15binary_internal21div_floor_kernel_cudaERNS_18TensorIteratorBaseEENKUlvE_clEvENKUlvE1_clEvEUliiE_EESt5arrayIPcLm3EEEEviT0_T1_,@function
        .size           _ZN2at6native29vectorized_elementwise_kernelILi8ENS0_13BinaryFunctorIiiiZZZNS0_15binary_internal21div_floor_kernel_cudaERNS_18TensorIteratorBaseEENKUlvE_clEvENKUlvE1_clEvEUliiE_EESt5arrayIPcLm3EEEEviT0_T1_,(.L_x_37922 - _ZN2at6native29vectorized_elementwise_kernelILi8ENS0_13BinaryFunctorIiiiZZZNS0_15binary_internal21div_floor_kernel_cudaERNS_18TensorIteratorBaseEENKUlvE_clEvENKUlvE1_clEvEUliiE_EESt5arrayIPcLm3EEEEviT0_T1_)
        .other          _ZN2at6native29vectorized_elementwise_kernelILi8ENS0_13BinaryFunctorIiiiZZZNS0_15binary_internal21div_floor_kernel_cudaERNS_18TensorIteratorBaseEENKUlvE_clEvENKUlvE1_clEvEUliiE_EESt5arrayIPcLm3EEEEviT0_T1_,@"STO_CUDA_ENTRY STV_DEFAULT"
_ZN2at6native29vectorized_elementwise_kernelILi8ENS0_13BinaryFunctorIiiiZZZNS0_15binary_internal21div_floor_kernel_cudaERNS_18TensorIteratorBaseEENKUlvE_clEvENKUlvE1_clEvEUliiE_EESt5arrayIPcLm3EEEEviT0_T1_:
.text._ZN2at6native29vectorized_elementwise_kernelILi8ENS0_13BinaryFunctorIiiiZZZNS0_15binary_internal21div_floor_kernel_cudaERNS_18TensorIteratorBaseEENKUlvE_clEvENKUlvE1_clEvEUliiE_EESt5arrayIPcLm3EEEEviT0_T1_:
        /* <DEDUP_REMOVED lines=69> */
.L_x_31519:
[----:B------:R-:W-:Y:S05]  /*0450*/  BSYNC B0 ;  /* 0x0000000000007941 */ /* 0x000fea0003800000 */
.L_x_31518:
        /* <DEDUP_REMOVED lines=51> */
.L_x_31521:
[----:B------:R-:W-:Y:S05]  /*0790*/  BSYNC B0 ;  /* 0x0000000000007941 */ /* 0x000fea0003800000 */
.L_x_31520:
        /* <DEDUP_REMOVED lines=27> */
.L_x_31523:
[----:B------:R-:W-:Y:S05]  /*0950*/  BSYNC B0 ;  /* 0x0000000000007941 */ /* 0x000fea0003800000 */
.L_x_31522:
        /* <DEDUP_REMOVED lines=45> */
.L_x_31525:
[----:B------:R-:W-:Y:S05]  /*0c30*/  BSYNC B0 ;  /* 0x0000000000007941 */ /* 0x000fea0003800000 */
.L_x_31524:
        /* <DEDUP_REMOVED lines=49> */
.L_x_31527:
[----:B------:R-:W-:Y:S05]  /*0f50*/  BSYNC B0 ;  /* 0x0000000000007941 */ /* 0x000fea0003800000 */
.L_x_31526:
        /* <DEDUP_REMOVED lines=73> */
.L_x_31529:
[----:B------:R-:W-:Y:S05]  /*13f0*/  BSYNC B0 ;  /* 0x0000000000007941 */ /* 0x000fea0003800000 */
.L_x_31528:
        /* <DEDUP_REMOVED lines=15> */
.L_x_31531:
[----:B------:R-:W-:Y:S05]  /*14f0*/  BSYNC B0 ;  /* 0x0000000000007941 */ /* 0x000fea0003800000 */
.L_x_31530:
        /* <DEDUP_REMOVED lines=14> */
.L_x_31533:
[----:B------:R-:W-:Y:S05]  /*15e0*/  BSYNC B0 ;  /* 0x0000000000007941 */ /* 0x000fea0003800000 */
.L_x_31532:
[----:B------:R-:W-:Y:S04]  /*15f0*/  STG.E.128 desc[UR4][R20.64], R16 ;  /* 0x0000001014007986 */ /* 0x000fe8000c101d04 */
[----:B------:R-:W-:Y:S01]  /*1600*/  STG.E.128 desc[UR4][R20.64+0x10], R4 ;  /* 0x0000100414007986 */ /* 0x000fe2000c101d04 */
[----:B------:R-:W-:Y:S05]  /*1610*/  EXIT ;  /* 0x000000000000794d */ /* 0x000fea0003800000 */
.L_x_31517:
        /* <DEDUP_REMOVED lines=127> */
.L_x_31535:
[----:B------:R-:W-:Y:S05]  /*1e10*/  BSYNC B0 ;  /* 0x0000000000007941 */ /* 0x000fea0003800000 */
.L_x_31534:
        /* <DEDUP_REMOVED lines=42> */
.L_x_31537:
[----:B------:R-:W-:Y:S05]  /*20c0*/  BSYNC B0 ;  /* 0x0000000000007941 */ /* 0x000fea0003800000 */
.L_x_31536:
        /* <DEDUP_REMOVED lines=42> */
.L_x_31539:
[----:B------:R-:W-:Y:S05]  /*2370*/  BSYNC B0 ;  /* 0x0000000000007941 */ /* 0x000fea0003800000 */
.L_x_31538:
        /* <DEDUP_REMOVED lines=42> */
.L_x_31541:
[----:B------:R-:W-:Y:S05]  /*2620*/  BSYNC B0 ;  /* 0x0000000000007941 */ /* 0x000fea0003800000 */
.L_x_31540:
        /* <DEDUP_REMOVED lines=51> */
.L_x_31543:
[----:B------:R-:W-:Y:S05]  /*2960*/  BSYNC B0 ;  /* 0x0000000000007941 */ /* 0x000fea0003800000 */
.L_x_31542:
        /* <DEDUP_REMOVED lines=40> */
.L_x_31545:
[----:B------:R-:W-:Y:S05]  /*2bf0*/  BSYNC B0 ;  /* 0x0000000000007941 */ /* 0x000fea0003800000 */
.L_x_31544:
        /* <DEDUP_REMOVED lines=40> */
.L_x_31547:
[----:B------:R-:W-:Y:S05]  /*2e80*/  BSYNC B0 ;  /* 0x0000000000007941 */ /* 0x000fea0003800000 */
.L_x_31546:
        /* <DEDUP_REMOVED lines=40> */
.L_x_31549:
[----:B------:R-:W-:Y:S05]  /*3110*/  BSYNC B0 ;  /* 0x0000000000007941 */ /* 0x000fea0003800000 */
.L_x_31548:
        /* <DEDUP_REMOVED lines=18> */
.L_x_31552:
[----:B------:R-:W-:-:S13]  /*3240*/  ISETP.GE.AND P0, PT, R3, R2, PT ;  /* 0x000000020300720c */ /* 0x000fda0003f06270 */
[----:B------:R-:W-:Y:S05]  /*3250*/  @P0 BRA `(.L_x_31554) ;  /* 0x0000000000300947 */ /* 0x000fea0003800000 */
[----:B0-----:R-:W0:Y:S01]  /*3260*/  LDC.64 R6, c[0x0][0x218] ;  /* 0x00008600ff067b82 */ /* 0x001e220000000a00 */
[----:B------:R-:W-:Y:S02]  /*3270*/  IMAD.IADD R5, R0, 0x1, R3 ;  /* 0x0000000100057824 */ /* 0x000fe400078e0203 */
[----:B------:R-:W-:Y:S02]  /*3280*/  VIADD R3, R3, 0x80 ;  /* 0x0000008003037836 */ /* 0x000fe40000000000 */
[----:B0-----:R-:W-:-:S05]  /*3290*/  IMAD.WIDE.U32 R6, R5, 0x4, R6 ;  /* 0x0000000405067825 */ /* 0x001fca00078e0006 */
[----:B------:R1:W-:Y:S02]  /*32a0*/  STG.E desc[UR4][R6.64], R11 ;  /* 0x0000000b06007986 */ /* 0x0003e4000c101904 */
.L_x_31553:
[----:B------:R-:W-:-:S13]  /*32b0*/  ISETP.GE.AND P0, PT, R3, R2, PT ;  /* 0x000000020300720c */ /* 0x000fda0003f06270 */
[----:B------:R-:W-:Y:S05]  /*32c0*/  @P0 BRA `(.L_x_31555) ;  /* 0x0000000000340947 */ /* 0x000fea0003800000 */
[----:B01----:R-:W0:Y:S01]  /*32d0*/  LDC.64 R6, c[0x0][0x218] ;  /* 0x00008600ff067b82 */ /* 0x003e220000000a00 */
[----:B------:R-:W-:Y:S01]  /*32e0*/  IMAD.IADD R5, R0, 0x1, R3 ;  /* 0x0000000100057824 */ /* 0x000fe200078e0203 */
[----:B------:R-:W-:-:S03]  /*32f0*/  IADD3 R3, R3, 0x80, RZ ;  /* 0x0000008003037810 */ /* 0x000fc60007ffe0ff */
[----:B0-----:R-:W-:-:S05]  /*3300*/  IMAD.WIDE.U32 R6, R5, 0x4, R6 ;  /* 0x0000000405067825 */ /* 0x001fca00078e0006 */
[----:B------:R1:W-:Y:S02]  /*3310*/  STG.E desc[UR4][R6.64], R10 ;  /* 0x0000000a06007986 */ /* 0x0003e4000c101904 */
.L_x_31554:
        /* <DEDUP_REMOVED lines=8> */
.L_x_31555:
[----:B------:R-:W-:Y:S05]  /*33a0*/  BSYNC B1 ;  /* 0x0000000000017941 */ /* 0x000fea0003800000 */
.L_x_31551:
[----:B------:R-:W-:-:S13]  /*33b0*/  ISETP.GE.AND P0, PT, R3, R2, PT ;  /* 0x000000020300720c */ /* 0x000fda0003f06270 */
[----:B012---:R-:W0:Y:S01]  /*33c0*/  @!P0 LDC.64 R6, c[0x0][0x218] ;  /* 0x00008600ff068b82 */ /* 0x007e220000000a00 */
[----:B------:R-:W-:Y:S02]  /*33d0*/  @!P0 IMAD.IADD R5, R0, 0x1, R3 ;  /* 0x0000000100058824 */ /* 0x000fe400078e0203 */
[----:B------:R-:W-:Y:S02]  /*33e0*/  @!P0 VIADD R3, R3, 0x80 ;  /* 0x0000008003038836 */ /* 0x000fe40000000000 */
[----:B0-----:R-:W-:-:S05]  /*33f0*/  @!P0 IMAD.WIDE.U32 R6, R5, 0x4, R6 ;  /* 0x0000000405068825 */ /* 0x001fca00078e0006 */
[----:B------:R2:W-:Y:S02]  /*3400*/  @!P0 STG.E desc[UR4][R6.64], R13 ;  /* 0x0000000d06008986 */ /* 0x0005e4000c101904 */
.L_x_31556:
[----:B------:R-:W-:Y:S05]  /*3410*/  BSYNC B0 ;  /* 0x0000000000007941 */ /* 0x000fea0003800000 */
.L_x_31550:
        /* <DEDUP_REMOVED lines=8> */
.L_x_31557:
        /* <DEDUP_REMOVED lines=14> */
.L_x_37922:


//--------------------- .text._ZN2at6native18elementwise_kernelILi128ELi4EZNS0_15gpu_kernel_implINS0_13BUnaryFunctorIiiiZZZNS0_15binary_internal21div_floor_kernel_cudaERNS_18TensorIteratorBaseEENKUlvE_clEvENKUlvE1_clEvEUliiE_EEEEvS6_RKT_EUliE_EEviT1_ --------------------------
	.section	.text._ZN2at6native18elementwise_kernelILi128ELi4EZNS0_15gpu_kernel_implINS0_13BUnaryFunctorIiiiZZZNS0_15binary_internal21div_floor_kernel_cudaERNS_18TensorIteratorBaseEENKUlvE_clEvENKUlvE1_clEvEUliiE_EEEEvS6_RKT_EUliE_EEviT1_,"ax",@progbits
	.align	128
        .global         _ZN2at6native18elementwise_kernelILi128ELi4EZNS0_15gpu_kernel_implINS0_13BUnaryFunctorIiiiZZZNS0_15binary_internal21div_floor_kernel_cudaERNS_18TensorIteratorBaseEENKUlvE_clEvENKUlvE1_clEvEUliiE_EEEEvS6_RKT_EUliE_EEviT1_
        .type           _ZN2at6native18elementwise_kernelILi128ELi4EZNS0_15gpu_kernel_implINS0_13BUnaryFunctorIiiiZZZNS0_15binary_internal21div_floor_kernel_cudaERNS_18TensorIteratorBaseEENKUlvE_clEvENKUlvE1_clEvEUliiE_EEEEvS6_RKT_EUliE_EEviT1_,@function
        .size           _ZN2at6native18elementwise_kernelILi128ELi4EZNS0_15gpu_kernel_implINS0_13BUnaryFunctorIiiiZZZNS0_15binary_internal21div_floor_kernel_cudaERNS_18TensorIteratorBaseEENKUlvE_clEvENKUlvE1_clEvEUliiE_EEEEvS6_RKT_EUliE_EEviT1_,(.L_x_37923 - _ZN2at6native18elementwise_kernelILi128ELi4EZNS0_15gpu_kernel_implINS0_13BUnaryFunctorIiiiZZZNS0_15binary_internal21div_floor_kernel_cudaERNS_18TensorIteratorBaseEENKUlvE_clEvENKUlvE1_clEvEUliiE_EEEEvS6_RKT_EUliE_EEviT1_)
        .other          _ZN2at6native18elementwise_kernelILi128ELi4EZNS0_15gpu_kernel_implINS0_13BUnaryFunctorIiiiZZZNS0_15binary_internal21div_floor_kernel_cudaERNS_18TensorIteratorBaseEENKUlvE_clEvENKUlvE1_clEvEUliiE_EEEEvS6_RKT_EUliE_EEviT1_,@"STO_CUDA_ENTRY STV_DEFAULT"
_ZN2at6native18elementwise_kernelILi128ELi4EZNS0_15gpu_kernel_implINS0_13BUnaryFunctorIiiiZZZNS0_15binary_internal21div_floor_kernel_cudaERNS_18TensorIteratorBaseEENKUlvE_clEvENKUlvE1_clEvEUliiE_EEEEvS6_RKT_EUliE_EEviT1_:
.text._ZN2at6native18elementwise_kernelILi128ELi4EZNS0_15gpu_kernel_implINS0_13BUnaryFunctorIiiiZZZNS0_15binary_internal21div_floor_kernel_cudaERNS_18TensorIteratorBaseEENKUlvE_clEvENKUlvE1_clEvEUliiE_EEEEvS6_RKT_EUliE_EEviT1_:
        /* <DEDUP_REMOVED lines=313> */
.L_x_31560:
        /* <DEDUP_REMOVED lines=20> */
.L_x_31564:
[----:B------:R0:W5:Y:S01]  /*14d0*/  LDG.E.U8 R19, desc[UR36][R2.64] ;  /* 0x0000002402137981 */ /* 0x000162000c1e1100 */
[----:B------:R-:W-:Y:S05]  /*14e0*/  BRA `(.L_x_31566) ;  /* 0x0000000c00347947 */ /* 0x000fea0003800000 */
.L_x_31563:
        /* <DEDUP_REMOVED lines=8> */
.L_x_31568:
[----:B------:R0:W5:Y:S01]  /*1570*/  LDG.E R19, desc[UR36][R2.64] ;  /* 0x0000002402137981 */ /* 0x000162000c1e1900 */
[----:B------:R-:W-:Y:S05]  /*1580*/  BRA `(.L_x_31566) ;  /* 0x0000000c000c7947 */ /* 0x000fea0003800000 */
.L_x_31567:
[----:B------:R0:W5:Y:S01]  /*1590*/  LDG.E.S16 R19, desc[UR36][R2.64] ;  /* 0x0000002402137981 */ /* 0x000162000c1e1700 */
[----:B------:R-:W-:Y:S05]  /*15a0*/  BRA `(.L_x_31566) ;  /* 0x0000000c00047947 */ /* 0x000fea0003800000 */
.L_x_31562:
        /* <DEDUP_REMOVED lines=9> */
.L_x_31570:
[----:B------:R-:W2:Y:S02]  /*1640*/  LDG.E.U16 R2, desc[UR36][R2.64] ;  /* 0x0000002402027981 */ /* 0x000ea4000c1e1500 */
[----:B--2---:R-:W-:-:S06]  /*1650*/  HADD2.F32 R19, -RZ, R2.H0_H0 ;  /* 0x20000002ff137230 */ /* 0x004fcc0000004100 */
[----:B------:R-:W0:Y:S01]  /*1660*/  F2I.FTZ.TRUNC.NTZ R19, R19 ;  /* 0x0000001300137305 */ /* 0x000e22000021f100 */
[----:B------:R-:W-:Y:S05]  /*1670*/  BRA `(.L_x_31566) ;  /* 0x0000000800d07947 */ /* 0x000fea0003800000 */
.L_x_31569:
        /* <DEDUP_REMOVED lines=9> */
.L_x_31572:
[----:B------:R-:W2:Y:S02]  /*1710*/  LDG.E.U16 R2, desc[UR36][R2.64] ;  /* 0x0000002402027981 */ /* 0x000ea4000c1e1500 */
[----:B--2---:R-:W-:-:S06]  /*1720*/  HADD2.F32 R19, -RZ, R2.H0_H0 ;  /* 0x20000002ff137230 */ /* 0x004fcc0000004100 */
[----:B------:R-:W0:Y:S01]  /*1730*/  F2I.FTZ.TRUNC.NTZ R19, R19 ;  /* 0x0000001300137305 */ /* 0x000e22000021f100 */
[----:B------:R-:W-:Y:S05]  /*1740*/  BRA `(.L_x_31566) ;  /* 0x00000008009c7947 */ /* 0x000fea0003800000 */
.L_x_31571:
[----:B------:R-:W2:Y:S02]  /*1750*/  LDG.E.64 R2, desc[UR36][R2.64] ;  /* 0x0000002402027981 */ /* 0x000ea4000c1e1b00 */
[----:B--2---:R0:W1:Y:S01]  /*1760*/  F2I.F64.TRUNC R19, R2 ;  /* 0x0000000200137311 */ /* 0x004062000030d100 */
[----:B------:R-:W-:Y:S05]  /*1770*/  BRA `(.L_x_31566) ;  /* 0x0000000800907947 */ /* 0x000fea0003800000 */
.L_x_31561:
        /* <DEDUP_REMOVED lines=12> */
.L_x_31575:
[----:B------:R-:W2:Y:S02]  /*1840*/  LDG.E.64 R2, desc[UR36][R2.64] ;  /* 0x0000002402027981 */ /* 0x000ea4000c1e1b00 */
[----:B--2---:R0:W1:Y:S01]  /*1850*/  F2I.F64.TRUNC R19, R2 ;  /* 0x0000000200137311 */ /* 0x004062000030d100 */
[----:B------:R-:W-:Y:S05]  /*1860*/  BRA `(.L_x_31566) ;  /* 0x0000000800547947 */ /* 0x000fea0003800000 */
.L_x_31574:
        /* <DEDUP_REMOVED lines=27> */
.L_x_31577:
        /* <DEDUP_REMOVED lines=14> */
.L_x_31576:
[----:B------:R-:W2:Y:S02]  /*1b00*/  LDG.E.U16 R19, desc[UR36][R2.64] ;  /* 0x0000002402137981 */ /* 0x000ea4000c1e1500 */
[----:B--2---:R-:W-:-:S06]  /*1b10*/  IMAD.U32 R19, R19, 0x10000, RZ ;  /* 0x0001000013137824 */ /* 0x004fcc00078e00ff */
[----:B------:R-:W0:Y:S01]  /*1b20*/  F2I.FTZ.TRUNC.NTZ R19, R19 ;  /* 0x0000001300137305 */ /* 0x000e22000021f100 */
[----:B------:R-:W-:Y:S05]  /*1b30*/  BRA `(.L_x_31566) ;  /* 0x0000000400a07947 */ /* 0x000fea0003800000 */
.L_x_31573:
        /* <DEDUP_REMOVED lines=10> */
.L_x_31580:
        /* <DEDUP_REMOVED lines=21> */
.L_x_31584:
[----:B------:R-:W-:Y:S05]  /*1d30*/  BSYNC B1 ;  /* 0x0000000000017941 */ /* 0x000fea0003800000 */
.L_x_31583:
[----:B------:R-:W-:Y:S01]  /*1d40*/  IMAD.SHL.U32 R2, R2, 0x100000, RZ ;  /* 0x0010000002027824 */ /* 0x000fe200078e00ff */
[----:B------:R-:W-:-:S04]  /*1d50*/  LEA R0, R0, 0x3b800000, 0x17 ;  /* 0x3b80000000007811 */ /* 0x000fc800078eb8ff */
[----:B------:R-:W-:-:S07]  /*1d60*/  LOP3.LUT R19, R0, R2, R19, 0xfe, !PT ;  /* 0x0000000200137212 */ /* 0x000fce00078efe13 */
.L_x_31582:
[----:B------:R-:W-:Y:S05]  /*1d70*/  BSYNC B0 ;  /* 0x0000000000007941 */ /* 0x000fea0003800000 */
.L_x_31581:
[----:B------:R-:W1:Y:S01]  /*1d80*/  F2I.FTZ.TRUNC.NTZ R19, R19 ;  /* 0x0000001300137305 */ /* 0x000e62000021f100 */
[----:B------:R-:W-:Y:S05]  /*1d90*/  BRA `(.L_x_31566) ;  /* 0x0000000400087947 */ /* 0x000fea0003800000 */
.L_x_31579:
        /* <DEDUP_REMOVED lines=21> */
.L_x_31588:
[----:B------:R-:W-:Y:S05]  /*1ef0*/  BSYNC B1 ;  /* 0x0000000000017941 */ /* 0x000fea0003800000 */
.L_x_31587:
[----:B------:R-:W-:Y:S01]  /*1f00*/  IMAD.SHL.U32 R2, R2, 0x200000, RZ ;  /* 0x0020000002027824 */ /* 0x000fe200078e00ff */
[----:B------:R-:W-:-:S04]  /*1f10*/  LEA R0, R0, 0x37800000, 0x17 ;  /* 0x3780000000007811 */ /* 0x000fc800078eb8ff */
[----:B------:R-:W-:-:S07]  /*1f20*/  LOP3.LUT R19, R0, R2, R19, 0xfe, !PT ;  /* 0x0000000200137212 */ /* 0x000fce00078efe13 */
.L_x_31586:
[----:B------:R-:W-:Y:S05]  /*1f30*/  BSYNC B0 ;  /* 0x0000000000007941 */ /* 0x000fea0003800000 */
.L_x_31585:
[----:B------:R-:W2:Y:S01]  /*1f40*/  F2I.FTZ.TRUNC.NTZ R19, R19 ;  /* 0x0000001300137305 */ /* 0x000ea2000021f100 */
[----:B------:R-:W-:Y:S05]  /*1f50*/  BRA `(.L_x_31566) ;  /* 0x0000000000987947 */ /* 0x000fea0003800000 */
.L_x_31578:
        /* <DEDUP_REMOVED lines=14> */
.L_x_31592:
[----:B------:R-:W-:Y:S05]  /*2040*/  BSYNC B0 ;  /* 0x0000000000007941 */ /* 0x000fea0003800000 */
.L_x_31591:
[----:B------:R-:W4:Y:S01]  /*2050*/  F2I.FTZ.TRUNC.NTZ R19, R19 ;  /* 0x0000001300137305 */ /* 0x000f22000021f100 */
[----:B------:R-:W-:Y:S05]  /*2060*/  BRA `(.L_x_31566) ;  /* 0x0000000000547947 */ /* 0x000fea0003800000 */
.L_x_31565:
        /* <DEDUP_REMOVED lines=17> */
.L_x_31593:
[----:B------:R-:W-:Y:S05]  /*2180*/  BRA `(.L_x_31566) ;  /* 0x00000000000c7947 */ /* 0x000fea0003800000 */
.L_x_31590:
[----:B------:R0:W5:Y:S01]  /*2190*/  LDG.E R19, desc[UR36][R2.64] ;  /* 0x0000002402137981 */ /* 0x000162000c1e1900 */
[----:B------:R-:W-:Y:S05]  /*21a0*/  BRA `(.L_x_31566) ;  /* 0x0000000000047947 */ /* 0x000fea0003800000 */
.L_x_31589:
[----:B------:R3:W5:Y:S02]  /*21b0*/  LDG.E R19, desc[UR36][R2.64] ;  /* 0x0000002402137981 */ /* 0x000764000c1e1900 */
.L_x_31566:
[----:B------:R-:W0:Y:S01]  /*21c0*/  LDC R6, c[0x0][0x424] ;  /* 0x00010900ff067b82 */ /* 0x000e220000000800 */
[----:B------:R-:W-:Y:S07]  /*21d0*/  BSSY B0, `(.L_x_31594) ;  /* 0x0000028000007945 */ /* 0x000fee0003800000 */
[----:B------:R-:W1:Y:S01]  /*21e0*/  LDC.U8 R8, c[0x0][0x428] ;  /* 0x00010a00ff087b82 */ /* 0x000e620000000000 */
[----:B0-----:R-:W-:-:S04]  /*21f0*/  IABS R7, R6 ;  /* 0x0000000600077213 */ /* 0x001fc80000000000 */
[----:B------:R-:W0:Y:S08]  /*2200*/  I2F.RP R0, R7 ;  /* 0x0000000700007306 */ /* 0x000e300000209400 */
[----:B0-----:R-:W3:Y:S02]  /*2210*/  MUFU.RCP R0, R0 ;  /* 0x0000000000007308 */ /* 0x001ee40000001000 */
[----:B---3--:R-:W-:-:S06]  /*2220*/  VIADD R2, R0, 0xffffffe ;  /* 0x0ffffffe00027836 */ /* 0x008fcc0000000000 */
[----:B------:R0:W3:Y:S02]  /*2230*/  F2I.FTZ.U32.TRUNC.NTZ R3, R2 ;  /* 0x0000000200037305 */ /* 0x0000e4000021f000 */
[----:B0-----:R-:W-:Y:S02]  /*2240*/  IMAD.MOV.U32 R2, RZ, RZ, RZ ;  /* 0x000000ffff027224 */ /* 0x001fe400078e00ff */
[----:B---3--:R-:W-:-:S04]  /*2250*/  IMAD.MOV R4, RZ, RZ, -R3 ;  /* 0x000000ffff047224 */ /* 0x008fc800078e0a03 */
[----:B------:R-:W-:Y:S01]  /*2260*/  IMAD R5, R4, R7, RZ ;  /* 0x0000000704057224 */ /* 0x000fe200078e02ff */
[----:B-12-45:R-:W-:-:S03]  /*2270*/  IABS R4, R19 ;  /* 0x0000001300047213 */ /* 0x036fc60000000000 */
[----:B------:R-:W-:Y:S01]  /*2280*/  IMAD.HI.U32 R3, R3, R5, R2 ;  /* 0x0000000503037227 */ /* 0x000fe200078e0002 */
[----:B------:R-:W-:-:S04]  /*2290*/  LOP3.LUT R2, R19, R6, RZ, 0x3c, !PT ;  /* 0x0000000613027212 */ /* 0x000fc800078e3cff */
[C---:B------:R-:W-:Y:S01]  /*22a0*/  ISETP.GE.AND P0, PT, R2.reuse, RZ, PT ;  /* 0x000000ff0200720c */ /* 0x040fe20003f06270 */
[----:B------:R-:W-:Y:S01]  /*22b0*/  IMAD.HI.U32 R3, R3, R4, RZ ;  /* 0x0000000403037227 */ /* 0x000fe200078e00ff */
[----:B------:R-:W-:Y:S02]  /*22c0*/  ISETP.GT.AND P3, PT, R2, -0x1, PT ;  /* 0xffffffff0200780c */ /* 0x000fe40003f64270 */
[----:B------:R-:W-:Y:S01]  /*22d0*/  LOP3.LUT R2, RZ, R6, RZ, 0x33, !PT ;  /* 0x00000006ff027212 */ /* 0x000fe200078e33ff */
[----:B------:R-:W-:-:S04]  /*22e0*/  IMAD.MOV R0, RZ, RZ, -R3 ;  /* 0x000000ffff007224 */ /* 0x000fc800078e0a03 */
[----:B------:R-:W-:Y:S01]  /*22f0*/  IMAD R0, R7, R0, R4 ;  /* 0x0000000007007224 */ /* 0x000fe200078e0204 */
[----:B------:R-:W-:-:S04]  /*2300*/  PRMT R4, R8, 0x9910, RZ ;  /* 0x0000991008047816 */ /* 0x000fc800000000ff */
[----:B------:R-:W-:-:S13]  /*2310*/  ISETP.GT.U32.AND P2, PT, R7, R0, PT ;  /* 0x000000000700720c */ /* 0x000fda0003f44070 */
[----:B------:R-:W-:Y:S02]  /*2320*/  @!P2 IMAD.IADD R0, R0, 0x1, -R7 ;  /* 0x000000010000a824 */ /* 0x000fe400078e0a07 */
[----:B------:R-:W-:Y:S01]  /*2330*/  @!P2 VIADD R3, R3, 0x1 ;  /* 0x000000010303a836 */ /* 0x000fe20000000000 */
[----:B------:R-:W-:Y:S02]  /*2340*/  ISETP.NE.AND P2, PT, R6, RZ, PT ;  /* 0x000000ff0600720c */ /* 0x000fe40003f45270 */
[----:B------:R-:W-:-:S13]  /*2350*/  ISETP.GE.U32.AND P1, PT, R0, R7, PT ;  /* 0x000000070000720c */ /* 0x000fda0003f26070 */
        /* <DEDUP_REMOVED lines=15> */
.L_x_31595:
[----:B------:R-:W-:Y:S05]  /*2450*/  BSYNC B0 ;  /* 0x0000000000007941 */ /* 0x000fea0003800000 */
.L_x_31594:
        /* <DEDUP_REMOVED lines=11> */
.L_x_31599:
[----:B------:R0:W-:Y:S01]  /*2510*/  STG.E.U8 desc[UR36][R16.64], R5 ;  /* 0x0000000510007986 */ /* 0x0001e2000c101124 */
[----:B------:R-:W-:Y:S05]  /*2520*/  BRA `(.L_x_31601) ;  /* 0x0000000c00587947 */ /* 0x000fea0003800000 */
.L_x_31598:
        /* <DEDUP_REMOVED lines=10> */
.L_x_31603:
[----:B------:R0:W-:Y:S01]  /*25d0*/  STG.E desc[UR36][R16.64], R5 ;  /* 0x0000000510007986 */ /* 0x0001e2000c101924 */
[----:B------:R-:W-:Y:S05]  /*25e0*/  BRA `(.L_x_31601) ;  /* 0x0000000c00287947 */ /* 0x000fea0003800000 */
.L_x_31602:
[----:B------:R0:W-:Y:S01]  /*25f0*/  STG.E.U16 desc[UR36][R16.64], R5 ;  /* 0x0000000510007986 */ /* 0x0001e2000c101524 */
[----:B------:R-:W-:Y:S05]  /*2600*/  BRA `(.L_x_31601) ;  /* 0x0000000c00207947 */ /* 0x000fea0003800000 */
.L_x_31597:
        /* <DEDUP_REMOVED lines=9> */
.L_x_31605:
[----:B------:R-:W-:-:S04]  /*26a0*/  I2FP.F32.S32 R0, R5 ;  /* 0x0000000500007245 */ /* 0x000fc80000201400 */
[----:B------:R-:W-:-:S05]  /*26b0*/  F2FP.F16.F32.PACK_AB R0, RZ, R0 ;  /* 0x00000000ff00723e */ /* 0x000fca00000000ff */
[----:B------:R0:W-:Y:S01]  /*26c0*/  STG.E.U16 desc[UR36][R16.64], R0 ;  /* 0x0000000010007986 */ /* 0x0001e2000c101524 */
[----:B------:R-:W-:Y:S05]  /*26d0*/  BRA `(.L_x_31601) ;  /* 0x0000000800ec7947 */ /* 0x000fea0003800000 */
.L_x_31604:
        /* <DEDUP_REMOVED lines=10> */
.L_x_31607:
[----:B------:R-:W-:-:S04]  /*2780*/  I2FP.F32.S32 R5, R5 ;  /* 0x0000000500057245 */ /* 0x000fc80000201400 */
[----:B------:R-:W-:-:S04]  /*2790*/  F2FP.F16.F32.PACK_AB R3, RZ, R5 ;  /* 0x00000005ff03723e */ /* 0x000fc800000000ff */
[----:B------:R-:W-:-:S05]  /*27a0*/  PRMT R3, R3, 0x5410, RZ ;  /* 0x0000541003037816 */ /* 0x000fca00000000ff */
[----:B------:R0:W-:Y:S01]  /*27b0*/  STG.E desc[UR36][R16.64], R3 ;  /* 0x0000000310007986 */ /* 0x0001e2000c101924 */
[----:B------:R-:W-:Y:S05]  /*27c0*/  BRA `(.L_x_31601) ;  /* 0x0000000800b07947 */ /* 0x000fea0003800000 */
.L_x_31606:
[----:B------:R-:W0:Y:S02]  /*27d0*/  I2F.F64 R2, R5 ;  /* 0x0000000500027312 */ /* 0x000e240000201c00 */
[----:B0-----:R0:W-:Y:S01]  /*27e0*/  STG.E.64 desc[UR36][R16.64], R2 ;  /* 0x0000000210007986 */ /* 0x0011e2000c101b24 */
[----:B------:R-:W-:Y:S05]  /*27f0*/  BRA `(.L_x_31601) ;  /* 0x0000000800a47947 */ /* 0x000fea0003800000 */
.L_x_31596:
        /* <DEDUP_REMOVED lines=12> */
.L_x_31610:
[----:B------:R-:W0:Y:S01]  /*28c0*/  I2F.F64 R4, R5 ;  /* 0x0000000500047312 */ /* 0x000e220000201c00 */
[----:B------:R-:W-:-:S05]  /*28d0*/  CS2R R6, SRZ ;  /* 0x0000000000067805 */ /* 0x000fca000001ff00 */
[----:B0-----:R0:W-:Y:S01]  /*28e0*/  STG.E.128 desc[UR36][R16.64], R4 ;  /* 0x0000000410007986 */ /* 0x0011e2000c101d24 */
[----:B------:R-:W-:Y:S05]  /*28f0*/  BRA `(.L_x_31601) ;  /* 0x0000000800647947 */ /* 0x000fea0003800000 */
.L_x_31609:
        /* <DEDUP_REMOVED lines=21> */
.L_x_31614:
[----:B------:R-:W-:Y:S05]  /*2a50*/  BSYNC B0 ;  /* 0x0000000000007941 */ /* 0x000fea0003800000 */
.L_x_31613:
[----:B------:R-:W-:-:S05]  /*2a60*/  LOP3.LUT R3, R0, R3, RZ, 0xfc, !PT ;  /* 0x0000000300037212 */ /* 0x000fca00078efcff */
[----:B------:R0:W-:Y:S01]  /*2a70*/  STG.E.U8 desc[UR36][R16.64], R3 ;  /* 0x0000000310007986 */ /* 0x0001e2000c101124 */
[----:B------:R-:W-:Y:S05]  /*2a80*/  BRA `(.L_x_31601) ;  /* 0x0000000800007947 */ /* 0x000fea0003800000 */
.L_x_31612:
        /* <DEDUP_REMOVED lines=13> */
.L_x_31616:
[----:B------:R-:W-:Y:S01]  /*2b60*/  IMAD.MOV.U32 R0, RZ, RZ, 0x7f ;  /* 0x0000007fff007424 */ /* 0x000fe200078e00ff */
[----:B------:R-:W-:-:S04]  /*2b70*/  ISETP.GT.U32.AND P0, PT, R2, 0x7f800000, PT ;  /* 0x7f8000000200780c */ /* 0x000fc80003f04070 */
[----:B------:R-:W-:-:S09]  /*2b80*/  SEL R0, R0, 0x7c, P0 ;  /* 0x0000007c00007807 */ /* 0x000fd20000000000 */
.L_x_31617:
[----:B------:R-:W-:Y:S05]  /*2b90*/  BSYNC B0 ;  /* 0x0000000000007941 */ /* 0x000fea0003800000 */
.L_x_31615:
[----:B------:R-:W-:-:S04]  /*2ba0*/  LOP3.LUT R2, R5, 0x80000000, RZ, 0xc0, !PT ;  /* 0x8000000005027812 */ /* 0x000fc800078ec0ff */
[----:B------:R-:W-:-:S04]  /*2bb0*/  SHF.R.U32.HI R3, RZ, 0x18, R2 ;  /* 0x00000018ff037819 */ /* 0x000fc80000011602 */
[----:B------:R-:W-:-:S05]  /*2bc0*/  LOP3.LUT R3, R0, R3, RZ, 0xfc, !PT ;  /* 0x0000000300037212 */ /* 0x000fca00078efcff */
[----:B------:R0:W-:Y:S01]  /*2bd0*/  STG.E.U8 desc[UR36][R16.64], R3 ;  /* 0x0000000310007986 */ /* 0x0001e2000c101124 */
[----:B------:R-:W-:Y:S05]  /*2be0*/  BRA `(.L_x_31601) ;  /* 0x0000000400a87947 */ /* 0x000fea0003800000 */
.L_x_31611:
[----:B------:R-:W-:-:S04]  /*2bf0*/  I2FP.F32.S32 R0, R5 ;  /* 0x0000000500007245 */ /* 0x000fc80000201400 */
[----:B------:R-:W-:-:S05]  /*2c00*/  F2FP.BF16.F32.PACK_AB R0, RZ, R0 ;  /* 0x00000000ff00723e */ /* 0x000fca00000010ff */
[----:B------:R0:W-:Y:S01]  /*2c10*/  STG.E.U16 desc[UR36][R16.64], R0 ;  /* 0x0000000010007986 */ /* 0x0001e2000c101524 */
[----:B------:R-:W-:Y:S05]  /*2c20*/  BRA `(.L_x_31601) ;  /* 0x0000000400987947 */ /* 0x000fea0003800000 */
.L_x_31608:
        /* <DEDUP_REMOVED lines=10> */
.L_x_31620:
        /* <DEDUP_REMOVED lines=17> */
.L_x_31623:
[----:B------:R-:W-:-:S04]  /*2de0*/  LOP3.LUT R2, R5, 0x80000000, RZ, 0xc0, !PT ;  /* 0x8000000005027812 */ /* 0x000fc800078ec0ff */
[----:B------:R-:W-:-:S04]  /*2df0*/  SHF.R.U32.HI R3, RZ, 0x18, R2 ;  /* 0x00000018ff037819 */ /* 0x000fc80000011602 */
[----:B------:R-:W-:-:S04]  /*2e00*/  LOP3.LUT R0, R0, R3, RZ, 0xfc, !PT ;  /* 0x0000000300007212 */ /* 0x000fc800078efcff */
[----:B------:R-:W-:-:S07]  /*2e10*/  PRMT R8, R0, 0x7610, R8 ;  /* 0x0000761000087816 */ /* 0x000fce0000000008 */
.L_x_31622:
[----:B------:R-:W-:Y:S05]  /*2e20*/  BSYNC B0 ;  /* 0x0000000000007941 */ /* 0x000fea0003800000 */
.L_x_31621:
[----:B------:R0:W-:Y:S01]  /*2e30*/  STG.E.U8 desc[UR36][R16.64], R8 ;  /* 0x0000000810007986 */ /* 0x0001e2000c101124 */
[----:B------:R-:W-:Y:S05]  /*2e40*/  BRA `(.L_x_31601) ;  /* 0x0000000400107947 */ /* 0x000fea0003800000 */
.L_x_31619:
        /* <DEDUP_REMOVED lines=17> */
.L_x_31626:
[----:B------:R-:W-:-:S04]  /*2f60*/  LOP3.LUT R2, R5, 0x80000000, RZ, 0xc0, !PT ;  /* 0x8000000005027812 */ /* 0x000fc800078ec0ff */
[----:B------:R-:W-:-:S04]  /*2f70*/  SHF.R.U32.HI R3, RZ, 0x18, R2 ;  /* 0x00000018ff037819 */ /* 0x000fc80000011602 */
[----:B------:R-:W-:-:S04]  /*2f80*/  LOP3.LUT R0, R0, R3, RZ, 0xfc, !PT ;  /* 0x0000000300007212 */ /* 0x000fc800078efcff */
[----:B------:R-:W-:-:S07]  /*2f90*/  PRMT R8, R0, 0x7610, R8 ;  /* 0x0000761000087816 */ /* 0x000fce0000000008 */
.L_x_31625:
[----:B------:R-:W-:Y:S05]  /*2fa0*/  BSYNC B0 ;  /* 0x0000000000007941 */ /* 0x000fea0003800000 */
.L_x_31624:
[----:B------:R3:W-:Y:S01]  /*2fb0*/  STG.E.U8 desc[UR36][R16.64], R8 ;  /* 0x0000000810007986 */ /* 0x0007e2000c101124 */
[----:B------:R-:W-:Y:S05]  /*2fc0*/  BRA `(.L_x_31601) ;  /* 0x0000000000b07947 */ /* 0x000fea0003800000 */
.L_x_31618:
        /* <DEDUP_REMOVED lines=22> */
.L_x_31600:
        /* <DEDUP_REMOVED lines=16> */
.L_x_31629:
[----:B------:R-:W-:Y:S05]  /*3230*/  BRA `(.L_x_31601) ;  /* 0x0000000000147947 */ /* 0x000fea0003800000 */
.L_x_31628:
[--C-:B------:R-:W-:Y:S01]  /*3240*/  SHF.R.S32.HI R3, RZ, 0x1f, R5.reuse ;  /* 0x0000001fff037819 */ /* 0x100fe20000011405 */
[----:B------:R-:W-:-:S05]  /*3250*/  IMAD.MOV.U32 R2, RZ, RZ, R5 ;  /* 0x000000ffff027224 */ /* 0x000fca00078e0005 */
[----:B------:R2:W-:Y:S01]  /*3260*/  STG.E.64 desc[UR36][R16.64], R2 ;  /* 0x0000000210007986 */ /* 0x0005e2000c101b24 */
[----:B------:R-:W-:Y:S05]  /*3270*/  BRA `(.L_x_31601) ;  /* 0x0000000000047947 */ /* 0x000fea0003800000 */
.L_x_31627:
[----:B------:R0:W-:Y:S02]  /*3280*/  STG.E desc[UR36][R16.64], R5 ;  /* 0x0000000510007986 */ /* 0x0001e4000c101924 */
.L_x_31601:
[----:B------:R-:W-:-:S04]  /*3290*/  IMAD R18, R23, 0x200, R18 ;  /* 0x0000020017127824 */ /* 0x000fc800078e0212 */
[----:B------:R-:W-:-:S07]  /*32a0*/  VIADD R19, R18, 0x80 ;  /* 0x0000008012137836 */ /* 0x000fce0000000000 */
.L_x_31559:
[----:B------:R-:W-:Y:S05]  /*32b0*/  BSYNC B6 ;  /* 0x0000000000067941 */ /* 0x000fea0003800000 */
.L_x_31558:
        /* <DEDUP_REMOVED lines=307> */
.L_x_31632:
        /* <DEDUP_REMOVED lines=20> */
.L_x_31636:
[----:B------:R1:W5:Y:S01]  /*4730*/  LDG.E.U8 R18, desc[UR36][R2.64] ;  /* 0x0000002402127981 */ /* 0x000362000c1e1100 */
[----:B------:R-:W-:Y:S05]  /*4740*/  BRA `(.L_x_31638) ;  /* 0x0000000c00347947 */ /* 0x000fea0003800000 */
.L_x_31635:
        /* <DEDUP_REMOVED lines=8> */
.L_x_31640:
[----:B------:R3:W5:Y:S01]  /*47d0*/  LDG.E R18, desc[UR36][R2.64] ;  /* 0x0000002402127981 */ /* 0x000762000c1e1900 */
[----:B------:R-:W-:Y:S05]  /*47e0*/  BRA `(.L_x_31638) ;  /* 0x0000000c000c7947 */ /* 0x000fea0003800000 */
.L_x_31639:
[----:B------:R2:W5:Y:S01]  /*47f0*/  LDG.E.S16 R18, desc[UR36][R2.64] ;  /* 0x0000002402127981 */ /* 0x000562000c1e1700 */
[----:B------:R-:W-:Y:S05]  /*4800*/  BRA `(.L_x_31638) ;  /* 0x0000000c00047947 */ /* 0x000fea0003800000 */
.L_x_31634:
        /* <DEDUP_REMOVED lines=9> */
.L_x_31642:
[----:B------:R-:W2:Y:S02]  /*48a0*/  LDG.E.U16 R2, desc[UR36][R2.64] ;  /* 0x0000002402027981 */ /* 0x000ea4000c1e1500 */
[----:B--2---:R-:W-:-:S06]  /*48b0*/  HADD2.F32 R18, -RZ, R2.H0_H0 ;  /* 0x20000002ff127230 */ /* 0x004fcc0000004100 */
[----:B------:R-:W0:Y:S01]  /*48c0*/  F2I.FTZ.TRUNC.NTZ R18, R18 ;  /* 0x0000001200127305 */ /* 0x000e22000021f100 */
[----:B------:R-:W-:Y:S05]  /*48d0*/  BRA `(.L_x_31638) ;  /* 0x0000000800d07947 */ /* 0x000fea0003800000 */
.L_x_31641:
        /* <DEDUP_REMOVED lines=9> */
.L_x_31644:
[----:B------:R-:W2:Y:S02]  /*4970*/  LDG.E.U16 R2, desc[UR36][R2.64] ;  /* 0x0000002402027981 */ /* 0x000ea4000c1e1500 */
[----:B--2---:R-:W-:-:S06]  /*4980*/  HADD2.F32 R18, -RZ, R2.H0_H0 ;  /* 0x20000002ff127230 */ /* 0x004fcc0000004100 */
[----:B------:R-:W0:Y:S01]  /*4990*/  F2I.FTZ.TRUNC.NTZ R18, R18 ;  /* 0x0000001200127305 */ /* 0x000e22000021f100 */
[----:B------:R-:W-:Y:S05]  /*49a0*/  BRA `(.L_x_31638) ;  /* 0x00000008009c7947 */ /* 0x000fea0003800000 */
.L_x_31643:
[----:B------:R-:W2:Y:S02]  /*49b0*/  LDG.E.64 R2, desc[UR36][R2.64] ;  /* 0x0000002402027981 */ /* 0x000ea4000c1e1b00 */
[----:B--2---:R0:W1:Y:S01]  /*49c0*/  F2I.F64.TRUNC R18, R2 ;  /* 0x0000000200127311 */ /* 0x004062000030d100 */
[----:B------:R-:W-:Y:S05]  /*49d0*/  BRA `(.L_x_31638) ;  /* 0x0000000800907947 */ /* 0x000fea0003800000 */
.L_x_31633:
        /* <DEDUP_REMOVED lines=12> */
.L_x_31647:
[----:B------:R-:W2:Y:S02]  /*4aa0*/  LDG.E.64 R2, desc[UR36][R2.64] ;  /* 0x0000002402027981 */ /* 0x000ea4000c1e1b00 */
[----:B--2---:R0:W1:Y:S01]  /*4ab0*/  F2I.F64.TRUNC R18, R2 ;  /* 0x0000000200127311 */ /* 0x004062000030d100 */
[----:B------:R-:W-:Y:S05]  /*4ac0*/  BRA `(.L_x_31638) ;  /* 0x0000000800547947 */ /* 0x000fea0003800000 */
.L_x_31646:
        /* <DEDUP_REMOVED lines=27> */
.L_x_31649:
        /* <DEDUP_REMOVED lines=14> */
.L_x_31648:
[----:B------:R-:W2:Y:S02]  /*4d60*/  LDG.E.U16 R18, desc[UR36][R2.64] ;  /* 0x0000002402127981 */ /* 0x000ea4000c1e1500 */
[----:B--2---:R-:W-:-:S06]  /*4d70*/  IMAD.U32 R18, R18, 0x10000, RZ ;  /* 0x0001000012127824 */ /* 0x004fcc00078e00ff */
[----:B------:R-:W0:Y:S01]  /*4d80*/  F2I.FTZ.TRUNC.NTZ R18, R18 ;  /* 0x0000001200127305 */ /* 0x000e22000021f100 */
[----:B------:R-:W-:Y:S05]  /*4d90*/  BRA `(.L_x_31638) ;  /* 0x0000000400a07947 */ /* 0x000fea0003800000 */
.L_x_31645:
        /* <DEDUP_REMOVED lines=10> */
.L_x_31652:
        /* <DEDUP_REMOVED lines=21> */
.L_x_31656:
[----:B------:R-:W-:Y:S05]  /*4f90*/  BSYNC B1 ;  /* 0x0000000000017941 */ /* 0x000fea0003800000 */
.L_x_31655:
[----:B------:R-:W-:Y:S01]  /*4fa0*/  IMAD.SHL.U32 R2, R2, 0x100000, RZ ;  /* 0x0010000002027824 */ /* 0x000fe200078e00ff */
[----:B------:R-:W-:-:S04]  /*4fb0*/  LEA R3, R0, 0x3b800000, 0x17 ;  /* 0x3b80000000037811 */ /* 0x000fc800078eb8ff */
[----:B------:R-:W-:-:S07]  /*4fc0*/  LOP3.LUT R18, R3, R2, R18, 0xfe, !PT ;  /* 0x0000000203127212 */ /* 0x000fce00078efe12 */
.L_x_31654:
[----:B------:R-:W-:Y:S05]  /*4fd0*/  BSYNC B0 ;  /* 0x0000000000007941 */ /* 0x000fea0003800000 */
.L_x_31653:
[----:B------:R-:W0:Y:S01]  /*4fe0*/  F2I.FTZ.TRUNC.NTZ R18, R18 ;  /* 0x0000001200127305 */ /* 0x000e22000021f100 */
[----:B------:R-:W-:Y:S05]  /*4ff0*/  BRA `(.L_x_31638) ;  /* 0x0000000400087947 */ /* 0x000fea0003800000 */
.L_x_31651:
        /* <DEDUP_REMOVED lines=21> */
.L_x_31660:
[----:B------:R-:W-:Y:S05]  /*5150*/  BSYNC B1 ;  /* 0x0000000000017941 */ /* 0x000fea0003800000 */
.L_x_31659:
[----:B------:R-:W-:Y:S01]  /*5160*/  IMAD.SHL.U32 R2, R2, 0x200000, RZ ;  /* 0x0020000002027824 */ /* 0x000fe200078e00ff */
[----:B------:R-:W-:-:S04]  /*5170*/  LEA R3, R0, 0x37800000, 0x17 ;  /* 0x3780000000037811 */ /* 0x000fc800078eb8ff */
[----:B------:R-:W-:-:S07]  /*5180*/  LOP3.LUT R18, R3, R2, R18, 0xfe, !PT ;  /* 0x0000000203127212 */ /* 0x000fce00078efe12 */
.L_x_31658:
[----:B------:R-:W-:Y:S05]  /*5190*/  BSYNC B0 ;  /* 0x0000000000007941 */ /* 0x000fea0003800000 */
.L_x_31657:
[----:B------:R-:W0:Y:S01]  /*51a0*/  F2I.FTZ.TRUNC.NTZ R18, R18 ;  /* 0x0000001200127305 */ /* 0x000e22000021f100 */
[----:B------:R-:W-:Y:S05]  /*51b0*/  BRA `(.L_x_31638) ;  /* 0x0000000000987947 */ /* 0x000fea0003800000 */
.L_x_31650:
        /* <DEDUP_REMOVED lines=14> */
.L_x_31664:
[----:B------:R-:W-:Y:S05]  /*52a0*/  BSYNC B0 ;  /* 0x0000000000007941 */ /* 0x000fea0003800000 */
.L_x_31663:
[----:B------:R-:W0:Y:S01]  /*52b0*/  F2I.FTZ.TRUNC.NTZ R18, R18 ;  /* 0x0000001200127305 */ /* 0x000e22000021f100 */
[----:B------:R-:W-:Y:S05]  /*52c0*/  BRA `(.L_x_31638) ;  /* 0x0000000000547947 */ /* 0x000fea0003800000 */
.L_x_31637:
        /* <DEDUP_REMOVED lines=17> */
.L_x_31665:
[----:B------:R-:W-:Y:S05]  /*53e0*/  BRA `(.L_x_31638) ;  /* 0x00000000000c7947 */ /* 0x000fea0003800000 */
.L_x_31662:
[----:B------:R0:W5:Y:S01]  /*53f0*/  LDG.E R18, desc[UR36][R2.64] ;  /* 0x0000002402127981 */ /* 0x000162000c1e1900 */
[----:B------:R-:W-:Y:S05]  /*5400*/  BRA `(.L_x_31638) ;  /* 0x0000000000047947 */ /* 0x000fea0003800000 */
.L_x_31661:
[----:B------:R0:W5:Y:S02]  /*5410*/  LDG.E R18, desc[UR36][R2.64] ;  /* 0x0000002402127981 */ /* 0x000164000c1e1900 */
.L_x_31638:
[----:B0-----:R-:W0:Y:S01]  /*5420*/  LDC R5, c[0x0][0x424] ;  /* 0x00010900ff057b82 */ /* 0x001e220000000800 */
[----:B-1234-:R-:W-:Y:S01]  /*5430*/  IMAD.MOV.U32 R2, RZ, RZ, RZ ;  /* 0x000000ffff027224 */ /* 0x01efe200078e00ff */
[----:B------:R-:W-:Y:S01]  /*5440*/  BSSY B0, `(.L_x_31666) ;  /* 0x0000028000007945 */ /* 0x000fe20003800000 */
[----:B0-----:R-:W-:-:S04]  /*5450*/  IABS R7, R5 ;  /* 0x0000000500077213 */ /* 0x001fc80000000000 */
[----:B------:R-:W0:Y:S08]  /*5460*/  I2F.RP R4, R7 ;  /* 0x0000000700047306 */ /* 0x000e300000209400 */
[----:B0-----:R-:W0:Y:S02]  /*5470*/  MUFU.RCP R4, R4 ;  /* 0x0000000400047308 */ /* 0x001e240000001000 */
[----:B0-----:R-:W-:-:S06]  /*5480*/  VIADD R6, R4, 0xffffffe ;  /* 0x0ffffffe04067836 */ /* 0x001fcc0000000000 */
[----:B------:R0:W1:Y:S02]  /*5490*/  F2I.FTZ.U32.TRUNC.NTZ R3, R6 ;  /* 0x0000000600037305 */ /* 0x000064000021f000 */
[----:B0-----:R-:W0:Y:S01]  /*54a0*/  LDC.U8 R6, c[0x0][0x428] ;  /* 0x00010a00ff067b82 */ /* 0x001e220000000000 */
[----:B-1----:R-:W-:-:S04]  /*54b0*/  IMAD.MOV R0, RZ, RZ, -R3 ;  /* 0x000000ffff007224 */ /* 0x002fc800078e0a03 */
[----:B------:R-:W-:Y:S01]  /*54c0*/  IMAD R9, R0, R7, RZ ;  /* 0x0000000700097224 */ /* 0x000fe200078e02ff */
[----:B-----5:R-:W-:-:S03]  /*54d0*/  IABS R0, R18 ;  /* 0x0000001200007213 */ /* 0x020fc60000000000 */
[----:B------:R-:W-:-:S04]  /*54e0*/  IMAD.HI.U32 R9, R3, R9, R2 ;  /* 0x0000000903097227 */ /* 0x000fc800078e0002 */
[----:B------:R-:W-:-:S04]  /*54f0*/  IMAD.MOV.U32 R2, RZ, RZ, R0 ;  /* 0x000000ffff027224 */ /* 0x000fc800078e0000 */
[----:B------:R-:W-:Y:S01]  /*5500*/  IMAD.HI.U32 R0, R9, R2, RZ ;  /* 0x0000000209007227 */ /* 0x000fe200078e00ff */
[----:B------:R-:W-:Y:S02]  /*5510*/  LOP3.LUT R9, RZ, R5, RZ, 0x33, !PT ;  /* 0x00000005ff097212 */ /* 0x000fe400078e33ff */
[----:B0-----:R-:W-:Y:S01]  /*5520*/  PRMT R4, R6, 0x9910, RZ ;  /* 0x0000991006047816 */ /* 0x001fe200000000ff */
[----:B------:R-:W-:-:S04]  /*5530*/  IMAD.MOV R3, RZ, RZ, -R0 ;  /* 0x000000ffff037224 */ /* 0x000fc800078e0a00 */
[----:B------:R-:W-:Y:S01]  /*5540*/  IMAD R2, R7, R3, R2 ;  /* 0x0000000307027224 */ /* 0x000fe200078e0202 */
[----:B------:R-:W-:-:S04]  /*5550*/  LOP3.LUT R3, R18, R5, RZ, 0x3c, !PT ;  /* 0x0000000512037212 */ /* 0x000fc800078e3cff */
[----:B------:R-:W-:Y:S02]  /*5560*/  ISETP.GT.U32.AND P2, PT, R7, R2, PT ;  /* 0x000000020700720c */ /* 0x000fe40003f44070 */
[C---:B------:R-:W-:Y:S02]  /*5570*/  ISETP.GE.AND P0, PT, R3.reuse, RZ, PT ;  /* 0x000000ff0300720c */ /* 0x040fe40003f06270 */
[----:B------:R-:W-:-:S09]  /*5580*/  ISETP.GT.AND P3, PT, R3, -0x1, PT ;  /* 0xffffffff0300780c */ /* 0x000fd20003f64270 */
        /* <DEDUP_REMOVED lines=19> */
.L_x_31667:
[----:B------:R-:W-:Y:S05]  /*56c0*/  BSYNC B0 ;  /* 0x0000000000007941 */ /* 0x000fea0003800000 */
.L_x_31666:
        /* <DEDUP_REMOVED lines=11> */
.L_x_31671:
[----:B------:R4:W-:Y:S01]  /*5780*/  STG.E.U8 desc[UR36][R16.64], R5 ;  /* 0x0000000510007986 */ /* 0x0009e2000c101124 */
[----:B------:R-:W-:Y:S05]  /*5790*/  BRA `(.L_x_31673) ;  /* 0x0000000c00587947 */ /* 0x000fea0003800000 */
.L_x_31670:
        /* <DEDUP_REMOVED lines=10> */
.L_x_31675:
[----:B------:R2:W-:Y:S01]  /*5840*/  STG.E desc[UR36][R16.64], R5 ;  /* 0x0000000510007986 */ /* 0x0005e2000c101924 */
[----:B------:R-:W-:Y:S05]  /*5850*/  BRA `(.L_x_31673) ;  /* 0x0000000c00287947 */ /* 0x000fea0003800000 */
.L_x_31674:
[----:B------:R0:W-:Y:S01]  /*5860*/  STG.E.U16 desc[UR36][R16.64], R5 ;  /* 0x0000000510007986 */ /* 0x0001e2000c101524 */
[----:B------:R-:W-:Y:S05]  /*5870*/  BRA `(.L_x_31673) ;  /* 0x0000000c00207947 */ /* 0x000fea0003800000 */
.L_x_31669:
        /* <DEDUP_REMOVED lines=9> */
.L_x_31677:
[----:B------:R-:W-:-:S04]  /*5910*/  I2FP.F32.S32 R0, R5 ;  /* 0x0000000500007245 */ /* 0x000fc80000201400 */
[----:B------:R-:W-:-:S05]  /*5920*/  F2FP.F16.F32.PACK_AB R0, RZ, R0 ;  /* 0x00000000ff00723e */ /* 0x000fca00000000ff */
[----:B------:R0:W-:Y:S01]  /*5930*/  STG.E.U16 desc[UR36][R16.64], R0 ;  /* 0x0000000010007986 */ /* 0x0001e2000c101524 */
[----:B------:R-:W-:Y:S05]  /*5940*/  BRA `(.L_x_31673) ;  /* 0x0000000800ec7947 */ /* 0x000fea0003800000 */
.L_x_31676:
        /* <DEDUP_REMOVED lines=10> */
.L_x_31679:
[----:B------:R-:W-:-:S04]  /*59f0*/  I2FP.F32.S32 R5, R5 ;  /* 0x0000000500057245 */ /* 0x000fc80000201400 */
[----:B------:R-:W-:-:S04]  /*5a00*/  F2FP.F16.F32.PACK_AB R3, RZ, R5 ;  /* 0x00000005ff03723e */ /* 0x000fc800000000ff */
[----:B------:R-:W-:-:S05]  /*5a10*/  PRMT R3, R3, 0x5410, RZ ;  /* 0x0000541003037816 */ /* 0x000fca00000000ff */
[----:B------:R0:W-:Y:S01]  /*5a20*/  STG.E desc[UR36][R16.64], R3 ;  /* 0x0000000310007986 */ /* 0x0001e2000c101924 */
[----:B------:R-:W-:Y:S05]  /*5a30*/  BRA `(.L_x_31673) ;  /* 0x0000000800b07947 */ /* 0x000fea0003800000 */
.L_x_31678:
[----:B------:R-:W0:Y:S02]  /*5a40*/  I2F.F64 R2, R5 ;  /* 0x0000000500027312 */ /* 0x000e240000201c00 */
[----:B0-----:R0:W-:Y:S01]  /*5a50*/  STG.E.64 desc[UR36][R16.64], R2 ;  /* 0x0000000210007986 */ /* 0x0011e2000c101b24 */
[----:B------:R-:W-:Y:S05]  /*5a60*/  BRA `(.L_x_31673) ;  /* 0x0000000800a47947 */ /* 0x000fea0003800000 */
.L_x_31668:
        /* <DEDUP_REMOVED lines=12> */
.L_x_31682:
[----:B------:R-:W0:Y:S01]  /*5b30*/  I2F.F64 R4, R5 ;  /* 0x0000000500047312 */ /* 0x000e220000201c00 */
[----:B------:R-:W-:-:S05]  /*5b40*/  CS2R R6, SRZ ;  /* 0x0000000000067805 */ /* 0x000fca000001ff00 */
[----:B0-----:R0:W-:Y:S01]  /*5b50*/  STG.E.128 desc[UR36][R16.64], R4 ;  /* 0x0000000410007986 */ /* 0x0011e2000c101d24 */
[----:B------:R-:W-:Y:S05]  /*5b60*/  BRA `(.L_x_31673) ;  /* 0x0000000800647947 */ /* 0x000fea0003800000 */
.L_x_31681:
        /* <DEDUP_REMOVED lines=21> */
.L_x_31686:
[----:B------:R-:W-:Y:S05]  /*5cc0*/  BSYNC B0 ;  /* 0x0000000000007941 */ /* 0x000fea0003800000 */
.L_x_31685:
[----:B------:R-:W-:-:S05]  /*5cd0*/  LOP3.LUT R3, R0, R3, RZ, 0xfc, !PT ;  /* 0x0000000300037212 */ /* 0x000fca00078efcff */
[----:B------:R0:W-:Y:S01]  /*5ce0*/  STG.E.U8 desc[UR36][R16.64], R3 ;  /* 0x0000000310007986 */ /* 0x0001e2000c101124 */
[----:B------:R-:W-:Y:S05]  /*5cf0*/  BRA `(.L_x_31673) ;  /* 0x0000000800007947 */ /* 0x000fea0003800000 */
.L_x_31684:
        /* <DEDUP_REMOVED lines=13> */
.L_x_31688:
[----:B------:R-:W-:Y:S01]  /*5dd0*/  IMAD.MOV.U32 R0, RZ, RZ, 0x7f ;  /* 0x0000007fff007424 */ /* 0x000fe200078e00ff */
[----:B------:R-:W-:-:S04]  /*5de0*/  ISETP.GT.U32.AND P0, PT, R2, 0x7f800000, PT ;  /* 0x7f8000000200780c */ /* 0x000fc80003f04070 */
[----:B------:R-:W-:-:S09]  /*5df0*/  SEL R0, R0, 0x7c, P0 ;  /* 0x0000007c00007807 */ /* 0x000fd20000000000 */
.L_x_31689:
[----:B------:R-:W-:Y:S05]  /*5e00*/  BSYNC B0 ;  /* 0x0000000000007941 */ /* 0x000fea0003800000 */
.L_x_31687:
[----:B------:R-:W-:-:S04]  /*5e10*/  LOP3.LUT R2, R5, 0x80000000, RZ, 0xc0, !PT ;  /* 0x8000000005027812 */ /* 0x000fc800078ec0ff */
[----:B------:R-:W-:-:S04]  /*5e20*/  SHF.R.U32.HI R3, RZ, 0x18, R2 ;  /* 0x00000018ff037819 */ /* 0x000fc80000011602 */
[----:B------:R-:W-:-:S05]  /*5e30*/  LOP3.LUT R3, R0, R3, RZ, 0xfc, !PT ;  /* 0x0000000300037212 */ /* 0x000fca00078efcff */
[----:B------:R0:W-:Y:S01]  /*5e40*/  STG.E.U8 desc[UR36][R16.64], R3 ;  /* 0x0000000310007986 */ /* 0x0001e2000c101124 */
[----:B------:R-:W-:Y:S05]  /*5e50*/  BRA `(.L_x_31673) ;  /* 0x0000000400a87947 */ /* 0x000fea0003800000 */
.L_x_31683:
[----:B------:R-:W-:-:S04]  /*5e60*/  I2FP.F32.S32 R0, R5 ;  /* 0x0000000500007245 */ /* 0x000fc80000201400 */
[----:B------:R-:W-:-:S05]  /*5e70*/  F2FP.BF16.F32.PACK_AB R0, RZ, R0 ;  /* 0x00000000ff00723e */ /* 0x000fca00000010ff */
[----:B------:R0:W-:Y:S01]  /*5e80*/  STG.E.U16 desc[UR36][R16.64], R0 ;  /* 0x0000000010007986 */ /* 0x0001e2000c101524 */
[----:B------:R-:W-:Y:S05]  /*5e90*/  BRA `(.L_x_31673) ;  /* 0x0000000400987947 */ /* 0x000fea0003800000 */
.L_x_31680:
        /* <DEDUP_REMOVED lines=10> */
.L_x_31692:
        /* <DEDUP_REMOVED lines=17> */
.L_x_31695:
[----:B------:R-:W-:-:S04]  /*6050*/  LOP3.LUT R2, R5, 0x80000000, RZ, 0xc0, !PT ;  /* 0x8000000005027812 */ /* 0x000fc800078ec0ff */
[----:B------:R-:W-:-:S04]  /*6060*/  SHF.R.U32.HI R3, RZ, 0x18, R2 ;  /* 0x00000018ff037819 */ /* 0x000fc80000011602 */
[----:B------:R-:W-:-:S04]  /*6070*/  LOP3.LUT R0, R0, R3, RZ, 0xfc, !PT ;  /* 0x0000000300007212 */ /* 0x000fc800078efcff */
[----:B------:R-:W-:-:S07]  /*6080*/  PRMT R8, R0, 0x7610, R8 ;  /* 0x0000761000087816 */ /* 0x000fce0000000008 */
.L_x_31694:
[----:B------:R-:W-:Y:S05]  /*6090*/  BSYNC B0 ;  /* 0x0000000000007941 */ /* 0x000fea0003800000 */
.L_x_31693:
[----:B------:R0:W-:Y:S01]  /*60a0*/  STG.E.U8 desc[UR36][R16.64], R8 ;  /* 0x0000000810007986 */ /* 0x0001e2000c101124 */
[----:B------:R-:W-:Y:S05]  /*60b0*/  BRA `(.L_x_31673) ;  /* 0x0000000400107947 */ /* 0x000fea0003800000 */
.L_x_31691:
        /* <DEDUP_REMOVED lines=17> */
.L_x_31698:
[----:B------:R-:W-:-:S04]  /*61d0*/  LOP3.LUT R2, R5, 0x80000000, RZ, 0xc0, !PT ;  /* 0x8000000005027812 */ /* 0x000fc800078ec0ff */
[----:B------:R-:W-:-:S04]  /*61e0*/  SHF.R.U32.HI R3, RZ, 0x18, R2 ;  /* 0x00000018ff037819 */ /* 0x000fc80000011602 */
[----:B------:R-:W-:-:S04]  /*61f0*/  LOP3.LUT R0, R0, R3, RZ, 0xfc, !PT ;  /* 0x0000000300007212 */ /* 0x000fc800078efcff */
[----:B------:R-:W-:-:S07]  /*6200*/  PRMT R8, R0, 0x7610, R8 ;  /* 0x0000761000087816 */ /* 0x000fce0000000008 */
.L_x_31697:
[----:B------:R-:W-:Y:S05]  /*6210*/  BSYNC B0 ;  /* 0x0000000000007941 */ /* 0x000fea0003800000 */
.L_x_31696:
[----:B------:R0:W-:Y:S01]  /*6220*/  STG.E.U8 desc[UR36][R16.64], R8 ;  /* 0x0000000810007986 */ /* 0x0001e2000c101124 */
[----:B------:R-:W-:Y:S05]  /*6230*/  BRA `(.L_x_31673) ;  /* 0x0000000000b07947 */ /* 0x000fea0003800000 */
.L_x_31690:
        /* <DEDUP_REMOVED lines=22> */
.L_x_31672:
        /* <DEDUP_REMOVED lines=16> */
.L_x_31701:
[----:B------:R-:W-:Y:S05]  /*64a0*/  BRA `(.L_x_31673) ;  /* 0x0000000000147947 */ /* 0x000fea0003800000 */
.L_x_31700:
[--C-:B------:R-:W-:Y:S01]  /*64b0*/  SHF.R.S32.HI R3, RZ, 0x1f, R5.reuse ;  /* 0x0000001fff037819 */ /* 0x100fe20000011405 */
[----:B------:R-:W-:-:S05]  /*64c0*/  IMAD.MOV.U32 R2, RZ, RZ, R5 ;  /* 0x000000ffff027224 */ /* 0x000fca00078e0005 */
[----:B------:R0:W-:Y:S01]  /*64d0*/  STG.E.64 desc[UR36][R16.64], R2 ;  /* 0x0000000210007986 */ /* 0x0001e2000c101b24 */
[----:B------:R-:W-:Y:S05]  /*64e0*/  BRA `(.L_x_31673) ;  /* 0x0000000000047947 */ /* 0x000fea0003800000 */
.L_x_31699:
[----:B------:R0:W-:Y:S02]  /*64f0*/  STG.E desc[UR36][R16.64], R5 ;  /* 0x0000000510007986 */ /* 0x0001e4000c101924 */
.L_x_31673:
[----:B------:R-:W-:-:S07]  /*6500*/  VIADD R19, R19, 0x80 ;  /* 0x0000008013137836 */ /* 0x000fce0000000000 */
.L_x_31631:
[----:B------:R-:W-:Y:S05]  /*6510*/  BSYNC B6 ;  /* 0x0000000000067941 */ /* 0x000fea0003800000 */
.L_x_31630:
        /* <DEDUP_REMOVED lines=307> */
.L_x_31704:
        /* <DEDUP_REMOVED lines=20> */
.L_x_31708:
[----:B------:R3:W5:Y:S01]  /*7990*/  LDG.E.U8 R18, desc[UR36][R2.64] ;  /* 0x0000002402127981 */ /* 0x000762000c1e1100 */
[----:B------:R-:W-:Y:S05]  /*79a0*/  BRA `(.L_x_31710) ;  /* 0x0000000c00347947 */ /* 0x000fea0003800000 */
.L_x_31707:
        /* <DEDUP_REMOVED lines=8> */
.L_x_31712:
[----:B------:R2:W5:Y:S01]  /*7a30*/  LDG.E R18, desc[UR36][R2.64] ;  /* 0x0000002402127981 */ /* 0x000562000c1e1900 */
[----:B------:R-:W-:Y:S05]  /*7a40*/  BRA `(.L_x_31710) ;  /* 0x0000000c000c7947 */ /* 0x000fea0003800000 */
.L_x_31711:
[----:B------:R0:W5:Y:S01]  /*7a50*/  LDG.E.S16 R18, desc[UR36][R2.64] ;  /* 0x0000002402127981 */ /* 0x000162000c1e1700 */
[----:B------:R-:W-:Y:S05]  /*7a60*/  BRA `(.L_x_31710) ;  /* 0x0000000c00047947 */ /* 0x000fea0003800000 */
.L_x_31706:
        /* <DEDUP_REMOVED lines=9> */
.L_x_31714:
[----:B------:R-:W2:Y:S02]  /*7b00*/  LDG.E.U16 R2, desc[UR36][R2.64] ;  /* 0x0000002402027981 */ /* 0x000ea4000c1e1500 */
[----:B--2---:R-:W-:-:S06]  /*7b10*/  HADD2.F32 R18, -RZ, R2.H0_H0 ;  /* 0x20000002ff127230 */ /* 0x004fcc0000004100 */
[----:B------:R-:W0:Y:S01]  /*7b20*/  F2I.FTZ.TRUNC.NTZ R18, R18 ;  /* 0x0000001200127305 */ /* 0x000e22000021f100 */
[----:B------:R-:W-:Y:S05]  /*7b30*/  BRA `(.L_x_31710) ;  /* 0x0000000800d07947 */ /* 0x000fea0003800000 */
.L_x_31713:
        /* <DEDUP_REMOVED lines=9> */
.L_x_31716:
[----:B------:R-:W2:Y:S02]  /*7bd0*/  LDG.E.U16 R2, desc[UR36][R2.64] ;  /* 0x0000002402027981 */ /* 0x000ea4000c1e1500 */
[----:B--2---:R-:W-:-:S06]  /*7be0*/  HADD2.F32 R18, -RZ, R2.H0_H0 ;  /* 0x20000002ff127230 */ /* 0x004fcc0000004100 */
[----:B------:R-:W0:Y:S01]  /*7bf0*/  F2I.FTZ.TRUNC.NTZ R18, R18 ;  /* 0x0000001200127305 */ /* 0x000e22000021f100 */
[----:B------:R-:W-:Y:S05]  /*7c00*/  BRA `(.L_x_31710) ;  /* 0x00000008009c7947 */ /* 0x000fea0003800000 */
.L_x_31715:
[----:B------:R-:W2:Y:S02]  /*7c10*/  LDG.E.64 R2, desc[UR36][R2.64] ;  /* 0x0000002402027981 */ /* 0x000ea4000c1e1b00 */
[----:B--2---:R0:W1:Y:S01]  /*7c20*/  F2I.F64.TRUNC R18, R2 ;  /* 0x0000000200127311 */ /* 0x004062000030d100 */
[----:B------:R-:W-:Y:S05]  /*7c30*/  BRA `(.L_x_31710) ;  /* 0x0000000800907947 */ /* 0x000fea0003800000 */
.L_x_31705:
        /* <DEDUP_REMOVED lines=12> */
.L_x_31719:
[----:B------:R-:W2:Y:S02]  /*7d00*/  LDG.E.64 R2, desc[UR36][R2.64] ;  /* 0x0000002402027981 */ /* 0x000ea4000c1e1b00 */
[----:B--2---:R0:W1:Y:S01]  /*7d10*/  F2I.F64.TRUNC R18, R2 ;  /* 0x0000000200127311 */ /* 0x004062000030d100 */
[----:B------:R-:W-:Y:S05]  /*7d20*/  BRA `(.L_x_31710) ;  /* 0x0000000800547947 */ /* 0x000fea0003800000 */
.L_x_31718:
        /* <DEDUP_REMOVED lines=27> */
.L_x_31721:
        /* <DEDUP_REMOVED lines=14> */
.L_x_31720:
[----:B------:R-:W2:Y:S02]  /*7fc0*/  LDG.E.U16 R18, desc[UR36][R2.64] ;  /* 0x0000002402127981 */ /* 0x000ea4000c1e1500 */
[----:B--2---:R-:W-:-:S06]  /*7fd0*/  IMAD.U32 R18, R18, 0x10000, RZ ;  /* 0x0001000012127824 */ /* 0x004fcc00078e00ff */
[----:B------:R-:W0:Y:S01]  /*7fe0*/  F2I.FTZ.TRUNC.NTZ R18, R18 ;  /* 0x0000001200127305 */ /* 0x000e22000021f100 */
[----:B------:R-:W-:Y:S05]  /*7ff0*/  BRA `(.L_x_31710) ;  /* 0x0000000400a07947 */ /* 0x000fea0003800000 */
.L_x_31717:
        /* <DEDUP_REMOVED lines=10> */
.L_x_31724:
        /* <DEDUP_REMOVED lines=21> */
.L_x_31728:
[----:B------:R-:W-:Y:S05]  /*81f0*/  BSYNC B1 ;  /* 0x0000000000017941 */ /* 0x000fea0003800000 */
.L_x_31727:
[----:B------:R-:W-:Y:S01]  /*8200*/  IMAD.SHL.U32 R2, R2, 0x100000, RZ ;  /* 0x0010000002027824 */ /* 0x000fe200078e00ff */
[----:B------:R-:W-:-:S04]  /*8210*/  LEA R3, R0, 0x3b800000, 0x17 ;  /* 0x3b80000000037811 */ /* 0x000fc800078eb8ff */
[----:B------:R-:W-:-:S07]  /*8220*/  LOP3.LUT R18, R3, R2, R18, 0xfe, !PT ;  /* 0x0000000203127212 */ /* 0x000fce00078efe12 */
.L_x_31726:
[----:B------:R-:W-:Y:S05]  /*8230*/  BSYNC B0 ;  /* 0x0000000000007941 */ /* 0x000fea0003800000 */
.L_x_31725:
[----:B------:R-:W0:Y:S01]  /*8240*/  F2I.FTZ.TRUNC.NTZ R18, R18 ;  /* 0x0000001200127305 */ /* 0x000e22000021f100 */
[----:B------:R-:W-:Y:S05]  /*8250*/  BRA `(.L_x_31710) ;  /* 0x0000000400087947 */ /* 0x000fea0003800000 */
.L_x_31723:
        /* <DEDUP_REMOVED lines=21> */
.L_x_31732:
[----:B------:R-:W-:Y:S05]  /*83b0*/  BSYNC B1 ;  /* 0x0000000000017941 */ /* 0x000fea0003800000 */
.L_x_31731:
[----:B------:R-:W-:Y:S01]  /*83c0*/  IMAD.SHL.U32 R2, R2, 0x200000, RZ ;  /* 0x0020000002027824 */ /* 0x000fe200078e00ff */
[----:B------:R-:W-:-:S04]  /*83d0*/  LEA R3, R0, 0x37800000, 0x17 ;  /* 0x3780000000037811 */ /* 0x000fc800078eb8ff */
[----:B------:R-:W-:-:S07]  /*83e0*/  LOP3.LUT R18, R3, R2, R18, 0xfe, !PT ;  /* 0x0000000203127212 */ /* 0x000fce00078efe12 */
.L_x_31730:
[----:B------:R-:W-:Y:S05]  /*83f0*/  BSYNC B0 ;  /* 0x0000000000007941 */ /* 0x000fea0003800000 */
.L_x_31729:
[----:B------:R-:W0:Y:S01]  /*8400*/  F2I.FTZ.TRUNC.NTZ R18, R18 ;  /* 0x0000001200127305 */ /* 0x000e22000021f100 */
[----:B------:R-:W-:Y:S05]  /*8410*/  BRA `(.L_x_31710) ;  /* 0x0000000000987947 */ /* 0x000fea0003800000 */
.L_x_31722:
        /* <DEDUP_REMOVED lines=14> */
.L_x_31736:
[----:B------:R-:W-:Y:S05]  /*8500*/  BSYNC B0 ;  /* 0x0000000000007941 */ /* 0x000fea0003800000 */
.L_x_31735:
[----:B------:R-:W0:Y:S01]  /*8510*/  F2I.FTZ.TRUNC.NTZ R18, R18 ;  /* 0x0000001200127305 */ /* 0x000e22000021f100 */
[----:B------:R-:W-:Y:S05]  /*8520*/  BRA `(.L_x_31710) ;  /* 0x0000000000547947 */ /* 0x000fea0003800000 */
.L_x_31709:
        /* <DEDUP_REMOVED lines=17> */
.L_x_31737:
[----:B------:R-:W-:Y:S05]  /*8640*/  BRA `(.L_x_31710) ;  /* 0x00000000000c7947 */ /* 0x000fea0003800000 */
.L_x_31734:
[----:B------:R0:W5:Y:S01]  /*8650*/  LDG.E R18, desc[UR36][R2.64] ;  /* 0x0000002402127981 */ /* 0x000162000c1e1900 */
[----:B------:R-:W-:Y:S05]  /*8660*/  BRA `(.L_x_31710) ;  /* 0x0000000000047947 */ /* 0x000fea0003800000 */
.L_x_31733:
[----:B------:R0:W5:Y:S02]  /*8670*/  LDG.E R18, desc[UR36][R2.64] ;  /* 0x0000002402127981 */ /* 0x000164000c1e1900 */
.L_x_31710:
        /* <DEDUP_REMOVED lines=42> */
.L_x_31739:
[----:B------:R-:W-:Y:S05]  /*8920*/  BSYNC B0 ;  /* 0x0000000000007941 */ /* 0x000fea0003800000 */
.L_x_31738:
        /* <DEDUP_REMOVED lines=11> */
.L_x_31743:
[----:B------:R0:W-:Y:S01]  /*89e0*/  STG.E.U8 desc[UR36][R16.64], R5 ;  /* 0x0000000510007986 */ /* 0x0001e2000c101124 */
[----:B------:R-:W-:Y:S05]  /*89f0*/  BRA `(.L_x_31745) ;  /* 0x0000000c00587947 */ /* 0x000fea0003800000 */
.L_x_31742:
        /* <DEDUP_REMOVED lines=10> */
.L_x_31747:
[----:B------:R0:W-:Y:S01]  /*8aa0*/  STG.E desc[UR36][R16.64], R5 ;  /* 0x0000000510007986 */ /* 0x0001e2000c101924 */
[----:B------:R-:W-:Y:S05]  /*8ab0*/  BRA `(.L_x_31745) ;  /* 0x0000000c00287947 */ /* 0x000fea0003800000 */
.L_x_31746:
[----:B------:R0:W-:Y:S01]  /*8ac0*/  STG.E.U16 desc[UR36][R16.64], R5 ;  /* 0x0000000510007986 */ /* 0x0001e2000c101524 */
[----:B------:R-:W-:Y:S05]  /*8ad0*/  BRA `(.L_x_31745) ;  /* 0x0000000c00207947 */ /* 0x000fea0003800000 */
.L_x_31741:
        /* <DEDUP_REMOVED lines=9> */
.L_x_31749:
[----:B------:R-:W-:-:S04]  /*8b70*/  I2FP.F32.S32 R0, R5 ;  /* 0x0000000500007245 */ /* 0x000fc80000201400 */
[----:B------:R-:W-:-:S05]  /*8b80*/  F2FP.F16.F32.PACK_AB R0, RZ, R0 ;  /* 0x00000000ff00723e */ /* 0x000fca00000000ff */
[----:B------:R0:W-:Y:S01]  /*8b90*/  STG.E.U16 desc[UR36][R16.64], R0 ;  /* 0x0000000010007986 */ /* 0x0001e2000c101524 */
[----:B------:R-:W-:Y:S05]  /*8ba0*/  BRA `(.L_x_31745) ;  /* 0x0000000800ec7947 */ /* 0x000fea0003800000 */
.L_x_31748:
        /* <DEDUP_REMOVED lines=10> */
.L_x_31751:
[----:B------:R-:W-:-:S04]  /*8c50*/  I2FP.F32.S32 R5, R5 ;  /* 0x0000000500057245 */ /* 0x000fc80000201400 */
[----:B------:R-:W-:-:S04]  /*8c60*/  F2FP.F16.F32.PACK_AB R3, RZ, R5 ;  /* 0x00000005ff03723e */ /* 0x000fc800000000ff */
[----:B------:R-:W-:-:S05]  /*8c70*/  PRMT R3, R3, 0x5410, RZ ;  /* 0x0000541003037816 */ /* 0x000fca00000000ff */
[----:B------:R0:W-:Y:S01]  /*8c80*/  STG.E desc[UR36][R16.64], R3 ;  /* 0x0000000310007986 */ /* 0x0001e2000c101924 */
[----:B------:R-:W-:Y:S05]  /*8c90*/  BRA `(.L_x_31745) ;  /* 0x0000000800b07947 */ /* 0x000fea0003800000 */
.L_x_31750:
[----:B------:R-:W0:Y:S02]  /*8ca0*/  I2F.F64 R2, R5 ;  /* 0x0000000500027312 */ /* 0x000e240000201c00 */
[----:B0-----:R0:W-:Y:S01]  /*8cb0*/  STG.E.64 desc[UR36][R16.64], R2 ;  /* 0x0000000210007986 */ /* 0x0011e2000c101b24 */
[----:B------:R-:W-:Y:S05]  /*8cc0*/  BRA `(.L_x_31745) ;  /* 0x0000000800a47947 */ /* 0x000fea0003800000 */
.L_x_31740:
        /* <DEDUP_REMOVED lines=12> */
.L_x_31754:
[----:B------:R-:W0:Y:S01]  /*8d90*/  I2F.F64 R4, R5 ;  /* 0x0000000500047312 */ /* 0x000e220000201c00 */
[----:B------:R-:W-:-:S05]  /*8da0*/  CS2R R6, SRZ ;  /* 0x0000000000067805 */ /* 0x000fca000001ff00 */
[----:B0-----:R0:W-:Y:S01]  /*8db0*/  STG.E.128 desc[UR36][R16.64], R4 ;  /* 0x0000000410007986 */ /* 0x0011e2000c101d24 */
[----:B------:R-:W-:Y:S05]  /*8dc0*/  BRA `(.L_x_31745) ;  /* 0x0000000800647947 */ /* 0x000fea0003800000 */
.L_x_31753:
        /* <DEDUP_REMOVED lines=21> */
.L_x_31758:
[----:B------:R-:W-:Y:S05]  /*8f20*/  BSYNC B0 ;  /* 0x0000000000007941 */ /* 0x000fea0003800000 */
.L_x_31757:
[----:B------:R-:W-:-:S05]  /*8f30*/  LOP3.LUT R3, R0, R3, RZ, 0xfc, !PT ;  /* 0x0000000300037212 */ /* 0x000fca00078efcff */
[----:B------:R0:W-:Y:S01]  /*8f40*/  STG.E.U8 desc[UR36][R16.64], R3 ;  /* 0x0000000310007986 */ /* 0x0001e2000c101124 */
[----:B------:R-:W-:Y:S05]  /*8f50*/  BRA `(.L_x_31745) ;  /* 0x0000000800007947 */ /* 0x000fea0003800000 */
.L_x_31756:
        /* <DEDUP_REMOVED lines=13> */
.L_x_31760:
[----:B------:R-:W-:Y:S01]  /*9030*/  IMAD.MOV.U32 R0, RZ, RZ, 0x7f ;  /* 0x0000007fff007424 */ /* 0x000fe200078e00ff */
[----:B------:R-:W-:-:S04]  /*9040*/  ISETP.GT.U32.AND P0, PT, R2, 0x7f800000, PT ;  /* 0x7f8000000200780c */ /* 0x000fc80003f04070 */
[----:B------:R-:W-:-:S09]  /*9050*/  SEL R0, R0, 0x7c, P0 ;  /* 0x0000007c00007807 */ /* 0x000fd20000000000 */
.L_x_31761:
[----:B------:R-:W-:Y:S05]  /*9060*/  BSYNC B0 ;  /* 0x0000000000007941 */ /* 0x000fea0003800000 */
.L_x_31759:
[----:B------:R-:W-:-:S04]  /*9070*/  LOP3.LUT R2, R5, 0x80000000, RZ, 0xc0, !PT ;  /* 0x8000000005027812 */ /* 0x000fc800078ec0ff */
[----:B------:R-:W-:-:S04]  /*9080*/  SHF.R.U32.HI R3, RZ, 0x18, R2 ;  /* 0x00000018ff037819 */ /* 0x000fc80000011602 */
[----:B------:R-:W-:-:S05]  /*9090*/  LOP3.LUT R3, R0, R3, RZ, 0xfc, !PT ;  /* 0x0000000300037212 */ /* 0x000fca00078efcff */
[----:B------:R0:W-:Y:S01]  /*90a0*/  STG.E.U8 desc[UR36][R16.64], R3 ;  /* 0x0000000310007986 */ /* 0x0001e2000c101124 */
[----:B------:R-:W-:Y:S05]  /*90b0*/  BRA `(.L_x_31745) ;  /* 0x0000000400a87947 */ /* 0x000fea0003800000 */
.L_x_31755:
[----:B------:R-:W-:-:S04]  /*90c0*/  I2FP.F32.S32 R0, R5 ;  /* 0x0000000500007245 */ /* 0x000fc80000201400 */
[----:B------:R-:W-:-:S05]  /*90d0*/  F2FP.BF16.F32.PACK_AB R0, RZ, R0 ;  /* 0x00000000ff00723e */ /* 0x000fca00000010ff */
[----:B------:R0:W-:Y:S01]  /*90e0*/  STG.E.U16 desc[UR36][R16.64], R0 ;  /* 0x0000000010007986 */ /* 0x0001e2000c101524 */
[----:B------:R-:W-:Y:S05]  /*90f0*/  BRA `(.L_x_31745) ;  /* 0x0000000400987947 */ /* 0x000fea0003800000 */
.L_x_31752:
        /* <DEDUP_REMOVED lines=10> */
.L_x_31764:
        /* <DEDUP_REMOVED lines=17> */
.L_x_31767:
[----:B------:R-:W-:-:S04]  /*92b0*/  LOP3.LUT R2, R5, 0x80000000, RZ, 0xc0, !PT ;  /* 0x8000000005027812 */ /* 0x000fc800078ec0ff */
[----:B------:R-:W-:-:S04]  /*92c0*/  SHF.R.U32.HI R3, RZ, 0x18, R2 ;  /* 0x00000018ff037819 */ /* 0x000fc80000011602 */
[----:B------:R-:W-:-:S04]  /*92d0*/  LOP3.LUT R0, R0, R3, RZ, 0xfc, !PT ;  /* 0x0000000300007212 */ /* 0x000fc800078efcff */
[----:B------:R-:W-:-:S07]  /*92e0*/  PRMT R8, R0, 0x7610, R8 ;  /* 0x0000761000087816 */ /* 0x000fce0000000008 */
.L_x_31766:
[----:B------:R-:W-:Y:S05]  /*92f0*/  BSYNC B0 ;  /* 0x0000000000007941 */ /* 0x000fea0003800000 */
.L_x_31765:
[----:B------:R3:W-:Y:S01]  /*9300*/  STG.E.U8 desc[UR36][R16.64], R8 ;  /* 0x0000000810007986 */ /* 0x0007e2000c101124 */
[----:B------:R-:W-:Y:S05]  /*9310*/  BRA `(.L_x_31745) ;  /* 0x0000000400107947 */ /* 0x000fea0003800000 */
.L_x_31763:
        /* <DEDUP_REMOVED lines=17> */
.L_x_31770:
[----:B------:R-:W-:-:S04]  /*9430*/  LOP3.LUT R2, R5, 0x80000000, RZ, 0xc0, !PT ;  /* 0x8000000005027812 */ /* 0x000fc800078ec0ff */
[----:B------:R-:W-:-:S04]  /*9440*/  SHF.R.U32.HI R3, RZ, 0x18, R2 ;  /* 0x00000018ff037819 */ /* 0x000fc80000011602 */
[----:B------:R-:W-:-:S04]  /*9450*/  LOP3.LUT R0, R0, R3, RZ, 0xfc, !PT ;  /* 0x0000000300007212 */ /* 0x000fc800078efcff */
[----:B------:R-:W-:-:S07]  /*9460*/  PRMT R8, R0, 0x7610, R8 ;  /* 0x0000761000087816 */ /* 0x000fce0000000008 */
.L_x_31769:
[----:B------:R-:W-:Y:S05]  /*9470*/  BSYNC B0 ;  /* 0x0000000000007941 */ /* 0x000fea0003800000 */
.L_x_31768:
[----:B------:R0:W-:Y:S01]  /*9480*/  STG.E.U8 desc[UR36][R16.64], R8 ;  /* 0x0000000810007986 */ /* 0x0001e2000c101124 */
[----:B------:R-:W-:Y:S05]  /*9490*/  BRA `(.L_x_31745) ;  /* 0x0000000000b07947 */ /* 0x000fea0003800000 */
.L_x_31762:
        /* <DEDUP_REMOVED lines=22> */
.L_x_31744:
        /* <DEDUP_REMOVED lines=16> */
.L_x_31773:
[----:B------:R-:W-:Y:S05]  /*9700*/  BRA `(.L_x_31745) ;  /* 0x0000000000147947 */ /* 0x000fea0003800000 */
.L_x_31772:
[--C-:B------:R-:W-:Y:S01]  /*9710*/  SHF.R.S32.HI R3, RZ, 0x1f, R5.reuse ;  /* 0x0000001fff037819 */ /* 0x100fe20000011405 */
[----:B------:R-:W-:-:S05]  /*9720*/  IMAD.MOV.U32 R2, RZ, RZ, R5 ;  /* 0x000000ffff027224 */ /* 0x000fca00078e0005 */
[----:B------:R0:W-:Y:S01]  /*9730*/  STG.E.64 desc[UR36][R16.64], R2 ;  /* 0x0000000210007986 */ /* 0x0001e2000c101b24 */
[----:B------:R-:W-:Y:S05]  /*9740*/  BRA `(.L_x_31745) ;  /* 0x0000000000047947 */ /* 0x000fea0003800000 */
.L_x_31771:
[----:B------:R2:W-:Y:S02]  /*9750*/  STG.E desc[UR36][R16.64], R5 ;  /* 0x0000000510007986 */ /* 0x0005e4000c101924 */
.L_x_31745:
[----:B------:R-:W-:-:S07]  /*9760*/  VIADD R19, R19, 0x80 ;  /* 0x0000008013137836 */ /* 0x000fce0000000000 */
.L_x_31703:
[----:B------:R-:W-:Y:S05]  /*9770*/  BSYNC B6 ;  /* 0x0000000000067941 */ /* 0x000fea0003800000 */
.L_x_31702:
        /* <DEDUP_REMOVED lines=306> */
.L_x_31774:
        /* <DEDUP_REMOVED lines=20> */
.L_x_31778:
[----:B------:R0:W5:Y:S01]  /*abe0*/  LDG.E.U8 R18, desc[UR36][R2.64] ;  /* 0x0000002402127981 */ /* 0x000162000c1e1100 */
[----:B------:R-:W-:Y:S05]  /*abf0*/  BRA `(.L_x_31780) ;  /* 0x0000000c00347947 */ /* 0x000fea0003800000 */
.L_x_31777:
        /* <DEDUP_REMOVED lines=8> */
.L_x_31782:
[----:B------:R0:W5:Y:S01]  /*ac80*/  LDG.E R18, desc[UR36][R2.64] ;  /* 0x0000002402127981 */ /* 0x000162000c1e1900 */
[----:B------:R-:W-:Y:S05]  /*ac90*/  BRA `(.L_x_31780) ;  /* 0x0000000c000c7947 */ /* 0x000fea0003800000 */
.L_x_31781:
[----:B------:R0:W5:Y:S01]  /*aca0*/  LDG.E.S16 R18, desc[UR36][R2.64] ;  /* 0x0000002402127981 */ /* 0x000162000c1e1700 */
[----:B------:R-:W-:Y:S05]  /*acb0*/  BRA `(.L_x_31780) ;  /* 0x0000000c00047947 */ /* 0x000fea0003800000 */
.L_x_31776:
        /* <DEDUP_REMOVED lines=9> */
.L_x_31784:
[----:B------:R-:W2:Y:S02]  /*ad50*/  LDG.E.U16 R2, desc[UR36][R2.64] ;  /* 0x0000002402027981 */ /* 0x000ea4000c1e1500 */
[----:B--2---:R-:W-:-:S06]  /*ad60*/  HADD2.F32 R18, -RZ, R2.H0_H0 ;  /* 0x20000002ff127230 */ /* 0x004fcc0000004100 */
[----:B------:R-:W0:Y:S01]  /*ad70*/  F2I.FTZ.TRUNC.NTZ R18, R18 ;  /* 0x0000001200127305 */ /* 0x000e22000021f100 */
[----:B------:R-:W-:Y:S05]  /*ad80*/  BRA `(.L_x_31780) ;  /* 0x0000000800d07947 */ /* 0x000fea0003800000 */
.L_x_31783:
        /* <DEDUP_REMOVED lines=9> */
.L_x_31786:
[----:B------:R-:W2:Y:S02]  /*ae20*/  LDG.E.U16 R2, desc[UR36][R2.64] ;  /* 0x0000002402027981 */ /* 0x000ea4000c1e1500 */
[----:B--2---:R-:W-:-:S06]  /*ae30*/  HADD2.F32 R18, -RZ, R2.H0_H0 ;  /* 0x20000002ff127230 */ /* 0x004fcc0000004100 */
[----:B------:R-:W3:Y:S01]  /*ae40*/  F2I.FTZ.TRUNC.NTZ R18, R18 ;  /* 0x0000001200127305 */ /* 0x000ee2000021f100 */
[----:B------:R-:W-:Y:S05]  /*ae50*/  BRA `(.L_x_31780) ;  /* 0x00000008009c7947 */ /* 0x000fea0003800000 */
.L_x_31785:
[----:B------:R-:W2:Y:S02]  /*ae60*/  LDG.E.64 R18, desc[UR36][R2.64] ;  /* 0x0000002402127981 */ /* 0x000ea4000c1e1b00 */
[----:B--2---:R0:W1:Y:S01]  /*ae70*/  F2I.F64.TRUNC R18, R18 ;  /* 0x0000001200127311 */ /* 0x004062000030d100 */
[----:B------:R-:W-:Y:S05]  /*ae80*/  BRA `(.L_x_31780) ;  /* 0x0000000800907947 */ /* 0x000fea0003800000 */
.L_x_31775:
        /* <DEDUP_REMOVED lines=12> */
.L_x_31789:
[----:B------:R-:W2:Y:S02]  /*af50*/  LDG.E.64 R2, desc[UR36][R2.64] ;  /* 0x0000002402027981 */ /* 0x000ea4000c1e1b00 */
[----:B--2---:R0:W1:Y:S01]  /*af60*/  F2I.F64.TRUNC R18, R2 ;  /* 0x0000000200127311 */ /* 0x004062000030d100 */
[----:B------:R-:W-:Y:S05]  /*af70*/  BRA `(.L_x_31780) ;  /* 0x0000000800547947 */ /* 0x000fea0003800000 */
.L_x_31788:
        /* <DEDUP_REMOVED lines=27> */
.L_x_31791:
        /* <DEDUP_REMOVED lines=14> */
.L_x_31790:
[----:B------:R-:W2:Y:S02]  /*b210*/  LDG.E.U16 R18, desc[UR36][R2.64] ;  /* 0x0000002402127981 */ /* 0x000ea4000c1e1500 */
[----:B--2---:R-:W-:-:S06]  /*b220*/  IMAD.U32 R18, R18, 0x10000, RZ ;  /* 0x0001000012127824 */ /* 0x004fcc00078e00ff */
[----:B------:R-:W0:Y:S01]  /*b230*/  F2I.FTZ.TRUNC.NTZ R18, R18 ;  /* 0x0000001200127305 */ /* 0x000e22000021f100 */
[----:B------:R-:W-:Y:S05]  /*b240*/  BRA `(.L_x_31780) ;  /* 0x0000000400a07947 */ /* 0x000fea0003800000 */
.L_x_31787:
        /* <DEDUP_REMOVED lines=10> */
.L_x_31794:
        /* <DEDUP_REMOVED lines=21> */
.L_x_31798:
[----:B------:R-:W-:Y:S05]  /*b440*/  BSYNC B1 ;  /* 0x0000000000017941 */ /* 0x000fea0003800000 */
.L_x_31797:
[----:B------:R-:W-:Y:S01]  /*b450*/  IMAD.SHL.U32 R2, R2, 0x100000, RZ ;  /* 0x0010000002027824 */ /* 0x000fe200078e00ff */
[----:B------:R-:W-:-:S04]  /*b460*/  LEA R3, R0, 0x3b800000, 0x17 ;  /* 0x3b80000000037811 */ /* 0x000fc800078eb8ff */
[----:B------:R-:W-:-:S07]  /*b470*/  LOP3.LUT R18, R3, R2, R18, 0xfe, !PT ;  /* 0x0000000203127212 */ /* 0x000fce00078efe12 */
.L_x_31796:
[----:B------:R-:W-:Y:S05]  /*b480*/  BSYNC B0 ;  /* 0x0000000000007941 */ /* 0x000fea0003800000 */
.L_x_31795:
[----:B------:R-:W0:Y:S01]  /*b490*/  F2I.FTZ.TRUNC.NTZ R18, R18 ;  /* 0x0000001200127305 */ /* 0x000e22000021f100 */
[----:B------:R-:W-:Y:S05]  /*b4a0*/  BRA `(.L_x_31780) ;  /* 0x0000000400087947 */ /* 0x000fea0003800000 */
.L_x_31793:
        /* <DEDUP_REMOVED lines=21> */
.L_x_31802:
[----:B------:R-:W-:Y:S05]  /*b600*/  BSYNC B1 ;  /* 0x0000000000017941 */ /* 0x000fea0003800000 */
.L_x_31801:
[----:B------:R-:W-:Y:S01]  /*b610*/  IMAD.SHL.U32 R2, R2, 0x200000, RZ ;  /* 0x0020000002027824 */ /* 0x000fe200078e00ff */
[----:B------:R-:W-:-:S04]  /*b620*/  LEA R3, R0, 0x37800000, 0x17 ;  /* 0x3780000000037811 */ /* 0x000fc800078eb8ff */
[----:B------:R-:W-:-:S07]  /*b630*/  LOP3.LUT R18, R3, R2, R18, 0xfe, !PT ;  /* 0x0000000203127212 */ /* 0x000fce00078efe12 */
.L_x_31800:
[----:B------:R-:W-:Y:S05]  /*b640*/  BSYNC B0 ;  /* 0x0000000000007941 */ /* 0x000fea0003800000 */
.L_x_31799:
[----:B------:R-:W0:Y:S01]  /*b650*/  F2I.FTZ.TRUNC.NTZ R18, R18 ;  /* 0x0000001200127305 */ /* 0x000e22000021f100 */
[----:B------:R-:W-:Y:S05]  /*b660*/  BRA `(.L_x_31780) ;  /* 0x0000000000987947 */ /* 0x000fea0003800000 */
.L_x_31792:
        /* <DEDUP_REMOVED lines=14> */
.L_x_31806:
[----:B------:R-:W-:Y:S05]  /*b750*/  BSYNC B0 ;  /* 0x0000000000007941 */ /* 0x000fea0003800000 */
.L_x_31805:
[----:B------:R-:W0:Y:S01]  /*b760*/  F2I.FTZ.TRUNC.NTZ R18, R18 ;  /* 0x0000001200127305 */ /* 0x000e22000021f100 */
[----:B------:R-:W-:Y:S05]  /*b770*/  BRA `(.L_x_31780) ;  /* 0x0000000000547947 */ /* 0x000fea0003800000 */
.L_x_31779:
        /* <DEDUP_REMOVED lines=17> */
.L_x_31807:
[----:B------:R-:W-:Y:S05]  /*b890*/  BRA `(.L_x_31780) ;  /* 0x00000000000c7947 */ /* 0x000fea0003800000 */
.L_x_31804:
[----:B------:R0:W5:Y:S01]  /*b8a0*/  LDG.E R18, desc[UR36][R2.64] ;  /* 0x0000002402127981 */ /* 0x000162000c1e1900 */
[----:B------:R-:W-:Y:S05]  /*b8b0*/  BRA `(.L_x_31780) ;  /* 0x0000000000047947 */ /* 0x000fea0003800000 */
.L_x_31803:
[----:B------:R0:W5:Y:S02]  /*b8c0*/  LDG.E R18, desc[UR36][R2.64] ;  /* 0x0000002402127981 */ /* 0x000164000c1e1900 */
.L_x_31780:
[----:B0-----:R-:W0:Y:S01]  /*b8d0*/  LDC R5, c[0x0][0x424] ;  /* 0x00010900ff057b82 */ /* 0x001e220000000800 */
[----:B-1--4-:R-:W-:Y:S01]  /*b8e0*/  IMAD.MOV.U32 R2, RZ, RZ, RZ ;  /* 0x000000ffff027224 */ /* 0x012fe200078e00ff */
        /* <DEDUP_REMOVED lines=9> */
[----:B--23-5:R-:W-:-:S03]  /*b980*/  IABS R0, R18 ;  /* 0x0000001200007213 */ /* 0x02cfc60000000000 */
        /* <DEDUP_REMOVED lines=30> */
.L_x_31809:
[----:B------:R-:W-:Y:S05]  /*bb70*/  BSYNC B0 ;  /* 0x0000000000007941 */ /* 0x000fea0003800000 */
.L_x_31808:
        /* <DEDUP_REMOVED lines=11> */
.L_x_31813:
[----:B------:R-:W-:Y:S01]  /*bc30*/  STG.E.U8 desc[UR36][R16.64], R5 ;  /* 0x0000000510007986 */ /* 0x000fe2000c101124 */
[----:B------:R-:W-:Y:S05]  /*bc40*/  EXIT ;  /* 0x000000000000794d */ /* 0x000fea0003800000 */
.L_x_31812:
        /* <DEDUP_REMOVED lines=8> */
[----:B------:R-:W-:Y:S01]  /*bcd0*/  STG.E.64 desc[UR36][R16.64], R2 ;  /* 0x0000000210007986 */ /* 0x000fe2000c101b24 */
[----:B------:R-:W-:Y:S05]  /*bce0*/  EXIT ;  /* 0x000000000000794d */ /* 0x000fea0003800000 */
.L_x_31816:
[----:B------:R-:W-:Y:S01]  /*bcf0*/  STG.E desc[UR36][R16.64], R5 ;  /* 0x0000000510007986 */ /* 0x000fe2000c101924 */
[----:B------:R-:W-:Y:S05]  /*bd00*/  EXIT ;  /* 0x000000000000794d */ /* 0x000fea0003800000 */
.L_x_31815:
[----:B------:R-:W-:Y:S01]  /*bd10*/  STG.E.U16 desc[UR36][R16.64], R5 ;  /* 0x0000000510007986 */ /* 0x000fe2000c101524 */
[----:B------:R-:W-:Y:S05]  /*bd20*/  EXIT ;  /* 0x000000000000794d */ /* 0x000fea0003800000 */
.L_x_31811:
        /* <DEDUP_REMOVED lines=9> */
.L_x_31818:
[----:B------:R-:W-:-:S04]  /*bdc0*/  I2FP.F32.S32 R0, R5 ;  /* 0x0000000500007245 */ /* 0x000fc80000201400 */
[----:B------:R-:W-:-:S05]  /*bdd0*/  F2FP.F16.F32.PACK_AB R0, RZ, R0 ;  /* 0x00000000ff00723e */ /* 0x000fca00000000ff */
[----:B------:R-:W-:Y:S01]  /*bde0*/  STG.E.U16 desc[UR36][R16.64], R0 ;  /* 0x0000000010007986 */ /* 0x000fe2000c101524 */
[----:B------:R-:W-:Y:S05]  /*bdf0*/  EXIT ;  /* 0x000000000000794d */ /* 0x000fea0003800000 */
.L_x_31817:
        /* <DEDUP_REMOVED lines=10> */
.L_x_31820:
[----:B------:R-:W-:-:S04]  /*bea0*/  I2FP.F32.S32 R5, R5 ;  /* 0x0000000500057245 */ /* 0x000fc80000201400 */
[----:B------:R-:W-:-:S04]  /*beb0*/  F2FP.F16.F32.PACK_AB R3, RZ, R5 ;  /* 0x00000005ff03723e */ /* 0x000fc800000000ff */
[----:B------:R-:W-:-:S05]  /*bec0*/  PRMT R3, R3, 0x5410, RZ ;  /* 0x0000541003037816 */ /* 0x000fca00000000ff */
[----:B------:R-:W-:Y:S01]  /*bed0*/  STG.E desc[UR36][R16.64], R3 ;  /* 0x0000000310007986 */ /* 0x000fe2000c101924 */
[----:B------:R-:W-:Y:S05]  /*bee0*/  EXIT ;  /* 0x000000000000794d */ /* 0x000fea0003800000 */
.L_x_31819:
[----:B------:R-:W0:Y:S02]  /*bef0*/  I2F.F64 R2, R5 ;  /* 0x0000000500027312 */ /* 0x000e240000201c00 */
[----:B0-----:R-:W-:Y:S01]  /*bf00*/  STG.E.64 desc[UR36][R16.64], R2 ;  /* 0x0000000210007986 */ /* 0x001fe2000c101b24 */
[----:B------:R-:W-:Y:S05]  /*bf10*/  EXIT ;  /* 0x000000000000794d */ /* 0x000fea0003800000 */
.L_x_31810:
        /* <DEDUP_REMOVED lines=12> */
.L_x_31823:
[----:B------:R-:W0:Y:S01]  /*bfe0*/  I2F.F64 R4, R5 ;  /* 0x0000000500047312 */ /* 0x000e220000201c00 */
[----:B------:R-:W-:-:S05]  /*bff0*/  CS2R R6, SRZ ;  /* 0x0000000000067805 */ /* 0x000fca000001ff00 */
[----:B0-----:R-:W-:Y:S01]  /*c000*/  STG.E.128 desc[UR36][R16.64], R4 ;  /* 0x0000000410007986 */ /* 0x001fe2000c101d24 */
[----:B------:R-:W-:Y:S05]  /*c010*/  EXIT ;  /* 0x000000000000794d */ /* 0x000fea0003800000 */
.L_x_31822:
        /* <DEDUP_REMOVED lines=21> */
.L_x_31827:
[----:B------:R-:W-:Y:S05]  /*c170*/  BSYNC B0 ;  /* 0x0000000000007941 */ /* 0x000fea0003800000 */
.L_x_31826:
[----:B------:R-:W-:-:S05]  /*c180*/  LOP3.LUT R3, R0, R3, RZ, 0xfc, !PT ;  /* 0x0000000300037212 */ /* 0x000fca00078efcff */
[----:B------:R-:W-:Y:S01]  /*c190*/  STG.E.U8 desc[UR36][R16.64], R3 ;  /* 0x0000000310007986 */ /* 0x000fe2000c101124 */
[----:B------:R-:W-:Y:S05]  /*c1a0*/  EXIT ;  /* 0x000000000000794d */ /* 0x000fea0003800000 */
.L_x_31825:
        /* <DEDUP_REMOVED lines=13> */
.L_x_31829:
[----:B------:R-:W-:Y:S01]  /*c280*/  IMAD.MOV.U32 R0, RZ, RZ, 0x7f ;  /* 0x0000007fff007424 */ /* 0x000fe200078e00ff */
[----:B------:R-:W-:-:S04]  /*c290*/  ISETP.GT.U32.AND P0, PT, R2, 0x7f800000, PT ;  /* 0x7f8000000200780c */ /* 0x000fc80003f04070 */
[----:B------:R-:W-:-:S09]  /*c2a0*/  SEL R0, R0, 0x7c, P0 ;  /* 0x0000007c00007807 */ /* 0x000fd20000000000 */
.L_x_31830:
[----:B------:R-:W-:Y:S05]  /*c2b0*/  BSYNC B0 ;  /* 0x0000000000007941 */ /* 0x000fea0003800000 */
.L_x_31828:
[----:B------:R-:W-:-:S04]  /*c2c0*/  LOP3.LUT R2, R5, 0x80000000, RZ, 0xc0, !PT ;  /* 0x8000000005027812 */ /* 0x000fc800078ec0ff */
[----:B------:R-:W-:-:S04]  /*c2d0*/  SHF.R.U32.HI R3, RZ, 0x18, R2 ;  /* 0x00000018ff037819 */ /* 0x000fc80000011602 */
[----:B------:R-:W-:-:S05]  /*c2e0*/  LOP3.LUT R3, R0, R3, RZ, 0xfc, !PT ;  /* 0x0000000300037212 */ /* 0x000fca00078efcff */
[----:B------:R-:W-:Y:S01]  /*c2f0*/  STG.E.U8 desc[UR36][R16.64], R3 ;  /* 0x0000000310007986 */ /* 0x000fe2000c101124 */
[----:B------:R-:W-:Y:S05]  /*c300*/  EXIT ;  /* 0x000000000000794d */ /* 0x000fea0003800000 */
.L_x_31824:
[----:B------:R-:W-:-:S04]  /*c310*/  I2FP.F32.S32 R0, R5 ;  /* 0x0000000500007245 */ /* 0x000fc80000201400 */
[----:B------:R-:W-:-:S05]  /*c320*/  F2FP.BF16.F32.PACK_AB R0, RZ, R0 ;  /* 0x00000000ff00723e */ /* 0x000fca00000010ff */
[----:B------:R-:W-:Y:S01]  /*c330*/  STG.E.U16 desc[UR36][R16.64], R0 ;  /* 0x0000000010007986 */ /* 0x000fe2000c101524 */
[----:B------:R-:W-:Y:S05]  /*c340*/  EXIT ;  /* 0x000000000000794d */ /* 0x000fea0003800000 */
.L_x_31821:
        /* <DEDUP_REMOVED lines=10> */
.L_x_31833:
        /* <DEDUP_REMOVED lines=17> */
.L_x_31836:
[----:B------:R-:W-:-:S04]  /*c500*/  LOP3.LUT R2, R5, 0x80000000, RZ, 0xc0, !PT ;  /* 0x8000000005027812 */ /* 0x000fc800078ec0ff */
[----:B------:R-:W-:-:S04]  /*c510*/  SHF.R.U32.HI R3, RZ, 0x18, R2 ;  /* 0x00000018ff037819 */ /* 0x000fc80000011602 */
[----:B------:R-:W-:-:S04]  /*c520*/  LOP3.LUT R0, R0, R3, RZ, 0xfc, !PT ;  /* 0x0000000300007212 */ /* 0x000fc800078efcff */
[----:B------:R-:W-:-:S07]  /*c530*/  PRMT R8, R0, 0x7610, R8 ;  /* 0x0000761000087816 */ /* 0x000fce0000000008 */
.L_x_31835:
[----:B------:R-:W-:Y:S05]  /*c540*/  BSYNC B0 ;  /* 0x0000000000007941 */ /* 0x000fea0003800000 */
.L_x_31834:
[----:B------:R-:W-:Y:S01]  /*c550*/  STG.E.U8 desc[UR36][R16.64], R8 ;  /* 0x0000000810007986 */ /* 0x000fe2000c101124 */
[----:B------:R-:W-:Y:S05]  /*c560*/  EXIT ;  /* 0x000000000000794d */ /* 0x000fea0003800000 */
.L_x_31832:
        /* <DEDUP_REMOVED lines=17> */
.L_x_31839:
[----:B------:R-:W-:-:S04]  /*c680*/  LOP3.LUT R2, R5, 0x80000000, RZ, 0xc0, !PT ;  /* 0x8000000005027812 */ /* 0x000fc800078ec0ff */
[----:B------:R-:W-:-:S04]  /*c690*/  SHF.R.U32.HI R3, RZ, 0x18, R2 ;  /* 0x00000018ff037819 */ /* 0x000fc80000011602 */
[----:B------:R-:W-:-:S04]  /*c6a0*/  LOP3.LUT R0, R0, R3, RZ, 0xfc, !PT ;  /* 0x0000000300007212 */ /* 0x000fc800078efcff */
[----:B------:R-:W-:-:S07]  /*c6b0*/  PRMT R8, R0, 0x7610, R8 ;  /* 0x0000761000087816 */ /* 0x000fce0000000008 */
.L_x_31838:
[----:B------:R-:W-:Y:S05]  /*c6c0*/  BSYNC B0 ;  /* 0x0000000000007941 */ /* 0x000fea0003800000 */
.L_x_31837:
[----:B------:R-:W-:Y:S01]  /*c6d0*/  STG.E.U8 desc[UR36][R16.64], R8 ;  /* 0x0000000810007986 */ /* 0x000fe2000c101124 */
[----:B------:R-:W-:Y:S05]  /*c6e0*/  EXIT ;  /* 0x000000000000794d */ /* 0x000fea0003800000 */
.L_x_31831:
        /* <DEDUP_REMOVED lines=22> */
.L_x_31814:
        /* <DEDUP_REMOVED lines=16> */
.L_x_31842:
[----:B------:R-:W-:Y:S05]  /*c950*/  EXIT ;  /* 0x000000000000794d */ /* 0x000fea0003800000 */
.L_x_31841:
[--C-:B------:R-:W-:Y:S01]  /*c960*/  SHF.R.S32.HI R3, RZ, 0x1f, R5.reuse ;  /* 0x0000001fff037819 */ /* 0x100fe20000011405 */
[----:B------:R-:W-:-:S05]  /*c970*/  IMAD.MOV.U32 R2, RZ, RZ, R5 ;  /* 0x000000ffff027224 */ /* 0x000fca00078e0005 */
[----:B------:R-:W-:Y:S01]  /*c980*/  STG.E.64 desc[UR36][R16.64], R2 ;  /* 0x0000000210007986 */ /* 0x000fe2000c101b24 */
[----:B------:R-:W-:Y:S05]  /*c990*/  EXIT ;  /* 0x000000000000794d */ /* 0x000fea0003800000 */
.L_x_31840:
[----:B------:R-:W-:Y:S01]  /*c9a0*/  STG.E desc[UR36][R16.64], R5 ;  /* 0x0000000510007986 */ /* 0x000fe2000c101924 */
[----:B------:R-:W-:Y:S05]  /*c9b0*/  EXIT ;  /* 0x000000000000794d */ /* 0x000fea0003800000 */
.L_x_31843:
        /* <DEDUP_REMOVED lines=12> */
.L_x_37923:


//--------------------- .text._ZN2at6native27unrolled_elementwise_kernelINS0_13BUnaryFunctorIiiiZZZNS0_15binary_internal21div_floor_kernel_cudaERNS_18TensorIteratorBaseEENKUlvE_clEvENKUlvE1_clEvEUliiE_EESt5arrayIPcLm2EELi4E23TrivialOffsetCalculatorILi1EjESE_NS0_6memory12LoadWithCastILi1EEENSF_13StoreWithCastILi1EEEEEviT_T0_T2_T3_T4_T5_ --------------------------
	.section	.text._ZN2at6native27unrolled_elementwise_kernelINS0_13BUnaryFunctorIiiiZZZNS0_15binary_internal21div_floor_kernel_cudaERNS_18TensorIteratorBaseEENKUlvE_clEvENKUlvE1_clEvEUliiE_EESt5arrayIPcLm2EELi4E23TrivialOffsetCalculatorILi1EjESE_NS0_6memory12LoadWithCastILi1EEENSF_13StoreWithCastILi1EEEEEviT_T0_T2_T3_T4_T5_,"ax",@progbits
	.align	128
        .global         _ZN2at6native27unrolled_elementwise_kernelINS0_13BUnaryFunctorIiiiZZZNS0_15binary_internal21div_floor_kernel_cudaERNS_18TensorIteratorBaseEENKUlvE_clEvENKUlvE1_clEvEUliiE_EESt5arrayIPcLm2EELi4E23TrivialOffsetCalculatorILi1EjESE_NS0_6memory12LoadWithCastILi1EEENSF_13StoreWithCastILi1EEEEEviT_T0_T2_T3_T4_T5_
        .type           _ZN2at6native27unrolled_elementwise_kernelINS0_13BUnaryFunctorIiiiZZZNS0_15binary_internal21div_floor_kernel_cudaERNS_18TensorIteratorBaseEENKUlvE_clEvENKUlvE1_clEvEUliiE_EESt5arrayIPcLm2EELi4E23TrivialOffsetCalculatorILi1EjESE_NS0_6memory12LoadWithCastILi1EEENSF_13StoreWithCastILi1EEEEEviT_T0_T2_T3_T4_T5_,@function
        .size           _ZN2at6native27unrolled_elementwise_kernelINS0_13BUnaryFunctorIiiiZZZNS0_15binary_internal21div_floor_kernel_cudaERNS_18TensorIteratorBaseEENKUlvE_clEvENKUlvE1_clEvEUliiE_EESt5arrayIPcLm2EELi4E23TrivialOffsetCalculatorILi1EjESE_NS0_6memory12LoadWithCastILi1EEENSF_13StoreWithCastILi1EEEEEviT_T0_T2_T3_T4_T5_,(.L_x_37924 - _ZN2at6native27unrolled_elementwise_kernelINS0_13BUnaryFunctorIiiiZZZNS0_15binary_internal21div_floor_kernel_cudaERNS_18TensorIteratorBaseEENKUlvE_clEvENKUlvE1_clEvEUliiE_EESt5arrayIPcLm2EELi4E23TrivialOffsetCalculatorILi1EjESE_NS0_6memory12LoadWithCastILi1EEENSF_13StoreWithCastILi1EEEEEviT_T0_T2_T3_T4_T5_)
        .other          _ZN2at6native27unrolled_elementwise_kernelINS0_13BUnaryFunctorIiiiZZZNS0_15binary_internal21div_floor_kernel_cudaERNS_18TensorIteratorBaseEENKUlvE_clEvENKUlvE1_clEvEUliiE_EESt5arrayIPcLm2EELi4E23TrivialOffsetCalculatorILi1EjESE_NS0_6memory12LoadWithCastILi1EEENSF_13StoreWithCastILi1EEEEEviT_T0_T2_T3_T4_T5_,@"STO_CUDA_ENTRY STV_DEFAULT"
_ZN2at6native27unrolled_elementwise_kernelINS0_13BUnaryFunctorIiiiZZZNS0_15binary_internal21div_floor_kernel_cudaERNS_18TensorIteratorBaseEENKUlvE_clEvENKUlvE1_clEvEUliiE_EESt5arrayIPcLm2EELi4E23TrivialOffsetCalculatorILi1EjESE_NS0_6memory12LoadWithCastILi1EEENSF_13StoreWithCastILi1EEEEEviT_T0_T2_T3_T4_T5_:
.text._ZN2at6native27unrolled_elementwise_kernelINS0_13BUnaryFunctorIiiiZZZNS0_15binary_internal21div_floor_kernel_cudaERNS_18TensorIteratorBaseEENKUlvE_clEvENKUlvE1_clEvEUliiE_EESt5arrayIPcLm2EELi4E23TrivialOffsetCalculatorILi1EjESE_NS0_6memory12LoadWithCastILi1EEENSF_13StoreWithCastILi1EEEEEviT_T0_T2_T3_T4_T5_:
        /* <DEDUP_REMOVED lines=31> */
.L_x_31849:
[----:B------:R3:W5:Y:S01]  /*01f0*/  LDG.E.U8 R24, desc[UR36][R4.64] ;  /* 0x0000002404187981 */ /* 0x000762000c1e1100 */
[----:B------:R-:W-:Y:S05]  /*0200*/  BRA `(.L_x_31851) ;  /* 0x0000000c00387947 */ /* 0x000fea0003800000 */
.L_x_31848:
        /* <DEDUP_REMOVED lines=8> */
.L_x_31853:
[----:B------:R1:W5:Y:S01]  /*0290*/  LDG.E R24, desc[UR36][R4.64] ;  /* 0x0000002404187981 */ /* 0x000362000c1e1900 */
[----:B------:R-:W-:Y:S05]  /*02a0*/  BRA `(.L_x_31851) ;  /* 0x0000000c00107947 */ /* 0x000fea0003800000 */
.L_x_31852:
[----:B------:R2:W5:Y:S01]  /*02b0*/  LDG.E.S16 R24, desc[UR36][R4.64] ;  /* 0x0000002404187981 */ /* 0x000562000c1e1700 */
[----:B------:R-:W-:Y:S05]  /*02c0*/  BRA `(.L_x_31851) ;  /* 0x0000000c00087947 */ /* 0x000fea0003800000 */
.L_x_31847:
        /* <DEDUP_REMOVED lines=9> */
.L_x_31855:
[----:B------:R-:W2:Y:S02]  /*0360*/  LDG.E.U16 R4, desc[UR36][R4.64] ;  /* 0x0000002404047981 */ /* 0x000ea4000c1e1500 */
[----:B--2---:R-:W-:-:S06]  /*0370*/  HADD2.F32 R24, -RZ, R4.H0_H0 ;  /* 0x20000004ff187230 */ /* 0x004fcc0000004100 */
[----:B------:R-:W0:Y:S01]  /*0380*/  F2I.FTZ.TRUNC.NTZ R24, R24 ;  /* 0x0000001800187305 */ /* 0x000e22000021f100 */
[----:B------:R-:W-:Y:S05]  /*0390*/  BRA `(.L_x_31851) ;  /* 0x0000000800d47947 */ /* 0x000fea0003800000 */
.L_x_31854:
        /* <DEDUP_REMOVED lines=9> */
.L_x_31857:
[----:B------:R-:W2:Y:S02]  /*0430*/  LDG.E.U16 R4, desc[UR36][R4.64] ;  /* 0x0000002404047981 */ /* 0x000ea4000c1e1500 */
[----:B--2---:R-:W-:-:S06]  /*0440*/  HADD2.F32 R24, -RZ, R4.H0_H0 ;  /* 0x20000004ff187230 */ /* 0x004fcc0000004100 */
[----:B------:R-:W0:Y:S01]  /*0450*/  F2I.FTZ.TRUNC.NTZ R24, R24 ;  /* 0x0000001800187305 */ /* 0x000e22000021f100 */
[----:B------:R-:W-:Y:S05]  /*0460*/  BRA `(.L_x_31851) ;  /* 0x0000000800a07947 */ /* 0x000fea0003800000 */
.L_x_31856:
[----:B------:R-:W2:Y:S02]  /*0470*/  LDG.E.64 R24, desc[UR36][R4.64] ;  /* 0x0000002404187981 */ /* 0x000ea4000c1e1b00 */
[----:B--2---:R0:W1:Y:S01]  /*0480*/  F2I.F64.TRUNC R24, R24 ;  /* 0x0000001800187311 */ /* 0x004062000030d100 */
[----:B------:R-:W-:Y:S05]  /*0490*/  BRA `(.L_x_31851) ;  /* 0x0000000800947947 */ /* 0x000fea0003800000 */
.L_x_31846:
        /* <DEDUP_REMOVED lines=12> */
.L_x_31860:
[----:B------:R-:W2:Y:S02]  /*0560*/  LDG.E.64 R4, desc[UR36][R4.64] ;  /* 0x0000002404047981 */ /* 0x000ea4000c1e1b00 */
[----:B--2---:R0:W1:Y:S01]  /*0570*/  F2I.F64.TRUNC R24, R4 ;  /* 0x0000000400187311 */ /* 0x004062000030d100 */
[----:B------:R-:W-:Y:S05]  /*0580*/  BRA `(.L_x_31851) ;  /* 0x0000000800587947 */ /* 0x000fea0003800000 */
.L_x_31859:
        /* <DEDUP_REMOVED lines=27> */
.L_x_31862:
        /* <DEDUP_REMOVED lines=15> */
.L_x_31861:
[----:B------:R-:W2:Y:S02]  /*0830*/  LDG.E.U16 R24, desc[UR36][R4.64] ;  /* 0x0000002404187981 */ /* 0x000ea4000c1e1500 */
[----:B--2---:R-:W-:-:S06]  /*0840*/  IMAD.U32 R24, R24, 0x10000, RZ ;  /* 0x0001000018187824 */ /* 0x004fcc00078e00ff */
[----:B------:R-:W0:Y:S01]  /*0850*/  F2I.FTZ.TRUNC.NTZ R24, R24 ;  /* 0x0000001800187305 */ /* 0x000e22000021f100 */
[----:B------:R-:W-:Y:S05]  /*0860*/  BRA `(.L_x_31851) ;  /* 0x0000000400a07947 */ /* 0x000fea0003800000 */
.L_x_31858:
        /* <DEDUP_REMOVED lines=10> */
.L_x_31865:
        /* <DEDUP_REMOVED lines=21> */
.L_x_31869:
[----:B------:R-:W-:Y:S05]  /*0a60*/  BSYNC B1 ;  /* 0x0000000000017941 */ /* 0x000fea0003800000 */
.L_x_31868:
[----:B------:R-:W-:Y:S01]  /*0a70*/  IMAD.SHL.U32 R3, R3, 0x100000, RZ ;  /* 0x0010000003037824 */ /* 0x000fe200078e00ff */
[----:B------:R-:W-:-:S04]  /*0a80*/  LEA R5, R0, 0x3b800000, 0x17 ;  /* 0x3b80000000057811 */ /* 0x000fc800078eb8ff */
[----:B------:R-:W-:-:S07]  /*0a90*/  LOP3.LUT R24, R5, R3, R24, 0xfe, !PT ;  /* 0x0000000305187212 */ /* 0x000fce00078efe18 */
.L_x_31867:
[----:B------:R-:W-:Y:S05]  /*0aa0*/  BSYNC B0 ;  /* 0x0000000000007941 */ /* 0x000fea0003800000 */
.L_x_31866:
[----:B------:R-:W0:Y:S01]  /*0ab0*/  F2I.FTZ.TRUNC.NTZ R24, R24 ;  /* 0x0000001800187305 */ /* 0x000e22000021f100 */
[----:B------:R-:W-:Y:S05]  /*0ac0*/  BRA `(.L_x_31851) ;  /* 0x0000000400087947 */ /* 0x000fea0003800000 */
.L_x_31864:
        /* <DEDUP_REMOVED lines=21> */
.L_x_31873:
[----:B------:R-:W-:Y:S05]  /*0c20*/  BSYNC B1 ;  /* 0x0000000000017941 */ /* 0x000fea0003800000 */
.L_x_31872:
[----:B------:R-:W-:Y:S01]  /*0c30*/  IMAD.SHL.U32 R3, R3, 0x200000, RZ ;  /* 0x0020000003037824 */ /* 0x000fe200078e00ff */
[----:B------:R-:W-:-:S04]  /*0c40*/  LEA R5, R0, 0x37800000, 0x17 ;  /* 0x3780000000057811 */ /* 0x000fc800078eb8ff */
[----:B------:R-:W-:-:S07]  /*0c50*/  LOP3.LUT R24, R5, R3, R24, 0xfe, !PT ;  /* 0x0000000305187212 */ /* 0x000fce00078efe18 */
.L_x_31871:
[----:B------:R-:W-:Y:S05]  /*0c60*/  BSYNC B0 ;  /* 0x0000000000007941 */ /* 0x000fea0003800000 */
.L_x_31870:
[----:B------:R-:W0:Y:S01]  /*0c70*/  F2I.FTZ.TRUNC.NTZ R24, R24 ;  /* 0x0000001800187305 */ /* 0x000e22000021f100 */
[----:B------:R-:W-:Y:S05]  /*0c80*/  BRA `(.L_x_31851) ;  /* 0x0000000000987947 */ /* 0x000fea0003800000 */
.L_x_31863:
        /* <DEDUP_REMOVED lines=14> */
.L_x_31877:
[----:B------:R-:W-:Y:S05]  /*0d70*/  BSYNC B0 ;  /* 0x0000000000007941 */ /* 0x000fea0003800000 */
.L_x_31876:
[----:B------:R-:W0:Y:S01]  /*0d80*/  F2I.FTZ.TRUNC.NTZ R24, R24 ;  /* 0x0000001800187305 */ /* 0x000e22000021f100 */
[----:B------:R-:W-:Y:S05]  /*0d90*/  BRA `(.L_x_31851) ;  /* 0x0000000000547947 */ /* 0x000fea0003800000 */
.L_x_31850:
        /* <DEDUP_REMOVED lines=17> */
.L_x_31878:
[----:B------:R-:W-:Y:S05]  /*0eb0*/  BRA `(.L_x_31851) ;  /* 0x00000000000c7947 */ /* 0x000fea0003800000 */
.L_x_31875:
[----:B------:R0:W5:Y:S01]  /*0ec0*/  LDG.E R24, desc[UR36][R4.64] ;  /* 0x0000002404187981 */ /* 0x000162000c1e1900 */
[----:B------:R-:W-:Y:S05]  /*0ed0*/  BRA `(.L_x_31851) ;  /* 0x0000000000047947 */ /* 0x000fea0003800000 */
.L_x_31874:
[----:B------:R0:W5:Y:S02]  /*0ee0*/  LDG.E R24, desc[UR36][R4.64] ;  /* 0x0000002404187981 */ /* 0x000164000c1e1900 */
.L_x_31851:
[----:B------:R-:W2:Y:S02]  /*0ef0*/  S2R R17, SR_TID.X ;  /* 0x0000000000117919 */ /* 0x000ea40000002100 */
[----:B--2---:R-:W-:-:S07]  /*0f00*/  VIADD R17, R17, 0x80 ;  /* 0x0000008011117836 */ /* 0x004fce0000000000 */
.L_x_31845:
[----:B------:R-:W-:Y:S05]  /*0f10*/  BSYNC B6 ;  /* 0x0000000000067941 */ /* 0x000fea0003800000 */
.L_x_31844:
        /* <DEDUP_REMOVED lines=23> */
.L_x_31884:
[----:B------:R0:W5:Y:S01]  /*1090*/  LDG.E.U8 R18, desc[UR36][R4.64] ;  /* 0x0000002404127981 */ /* 0x000162000c1e1100 */
[----:B------:R-:W-:Y:S05]  /*10a0*/  BRA `(.L_x_31886) ;  /* 0x0000000c00347947 */ /* 0x000fea0003800000 */
.L_x_31883:
        /* <DEDUP_REMOVED lines=8> */
.L_x_31888:
[----:B------:R0:W5:Y:S01]  /*1130*/  LDG.E R18, desc[UR36][R4.64] ;  /* 0x0000002404127981 */ /* 0x000162000c1e1900 */
[----:B------:R-:W-:Y:S05]  /*1140*/  BRA `(.L_x_31886) ;  /* 0x0000000c000c7947 */ /* 0x000fea0003800000 */
.L_x_31887:
[----:B------:R0:W5:Y:S01]  /*1150*/  LDG.E.S16 R18, desc[UR36][R4.64] ;  /* 0x0000002404127981 */ /* 0x000162000c1e1700 */
[----:B------:R-:W-:Y:S05]  /*1160*/  BRA `(.L_x_31886) ;  /* 0x0000000c00047947 */ /* 0x000fea0003800000 */
.L_x_31882:
        /* <DEDUP_REMOVED lines=9> */
.L_x_31890:
[----:B------:R-:W2:Y:S02]  /*1200*/  LDG.E.U16 R4, desc[UR36][R4.64] ;  /* 0x0000002404047981 */ /* 0x000ea4000c1e1500 */
[----:B--2---:R-:W-:-:S06]  /*1210*/  HADD2.F32 R18, -RZ, R4.H0_H0 ;  /* 0x20000004ff127230 */ /* 0x004fcc0000004100 */
[----:B------:R-:W0:Y:S01]  /*1220*/  F2I.FTZ.TRUNC.NTZ R18, R18 ;  /* 0x0000001200127305 */ /* 0x000e22000021f100 */
[----:B------:R-:W-:Y:S05]  /*1230*/  BRA `(.L_x_31886) ;  /* 0x0000000800d07947 */ /* 0x000fea0003800000 */
.L_x_31889:
        /* <DEDUP_REMOVED lines=9> */
.L_x_31892:
[----:B------:R-:W2:Y:S02]  /*12d0*/  LDG.E.U16 R4, desc[UR36][R4.64] ;  /* 0x0000002404047981 */ /* 0x000ea4000c1e1500 */
[----:B--2---:R-:W-:-:S06]  /*12e0*/  HADD2.F32 R18, -RZ, R4.H0_H0 ;  /* 0x20000004ff127230 */ /* 0x004fcc0000004100 */
[----:B------:R-:W0:Y:S01]  /*12f0*/  F2I.FTZ.TRUNC.NTZ R18, R18 ;  /* 0x0000001200127305 */ /* 0x000e22000021f100 */
[----:B------:R-:W-:Y:S05]  /*1300*/  BRA `(.L_x_31886) ;  /* 0x00000008009c7947 */ /* 0x000fea0003800000 */
.L_x_31891:
[----:B------:R-:W2:Y:S02]  /*1310*/  LDG.E.64 R4, desc[UR36][R4.64] ;  /* 0x0000002404047981 */ /* 0x000ea4000c1e1b00 */
[----:B--2---:R0:W1:Y:S01]  /*1320*/  F2I.F64.TRUNC R18, R4 ;  /* 0x0000000400127311 */ /* 0x004062000030d100 */
[----:B------:R-:W-:Y:S05]  /*1330*/  BRA `(.L_x_31886) ;  /* 0x0000000800907947 */ /* 0x000fea0003800000 */
.L_x_31881:
        /* <DEDUP_REMOVED lines=12> */
.L_x_31895:
[----:B------:R-:W2:Y:S02]  /*1400*/  LDG.E.64 R4, desc[UR36][R4.64] ;  /* 0x0000002404047981 */ /* 0x000ea4000c1e1b00 */
[----:B--2---:R0:W1:Y:S01]  /*1410*/  F2I.F64.TRUNC R18, R4 ;  /* 0x0000000400127311 */ /* 0x004062000030d100 */
[----:B------:R-:W-:Y:S05]  /*1420*/  BRA `(.L_x_31886) ;  /* 0x0000000800547947 */ /* 0x000fea0003800000 */
.L_x_31894:
        /* <DEDUP_REMOVED lines=27> */
.L_x_31897:
        /* <DEDUP_REMOVED lines=14> */
.L_x_31896:
[----:B------:R-:W2:Y:S02]  /*16c0*/  LDG.E.U16 R18, desc[UR36][R4.64] ;  /* 0x0000002404127981 */ /* 0x000ea4000c1e1500 */
[----:B--2---:R-:W-:-:S06]  /*16d0*/  IMAD.U32 R18, R18, 0x10000, RZ ;  /* 0x0001000012127824 */ /* 0x004fcc00078e00ff */
[----:B------:R-:W4:Y:S01]  /*16e0*/  F2I.FTZ.TRUNC.NTZ R18, R18 ;  /* 0x0000001200127305 */ /* 0x000f22000021f100 */
[----:B------:R-:W-:Y:S05]  /*16f0*/  BRA `(.L_x_31886) ;  /* 0x0000000400a07947 */ /* 0x000fea0003800000 */
.L_x_31893:
        /* <DEDUP_REMOVED lines=10> */
.L_x_31900:
        /* <DEDUP_REMOVED lines=21> */
.L_x_31904:
[----:B------:R-:W-:Y:S05]  /*18f0*/  BSYNC B1 ;  /* 0x0000000000017941 */ /* 0x000fea0003800000 */
.L_x_31903:
[----:B------:R-:W-:Y:S01]  /*1900*/  IMAD.SHL.U32 R3, R3, 0x100000, RZ ;  /* 0x0010000003037824 */ /* 0x000fe200078e00ff */
[----:B------:R-:W-:-:S04]  /*1910*/  LEA R5, R0, 0x3b800000, 0x17 ;  /* 0x3b80000000057811 */ /* 0x000fc800078eb8ff */
[----:B------:R-:W-:-:S07]  /*1920*/  LOP3.LUT R18, R5, R3, R18, 0xfe, !PT ;  /* 0x0000000305127212 */ /* 0x000fce00078efe12 */
.L_x_31902:
[----:B------:R-:W-:Y:S05]  /*1930*/  BSYNC B0 ;  /* 0x0000000000007941 */ /* 0x000fea0003800000 */
.L_x_31901:
[----:B------:R-:W0:Y:S01]  /*1940*/  F2I.FTZ.TRUNC.NTZ R18, R18 ;  /* 0x0000001200127305 */ /* 0x000e22000021f100 */
[----:B------:R-:W-:Y:S05]  /*1950*/  BRA `(.L_x_31886) ;  /* 0x0000000400087947 */ /* 0x000fea0003800000 */
.L_x_31899:
        /* <DEDUP_REMOVED lines=21> */
.L_x_31908:
[----:B------:R-:W-:Y:S05]  /*1ab0*/  BSYNC B1 ;  /* 0x0000000000017941 */ /* 0x000fea0003800000 */
.L_x_31907:
[----:B------:R-:W-:Y:S01]  /*1ac0*/  IMAD.SHL.U32 R3, R3, 0x200000, RZ ;  /* 0x0020000003037824 */ /* 0x000fe200078e00ff */
[----:B------:R-:W-:-:S04]  /*1ad0*/  LEA R5, R0, 0x37800000, 0x17 ;  /* 0x3780000000057811 */ /* 0x000fc800078eb8ff */
[----:B------:R-:W-:-:S07]  /*1ae0*/  LOP3.LUT R18, R5, R3, R18, 0xfe, !PT ;  /* 0x0000000305127212 */ /* 0x000fce00078efe12 */
.L_x_31906:
[----:B------:R-:W-:Y:S05]  /*1af0*/  BSYNC B0 ;  /* 0x0000000000007941 */ /* 0x000fea0003800000 */
.L_x_31905:
[----:B------:R-:W0:Y:S01]  /*1b00*/  F2I.FTZ.TRUNC.NTZ R18, R18 ;  /* 0x0000001200127305 */ /* 0x000e22000021f100 */
[----:B------:R-:W-:Y:S05]  /*1b10*/  BRA `(.L_x_31886) ;  /* 0x0000000000987947 */ /* 0x000fea0003800000 */
.L_x_31898:
        /* <DEDUP_REMOVED lines=14> */
.L_x_31912:
[----:B------:R-:W-:Y:S05]  /*1c00*/  BSYNC B0 ;  /* 0x0000000000007941 */ /* 0x000fea0003800000 */
.L_x_31911:
[----:B------:R-:W0:Y:S01]  /*1c10*/  F2I.FTZ.TRUNC.NTZ R18, R18 ;  /* 0x0000001200127305 */ /* 0x000e22000021f100 */
[----:B------:R-:W-:Y:S05]  /*1c20*/  BRA `(.L_x_31886) ;  /* 0x0000000000547947 */ /* 0x000fea0003800000 */
.L_x_31885:
        /* <DEDUP_REMOVED lines=17> */
.L_x_31913:
[----:B------:R-:W-:Y:S05]  /*1d40*/  BRA `(.L_x_31886) ;  /* 0x00000000000c7947 */ /* 0x000fea0003800000 */
.L_x_31910:
[----:B------:R0:W5:Y:S01]  /*1d50*/  LDG.E R18, desc[UR36][R4.64] ;  /* 0x0000002404127981 */ /* 0x000162000c1e1900 */
[----:B------:R-:W-:Y:S05]  /*1d60*/  BRA `(.L_x_31886) ;  /* 0x0000000000047947 */ /* 0x000fea0003800000 */
.L_x_31909:
[----:B------:R0:W5:Y:S02]  /*1d70*/  LDG.E R18, desc[UR36][R4.64] ;  /* 0x0000002404127981 */ /* 0x000164000c1e1900 */
.L_x_31886:
[----:B------:R-:W-:-:S07]  /*1d80*/  VIADD R17, R17, 0x80 ;  /* 0x0000008011117836 */ /* 0x000fce0000000000 */
.L_x_31880:
[----:B------:R-:W-:Y:S05]  /*1d90*/  BSYNC B6 ;  /* 0x0000000000067941 */ /* 0x000fea0003800000 */
.L_x_31879:
[----:B------:R-:W-:Y:S01]  /*1da0*/  ISETP.GE.AND P0, PT, R17, R16, PT ;  /* 0x000000101100720c */ /* 0x000fe20003f06270 */
[----:B------:R-:W-:Y:S01]  /*1db0*/  BSSY B6, `(.L_x_31914) ;  /* 0x00000e8000067945 */ /* 0x000fe20003800000 */
[----:B0-----:R-:W-:Y:S02]  /*1dc0*/  IMAD.MOV.U32 R25, RZ, RZ, RZ ;  /* 0x000000ffff197224 */ /* 0x001fe400078e00ff */
[----:B------:R-:W-:-:S09]  /*1dd0*/  IMAD.MOV.U32 R22, RZ, RZ, RZ ;  /* 0x000000ffff167224 */ /* 0x000fd200078e00ff */
[----:B------:R-:W-:Y:S05]  /*1de0*/  @P0 BRA `(.L_x_31915) ;  /* 0x0000000c00900947 */ /* 0x000fea0003800000 */
[----:B-1-34-:R-:W0:Y:S01]  /*1df0*/  LDC.64 R4, c[0x0][0x228] ;  /* 0x00008a00ff047b82 */ /* 0x01ae220000000a00 */
[----:B--2---:R-:W-:Y:S01]  /*1e00*/  IMAD R0, R2, 0x200, R17 ;  /* 0x0000020002007824 */ /* 0x004fe200078e0211 */
        /* <DEDUP_REMOVED lines=18> */
.L_x_31919:
[----:B------:R0:W5:Y:S01]  /*1f30*/  LDG.E.U8 R22, desc[UR36][R4.64] ;  /* 0x0000002404167981 */ /* 0x000162000c1e1100 */
[----:B------:R-:W-:Y:S05]  /*1f40*/  BRA `(.L_x_31921) ;  /* 0x0000000c00347947 */ /* 0x000fea0003800000 */
.L_x_31918:
        /* <DEDUP_REMOVED lines=8> */
.L_x_31923:
[----:B------:R0:W5:Y:S01]  /*1fd0*/  LDG.E R22, desc[UR36][R4.64] ;  /* 0x0000002404167981 */ /* 0x000162000c1e1900 */
[----:B------:R-:W-:Y:S05]  /*1fe0*/  BRA `(.L_x_31921) ;  /* 0x0000000c000c7947 */ /* 0x000fea0003800000 */
.L_x_31922:
[----:B------:R0:W5:Y:S01]  /*1ff0*/  LDG.E.S16 R22, desc[UR36][R4.64] ;  /* 0x0000002404167981 */ /* 0x000162000c1e1700 */
[----:B------:R-:W-:Y:S05]  /*2000*/  BRA `(.L_x_31921) ;  /* 0x0000000c00047947 */ /* 0x000fea0003800000 */
.L_x_31917:
        /* <DEDUP_REMOVED lines=9> */
.L_x_31925:
[----:B------:R-:W2:Y:S02]  /*20a0*/  LDG.E.U16 R4, desc[UR36][R4.64] ;  /* 0x0000002404047981 */ /* 0x000ea4000c1e1500 */
[----:B--2---:R-:W-:-:S06]  /*20b0*/  HADD2.F32 R22, -RZ, R4.H0_H0 ;  /* 0x20000004ff167230 */ /* 0x004fcc0000004100 */
[----:B------:R-:W0:Y:S01]  /*20c0*/  F2I.FTZ.TRUNC.NTZ R22, R22 ;  /* 0x0000001600167305 */ /* 0x000e22000021f100 */
[----:B------:R-:W-:Y:S05]  /*20d0*/  BRA `(.L_x_31921) ;  /* 0x0000000800d07947 */ /* 0x000fea0003800000 */
.L_x_31924:
        /* <DEDUP_REMOVED lines=9> */
.L_x_31927:
[----:B------:R-:W2:Y:S02]  /*2170*/  LDG.E.U16 R4, desc[UR36][R4.64] ;  /* 0x0000002404047981 */ /* 0x000ea4000c1e1500 */
[----:B--2---:R-:W-:-:S06]  /*2180*/  HADD2.F32 R22, -RZ, R4.H0_H0 ;  /* 0x20000004ff167230 */ /* 0x004fcc0000004100 */
[----:B------:R-:W0:Y:S01]  /*2190*/  F2I.FTZ.TRUNC.NTZ R22, R22 ;  /* 0x0000001600167305 */ /* 0x000e22000021f100 */
[----:B------:R-:W-:Y:S05]  /*21a0*/  BRA `(.L_x_31921) ;  /* 0x00000008009c7947 */ /* 0x000fea0003800000 */
.L_x_31926:
[----:B------:R-:W2:Y:S02]  /*21b0*/  LDG.E.64 R22, desc[UR36][R4.64] ;  /* 0x0000002404167981 */ /* 0x000ea4000c1e1b00 */
[----:B--2---:R0:W1:Y:S01]  /*21c0*/  F2I.F64.TRUNC R22, R22 ;  /* 0x0000001600167311 */ /* 0x004062000030d100 */
[----:B------:R-:W-:Y:S05]  /*21d0*/  BRA `(.L_x_31921) ;  /* 0x0000000800907947 */ /* 0x000fea0003800000 */
.L_x_31916:
        /* <DEDUP_REMOVED lines=12> */
.L_x_31930:
[----:B------:R-:W2:Y:S02]  /*22a0*/  LDG.E.64 R4, desc[UR36][R4.64] ;  /* 0x0000002404047981 */ /* 0x000ea4000c1e1b00 */
[----:B--2---:R0:W1:Y:S01]  /*22b0*/  F2I.F64.TRUNC R22, R4 ;  /* 0x0000000400167311 */ /* 0x004062000030d100 */
[----:B------:R-:W-:Y:S05]  /*22c0*/  BRA `(.L_x_31921) ;  /* 0x0000000800547947 */ /* 0x000fea0003800000 */
.L_x_31929:
        /* <DEDUP_REMOVED lines=27> */
.L_x_31932:
        /* <DEDUP_REMOVED lines=14> */
.L_x_31931:
[----:B------:R-:W2:Y:S02]  /*2560*/  LDG.E.U16 R22, desc[UR36][R4.64] ;  /* 0x0000002404167981 */ /* 0x000ea4000c1e1500 */
[----:B--2---:R-:W-:-:S06]  /*2570*/  IMAD.U32 R22, R22, 0x10000, RZ ;  /* 0x0001000016167824 */ /* 0x004fcc00078e00ff */
[----:B------:R-:W0:Y:S01]  /*2580*/  F2I.FTZ.TRUNC.NTZ R22, R22 ;  /* 0x0000001600167305 */ /* 0x000e22000021f100 */
[----:B------:R-:W-:Y:S05]  /*2590*/  BRA `(.L_x_31921) ;  /* 0x0000000400a07947 */ /* 0x000fea0003800000 */
.L_x_31928:
        /* <DEDUP_REMOVED lines=10> */
.L_x_31935:
        /* <DEDUP_REMOVED lines=21> */
.L_x_31939:
[----:B------:R-:W-:Y:S05]  /*2790*/  BSYNC B1 ;  /* 0x0000000000017941 */ /* 0x000fea0003800000 */
.L_x_31938:
[----:B------:R-:W-:Y:S01]  /*27a0*/  IMAD.SHL.U32 R3, R3, 0x100000, RZ ;  /* 0x0010000003037824 */ /* 0x000fe200078e00ff */
[----:B------:R-:W-:-:S04]  /*27b0*/  LEA R5, R0, 0x3b800000, 0x17 ;  /* 0x3b80000000057811 */ /* 0x000fc800078eb8ff */
[----:B------:R-:W-:-:S07]  /*27c0*/  LOP3.LUT R22, R5, R3, R22, 0xfe, !PT ;  /* 0x0000000305167212 */ /* 0x000fce00078efe16 */
.L_x_31937:
[----:B------:R-:W-:Y:S05]  /*27d0*/  BSYNC B0 ;  /* 0x0000000000007941 */ /* 0x000fea0003800000 */
.L_x_31936:
[----:B------:R-:W1:Y:S01]  /*27e0*/  F2I.FTZ.TRUNC.NTZ R22, R22 ;  /* 0x0000001600167305 */ /* 0x000e62000021f100 */
[----:B------:R-:W-:Y:S05]  /*27f0*/  BRA `(.L_x_31921) ;  /* 0x0000000400087947 */ /* 0x000fea0003800000 */
.L_x_31934:
        /* <DEDUP_REMOVED lines=21> */
.L_x_31943:
[----:B------:R-:W-:Y:S05]  /*2950*/  BSYNC B1 ;  /* 0x0000000000017941 */ /* 0x000fea0003800000 */
.L_x_31942:
[----:B------:R-:W-:Y:S01]  /*2960*/  IMAD.SHL.U32 R3, R3, 0x200000, RZ ;  /* 0x0020000003037824 */ /* 0x000fe200078e00ff */
[----:B------:R-:W-:-:S04]  /*2970*/  LEA R5, R0, 0x37800000, 0x17 ;  /* 0x3780000000057811 */ /* 0x000fc800078eb8ff */
[----:B------:R-:W-:-:S07]  /*2980*/  LOP3.LUT R22, R5, R3, R22, 0xfe, !PT ;  /* 0x0000000305167212 */ /* 0x000fce00078efe16 */
.L_x_31941:
[----:B------:R-:W-:Y:S05]  /*2990*/  BSYNC B0 ;  /* 0x0000000000007941 */ /* 0x000fea0003800000 */
.L_x_31940:
[----:B------:R-:W2:Y:S01]  /*29a0*/  F2I.FTZ.TRUNC.NTZ R22, R22 ;  /* 0x0000001600167305 */ /* 0x000ea2000021f100 */
[----:B------:R-:W-:Y:S05]  /*29b0*/  BRA `(.L_x_31921) ;  /* 0x0000000000987947 */ /* 0x000fea0003800000 */
.L_x_31933:
        /* <DEDUP_REMOVED lines=14> */
.L_x_31947:
[----:B------:R-:W-:Y:S05]  /*2aa0*/  BSYNC B0 ;  /* 0x0000000000007941 */ /* 0x000fea0003800000 */
.L_x_31946:
[----:B------:R-:W4:Y:S01]  /*2ab0*/  F2I.FTZ.TRUNC.NTZ R22, R22 ;  /* 0x0000001600167305 */ /* 0x000f22000021f100 */
[----:B------:R-:W-:Y:S05]  /*2ac0*/  BRA `(.L_x_31921) ;  /* 0x0000000000547947 */ /* 0x000fea0003800000 */
.L_x_31920:
        /* <DEDUP_REMOVED lines=17> */
.L_x_31948:
[----:B------:R-:W-:Y:S05]  /*2be0*/  BRA `(.L_x_31921) ;  /* 0x00000000000c7947 */ /* 0x000fea0003800000 */
.L_x_31945:
[----:B------:R0:W5:Y:S01]  /*2bf0*/  LDG.E R22, desc[UR36][R4.64] ;  /* 0x0000002404167981 */ /* 0x000162000c1e1900 */
[----:B------:R-:W-:Y:S05]  /*2c00*/  BRA `(.L_x_31921) ;  /* 0x0000000000047947 */ /* 0x000fea0003800000 */
.L_x_31944:
[----:B------:R3:W5:Y:S02]  /*2c10*/  LDG.E R22, desc[UR36][R4.64] ;  /* 0x0000002404167981 */ /* 0x000764000c1e1900 */
.L_x_31921:
[----:B------:R-:W-:-:S07]  /*2c20*/  VIADD R17, R17, 0x80 ;  /* 0x0000008011117836 */ /* 0x000fce0000000000 */
.L_x_31915:
[----:B------:R-:W-:Y:S05]  /*2c30*/  BSYNC B6 ;  /* 0x0000000000067941 */ /* 0x000fea0003800000 */
.L_x_31914:
[----:B------:R-:W-:Y:S01]  /*2c40*/  ISETP.GE.AND P0, PT, R17, R16, PT ;  /* 0x000000101100720c */ /* 0x000fe20003f06270 */
[----:B------:R-:W-:-:S12]  /*2c50*/  BSSY B6, `(.L_x_31949) ;  /* 0x00000e3000067945 */ /* 0x000fd80003800000 */
[----:B------:R-:W-:Y:S05]  /*2c60*/  @P0 BRA `(.L_x_31950) ;  /* 0x0000000c00840947 */ /* 0x000fea0003800000 */
[----:B01-34-:R-:W0:Y:S01]  /*2c70*/  LDC.64 R4, c[0x0][0x228] ;  /* 0x00008a00ff047b82 */ /* 0x01be220000000a00 */
[----:B--2---:R-:W-:Y:S01]  /*2c80*/  PRMT R0, R19, 0x9910, RZ ;  /* 0x0000991013007816 */ /* 0x004fe200000000ff */
        /* <DEDUP_REMOVED lines=17> */
.L_x_31954:
[----:B------:R0:W5:Y:S01]  /*2da0*/  LDG.E.U8 R25, desc[UR36][R4.64] ;  /* 0x0000002404197981 */ /* 0x000162000c1e1100 */
[----:B------:R-:W-:Y:S05]  /*2db0*/  BRA `(.L_x_31950) ;  /* 0x0000000c00307947 */ /* 0x000fea0003800000 */
.L_x_31953:
        /* <DEDUP_REMOVED lines=8> */
.L_x_31957:
[----:B------:R0:W5:Y:S01]  /*2e40*/  LDG.E R25, desc[UR36][R4.64] ;  /* 0x0000002404197981 */ /* 0x000162000c1e1900 */
[----:B------:R-:W-:Y:S05]  /*2e50*/  BRA `(.L_x_31950) ;  /* 0x0000000c00087947 */ /* 0x000fea0003800000 */
.L_x_31956:
[----:B------:R0:W5:Y:S01]  /*2e60*/  LDG.E.S16 R25, desc[UR36][R4.64] ;  /* 0x0000002404197981 */ /* 0x000162000c1e1700 */
[----:B------:R-:W-:Y:S05]  /*2e70*/  BRA `(.L_x_31950) ;  /* 0x0000000c00007947 */ /* 0x000fea0003800000 */
.L_x_31952:
        /* <DEDUP_REMOVED lines=9> */
.L_x_31959:
[----:B------:R-:W2:Y:S02]  /*2f10*/  LDG.E.U16 R4, desc[UR36][R4.64] ;  /* 0x0000002404047981 */ /* 0x000ea4000c1e1500 */
[----:B--2---:R-:W-:-:S06]  /*2f20*/  HADD2.F32 R25, -RZ, R4.H0_H0 ;  /* 0x20000004ff197230 */ /* 0x004fcc0000004100 */
[----:B------:R-:W0:Y:S01]  /*2f30*/  F2I.FTZ.TRUNC.NTZ R25, R25 ;  /* 0x0000001900197305 */ /* 0x000e22000021f100 */
[----:B------:R-:W-:Y:S05]  /*2f40*/  BRA `(.L_x_31950) ;  /* 0x0000000800cc7947 */ /* 0x000fea0003800000 */
.L_x_31958:
        /* <DEDUP_REMOVED lines=9> */
.L_x_31961:
[----:B------:R-:W2:Y:S02]  /*2fe0*/  LDG.E.U16 R4, desc[UR36][R4.64] ;  /* 0x0000002404047981 */ /* 0x000ea4000c1e1500 */
[----:B--2---:R-:W-:-:S06]  /*2ff0*/  HADD2.F32 R25, -RZ, R4.H0_H0 ;  /* 0x20000004ff197230 */ /* 0x004fcc0000004100 */
[----:B------:R-:W0:Y:S01]  /*3000*/  F2I.FTZ.TRUNC.NTZ R25, R25 ;  /* 0x0000001900197305 */ /* 0x000e22000021f100 */
[----:B------:R-:W-:Y:S05]  /*3010*/  BRA `(.L_x_31950) ;  /* 0x0000000800987947 */ /* 0x000fea0003800000 */
.L_x_31960:
[----:B------:R-:W2:Y:S02]  /*3020*/  LDG.E.64 R4, desc[UR36][R4.64] ;  /* 0x0000002404047981 */ /* 0x000ea4000c1e1b00 */
[----:B--2---:R0:W1:Y:S01]  /*3030*/  F2I.F64.TRUNC R25, R4 ;  /* 0x0000000400197311 */ /* 0x004062000030d100 */
[----:B------:R-:W-:Y:S05]  /*3040*/  BRA `(.L_x_31950) ;  /* 0x00000008008c7947 */ /* 0x000fea0003800000 */
.L_x_31951:
        /* <DEDUP_REMOVED lines=12> */
.L_x_31964:
[----:B------:R-:W2:Y:S02]  /*3110*/  LDG.E.64 R4, desc[UR36][R4.64] ;  /* 0x0000002404047981 */ /* 0x000ea4000c1e1b00 */
[----:B--2---:R0:W1:Y:S01]  /*3120*/  F2I.F64.TRUNC R25, R4 ;  /* 0x0000000400197311 */ /* 0x004062000030d100 */
[----:B------:R-:W-:Y:S05]  /*3130*/  BRA `(.L_x_31950) ;  /* 0x0000000800507947 */ /* 0x000fea0003800000 */
.L_x_31963:
        /* <DEDUP_REMOVED lines=27> */
.L_x_31966:
        /* <DEDUP_REMOVED lines=14> */
.L_x_31965:
[----:B------:R-:W2:Y:S02]  /*33d0*/  LDG.E.U16 R25, desc[UR36][R4.64] ;  /* 0x0000002404197981 */ /* 0x000ea4000c1e1500 */
[----:B--2---:R-:W-:-:S06]  /*33e0*/  IMAD.U32 R25, R25, 0x10000, RZ ;  /* 0x0001000019197824 */ /* 0x004fcc00078e00ff */
[----:B------:R-:W0:Y:S01]  /*33f0*/  F2I.FTZ.TRUNC.NTZ R25, R25 ;  /* 0x0000001900197305 */ /* 0x000e22000021f100 */
[----:B------:R-:W-:Y:S05]  /*3400*/  BRA `(.L_x_31950) ;  /* 0x00000004009c7947 */ /* 0x000fea0003800000 */
.L_x_31962:
        /* <DEDUP_REMOVED lines=10> */
.L_x_31969:
        /* <DEDUP_REMOVED lines=21> */
.L_x_31973:
[----:B------:R-:W-:Y:S05]  /*3600*/  BSYNC B1 ;  /* 0x0000000000017941 */ /* 0x000fea0003800000 */
.L_x_31972:
[----:B------:R-:W-:Y:S01]  /*3610*/  IMAD.SHL.U32 R3, R3, 0x100000, RZ ;  /* 0x0010000003037824 */ /* 0x000fe200078e00ff */
[----:B------:R-:W-:-:S04]  /*3620*/  LEA R0, R0, 0x3b800000, 0x17 ;  /* 0x3b80000000007811 */ /* 0x000fc800078eb8ff */
[----:B------:R-:W-:-:S07]  /*3630*/  LOP3.LUT R25, R0, R3, R25, 0xfe, !PT ;  /* 0x0000000300197212 */ /* 0x000fce00078efe19 */
.L_x_31971:
[----:B------:R-:W-:Y:S05]  /*3640*/  BSYNC B0 ;  /* 0x0000000000007941 */ /* 0x000fea0003800000 */
.L_x_31970:
[----:B------:R-:W0:Y:S01]  /*3650*/  F2I.FTZ.TRUNC.NTZ R25, R25 ;  /* 0x0000001900197305 */ /* 0x000e22000021f100 */
[----:B------:R-:W-:Y:S05]  /*3660*/  BRA `(.L_x_31950) ;  /* 0x0000000400047947 */ /* 0x000fea0003800000 */
.L_x_31968:
        /* <DEDUP_REMOVED lines=21> */
.L_x_31977:
[----:B------:R-:W-:Y:S05]  /*37c0*/  BSYNC B1 ;  /* 0x0000000000017941 */ /* 0x000fea0003800000 */
.L_x_31976:
[----:B------:R-:W-:Y:S01]  /*37d0*/  IMAD.SHL.U32 R3, R3, 0x200000, RZ ;  /* 0x0020000003037824 */ /* 0x000fe200078e00ff */
[----:B------:R-:W-:-:S04]  /*37e0*/  LEA R0, R0, 0x37800000, 0x17 ;  /* 0x3780000000007811 */ /* 0x000fc800078eb8ff */
[----:B------:R-:W-:-:S07]  /*37f0*/  LOP3.LUT R25, R0, R3, R25, 0xfe, !PT ;  /* 0x0000000300197212 */ /* 0x000fce00078efe19 */
.L_x_31975:
[----:B------:R-:W-:Y:S05]  /*3800*/  BSYNC B0 ;  /* 0x0000000000007941 */ /* 0x000fea0003800000 */
.L_x_31974:
[----:B------:R-:W0:Y:S01]  /*3810*/  F2I.FTZ.TRUNC.NTZ R25, R25 ;  /* 0x0000001900197305 */ /* 0x000e22000021f100 */
[----:B------:R-:W-:Y:S05]  /*3820*/  BRA `(.L_x_31950) ;  /* 0x0000000000947947 */ /* 0x000fea0003800000 */
.L_x_31967:
        /* <DEDUP_REMOVED lines=14> */
.L_x_31981:
[----:B------:R-:W-:Y:S05]  /*3910*/  BSYNC B0 ;  /* 0x0000000000007941 */ /* 0x000fea0003800000 */
.L_x_31980:
[----:B------:R-:W0:Y:S01]  /*3920*/  F2I.FTZ.TRUNC.NTZ R25, R25 ;  /* 0x0000001900197305 */ /* 0x000e22000021f100 */
[----:B------:R-:W-:Y:S05]  /*3930*/  BRA `(.L_x_31950) ;  /* 0x0000000000507947 */ /* 0x000fea0003800000 */
.L_x_31955:
        /* <DEDUP_REMOVED lines=16> */
.L_x_31982:
[----:B------:R-:W-:Y:S05]  /*3a40*/  BRA `(.L_x_31950) ;  /* 0x00000000000c7947 */ /* 0x000fea0003800000 */
.L_x_31979:
[----:B------:R0:W5:Y:S01]  /*3a50*/  LDG.E R25, desc[UR36][R4.64] ;  /* 0x0000002404197981 */ /* 0x000162000c1e1900 */
[----:B------:R-:W-:Y:S05]  /*3a60*/  BRA `(.L_x_31950) ;  /* 0x0000000000047947 */ /* 0x000fea0003800000 */
.L_x_31978:
[----:B------:R0:W5:Y:S02]  /*3a70*/  LDG.E R25, desc[UR36][R4.64] ;  /* 0x0000002404197981 */ /* 0x000164000c1e1900 */
.L_x_31950:
[----:B------:R-:W-:Y:S05]  /*3a80*/  BSYNC B6 ;  /* 0x0000000000067941 */ /* 0x000fea0003800000 */
.L_x_31949:
[----:B0-----:R-:W0:Y:S01]  /*3a90*/  S2R R23, SR_TID.X ;  /* 0x0000000000177919 */ /* 0x001e220000002100 */
[----:B------:R-:W1:Y:S01]  /*3aa0*/  LDC.U8 R17, c[0x0][0x23c] ;  /* 0x00008f00ff117b82 */ /* 0x000e620000000000 */
[----:B------:R-:W-:Y:S01]  /*3ab0*/  BSSY B0, `(.L_x_31983) ;  /* 0x000002d000007945 */ /* 0x000fe20003800000 */
[C---:B0-----:R-:W-:Y:S01]  /*3ac0*/  ISETP.GE.AND P0, PT, R23.reuse, R16, PT ;  /* 0x000000101700720c */ /* 0x041fe20003f06270 */
[C---:B------:R-:W-:Y:S02]  /*3ad0*/  VIADD R3, R23.reuse, 0x100 ;  /* 0x0000010017037836 */ /* 0x040fe40000000000 */
[----:B------:R-:W-:-:S03]  /*3ae0*/  VIADD R19, R23, 0x80 ;  /* 0x0000008017137836 */ /* 0x000fc60000000000 */
[----:B------:R-:W-:Y:S01]  /*3af0*/  ISETP.GE.AND P1, PT, R3, R16, PT ;  /* 0x000000100300720c */ /* 0x000fe20003f26270 */
[----:B------:R-:W-:-:S06]  /*3b00*/  VIADD R3, R23, 0x180 ;  /* 0x0000018017037836 */ /* 0x000fcc0000000000 */
[----:B------:R-:W-:Y:S06]  /*3b10*/  @P0 BRA `(.L_x_31984) ;  /* 0x0000000000980947 */ /* 0x000fec0003800000 */
[----:B------:R-:W2:Y:S01]  /*3b20*/  LDC R7, c[0x0][0x218] ;  /* 0x00008600ff077b82 */ /* 0x000ea20000000800 */
[----:B-1---5:R-:W-:Y:S02]  /*3b30*/  IABS R8, R24 ;  /* 0x0000001800087213 */ /* 0x022fe40000000000 */
[----:B--2---:R-:W-:-:S04]  /*3b40*/  IABS R0, R7 ;  /* 0x0000000700007213 */ /* 0x004fc80000000000 */
[----:B------:R-:W0:Y:S08]  /*3b50*/  I2F.RP R6, R0 ;  /* 0x0000000000067306 */ /* 0x000e300000209400 */
[----:B0-----:R-:W3:Y:S02]  /*3b60*/  MUFU.RCP R6, R6 ;  /* 0x0000000600067308 */ /* 0x001ee40000001000 */
[----:B---34-:R-:W-:-:S06]  /*3b70*/  VIADD R4, R6, 0xffffffe ;  /* 0x0ffffffe06047836 */ /* 0x018fcc0000000000 */
[----:B------:R0:W1:Y:S02]  /*3b80*/  F2I.FTZ.U32.TRUNC.NTZ R5, R4 ;  /* 0x0000000400057305 */ /* 0x000064000021f000 */
[----:B0-----:R-:W-:Y:S02]  /*3b90*/  IMAD.MOV.U32 R4, RZ, RZ, RZ ;  /* 0x000000ffff047224 */ /* 0x001fe400078e00ff */
[----:B-1----:R-:W-:-:S04]  /*3ba0*/  IMAD.MOV R9, RZ, RZ, -R5 ;  /* 0x000000ffff097224 */ /* 0x002fc800078e0a05 */
[----:B------:R-:W-:-:S04]  /*3bb0*/  IMAD R9, R9, R0, RZ ;  /* 0x0000000009097224 */ /* 0x000fc800078e02ff */
[----:B------:R-:W-:Y:S01]  /*3bc0*/  IMAD.HI.U32 R5, R5, R9, R4 ;  /* 0x0000000905057227 */ /* 0x000fe200078e0004 */
[----:B------:R-:W-:-:S03]  /*3bd0*/  LOP3.LUT R4, R24, R7, RZ, 0x3c, !PT ;  /* 0x0000000718047212 */ /* 0x000fc600078e3cff */
[----:B------:R-:W-:Y:S01]  /*3be0*/  IMAD.MOV.U32 R9, RZ, RZ, R8 ;  /* 0x000000ffff097224 */ /* 0x000fe200078e0008 */
[----:B------:R-:W-:-:S03]  /*3bf0*/  ISETP.GE.AND P3, PT, R4, RZ, PT ;  /* 0x000000ff0400720c */ /* 0x000fc60003f66270 */
[----:B------:R-:W-:-:S04]  /*3c00*/  IMAD.HI.U32 R5, R5, R9, RZ ;  /* 0x0000000905057227 */ /* 0x000fc800078e00ff */
[----:B------:R-:W-:-:S04]  /*3c10*/  IMAD.MOV R6, RZ, RZ, -R5 ;  /* 0x000000ffff067224 */ /* 0x000fc800078e0a05 */
        /* <DEDUP_REMOVED lines=22> */
.L_x_31984:
[----:B------:R-:W-:Y:S05]  /*3d80*/  BSYNC B0 ;  /* 0x0000000000007941 */ /* 0x000fea0003800000 */
.L_x_31983:
[-C--:B------:R-:W-:Y:S01]  /*3d90*/  ISETP.GE.AND P3, PT, R19, R16.reuse, PT ;  /* 0x000000101300720c */ /* 0x080fe20003f66270 */
[----:B------:R-:W-:Y:S01]  /*3da0*/  BSSY B0, `(.L_x_31985) ;  /* 0x0000028000007945 */ /* 0x000fe20003800000 */
[----:B------:R-:W-:-:S11]  /*3db0*/  ISETP.GE.AND P2, PT, R3, R16, PT ;  /* 0x000000100300720c */ /* 0x000fd60003f46270 */
[----:B------:R-:W-:Y:S05]  /*3dc0*/  @P3 BRA `(.L_x_31986) ;  /* 0x0000000000943947 */ /* 0x000fea0003800000 */
[----:B------:R-:W2:Y:S01]  /*3dd0*/  LDC R9, c[0x0][0x218] ;  /* 0x00008600ff097b82 */ /* 0x000ea20000000800 */
[----:B------:R-:W-:Y:S01]  /*3de0*/  IMAD.MOV.U32 R6, RZ, RZ, RZ ;  /* 0x000000ffff067224 */ /* 0x000fe200078e00ff */
[----:B-1-345:R-:W-:Y:S02]  /*3df0*/  IABS R5, R18 ;  /* 0x0000001200057213 */ /* 0x03afe40000000000 */
[----:B--2---:R-:W-:-:S04]  /*3e00*/  IABS R0, R9 ;  /* 0x0000000900007213 */ /* 0x004fc80000000000 */
[----:B------:R-:W0:Y:S08]  /*3e10*/  I2F.RP R8, R0 ;  /* 0x0000000000087306 */ /* 0x000e300000209400 */
[----:B0-----:R-:W0:Y:S02]  /*3e20*/  MUFU.RCP R8, R8 ;  /* 0x0000000800087308 */ /* 0x001e240000001000 */
[----:B0-----:R-:W-:-:S06]  /*3e30*/  VIADD R7, R8, 0xffffffe ;  /* 0x0ffffffe08077836 */ /* 0x001fcc0000000000 */
[----:B------:R-:W0:Y:S02]  /*3e40*/  F2I.FTZ.U32.TRUNC.NTZ R7, R7 ;  /* 0x0000000700077305 */ /* 0x000e24000021f000 */
[----:B0-----:R-:W-:-:S04]  /*3e50*/  IMAD.MOV R3, RZ, RZ, -R7 ;  /* 0x000000ffff037224 */ /* 0x001fc800078e0a07 */
[----:B------:R-:W-:-:S04]  /*3e60*/  IMAD R3, R3, R0, RZ ;  /* 0x0000000003037224 */ /* 0x000fc800078e02ff */
[----:B------:R-:W-:-:S06]  /*3e70*/  IMAD.HI.U32 R6, R7, R3, R6 ;  /* 0x0000000307067227 */ /* 0x000fcc00078e0006 */
[----:B------:R-:W-:-:S04]  /*3e80*/  IMAD.HI.U32 R3, R6, R5, RZ ;  /* 0x0000000506037227 */ /* 0x000fc800078e00ff */
[----:B------:R-:W-:-:S04]  /*3e90*/  IMAD.MOV R6, RZ, RZ, -R3 ;  /* 0x000000ffff067224 */ /* 0x000fc800078e0a03 */
[----:B------:R-:W-:Y:S01]  /*3ea0*/  IMAD R5, R0, R6, R5 ;  /* 0x0000000600057224 */ /* 0x000fe200078e0205 */
[----:B------:R-:W-:-:S04]  /*3eb0*/  LOP3.LUT R6, R18, R9, RZ, 0x3c, !PT ;  /* 0x0000000912067212 */ /* 0x000fc800078e3cff */
[----:B------:R-:W-:Y:S02]  /*3ec0*/  ISETP.GT.U32.AND P5, PT, R0, R5, PT ;  /* 0x000000050000720c */ /* 0x000fe40003fa4070 */
[----:B------:R-:W-:-:S11]  /*3ed0*/  ISETP.GE.AND P3, PT, R6, RZ, PT ;  /* 0x000000ff0600720c */ /* 0x000fd60003f66270 */
        /* <DEDUP_REMOVED lines=20> */
.L_x_31986:
[----:B------:R-:W-:Y:S05]  /*4020*/  BSYNC B0 ;  /* 0x0000000000007941 */ /* 0x000fea0003800000 */
.L_x_31985:
[----:B------:R-:W-:Y:S04]  /*4030*/  BSSY B0, `(.L_x_31987) ;  /* 0x0000027000007945 */ /* 0x000fe80003800000 */
[----:B------:R-:W-:Y:S05]  /*4040*/  @P1 BRA `(.L_x_31988) ;  /* 0x0000000000941947 */ /* 0x000fea0003800000 */
[----:B------:R-:W0:Y:S01]  /*4050*/  LDC R9, c[0x0][0x218] ;  /* 0x00008600ff097b82 */ /* 0x000e220000000800 */
[----:B------:R-:W-:Y:S01]  /*4060*/  IMAD.MOV.U32 R6, RZ, RZ, RZ ;  /* 0x000000ffff067224 */ /* 0x000fe200078e00ff */
[----:B-12345:R-:W-:Y:S02]  /*4070*/  IABS R5, R22 ;  /* 0x0000001600057213 */ /* 0x03efe40000000000 */
[----:B0-----:R-:W-:-:S04]  /*4080*/  IABS R0, R9 ;  /* 0x0000000900007213 */ /* 0x001fc80000000000 */
        /* <DEDUP_REMOVED lines=33> */
.L_x_31988:
[----:B------:R-:W-:Y:S05]  /*42a0*/  BSYNC B0 ;  /* 0x0000000000007941 */ /* 0x000fea0003800000 */
.L_x_31987:
[----:B------:R-:W-:Y:S04]  /*42b0*/  BSSY B0, `(.L_x_31989) ;  /* 0x0000027000007945 */ /* 0x000fe80003800000 */
[----:B------:R-:W-:Y:S05]  /*42c0*/  @P2 BRA `(.L_x_31990) ;  /* 0x0000000000942947 */ /* 0x000fea0003800000 */
[----:B------:R-:W2:Y:S01]  /*42d0*/  LDC R8, c[0x0][0x218] ;  /* 0x00008600ff087b82 */ /* 0x000ea20000000800 */
[----:B------:R-:W-:Y:S01]  /*42e0*/  IMAD.MOV.U32 R6, RZ, RZ, RZ ;  /* 0x000000ffff067224 */ /* 0x000fe200078e00ff */
[----:B-1-345:R-:W-:Y:S02]  /*42f0*/  IABS R5, R25 ;  /* 0x0000001900057213 */ /* 0x03afe40000000000 */
[----:B--2---:R-:W-:Y:S02]  /*4300*/  IABS R0, R8 ;  /* 0x0000000800007213 */ /* 0x004fe40000000000 */
[----:B------:R-:W-:Y:S02]  /*4310*/  ISETP.NE.AND P4, PT, R8, RZ, PT ;  /* 0x000000ff0800720c */ /* 0x000fe40003f85270 */
        /* <DEDUP_REMOVED lines=9> */
[C---:B------:R-:W-:Y:S01]  /*43b0*/  IMAD R5, R0.reuse, R6, R5 ;  /* 0x0000000600057224 */ /* 0x040fe200078e0205 */
        /* <DEDUP_REMOVED lines=22> */
.L_x_31990:
[----:B------:R-:W-:Y:S05]  /*4520*/  BSYNC B0 ;  /* 0x0000000000007941 */ /* 0x000fea0003800000 */
.L_x_31989:
[----:B------:R-:W-:Y:S04]  /*4530*/  BSSY B6, `(.L_x_31991) ;  /* 0x0000101000067945 */ /* 0x000fe80003800000 */
[----:B------:R-:W-:Y:S05]  /*4540*/  @P0 BRA `(.L_x_31992) ;  /* 0x0000000c00fc0947 */ /* 0x000fea0003800000 */
[----:B------:R-:W0:Y:S01]  /*4550*/  LDC.64 R8, c[0x0][0x220] ;  /* 0x00008800ff087b82 */ /* 0x000e220000000a00 */
[----:B-12---:R-:W-:Y:S01]  /*4560*/  PRMT R0, R17, 0x9910, RZ ;  /* 0x0000991011007816 */ /* 0x006fe200000000ff */
        /* <DEDUP_REMOVED lines=18> */
.L_x_31996:
[----:B------:R0:W-:Y:S01]  /*4690*/  STG.E.U8 desc[UR36][R8.64], R4 ;  /* 0x0000000408007986 */ /* 0x0001e2000c101124 */
[----:B------:R-:W-:Y:S01]  /*46a0*/  IMAD.MOV.U32 R23, RZ, RZ, R19 ;  /* 0x000000ffff177224 */ /* 0x000fe200078e0013 */
[----:B------:R-:W-:Y:S06]  /*46b0*/  BRA `(.L_x_31992) ;  /* 0x0000000c00a07947 */ /* 0x000fec0003800000 */
.L_x_31995:
[----:B------:R-:W-:-:S13]  /*46c0*/  ISETP.NE.AND P0, PT, R0, 0x2, PT ;  /* 0x000000020000780c */ /* 0x000fda0003f05270 */
[----:B------:R-:W-:Y:S05]  /*46d0*/  @!P0 BRA `(.L_x_31998) ;  /* 0x00000000002c8947 */ /* 0x000fea0003800000 */
[----:B------:R-:W-:-:S13]  /*46e0*/  ISETP.NE.AND P0, PT, R0, 0x3, PT ;  /* 0x000000030000780c */ /* 0x000fda0003f05270 */
[----:B------:R-:W-:Y:S05]  /*46f0*/  @!P0 BRA `(.L_x_31999) ;  /* 0x0000000000188947 */ /* 0x000fea0003800000 */
[----:B------:R-:W-:-:S13]  /*4700*/  ISETP.NE.AND P0, PT, R0, 0x4, PT ;  /* 0x000000040000780c */ /* 0x000fda0003f05270 */
[----:B------:R-:W-:Y:S05]  /*4710*/  @P0 BRA `(.L_x_31997) ;  /* 0x0000000c00280947 */ /* 0x000fea0003800000 */
[----:B---34-:R-:W-:Y:S01]  /*4720*/  SHF.R.S32.HI R5, RZ, 0x1f, R4 ;  /* 0x0000001fff057819 */ /* 0x018fe20000011404 */
[----:B------:R-:W-:-:S04]  /*4730*/  IMAD.MOV.U32 R23, RZ, RZ, R19 ;  /* 0x000000ffff177224 */ /* 0x000fc800078e0013 */
[----:B------:R0:W-:Y:S01]  /*4740*/  STG.E.64 desc[UR36][R8.64], R4 ;  /* 0x0000000408007986 */ /* 0x0001e2000c101b24 */
[----:B------:R-:W-:Y:S05]  /*4750*/  BRA `(.L_x_31992) ;  /* 0x0000000c00787947 */ /* 0x000fea0003800000 */
.L_x_31999:
[----:B------:R0:W-:Y:S01]  /*4760*/  STG.E desc[UR36][R8.64], R4 ;  /* 0x0000000408007986 */ /* 0x0001e2000c101924 */
[----:B------:R-:W-:Y:S01]  /*4770*/  IMAD.MOV.U32 R23, RZ, RZ, R19 ;  /* 0x000000ffff177224 */ /* 0x000fe200078e0013 */
[----:B------:R-:W-:Y:S06]  /*4780*/  BRA `(.L_x_31992) ;  /* 0x0000000c006c7947 */ /* 0x000fec0003800000 */
.L_x_31998:
[----:B------:R0:W-:Y:S01]  /*4790*/  STG.E.U16 desc[UR36][R8.64], R4 ;  /* 0x0000000408007986 */ /* 0x0001e2000c101524 */
[----:B------:R-:W-:Y:S01]  /*47a0*/  IMAD.MOV.U32 R23, RZ, RZ, R19 ;  /* 0x000000ffff177224 */ /* 0x000fe200078e0013 */
[----:B------:R-:W-:Y:S06]  /*47b0*/  BRA `(.L_x_31992) ;  /* 0x0000000c00607947 */ /* 0x000fec0003800000 */
.L_x_31994:
        /* <DEDUP_REMOVED lines=10> */
.L_x_32001:
[----:B------:R-:W-:Y:S01]  /*4860*/  I2FP.F32.S32 R0, R4 ;  /* 0x0000000400007245 */ /* 0x000fe20000201400 */
[----:B------:R-:W-:-:S03]  /*4870*/  IMAD.MOV.U32 R23, RZ, RZ, R19 ;  /* 0x000000ffff177224 */ /* 0x000fc600078e0013 */
[----:B------:R-:W-:-:S05]  /*4880*/  F2FP.F16.F32.PACK_AB R0, RZ, R0 ;  /* 0x00000000ff00723e */ /* 0x000fca00000000ff */
[----:B------:R0:W-:Y:S01]  /*4890*/  STG.E.U16 desc[UR36][R8.64], R0 ;  /* 0x0000000008007986 */ /* 0x0001e2000c101524 */
[----:B------:R-:W-:Y:S05]  /*48a0*/  BRA `(.L_x_31992) ;  /* 0x0000000c00247947 */ /* 0x000fea0003800000 */
.L_x_32000:
[----:B------:R-:W-:-:S13]  /*48b0*/  ISETP.NE.AND P0, PT, R0, 0x7, PT ;  /* 0x000000070000780c */ /* 0x000fda0003f05270 */
[----:B------:R-:W-:Y:S05]  /*48c0*/  @!P0 BRA `(.L_x_32002) ;  /* 0x00000000003c8947 */ /* 0x000fea0003800000 */
[----:B------:R-:W-:-:S13]  /*48d0*/  ISETP.NE.AND P0, PT, R0, 0x8, PT ;  /* 0x000000080000780c */ /* 0x000fda0003f05270 */
[----:B------:R-:W-:Y:S05]  /*48e0*/  @!P0 BRA `(.L_x_32003) ;  /* 0x00000000001c8947 */ /* 0x000fea0003800000 */
[----:B------:R-:W-:-:S13]  /*48f0*/  ISETP.NE.AND P0, PT, R0, 0x9, PT ;  /* 0x000000090000780c */ /* 0x000fda0003f05270 */
[----:B------:R-:W-:Y:S05]  /*4900*/  @P0 BRA `(.L_x_31997) ;  /* 0x0000000800ac0947 */ /* 0x000fea0003800000 */
[----:B---34-:R-:W-:Y:S01]  /*4910*/  I2FP.F32.S32 R4, R4 ;  /* 0x0000000400047245 */ /* 0x018fe20000201400 */
[----:B------:R-:W-:Y:S02]  /*4920*/  IMAD.MOV.U32 R5, RZ, RZ, RZ ;  /* 0x000000ffff057224 */ /* 0x000fe400078e00ff */
[----:B------:R-:W-:-:S03]  /*4930*/  IMAD.MOV.U32 R23, RZ, RZ, R19 ;  /* 0x000000ffff177224 */ /* 0x000fc600078e0013 */
[----:B------:R0:W-:Y:S01]  /*4940*/  STG.E.64 desc[UR36][R8.64], R4 ;  /* 0x0000000408007986 */ /* 0x0001e2000c101b24 */
[----:B------:R-:W-:Y:S05]  /*4950*/  BRA `(.L_x_31992) ;  /* 0x0000000800f87947 */ /* 0x000fea0003800000 */
.L_x_32003:
[----:B---34-:R-:W-:Y:S01]  /*4960*/  I2FP.F32.S32 R4, R4 ;  /* 0x0000000400047245 */ /* 0x018fe20000201400 */
[----:B------:R-:W-:-:S03]  /*4970*/  IMAD.MOV.U32 R23, RZ, RZ, R19 ;  /* 0x000000ffff177224 */ /* 0x000fc600078e0013 */
[----:B------:R-:W-:-:S04]  /*4980*/  F2FP.F16.F32.PACK_AB R3, RZ, R4 ;  /* 0x00000004ff03723e */ /* 0x000fc800000000ff */
[----:B------:R-:W-:-:S05]  /*4990*/  PRMT R3, R3, 0x5410, RZ ;  /* 0x0000541003037816 */ /* 0x000fca00000000ff */
[----:B------:R0:W-:Y:S01]  /*49a0*/  STG.E desc[UR36][R8.64], R3 ;  /* 0x0000000308007986 */ /* 0x0001e2000c101924 */
[----:B------:R-:W-:Y:S05]  /*49b0*/  BRA `(.L_x_31992) ;  /* 0x0000000800e07947 */ /* 0x000fea0003800000 */
.L_x_32002:
[----:B---34-:R-:W0:Y:S01]  /*49c0*/  I2F.F64 R4, R4 ;  /* 0x0000000400047312 */ /* 0x018e220000201c00 */
[----:B------:R-:W-:Y:S01]  /*49d0*/  IMAD.MOV.U32 R23, RZ, RZ, R19 ;  /* 0x000000ffff177224 */ /* 0x000fe200078e0013 */
[----:B0-----:R0:W-:Y:S01]  /*49e0*/  STG.E.64 desc[UR36][R8.64], R4 ;  /* 0x0000000408007986 */ /* 0x0011e2000c101b24 */
[----:B------:R-:W-:Y:S05]  /*49f0*/  BRA `(.L_x_31992) ;  /* 0x0000000800d07947 */ /* 0x000fea0003800000 */
.L_x_31993:
        /* <DEDUP_REMOVED lines=13> */
.L_x_32006:
[----:B---34-:R-:W0:Y:S01]  /*4ad0*/  I2F.F64 R4, R4 ;  /* 0x0000000400047312 */ /* 0x018e220000201c00 */
[----:B------:R-:W-:Y:S01]  /*4ae0*/  CS2R R6, SRZ ;  /* 0x0000000000067805 */ /* 0x000fe2000001ff00 */
[----:B------:R-:W-:-:S04]  /*4af0*/  IMAD.MOV.U32 R23, RZ, RZ, R19 ;  /* 0x000000ffff177224 */ /* 0x000fc800078e0013 */
[----:B0-----:R0:W-:Y:S01]  /*4b00*/  STG.E.128 desc[UR36][R8.64], R4 ;  /* 0x0000000408007986 */ /* 0x0011e2000c101d24 */
[----:B------:R-:W-:Y:S05]  /*4b10*/  BRA `(.L_x_31992) ;  /* 0x0000000800887947 */ /* 0x000fea0003800000 */
.L_x_32005:
        /* <DEDUP_REMOVED lines=11> */
[----:B---34-:R-:W-:Y:S01]  /*4bd0*/  SHF.R.U32.HI R5, RZ, 0x18, R0 ;  /* 0x00000018ff057819 */ /* 0x018fe20000011600 */
        /* <DEDUP_REMOVED lines=9> */
.L_x_32010:
[----:B------:R-:W-:Y:S05]  /*4c70*/  BSYNC B0 ;  /* 0x0000000000007941 */ /* 0x000fea0003800000 */
.L_x_32009:
[----:B------:R-:W-:Y:S01]  /*4c80*/  LOP3.LUT R5, R0, R5, RZ, 0xfc, !PT ;  /* 0x0000000500057212 */ /* 0x000fe200078efcff */
[----:B------:R-:W-:-:S04]  /*4c90*/  IMAD.MOV.U32 R23, RZ, RZ, R19 ;  /* 0x000000ffff177224 */ /* 0x000fc800078e0013 */
[----:B------:R0:W-:Y:S01]  /*4ca0*/  STG.E.U8 desc[UR36][R8.64], R5 ;  /* 0x0000000508007986 */ /* 0x0001e2000c101124 */
[----:B------:R-:W-:Y:S05]  /*4cb0*/  BRA `(.L_x_31992) ;  /* 0x0000000800207947 */ /* 0x000fea0003800000 */
.L_x_32008:
[----:B---34-:R-:W-:Y:S01]  /*4cc0*/  I2FP.F32.S32 R5, R4 ;  /* 0x0000000400057245 */ /* 0x018fe20000201400 */
        /* <DEDUP_REMOVED lines=12> */
.L_x_32012:
[----:B------:R-:W-:Y:S01]  /*4d90*/  IMAD.MOV.U32 R0, RZ, RZ, 0x7f ;  /* 0x0000007fff007424 */ /* 0x000fe200078e00ff */
[----:B------:R-:W-:-:S04]  /*4da0*/  ISETP.GT.U32.AND P0, PT, R3, 0x7f800000, PT ;  /* 0x7f8000000300780c */ /* 0x000fc80003f04070 */
[----:B------:R-:W-:-:S09]  /*4db0*/  SEL R0, R0, 0x7c, P0 ;  /* 0x0000007c00007807 */ /* 0x000fd20000000000 */
.L_x_32013:
[----:B------:R-:W-:Y:S05]  /*4dc0*/  BSYNC B0 ;  /* 0x0000000000007941 */ /* 0x000fea0003800000 */
.L_x_32011:
[----:B------:R-:W-:Y:S01]  /*4dd0*/  LOP3.LUT R3, R5, 0x80000000, RZ, 0xc0, !PT ;  /* 0x8000000005037812 */ /* 0x000fe200078ec0ff */
[----:B------:R-:W-:-:S03]  /*4de0*/  IMAD.MOV.U32 R23, RZ, RZ, R19 ;  /* 0x000000ffff177224 */ /* 0x000fc600078e0013 */
[----:B------:R-:W-:-:S04]  /*4df0*/  SHF.R.U32.HI R3, RZ, 0x18, R3 ;  /* 0x00000018ff037819 */ /* 0x000fc80000011603 */
[----:B------:R-:W-:-:S05]  /*4e00*/  LOP3.LUT R3, R0, R3, RZ, 0xfc, !PT ;  /* 0x0000000300037212 */ /* 0x000fca00078efcff */
[----:B------:R0:W-:Y:S01]  /*4e10*/  STG.E.U8 desc[UR36][R8.64], R3 ;  /* 0x0000000308007986 */ /* 0x0001e2000c101124 */
[----:B------:R-:W-:Y:S05]  /*4e20*/  BRA `(.L_x_31992) ;  /* 0x0000000400c47947 */ /* 0x000fea0003800000 */
.L_x_32007:
[----:B------:R-:W-:Y:S01]  /*4e30*/  I2FP.F32.S32 R0, R4 ;  /* 0x0000000400007245 */ /* 0x000fe20000201400 */
[----:B------:R-:W-:-:S03]  /*4e40*/  IMAD.MOV.U32 R23, RZ, RZ, R19 ;  /* 0x000000ffff177224 */ /* 0x000fc600078e0013 */
[----:B------:R-:W-:-:S05]  /*4e50*/  F2FP.BF16.F32.PACK_AB R0, RZ, R0 ;  /* 0x00000000ff00723e */ /* 0x000fca00000010ff */
[----:B------:R0:W-:Y:S01]  /*4e60*/  STG.E.U16 desc[UR36][R8.64], R0 ;  /* 0x0000000008007986 */ /* 0x0001e2000c101524 */
[----:B------:R-:W-:Y:S05]  /*4e70*/  BRA `(.L_x_31992) ;  /* 0x0000000400b07947 */ /* 0x000fea0003800000 */
.L_x_32004:
        /* <DEDUP_REMOVED lines=11> */
.L_x_32016:
[----:B---34-:R-:W-:Y:S01]  /*4f30*/  I2FP.F32.S32 R5, R4 ;  /* 0x0000000400057245 */ /* 0x018fe20000201400 */
        /* <DEDUP_REMOVED lines=16> */
.L_x_32019:
[----:B------:R-:W-:-:S04]  /*5040*/  LOP3.LUT R3, R5, 0x80000000, RZ, 0xc0, !PT ;  /* 0x8000000005037812 */ /* 0x000fc800078ec0ff */
[----:B------:R-:W-:-:S04]  /*5050*/  SHF.R.U32.HI R3, RZ, 0x18, R3 ;  /* 0x00000018ff037819 */ /* 0x000fc80000011603 */
[----:B------:R-:W-:-:S04]  /*5060*/  LOP3.LUT R0, R0, R3, RZ, 0xfc, !PT ;  /* 0x0000000300007212 */ /* 0x000fc800078efcff */
[----:B------:R-:W-:-:S07]  /*5070*/  PRMT R4, R0, 0x7610, R4 ;  /* 0x0000761000047816 */ /* 0x000fce0000000004 */
.L_x_32018:
[----:B------:R-:W-:Y:S05]  /*5080*/  BSYNC B0 ;  /* 0x0000000000007941 */ /* 0x000fea0003800000 */
.L_x_32017:
[----:B------:R0:W-:Y:S01]  /*5090*/  STG.E.U8 desc[UR36][R8.64], R4 ;  /* 0x0000000408007986 */ /* 0x0001e2000c101124 */
[----:B------:R-:W-:Y:S01]  /*50a0*/  IMAD.MOV.U32 R23, RZ, RZ, R19 ;  /* 0x000000ffff177224 */ /* 0x000fe200078e0013 */
[----:B------:R-:W-:Y:S06]  /*50b0*/  BRA `(.L_x_31992) ;  /* 0x0000000400207947 */ /* 0x000fec0003800000 */
.L_x_32015:
        /* <DEDUP_REMOVED lines=17> */
.L_x_32022:
[----:B------:R-:W-:-:S04]  /*51d0*/  LOP3.LUT R3, R5, 0x80000000, RZ, 0xc0, !PT ;  /* 0x8000000005037812 */ /* 0x000fc800078ec0ff */
[----:B------:R-:W-:-:S04]  /*51e0*/  SHF.R.U32.HI R3, RZ, 0x18, R3 ;  /* 0x00000018ff037819 */ /* 0x000fc80000011603 */
[----:B------:R-:W-:-:S04]  /*51f0*/  LOP3.LUT R0, R0, R3, RZ, 0xfc, !PT ;  /* 0x0000000300007212 */ /* 0x000fc800078efcff */
[----:B------:R-:W-:-:S07]  /*5200*/  PRMT R4, R0, 0x7610, R4 ;  /* 0x0000761000047816 */ /* 0x000fce0000000004 */
.L_x_32021:
[----:B------:R-:W-:Y:S05]  /*5210*/  BSYNC B0 ;  /* 0x0000000000007941 */ /* 0x000fea0003800000 */
.L_x_32020:
[----:B------:R0:W-:Y:S01]  /*5220*/  STG.E.U8 desc[UR36][R8.64], R4 ;  /* 0x0000000408007986 */ /* 0x0001e2000c101124 */
[----:B------:R-:W-:Y:S01]  /*5230*/  IMAD.MOV.U32 R23, RZ, RZ, R19 ;  /* 0x000000ffff177224 */ /* 0x000fe200078e0013 */
[----:B------:R-:W-:Y:S06]  /*5240*/  BRA `(.L_x_31992) ;  /* 0x0000000000bc7947 */ /* 0x000fec0003800000 */
.L_x_32014:
[----:B------:R-:W-:-:S13]  /*5250*/  ISETP.NE.AND P0, PT, R0, 0x1c, PT ;  /* 0x0000001c0000780c */ /* 0x000fda0003f05270 */
[----:B------:R-:W-:Y:S05]  /*5260*/  @!P0 BRA `(.L_x_32023) ;  /* 0x0000000000ac8947 */ /* 0x000fea0003800000 */
[----:B------:R-:W-:-:S13]  /*5270*/  ISETP.NE.AND P0, PT, R0, 0x1d, PT ;  /* 0x0000001d0000780c */ /* 0x000fda0003f05270 */
[----:B------:R-:W-:Y:S05]  /*5280*/  @!P0 BRA `(.L_x_32024) ;  /* 0x0000000000948947 */ /* 0x000fea0003800000 */
[----:B------:R-:W-:-:S13]  /*5290*/  ISETP.NE.AND P0, PT, R0, 0x2c, PT ;  /* 0x0000002c0000780c */ /* 0x000fda0003f05270 */
[----:B------:R-:W-:Y:S05]  /*52a0*/  @P0 BRA `(.L_x_31997) ;  /* 0x0000000000440947 */ /* 0x000fea0003800000 */
[----:B---34-:R-:W-:Y:S01]  /*52b0*/  I2FP.F32.S32 R4, R4 ;  /* 0x0000000400047245 */ /* 0x018fe20000201400 */
        /* <DEDUP_REMOVED lines=16> */
.L_x_31997:
[----:B------:R-:W-:Y:S01]  /*53c0*/  MOV R14, 0x0 ;  /* 0x00000000000e7802 */ /* 0x000fe20000000f00 */
[----:B------:R-:W-:Y:S01]  /*53d0*/  ULDC.64 UR4, c[0x4][0x178] ;  /* 0x01005e0000047ab9 */ /* 0x000fe20000000a00 */
[----:B------:R-:W-:Y:S01]  /*53e0*/  ULDC.64 UR6, c[0x4][0x180] ;  /* 0x0100600000067ab9 */ /* 0x000fe20000000a00 */
[----:B---34-:R-:W-:Y:S02]  /*53f0*/  IMAD.U32 R4, RZ, RZ, UR4 ;  /* 0x00000004ff047e24 */ /* 0x018fe4000f8e00ff */
        /* <DEDUP_REMOVED lines=12> */
.L_x_32025:
[----:B------:R-:W-:Y:S01]  /*54c0*/  IMAD.MOV.U32 R23, RZ, RZ, R19 ;  /* 0x000000ffff177224 */ /* 0x000fe200078e0013 */
[----:B------:R-:W-:Y:S06]  /*54d0*/  BRA `(.L_x_31992) ;  /* 0x0000000000187947 */ /* 0x000fec0003800000 */
.L_x_32024:
[----:B---34-:R-:W-:Y:S01]  /*54e0*/  SHF.R.S32.HI R5, RZ, 0x1f, R4 ;  /* 0x0000001fff057819 */ /* 0x018fe20000011404 */
[----:B------:R-:W-:-:S04]  /*54f0*/  IMAD.MOV.U32 R23, RZ, RZ, R19 ;  /* 0x000000ffff177224 */ /* 0x000fc800078e0013 */
[----:B------:R0:W-:Y:S01]  /*5500*/  STG.E.64 desc[UR36][R8.64], R4 ;  /* 0x0000000408007986 */ /* 0x0001e2000c101b24 */
[----:B------:R-:W-:Y:S05]  /*5510*/  BRA `(.L_x_31992) ;  /* 0x0000000000087947 */ /* 0x000fea0003800000 */
.L_x_32023:
[----:B------:R0:W-:Y:S01]  /*5520*/  STG.E desc[UR36][R8.64], R4 ;  /* 0x0000000408007986 */ /* 0x0001e2000c101924 */
[----:B------:R-:W-:-:S07]  /*5530*/  IMAD.MOV.U32 R23, RZ, RZ, R19 ;  /* 0x000000ffff177224 */ /* 0x000fce00078e0013 */
.L_x_31992:
[----:B------:R-:W-:Y:S05]  /*5540*/  BSYNC B6 ;  /* 0x0000000000067941 */ /* 0x000fea0003800000 */
.L_x_31991:
[----:B------:R-:W-:Y:S01]  /*5550*/  ISETP.GE.AND P0, PT, R23, R16, PT ;  /* 0x000000101700720c */ /* 0x000fe20003f06270 */
[----:B------:R-:W-:-:S12]  /*5560*/  BSSY B6, `(.L_x_32026) ;  /* 0x00001d8000067945 */ /* 0x000fd80003800000 */
[----:B------:R-:W-:Y:S05]  /*5570*/  @P0 BRA `(.L_x_32027) ;  /* 0x0000001c00580947 */ /* 0x000fea0003800000 */
[----:B01-34-:R-:W0:Y:S01]  /*5580*/  LDC.64 R4, c[0x0][0x220] ;  /* 0x00008800ff047b82 */ /* 0x01be220000000a00 */
        /* <DEDUP_REMOVED lines=19> */
.L_x_32031:
[----:B-----5:R0:W-:Y:S01]  /*56c0*/  STG.E.U8 desc[UR36][R4.64], R24 ;  /* 0x0000001804007986 */ /* 0x0201e2000c101124 */
[----:B------:R-:W-:Y:S05]  /*56d0*/  BRA `(.L_x_32033) ;  /* 0x0000000c00487947 */ /* 0x000fea0003800000 */
.L_x_32030:
        /* <DEDUP_REMOVED lines=9> */
.L_x_32035:
[----:B-----5:R0:W-:Y:S01]  /*5770*/  STG.E desc[UR36][R4.64], R24 ;  /* 0x0000001804007986 */ /* 0x0201e2000c101924 */
[----:B------:R-:W-:Y:S05]  /*5780*/  BRA `(.L_x_32033) ;  /* 0x0000000c001c7947 */ /* 0x000fea0003800000 */
.L_x_32034:
[----:B-----5:R0:W-:Y:S01]  /*5790*/  STG.E.U16 desc[UR36][R4.64], R24 ;  /* 0x0000001804007986 */ /* 0x0201e2000c101524 */
[----:B------:R-:W-:Y:S05]  /*57a0*/  BRA `(.L_x_32033) ;  /* 0x0000000c00147947 */ /* 0x000fea0003800000 */
.L_x_32029:
        /* <DEDUP_REMOVED lines=9> */
.L_x_32037:
[----:B-----5:R-:W-:-:S04]  /*5840*/  I2FP.F32.S32 R0, R24 ;  /* 0x0000001800007245 */ /* 0x020fc80000201400 */
[----:B------:R-:W-:-:S05]  /*5850*/  F2FP.F16.F32.PACK_AB R0, RZ, R0 ;  /* 0x00000000ff00723e */ /* 0x000fca00000000ff */
[----:B------:R0:W-:Y:S01]  /*5860*/  STG.E.U16 desc[UR36][R4.64], R0 ;  /* 0x0000000004007986 */ /* 0x0001e2000c101524 */
[----:B------:R-:W-:Y:S05]  /*5870*/  BRA `(.L_x_32033) ;  /* 0x0000000800e07947 */ /* 0x000fea0003800000 */
.L_x_32036:
        /* <DEDUP_REMOVED lines=10> */
.L_x_32039:
[----:B-----5:R-:W-:-:S04]  /*5920*/  I2FP.F32.S32 R24, R24 ;  /* 0x0000001800187245 */ /* 0x020fc80000201400 */
[----:B------:R-:W-:-:S04]  /*5930*/  F2FP.F16.F32.PACK_AB R3, RZ, R24 ;  /* 0x00000018ff03723e */ /* 0x000fc800000000ff */
[----:B------:R-:W-:-:S05]  /*5940*/  PRMT R3, R3, 0x5410, RZ ;  /* 0x0000541003037816 */ /* 0x000fca00000000ff */
[----:B------:R0:W-:Y:S01]  /*5950*/  STG.E desc[UR36][R4.64], R3 ;  /* 0x0000000304007986 */ /* 0x0001e2000c101924 */
[----:B------:R-:W-:Y:S05]  /*5960*/  BRA `(.L_x_32033) ;  /* 0x0000000800a47947 */ /* 0x000fea0003800000 */
.L_x_32038:
[----:B-----5:R-:W0:Y:S02]  /*5970*/  I2F.F64 R24, R24 ;  /* 0x0000001800187312 */ /* 0x020e240000201c00 */
[----:B0-----:R0:W-:Y:S01]  /*5980*/  STG.E.64 desc[UR36][R4.64], R24 ;  /* 0x0000001804007986 */ /* 0x0011e2000c101b24 */
[----:B------:R-:W-:Y:S05]  /*5990*/  BRA `(.L_x_32033) ;  /* 0x0000000800987947 */ /* 0x000fea0003800000 */
.L_x_32028:
        /* <DEDUP_REMOVED lines=12> */
.L_x_32042:
[----:B-----5:R-:W0:Y:S01]  /*5a60*/  I2F.F64 R24, R24 ;  /* 0x0000001800187312 */ /* 0x020e220000201c00 */
[----:B------:R-:W-:-:S05]  /*5a70*/  CS2R R26, SRZ ;  /* 0x00000000001a7805 */ /* 0x000fca000001ff00 */
[----:B0-----:R0:W-:Y:S01]  /*5a80*/  STG.E.128 desc[UR36][R4.64], R24 ;  /* 0x0000001804007986 */ /* 0x0011e2000c101d24 */
[----:B------:R-:W-:Y:S05]  /*5a90*/  BRA `(.L_x_32033) ;  /* 0x0000000800587947 */ /* 0x000fea0003800000 */
.L_x_32041:
        /* <DEDUP_REMOVED lines=21> */
.L_x_32046:
[----:B------:R-:W-:Y:S05]  /*5bf0*/  BSYNC B0 ;  /* 0x0000000000007941 */ /* 0x000fea0003800000 */
.L_x_32045:
[----:B------:R-:W-:-:S05]  /*5c00*/  LOP3.LUT R7, R0, R7, RZ, 0xfc, !PT ;  /* 0x0000000700077212 */ /* 0x000fca00078efcff */
[----:B------:R0:W-:Y:S01]  /*5c10*/  STG.E.U8 desc[UR36][R4.64], R7 ;  /* 0x0000000704007986 */ /* 0x0001e2000c101124 */
[----:B------:R-:W-:Y:S05]  /*5c20*/  BRA `(.L_x_32033) ;  /* 0x0000000400f47947 */ /* 0x000fea0003800000 */
.L_x_32044:
        /* <DEDUP_REMOVED lines=13> */
.L_x_32048:
[----:B------:R-:W-:Y:S01]  /*5d00*/  IMAD.MOV.U32 R0, RZ, RZ, 0x7f ;  /* 0x0000007fff007424 */ /* 0x000fe200078e00ff */
[----:B------:R-:W-:-:S04]  /*5d10*/  ISETP.GT.U32.AND P0, PT, R3, 0x7f800000, PT ;  /* 0x7f8000000300780c */ /* 0x000fc80003f04070 */
[----:B------:R-:W-:-:S09]  /*5d20*/  SEL R0, R0, 0x7c, P0 ;  /* 0x0000007c00007807 */ /* 0x000fd20000000000 */
.L_x_32049:
[----:B------:R-:W-:Y:S05]  /*5d30*/  BSYNC B0 ;  /* 0x0000000000007941 */ /* 0x000fea0003800000 */
.L_x_32047:
[----:B------:R-:W-:-:S04]  /*5d40*/  LOP3.LUT R3, R7, 0x80000000, RZ, 0xc0, !PT ;  /* 0x8000000007037812 */ /* 0x000fc800078ec0ff */
[----:B------:R-:W-:-:S04]  /*5d50*/  SHF.R.U32.HI R3, RZ, 0x18, R3 ;  /* 0x00000018ff037819 */ /* 0x000fc80000011603 */
[----:B------:R-:W-:-:S05]  /*5d60*/  LOP3.LUT R3, R0, R3, RZ, 0xfc, !PT ;  /* 0x0000000300037212 */ /* 0x000fca00078efcff */
[----:B------:R0:W-:Y:S01]  /*5d70*/  STG.E.U8 desc[UR36][R4.64], R3 ;  /* 0x0000000304007986 */ /* 0x0001e2000c101124 */
[----:B------:R-:W-:Y:S05]  /*5d80*/  BRA `(.L_x_32033) ;  /* 0x00000004009c7947 */ /* 0x000fea0003800000 */
.L_x_32043:
[----:B-----5:R-:W-:-:S04]  /*5d90*/  I2FP.F32.S32 R0, R24 ;  /* 0x0000001800007245 */ /* 0x020fc80000201400 */
[----:B------:R-:W-:-:S05]  /*5da0*/  F2FP.BF16.F32.PACK_AB R0, RZ, R0 ;  /* 0x00000000ff00723e */ /* 0x000fca00000010ff */
[----:B------:R0:W-:Y:S01]  /*5db0*/  STG.E.U16 desc[UR36][R4.64], R0 ;  /* 0x0000000004007986 */ /* 0x0001e2000c101524 */
[----:B------:R-:W-:Y:S05]  /*5dc0*/  BRA `(.L_x_32033) ;  /* 0x00000004008c7947 */ /* 0x000fea0003800000 */
.L_x_32040:
        /* <DEDUP_REMOVED lines=10> */
.L_x_32052:
        /* <DEDUP_REMOVED lines=17> */
.L_x_32055:
[----:B------:R-:W-:-:S04]  /*5f80*/  LOP3.LUT R0, R7, 0x80000000, RZ, 0xc0, !PT ;  /* 0x8000000007007812 */ /* 0x000fc800078ec0ff */
[----:B------:R-:W-:-:S04]  /*5f90*/  SHF.R.U32.HI R0, RZ, 0x18, R0 ;  /* 0x00000018ff007819 */ /* 0x000fc80000011600 */
[----:B------:R-:W-:-:S07]  /*5fa0*/  LOP3.LUT R0, R3, R0, RZ, 0xfc, !PT ;  /* 0x0000000003007212 */ /* 0x000fce00078efcff */
.L_x_32054:
[----:B------:R-:W-:Y:S05]  /*5fb0*/  BSYNC B0 ;  /* 0x0000000000007941 */ /* 0x000fea0003800000 */
.L_x_32053:
[----:B------:R3:W-:Y:S01]  /*5fc0*/  STG.E.U8 desc[UR36][R4.64], R0 ;  /* 0x0000000004007986 */ /* 0x0007e2000c101124 */
[----:B------:R-:W-:Y:S05]  /*5fd0*/  BRA `(.L_x_32033) ;  /* 0x0000000400087947 */ /* 0x000fea0003800000 */
.L_x_32051:
        /* <DEDUP_REMOVED lines=17> */
.L_x_32058:
[----:B------:R-:W-:-:S04]  /*60f0*/  LOP3.LUT R0, R7, 0x80000000, RZ, 0xc0, !PT ;  /* 0x8000000007007812 */ /* 0x000fc800078ec0ff */
[----:B------:R-:W-:-:S04]  /*6100*/  SHF.R.U32.HI R0, RZ, 0x18, R0 ;  /* 0x00000018ff007819 */ /* 0x000fc80000011600 */
[----:B------:R-:W-:-:S07]  /*6110*/  LOP3.LUT R0, R3, R0, RZ, 0xfc, !PT ;  /* 0x0000000003007212 */ /* 0x000fce00078efcff */
.L_x_32057:
[----:B------:R-:W-:Y:S05]  /*6120*/  BSYNC B0 ;  /* 0x0000000000007941 */ /* 0x000fea0003800000 */
.L_x_32056:
[----:B------:R0:W-:Y:S01]  /*6130*/  STG.E.U8 desc[UR36][R4.64], R0 ;  /* 0x0000000004007986 */ /* 0x0001e2000c101124 */
[----:B------:R-:W-:Y:S05]  /*6140*/  BRA `(.L_x_32033) ;  /* 0x0000000000ac7947 */ /* 0x000fea0003800000 */
.L_x_32050:
        /* <DEDUP_REMOVED lines=22> */
.L_x_32032:
        /* <DEDUP_REMOVED lines=16> */
.L_x_32061:
[----:B------:R-:W-:Y:S05]  /*63b0*/  BRA `(.L_x_32033) ;  /* 0x0000000000107947 */ /* 0x000fea0003800000 */
.L_x_32060:
[----:B-----5:R-:W-:-:S05]  /*63c0*/  SHF.R.S32.HI R25, RZ, 0x1f, R24 ;  /* 0x0000001fff197819 */ /* 0x020fca0000011418 */
[----:B------:R2:W-:Y:S01]  /*63d0*/  STG.E.64 desc[UR36][R4.64], R24 ;  /* 0x0000001804007986 */ /* 0x0005e2000c101b24 */
[----:B------:R-:W-:Y:S05]  /*63e0*/  BRA `(.L_x_32033) ;  /* 0x0000000000047947 */ /* 0x000fea0003800000 */
.L_x_32059:
[----:B-----5:R0:W-:Y:S02]  /*63f0*/  STG.E desc[UR36][R4.64], R24 ;  /* 0x0000001804007986 */ /* 0x0201e4000c101924 */
.L_x_32033:
[----:B------:R-:W-:-:S05]  /*6400*/  VIADD R23, R23, 0x80 ;  /* 0x0000008017177836 */ /* 0x000fca0000000000 */
[----:B------:R-:W-:-:S13]  /*6410*/  ISETP.GE.AND P0, PT, R23, R16, PT ;  /* 0x000000101700720c */ /* 0x000fda0003f06270 */
[----:B------:R-:W-:Y:S05]  /*6420*/  @P0 BRA `(.L_x_32027) ;  /* 0x0000000c00ac0947 */ /* 0x000fea0003800000 */
[----:B------:R-:W5:Y:S01]  /*6430*/  LDC.64 R8, c[0x0][0x220] ;  /* 0x00008800ff087b82 */ /* 0x000f620000000a00 */
[----:B0--3--:R-:W-:Y:S01]  /*6440*/  IMAD R0, R2, 0x200, R23 ;  /* 0x0000020002007824 */ /* 0x009fe200078e0217 */
[----:B-12-4-:R-:W-:Y:S01]  /*6450*/  PRMT R4, R17, 0x9910, RZ ;  /* 0x0000991011047816 */ /* 0x016fe200000000ff */
        /* <DEDUP_REMOVED lines=17> */
.L_x_32065:
[----:B------:R3:W-:Y:S01]  /*6570*/  STG.E.U8 desc[UR36][R8.64], R18 ;  /* 0x0000001208007986 */ /* 0x0007e2000c101124 */
[----:B------:R-:W-:Y:S05]  /*6580*/  BRA `(.L_x_32067) ;  /* 0x0000000c00507947 */ /* 0x000fea0003800000 */
.L_x_32064:
        /* <DEDUP_REMOVED lines=9> */
.L_x_32069:
[----:B------:R2:W-:Y:S01]  /*6620*/  STG.E desc[UR36][R8.64], R18 ;  /* 0x0000001208007986 */ /* 0x0005e2000c101924 */
[----:B------:R-:W-:Y:S05]  /*6630*/  BRA `(.L_x_32067) ;  /* 0x0000000c00247947 */ /* 0x000fea0003800000 */
.L_x_32068:
[----:B------:R0:W-:Y:S01]  /*6640*/  STG.E.U16 desc[UR36][R8.64], R18 ;  /* 0x0000001208007986 */ /* 0x0001e2000c101524 */
[----:B------:R-:W-:Y:S05]  /*6650*/  BRA `(.L_x_32067) ;  /* 0x0000000c001c7947 */ /* 0x000fea0003800000 */
.L_x_32063:
        /* <DEDUP_REMOVED lines=9> */
.L_x_32071:
[----:B------:R-:W-:-:S04]  /*66f0*/  I2FP.F32.S32 R0, R18 ;  /* 0x0000001200007245 */ /* 0x000fc80000201400 */
[----:B------:R-:W-:-:S05]  /*6700*/  F2FP.F16.F32.PACK_AB R0, RZ, R0 ;  /* 0x00000000ff00723e */ /* 0x000fca00000000ff */
[----:B------:R0:W-:Y:S01]  /*6710*/  STG.E.U16 desc[UR36][R8.64], R0 ;  /* 0x0000000008007986 */ /* 0x0001e2000c101524 */
[----:B------:R-:W-:Y:S05]  /*6720*/  BRA `(.L_x_32067) ;  /* 0x0000000800e87947 */ /* 0x000fea0003800000 */
.L_x_32070:
        /* <DEDUP_REMOVED lines=10> */
.L_x_32073:
[----:B------:R-:W-:-:S04]  /*67d0*/  I2FP.F32.S32 R18, R18 ;  /* 0x0000001200127245 */ /* 0x000fc80000201400 */
[----:B------:R-:W-:-:S04]  /*67e0*/  F2FP.F16.F32.PACK_AB R3, RZ, R18 ;  /* 0x00000012ff03723e */ /* 0x000fc800000000ff */
[----:B------:R-:W-:-:S05]  /*67f0*/  PRMT R3, R3, 0x5410, RZ ;  /* 0x0000541003037816 */ /* 0x000fca00000000ff */
[----:B------:R0:W-:Y:S01]  /*6800*/  STG.E desc[UR36][R8.64], R3 ;  /* 0x0000000308007986 */ /* 0x0001e2000c101924 */
[----:B------:R-:W-:Y:S05]  /*6810*/  BRA `(.L_x_32067) ;  /* 0x0000000800ac7947 */ /* 0x000fea0003800000 */
.L_x_32072:
[----:B------:R-:W0:Y:S02]  /*6820*/  I2F.F64 R18, R18 ;  /* 0x0000001200127312 */ /* 0x000e240000201c00 */
[----:B0-----:R0:W-:Y:S01]  /*6830*/  STG.E.64 desc[UR36][R8.64], R18 ;  /* 0x0000001208007986 */ /* 0x0011e2000c101b24 */
[----:B------:R-:W-:Y:S05]  /*6840*/  BRA `(.L_x_32067) ;  /* 0x0000000800a07947 */ /* 0x000fea0003800000 */
.L_x_32062:
        /* <DEDUP_REMOVED lines=12> */
.L_x_32076:
[----:B------:R-:W0:Y:S01]  /*6910*/  I2F.F64 R4, R18 ;  /* 0x0000001200047312 */ /* 0x000e220000201c00 */
[----:B------:R-:W-:-:S05]  /*6920*/  CS2R R6, SRZ ;  /* 0x0000000000067805 */ /* 0x000fca000001ff00 */
[----:B0-----:R0:W-:Y:S01]  /*6930*/  STG.E.128 desc[UR36][R8.64], R4 ;  /* 0x0000000408007986 */ /* 0x0011e2000c101d24 */
[----:B------:R-:W-:Y:S05]  /*6940*/  BRA `(.L_x_32067) ;  /* 0x0000000800607947 */ /* 0x000fea0003800000 */
.L_x_32075:
        /* <DEDUP_REMOVED lines=21> */
.L_x_32080:
[----:B------:R-:W-:Y:S05]  /*6aa0*/  BSYNC B0 ;  /* 0x0000000000007941 */ /* 0x000fea0003800000 */
.L_x_32079:
[----:B------:R-:W-:-:S05]  /*6ab0*/  LOP3.LUT R5, R0, R5, RZ, 0xfc, !PT ;  /* 0x0000000500057212 */ /* 0x000fca00078efcff */
[----:B------:R0:W-:Y:S01]  /*6ac0*/  STG.E.U8 desc[UR36][R8.64], R5 ;  /* 0x0000000508007986 */ /* 0x0001e2000c101124 */
[----:B------:R-:W-:Y:S05]  /*6ad0*/  BRA `(.L_x_32067) ;  /* 0x0000000400fc7947 */ /* 0x000fea0003800000 */
.L_x_32078:
        /* <DEDUP_REMOVED lines=13> */
.L_x_32082:
[----:B------:R-:W-:Y:S01]  /*6bb0*/  IMAD.MOV.U32 R0, RZ, RZ, 0x7f ;  /* 0x0000007fff007424 */ /* 0x000fe200078e00ff */
[----:B------:R-:W-:-:S04]  /*6bc0*/  ISETP.GT.U32.AND P0, PT, R3, 0x7f800000, PT ;  /* 0x7f8000000300780c */ /* 0x000fc80003f04070 */
[----:B------:R-:W-:-:S09]  /*6bd0*/  SEL R0, R0, 0x7c, P0 ;  /* 0x0000007c00007807 */ /* 0x000fd20000000000 */
.L_x_32083:
[----:B------:R-:W-:Y:S05]  /*6be0*/  BSYNC B0 ;  /* 0x0000000000007941 */ /* 0x000fea0003800000 */
.L_x_32081:
[----:B------:R-:W-:-:S04]  /*6bf0*/  LOP3.LUT R3, R5, 0x80000000, RZ, 0xc0, !PT ;  /* 0x8000000005037812 */ /* 0x000fc800078ec0ff */
[----:B------:R-:W-:-:S04]  /*6c00*/  SHF.R.U32.HI R3, RZ, 0x18, R3 ;  /* 0x00000018ff037819 */ /* 0x000fc80000011603 */
[----:B------:R-:W-:-:S05]  /*6c10*/  LOP3.LUT R3, R0, R3, RZ, 0xfc, !PT ;  /* 0x0000000300037212 */ /* 0x000fca00078efcff */
[----:B------:R0:W-:Y:S01]  /*6c20*/  STG.E.U8 desc[UR36][R8.64], R3 ;  /* 0x0000000308007986 */ /* 0x0001e2000c101124 */
[----:B------:R-:W-:Y:S05]  /*6c30*/  BRA `(.L_x_32067) ;  /* 0x0000000400a47947 */ /* 0x000fea0003800000 */
.L_x_32077:
[----:B------:R-:W-:-:S04]  /*6c40*/  I2FP.F32.S32 R0, R18 ;  /* 0x0000001200007245 */ /* 0x000fc80000201400 */
[----:B------:R-:W-:-:S05]  /*6c50*/  F2FP.BF16.F32.PACK_AB R0, RZ, R0 ;  /* 0x00000000ff00723e */ /* 0x000fca00000010ff */
[----:B------:R0:W-:Y:S01]  /*6c60*/  STG.E.U16 desc[UR36][R8.64], R0 ;  /* 0x0000000008007986 */ /* 0x0001e2000c101524 */
[----:B------:R-:W-:Y:S05]  /*6c70*/  BRA `(.L_x_32067) ;  /* 0x0000000400947947 */ /* 0x000fea0003800000 */
.L_x_32074:
        /* <DEDUP_REMOVED lines=10> */
.L_x_32086:
        /* <DEDUP_REMOVED lines=17> */
.L_x_32089:
[----:B------:R-:W-:-:S04]  /*6e30*/  LOP3.LUT R3, R5, 0x80000000, RZ, 0xc0, !PT ;  /* 0x8000000005037812 */ /* 0x000fc800078ec0ff */
[----:B------:R-:W-:-:S04]  /*6e40*/  SHF.R.U32.HI R3, RZ, 0x18, R3 ;  /* 0x00000018ff037819 */ /* 0x000fc80000011603 */
[----:B------:R-:W-:-:S04]  /*6e50*/  LOP3.LUT R0, R0, R3, RZ, 0xfc, !PT ;  /* 0x0000000300007212 */ /* 0x000fc800078efcff */
[----:B------:R-:W-:-:S07]  /*6e60*/  PRMT R4, R0, 0x7610, R4 ;  /* 0x0000761000047816 */ /* 0x000fce0000000004 */
.L_x_32088:
[----:B------:R-:W-:Y:S05]  /*6e70*/  BSYNC B0 ;  /* 0x0000000000007941 */ /* 0x000fea0003800000 */
.L_x_32087:
[----:B------:R0:W-:Y:S01]  /*6e80*/  STG.E.U8 desc[UR36][R8.64], R4 ;  /* 0x0000000408007986 */ /* 0x0001e2000c101124 */
[----:B------:R-:W-:Y:S05]  /*6e90*/  BRA `(.L_x_32067) ;  /* 0x00000004000c7947 */ /* 0x000fea0003800000 */
.L_x_32085:
        /* <DEDUP_REMOVED lines=17> */
.L_x_32092:
[----:B------:R-:W-:-:S04]  /*6fb0*/  LOP3.LUT R3, R5, 0x80000000, RZ, 0xc0, !PT ;  /* 0x8000000005037812 */ /* 0x000fc800078ec0ff */
[----:B------:R-:W-:-:S04]  /*6fc0*/  SHF.R.U32.HI R3, RZ, 0x18, R3 ;  /* 0x00000018ff037819 */ /* 0x000fc80000011603 */
[----:B------:R-:W-:-:S04]  /*6fd0*/  LOP3.LUT R0, R0, R3, RZ, 0xfc, !PT ;  /* 0x0000000300007212 */ /* 0x000fc800078efcff */
[----:B------:R-:W-:-:S07]  /*6fe0*/  PRMT R4, R0, 0x7610, R4 ;  /* 0x0000761000047816 */ /* 0x000fce0000000004 */
.L_x_32091:
[----:B------:R-:W-:Y:S05]  /*6ff0*/  BSYNC B0 ;  /* 0x0000000000007941 */ /* 0x000fea0003800000 */
.L_x_32090:
[----:B------:R0:W-:Y:S01]  /*7000*/  STG.E.U8 desc[UR36][R8.64], R4 ;  /* 0x0000000408007986 */ /* 0x0001e2000c101124 */
[----:B------:R-:W-:Y:S05]  /*7010*/  BRA `(.L_x_32067) ;  /* 0x0000000000ac7947 */ /* 0x000fea0003800000 */
.L_x_32084:
        /* <DEDUP_REMOVED lines=22> */
.L_x_32066:
        /* <DEDUP_REMOVED lines=16> */
.L_x_32095:
[----:B------:R-:W-:Y:S05]  /*7280*/  BRA `(.L_x_32067) ;  /* 0x0000000000107947 */ /* 0x000fea0003800000 */
.L_x_32094:
[----:B------:R-:W-:-:S05]  /*7290*/  SHF.R.S32.HI R19, RZ, 0x1f, R18 ;  /* 0x0000001fff137819 */ /* 0x000fca0000011412 */
[----:B------:R0:W-:Y:S01]  /*72a0*/  STG.E.64 desc[UR36][R8.64], R18 ;  /* 0x0000001208007986 */ /* 0x0001e2000c101b24 */
[----:B------:R-:W-:Y:S05]  /*72b0*/  BRA `(.L_x_32067) ;  /* 0x0000000000047947 */ /* 0x000fea0003800000 */
.L_x_32093:
[----:B------:R0:W-:Y:S02]  /*72c0*/  STG.E desc[UR36][R8.64], R18 ;  /* 0x0000001208007986 */ /* 0x0001e4000c101924 */
.L_x_32067:
[----:B------:R-:W-:-:S07]  /*72d0*/  VIADD R23, R23, 0x80 ;  /* 0x0000008017177836 */ /* 0x000fce0000000000 */
.L_x_32027:
[----:B------:R-:W-:Y:S05]  /*72e0*/  BSYNC B6 ;  /* 0x0000000000067941 */ /* 0x000fea0003800000 */
.L_x_32026:
        /* <DEDUP_REMOVED lines=21> */
.L_x_32099:
[----:B-----5:R-:W-:Y:S01]  /*7440*/  STG.E.U8 desc[UR36][R2.64], R22 ;  /* 0x0000001602007986 */ /* 0x020fe2000c101124 */
[----:B------:R-:W-:Y:S05]  /*7450*/  EXIT ;  /* 0x000000000000794d */ /* 0x000fea0003800000 */
.L_x_32098:
        /* <DEDUP_REMOVED lines=9> */
.L_x_32102:
[----:B-----5:R-:W-:Y:S01]  /*74f0*/  STG.E desc[UR36][R2.64], R22 ;  /* 0x0000001602007986 */ /* 0x020fe2000c101924 */
[----:B------:R-:W-:Y:S05]  /*7500*/  EXIT ;  /* 0x000000000000794d */ /* 0x000fea0003800000 */
.L_x_32101:
[----:B-----5:R-:W-:Y:S01]  /*7510*/  STG.E.U16 desc[UR36][R2.64], R22 ;  /* 0x0000001602007986 */ /* 0x020fe2000c101524 */
[----:B------:R-:W-:Y:S05]  /*7520*/  EXIT ;  /* 0x000000000000794d */ /* 0x000fea0003800000 */
.L_x_32097:
        /* <DEDUP_REMOVED lines=9> */
.L_x_32104:
[----:B-----5:R-:W-:-:S04]  /*75c0*/  I2FP.F32.S32 R0, R22 ;  /* 0x0000001600007245 */ /* 0x020fc80000201400 */
[----:B------:R-:W-:-:S05]  /*75d0*/  F2FP.F16.F32.PACK_AB R0, RZ, R0 ;  /* 0x00000000ff00723e */ /* 0x000fca00000000ff */
[----:B------:R-:W-:Y:S01]  /*75e0*/  STG.E.U16 desc[UR36][R2.64], R0 ;  /* 0x0000000002007986 */ /* 0x000fe2000c101524 */
[----:B------:R-:W-:Y:S05]  /*75f0*/  EXIT ;  /* 0x000000000000794d */ /* 0x000fea0003800000 */
.L_x_32103:
        /* <DEDUP_REMOVED lines=10> */
.L_x_32106:
[----:B-----5:R-:W-:-:S04]  /*76a0*/  I2FP.F32.S32 R22, R22 ;  /* 0x0000001600167245 */ /* 0x020fc80000201400 */
[----:B------:R-:W-:-:S04]  /*76b0*/  F2FP.F16.F32.PACK_AB R5, RZ, R22 ;  /* 0x00000016ff05723e */ /* 0x000fc800000000ff */
[----:B------:R-:W-:-:S05]  /*76c0*/  PRMT R5, R5, 0x5410, RZ ;  /* 0x0000541005057816 */ /* 0x000fca00000000ff */
[----:B------:R-:W-:Y:S01]  /*76d0*/  STG.E desc[UR36][R2.64], R5 ;  /* 0x0000000502007986 */ /* 0x000fe2000c101924 */
[----:B------:R-:W-:Y:S05]  /*76e0*/  EXIT ;  /* 0x000000000000794d */ /* 0x000fea0003800000 */
.L_x_32105:
[----:B-----5:R-:W0:Y:S02]  /*76f0*/  I2F.F64 R22, R22 ;  /* 0x0000001600167312 */ /* 0x020e240000201c00 */
[----:B0-----:R-:W-:Y:S01]  /*7700*/  STG.E.64 desc[UR36][R2.64], R22 ;  /* 0x0000001602007986 */ /* 0x001fe2000c101b24 */
[----:B------:R-:W-:Y:S05]  /*7710*/  EXIT ;  /* 0x000000000000794d */ /* 0x000fea0003800000 */
.L_x_32096:
        /* <DEDUP_REMOVED lines=12> */
.L_x_32109:
[----:B-----5:R-:W0:Y:S01]  /*77e0*/  I2F.F64 R4, R22 ;  /* 0x0000001600047312 */ /* 0x020e220000201c00 */
[----:B------:R-:W-:-:S05]  /*77f0*/  CS2R R6, SRZ ;  /* 0x0000000000067805 */ /* 0x000fca000001ff00 */
[----:B0-----:R-:W-:Y:S01]  /*7800*/  STG.E.128 desc[UR36][R2.64], R4 ;  /* 0x0000000402007986 */ /* 0x001fe2000c101d24 */
[----:B------:R-:W-:Y:S05]  /*7810*/  EXIT ;  /* 0x000000000000794d */ /* 0x000fea0003800000 */
.L_x_32108:
        /* <DEDUP_REMOVED lines=21> */
.L_x_32113:
[----:B------:R-:W-:Y:S05]  /*7970*/  BSYNC B0 ;  /* 0x0000000000007941 */ /* 0x000fea0003800000 */
.L_x_32112:
[----:B------:R-:W-:-:S05]  /*7980*/  LOP3.LUT R5, R0, R5, RZ, 0xfc, !PT ;  /* 0x0000000500057212 */ /* 0x000fca00078efcff */
[----:B------:R-:W-:Y:S01]  /*7990*/  STG.E.U8 desc[UR36][R2.64], R5 ;  /* 0x0000000502007986 */ /* 0x000fe2000c101124 */
[----:B------:R-:W-:Y:S05]  /*79a0*/  EXIT ;  /* 0x000000000000794d */ /* 0x000fea0003800000 */
.L_x_32111:
        /* <DEDUP_REMOVED lines=13> */
.L_x_32115:
[----:B------:R-:W-:Y:S01]  /*7a80*/  IMAD.MOV.U32 R0, RZ, RZ, 0x7f ;  /* 0x0000007fff007424 */ /* 0x000fe200078e00ff */
[----:B------:R-:W-:-:S04]  /*7a90*/  ISETP.GT.U32.AND P0, PT, R4, 0x7f800000, PT ;  /* 0x7f8000000400780c */ /* 0x000fc80003f04070 */
[----:B------:R-:W-:-:S09]  /*7aa0*/  SEL R0, R0, 0x7c, P0 ;  /* 0x0000007c00007807 */ /* 0x000fd20000000000 */
.L_x_32116:
[----:B------:R-:W-:Y:S05]  /*7ab0*/  BSYNC B0 ;  /* 0x0000000000007941 */ /* 0x000fea0003800000 */
.L_x_32114:
[----:B------:R-:W-:-:S04]  /*7ac0*/  LOP3.LUT R4, R5, 0x80000000, RZ, 0xc0, !PT ;  /* 0x8000000005047812 */ /* 0x000fc800078ec0ff */
[----:B------:R-:W-:-:S04]  /*7ad0*/  SHF.R.U32.HI R5, RZ, 0x18, R4 ;  /* 0x00000018ff057819 */ /* 0x000fc80000011604 */
[----:B------:R-:W-:-:S05]  /*7ae0*/  LOP3.LUT R5, R0, R5, RZ, 0xfc, !PT ;  /* 0x0000000500057212 */ /* 0x000fca00078efcff */
[----:B------:R-:W-:Y:S01]  /*7af0*/  STG.E.U8 desc[UR36][R2.64], R5 ;  /* 0x0000000502007986 */ /* 0x000fe2000c101124 */
[----:B------:R-:W-:Y:S05]  /*7b00*/  EXIT ;  /* 0x000000000000794d */ /* 0x000fea0003800000 */
.L_x_32110:
[----:B-----5:R-:W-:-:S04]  /*7b10*/  I2FP.F32.S32 R0, R22 ;  /* 0x0000001600007245 */ /* 0x020fc80000201400 */
[----:B------:R-:W-:-:S05]  /*7b20*/  F2FP.BF16.F32.PACK_AB R0, RZ, R0 ;  /* 0x00000000ff00723e */ /* 0x000fca00000010ff */
[----:B------:R-:W-:Y:S01]  /*7b30*/  STG.E.U16 desc[UR36][R2.64], R0 ;  /* 0x0000000002007986 */ /* 0x000fe2000c101524 */
[----:B------:R-:W-:Y:S05]  /*7b40*/  EXIT ;  /* 0x000000000000794d */ /* 0x000fea0003800000 */
.L_x_32107:
        /* <DEDUP_REMOVED lines=10> */
.L_x_32119:
        /* <DEDUP_REMOVED lines=17> */
.L_x_32122:
[----:B------:R-:W-:-:S04]  /*7d00*/  LOP3.LUT R0, R7, 0x80000000, RZ, 0xc0, !PT ;  /* 0x8000000007007812 */ /* 0x000fc800078ec0ff */
[----:B------:R-:W-:-:S04]  /*7d10*/  SHF.R.U32.HI R5, RZ, 0x18, R0 ;  /* 0x00000018ff057819 */ /* 0x000fc80000011600 */
[----:B------:R-:W-:-:S04]  /*7d20*/  LOP3.LUT R4, R4, R5, RZ, 0xfc, !PT ;  /* 0x0000000504047212 */ /* 0x000fc800078efcff */
[----:B------:R-:W-:-:S07]  /*7d30*/  PRMT R0, R4, 0x7610, R0 ;  /* 0x0000761004007816 */ /* 0x000fce0000000000 */
.L_x_32121:
[----:B------:R-:W-:Y:S05]  /*7d40*/  BSYNC B0 ;  /* 0x0000000000007941 */ /* 0x000fea0003800000 */
.L_x_32120:
[----:B------:R-:W-:Y:S01]  /*7d50*/  STG.E.U8 desc[UR36][R2.64], R0 ;  /* 0x0000000002007986 */ /* 0x000fe2000c101124 */
[----:B------:R-:W-:Y:S05]  /*7d60*/  EXIT ;  /* 0x000000000000794d */ /* 0x000fea0003800000 */
.L_x_32118:
        /* <DEDUP_REMOVED lines=17> */
.L_x_32125:
[----:B------:R-:W-:-:S04]  /*7e80*/  LOP3.LUT R0, R7, 0x80000000, RZ, 0xc0, !PT ;  /* 0x8000000007007812 */ /* 0x000fc800078ec0ff */
[----:B------:R-:W-:-:S04]  /*7e90*/  SHF.R.U32.HI R5, RZ, 0x18, R0 ;  /* 0x00000018ff057819 */ /* 0x000fc80000011600 */
[----:B------:R-:W-:-:S04]  /*7ea0*/  LOP3.LUT R4, R4, R5, RZ, 0xfc, !PT ;  /* 0x0000000504047212 */ /* 0x000fc800078efcff */
[----:B------:R-:W-:-:S07]  /*7eb0*/  PRMT R0, R4, 0x7610, R0 ;  /* 0x0000761004007816 */ /* 0x000fce0000000000 */
.L_x_32124:
[----:B------:R-:W-:Y:S05]  /*7ec0*/  BSYNC B0 ;  /* 0x0000000000007941 */ /* 0x000fea0003800000 */
.L_x_32123:
[----:B------:R-:W-:Y:S01]  /*7ed0*/  STG.E.U8 desc[UR36][R2.64], R0 ;  /* 0x0000000002007986 */ /* 0x000fe2000c101124 */
[----:B------:R-:W-:Y:S05]  /*7ee0*/  EXIT ;  /* 0x000000000000794d */ /* 0x000fea0003800000 */
.L_x_32117:
        /* <DEDUP_REMOVED lines=22> */
.L_x_32100:
        /* <DEDUP_REMOVED lines=16> */
.L_x_32128:
[----:B------:R-:W-:Y:S05]  /*8150*/  EXIT ;  /* 0x000000000000794d */ /* 0x000fea0003800000 */
.L_x_32127:
[----:B-----5:R-:W-:-:S05]  /*8160*/  SHF.R.S32.HI R23, RZ, 0x1f, R22 ;  /* 0x0000001fff177819 */ /* 0x020fca0000011416 */
[----:B------:R-:W-:Y:S01]  /*8170*/  STG.E.64 desc[UR36][R2.64], R22 ;  /* 0x0000001602007986 */ /* 0x000fe2000c101b24 */
[----:B------:R-:W-:Y:S05]  /*8180*/  EXIT ;  /* 0x000000000000794d */ /* 0x000fea0003800000 */
.L_x_32126:
[----:B-----5:R-:W-:Y:S01]  /*8190*/  STG.E desc[UR36][R2.64], R22 ;  /* 0x0000001602007986 */ /* 0x020fe2000c101924 */
[----:B------:R-:W-:Y:S05]  /*81a0*/  EXIT ;  /* 0x000000000000794d */ /* 0x000fea0003800000 */
.L_x_32129:
        /* <DEDUP_REMOVED lines=13> */
.L_x_37924:


//--------------------- .text._ZN2at6native18elementwise_kernelILi128ELi2EZNS0_22gpu_kernel_impl_nocastINS0_13BUnaryFunctorIiiiZZZNS0_15binary_internal21div_floor_kernel_cudaERNS_18TensorIteratorBaseEENKUlvE_clEvENKUlvE1_clEvEUliiE_EEEEvS6_RKT_EUliE_EEviT1_ --------------------------
	.section	.text._ZN2at6native18elementwise_kernelILi128ELi2EZNS0_22gpu_kernel_impl_nocastINS0_13BUnaryFunctorIiiiZZZNS0_15binary_internal21div_floor_kernel_cudaERNS_18TensorIteratorBaseEENKUlvE_clEvENKUlvE1_clEvEUliiE_EEEEvS6_RKT_EUliE_EEviT1_,"ax",@progbits
	.align	128
        .global         _ZN2at6native18elementwise_kernelILi128ELi2EZNS0_22gpu_kernel_impl_nocastINS0_13BUnaryFunctorIiiiZZZNS0_15binary_internal21div_floor_kernel_cudaERNS_18TensorIteratorBaseEENKUlvE_clEvENKUlvE1_clEvEUliiE_EEEEvS6_RKT_EUliE_EEviT1_
        .type           _ZN2at6native18elementwise_kernelILi128ELi2EZNS0_22gpu_kernel_impl_nocastINS0_13BUnaryFunctorIiiiZZZNS0_15binary_internal21div_floor_kernel_cudaERNS_18TensorIteratorBaseEENKUlvE_clEvENKUlvE1_clEvEUliiE_EEEEvS6_RKT_EUliE_EEviT1_,@function
        .size           _ZN2at6native18elementwise_kernelILi128ELi2EZNS0_22gpu_kernel_impl_nocastINS0_13BUnaryFunctorIiiiZZZNS0_15binary_internal21div_floor_kernel_cudaERNS_18TensorIteratorBaseEENKUlvE_clEvENKUlvE1_clEvEUliiE_EEEEvS6_RKT_EUliE_EEviT1_,(.L_x_37925 - _ZN2at6native18elementwise_kernelILi128ELi2EZNS0_22gpu_kernel_impl_nocastINS0_13BUnaryFunctorIiiiZZZNS0_15binary_internal21div_floor_kernel_cudaERNS_18TensorIteratorBaseEENKUlvE_clEvENKUlvE1_clEvEUliiE_EEEEvS6_RKT_EUliE_EEviT1_)
        .other          _ZN2at6native18elementwise_kernelILi128ELi2EZNS0_22gpu_kernel_impl_nocastINS0_13BUnaryFunctorIiiiZZZNS0_15binary_internal21div_floor_kernel_cudaERNS_18TensorIteratorBaseEENKUlvE_clEvENKUlvE1_clEvEUliiE_EEEEvS6_RKT_EUliE_EEviT1_,@"STO_CUDA_ENTRY STV_DEFAULT"
_ZN2at6native18elementwise_kernelILi128ELi2EZNS0_22gpu_kernel_impl_nocastINS0_13BUnaryFunctorIiiiZZZNS0_15binary_internal21div_floor_kernel_cudaERNS_18TensorIteratorBaseEENKUlvE_clEvENKUlvE1_clEvEUliiE_EEEEvS6_RKT_EUliE_EEviT1_:
.text._ZN2at6native18elementwise_kernelILi128ELi2EZNS0_22gpu_kernel_impl_nocastINS0_13BUnaryFunctorIiiiZZZNS0_15binary_internal21div_floor_kernel_cudaERNS_18TensorIteratorBaseEENKUlvE_clEvENKUlvE1_clEvEUliiE_EEEEvS6_RKT_EUliE_EEviT1_:
        /* <DEDUP_REMOVED lines=11> */
[----:B------:R-:W-:Y:S02]  /*00b0*/  CS2R R2, SRZ ;  /* 0x0000000000027805 */ /* 0x000fe4000001ff00 */
[----:B0-----:R-:W-:-:S13]  /*00c0*/  ISETP.NE.AND P0, PT, R8, RZ, PT ;  /* 0x000000ff0800720c */ /* 0x001fda0003f05270 */
[----:B------:R-:W-:Y:S05]  /*00d0*/  @!P0 BRA `(.L_x_32132) ;  /* 0x0000001000a88947 */ /* 0x000fea0003800000 */
[----:B------:R-:W-:Y:S01]  /*00e0*/  HFMA2.MMA R2, -RZ, RZ, 0, 0 ;  /* 0x00000000ff027435 */ /* 0x000fe200000001ff */
[----:B------:R-:W-:Y:S01]  /*00f0*/  IMAD.MOV.U32 R3, RZ, RZ, R7 ;  /* 0x000000ffff037224 */ /* 0x000fe200078e0007 */
[----:B------:R-:W-:Y:S01]  /*0100*/  ULDC.64 UR8, c[0x0][0x220] ;  /* 0x0000880000087ab9 */ /* 0x000fe20000000a00 */
[----:B------:R-:W-:Y:S01]  /*0110*/  ISETP.NE.AND P0, PT, R8, 0x1, PT ;  /* 0x000000010800780c */ /* 0x000fe20003f05270 */
[----:B------:R-:W-:-:S06]  /*0120*/  ULDC UR7, c[0x0][0x21c] ;  /* 0x0000870000077ab9 */ /* 0x000fcc0000000800 */
        /* <DEDUP_REMOVED lines=293> */
.L_x_32132:
[----:B------:R-:W-:Y:S01]  /*1380*/  ULDC.64 UR8, c[0x0][0x418] ;  /* 0x0001060000087ab9 */ /* 0x000fe20000000a00 */
[----:B------:R-:W0:Y:S01]  /*1390*/  LDC R8, c[0x0][0x424] ;  /* 0x00010900ff087b82 */ /* 0x000e220000000800 */
[----:B------:R-:W-:-:S04]  /*13a0*/  IADD3 R4, P0, R2, UR8, RZ ;  /* 0x0000000802047c10 */ /* 0x000fc8000ff1e0ff */
[----:B------:R-:W-:Y:S01]  /*13b0*/  IADD3.X R5, RZ, UR9, RZ, P0, !PT ;  /* 0x00000009ff057c10 */ /* 0x000fe200087fe4ff */
[----:B------:R-:W-:-:S04]  /*13c0*/  ULDC.64 UR8, c[0x0][0x410] ;  /* 0x0001040000087ab9 */ /* 0x000fc80000000a00 */
[----:B------:R-:W2:Y:S01]  /*13d0*/  LDG.E R13, desc[UR4][R4.64] ;  /* 0x00000004040d7981 */ /* 0x000ea2000c1e1900 */
[----:B------:R-:W-:Y:S01]  /*13e0*/  BSSY B1, `(.L_x_32133) ;  /* 0x0000027000017945 */ /* 0x000fe20003800000 */
[----:B0-----:R-:W-:-:S04]  /*13f0*/  IABS R9, R8 ;  /* 0x0000000800097213 */ /* 0x001fc80000000000 */
[----:B------:R-:W0:Y:S08]  /*1400*/  I2F.RP R2, R9 ;  /* 0x0000000900027306 */ /* 0x000e300000209400 */
[----:B0-----:R-:W0:Y:S02]  /*1410*/  MUFU.RCP R2, R2 ;  /* 0x0000000200027308 */ /* 0x001e240000001000 */
[----:B0-----:R-:W-:-:S06]  /*1420*/  IADD3 R6, R2, 0xffffffe, RZ ;  /* 0x0ffffffe02067810 */ /* 0x001fcc0007ffe0ff */
[----:B------:R0:W1:Y:S02]  /*1430*/  F2I.FTZ.U32.TRUNC.NTZ R7, R6 ;  /* 0x0000000600077305 */ /* 0x000064000021f000 */
[----:B0-----:R-:W-:Y:S01]  /*1440*/  MOV R6, RZ ;  /* 0x000000ff00067202 */ /* 0x001fe20000000f00 */
[----:B-1----:R-:W-:-:S04]  /*1450*/  IMAD.MOV R10, RZ, RZ, -R7 ;  /* 0x000000ffff0a7224 */ /* 0x002fc800078e0a07 */
[----:B------:R-:W-:-:S04]  /*1460*/  IMAD R11, R10, R9, RZ ;  /* 0x000000090a0b7224 */ /* 0x000fc800078e02ff */
[----:B------:R-:W-:Y:S01]  /*1470*/  IMAD.HI.U32 R7, R7, R11, R6 ;  /* 0x0000000b07077227 */ /* 0x000fe200078e0006 */
[-C--:B------:R-:W-:Y:S02]  /*1480*/  LOP3.LUT R6, RZ, R8.reuse, RZ, 0x33, !PT ;  /* 0x00000008ff067212 */ /* 0x080fe400078e33ff */
[----:B--2---:R-:W-:Y:S02]  /*1490*/  IABS R4, R13 ;  /* 0x0000000d00047213 */ /* 0x004fe40000000000 */
[----:B------:R-:W-:-:S03]  /*14a0*/  LOP3.LUT R5, R13, R8, RZ, 0x3c, !PT ;  /* 0x000000080d057212 */ /* 0x000fc600078e3cff */
[----:B------:R-:W-:Y:S01]  /*14b0*/  IMAD.HI.U32 R7, R7, R4, RZ ;  /* 0x0000000407077227 */ /* 0x000fe200078e00ff */
[----:B------:R-:W-:-:S04]  /*14c0*/  ISETP.GE.AND P0, PT, R5, RZ, PT ;  /* 0x000000ff0500720c */ /* 0x000fc80003f06270 */
[----:B------:R-:W-:-:S05]  /*14d0*/  IADD3 R2, -R7, RZ, RZ ;  /* 0x000000ff07027210 */ /* 0x000fca0007ffe1ff */
[----:B------:R-:W-:-:S05]  /*14e0*/  IMAD R4, R9, R2, R4 ;  /* 0x0000000209047224 */ /* 0x000fca00078e0204 */
[----:B------:R-:W-:-:S13]  /*14f0*/  ISETP.GT.U32.AND P2, PT, R9, R4, PT ;  /* 0x000000040900720c */ /* 0x000fda0003f44070 */
[-C--:B------:R-:W-:Y:S01]  /*1500*/  @!P2 IADD3 R4, R4, -R9.reuse, RZ ;  /* 0x800000090404a210 */ /* 0x080fe20007ffe0ff */
[----:B------:R-:W-:Y:S01]  /*1510*/  @!P2 VIADD R7, R7, 0x1 ;  /* 0x000000010707a836 */ /* 0x000fe20000000000 */
[----:B------:R-:W-:Y:S02]  /*1520*/  ISETP.GT.AND P2, PT, R5, -0x1, PT ;  /* 0xffffffff0500780c */ /* 0x000fe40003f44270 */
[----:B------:R-:W-:-:S13]  /*1530*/  ISETP.GE.U32.AND P1, PT, R4, R9, PT ;  /* 0x000000090400720c */ /* 0x000fda0003f26070 */
[----:B------:R-:W-:Y:S02]  /*1540*/  @P1 IADD3 R7, R7, 0x1, RZ ;  /* 0x0000000107071810 */ /* 0x000fe40007ffe0ff */
[----:B------:R-:W-:Y:S02]  /*1550*/  IADD3 R2, P1, R3, UR8, RZ ;  /* 0x0000000803027c10 */ /* 0x000fe4000ff3e0ff */
[----:B------:R-:W-:Y:S02]  /*1560*/  @!P0 IADD3 R7, -R7, RZ, RZ ;  /* 0x000000ff07078210 */ /* 0x000fe40007ffe1ff */
[----:B------:R-:W-:Y:S02]  /*1570*/  IADD3.X R3, RZ, UR9, RZ, P1, !PT ;  /* 0x00000009ff037c10 */ /* 0x000fe40008ffe4ff */
[----:B------:R-:W-:-:S04]  /*1580*/  ISETP.NE.AND P1, PT, R8, RZ, PT ;  /* 0x000000ff0800720c */ /* 0x000fc80003f25270 */
[----:B------:R-:W-:Y:S01]  /*1590*/  SEL R5, R6, R7, !P1 ;  /* 0x0000000706057207 */ /* 0x000fe20004800000 */
[----:B------:R-:W-:Y:S08]  /*15a0*/  @P2 BRA `(.L_x_32134) ;  /* 0x0000000000282947 */ /* 0x000ff00003800000 */
[----:B------:R-:W-:Y:S01]  /*15b0*/  ISETP.GE.AND P2, PT, R13, RZ, PT ;  /* 0x000000ff0d00720c */ /* 0x000fe20003f46270 */
[----:B------:R-:W-:Y:S01]  /*15c0*/  IMAD.IADD R7, R4, 0x1, -R9 ;  /* 0x0000000104077824 */ /* 0x000fe200078e0a09 */
[----:B------:R-:W-:-:S04]  /*15d0*/  ISETP.GT.U32.AND P0, PT, R9, R4, PT ;  /* 0x000000040900720c */ /* 0x000fc80003f04070 */
[----:B------:R-:W-:Y:S02]  /*15e0*/  SEL R7, R7, R4, !P0 ;  /* 0x0000000407077207 */ /* 0x000fe40004000000 */
[----:B------:R-:W-:-:S05]  /*15f0*/  IADD3 R4, R5, -0x1, RZ ;  /* 0xffffffff05047810 */ /* 0x000fca0007ffe0ff */
[----:B------:R-:W-:-:S04]  /*1600*/  @!P2 IADD3 R7, -R7, RZ, RZ ;  /* 0x000000ff0707a210 */ /* 0x000fc80007ffe1ff */
[----:B------:R-:W-:-:S04]  /*1610*/  SEL R6, R6, R7, !P1 ;  /* 0x0000000706067207 */ /* 0x000fc80004800000 */
[----:B------:R-:W-:-:S13]  /*1620*/  ISETP.NE.AND P0, PT, R6, RZ, PT ;  /* 0x000000ff0600720c */ /* 0x000fda0003f05270 */
[----:B------:R-:W-:-:S05]  /*1630*/  @!P0 IADD3 R4, R5, RZ, RZ ;  /* 0x000000ff05048210 */ /* 0x000fca0007ffe0ff */
[----:B------:R-:W-:-:S07]  /*1640*/  IMAD.MOV.U32 R5, RZ, RZ, R4 ;  /* 0x000000ffff057224 */ /* 0x000fce00078e0004 */
.L_x_32134:
[----:B------:R-:W-:Y:S05]  /*1650*/  BSYNC B1 ;  /* 0x0000000000017941 */ /* 0x000fea0003800000 */
.L_x_32133:
[----:B------:R0:W-:Y:S01]  /*1660*/  STG.E desc[UR4][R2.64], R5 ;  /* 0x0000000502007986 */ /* 0x0001e2000c101904 */
[----:B------:R-:W-:-:S07]  /*1670*/  IADD3 R7, R0, 0x80, RZ ;  /* 0x0000008000077810 */ /* 0x000fce0007ffe0ff */
.L_x_32131:
[----:B------:R-:W-:Y:S05]  /*1680*/  BSYNC B0 ;  /* 0x0000000000007941 */ /* 0x000fea0003800000 */
.L_x_32130:
        /* <DEDUP_REMOVED lines=305> */
.L_x_32135:
        /* <DEDUP_REMOVED lines=10> */
[----:B0-----:R-:W-:-:S06]  /*2a40*/  VIADD R6, R2, 0xffffffe ;  /* 0x0ffffffe02067836 */ /* 0x001fcc0000000000 */
[----:B------:R0:W1:Y:S02]  /*2a50*/  F2I.FTZ.U32.TRUNC.NTZ R7, R6 ;  /* 0x0000000600077305 */ /* 0x000064000021f000 */
[----:B0-----:R-:W-:Y:S02]  /*2a60*/  MOV R6, RZ ;  /* 0x000000ff00067202 */ /* 0x001fe40000000f00 */
[----:B-1----:R-:W-:-:S05]  /*2a70*/  IADD3 R0, RZ, -R7, RZ ;  /* 0x80000007ff007210 */ /* 0x002fca0007ffe0ff */
[----:B------:R-:W-:-:S04]  /*2a80*/  IMAD R13, R0, R11, RZ ;  /* 0x0000000b000d7224 */ /* 0x000fc800078e02ff */
[----:B------:R-:W-:Y:S01]  /*2a90*/  IMAD.HI.U32 R13, R7, R13, R6 ;  /* 0x0000000d070d7227 */ /* 0x000fe200078e0006 */
[----:B--2---:R-:W-:-:S05]  /*2aa0*/  IABS R4, R8 ;  /* 0x0000000800047213 */ /* 0x004fca0000000000 */
[----:B------:R-:W-:-:S05]  /*2ab0*/  IMAD.HI.U32 R0, R13, R4, RZ ;  /* 0x000000040d007227 */ /* 0x000fca00078e00ff */
[----:B------:R-:W-:-:S05]  /*2ac0*/  IADD3 R5, -R0, RZ, RZ ;  /* 0x000000ff00057210 */ /* 0x000fca0007ffe1ff */
        /* <DEDUP_REMOVED lines=16> */
[----:B------:R-:W-:Y:S01]  /*2bd0*/  ISETP.GE.AND P2, PT, R8, RZ, PT ;  /* 0x000000ff0800720c */ /* 0x000fe20003f46270 */
[----:B------:R-:W-:Y:S01]  /*2be0*/  IMAD.IADD R7, R4, 0x1, -R11 ;  /* 0x0000000104077824 */ /* 0x000fe200078e0a0b */
[-C--:B------:R-:W-:Y:S02]  /*2bf0*/  ISETP.GT.U32.AND P0, PT, R11, R4.reuse, PT ;  /* 0x000000040b00720c */ /* 0x080fe40003f04070 */
[----:B------:R-:W-:Y:S02]  /*2c00*/  IADD3 R0, R5, -0x1, RZ ;  /* 0xffffffff05007810 */ /* 0x000fe40007ffe0ff */
[----:B------:R-:W-:-:S07]  /*2c10*/  SEL R4, R7, R4, !P0 ;  /* 0x0000000407047207 */ /* 0x000fce0004000000 */
[----:B------:R-:W-:-:S04]  /*2c20*/  @!P2 IADD3 R4, -R4, RZ, RZ ;  /* 0x000000ff0404a210 */ /* 0x000fc80007ffe1ff */
[----:B------:R-:W-:-:S04]  /*2c30*/  SEL R4, R9, R4, !P1 ;  /* 0x0000000409047207 */ /* 0x000fc80004800000 */
[----:B------:R-:W-:-:S13]  /*2c40*/  ISETP.NE.AND P0, PT, R4, RZ, PT ;  /* 0x000000ff0400720c */ /* 0x000fda0003f05270 */
[----:B------:R-:W-:-:S04]  /*2c50*/  @!P0 IADD3 R0, R5, RZ, RZ ;  /* 0x000000ff05008210 */ /* 0x000fc80007ffe0ff */
[----:B------:R-:W-:-:S07]  /*2c60*/  MOV R5, R0 ;  /* 0x0000000000057202 */ /* 0x000fce0000000f00 */
.L_x_32137:
[----:B------:R-:W-:Y:S05]  /*2c70*/  BSYNC B0 ;  /* 0x0000000000007941 */ /* 0x000fea0003800000 */
.L_x_32136:
[----:B------:R-:W-:Y:S01]  /*2c80*/  STG.E desc[UR4][R2.64], R5 ;  /* 0x0000000502007986 */ /* 0x000fe2000c101904 */
[----:B------:R-:W-:Y:S05]  /*2c90*/  EXIT ;  /* 0x000000000000794d */ /* 0x000fea0003800000 */
.L_x_32138:
        /* <DEDUP_REMOVED lines=14> */
.L_x_37925:


//--------------------- .text._ZN2at6native27unrolled_elementwise_kernelINS0_13BUnaryFunctorIiiiZZZNS0_15binary_internal21div_floor_kernel_cudaERNS_18TensorIteratorBaseEENKUlvE_clEvENKUlvE1_clEvEUliiE_EESt5arrayIPcLm2EELi4E23TrivialOffsetCalculatorILi1EjESE_NS0_6memory15LoadWithoutCastENSF_16StoreWithoutCastEEEviT_T0_T2_T3_T4_T5_ --------------------------
	.section	.text._ZN2at6native27unrolled_elementwise_kernelINS0_13BUnaryFunctorIiiiZZZNS0_15binary_internal21div_floor_kernel_cudaERNS_18TensorIteratorBaseEENKUlvE_clEvENKUlvE1_clEvEUliiE_EESt5arrayIPcLm2EELi4E23TrivialOffsetCalculatorILi1EjESE_NS0_6memory15LoadWithoutCastENSF_16StoreWithoutCastEEEviT_T0_T2_T3_T4_T5_,"ax",@progbits
	.align	128
        .global         _ZN2at6native27unrolled_elementwise_kernelINS0_13BUnaryFunctorIiiiZZZNS0_15binary_internal21div_floor_kernel_cudaERNS_18TensorIteratorBaseEENKUlvE_clEvENKUlvE1_clEvEUliiE_EESt5arrayIPcLm2EELi4E23TrivialOffsetCalculatorILi1EjESE_NS0_6memory15LoadWithoutCastENSF_16StoreWithoutCastEEEviT_T0_T2_T3_T4_T5_
        .type           _ZN2at6native27unrolled_elementwise_kernelINS0_13BUnaryFunctorIiiiZZZNS0_15binary_internal21div_floor_kernel_cudaERNS_18TensorIteratorBaseEENKUlvE_clEvENKUlvE1_clEvEUliiE_EESt5arrayIPcLm2EELi4E23TrivialOffsetCalculatorILi1EjESE_NS0_6memory15LoadWithoutCastENSF_16StoreWithoutCastEEEviT_T0_T2_T3_T4_T5_,@function
        .size           _ZN2at6native27unrolled_elementwise_kernelINS0_13BUnaryFunctorIiiiZZZNS0_15binary_internal21div_floor_kernel_cudaERNS_18TensorIteratorBaseEENKUlvE_clEvENKUlvE1_clEvEUliiE_EESt5arrayIPcLm2EELi4E23TrivialOffsetCalculatorILi1EjESE_NS0_6memory15LoadWithoutCastENSF_16StoreWithoutCastEEEviT_T0_T2_T3_T4_T5_,(.L_x_37926 - _ZN2at6native27unrolled_elementwise_kernelINS0_13BUnaryFunctorIiiiZZZNS0_15binary_internal21div_floor_kernel_cudaERNS_18TensorIteratorBaseEENKUlvE_clEvENKUlvE1_clEvEUliiE_EESt5arrayIPcLm2EELi4E23TrivialOffsetCalculatorILi1EjESE_NS0_6memory15LoadWithoutCastENSF_16StoreWithoutCastEEEviT_T0_T2_T3_T4_T5_)
        .other          _ZN2at6native27unrolled_elementwise_kernelINS0_13BUnaryFunctorIiiiZZZNS0_15binary_internal21div_floor_kernel_cudaERNS_18TensorIteratorBaseEENKUlvE_clEvENKUlvE1_clEvEUliiE_EESt5arrayIPcLm2EELi4E23TrivialOffsetCalculatorILi1EjESE_NS0_6memory15LoadWithoutCastENSF_16StoreWithoutCastEEEviT_T0_T2_T3_T4_T5_,@"STO_CUDA_ENTRY STV_DEFAULT"
_ZN2at6native27unrolled_elementwise_kernelINS0_13BUnaryFunctorIiiiZZZNS0_15binary_internal21div_floor_kernel_cudaERNS_18TensorIteratorBaseEENKUlvE_clEvENKUlvE1_clEvEUliiE_EESt5arrayIPcLm2EELi4E23TrivialOffsetCalculatorILi1EjESE_NS0_6memory15LoadWithoutCastENSF_16StoreWithoutCastEEEviT_T0_T2_T3_T4_T5_:
.text._ZN2at6native27unrolled_elementwise_kernelINS0_13BUnaryFunctorIiiiZZZNS0_15binary_internal21div_floor_kernel_cudaERNS_18TensorIteratorBaseEENKUlvE_clEvENKUlvE1_clEvEUliiE_EESt5arrayIPcLm2EELi4E23TrivialOffsetCalculatorILi1EjESE_NS0_6memory15LoadWithoutCastENSF_16StoreWithoutCastEEEviT_T0_T2_T3_T4_T5_:
        /* <DEDUP_REMOVED lines=14> */
[----:B------:R-:W-:-:S05]  /*00e0*/  @!P0 VIADD R9, R9, 0x80 ;  /* 0x0000008009098836 */ /* 0x000fca0000000000 */
[----:B------:R-:W-:-:S13]  /*00f0*/  ISETP.GE.AND P3, PT, R9, R2, PT ;  /* 0x000000020900720c */ /* 0x000fda0003f66270 */
[----:B------:R-:W-:Y:S01]  /*0100*/  @!P3 LEA R17, R0, R9, 0x9 ;  /* 0x000000090011b211 */ /* 0x000fe200078e48ff */
[----:B------:R-:W-:Y:S01]  /*0110*/  @!P3 VIADD R9, R9, 0x80 ;  /* 0x000000800909b836 */ /* 0x000fe20000000000 */
[----:B------:R-:W2:Y:S01]  /*0120*/  @!P3 LDC.64 R6, c[0x0][0x228] ;  /* 0x00008a00ff06bb82 */ /* 0x000ea20000000a00 */
[----:B0-----:R-:W-:-:S03]  /*0130*/  @!P2 IMAD.WIDE.U32 R10, R19, 0x4, R10 ;  /* 0x00000004130aa825 */ /* 0x001fc600078e000a */
[----:B------:R-:W-:Y:S01]  /*0140*/  ISETP.GE.AND P1, PT, R9, R2, PT ;  /* 0x000000020900720c */ /* 0x000fe20003f26270 */
[----:B-1----:R-:W-:Y:S01]  /*0150*/  @!P0 IMAD.WIDE.U32 R14, R15, 0x4, R4 ;  /* 0x000000040f0e8825 */ /* 0x002fe200078e0004 */
[----:B------:R-:W-:-:S11]  /*0160*/  CS2R R4, SRZ ;  /* 0x0000000000047805 */ /* 0x000fd6000001ff00 */
[----:B------:R-:W0:Y:S01]  /*0170*/  @!P1 LDC.64 R12, c[0x0][0x228] ;  /* 0x00008a00ff0c9b82 */ /* 0x000e220000000a00 */
[----:B------:R-:W-:Y:S02]  /*0180*/  @!P1 IMAD R9, R0, 0x200, R9 ;  /* 0x0000020000099824 */ /* 0x000fe400078e0209 */
[----:B--2---:R-:W-:-:S04]  /*0190*/  @!P3 IMAD.WIDE.U32 R16, R17, 0x4, R6 ;  /* 0x000000041110b825 */ /* 0x004fc800078e0006 */
[----:B0-----:R-:W-:Y:S01]  /*01a0*/  @!P1 IMAD.WIDE.U32 R12, R9, 0x4, R12 ;  /* 0x00000004090c9825 */ /* 0x001fe200078e000c */
[----:B------:R0:W5:Y:S03]  /*01b0*/  @!P3 LDG.E R5, desc[UR4][R16.64] ;  /* 0x000000041005b981 */ /* 0x000166000c1e1900 */
[----:B------:R-:W-:Y:S01]  /*01c0*/  IMAD.MOV.U32 R9, RZ, RZ, RZ ;  /* 0x000000ffff097224 */ /* 0x000fe200078e00ff */
[C---:B------:R-:W-:Y:S01]  /*01d0*/  IADD3 R7, R3.reuse, 0x100, RZ ;  /* 0x0000010003077810 */ /* 0x040fe20007ffe0ff */
[----:B------:R-:W-:Y:S01]  /*01e0*/  IMAD.MOV.U32 R6, RZ, RZ, RZ ;  /* 0x000000ffff067224 */ /* 0x000fe200078e00ff */
[----:B------:R-:W-:Y:S01]  /*01f0*/  BSSY B0, `(.L_x_32139) ;  /* 0x000002e000007945 */ /* 0x000fe20003800000 */
[----:B------:R-:W-:Y:S01]  /*0200*/  VIADD R19, R3, 0x180 ;  /* 0x0000018003137836 */ /* 0x000fe20000000000 */
[----:B------:R0:W5:Y:S04]  /*0210*/  @!P1 LDG.E R4, desc[UR4][R12.64] ;  /* 0x000000040c049981 */ /* 0x000168000c1e1900 */
[----:B------:R0:W5:Y:S01]  /*0220*/  @!P2 LDG.E R9, desc[UR4][R10.64] ;  /* 0x000000040a09a981 */ /* 0x000162000c1e1900 */
[----:B------:R-:W-:-:S03]  /*0230*/  ISETP.GE.AND P1, PT, R19, R2, PT ;  /* 0x000000021300720c */ /* 0x000fc60003f26270 */
[----:B------:R0:W5:Y:S01]  /*0240*/  @!P0 LDG.E R6, desc[UR4][R14.64] ;  /* 0x000000040e068981 */ /* 0x000162000c1e1900 */
[----:B------:R-:W-:Y:S01]  /*0250*/  ISETP.GE.AND P0, PT, R7, R2, PT ;  /* 0x000000020700720c */ /* 0x000fe20003f06270 */
[----:B------:R-:W-:Y:S01]  /*0260*/  VIADD R7, R3, 0x80 ;  /* 0x0000008003077836 */ /* 0x000fe20000000000 */
[----:B------:R-:W-:Y:S11]  /*0270*/  @P2 BRA `(.L_x_32140) ;  /* 0x0000000000942947 */ /* 0x000ff60003800000 */
[----:B0-----:R-:W0:Y:S02]  /*0280*/  LDC R14, c[0x0][0x218] ;  /* 0x00008600ff0e7b82 */ /* 0x001e240000000800 */
[----:B0-----:R-:W-:-:S04]  /*0290*/  IABS R13, R14 ;  /* 0x0000000e000d7213 */ /* 0x001fc80000000000 */
[----:B------:R-:W0:Y:S08]  /*02a0*/  I2F.RP R8, R13 ;  /* 0x0000000d00087306 */ /* 0x000e300000209400 */
[----:B0-----:R-:W0:Y:S02]  /*02b0*/  MUFU.RCP R8, R8 ;  /* 0x0000000800087308 */ /* 0x001e240000001000 */
[----:B0-----:R-:W-:-:S06]  /*02c0*/  VIADD R10, R8, 0xffffffe ;  /* 0x0ffffffe080a7836 */ /* 0x001fcc0000000000 */
[----:B------:R0:W1:Y:S02]  /*02d0*/  F2I.FTZ.U32.TRUNC.NTZ R11, R10 ;  /* 0x0000000a000b7305 */ /* 0x000064000021f000 */
[----:B0-----:R-:W-:Y:S01]  /*02e0*/  HFMA2.MMA R10, -RZ, RZ, 0, 0 ;  /* 0x00000000ff0a7435 */ /* 0x001fe200000001ff */
[----:B-1----:R-:W-:-:S04]  /*02f0*/  IMAD.MOV R12, RZ, RZ, -R11 ;  /* 0x000000ffff0c7224 */ /* 0x002fc800078e0a0b */
[----:B------:R-:W-:Y:S01]  /*0300*/  IMAD R15, R12, R13, RZ ;  /* 0x0000000d0c0f7224 */ /* 0x000fe200078e02ff */
[----:B-----5:R-:W-:-:S04]  /*0310*/  IABS R12, R9 ;  /* 0x00000009000c7213 */ /* 0x020fc80000000000 */
[----:B------:R-:W-:Y:S01]  /*0320*/  IMAD.HI.U32 R11, R11, R15, R10 ;  /* 0x0000000f0b0b7227 */ /* 0x000fe200078e000a */
[----:B------:R-:W-:-:S05]  /*0330*/  LOP3.LUT R10, RZ, R14, RZ, 0x33, !PT ;  /* 0x0000000eff0a7212 */ /* 0x000fca00078e33ff */
        /* <DEDUP_REMOVED lines=23> */
[----:B------:R-:W-:-:S05]  /*04b0*/  @!P2 IMAD.MOV R9, RZ, RZ, R8 ;  /* 0x000000ffff09a224 */ /* 0x000fca00078e0208 */
[----:B------:R-:W-:-:S07]  /*04c0*/  MOV R8, R9 ;  /* 0x0000000900087202 */ /* 0x000fce0000000f00 */
.L_x_32140:
[----:B------:R-:W-:Y:S05]  /*04d0*/  BSYNC B0 ;  /* 0x0000000000007941 */ /* 0x000fea0003800000 */
.L_x_32139:
[-C--:B------:R-:W-:Y:S01]  /*04e0*/  ISETP.GE.AND P3, PT, R7, R2.reuse, PT ;  /* 0x000000020700720c */ /* 0x080fe20003f66270 */
[----:B------:R-:W-:Y:S01]  /*04f0*/  BSSY B0, `(.L_x_32141) ;  /* 0x0000029000007945 */ /* 0x000fe20003800000 */
[----:B------:R-:W-:-:S11]  /*0500*/  ISETP.GE.AND P2, PT, R3, R2, PT ;  /* 0x000000020300720c */ /* 0x000fd60003f46270 */
[----:B------:R-:W-:Y:S05]  /*0510*/  @P3 BRA `(.L_x_32142) ;  /* 0x0000000000983947 */ /* 0x000fea0003800000 */
[----:B0-----:R-:W0:Y:S01]  /*0520*/  LDC R13, c[0x0][0x218] ;  /* 0x00008600ff0d7b82 */ /* 0x001e220000000800 */
[----:B-----5:R-:W-:Y:S02]  /*0530*/  IABS R16, R6 ;  /* 0x0000000600107213 */ /* 0x020fe40000000000 */
[----:B0-----:R-:W-:-:S04]  /*0540*/  IABS R15, R13 ;  /* 0x0000000d000f7213 */ /* 0x001fc80000000000 */
[----:B------:R-:W0:Y:S08]  /*0550*/  I2F.RP R12, R15 ;  /* 0x0000000f000c7306 */ /* 0x000e300000209400 */
[----:B0-----:R-:W0:Y:S02]  /*0560*/  MUFU.RCP R12, R12 ;  /* 0x0000000c000c7308 */ /* 0x001e240000001000 */
[----:B0-----:R-:W-:-:S06]  /*0570*/  VIADD R14, R12, 0xffffffe ;  /* 0x0ffffffe0c0e7836 */ /* 0x001fcc0000000000 */
[----:B------:R-:W0:Y:S02]  /*0580*/  F2I.FTZ.U32.TRUNC.NTZ R11, R14 ;  /* 0x0000000e000b7305 */ /* 0x000e24000021f000 */
[----:B0-----:R-:W-:-:S04]  /*0590*/  IMAD.MOV R10, RZ, RZ, -R11 ;  /* 0x000000ffff0a7224 */ /* 0x001fc800078e0a0b */
[----:B------:R-:W-:Y:S02]  /*05a0*/  IMAD R9, R10, R15, RZ ;  /* 0x0000000f0a097224 */ /* 0x000fe400078e02ff */
[----:B------:R-:W-:-:S04]  /*05b0*/  IMAD.MOV.U32 R10, RZ, RZ, RZ ;  /* 0x000000ffff0a7224 */ /* 0x000fc800078e00ff */
[----:B------:R-:W-:-:S04]  /*05c0*/  IMAD.HI.U32 R9, R11, R9, R10 ;  /* 0x000000090b097227 */ /* 0x000fc800078e000a */
[----:B------:R-:W-:-:S04]  /*05d0*/  IMAD.MOV.U32 R10, RZ, RZ, R16 ;  /* 0x000000ffff0a7224 */ /* 0x000fc800078e0010 */
[----:B------:R-:W-:-:S05]  /*05e0*/  IMAD.HI.U32 R9, R9, R10, RZ ;  /* 0x0000000a09097227 */ /* 0x000fca00078e00ff */
[----:B------:R-:W-:-:S05]  /*05f0*/  IADD3 R11, -R9, RZ, RZ ;  /* 0x000000ff090b7210 */ /* 0x000fca0007ffe1ff */
        /* <DEDUP_REMOVED lines=24> */
.L_x_32142:
[----:B------:R-:W-:Y:S05]  /*0780*/  BSYNC B0 ;  /* 0x0000000000007941 */ /* 0x000fea0003800000 */
.L_x_32141:
[----:B------:R-:W-:Y:S04]  /*0790*/  BSSY B0, `(.L_x_32143) ;  /* 0x0000028000007945 */ /* 0x000fe80003800000 */
[----:B------:R-:W-:Y:S05]  /*07a0*/  @P0 BRA `(.L_x_32144) ;  /* 0x0000000000980947 */ /* 0x000fea0003800000 */
[----:B0-----:R-:W0:Y:S01]  /*07b0*/  LDC R12, c[0x0][0x218] ;  /* 0x00008600ff0c7b82 */ /* 0x001e220000000800 */
[----:B------:R-:W-:Y:S01]  /*07c0*/  IMAD.MOV.U32 R10, RZ, RZ, RZ ;  /* 0x000000ffff0a7224 */ /* 0x000fe200078e00ff */
[----:B0-----:R-:W-:-:S04]  /*07d0*/  IABS R13, R12 ;  /* 0x0000000c000d7213 */ /* 0x001fc80000000000 */
[----:B------:R-:W0:Y:S08]  /*07e0*/  I2F.RP R14, R13 ;  /* 0x0000000d000e7306 */ /* 0x000e300000209400 */
[----:B0-----:R-:W0:Y:S02]  /*07f0*/  MUFU.RCP R14, R14 ;  /* 0x0000000e000e7308 */ /* 0x001e240000001000 */
[----:B0-----:R-:W-:-:S06]  /*0800*/  IADD3 R15, R14, 0xffffffe, RZ ;  /* 0x0ffffffe0e0f7810 */ /* 0x001fcc0007ffe0ff */
[----:B------:R-:W0:Y:S02]  /*0810*/  F2I.FTZ.U32.TRUNC.NTZ R11, R15 ;  /* 0x0000000f000b7305 */ /* 0x000e24000021f000 */
[----:B0----5:R-:W-:-:S04]  /*0820*/  IMAD.MOV R6, RZ, RZ, -R11 ;  /* 0x000000ffff067224 */ /* 0x021fc800078e0a0b */
[----:B------:R-:W-:Y:S01]  /*0830*/  IMAD R17, R6, R13, RZ ;  /* 0x0000000d06117224 */ /* 0x000fe200078e02ff */
[----:B------:R-:W-:-:S03]  /*0840*/  IABS R6, R5 ;  /* 0x0000000500067213 */ /* 0x000fc60000000000 */
[----:B------:R-:W-:-:S04]  /*0850*/  IMAD.HI.U32 R17, R11, R17, R10 ;  /* 0x000000110b117227 */ /* 0x000fc800078e000a */
[----:B------:R-:W-:-:S04]  /*0860*/  IMAD.MOV.U32 R10, RZ, RZ, R6 ;  /* 0x000000ffff0a7224 */ /* 0x000fc800078e0006 */
[----:B------:R-:W-:-:S04]  /*0870*/  IMAD.HI.U32 R6, R17, R10, RZ ;  /* 0x0000000a11067227 */ /* 0x000fc800078e00ff */
[----:B------:R-:W-:-:S04]  /*0880*/  IMAD.MOV R11, RZ, RZ, -R6 ;  /* 0x000000ffff0b7224 */ /* 0x000fc800078e0a06 */
[----:B------:R-:W-:Y:S01]  /*0890*/  IMAD R10, R13, R11, R10 ;  /* 0x0000000b0d0a7224 */ /* 0x000fe200078e020a */
[----:B------:R-:W-:-:S04]  /*08a0*/  LOP3.LUT R11, R5, R12, RZ, 0x3c, !PT ;  /* 0x0000000c050b7212 */ /* 0x000fc800078e3cff */
[----:B------:R-:W-:Y:S02]  /*08b0*/  ISETP.GT.U32.AND P4, PT, R13, R10, PT ;  /* 0x0000000a0d00720c */ /* 0x000fe40003f84070 */
[----:B------:R-:W-:-:S11]  /*08c0*/  ISETP.GE.AND P3, PT, R11, RZ, PT ;  /* 0x000000ff0b00720c */ /* 0x000fd60003f66270 */
        /* <DEDUP_REMOVED lines=11> */
[----:B------:R-:W-:Y:S01]  /*0980*/  IMAD.IADD R5, R10, 0x1, -R13 ;  /* 0x000000010a057824 */ /* 0x000fe200078e0a0d */
[----:B------:R-:W-:-:S04]  /*0990*/  ISETP.GT.U32.AND P3, PT, R13, R10, PT ;  /* 0x0000000a0d00720c */ /* 0x000fc80003f64070 */
[----:B------:R-:W-:-:S07]  /*09a0*/  SEL R5, R5, R10, !P3 ;  /* 0x0000000a05057207 */ /* 0x000fce0005800000 */
[----:B------:R-:W-:-:S04]  /*09b0*/  @!P4 IADD3 R5, -R5, RZ, RZ ;  /* 0x000000ff0505c210 */ /* 0x000fc80007ffe1ff */
[----:B------:R-:W-:-:S04]  /*09c0*/  SEL R5, R12, R5, !P0 ;  /* 0x000000050c057207 */ /* 0x000fc80004000000 */
[----:B------:R-:W-:Y:S01]  /*09d0*/  ISETP.NE.AND P0, PT, R5, RZ, PT ;  /* 0x000000ff0500720c */ /* 0x000fe20003f05270 */
[----:B------:R-:W-:-:S12]  /*09e0*/  VIADD R5, R6, 0xffffffff ;  /* 0xffffffff06057836 */ /* 0x000fd80000000000 */
[----:B------:R-:W-:-:S04]  /*09f0*/  @!P0 IMAD.MOV R5, RZ, RZ, R6 ;  /* 0x000000ffff058224 */ /* 0x000fc800078e0206 */
[----:B------:R-:W-:-:S07]  /*0a00*/  IMAD.MOV.U32 R6, RZ, RZ, R5 ;  /* 0x000000ffff067224 */ /* 0x000fce00078e0005 */
.L_x_32144:
[----:B------:R-:W-:Y:S05]  /*0a10*/  BSYNC B0 ;  /* 0x0000000000007941 */ /* 0x000fea0003800000 */
.L_x_32143:
[----:B------:R-:W-:Y:S04]  /*0a20*/  BSSY B0, `(.L_x_32145) ;  /* 0x0000028000007945 */ /* 0x000fe80003800000 */
[----:B------:R-:W-:Y:S05]  /*0a30*/  @P1 BRA `(.L_x_32146) ;  /* 0x0000000000981947 */ /* 0x000fea0003800000 */
[----:B0-----:R-:W0:Y:S01]  /*0a40*/  LDC R13, c[0x0][0x218] ;  /* 0x00008600ff0d7b82 */ /* 0x001e220000000800 */
[----:B-----5:R-:W-:Y:S02]  /*0a50*/  IABS R16, R4 ;  /* 0x0000000400107213 */ /* 0x020fe40000000000 */
[----:B0-----:R-:W-:Y:S02]  /*0a60*/  IABS R15, R13 ;  /* 0x0000000d000f7213 */ /* 0x001fe40000000000 */
[----:B------:R-:W-:Y:S02]  /*0a70*/  ISETP.NE.AND P4, PT, R13, RZ, PT ;  /* 0x000000ff0d00720c */ /* 0x000fe40003f85270 */
[----:B------:R-:W0:Y:S08]  /*0a80*/  I2F.RP R12, R15 ;  /* 0x0000000f000c7306 */ /* 0x000e300000209400 */
[----:B0-----:R-:W0:Y:S02]  /*0a90*/  MUFU.RCP R12, R12 ;  /* 0x0000000c000c7308 */ /* 0x001e240000001000 */
[----:B0-----:R-:W-:-:S06]  /*0aa0*/  VIADD R14, R12, 0xffffffe ;  /* 0x0ffffffe0c0e7836 */ /* 0x001fcc0000000000 */
[----:B------:R-:W0:Y:S02]  /*0ab0*/  F2I.FTZ.U32.TRUNC.NTZ R11, R14 ;  /* 0x0000000e000b7305 */ /* 0x000e24000021f000 */
[----:B0-----:R-:W-:-:S05]  /*0ac0*/  IADD3 R10, RZ, -R11, RZ ;  /* 0x8000000bff0a7210 */ /* 0x001fca0007ffe0ff */
[----:B------:R-:W-:Y:S02]  /*0ad0*/  IMAD R5, R10, R15, RZ ;  /* 0x0000000f0a057224 */ /* 0x000fe400078e02ff */
[----:B------:R-:W-:-:S04]  /*0ae0*/  IMAD.MOV.U32 R10, RZ, RZ, RZ ;  /* 0x000000ffff0a7224 */ /* 0x000fc800078e00ff */
[----:B------:R-:W-:-:S04]  /*0af0*/  IMAD.HI.U32 R5, R11, R5, R10 ;  /* 0x000000050b057227 */ /* 0x000fc800078e000a */
[----:B------:R-:W-:-:S04]  /*0b00*/  IMAD.MOV.U32 R10, RZ, RZ, R16 ;  /* 0x000000ffff0a7224 */ /* 0x000fc800078e0010 */
[----:B------:R-:W-:-:S04]  /*0b10*/  IMAD.HI.U32 R5, R5, R10, RZ ;  /* 0x0000000a05057227 */ /* 0x000fc800078e00ff */
[----:B------:R-:W-:-:S04]  /*0b20*/  IMAD.MOV R11, RZ, RZ, -R5 ;  /* 0x000000ffff0b7224 */ /* 0x000fc800078e0a05 */
[C---:B------:R-:W-:Y:S01]  /*0b30*/  IMAD R10, R15.reuse, R11, R10 ;  /* 0x0000000b0f0a7224 */ /* 0x040fe200078e020a */
[-C--:B------:R-:W-:Y:S02]  /*0b40*/  LOP3.LUT R11, R4, R13.reuse, RZ, 0x3c, !PT ;  /* 0x0000000d040b7212 */ /* 0x080fe400078e3cff */
[----:B------:R-:W-:Y:S02]  /*0b50*/  LOP3.LUT R13, RZ, R13, RZ, 0x33, !PT ;  /* 0x0000000dff0d7212 */ /* 0x000fe400078e33ff */
[----:B------:R-:W-:Y:S02]  /*0b60*/  ISETP.GT.U32.AND P1, PT, R15, R10, PT ;  /* 0x0000000a0f00720c */ /* 0x000fe40003f24070 */
[----:B------:R-:W-:-:S11]  /*0b70*/  ISETP.GE.AND P3, PT, R11, RZ, PT ;  /* 0x000000ff0b00720c */ /* 0x000fd60003f66270 */
[----:B------:R-:W-:Y:S01]  /*0b80*/  @!P1 IMAD.IADD R10, R10, 0x1, -R15 ;  /* 0x000000010a0a9824 */ /* 0x000fe200078e0a0f */
[----:B------:R-:W-:-:S04]  /*0b90*/  @!P1 IADD3 R5, R5, 0x1, RZ ;  /* 0x0000000105059810 */ /* 0x000fc80007ffe0ff */
[----:B------:R-:W-:-:S13]  /*0ba0*/  ISETP.GE.U32.AND P0, PT, R10, R15, PT ;  /* 0x0000000f0a00720c */ /* 0x000fda0003f06070 */
[----:B------:R-:W-:Y:S01]  /*0bb0*/  @P0 VIADD R5, R5, 0x1 ;  /* 0x0000000105050836 */ /* 0x000fe20000000000 */
[----:B------:R-:W-:-:S03]  /*0bc0*/  ISETP.GT.AND P0, PT, R11, -0x1, PT ;  /* 0xffffffff0b00780c */ /* 0x000fc60003f04270 */
[----:B------:R-:W-:-:S05]  /*0bd0*/  @!P3 IMAD.MOV R5, RZ, RZ, -R5 ;  /* 0x000000ffff05b224 */ /* 0x000fca00078e0a05 */
[----:B------:R-:W-:-:S05]  /*0be0*/  SEL R5, R13, R5, !P4 ;  /* 0x000000050d057207 */ /* 0x000fca0006000000 */
[----:B------:R-:W-:Y:S05]  /*0bf0*/  @P0 BRA `(.L_x_32146) ;  /* 0x0000000000280947 */ /* 0x000fea0003800000 */
[----:B------:R-:W-:Y:S01]  /*0c00*/  ISETP.GE.AND P1, PT, R4, RZ, PT ;  /* 0x000000ff0400720c */ /* 0x000fe20003f26270 */
[----:B------:R-:W-:Y:S01]  /*0c10*/  IMAD.IADD R11, R10, 0x1, -R15 ;  /* 0x000000010a0b7824 */ /* 0x000fe200078e0a0f */
[----:B------:R-:W-:Y:S01]  /*0c20*/  ISETP.GT.U32.AND P0, PT, R15, R10, PT ;  /* 0x0000000a0f00720c */ /* 0x000fe20003f04070 */
[----:B------:R-:W-:-:S03]  /*0c30*/  VIADD R4, R5, 0xffffffff ;  /* 0xffffffff05047836 */ /* 0x000fc60000000000 */
[----:B------:R-:W-:-:S07]  /*0c40*/  SEL R10, R11, R10, !P0 ;  /* 0x0000000a0b0a7207 */ /* 0x000fce0004000000 */
[----:B------:R-:W-:-:S04]  /*0c50*/  @!P1 IADD3 R10, -R10, RZ, RZ ;  /* 0x000000ff0a0a9210 */ /* 0x000fc80007ffe1ff */
[----:B------:R-:W-:-:S04]  /*0c60*/  SEL R10, R13, R10, !P4 ;  /* 0x0000000a0d0a7207 */ /* 0x000fc80006000000 */
[----:B------:R-:W-:-:S13]  /*0c70*/  ISETP.NE.AND P0, PT, R10, RZ, PT ;  /* 0x000000ff0a00720c */ /* 0x000fda0003f05270 */
[----:B------:R-:W-:-:S04]  /*0c80*/  @!P0 IMAD.MOV R4, RZ, RZ, R5 ;  /* 0x000000ffff048224 */ /* 0x000fc800078e0205 */
[----:B------:R-:W-:-:S07]  /*0c90*/  IMAD.MOV.U32 R5, RZ, RZ, R4 ;  /* 0x000000ffff057224 */ /* 0x000fce00078e0004 */
.L_x_32146:
[----:B------:R-:W-:Y:S05]  /*0ca0*/  BSYNC B0 ;  /* 0x0000000000007941 */ /* 0x000fea0003800000 */
.L_x_32145:
[----:B------:R-:W-:Y:S04]  /*0cb0*/  BSSY B0, `(.L_x_32147) ;  /* 0x0000017000007945 */ /* 0x000fe80003800000 */
[----:B------:R-:W-:Y:S04]  /*0cc0*/  BSSY B1, `(.L_x_32148) ;  /* 0x000000f000017945 */ /* 0x000fe80003800000 */
[----:B------:R-:W-:Y:S05]  /*0cd0*/  @P2 BRA `(.L_x_32149) ;  /* 0x0000000000342947 */ /* 0x000fea0003800000 */
[----:B0-----:R-:W0:Y:S01]  /*0ce0*/  LDC.64 R10, c[0x0][0x220] ;  /* 0x00008800ff0a7b82 */ /* 0x001e220000000a00 */
[----:B------:R-:W-:-:S05]  /*0cf0*/  LEA R3, R0, R3, 0x9 ;  /* 0x0000000300037211 */ /* 0x000fca00078e48ff */
[----:B0-----:R-:W-:-:S04]  /*0d00*/  IMAD.WIDE.U32 R10, R3, 0x4, R10 ;  /* 0x00000004030a7825 */ /* 0x001fc800078e000a */
[----:B------:R-:W-:Y:S01]  /*0d10*/  IMAD.MOV.U32 R3, RZ, RZ, R7 ;  /* 0x000000ffff037224 */ /* 0x000fe200078e0007 */
[----:B------:R0:W-:Y:S04]  /*0d20*/  STG.E desc[UR4][R10.64], R8 ;  /* 0x000000080a007986 */ /* 0x0001e8000c101904 */
[----:B------:R-:W-:-:S13]  /*0d30*/  ISETP.GE.AND P0, PT, R3, R2, PT ;  /* 0x000000020300720c */ /* 0x000fda0003f06270 */
[----:B------:R-:W-:Y:S05]  /*0d40*/  @P0 BREAK B1 ;  /* 0x0000000000010942 */ /* 0x000fea0003800000 */
[----:B0-----:R-:W-:Y:S05]  /*0d50*/  @P0 BRA `(.L_x_32150) ;  /* 0x0000000000300947 */ /* 0x001fea0003800000 */
[----:B------:R-:W0:Y:S01]  /*0d60*/  LDC.64 R10, c[0x0][0x220] ;  /* 0x00008800ff0a7b82 */ /* 0x000e220000000a00 */
[----:B------:R-:W-:Y:S02]  /*0d70*/  IMAD R7, R0, 0x200, R3 ;  /* 0x0000020000077824 */ /* 0x000fe400078e0203 */
[----:B------:R-:W-:Y:S02]  /*0d80*/  VIADD R3, R3, 0x80 ;  /* 0x0000008003037836 */ /* 0x000fe40000000000 */
[----:B0-----:R-:W-:-:S05]  /*0d90*/  IMAD.WIDE.U32 R10, R7, 0x4, R10 ;  /* 0x00000004070a7825 */ /* 0x001fca00078e000a */
[----:B-----5:R1:W-:Y:S02]  /*0da0*/  STG.E desc[UR4][R10.64], R9 ;  /* 0x000000090a007986 */ /* 0x0203e4000c101904 */
.L_x_32149:
[----:B------:R-:W-:Y:S05]  /*0db0*/  BSYNC B1 ;  /* 0x0000000000017941 */ /* 0x000fea0003800000 */
.L_x_32148:
[----:B------:R-:W-:-:S13]  /*0dc0*/  ISETP.GE.AND P0, PT, R3, R2, PT ;  /* 0x000000020300720c */ /* 0x000fda0003f06270 */
[----:B-1---5:R-:W1:Y:S01]  /*0dd0*/  @!P0 LDC.64 R8, c[0x0][0x220] ;  /* 0x00008800ff088b82 */ /* 0x022e620000000a00 */
[----:B------:R-:W-:Y:S01]  /*0de0*/  @!P0 LEA R7, R0, R3, 0x9 ;  /* 0x0000000300078211 */ /* 0x000fe200078e48ff */
[----:B------:R-:W-:-:S04]  /*0df0*/  @!P0 VIADD R3, R3, 0x80 ;  /* 0x0000008003038836 */ /* 0x000fc80000000000 */
[----:B-1----:R-:W-:-:S05]  /*0e00*/  @!P0 IMAD.WIDE.U32 R8, R7, 0x4, R8 ;  /* 0x0000000407088825 */ /* 0x002fca00078e0008 */
[----:B------:R1:W-:Y:S02]  /*0e10*/  @!P0 STG.E desc[UR4][R8.64], R6 ;  /* 0x0000000608008986 */ /* 0x0003e4000c101904 */
.L_x_32150:
[----:B------:R-:W-:Y:S05]  /*0e20*/  BSYNC B0 ;  /* 0x0000000000007941 */ /* 0x000fea0003800000 */
.L_x_32147:
[----:B------:R-:W-:Y:S05]  /*0e30*/  WARPSYNC.ALL ;  /* 0x0000000000007948 */ /* 0x000fea0003800000 */
[----:B------:R-:W-:-:S13]  /*0e40*/  ISETP.GE.AND P0, PT, R3, R2, PT ;  /* 0x000000020300720c */ /* 0x000fda0003f06270 */
[----:B------:R-:W-:Y:S05]  /*0e50*/  @P0 EXIT ;  /* 0x000000000000094d */ /* 0x000fea0003800000 */
[----:B-1---5:R-:W1:Y:S01]  /*0e60*/  LDC.64 R6, c[0x0][0x220] ;  /* 0x00008800ff067b82 */ /* 0x022e620000000a00 */
[----:B------:R-:W-:-:S04]  /*0e70*/  IMAD R3, R0, 0x200, R3 ;  /* 0x0000020000037824 */ /* 0x000fc800078e0203 */
[----:B-1----:R-:W-:-:S05]  /*0e80*/  IMAD.WIDE.U32 R2, R3, 0x4, R6 ;  /* 0x0000000403027825 */ /* 0x002fca00078e0006 */
[----:B------:R-:W-:Y:S01]  /*0e90*/  STG.E desc[UR4][R2.64], R5 ;  /* 0x0000000502007986 */ /* 0x000fe2000c101904 */
[----:B------:R-:W-:Y:S05]  /*0ea0*/  EXIT ;  /* 0x000000000000794d */ /* 0x000fea0003800000 */
.L_x_32151:
        /* <DEDUP_REMOVED lines=13> */
.L_x_37926:


//--------------------- .text._ZN2at6native29vectorized_elementwise_kernelILi2ENS0_13BUnaryFunctorIiiiZZZNS0_15binary_internal21div_floor_kernel_cudaERNS_18TensorIteratorBaseEENKUlvE_clEvENKUlvE1_clEvEUliiE_EESt5arrayIPcLm2EEEEviT0_T1_ --------------------------
	.section	.text._ZN2at6native29vectorized_elementwise_kernelILi2ENS0_13BUnaryFunctorIiiiZZZNS0_15binary_internal21div_floor_kernel_cudaERNS_18TensorIteratorBaseEENKUlvE_clEvENKUlvE1_clEvEUliiE_EESt5arrayIPcLm2EEEEviT0_T1_,"ax",@progbits
	.align	128
        .global         _ZN2at6native29vectorized_elementwise_kernelILi2ENS0_13BUnaryFunctorIiiiZZZNS0_15binary_internal21div_floor_kernel_cudaERNS_18TensorIteratorBaseEENKUlvE_clEvENKUlvE1_clEvEUliiE_EESt5arrayIPcLm2EEEEviT0_T1_
        .type           _ZN2at6native29vectorized_elementwise_kernelILi2ENS0_13BUnaryFunctorIiiiZZZNS0_15binary_internal21div_floor_kernel_cudaERNS_18TensorIteratorBaseEENKUlvE_clEvENKUlvE1_clEvEUliiE_EESt5arrayIPcLm2EEEEviT0_T1_,@function
        .size           _ZN2at6native29vectorized_elementwise_kernelILi2ENS0_13BUnaryFunctorIiiiZZZNS0_15binary_internal21div_floor_kernel_cudaERNS_18TensorIteratorBaseEENKUlvE_clEvENKUlvE1_clEvEUliiE_EESt5arrayIPcLm2EEEEviT0_T1_,(.L_x_37927 - _ZN2at6native29vectorized_elementwise_kernelILi2ENS0_13BUnaryFunctorIiiiZZZNS0_15binary_internal21div_floor_kernel_cudaERNS_18TensorIteratorBaseEENKUlvE_clEvENKUlvE1_clEvEUliiE_EESt5arrayIPcLm2EEEEviT0_T1_)
        .other          _ZN2at6native29vectorized_elementwise_kernelILi2ENS0_13BUnaryFunctorIiiiZZZNS0_15binary_internal21div_floor_kernel_cudaERNS_18TensorIteratorBaseEENKUlvE_clEvENKUlvE1_clEvEUliiE_EESt5arrayIPcLm2EEEEviT0_T1_,@"STO_CUDA_ENTRY STV_DEFAULT"
_ZN2at6native29vectorized_elementwise_kernelILi2ENS0_13BUnaryFunctorIiiiZZZNS0_15binary_internal21div_floor_kernel_cudaERNS_18TensorIteratorBaseEENKUlvE_clEvENKUlvE1_clEvEUliiE_EESt5arrayIPcLm2EEEEviT0_T1_:
.text._ZN2at6native29vectorized_elementwise_kernelILi2ENS0_13BUnaryFunctorIiiiZZZNS0_15binary_internal21div_floor_kernel_cudaERNS_18TensorIteratorBaseEENKUlvE_clEvENKUlvE1_clEvEUliiE_EESt5arrayIPcLm2EEEEviT0_T1_:
        /* <DEDUP_REMOVED lines=14> */
[----:B------:R-:W4:Y:S04]  /*00e0*/  LDG.E.64 R10, desc[UR4][R6.64+0x400] ;  /* 0x00040004060a7981 */ /* 0x000f28000c1e1b00 */
[----:B------:R-:W4:Y:S01]  /*00f0*/  LDG.E.64 R4, desc[UR4][R6.64+0x800] ;  /* 0x0008000406047981 */ /* 0x000f22000c1e1b00 */
[----:B--2---:R-:W-:Y:S01]  /*0100*/  IABS R14, R17 ;  /* 0x00000011000e7213 */ /* 0x004fe20000000000 */
[----:B------:R-:W-:-:S02]  /*0110*/  IMAD.MOV.U32 R18, RZ, RZ, RZ ;  /* 0x000000ffff127224 */ /* 0x000fc400078e00ff */
[----:B------:R3:W5:Y:S01]  /*0120*/  LDG.E.64 R2, desc[UR4][R6.64+0xc00] ;  /* 0x000c000406027981 */ /* 0x000762000c1e1b00 */
[----:B------:R-:W0:Y:S01]  /*0130*/  I2F.RP R12, R14 ;  /* 0x0000000e000c7306 */ /* 0x000e220000209400 */
[----:B------:R-:W-:Y:S07]  /*0140*/  BSSY B0, `(.L_x_32153) ;  /* 0x0000043000007945 */ /* 0x000fee0003800000 */
[----:B0-----:R-:W0:Y:S02]  /*0150*/  MUFU.RCP R12, R12 ;  /* 0x0000000c000c7308 */ /* 0x001e240000001000 */
[----:B0-----:R-:W-:-:S06]  /*0160*/  VIADD R19, R12, 0xffffffe ;  /* 0x0ffffffe0c137836 */ /* 0x001fcc0000000000 */
[----:B------:R-:W0:Y:S02]  /*0170*/  F2I.FTZ.U32.TRUNC.NTZ R19, R19 ;  /* 0x0000001300137305 */ /* 0x000e24000021f000 */
[----:B0-----:R-:W-:-:S04]  /*0180*/  IMAD.MOV R13, RZ, RZ, -R19 ;  /* 0x000000ffff0d7224 */ /* 0x001fc800078e0a13 */
[----:B------:R-:W-:-:S04]  /*0190*/  IMAD R13, R13, R14, RZ ;  /* 0x0000000e0d0d7224 */ /* 0x000fc800078e02ff */
[----:B------:R-:W-:Y:S01]  /*01a0*/  IMAD.HI.U32 R18, R19, R13, R18 ;  /* 0x0000000d13127227 */ /* 0x000fe200078e0012 */
[----:B---3--:R-:W-:Y:S02]  /*01b0*/  IABS R7, R8 ;  /* 0x0000000800077213 */ /* 0x008fe40000000000 */
[----:B------:R-:W-:Y:S02]  /*01c0*/  IABS R21, R9 ;  /* 0x0000000900157213 */ /* 0x000fe40000000000 */
[----:B----4-:R-:W-:Y:S01]  /*01d0*/  IABS R19, R10 ;  /* 0x0000000a00137213 */ /* 0x010fe20000000000 */
[----:B------:R-:W-:Y:S01]  /*01e0*/  IMAD.HI.U32 R16, R18, R7, RZ ;  /* 0x0000000712107227 */ /* 0x000fe200078e00ff */
[----:B------:R-:W-:-:S03]  /*01f0*/  LOP3.LUT R22, R9, R17, RZ, 0x3c, !PT ;  /* 0x0000001109167212 */ /* 0x000fc600078e3cff */
[----:B------:R-:W-:Y:S02]  /*0200*/  IMAD.MOV R12, RZ, RZ, -R16 ;  /* 0x000000ffff0c7224 */ /* 0x000fe400078e0a10 */
[----:B------:R-:W-:-:S04]  /*0210*/  IMAD.HI.U32 R6, R18, R21, RZ ;  /* 0x0000001512067227 */ /* 0x000fc800078e00ff */
[----:B------:R-:W-:Y:S02]  /*0220*/  IMAD R7, R14, R12, R7 ;  /* 0x0000000c0e077224 */ /* 0x000fe400078e0207 */
[----:B------:R-:W-:-:S03]  /*0230*/  IMAD.HI.U32 R23, R18, R19, RZ ;  /* 0x0000001312177227 */ /* 0x000fc600078e00ff */
[C---:B------:R-:W-:Y:S01]  /*0240*/  ISETP.GT.U32.AND P3, PT, R14.reuse, R7, PT ;  /* 0x000000070e00720c */ /* 0x040fe20003f64070 */
[----:B------:R-:W-:Y:S02]  /*0250*/  IMAD.MOV R12, RZ, RZ, -R6 ;  /* 0x000000ffff0c7224 */ /* 0x000fe400078e0a06 */
[----:B------:R-:W-:Y:S02]  /*0260*/  IMAD.MOV R13, RZ, RZ, -R23 ;  /* 0x000000ffff0d7224 */ /* 0x000fe400078e0a17 */
[----:B------:R-:W-:Y:S01]  /*0270*/  IMAD R21, R14, R12, R21 ;  /* 0x0000000c0e157224 */ /* 0x000fe200078e0215 */
[----:B------:R-:W-:Y:S01]  /*0280*/  LOP3.LUT R12, R8, R17, RZ, 0x3c, !PT ;  /* 0x00000011080c7212 */ /* 0x000fe200078e3cff */
[C---:B------:R-:W-:Y:S01]  /*0290*/  IMAD R19, R14.reuse, R13, R19 ;  /* 0x0000000d0e137224 */ /* 0x040fe200078e0213 */
[----:B------:R-:W-:Y:S02]  /*02a0*/  IABS R13, R11 ;  /* 0x0000000b000d7213 */ /* 0x000fe40000000000 */
[----:B------:R-:W-:-:S02]  /*02b0*/  ISETP.GT.U32.AND P6, PT, R14, R21, PT ;  /* 0x000000150e00720c */ /* 0x000fc40003fc4070 */
[----:B------:R-:W-:Y:S01]  /*02c0*/  ISETP.GT.U32.AND P0, PT, R14, R19, PT ;  /* 0x000000130e00720c */ /* 0x000fe20003f04070 */
[----:B------:R-:W-:Y:S01]  /*02d0*/  @!P3 VIADD R16, R16, 0x1 ;  /* 0x000000011010b836 */ /* 0x000fe20000000000 */
[-C--:B------:R-:W-:Y:S02]  /*02e0*/  @!P3 IADD3 R7, R7, -R14.reuse, RZ ;  /* 0x8000000e0707b210 */ /* 0x080fe40007ffe0ff */
[C---:B------:R-:W-:Y:S02]  /*02f0*/  ISETP.GE.AND P1, PT, R12.reuse, RZ, PT ;  /* 0x000000ff0c00720c */ /* 0x040fe40003f26270 */
[----:B------:R-:W-:Y:S02]  /*0300*/  ISETP.GE.U32.AND P4, PT, R7, R14, PT ;  /* 0x0000000e0700720c */ /* 0x000fe40003f86070 */
[----:B------:R-:W-:Y:S01]  /*0310*/  ISETP.GT.AND P5, PT, R12, -0x1, PT ;  /* 0xffffffff0c00780c */ /* 0x000fe20003fa4270 */
[----:B------:R-:W-:-:S04]  /*0320*/  IMAD.HI.U32 R12, R18, R13, RZ ;  /* 0x0000000d120c7227 */ /* 0x000fc800078e00ff */
[--C-:B------:R-:W-:Y:S02]  /*0330*/  @!P6 IMAD.IADD R21, R21, 0x1, -R14.reuse ;  /* 0x000000011515e824 */ /* 0x100fe400078e0a0e */
[----:B------:R-:W-:Y:S02]  /*0340*/  @!P0 IMAD.IADD R19, R19, 0x1, -R14 ;  /* 0x0000000113138824 */ /* 0x000fe400078e0a0e */
[----:B------:R-:W-:Y:S01]  /*0350*/  @!P6 VIADD R6, R6, 0x1 ;  /* 0x000000010606e836 */ /* 0x000fe20000000000 */
[-C--:B------:R-:W-:Y:S01]  /*0360*/  ISETP.GE.U32.AND P2, PT, R21, R14.reuse, PT ;  /* 0x0000000e1500720c */ /* 0x080fe20003f46070 */
[----:B------:R-:W-:Y:S01]  /*0370*/  @P4 VIADD R16, R16, 0x1 ;  /* 0x0000000110104836 */ /* 0x000fe20000000000 */
[----:B------:R-:W-:Y:S01]  /*0380*/  ISETP.GE.U32.AND P3, PT, R19, R14, PT ;  /* 0x0000000e1300720c */ /* 0x000fe20003f66070 */
[----:B------:R-:W-:Y:S01]  /*0390*/  IMAD.MOV R20, RZ, RZ, -R12 ;  /* 0x000000ffff147224 */ /* 0x000fe200078e0a0c */
[C---:B------:R-:W-:Y:S01]  /*03a0*/  ISETP.GE.AND P6, PT, R22.reuse, RZ, PT ;  /* 0x000000ff1600720c */ /* 0x040fe20003fc6270 */
[----:B------:R-:W-:Y:S01]  /*03b0*/  IMAD.MOV.U32 R25, RZ, RZ, R16 ;  /* 0x000000ffff197224 */ /* 0x000fe200078e0010 */
[----:B------:R-:W-:Y:S01]  /*03c0*/  ISETP.GT.AND P4, PT, R22, -0x1, PT ;  /* 0xffffffff1600780c */ /* 0x000fe20003f84270 */
[----:B------:R-:W-:Y:S01]  /*03d0*/  @!P0 VIADD R23, R23, 0x1 ;  /* 0x0000000117178836 */ /* 0x000fe20000000000 */
[-C--:B------:R-:W-:Y:S01]  /*03e0*/  LOP3.LUT R22, R10, R17.reuse, RZ, 0x3c, !PT ;  /* 0x000000110a167212 */ /* 0x080fe200078e3cff */
[----:B------:R-:W-:Y:S01]  /*03f0*/  IMAD R13, R14, R20, R13 ;  /* 0x000000140e0d7224 */ /* 0x000fe200078e020d */
[----:B------:R-:W-:Y:S01]  /*0400*/  LOP3.LUT R16, RZ, R17, RZ, 0x33, !PT ;  /* 0x00000011ff107212 */ /* 0x000fe200078e33ff */
[----:B------:R-:W-:Y:S01]  /*0410*/  @!P1 IMAD.MOV R25, RZ, RZ, -R25 ;  /* 0x000000ffff199224 */ /* 0x000fe200078e0a19 */
[----:B------:R-:W-:-:S02]  /*0420*/  ISETP.GE.AND P1, PT, R22, RZ, PT ;  /* 0x000000ff1600720c */ /* 0x000fc40003f26270 */
[----:B------:R-:W-:Y:S01]  /*0430*/  @P2 IADD3 R6, R6, 0x1, RZ ;  /* 0x0000000106062810 */ /* 0x000fe20007ffe0ff */
[----:B------:R-:W-:Y:S01]  /*0440*/  @P3 VIADD R23, R23, 0x1 ;  /* 0x0000000117173836 */ /* 0x000fe20000000000 */
[----:B------:R-:W-:Y:S02]  /*0450*/  ISETP.NE.AND P3, PT, R17, RZ, PT ;  /* 0x000000ff1100720c */ /* 0x000fe40003f65270 */
[----:B------:R-:W-:Y:S01]  /*0460*/  ISETP.GT.AND P2, PT, R22, -0x1, PT ;  /* 0xffffffff1600780c */ /* 0x000fe20003f44270 */
[----:B------:R-:W-:Y:S01]  /*0470*/  IMAD.MOV.U32 R27, RZ, RZ, R6 ;  /* 0x000000ffff1b7224 */ /* 0x000fe200078e0006 */
[----:B------:R-:W-:Y:S02]  /*0480*/  ISETP.GT.U32.AND P0, PT, R14, R13, PT ;  /* 0x0000000d0e00720c */ /* 0x000fe40003f04070 */
[----:B------:R-:W-:Y:S01]  /*0490*/  IABS R20, R4 ;  /* 0x0000000400147213 */ /* 0x000fe20000000000 */
[----:B------:R-:W-:Y:S01]  /*04a0*/  @!P6 IMAD.MOV R27, RZ, RZ, -R27 ;  /* 0x000000ffff1be224 */ /* 0x000fe200078e0a1b */
        /* <DEDUP_REMOVED lines=8> */
[----:B------:R-:W-:Y:S02]  /*0530*/  ISETP.NE.AND P5, PT, R7, RZ, PT ;  /* 0x000000ff0700720c */ /* 0x000fe40003fa5270 */
[----:B------:R-:W-:-:S11]  /*0540*/  IADD3 R7, R6, -0x1, RZ ;  /* 0xffffffff06077810 */ /* 0x000fd60007ffe0ff */
[----:B------:R-:W-:-:S04]  /*0550*/  @!P5 IMAD.MOV R7, RZ, RZ, R6 ;  /* 0x000000ffff07d224 */ /* 0x000fc800078e0206 */
[----:B------:R-:W-:-:S07]  /*0560*/  IMAD.MOV.U32 R6, RZ, RZ, R7 ;  /* 0x000000ffff067224 */ /* 0x000fce00078e0007 */
.L_x_32154:
[----:B------:R-:W-:Y:S05]  /*0570*/  BSYNC B0 ;  /* 0x0000000000007941 */ /* 0x000fea0003800000 */
.L_x_32153:
[----:B------:R-:W-:Y:S01]  /*0580*/  BSSY B0, `(.L_x_32155) ;  /* 0x000000f000007945 */ /* 0x000fe20003800000 */
[----:B------:R-:W-:Y:S01]  /*0590*/  IMAD.MOV.U32 R25, RZ, RZ, R20 ;  /* 0x000000ffff197224 */ /* 0x000fe200078e0014 */
[----:B------:R-:W-:Y:S01]  /*05a0*/  SEL R7, R16, R27, !P3 ;  /* 0x0000001b10077207 */ /* 0x000fe20005800000 */
[----:B------:R-:W-:Y:S01]  /*05b0*/  @!P1 IMAD.MOV R23, RZ, RZ, -R23 ;  /* 0x000000ffff179224 */ /* 0x000fe200078e0a17 */
        /* <DEDUP_REMOVED lines=9> */
[----:B------:R-:W-:-:S05]  /*0650*/  @!P1 IADD3 R8, R7, RZ, RZ ;  /* 0x000000ff07089210 */ /* 0x000fca0007ffe0ff */
[----:B------:R-:W-:-:S07]  /*0660*/  IMAD.MOV.U32 R7, RZ, RZ, R8 ;  /* 0x000000ffff077224 */ /* 0x000fce00078e0008 */
.L_x_32156:
[----:B------:R-:W-:Y:S05]  /*0670*/  BSYNC B0 ;  /* 0x0000000000007941 */ /* 0x000fea0003800000 */
.L_x_32155:
[----:B------:R-:W-:Y:S01]  /*0680*/  BSSY B0, `(.L_x_32157) ;  /* 0x000000f000007945 */ /* 0x000fe20003800000 */
[----:B------:R-:W-:Y:S01]  /*0690*/  IABS R21, R5 ;  /* 0x0000000500157213 */ /* 0x000fe20000000000 */
[----:B------:R-:W-:Y:S01]  /*06a0*/  IMAD.HI.U32 R20, R18, R25, RZ ;  /* 0x0000001912147227 */ /* 0x000fe200078e00ff */
        /* <DEDUP_REMOVED lines=12> */
.L_x_32158:
[----:B------:R-:W-:Y:S05]  /*0770*/  BSYNC B0 ;  /* 0x0000000000007941 */ /* 0x000fea0003800000 */
.L_x_32157:
[----:B------:R-:W-:Y:S01]  /*0780*/  IMAD.MOV R9, RZ, RZ, -R20 ;  /* 0x000000ffff097224 */ /* 0x000fe200078e0a14 */
[-C--:B------:R-:W-:Y:S01]  /*0790*/  @!P0 IADD3 R13, R13, -R14.reuse, RZ ;  /* 0x8000000e0d0d8210 */ /* 0x080fe20007ffe0ff */
[----:B------:R-:W-:Y:S01]  /*07a0*/  IMAD.HI.U32 R22, R18, R21, RZ ;  /* 0x0000001512167227 */ /* 0x000fe200078e00ff */
[----:B------:R-:W-:Y:S01]  /*07b0*/  LOP3.LUT R10, R11, R17, RZ, 0x3c, !PT ;  /* 0x000000110b0a7212 */ /* 0x000fe200078e3cff */
[----:B------:R-:W-:Y:S01]  /*07c0*/  BSSY B0, `(.L_x_32159) ;  /* 0x0000026000007945 */ /* 0x000fe20003800000 */
[----:B------:R-:W-:Y:S01]  /*07d0*/  ISETP.GE.U32.AND P1, PT, R13, R14, PT ;  /* 0x0000000e0d00720c */ /* 0x000fe20003f26070 */
[----:B------:R-:W-:Y:S01]  /*07e0*/  IMAD R25, R14, R9, R25 ;  /* 0x000000090e197224 */ /* 0x000fe200078e0219 */
[----:B-----5:R-:W-:Y:S01]  /*07f0*/  IABS R19, R2 ;  /* 0x0000000200137213 */ /* 0x020fe20000000000 */
[----:B------:R-:W-:Y:S01]  /*0800*/  IMAD.MOV R9, RZ, RZ, -R22 ;  /* 0x000000ffff097224 */ /* 0x000fe200078e0a16 */
[----:B------:R-:W-:Y:S01]  /*0810*/  ISETP.GE.AND P5, PT, R10, RZ, PT ;  /* 0x000000ff0a00720c */ /* 0x000fe20003fa6270 */
[----:B------:R-:W-:Y:S01]  /*0820*/  @!P0 VIADD R12, R12, 0x1 ;  /* 0x000000010c0c8836 */ /* 0x000fe20000000000 */
[----:B------:R-:W-:Y:S01]  /*0830*/  ISETP.GT.U32.AND P6, PT, R14, R25, PT ;  /* 0x000000190e00720c */ /* 0x000fe20003fc4070 */
[----:B------:R-:W-:Y:S01]  /*0840*/  IMAD.HI.U32 R24, R18, R19, RZ ;  /* 0x0000001312187227 */ /* 0x000fe200078e00ff */
[----:B------:R-:W-:-:S02]  /*0850*/  ISETP.GT.AND P4, PT, R10, -0x1, PT ;  /* 0xffffffff0a00780c */ /* 0x000fc40003f84270 */
[----:B------:R-:W-:Y:S01]  /*0860*/  IABS R23, R3 ;  /* 0x0000000300177213 */ /* 0x000fe20000000000 */
[----:B------:R-:W-:Y:S01]  /*0870*/  IMAD R21, R14, R9, R21 ;  /* 0x000000090e157224 */ /* 0x000fe200078e0215 */
[----:B------:R-:W-:Y:S01]  /*0880*/  LOP3.LUT R26, R4, R17, RZ, 0x3c, !PT ;  /* 0x00000011041a7212 */ /* 0x000fe200078e3cff */
[----:B------:R-:W-:Y:S02]  /*0890*/  IMAD.MOV R9, RZ, RZ, -R24 ;  /* 0x000000ffff097224 */ /* 0x000fe400078e0a18 */
[----:B------:R-:W-:Y:S01]  /*08a0*/  @P1 VIADD R12, R12, 0x1 ;  /* 0x000000010c0c1836 */ /* 0x000fe20000000000 */
[----:B------:R-:W-:Y:S01]  /*08b0*/  ISETP.GE.AND P2, PT, R26, RZ, PT ;  /* 0x000000ff1a00720c */ /* 0x000fe20003f46270 */
[----:B------:R-:W-:Y:S01]  /*08c0*/  IMAD.HI.U32 R18, R18, R23, RZ ;  /* 0x0000001712127227 */ /* 0x000fe200078e00ff */
[----:B------:R-:W-:Y:S02]  /*08d0*/  ISETP.GT.U32.AND P1, PT, R14, R21, PT ;  /* 0x000000150e00720c */ /* 0x000fe40003f24070 */
[----:B------:R-:W-:Y:S01]  /*08e0*/  @!P6 IADD3 R20, R20, 0x1, RZ ;  /* 0x000000011414e810 */ /* 0x000fe20007ffe0ff */
[----:B------:R-:W-:-:S02]  /*08f0*/  IMAD R19, R14, R9, R19 ;  /* 0x000000090e137224 */ /* 0x000fc400078e0213 */
[----:B------:R-:W-:Y:S02]  /*0900*/  @!P6 IMAD.IADD R25, R25, 0x1, -R14 ;  /* 0x000000011919e824 */ /* 0x000fe400078e0a0e */
[----:B------:R-:W-:Y:S01]  /*0910*/  @!P5 IMAD.MOV R12, RZ, RZ, -R12 ;  /* 0x000000ffff0cd224 */ /* 0x000fe200078e0a0c */
[----:B------:R-:W-:Y:S01]  /*0920*/  ISETP.GT.U32.AND P0, PT, R14, R19, PT ;  /* 0x000000130e00720c */ /* 0x000fe20003f04070 */
[----:B------:R-:W-:Y:S01]  /*0930*/  IMAD.MOV R9, RZ, RZ, -R18 ;  /* 0x000000ffff097224 */ /* 0x000fe200078e0a12 */
[----:B------:R-:W-:-:S03]  /*0940*/  ISETP.GE.U32.AND P5, PT, R25, R14, PT ;  /* 0x0000000e1900720c */ /* 0x000fc60003fa6070 */
[----:B------:R-:W-:Y:S01]  /*0950*/  IMAD R23, R14, R9, R23 ;  /* 0x000000090e177224 */ /* 0x000fe200078e0217 */
[----:B------:R-:W-:Y:S01]  /*0960*/  SEL R9, R16, R12, !P3 ;  /* 0x0000000c10097207 */ /* 0x000fe20005800000 */
[----:B------:R-:W-:Y:S08]  /*0970*/  @P4 BRA `(.L_x_32160) ;  /* 0x0000000000284947 */ /* 0x000ff00003800000 */
        /* <DEDUP_REMOVED lines=10> */
.L_x_32160:
[----:B------:R-:W-:Y:S05]  /*0a20*/  BSYNC B0 ;  /* 0x0000000000007941 */ /* 0x000fea0003800000 */
.L_x_32159:
[----:B------:R-:W-:Y:S01]  /*0a30*/  ISETP.GT.AND P6, PT, R26, -0x1, PT ;  /* 0xffffffff1a00780c */ /* 0x000fe20003fc4270 */
[----:B------:R-:W-:Y:S01]  /*0a40*/  @P5 VIADD R20, R20, 0x1 ;  /* 0x0000000114145836 */ /* 0x000fe20000000000 */
[----:B------:R-:W-:Y:S01]  /*0a50*/  BSSY B0, `(.L_x_32161) ;  /* 0x0000013000007945 */ /* 0x000fe20003800000 */
[--C-:B------:R-:W-:Y:S01]  /*0a60*/  @!P1 IMAD.IADD R21, R21, 0x1, -R14.reuse ;  /* 0x0000000115159824 */ /* 0x100fe200078e0a0e */
[----:B------:R-:W-:Y:S01]  /*0a70*/  ISETP.GT.U32.AND P4, PT, R14, R23, PT ;  /* 0x000000170e00720c */ /* 0x000fe20003f84070 */
[----:B------:R-:W-:Y:S01]  /*0a80*/  @!P0 IMAD.IADD R19, R19, 0x1, -R14 ;  /* 0x0000000113138824 */ /* 0x000fe200078e0a0e */
[----:B------:R-:W-:Y:S02]  /*0a90*/  @!P2 IADD3 R20, -R20, RZ, RZ ;  /* 0x000000ff1414a210 */ /* 0x000fe40007ffe1ff */
[----:B------:R-:W-:Y:S02]  /*0aa0*/  ISETP.GE.U32.AND P5, PT, R21, R14, PT ;  /* 0x0000000e1500720c */ /* 0x000fe40003fa6070 */
[----:B------:R-:W-:-:S02]  /*0ab0*/  LOP3.LUT R11, R5, R17, RZ, 0x3c, !PT ;  /* 0x00000011050b7212 */ /* 0x000fc400078e3cff */
        /* <DEDUP_REMOVED lines=12> */
.L_x_32162:
[----:B------:R-:W-:Y:S05]  /*0b80*/  BSYNC B0 ;  /* 0x0000000000007941 */ /* 0x000fea0003800000 */
.L_x_32161:
[----:B------:R-:W-:Y:S01]  /*0b90*/  @!P1 IADD3 R22, R22, 0x1, RZ ;  /* 0x0000000116169810 */ /* 0x000fe20007ffe0ff */
[----:B------:R-:W0:Y:S01]  /*0ba0*/  LDC.64 R12, c[0x0][0x220] ;  /* 0x00008800ff0c7b82 */ /* 0x000e220000000a00 */
[----:B------:R-:W-:Y:S01]  /*0bb0*/  ISETP.GE.AND P6, PT, R11, RZ, PT ;  /* 0x000000ff0b00720c */ /* 0x000fe20003fc6270 */
[----:B------:R-:W-:Y:S01]  /*0bc0*/  @!P4 IMAD.IADD R23, R23, 0x1, -R14 ;  /* 0x000000011717c824 */ /* 0x000fe200078e0a0e */
[-C--:B------:R-:W-:Y:S01]  /*0bd0*/  ISETP.GE.U32.AND P2, PT, R19, R14.reuse, PT ;  /* 0x0000000e1300720c */ /* 0x080fe20003f46070 */
[----:B------:R-:W-:Y:S01]  /*0be0*/  @P5 VIADD R22, R22, 0x1 ;  /* 0x0000000116165836 */ /* 0x000fe20000000000 */
[----:B------:R-:W-:Y:S01]  /*0bf0*/  LOP3.LUT R4, R2, R17, RZ, 0x3c, !PT ;  /* 0x0000001102047212 */ /* 0x000fe200078e3cff */
[----:B------:R-:W-:Y:S01]  /*0c00*/  @!P0 VIADD R24, R24, 0x1 ;  /* 0x0000000118188836 */ /* 0x000fe20000000000 */
[----:B------:R-:W-:Y:S01]  /*0c10*/  ISETP.GT.AND P5, PT, R11, -0x1, PT ;  /* 0xffffffff0b00780c */ /* 0x000fe20003fa4270 */
[----:B------:R-:W-:Y:S01]  /*0c20*/  @!P4 VIADD R18, R18, 0x1 ;  /* 0x000000011212c836 */ /* 0x000fe20000000000 */
[----:B------:R-:W-:Y:S01]  /*0c30*/  ISETP.GE.U32.AND P1, PT, R23, R14, PT ;  /* 0x0000000e1700720c */ /* 0x000fe20003f26070 */
[----:B------:R-:W-:Y:S01]  /*0c40*/  BSSY B0, `(.L_x_32163) ;  /* 0x0000016000007945 */ /* 0x000fe20003800000 */
[----:B------:R-:W-:-:S02]  /*0c50*/  ISETP.GE.AND P0, PT, R4, RZ, PT ;  /* 0x000000ff0400720c */ /* 0x000fc40003f06270 */
[----:B------:R-:W-:Y:S01]  /*0c60*/  LOP3.LUT R17, R3, R17, RZ, 0x3c, !PT ;  /* 0x0000001103117212 */ /* 0x000fe200078e3cff */
[----:B------:R-:W-:Y:S02]  /*0c70*/  @!P6 IMAD.MOV R22, RZ, RZ, -R22 ;  /* 0x000000ffff16e224 */ /* 0x000fe400078e0a16 */
[----:B------:R-:W-:Y:S01]  /*0c80*/  @P2 VIADD R24, R24, 0x1 ;  /* 0x0000000118182836 */ /* 0x000fe20000000000 */
[----:B------:R-:W-:Y:S02]  /*0c90*/  ISETP.GT.AND P2, PT, R4, -0x1, PT ;  /* 0xffffffff0400780c */ /* 0x000fe40003f44270 */
[C---:B------:R-:W-:Y:S02]  /*0ca0*/  ISETP.GT.AND P4, PT, R17.reuse, -0x1, PT ;  /* 0xffffffff1100780c */ /* 0x040fe40003f84270 */
[----:B------:R-:W-:Y:S01]  /*0cb0*/  ISETP.GE.AND P6, PT, R17, RZ, PT ;  /* 0x000000ff1100720c */ /* 0x000fe20003fc6270 */
[----:B------:R-:W-:Y:S01]  /*0cc0*/  @P1 VIADD R18, R18, 0x1 ;  /* 0x0000000112121836 */ /* 0x000fe20000000000 */
[----:B------:R-:W-:Y:S01]  /*0cd0*/  SEL R11, R16, R22, !P3 ;  /* 0x00000016100b7207 */ /* 0x000fe20005800000 */
[----:B------:R-:W-:Y:S01]  /*0ce0*/  @!P0 IMAD.MOV R24, RZ, RZ, -R24 ;  /* 0x000000ffff188224 */ /* 0x000fe200078e0a18 */
[----:B------:R-:W-:Y:S09]  /*0cf0*/  @P5 BRA `(.L_x_32164) ;  /* 0x0000000000285947 */ /* 0x000ff20003800000 */
[----:B------:R-:W-:Y:S02]  /*0d00*/  ISETP.GE.AND P1, PT, R5, RZ, PT ;  /* 0x000000ff0500720c */ /* 0x000fe40003f26270 */
[----:B------:R-:W-:Y:S02]  /*0d10*/  ISETP.GT.U32.AND P0, PT, R14, R21, PT ;  /* 0x000000150e00720c */ /* 0x000fe40003f04070 */
[----:B------:R-:W-:-:S04]  /*0d20*/  IADD3 R4, R21, -R14, RZ ;  /* 0x8000000e15047210 */ /* 0x000fc80007ffe0ff */
[----:B------:R-:W-:Y:S01]  /*0d30*/  SEL R21, R4, R21, !P0 ;  /* 0x0000001504157207 */ /* 0x000fe20004000000 */
[----:B------:R-:W-:-:S04]  /*0d40*/  VIADD R4, R11, 0xffffffff ;  /* 0xffffffff0b047836 */ /* 0x000fc80000000000 */
[----:B------:R-:W-:-:S05]  /*0d50*/  @!P1 IMAD.MOV R21, RZ, RZ, -R21 ;  /* 0x000000ffff159224 */ /* 0x000fca00078e0a15 */
[----:B------:R-:W-:-:S04]  /*0d60*/  SEL R21, R16, R21, !P3 ;  /* 0x0000001510157207 */ /* 0x000fc80005800000 */
[----:B------:R-:W-:-:S13]  /*0d70*/  ISETP.NE.AND P0, PT, R21, RZ, PT ;  /* 0x000000ff1500720c */ /* 0x000fda0003f05270 */
[----:B------:R-:W-:-:S04]  /*0d80*/  @!P0 IMAD.MOV R4, RZ, RZ, R11 ;  /* 0x000000ffff048224 */ /* 0x000fc800078e020b */
[----:B------:R-:W-:-:S07]  /*0d90*/  IMAD.MOV.U32 R11, RZ, RZ, R4 ;  /* 0x000000ffff0b7224 */ /* 0x000fce00078e0004 */
.L_x_32164:
[----:B------:R-:W-:Y:S05]  /*0da0*/  BSYNC B0 ;  /* 0x0000000000007941 */ /* 0x000fea0003800000 */
.L_x_32163:
        /* <DEDUP_REMOVED lines=8> */
[----:B------:R-:W-:Y:S02]  /*0e30*/  SEL R19, R0, R19, !P0 ;  /* 0x0000001300137207 */ /* 0x000fe40004000000 */
[----:B------:R-:W-:-:S05]  /*0e40*/  IADD3 R0, R4, -0x1, RZ ;  /* 0xffffffff04007810 */ /* 0x000fca0007ffe0ff */
[----:B------:R-:W-:-:S05]  /*0e50*/  @!P1 IMAD.MOV R19, RZ, RZ, -R19 ;  /* 0x000000ffff139224 */ /* 0x000fca00078e0a13 */
[----:B------:R-:W-:-:S04]  /*0e60*/  SEL R19, R16, R19, !P3 ;  /* 0x0000001310137207 */ /* 0x000fc80005800000 */
[----:B------:R-:W-:-:S13]  /*0e70*/  ISETP.NE.AND P0, PT, R19, RZ, PT ;  /* 0x000000ff1300720c */ /* 0x000fda0003f05270 */
[----:B------:R-:W-:-:S04]  /*0e80*/  @!P0 IMAD.MOV R0, RZ, RZ, R4 ;  /* 0x000000ffff008224 */ /* 0x000fc800078e0204 */
[----:B------:R-:W-:-:S07]  /*0e90*/  IMAD.MOV.U32 R4, RZ, RZ, R0 ;  /* 0x000000ffff047224 */ /* 0x000fce00078e0000 */
.L_x_32166:
[----:B------:R-:W-:Y:S05]  /*0ea0*/  BSYNC B0 ;  /* 0x0000000000007941 */ /* 0x000fea0003800000 */
.L_x_32165:
        /* <DEDUP_REMOVED lines=14> */
.L_x_32168:
[----:B------:R-:W-:Y:S05]  /*0f90*/  BSYNC B0 ;  /* 0x0000000000007941 */ /* 0x000fea0003800000 */
.L_x_32167:
[----:B------:R-:W-:Y:S04]  /*0fa0*/  STG.E.64 desc[UR4][R12.64], R6 ;  /* 0x000000060c007986 */ /* 0x000fe8000c101b04 */
[----:B------:R-:W-:Y:S04]  /*0fb0*/  STG.E.64 desc[UR4][R12.64+0x400], R8 ;  /* 0x000400080c007986 */ /* 0x000fe8000c101b04 */
[----:B------:R-:W-:Y:S04]  /*0fc0*/  STG.E.64 desc[UR4][R12.64+0x800], R10 ;  /* 0x0008000a0c007986 */ /* 0x000fe8000c101b04 */
[----:B------:R-:W-:Y:S01]  /*0fd0*/  STG.E.64 desc[UR4][R12.64+0xc00], R4 ;  /* 0x000c00040c007986 */ /* 0x000fe2000c101b04 */
[----:B------:R-:W-:Y:S05]  /*0fe0*/  EXIT ;  /* 0x000000000000794d */ /* 0x000fea0003800000 */
.L_x_32152:
[----:B------:R-:W0:Y:S01]  /*0ff0*/  S2R R5, SR_TID.X ;  /* 0x0000000000057919 */ /* 0x000e220000002100 */
[----:B------:R-:W-:Y:S01]  /*1000*/  IMAD.MOV.U32 R14, RZ, RZ, RZ ;  /* 0x000000ffff0e7224 */ /* 0x000fe200078e00ff */
[----:B0-----:R-:W-:Y:S02]  /*1010*/  ISETP.GE.AND P0, PT, R5, R4, PT ;  /* 0x000000040500720c */ /* 0x001fe40003f06270 */
[----:B------:R-:W-:-:S11]  /*1020*/  MOV R15, R5 ;  /* 0x00000005000f7202 */ /* 0x000fd60000000f00 */
        /* <DEDUP_REMOVED lines=11> */
[CC--:B------:R-:W-:Y:S02]  /*10e0*/  ISETP.GE.AND P4, PT, R15.reuse, R4.reuse, PT ;  /* 0x000000040f00720c */ /* 0x0c0fe40003f86270 */
[----:B------:R0:W5:Y:S11]  /*10f0*/  @!P6 LDG.E R14, desc[UR4][R8.64] ;  /* 0x00000004080ee981 */ /* 0x000176000c1e1900 */
[----:B------:R-:W-:Y:S01]  /*1100*/  @!P4 IMAD.IADD R17, R0, 0x1, R15 ;  /* 0x000000010011c824 */ /* 0x000fe200078e020f */
[----:B------:R-:W-:Y:S01]  /*1110*/  @!P4 IADD3 R15, R15, 0x80, RZ ;  /* 0x000000800f0fc810 */ /* 0x000fe20007ffe0ff */
[----:B------:R-:W2:Y:S03]  /*1120*/  @!P4 LDC.64 R20, c[0x0][0x228] ;  /* 0x00008a00ff14cb82 */ /* 0x000ea60000000a00 */
[----:B------:R-:W-:-:S13]  /*1130*/  ISETP.GE.AND P3, PT, R15, R4, PT ;  /* 0x000000040f00720c */ /* 0x000fda0003f66270 */
[----:B------:R-:W-:Y:S01]  /*1140*/  @!P3 IMAD.IADD R25, R0, 0x1, R15 ;  /* 0x000000010019b824 */ /* 0x000fe200078e020f */
[----:B------:R-:W3:Y:S01]  /*1150*/  @!P3 LDC.64 R2, c[0x0][0x228] ;  /* 0x00008a00ff02bb82 */ /* 0x000ee20000000a00 */
[----:B------:R-:W-:-:S05]  /*1160*/  @!P3 VIADD R15, R15, 0x80 ;  /* 0x000000800f0fb836 */ /* 0x000fca0000000000 */
[----:B------:R-:W-:-:S13]  /*1170*/  ISETP.GE.AND P2, PT, R15, R4, PT ;  /* 0x000000040f00720c */ /* 0x000fda0003f46270 */
[----:B------:R-:W-:Y:S02]  /*1180*/  @!P2 IMAD.IADD R10, R0, 0x1, R15 ;  /* 0x00000001000aa824 */ /* 0x000fe400078e020f */
[----:B------:R-:W-:-:S05]  /*1190*/  @!P2 VIADD R15, R15, 0x80 ;  /* 0x000000800f0fa836 */ /* 0x000fca0000000000 */
[----:B------:R-:W-:-:S13]  /*11a0*/  ISETP.GE.AND P1, PT, R15, R4, PT ;  /* 0x000000040f00720c */ /* 0x000fda0003f26270 */
[----:B------:R-:W-:Y:S02]  /*11b0*/  @!P1 IMAD.IADD R23, R0, 0x1, R15 ;  /* 0x0000000100179824 */ /* 0x000fe400078e020f */
[----:B------:R-:W-:-:S05]  /*11c0*/  @!P1 VIADD R15, R15, 0x80 ;  /* 0x000000800f0f9836 */ /* 0x000fca0000000000 */
[----:B------:R-:W-:Y:S01]  /*11d0*/  ISETP.GE.AND P6, PT, R15, R4, PT ;  /* 0x000000040f00720c */ /* 0x000fe20003fc6270 */
[----:B-1----:R-:W-:Y:S01]  /*11e0*/  @!P5 IMAD.WIDE.U32 R18, R13, 0x4, R18 ;  /* 0x000000040d12d825 */ /* 0x002fe200078e0012 */
[----:B------:R-:W-:-:S03]  /*11f0*/  CS2R R12, SRZ ;  /* 0x00000000000c7805 */ /* 0x000fc6000001ff00 */
[----:B--2---:R-:W-:Y:S02]  /*1200*/  @!P4 IMAD.WIDE.U32 R20, R17, 0x4, R20 ;  /* 0x000000041114c825 */ /* 0x004fe400078e0014 */
[----:B------:R-:W1:Y:S01]  /*1210*/  @!P1 LDC.64 R16, c[0x0][0x228] ;  /* 0x00008a00ff109b82 */ /* 0x000e620000000a00 */
[----:B------:R2:W5:Y:S01]  /*1220*/  @!P5 LDG.E R13, desc[UR4][R18.64] ;  /* 0x00000004120dd981 */ /* 0x000562000c1e1900 */
[----:B---3--:R-:W-:-:S06]  /*1230*/  @!P3 IMAD.WIDE.U32 R24, R25, 0x4, R2 ;  /* 0x000000041918b825 */ /* 0x008fcc00078e0002 */
[----:B------:R-:W3:Y:S08]  /*1240*/  @!P2 LDC.64 R2, c[0x0][0x228] ;  /* 0x00008a00ff02ab82 */ /* 0x000ef00000000a00 */
[----:B0-----:R-:W0:Y:S08]  /*1250*/  @!P6 LDC.64 R8, c[0x0][0x228] ;  /* 0x00008a00ff08eb82 */ /* 0x001e300000000a00 */
[----:B--2---:R-:W2:Y:S01]  /*1260*/  @!P0 LDC.64 R18, c[0x0][0x228] ;  /* 0x00008a00ff128b82 */ /* 0x004ea20000000a00 */
[----:B------:R-:W-:Y:S01]  /*1270*/  @!P6 IADD3 R15, R0, R15, RZ ;  /* 0x0000000f000fe210 */ /* 0x000fe20007ffe0ff */
[----:B-1----:R-:W-:Y:S01]  /*1280*/  @!P1 IMAD.WIDE.U32 R16, R23, 0x4, R16 ;  /* 0x0000000417109825 */ /* 0x002fe200078e0010 */
[----:B------:R-:W-:-:S03]  /*1290*/  CS2R R6, SRZ ;  /* 0x0000000000067805 */ /* 0x000fc6000001ff00 */
[----:B---3--:R-:W-:-:S03]  /*12a0*/  @!P2 IMAD.WIDE.U32 R2, R10, 0x4, R2 ;  /* 0x000000040a02a825 */ /* 0x008fc600078e0002 */
[----:B------:R1:W5:Y:S01]  /*12b0*/  @!P4 LDG.E R6, desc[UR4][R20.64] ;  /* 0x000000041406c981 */ /* 0x000362000c1e1900 */
[----:B------:R-:W-:-:S03]  /*12c0*/  IMAD.MOV.U32 R10, RZ, RZ, RZ ;  /* 0x000000ffff0a7224 */ /* 0x000fc600078e00ff */
[----:B------:R1:W5:Y:S01]  /*12d0*/  @!P3 LDG.E R7, desc[UR4][R24.64] ;  /* 0x000000041807b981 */ /* 0x000362000c1e1900 */
[----:B0-----:R-:W-:Y:S01]  /*12e0*/  @!P6 IMAD.WIDE.U32 R22, R15, 0x4, R8 ;  /* 0x000000040f16e825 */ /* 0x001fe200078e0008 */
[----:B------:R-:W-:-:S04]  /*12f0*/  CS2R R8, SRZ ;  /* 0x0000000000087805 */ /* 0x000fc8000001ff00 */
[----:B------:R1:W5:Y:S01]  /*1300*/  @!P6 LDG.E R10, desc[UR4][R22.64] ;  /* 0x00000004160ae981 */ /* 0x000362000c1e1900 */
[----:B--2---:R-:W-:-:S03]  /*1310*/  @!P0 IMAD.WIDE.U32 R18, R11, 0x4, R18 ;  /* 0x000000040b128825 */ /* 0x004fc600078e0012 */
[----:B------:R1:W5:Y:S04]  /*1320*/  @!P2 LDG.E R8, desc[UR4][R2.64] ;  /* 0x000000040208a981 */ /* 0x000368000c1e1900 */
[----:B------:R1:W5:Y:S01]  /*1330*/  @!P0 LDG.E R12, desc[UR4][R18.64] ;  /* 0x00000004120c8981 */ /* 0x000362000c1e1900 */
[----:B------:R-:W-:Y:S01]  /*1340*/  VIADD R11, R5, 0x80 ;  /* 0x00000080050b7836 */ /* 0x000fe20000000000 */
[----:B------:R-:W-:Y:S02]  /*1350*/  BSSY B0, `(.L_x_32169) ;  /* 0x0000029000007945 */ /* 0x000fe40003800000 */
[----:B------:R1:W5:Y:S02]  /*1360*/  @!P1 LDG.E R9, desc[UR4][R16.64] ;  /* 0x0000000410099981 */ /* 0x000364000c1e1900 */
[----:B------:R-:W-:Y:S01]  /*1370*/  ISETP.GE.AND P1, PT, R11, R4, PT ;  /* 0x000000040b00720c */ /* 0x000fe20003f26270 */
[----:B------:R-:W-:-:S12]  /*1380*/  @P0 BRA `(.L_x_32170) ;  /* 0x0000000000940947 */ /* 0x000fd80003800000 */
[----:B------:R-:W0:Y:S01]  /*1390*/  LDC R11, c[0x0][0x218] ;  /* 0x00008600ff0b7b82 */ /* 0x000e220000000800 */
[----:B-1---5:R-:W-:Y:S02]  /*13a0*/  IABS R16, R12 ;  /* 0x0000000c00107213 */ /* 0x022fe40000000000 */
[----:B0-----:R-:W-:Y:S02]  /*13b0*/  IABS R15, R11 ;  /* 0x0000000b000f7213 */ /* 0x001fe40000000000 */
[----:B------:R-:W-:Y:S02]  /*13c0*/  ISETP.NE.AND P5, PT, R11, RZ, PT ;  /* 0x000000ff0b00720c */ /* 0x000fe40003fa5270 */
[----:B------:R-:W0:Y:S08]  /*13d0*/  I2F.RP R17, R15 ;  /* 0x0000000f00117306 */ /* 0x000e300000209400 */
[----:B0-----:R-:W0:Y:S02]  /*13e0*/  MUFU.RCP R17, R17 ;  /* 0x0000001100117308 */ /* 0x001e240000001000 */
[----:B0-----:R-:W-:-:S06]  /*13f0*/  VIADD R18, R17, 0xffffffe ;  /* 0x0ffffffe11127836 */ /* 0x001fcc0000000000 */
[----:B------:R-:W0:Y:S02]  /*1400*/  F2I.FTZ.U32.TRUNC.NTZ R3, R18 ;  /* 0x0000001200037305 */ /* 0x000e24000021f000 */
[----:B0-----:R-:W-:-:S04]  /*1410*/  IMAD.MOV R2, RZ, RZ, -R3 ;  /* 0x000000ffff027224 */ /* 0x001fc800078e0a03 */
[----:B------:R-:W-:Y:S02]  /*1420*/  IMAD R19, R2, R15, RZ ;  /* 0x0000000f02137224 */ /* 0x000fe400078e02ff */
[----:B------:R-:W-:-:S04]  /*1430*/  IMAD.MOV.U32 R2, RZ, RZ, RZ ;  /* 0x000000ffff027224 */ /* 0x000fc800078e00ff */
[----:B------:R-:W-:-:S06]  /*1440*/  IMAD.HI.U32 R19, R3, R19, R2 ;  /* 0x0000001303137227 */ /* 0x000fcc00078e0002 */
[----:B------:R-:W-:-:S04]  /*1450*/  IMAD.HI.U32 R2, R19, R16, RZ ;  /* 0x0000001013027227 */ /* 0x000fc800078e00ff */
[----:B------:R-:W-:-:S04]  /*1460*/  IMAD.MOV R3, RZ, RZ, -R2 ;  /* 0x000000ffff037224 */ /* 0x000fc800078e0a02 */
[----:B------:R-:W-:Y:S01]  /*1470*/  IMAD R16, R15, R3, R16 ;  /* 0x000000030f107224 */ /* 0x000fe200078e0210 */
[----:B------:R-:W-:-:S04]  /*1480*/  LOP3.LUT R3, R12, R11, RZ, 0x3c, !PT ;  /* 0x0000000b0c037212 */ /* 0x000fc800078e3cff */
[----:B------:R-:W-:Y:S02]  /*1490*/  ISETP.GT.U32.AND P3, PT, R15, R16, PT ;  /* 0x000000100f00720c */ /* 0x000fe40003f64070 */
[----:B------:R-:W-:-:S11]  /*14a0*/  ISETP.GE.AND P4, PT, R3, RZ, PT ;  /* 0x000000ff0300720c */ /* 0x000fd60003f86270 */
[----:B------:R-:W-:Y:S01]  /*14b0*/  @!P3 IMAD.IADD R16, R16, 0x1, -R15 ;  /* 0x000000011010b824 */ /* 0x000fe200078e0a0f */
[----:B------:R-:W-:-:S04]  /*14c0*/  @!P3 IADD3 R2, R2, 0x1, RZ ;  /* 0x000000010202b810 */ /* 0x000fc80007ffe0ff */
        /* <DEDUP_REMOVED lines=17> */
.L_x_32170:
[----:B------:R-:W-:Y:S05]  /*15e0*/  BSYNC B0 ;  /* 0x0000000000007941 */ /* 0x000fea0003800000 */
.L_x_32169:
[----:B------:R-:W-:Y:S04]  /*15f0*/  BSSY B0, `(.L_x_32171) ;  /* 0x0000027000007945 */ /* 0x000fe80003800000 */
[----:B------:R-:W-:Y:S05]  /*1600*/  @P1 BRA `(.L_x_32172) ;  /* 0x0000000000941947 */ /* 0x000fea0003800000 */
[----:B-1----:R-:W0:Y:S01]  /*1610*/  LDC R17, c[0x0][0x218] ;  /* 0x00008600ff117b82 */ /* 0x002e220000000800 */
[----:B-----5:R-:W-:Y:S02]  /*1620*/  IABS R16, R14 ;  /* 0x0000000e00107213 */ /* 0x020fe40000000000 */
[----:B0-----:R-:W-:Y:S02]  /*1630*/  IABS R15, R17 ;  /* 0x00000011000f7213 */ /* 0x001fe40000000000 */
[----:B------:R-:W-:Y:S02]  /*1640*/  ISETP.NE.AND P4, PT, R17, RZ, PT ;  /* 0x000000ff1100720c */ /* 0x000fe40003f85270 */
[----:B------:R-:W0:Y:S08]  /*1650*/  I2F.RP R12, R15 ;  /* 0x0000000f000c7306 */ /* 0x000e300000209400 */
[----:B0-----:R-:W0:Y:S02]  /*1660*/  MUFU.RCP R12, R12 ;  /* 0x0000000c000c7308 */ /* 0x001e240000001000 */
[----:B0-----:R-:W-:-:S06]  /*1670*/  IADD3 R18, R12, 0xffffffe, RZ ;  /* 0x0ffffffe0c127810 */ /* 0x001fcc0007ffe0ff */
[----:B------:R-:W0:Y:S02]  /*1680*/  F2I.FTZ.U32.TRUNC.NTZ R3, R18 ;  /* 0x0000001200037305 */ /* 0x000e24000021f000 */
[----:B0-----:R-:W-:-:S04]  /*1690*/  IMAD.MOV R2, RZ, RZ, -R3 ;  /* 0x000000ffff027224 */ /* 0x001fc800078e0a03 */
[----:B------:R-:W-:Y:S02]  /*16a0*/  IMAD R19, R2, R15, RZ ;  /* 0x0000000f02137224 */ /* 0x000fe400078e02ff */
[----:B------:R-:W-:-:S04]  /*16b0*/  IMAD.MOV.U32 R2, RZ, RZ, RZ ;  /* 0x000000ffff027224 */ /* 0x000fc800078e00ff */
        /* <DEDUP_REMOVED lines=26> */
.L_x_32172:
[----:B------:R-:W-:Y:S05]  /*1860*/  BSYNC B0 ;  /* 0x0000000000007941 */ /* 0x000fea0003800000 */
.L_x_32171:
[----:B-1----:R-:W0:Y:S01]  /*1870*/  @!P0 LDC.64 R2, c[0x0][0x220] ;  /* 0x00008800ff028b82 */ /* 0x002e220000000a00 */
[----:B------:R-:W-:Y:S01]  /*1880*/  VIADD R15, R5, 0x100 ;  /* 0x00000100050f7836 */ /* 0x000fe20000000000 */
[----:B------:R-:W-:Y:S04]  /*1890*/  BSSY B0, `(.L_x_32173) ;  /* 0x0000029000007945 */ /* 0x000fe80003800000 */
[----:B------:R-:W-:-:S13]  /*18a0*/  ISETP.GE.AND P1, PT, R15, R4, PT ;  /* 0x000000040f00720c */ /* 0x000fda0003f26270 */
[----:B------:R-:W-:Y:S05]  /*18b0*/  @P1 BRA `(.L_x_32174) ;  /* 0x0000000000981947 */ /* 0x000fea0003800000 */
[----:B------:R-:W1:Y:S01]  /*18c0*/  LDC R18, c[0x0][0x218] ;  /* 0x00008600ff127b82 */ /* 0x000e620000000800 */
[----:B-----5:R-:W-:Y:S01]  /*18d0*/  HFMA2.MMA R14, -RZ, RZ, 0, 0 ;  /* 0x00000000ff0e7435 */ /* 0x020fe200000001ff */
[----:B------:R-:W-:Y:S02]  /*18e0*/  IABS R20, R13 ;  /* 0x0000000d00147213 */ /* 0x000fe40000000000 */
[----:B-1----:R-:W-:Y:S02]  /*18f0*/  IABS R16, R18 ;  /* 0x0000001200107213 */ /* 0x002fe40000000000 */
[----:B------:R-:W-:Y:S02]  /*1900*/  ISETP.NE.AND P4, PT, R18, RZ, PT ;  /* 0x000000ff1200720c */ /* 0x000fe40003f85270 */
[----:B------:R-:W1:Y:S08]  /*1910*/  I2F.RP R17, R16 ;  /* 0x0000001000117306 */ /* 0x000e700000209400 */
[----:B-1----:R-:W1:Y:S02]  /*1920*/  MUFU.RCP R17, R17 ;  /* 0x0000001100117308 */ /* 0x002e640000001000 */
[----:B-1----:R-:W-:-:S06]  /*1930*/  VIADD R19, R17, 0xffffffe ;  /* 0x0ffffffe11137836 */ /* 0x002fcc0000000000 */
[----:B------:R-:W1:Y:S02]  /*1940*/  F2I.FTZ.U32.TRUNC.NTZ R15, R19 ;  /* 0x00000013000f7305 */ /* 0x000e64000021f000 */
[----:B-1----:R-:W-:-:S04]  /*1950*/  IMAD.MOV R21, RZ, RZ, -R15 ;  /* 0x000000ffff157224 */ /* 0x002fc800078e0a0f */
[----:B------:R-:W-:-:S04]  /*1960*/  IMAD R21, R21, R16, RZ ;  /* 0x0000001015157224 */ /* 0x000fc800078e02ff */
        /* <DEDUP_REMOVED lines=27> */
.L_x_32174:
[----:B------:R-:W-:Y:S05]  /*1b20*/  BSYNC B0 ;  /* 0x0000000000007941 */ /* 0x000fea0003800000 */
.L_x_32173:
[C---:B-----5:R-:W-:Y:S01]  /*1b30*/  VIADD R13, R5.reuse, 0x180 ;  /* 0x00000180050d7836 */ /* 0x060fe20000000000 */
[----:B------:R-:W-:Y:S01]  /*1b40*/  BSSY B0, `(.L_x_32175) ;  /* 0x000002e000007945 */ /* 0x000fe20003800000 */
[C---:B------:R-:W-:Y:S02]  /*1b50*/  VIADD R15, R5.reuse, 0x200 ;  /* 0x00000200050f7836 */ /* 0x040fe40000000000 */
[----:B------:R-:W-:Y:S01]  /*1b60*/  VIADD R17, R5, 0x280 ;  /* 0x0000028005117836 */ /* 0x000fe20000000000 */
[-C--:B------:R-:W-:Y:S02]  /*1b70*/  ISETP.GE.AND P2, PT, R13, R4.reuse, PT ;  /* 0x000000040d00720c */ /* 0x080fe40003f46270 */
[-C--:B------:R-:W-:Y:S01]  /*1b80*/  ISETP.GE.AND P3, PT, R15, R4.reuse, PT ;  /* 0x000000040f00720c */ /* 0x080fe20003f66270 */
[----:B------:R-:W-:Y:S01]  /*1b90*/  VIADD R15, R5, 0x300 ;  /* 0x00000300050f7836 */ /* 0x000fe20000000000 */
[----:B------:R-:W-:-:S09]  /*1ba0*/  ISETP.GE.AND P1, PT, R17, R4, PT ;  /* 0x000000041100720c */ /* 0x000fd20003f26270 */
[----:B------:R-:W-:Y:S05]  /*1bb0*/  @P2 BRA `(.L_x_32176) ;  /* 0x0000000000982947 */ /* 0x000fea0003800000 */
[----:B------:R-:W1:Y:S01]  /*1bc0*/  LDC R13, c[0x0][0x218] ;  /* 0x00008600ff0d7b82 */ /* 0x000e620000000800 */
[----:B------:R-:W-:Y:S01]  /*1bd0*/  IMAD.MOV.U32 R16, RZ, RZ, RZ ;  /* 0x000000ffff107224 */ /* 0x000fe200078e00ff */
[----:B------:R-:W-:Y:S02]  /*1be0*/  IABS R22, R6 ;  /* 0x0000000600167213 */ /* 0x000fe40000000000 */
[----:B-1----:R-:W-:-:S04]  /*1bf0*/  IABS R18, R13 ;  /* 0x0000000d00127213 */ /* 0x002fc80000000000 */
[----:B------:R-:W1:Y:S08]  /*1c00*/  I2F.RP R19, R18 ;  /* 0x0000001200137306 */ /* 0x000e700000209400 */
[----:B-1----:R-:W1:Y:S02]  /*1c10*/  MUFU.RCP R19, R19 ;  /* 0x0000001300137308 */ /* 0x002e640000001000 */
[----:B-1----:R-:W-:-:S06]  /*1c20*/  IADD3 R20, R19, 0xffffffe, RZ ;  /* 0x0ffffffe13147810 */ /* 0x002fcc0007ffe0ff */
[----:B------:R-:W1:Y:S02]  /*1c30*/  F2I.FTZ.U32.TRUNC.NTZ R17, R20 ;  /* 0x0000001400117305 */ /* 0x000e64000021f000 */
[----:B-1----:R-:W-:-:S04]  /*1c40*/  IMAD.MOV R21, RZ, RZ, -R17 ;  /* 0x000000ffff157224 */ /* 0x002fc800078e0a11 */
[----:B------:R-:W-:-:S04]  /*1c50*/  IMAD R21, R21, R18, RZ ;  /* 0x0000001215157224 */ /* 0x000fc800078e02ff */
        /* <DEDUP_REMOVED lines=28> */
.L_x_32176:
[----:B------:R-:W-:Y:S05]  /*1e20*/  BSYNC B0 ;  /* 0x0000000000007941 */ /* 0x000fea0003800000 */
.L_x_32175:
[----:B------:R-:W-:Y:S01]  /*1e30*/  BSSY B0, `(.L_x_32177) ;  /* 0x000002a000007945 */ /* 0x000fe20003800000 */
[----:B------:R-:W-:Y:S02]  /*1e40*/  ISETP.GE.AND P2, PT, R15, R4, PT ;  /* 0x000000040f00720c */ /* 0x000fe40003f46270 */
[----:B------:R-:W-:Y:S01]  /*1e50*/  IADD3 R19, R5, 0x380, RZ ;  /* 0x0000038005137810 */ /* 0x000fe20007ffe0ff */
[----:B------:R-:W-:Y:S10]  /*1e60*/  @P3 BRA `(.L_x_32178) ;  /* 0x0000000000983947 */ /* 0x000ff40003800000 */
[----:B------:R-:W1:Y:S01]  /*1e70*/  LDC R18, c[0x0][0x218] ;  /* 0x00008600ff127b82 */ /* 0x000e620000000800 */
[----:B------:R-:W-:Y:S01]  /*1e80*/  IMAD.MOV.U32 R16, RZ, RZ, RZ ;  /* 0x000000ffff107224 */ /* 0x000fe200078e00ff */
[----:B------:R-:W-:Y:S02]  /*1e90*/  IABS R22, R7 ;  /* 0x0000000700167213 */ /* 0x000fe40000000000 */
[----:B-1----:R-:W-:-:S04]  /*1ea0*/  IABS R6, R18 ;  /* 0x0000001200067213 */ /* 0x002fc80000000000 */
        /* <DEDUP_REMOVED lines=34> */
.L_x_32178:
[----:B------:R-:W-:Y:S05]  /*20d0*/  BSYNC B0 ;  /* 0x0000000000007941 */ /* 0x000fea0003800000 */
.L_x_32177:
[----:B------:R-:W-:Y:S01]  /*20e0*/  @!P0 IMAD.IADD R7, R0, 0x1, R5 ;  /* 0x0000000100078824 */ /* 0x000fe200078e0205 */
[----:B------:R-:W-:Y:S01]  /*20f0*/  BSSY B0, `(.L_x_32179) ;  /* 0x0000029000007945 */ /* 0x000fe20003800000 */
[----:B------:R-:W-:Y:S02]  /*2100*/  ISETP.GE.AND P3, PT, R19, R4, PT ;  /* 0x000000041300720c */ /* 0x000fe40003f66270 */
[----:B0-----:R-:W-:Y:S01]  /*2110*/  @!P0 IMAD.WIDE.U32 R2, R7, 0x4, R2 ;  /* 0x0000000407028825 */ /* 0x001fe200078e0002 */
[----:B------:R-:W-:Y:S10]  /*2120*/  @P1 BRA `(.L_x_32180) ;  /* 0x0000000000941947 */ /* 0x000ff40003800000 */
[----:B------:R-:W0:Y:S01]  /*2130*/  LDC R19, c[0x0][0x218] ;  /* 0x00008600ff137b82 */ /* 0x000e220000000800 */
[----:B------:R-:W-:Y:S02]  /*2140*/  IABS R18, R8 ;  /* 0x0000000800127213 */ /* 0x000fe40000000000 */
        /* <DEDUP_REMOVED lines=35> */
.L_x_32180:
[----:B------:R-:W-:Y:S05]  /*2380*/  BSYNC B0 ;  /* 0x0000000000007941 */ /* 0x000fea0003800000 */
.L_x_32179:
[----:B------:R-:W-:Y:S04]  /*2390*/  BSSY B0, `(.L_x_32181) ;  /* 0x0000027000007945 */ /* 0x000fe80003800000 */
[----:B------:R-:W-:Y:S05]  /*23a0*/  @P2 BRA `(.L_x_32182) ;  /* 0x0000000000942947 */ /* 0x000fea0003800000 */
[----:B------:R-:W0:Y:S01]  /*23b0*/  LDC R8, c[0x0][0x218] ;  /* 0x00008600ff087b82 */ /* 0x000e220000000800 */
[----:B------:R-:W-:Y:S02]  /*23c0*/  IABS R18, R9 ;  /* 0x0000000900127213 */ /* 0x000fe40000000000 */
        /* <DEDUP_REMOVED lines=17> */
[----:B------:R-:W-:-:S03]  /*24e0*/  @!P2 VIADD R6, R6, 0x1 ;  /* 0x000000010606a836 */ /* 0x000fc60000000000 */
[----:B------:R-:W-:-:S13]  /*24f0*/  ISETP.GE.U32.AND P1, PT, R18, R17, PT ;  /* 0x000000111200720c */ /* 0x000fda0003f26070 */
[----:B------:R-:W-:Y:S02]  /*2500*/  @P1 IADD3 R6, R6, 0x1, RZ ;  /* 0x0000000106061810 */ /* 0x000fe40007ffe0ff */
        /* <DEDUP_REMOVED lines=15> */
.L_x_32182:
[----:B------:R-:W-:Y:S05]  /*2600*/  BSYNC B0 ;  /* 0x0000000000007941 */ /* 0x000fea0003800000 */
.L_x_32181:
        /* <DEDUP_REMOVED lines=25> */
[----:B------:R-:W-:-:S04]  /*27a0*/  ISETP.GT.AND P1, PT, R7, -0x1, PT ;  /* 0xffffffff0700780c */ /* 0x000fc80003f24270 */
[----:B------:R-:W-:-:S04]  /*27b0*/  @!P3 IADD3 R6, -R6, RZ, RZ ;  /* 0x000000ff0606b210 */ /* 0x000fc80007ffe1ff */
        /* <DEDUP_REMOVED lines=12> */
.L_x_32184:
[----:B------:R-:W-:Y:S05]  /*2880*/  BSYNC B0 ;  /* 0x0000000000007941 */ /* 0x000fea0003800000 */
.L_x_32183:
[----:B------:R-:W-:Y:S01]  /*2890*/  @!P0 VIADD R5, R5, 0x80 ;  /* 0x0000008005058836 */ /* 0x000fe20000000000 */
        /* <DEDUP_REMOVED lines=17> */
.L_x_32187:
[----:B------:R-:W-:-:S13]  /*29b0*/  ISETP.GE.AND P0, PT, R5, R4, PT ;  /* 0x000000040500720c */ /* 0x000fda0003f06270 */
[----:B------:R-:W-:Y:S05]  /*29c0*/  @P0 BRA `(.L_x_32189) ;  /* 0x0000000000300947 */ /* 0x000fea0003800000 */
[----:B0-----:R-:W0:Y:S01]  /*29d0*/  LDC.64 R2, c[0x0][0x220] ;  /* 0x00008800ff027b82 */ /* 0x001e220000000a00 */
[----:B------:R-:W-:Y:S02]  /*29e0*/  IMAD.IADD R7, R0, 0x1, R5 ;  /* 0x0000000100077824 */ /* 0x000fe400078e0205 */
[----:B------:R-:W-:Y:S02]  /*29f0*/  VIADD R5, R5, 0x80 ;  /* 0x0000008005057836 */ /* 0x000fe40000000000 */
[----:B0-----:R-:W-:-:S05]  /*2a00*/  IMAD.WIDE.U32 R2, R7, 0x4, R2 ;  /* 0x0000000407027825 */ /* 0x001fca00078e0002 */
[----:B------:R1:W-:Y:S02]  /*2a10*/  STG.E desc[UR4][R2.64], R13 ;  /* 0x0000000d02007986 */ /* 0x0003e4000c101904 */
.L_x_32188:
[----:B------:R-:W-:-:S13]  /*2a20*/  ISETP.GE.AND P0, PT, R5, R4, PT ;  /* 0x000000040500720c */ /* 0x000fda0003f06270 */
[----:B------:R-:W-:Y:S05]  /*2a30*/  @P0 BRA `(.L_x_32190) ;  /* 0x0000000000340947 */ /* 0x000fea0003800000 */
[----:B01----:R-:W0:Y:S01]  /*2a40*/  LDC.64 R2, c[0x0][0x220] ;  /* 0x00008800ff027b82 */ /* 0x003e220000000a00 */
[----:B------:R-:W-:Y:S01]  /*2a50*/  IMAD.IADD R7, R0, 0x1, R5 ;  /* 0x0000000100077824 */ /* 0x000fe200078e0205 */
[----:B------:R-:W-:-:S03]  /*2a60*/  IADD3 R5, R5, 0x80, RZ ;  /* 0x0000008005057810 */ /* 0x000fc60007ffe0ff */
[----:B0-----:R-:W-:-:S05]  /*2a70*/  IMAD.WIDE.U32 R2, R7, 0x4, R2 ;  /* 0x0000000407027825 */ /* 0x001fca00078e0002 */
[----:B------:R1:W-:Y:S02]  /*2a80*/  STG.E desc[UR4][R2.64], R15 ;  /* 0x0000000f02007986 */ /* 0x0003e4000c101904 */
.L_x_32189:
        /* <DEDUP_REMOVED lines=8> */
.L_x_32190:
[----:B------:R-:W-:Y:S05]  /*2b10*/  BSYNC B1 ;  /* 0x0000000000017941 */ /* 0x000fea0003800000 */
.L_x_32186:
[----:B------:R-:W-:-:S13]  /*2b20*/  ISETP.GE.AND P0, PT, R5, R4, PT ;  /* 0x000000040500720c */ /* 0x000fda0003f06270 */
[----:B012---:R-:W0:Y:S01]  /*2b30*/  @!P0 LDC.64 R2, c[0x0][0x220] ;  /* 0x00008800ff028b82 */ /* 0x007e220000000a00 */
[----:B------:R-:W-:Y:S02]  /*2b40*/  @!P0 IMAD.IADD R7, R0, 0x1, R5 ;  /* 0x0000000100078824 */ /* 0x000fe400078e0205 */
[----:B------:R-:W-:Y:S02]  /*2b50*/  @!P0 VIADD R5, R5, 0x80 ;  /* 0x0000008005058836 */ /* 0x000fe40000000000 */
[----:B0-----:R-:W-:-:S05]  /*2b60*/  @!P0 IMAD.WIDE.U32 R2, R7, 0x4, R2 ;  /* 0x0000000407028825 */ /* 0x001fca00078e0002 */
[----:B------:R2:W-:Y:S02]  /*2b70*/  @!P0 STG.E desc[UR4][R2.64], R8 ;  /* 0x0000000802008986 */ /* 0x0005e4000c101904 */
.L_x_32191:
[----:B------:R-:W-:Y:S05]  /*2b80*/  BSYNC B0 ;  /* 0x0000000000007941 */ /* 0x000fea0003800000 */
.L_x_32185:
        /* <DEDUP_REMOVED lines=8> */
.L_x_32192:
        /* <DEDUP_REMOVED lines=15> */
.L_x_37927:


//--------------------- .text._ZN2at6native29vectorized_elementwise_kernelILi4ENS0_13BUnaryFunctorIiiiZZZNS0_15binary_internal21div_floor_kernel_cudaERNS_18TensorIteratorBaseEENKUlvE_clEvENKUlvE1_clEvEUliiE_EESt5arrayIPcLm2EEEEviT0_T1_ --------------------------
	.section	.text._ZN2at6native29vectorized_elementwise_kernelILi4ENS0_13BUnaryFunctorIiiiZZZNS0_15binary_internal21div_floor_kernel_cudaERNS_18TensorIteratorBaseEENKUlvE_clEvENKUlvE1_clEvEUliiE_EESt5arrayIPcLm2EEEEviT0_T1_,"ax",@progbits
	.align	128
        .global         _ZN2at6native29vectorized_elementwise_kernelILi4ENS0_13BUnaryFunctorIiiiZZZNS0_15binary_internal21div_floor_kernel_cudaERNS_18TensorIteratorBaseEENKUlvE_clEvENKUlvE1_clEvEUliiE_EESt5arrayIPcLm2EEEEviT0_T1_
        .type           _ZN2at6native29vectorized_elementwise_kernelILi4ENS0_13BUnaryFunctorIiiiZZZNS0_15binary_internal21div_floor_kernel_cudaERNS_18TensorIteratorBaseEENKUlvE_clEvENKUlvE1_clEvEUliiE_EESt5arrayIPcLm2EEEEviT0_T1_,@function
        .size           _ZN2at6native29vectorized_elementwise_kernelILi4ENS0_13BUnaryFunctorIiiiZZZNS0_15binary_internal21div_floor_kernel_cudaERNS_18TensorIteratorBaseEENKUlvE_clEvENKUlvE1_clEvEUliiE_EESt5arrayIPcLm2EEEEviT0_T1_,(.L_x_37928 - _ZN2at6native29vectorized_elementwise_kernelILi4ENS0_13BUnaryFunctorIiiiZZZNS0_15binary_internal21div_floor_kernel_cudaERNS_18TensorIteratorBaseEENKUlvE_clEvENKUlvE1_clEvEUliiE_EESt5arrayIPcLm2EEEEviT0_T1_)
        .other          _ZN2at6native29vectorized_elementwise_kernelILi4ENS0_13BUnaryFunctorIiiiZZZNS0_15binary_internal21div_floor_kernel_cudaERNS_18TensorIteratorBaseEENKUlvE_clEvENKUlvE1_clEvEUliiE_EESt5arrayIPcLm2EEEEviT0_T1_,@"STO_CUDA_ENTRY STV_DEFAULT"
_ZN2at6native29vectorized_elementwise_kernelILi4ENS0_13BUnaryFunctorIiiiZZZNS0_15binary_internal21div_floor_kernel_cudaERNS_18TensorIteratorBaseEENKUlvE_clEvENKUlvE1_clEvEUliiE_EESt5arrayIPcLm2EEEEviT0_T1_:
.text._ZN2at6native29vectorized_elementwise_kernelILi4ENS0_13BUnaryFunctorIiiiZZZNS0_15binary_internal21div_floor_kernel_cudaERNS_18TensorIteratorBaseEENKUlvE_clEvENKUlvE1_clEvEUliiE_EESt5arrayIPcLm2EEEEviT0_T1_:
        /* <DEDUP_REMOVED lines=14> */
[----:B------:R0:W4:Y:S01]  /*00e0*/  LDG.E.128 R4, desc[UR4][R8.64+0x800] ;  /* 0x0008000408047981 */ /* 0x000122000c1e1d00 */
[----:B--2---:R-:W-:Y:S01]  /*00f0*/  IABS R3, R17 ;  /* 0x0000001100037213 */ /* 0x004fe20000000000 */
[----:B------:R-:W-:Y:S03]  /*0100*/  BSSY B0, `(.L_x_32194) ;  /* 0x0000044000007945 */ /* 0x000fe60003800000 */
[----:B------:R-:W1:Y:S08]  /*0110*/  I2F.RP R2, R3 ;  /* 0x0000000300027306 */ /* 0x000e700000209400 */
[----:B-1----:R-:W1:Y:S02]  /*0120*/  MUFU.RCP R2, R2 ;  /* 0x0000000200027308 */ /* 0x002e640000001000 */
[----:B-1----:R-:W-:-:S06]  /*0130*/  VIADD R10, R2, 0xffffffe ;  /* 0x0ffffffe020a7836 */ /* 0x002fcc0000000000 */
[----:B------:R1:W2:Y:S02]  /*0140*/  F2I.FTZ.U32.TRUNC.NTZ R11, R10 ;  /* 0x0000000a000b7305 */ /* 0x0002a4000021f000 */
[----:B-1----:R-:W-:Y:S02]  /*0150*/  IMAD.MOV.U32 R10, RZ, RZ, RZ ;  /* 0x000000ffff0a7224 */ /* 0x002fe400078e00ff */
[----:B--2---:R-:W-:-:S04]  /*0160*/  IMAD.MOV R18, RZ, RZ, -R11 ;  /* 0x000000ffff127224 */ /* 0x004fc800078e0a0b */
[----:B------:R-:W-:-:S04]  /*0170*/  IMAD R19, R18, R3, RZ ;  /* 0x0000000312137224 */ /* 0x000fc800078e02ff */
[----:B------:R-:W-:Y:S01]  /*0180*/  IMAD.HI.U32 R19, R11, R19, R10 ;  /* 0x000000130b137227 */ /* 0x000fe200078e000a */
[----:B---3--:R-:W-:Y:S02]  /*0190*/  IABS R22, R12 ;  /* 0x0000000c00167213 */ /* 0x008fe40000000000 */
[----:B------:R-:W-:Y:S02]  /*01a0*/  IABS R10, R13 ;  /* 0x0000000d000a7213 */ /* 0x000fe40000000000 */
[----:B------:R-:W-:Y:S01]  /*01b0*/  IABS R20, R14 ;  /* 0x0000000e00147213 */ /* 0x000fe20000000000 */
[----:B0-----:R-:W-:Y:S01]  /*01c0*/  IMAD.HI.U32 R8, R19, R22, RZ ;  /* 0x0000001613087227 */ /* 0x001fe200078e00ff */
[----:B------:R-:W-:Y:S02]  /*01d0*/  IABS R18, R15 ;  /* 0x0000000f00127213 */ /* 0x000fe40000000000 */
[----:B------:R-:W-:Y:S01]  /*01e0*/  LOP3.LUT R23, R13, R17, RZ, 0x3c, !PT ;  /* 0x000000110d177212 */ /* 0x000fe200078e3cff */
[----:B------:R-:W-:Y:S01]  /*01f0*/  IMAD.MOV R9, RZ, RZ, -R8 ;  /* 0x000000ffff097224 */ /* 0x000fe200078e0a08 */
[----:B----4-:R-:W-:Y:S01]  /*0200*/  IABS R24, R4 ;  /* 0x0000000400187213 */ /* 0x010fe20000000000 */
[----:B------:R-:W-:-:S04]  /*0210*/  IMAD.HI.U32 R2, R19, R10, RZ ;  /* 0x0000000a13027227 */ /* 0x000fc800078e00ff */
[----:B------:R-:W-:Y:S02]  /*0220*/  IMAD R22, R3, R9, R22 ;  /* 0x0000000903167224 */ /* 0x000fe400078e0216 */
[----:B------:R-:W-:-:S03]  /*0230*/  IMAD.HI.U32 R21, R19, R20, RZ ;  /* 0x0000001413157227 */ /* 0x000fc600078e00ff */
[C---:B------:R-:W-:Y:S01]  /*0240*/  ISETP.GT.U32.AND P3, PT, R3.reuse, R22, PT ;  /* 0x000000160300720c */ /* 0x040fe20003f64070 */
[----:B------:R-:W-:Y:S02]  /*0250*/  IMAD.MOV R9, RZ, RZ, -R2 ;  /* 0x000000ffff097224 */ /* 0x000fe400078e0a02 */
[----:B------:R-:W-:Y:S02]  /*0260*/  IMAD.MOV R11, RZ, RZ, -R21 ;  /* 0x000000ffff0b7224 */ /* 0x000fe400078e0a15 */
[C---:B------:R-:W-:Y:S01]  /*0270*/  IMAD R10, R3.reuse, R9, R10 ;  /* 0x00000009030a7224 */ /* 0x040fe200078e020a */
[----:B------:R-:W-:Y:S01]  /*0280*/  LOP3.LUT R9, R12, R17, RZ, 0x3c, !PT ;  /* 0x000000110c097212 */ /* 0x000fe200078e3cff */
[----:B------:R-:W-:Y:S02]  /*0290*/  IMAD R20, R3, R11, R20 ;  /* 0x0000000b03147224 */ /* 0x000fe400078e0214 */
[----:B------:R-:W-:Y:S01]  /*02a0*/  IMAD.HI.U32 R11, R19, R18, RZ ;  /* 0x00000012130b7227 */ /* 0x000fe200078e00ff */
[----:B------:R-:W-:-:S02]  /*02b0*/  ISETP.GT.U32.AND P6, PT, R3, R10, PT ;  /* 0x0000000a0300720c */ /* 0x000fc40003fc4070 */
[----:B------:R-:W-:Y:S01]  /*02c0*/  ISETP.GT.U32.AND P0, PT, R3, R20, PT ;  /* 0x000000140300720c */ /* 0x000fe20003f04070 */
[----:B------:R-:W-:Y:S01]  /*02d0*/  @!P3 VIADD R8, R8, 0x1 ;  /* 0x000000010808b836 */ /* 0x000fe20000000000 */
[-C--:B------:R-:W-:Y:S02]  /*02e0*/  @!P3 IADD3 R22, R22, -R3.reuse, RZ ;  /* 0x800000031616b210 */ /* 0x080fe40007ffe0ff */
[C---:B------:R-:W-:Y:S02]  /*02f0*/  ISETP.GE.AND P1, PT, R9.reuse, RZ, PT ;  /* 0x000000ff0900720c */ /* 0x040fe40003f26270 */
[----:B------:R-:W-:Y:S02]  /*0300*/  ISETP.GE.U32.AND P4, PT, R22, R3, PT ;  /* 0x000000031600720c */ /* 0x000fe40003f86070 */
[----:B------:R-:W-:Y:S01]  /*0310*/  ISETP.GT.AND P5, PT, R9, -0x1, PT ;  /* 0xffffffff0900780c */ /* 0x000fe20003fa4270 */
[----:B------:R-:W-:Y:S02]  /*0320*/  IMAD.MOV R9, RZ, RZ, -R11 ;  /* 0x000000ffff097224 */ /* 0x000fe400078e0a0b */
[----:B------:R-:W-:-:S02]  /*0330*/  @!P6 IMAD.IADD R10, R10, 0x1, -R3 ;  /* 0x000000010a0ae824 */ /* 0x000fc400078e0a03 */
[----:B------:R-:W-:Y:S01]  /*0340*/  @!P0 IMAD.IADD R20, R20, 0x1, -R3 ;  /* 0x0000000114148824 */ /* 0x000fe200078e0a03 */
[----:B------:R-:W-:Y:S01]  /*0350*/  @!P0 IADD3 R21, R21, 0x1, RZ ;  /* 0x0000000115158810 */ /* 0x000fe20007ffe0ff */
[----:B------:R-:W-:Y:S01]  /*0360*/  @!P6 VIADD R2, R2, 0x1 ;  /* 0x000000010202e836 */ /* 0x000fe20000000000 */
[----:B------:R-:W-:Y:S01]  /*0370*/  ISETP.GE.U32.AND P2, PT, R10, R3, PT ;  /* 0x000000030a00720c */ /* 0x000fe20003f46070 */
[----:B------:R-:W-:Y:S01]  /*0380*/  IMAD R18, R3, R9, R18 ;  /* 0x0000000903127224 */ /* 0x000fe200078e0212 */
[----:B------:R-:W-:Y:S01]  /*0390*/  ISETP.GE.U32.AND P3, PT, R20, R3, PT ;  /* 0x000000031400720c */ /* 0x000fe20003f66070 */
[----:B------:R-:W-:Y:S01]  /*03a0*/  @P4 VIADD R8, R8, 0x1 ;  /* 0x0000000108084836 */ /* 0x000fe20000000000 */
[C---:B------:R-:W-:Y:S02]  /*03b0*/  ISETP.GE.AND P6, PT, R23.reuse, RZ, PT ;  /* 0x000000ff1700720c */ /* 0x040fe40003fc6270 */
[----:B------:R-:W-:Y:S01]  /*03c0*/  ISETP.GT.AND P4, PT, R23, -0x1, PT ;  /* 0xffffffff1700780c */ /* 0x000fe20003f84270 */
[----:B------:R-:W-:Y:S01]  /*03d0*/  @!P1 IMAD.MOV R8, RZ, RZ, -R8 ;  /* 0x000000ffff089224 */ /* 0x000fe200078e0a08 */
[----:B------:R-:W-:-:S02]  /*03e0*/  LOP3.LUT R23, R14, R17, RZ, 0x3c, !PT ;  /* 0x000000110e177212 */ /* 0x000fc400078e3cff */
[----:B------:R-:W-:Y:S02]  /*03f0*/  ISETP.GT.U32.AND P0, PT, R3, R18, PT ;  /* 0x000000120300720c */ /* 0x000fe40003f04070 */
[C---:B------:R-:W-:Y:S01]  /*0400*/  ISETP.GE.AND P1, PT, R23.reuse, RZ, PT ;  /* 0x000000ff1700720c */ /* 0x040fe20003f26270 */
[----:B------:R-:W-:Y:S01]  /*0410*/  @P2 VIADD R2, R2, 0x1 ;  /* 0x0000000102022836 */ /* 0x000fe20000000000 */
[----:B------:R-:W-:Y:S01]  /*0420*/  ISETP.GT.AND P2, PT, R23, -0x1, PT ;  /* 0xffffffff1700780c */ /* 0x000fe20003f44270 */
[----:B------:R-:W-:Y:S01]  /*0430*/  @P3 VIADD R21, R21, 0x1 ;  /* 0x0000000115153836 */ /* 0x000fe20000000000 */
[----:B------:R-:W-:Y:S01]  /*0440*/  ISETP.NE.AND P3, PT, R17, RZ, PT ;  /* 0x000000ff1100720c */ /* 0x000fe20003f65270 */
[----:B------:R-:W-:Y:S01]  /*0450*/  IMAD.MOV.U32 R9, RZ, RZ, R2 ;  /* 0x000000ffff097224 */ /* 0x000fe200078e0002 */
[----:B------:R-:W-:-:S03]  /*0460*/  LOP3.LUT R2, RZ, R17, RZ, 0x33, !PT ;  /* 0x00000011ff027212 */ /* 0x000fc600078e33ff */
[----:B------:R-:W-:Y:S01]  /*0470*/  @!P6 IMAD.MOV R9, RZ, RZ, -R9 ;  /* 0x000000ffff09e224 */ /* 0x000fe200078e0a09 */
        /* <DEDUP_REMOVED lines=10> */
[----:B------:R-:W-:-:S05]  /*0520*/  @!P5 IADD3 R12, R8, RZ, RZ ;  /* 0x000000ff080cd210 */ /* 0x000fca0007ffe0ff */
[----:B------:R-:W-:-:S07]  /*0530*/  IMAD.MOV.U32 R8, RZ, RZ, R12 ;  /* 0x000000ffff087224 */ /* 0x000fce00078e000c */
.L_x_32195:
[----:B------:R-:W-:Y:S05]  /*0540*/  BSYNC B0 ;  /* 0x0000000000007941 */ /* 0x000fea0003800000 */
.L_x_32194:
        /* <DEDUP_REMOVED lines=13> */
[----:B------:R-:W-:-:S05]  /*0620*/  @!P1 IMAD.MOV R10, RZ, RZ, R9 ;  /* 0x000000ffff0a9224 */ /* 0x000fca00078e0209 */
[----:B------:R-:W-:-:S07]  /*0630*/  MOV R9, R10 ;  /* 0x0000000a00097202 */ /* 0x000fce0000000f00 */
.L_x_32197:
[----:B------:R-:W-:Y:S05]  /*0640*/  BSYNC B0 ;  /* 0x0000000000007941 */ /* 0x000fea0003800000 */
.L_x_32196:
[----:B------:R-:W-:Y:S01]  /*0650*/  BSSY B0, `(.L_x_32198) ;  /* 0x000000f000007945 */ /* 0x000fe20003800000 */
[----:B------:R-:W-:Y:S01]  /*0660*/  IABS R24, R5 ;  /* 0x0000000500187213 */ /* 0x000fe20000000000 */
[----:B------:R-:W-:Y:S01]  /*0670*/  IMAD.HI.U32 R12, R19, R22, RZ ;  /* 0x00000016130c7227 */ /* 0x000fe200078e00ff */
        /* <DEDUP_REMOVED lines=12> */
.L_x_32199:
[----:B------:R-:W-:Y:S05]  /*0740*/  BSYNC B0 ;  /* 0x0000000000007941 */ /* 0x000fea0003800000 */
.L_x_32198:
[----:B------:R-:W-:Y:S01]  /*0750*/  IMAD.MOV R14, RZ, RZ, -R12 ;  /* 0x000000ffff0e7224 */ /* 0x000fe200078e0a0c */
[----:B------:R-:W-:Y:S01]  /*0760*/  LOP3.LUT R23, R15, R17, RZ, 0x3c, !PT ;  /* 0x000000110f177212 */ /* 0x000fe200078e3cff */
[----:B------:R-:W-:Y:S01]  /*0770*/  @!P0 IMAD.IADD R18, R18, 0x1, -R3 ;  /* 0x0000000112128824 */ /* 0x000fe200078e0a03 */
[----:B------:R-:W-:Y:S01]  /*0780*/  IABS R20, R6 ;  /* 0x0000000600147213 */ /* 0x000fe20000000000 */
[----:B------:R-:W-:Y:S01]  /*0790*/  IMAD R14, R3, R14, R22 ;  /* 0x0000000e030e7224 */ /* 0x000fe200078e0216 */
[----:B------:R-:W-:Y:S01]  /*07a0*/  ISETP.GE.AND P5, PT, R23, RZ, PT ;  /* 0x000000ff1700720c */ /* 0x000fe20003fa6270 */
[----:B------:R-:W-:Y:S01]  /*07b0*/  IMAD.HI.U32 R13, R19, R24, RZ ;  /* 0x00000018130d7227 */ /* 0x000fe200078e00ff */
[----:B------:R-:W-:Y:S01]  /*07c0*/  ISETP.GE.U32.AND P1, PT, R18, R3, PT ;  /* 0x000000031200720c */ /* 0x000fe20003f26070 */
[----:B------:R-:W-:Y:S01]  /*07d0*/  BSSY B0, `(.L_x_32200) ;  /* 0x0000022000007945 */ /* 0x000fe20003800000 */
[----:B------:R-:W-:Y:S01]  /*07e0*/  ISETP.GT.U32.AND P6, PT, R3, R14, PT ;  /* 0x0000000e0300720c */ /* 0x000fe20003fc4070 */
[----:B------:R-:W-:Y:S01]  /*07f0*/  IMAD.HI.U32 R21, R19, R20, RZ ;  /* 0x0000001413157227 */ /* 0x000fe200078e00ff */
[----:B------:R-:W-:-:S02]  /*0800*/  ISETP.GT.AND P4, PT, R23, -0x1, PT ;  /* 0xffffffff1700780c */ /* 0x000fc40003f84270 */
[----:B------:R-:W-:Y:S01]  /*0810*/  IADD3 R22, -R13, RZ, RZ ;  /* 0x000000ff0d167210 */ /* 0x000fe20007ffe1ff */
[----:B------:R-:W-:Y:S01]  /*0820*/  @!P0 VIADD R11, R11, 0x1 ;  /* 0x000000010b0b8836 */ /* 0x000fe20000000000 */
[----:B------:R-:W-:Y:S02]  /*0830*/  IABS R26, R7 ;  /* 0x00000007001a7213 */ /* 0x000fe40000000000 */
[----:B------:R-:W-:Y:S01]  /*0840*/  LOP3.LUT R23, R4, R17, RZ, 0x3c, !PT ;  /* 0x0000001104177212 */ /* 0x000fe200078e3cff */
[----:B------:R-:W-:Y:S02]  /*0850*/  IMAD R24, R3, R22, R24 ;  /* 0x0000001603187224 */ /* 0x000fe400078e0218 */
[----:B------:R-:W-:Y:S01]  /*0860*/  IMAD.MOV R22, RZ, RZ, -R21 ;  /* 0x000000ffff167224 */ /* 0x000fe200078e0a15 */
[----:B------:R-:W-:Y:S01]  /*0870*/  ISETP.GE.AND P2, PT, R23, RZ, PT ;  /* 0x000000ff1700720c */ /* 0x000fe20003f46270 */
[----:B------:R-:W-:Y:S01]  /*0880*/  @P1 VIADD R11, R11, 0x1 ;  /* 0x000000010b0b1836 */ /* 0x000fe20000000000 */
[----:B------:R-:W-:Y:S01]  /*0890*/  ISETP.GT.U32.AND P1, PT, R3, R24, PT ;  /* 0x000000180300720c */ /* 0x000fe20003f24070 */
[----:B------:R-:W-:-:S04]  /*08a0*/  IMAD.HI.U32 R19, R19, R26, RZ ;  /* 0x0000001a13137227 */ /* 0x000fc800078e00ff */
[C---:B------:R-:W-:Y:S02]  /*08b0*/  IMAD R20, R3.reuse, R22, R20 ;  /* 0x0000001603147224 */ /* 0x040fe400078e0214 */
[----:B------:R-:W-:Y:S02]  /*08c0*/  @!P6 IMAD.IADD R14, R14, 0x1, -R3 ;  /* 0x000000010e0ee824 */ /* 0x000fe400078e0a03 */
[----:B------:R-:W-:Y:S01]  /*08d0*/  @!P5 IMAD.MOV R11, RZ, RZ, -R11 ;  /* 0x000000ffff0bd224 */ /* 0x000fe200078e0a0b */
[C---:B------:R-:W-:Y:S01]  /*08e0*/  ISETP.GT.U32.AND P0, PT, R3.reuse, R20, PT ;  /* 0x000000140300720c */ /* 0x040fe20003f04070 */
[----:B------:R-:W-:Y:S01]  /*08f0*/  IMAD.MOV R22, RZ, RZ, -R19 ;  /* 0x000000ffff167224 */ /* 0x000fe200078e0a13 */
[----:B------:R-:W-:Y:S01]  /*0900*/  ISETP.GE.U32.AND P5, PT, R14, R3, PT ;  /* 0x000000030e00720c */ /* 0x000fe20003fa6070 */
[----:B------:R-:W-:Y:S01]  /*0910*/  @!P6 VIADD R12, R12, 0x1 ;  /* 0x000000010c0ce836 */ /* 0x000fe20000000000 */
[----:B------:R-:W-:Y:S01]  /*0920*/  SEL R11, R2, R11, !P3 ;  /* 0x0000000b020b7207 */ /* 0x000fe20005800000 */
[----:B------:R-:W-:Y:S01]  /*0930*/  IMAD R22, R3, R22, R26 ;  /* 0x0000001603167224 */ /* 0x000fe200078e021a */
[----:B------:R-:W-:Y:S09]  /*0940*/  @P4 BRA `(.L_x_32201) ;  /* 0x0000000000284947 */ /* 0x000ff20003800000 */
        /* <DEDUP_REMOVED lines=10> */
.L_x_32201:
[----:B------:R-:W-:Y:S05]  /*09f0*/  BSYNC B0 ;  /* 0x0000000000007941 */ /* 0x000fea0003800000 */
.L_x_32200:
[----:B------:R-:W-:Y:S01]  /*0a00*/  ISETP.GT.AND P6, PT, R23, -0x1, PT ;  /* 0xffffffff1700780c */ /* 0x000fe20003fc4270 */
[----:B------:R-:W-:Y:S01]  /*0a10*/  @P5 VIADD R12, R12, 0x1 ;  /* 0x000000010c0c5836 */ /* 0x000fe20000000000 */
[----:B------:R-:W-:Y:S01]  /*0a20*/  BSSY B0, `(.L_x_32202) ;  /* 0x0000013000007945 */ /* 0x000fe20003800000 */
[----:B------:R-:W-:Y:S01]  /*0a30*/  @!P1 IMAD.IADD R24, R24, 0x1, -R3 ;  /* 0x0000000118189824 */ /* 0x000fe200078e0a03 */
[----:B------:R-:W-:Y:S01]  /*0a40*/  ISETP.GT.U32.AND P4, PT, R3, R22, PT ;  /* 0x000000160300720c */ /* 0x000fe20003f84070 */
[----:B------:R-:W-:Y:S01]  /*0a50*/  @!P2 IMAD.MOV R12, RZ, RZ, -R12 ;  /* 0x000000ffff0ca224 */ /* 0x000fe200078e0a0c */
[----:B------:R-:W-:Y:S02]  /*0a60*/  LOP3.LUT R18, R5, R17, RZ, 0x3c, !PT ;  /* 0x0000001105127212 */ /* 0x000fe400078e3cff */
[-C--:B------:R-:W-:Y:S02]  /*0a70*/  ISETP.GE.U32.AND P5, PT, R24, R3.reuse, PT ;  /* 0x000000031800720c */ /* 0x080fe40003fa6070 */
[----:B------:R-:W-:-:S02]  /*0a80*/  @!P0 IADD3 R20, R20, -R3, RZ ;  /* 0x8000000314148210 */ /* 0x000fc40007ffe0ff */
[----:B------:R-:W-:Y:S01]  /*0a90*/  SEL R12, R2, R12, !P3 ;  /* 0x0000000c020c7207 */ /* 0x000fe20005800000 */
[----:B------:R-:W-:Y:S08]  /*0aa0*/  @P6 BRA `(.L_x_32203) ;  /* 0x0000000000286947 */ /* 0x000ff00003800000 */
        /* <DEDUP_REMOVED lines=10> */
.L_x_32203:
[----:B------:R-:W-:Y:S05]  /*0b50*/  BSYNC B0 ;  /* 0x0000000000007941 */ /* 0x000fea0003800000 */
.L_x_32202:
[----:B------:R-:W-:Y:S01]  /*0b60*/  @!P1 VIADD R13, R13, 0x1 ;  /* 0x000000010d0d9836 */ /* 0x000fe20000000000 */
[----:B------:R-:W0:Y:S01]  /*0b70*/  LDC.64 R14, c[0x0][0x220] ;  /* 0x00008800ff0e7b82 */ /* 0x000e220000000a00 */
[----:B------:R-:W-:Y:S01]  /*0b80*/  ISETP.GE.AND P6, PT, R18, RZ, PT ;  /* 0x000000ff1200720c */ /* 0x000fe20003fc6270 */
[----:B------:R-:W-:Y:S01]  /*0b90*/  @!P4 IMAD.IADD R22, R22, 0x1, -R3 ;  /* 0x000000011616c824 */ /* 0x000fe200078e0a03 */
[----:B------:R-:W-:Y:S01]  /*0ba0*/  ISETP.GE.U32.AND P2, PT, R20, R3, PT ;  /* 0x000000031400720c */ /* 0x000fe20003f46070 */
[----:B------:R-:W-:Y:S01]  /*0bb0*/  @!P0 VIADD R21, R21, 0x1 ;  /* 0x0000000115158836 */ /* 0x000fe20000000000 */
[----:B------:R-:W-:Y:S01]  /*0bc0*/  LOP3.LUT R4, R6, R17, RZ, 0x3c, !PT ;  /* 0x0000001106047212 */ /* 0x000fe200078e3cff */
[----:B------:R-:W-:Y:S01]  /*0bd0*/  @!P4 VIADD R19, R19, 0x1 ;  /* 0x000000011313c836 */ /* 0x000fe20000000000 */
[----:B------:R-:W-:Y:S01]  /*0be0*/  @P5 IADD3 R13, R13, 0x1, RZ ;  /* 0x000000010d0d5810 */ /* 0x000fe20007ffe0ff */
[----:B------:R-:W-:Y:S01]  /*0bf0*/  BSSY B0, `(.L_x_32204) ;  /* 0x0000018000007945 */ /* 0x000fe20003800000 */
[----:B------:R-:W-:-:S02]  /*0c00*/  ISETP.GT.AND P5, PT, R18, -0x1, PT ;  /* 0xffffffff1200780c */ /* 0x000fc40003fa4270 */
[----:B------:R-:W-:Y:S02]  /*0c10*/  ISETP.GE.U32.AND P1, PT, R22, R3, PT ;  /* 0x000000031600720c */ /* 0x000fe40003f26070 */
[C---:B------:R-:W-:Y:S01]  /*0c20*/  ISETP.GE.AND P0, PT, R4.reuse, RZ, PT ;  /* 0x000000ff0400720c */ /* 0x040fe20003f06270 */
[----:B------:R-:W-:Y:S01]  /*0c30*/  @!P6 IMAD.MOV R13, RZ, RZ, -R13 ;  /* 0x000000ffff0de224 */ /* 0x000fe200078e0a0d */
[----:B------:R-:W-:Y:S01]  /*0c40*/  LOP3.LUT R17, R7, R17, RZ, 0x3c, !PT ;  /* 0x0000001107117212 */ /* 0x000fe200078e3cff */
[----:B------:R-:W-:Y:S01]  /*0c50*/  @P2 VIADD R21, R21, 0x1 ;  /* 0x0000000115152836 */ /* 0x000fe20000000000 */
[----:B------:R-:W-:Y:S02]  /*0c60*/  ISETP.GT.AND P2, PT, R4, -0x1, PT ;  /* 0xffffffff0400780c */ /* 0x000fe40003f44270 */
[C---:B------:R-:W-:Y:S02]  /*0c70*/  ISETP.GT.AND P4, PT, R17.reuse, -0x1, PT ;  /* 0xffffffff1100780c */ /* 0x040fe40003f84270 */
[----:B------:R-:W-:-:S02]  /*0c80*/  ISETP.GE.AND P6, PT, R17, RZ, PT ;  /* 0x000000ff1100720c */ /* 0x000fc40003fc6270 */
[----:B------:R-:W-:Y:S01]  /*0c90*/  SEL R13, R2, R13, !P3 ;  /* 0x0000000d020d7207 */ /* 0x000fe20005800000 */
[----:B------:R-:W-:Y:S02]  /*0ca0*/  @P1 VIADD R19, R19, 0x1 ;  /* 0x0000000113131836 */ /* 0x000fe40000000000 */
[----:B------:R-:W-:Y:S01]  /*0cb0*/  @!P0 IMAD.MOV R21, RZ, RZ, -R21 ;  /* 0x000000ffff158224 */ /* 0x000fe200078e0a15 */
[----:B------:R-:W-:Y:S07]  /*0cc0*/  @P5 BRA `(.L_x_32205) ;  /* 0x0000000000285947 */ /* 0x000fee0003800000 */
        /* <DEDUP_REMOVED lines=10> */
.L_x_32205:
[----:B------:R-:W-:Y:S05]  /*0d70*/  BSYNC B0 ;  /* 0x0000000000007941 */ /* 0x000fea0003800000 */
.L_x_32204:
        /* <DEDUP_REMOVED lines=15> */
.L_x_32207:
[----:B------:R-:W-:Y:S05]  /*0e70*/  BSYNC B0 ;  /* 0x0000000000007941 */ /* 0x000fea0003800000 */
.L_x_32206:
        /* <DEDUP_REMOVED lines=14> */
.L_x_32209:
[----:B------:R-:W-:Y:S05]  /*0f60*/  BSYNC B0 ;  /* 0x0000000000007941 */ /* 0x000fea0003800000 */
.L_x_32208:
[----:B------:R-:W-:Y:S04]  /*0f70*/  STG.E.128 desc[UR4][R4.64], R8 ;  /* 0x0000000804007986 */ /* 0x000fe8000c101d04 */
[----:B------:R-:W-:Y:S01]  /*0f80*/  STG.E.128 desc[UR4][R4.64+0x800], R12 ;  /* 0x0008000c04007986 */ /* 0x000fe2000c101d04 */
[----:B------:R-:W-:Y:S05]  /*0f90*/  EXIT ;  /* 0x000000000000794d */ /* 0x000fea0003800000 */
.L_x_32193:
[----:B------:R-:W0:Y:S01]  /*0fa0*/  S2R R5, SR_TID.X ;  /* 0x0000000000057919 */ /* 0x000e220000002100 */
[----:B------:R-:W-:Y:S01]  /*0fb0*/  IMAD.MOV.U32 R14, RZ, RZ, RZ ;  /* 0x000000ffff0e7224 */ /* 0x000fe200078e00ff */
[----:B0-----:R-:W-:Y:S01]  /*0fc0*/  ISETP.GE.AND P0, PT, R5, R4, PT ;  /* 0x000000040500720c */ /* 0x001fe20003f06270 */
[----:B------:R-:W-:-:S12]  /*0fd0*/  IMAD.MOV.U32 R15, RZ, RZ, R5 ;  /* 0x000000ffff0f7224 */ /* 0x000fd800078e0005 */
[----:B------:R-:W-:Y:S01]  /*0fe0*/  @!P0 IADD3 R11, R0, R15, RZ ;  /* 0x0000000f000b8210 */ /* 0x000fe20007ffe0ff */
        /* <DEDUP_REMOVED lines=10> */
[C---:B------:R-:W-:Y:S02]  /*1090*/  ISETP.GE.AND P4, PT, R15.reuse, R4, PT ;  /* 0x000000040f00720c */ /* 0x040fe40003f86270 */
[----:B------:R0:W5:Y:S11]  /*10a0*/  @!P6 LDG.E R14, desc[UR4][R8.64] ;  /* 0x00000004080ee981 */ /* 0x000176000c1e1900 */
[----:B------:R-:W-:Y:S01]  /*10b0*/  @!P4 IMAD.IADD R17, R0, 0x1, R15 ;  /* 0x000000010011c824 */ /* 0x000fe200078e020f */
[----:B------:R-:W2:Y:S01]  /*10c0*/  @!P4 LDC.64 R20, c[0x0][0x228] ;  /* 0x00008a00ff14cb82 */ /* 0x000ea20000000a00 */
[----:B------:R-:W-:-:S05]  /*10d0*/  @!P4 VIADD R15, R15, 0x80 ;  /* 0x000000800f0fc836 */ /* 0x000fca0000000000 */
[----:B------:R-:W-:-:S13]  /*10e0*/  ISETP.GE.AND P3, PT, R15, R4, PT ;  /* 0x000000040f00720c */ /* 0x000fda0003f66270 */
[----:B------:R-:W-:Y:S01]  /*10f0*/  @!P3 IADD3 R25, R0, R15, RZ ;  /* 0x0000000f0019b210 */ /* 0x000fe20007ffe0ff */
[----:B------:R-:W-:Y:S01]  /*1100*/  @!P3 VIADD R15, R15, 0x80 ;  /* 0x000000800f0fb836 */ /* 0x000fe20000000000 */
[----:B------:R-:W3:Y:S04]  /*1110*/  @!P3 LDC.64 R2, c[0x0][0x228] ;  /* 0x00008a00ff02bb82 */ /* 0x000ee80000000a00 */
        /* <DEDUP_REMOVED lines=9> */
[----:B---3--:R-:W-:Y:S02]  /*11b0*/  @!P3 IMAD.WIDE.U32 R24, R25, 0x4, R2 ;  /* 0x000000041918b825 */ /* 0x008fe400078e0002 */
[----:B------:R-:W1:Y:S01]  /*11c0*/  @!P2 LDC.64 R2, c[0x0][0x228] ;  /* 0x00008a00ff02ab82 */ /* 0x000e620000000a00 */
[----:B------:R3:W5:Y:S01]  /*11d0*/  @!P5 LDG.E R13, desc[UR4][R18.64] ;  /* 0x00000004120dd981 */ /* 0x000762000c1e1900 */
[----:B--2---:R-:W-:-:S06]  /*11e0*/  @!P4 IMAD.WIDE.U32 R20, R17, 0x4, R20 ;  /* 0x000000041114c825 */ /* 0x004fcc00078e0014 */
[----:B------:R-:W2:Y:S08]  /*11f0*/  @!P1 LDC.64 R16, c[0x0][0x228] ;  /* 0x00008a00ff109b82 */ /* 0x000eb00000000a00 */
[----:B0-----:R-:W0:Y:S08]  /*1200*/  @!P6 LDC.64 R8, c[0x0][0x228] ;  /* 0x00008a00ff08eb82 */ /* 0x001e300000000a00 */
[----:B---3--:R-:W3:Y:S01]  /*1210*/  @!P0 LDC.64 R18, c[0x0][0x228] ;  /* 0x00008a00ff128b82 */ /* 0x008ee20000000a00 */
[----:B------:R-:W-:-:S02]  /*1220*/  @!P6 IMAD.IADD R15, R0, 0x1, R15 ;  /* 0x00000001000fe824 */ /* 0x000fc400078e020f */
[----:B-1----:R-:W-:Y:S01]  /*1230*/  @!P2 IMAD.WIDE.U32 R2, R10, 0x4, R2 ;  /* 0x000000040a02a825 */ /* 0x002fe200078e0002 */
[----:B------:R-:W-:Y:S01]  /*1240*/  HFMA2.MMA R10, -RZ, RZ, 0, 0 ;  /* 0x00000000ff0a7435 */ /* 0x000fe200000001ff */
[----:B------:R-:W-:Y:S02]  /*1250*/  CS2R R6, SRZ ;  /* 0x0000000000067805 */ /* 0x000fe4000001ff00 */
[----:B--2---:R-:W-:-:S04]  /*1260*/  @!P1 IMAD.WIDE.U32 R16, R23, 0x4, R16 ;  /* 0x0000000417109825 */ /* 0x004fc800078e0010 */
[----:B------:R1:W5:Y:S04]  /*1270*/  @!P4 LDG.E R6, desc[UR4][R20.64] ;  /* 0x000000041406c981 */ /* 0x000368000c1e1900 */
[----:B------:R1:W5:Y:S01]  /*1280*/  @!P3 LDG.E R7, desc[UR4][R24.64] ;  /* 0x000000041807b981 */ /* 0x000362000c1e1900 */
[----:B0-----:R-:W-:Y:S01]  /*1290*/  @!P6 IMAD.WIDE.U32 R22, R15, 0x4, R8 ;  /* 0x000000040f16e825 */ /* 0x001fe200078e0008 */
[----:B------:R-:W-:-:S04]  /*12a0*/  CS2R R8, SRZ ;  /* 0x0000000000087805 */ /* 0x000fc8000001ff00 */
[----:B------:R1:W5:Y:S01]  /*12b0*/  @!P6 LDG.E R10, desc[UR4][R22.64] ;  /* 0x00000004160ae981 */ /* 0x000362000c1e1900 */
[----:B---3--:R-:W-:-:S03]  /*12c0*/  @!P0 IMAD.WIDE.U32 R18, R11, 0x4, R18 ;  /* 0x000000040b128825 */ /* 0x008fc600078e0012 */
        /* <DEDUP_REMOVED lines=44> */
.L_x_32211:
[----:B------:R-:W-:Y:S05]  /*1590*/  BSYNC B0 ;  /* 0x0000000000007941 */ /* 0x000fea0003800000 */
.L_x_32210:
        /* <DEDUP_REMOVED lines=39> */
.L_x_32213:
[----:B------:R-:W-:Y:S05]  /*1810*/  BSYNC B0 ;  /* 0x0000000000007941 */ /* 0x000fea0003800000 */
.L_x_32212:
[----:B-1----:R-:W0:Y:S01]  /*1820*/  @!P0 LDC.64 R2, c[0x0][0x220] ;  /* 0x00008800ff028b82 */ /* 0x002e220000000a00 */
[----:B------:R-:W-:Y:S01]  /*1830*/  VIADD R15, R5, 0x100 ;  /* 0x00000100050f7836 */ /* 0x000fe20000000000 */
[----:B------:R-:W-:Y:S04]  /*1840*/  BSSY B0, `(.L_x_32214) ;  /* 0x0000029000007945 */ /* 0x000fe80003800000 */
[----:B------:R-:W-:-:S13]  /*1850*/  ISETP.GE.AND P1, PT, R15, R4, PT ;  /* 0x000000040f00720c */ /* 0x000fda0003f26270 */
[----:B------:R-:W-:Y:S05]  /*1860*/  @P1 BRA `(.L_x_32215) ;  /* 0x0000000000981947 */ /* 0x000fea0003800000 */
[----:B------:R-:W1:Y:S01]  /*1870*/  LDC R18, c[0x0][0x218] ;  /* 0x00008600ff127b82 */ /* 0x000e620000000800 */
[----:B-----5:R-:W-:Y:S01]  /*1880*/  IMAD.MOV.U32 R14, RZ, RZ, RZ ;  /* 0x000000ffff0e7224 */ /* 0x020fe200078e00ff */
        /* <DEDUP_REMOVED lines=9> */
[----:B------:R-:W-:Y:S01]  /*1920*/  IMAD.HI.U32 R14, R15, R21, R14 ;  /* 0x000000150f0e7227 */ /* 0x000fe200078e000e */
[----:B------:R-:W-:-:S05]  /*1930*/  MOV R15, R20 ;  /* 0x00000014000f7202 */ /* 0x000fca0000000f00 */
        /* <DEDUP_REMOVED lines=17> */
[----:B------:R-:W-:Y:S01]  /*1a50*/  IMAD.IADD R16, R15, 0x1, -R16 ;  /* 0x000000010f107824 */ /* 0x000fe200078e0a10 */
[----:B------:R-:W-:-:S04]  /*1a60*/  IADD3 R13, R14, -0x1, RZ ;  /* 0xffffffff0e0d7810 */ /* 0x000fc80007ffe0ff */
[----:B------:R-:W-:-:S05]  /*1a70*/  SEL R15, R16, R15, !P1 ;  /* 0x0000000f100f7207 */ /* 0x000fca0004800000 */
[----:B------:R-:W-:-:S05]  /*1a80*/  @!P2 IMAD.MOV R15, RZ, RZ, -R15 ;  /* 0x000000ffff0fa224 */ /* 0x000fca00078e0a0f */
[----:B------:R-:W-:-:S04]  /*1a90*/  SEL R15, R18, R15, !P4 ;  /* 0x0000000f120f7207 */ /* 0x000fc80006000000 */
[----:B------:R-:W-:-:S13]  /*1aa0*/  ISETP.NE.AND P1, PT, R15, RZ, PT ;  /* 0x000000ff0f00720c */ /* 0x000fda0003f25270 */
[----:B------:R-:W-:-:S04]  /*1ab0*/  @!P1 IMAD.MOV R13, RZ, RZ, R14 ;  /* 0x000000ffff0d9224 */ /* 0x000fc800078e020e */
[----:B------:R-:W-:-:S07]  /*1ac0*/  IMAD.MOV.U32 R14, RZ, RZ, R13 ;  /* 0x000000ffff0e7224 */ /* 0x000fce00078e000d */
.L_x_32215:
[----:B------:R-:W-:Y:S05]  /*1ad0*/  BSYNC B0 ;  /* 0x0000000000007941 */ /* 0x000fea0003800000 */
.L_x_32214:
        /* <DEDUP_REMOVED lines=47> */
.L_x_32217:
[----:B------:R-:W-:Y:S05]  /*1dd0*/  BSYNC B0 ;  /* 0x0000000000007941 */ /* 0x000fea0003800000 */
.L_x_32216:
        /* <DEDUP_REMOVED lines=42> */
.L_x_32219:
[----:B------:R-:W-:Y:S05]  /*2080*/  BSYNC B0 ;  /* 0x0000000000007941 */ /* 0x000fea0003800000 */
.L_x_32218:
        /* <DEDUP_REMOVED lines=42> */
.L_x_32221:
[----:B------:R-:W-:Y:S05]  /*2330*/  BSYNC B0 ;  /* 0x0000000000007941 */ /* 0x000fea0003800000 */
.L_x_32220:
        /* <DEDUP_REMOVED lines=39> */
.L_x_32223:
[----:B------:R-:W-:Y:S05]  /*25b0*/  BSYNC B0 ;  /* 0x0000000000007941 */ /* 0x000fea0003800000 */
.L_x_32222:
        /* <DEDUP_REMOVED lines=39> */
.L_x_32225:
[----:B------:R-:W-:Y:S05]  /*2830*/  BSYNC B0 ;  /* 0x0000000000007941 */ /* 0x000fea0003800000 */
.L_x_32224:
        /* <DEDUP_REMOVED lines=18> */
.L_x_32228:
[----:B------:R-:W-:-:S13]  /*2960*/  ISETP.GE.AND P0, PT, R5, R4, PT ;  /* 0x000000040500720c */ /* 0x000fda0003f06270 */
[----:B------:R-:W-:Y:S05]  /*2970*/  @P0 BRA `(.L_x_32230) ;  /* 0x0000000000300947 */ /* 0x000fea0003800000 */
[----:B0-----:R-:W0:Y:S01]  /*2980*/  LDC.64 R2, c[0x0][0x220] ;  /* 0x00008800ff027b82 */ /* 0x001e220000000a00 */
[----:B------:R-:W-:Y:S02]  /*2990*/  IMAD.IADD R7, R0, 0x1, R5 ;  /* 0x0000000100077824 */ /* 0x000fe400078e0205 */
[----:B------:R-:W-:Y:S02]  /*29a0*/  VIADD R5, R5, 0x80 ;  /* 0x0000008005057836 */ /* 0x000fe40000000000 */
[----:B0-----:R-:W-:-:S05]  /*29b0*/  IMAD.WIDE.U32 R2, R7, 0x4, R2 ;  /* 0x0000000407027825 */ /* 0x001fca00078e0002 */
[----:B------:R1:W-:Y:S02]  /*29c0*/  STG.E desc[UR4][R2.64], R13 ;  /* 0x0000000d02007986 */ /* 0x0003e4000c101904 */
.L_x_32229:
[----:B------:R-:W-:-:S13]  /*29d0*/  ISETP.GE.AND P0, PT, R5, R4, PT ;  /* 0x000000040500720c */ /* 0x000fda0003f06270 */
[----:B------:R-:W-:Y:S05]  /*29e0*/  @P0 BRA `(.L_x_32231) ;  /* 0x0000000000340947 */ /* 0x000fea0003800000 */
[----:B01----:R-:W0:Y:S01]  /*29f0*/  LDC.64 R2, c[0x0][0x220] ;  /* 0x00008800ff027b82 */ /* 0x003e220000000a00 */
[----:B------:R-:W-:Y:S01]  /*2a00*/  IMAD.IADD R7, R0, 0x1, R5 ;  /* 0x0000000100077824 */ /* 0x000fe200078e0205 */
[----:B------:R-:W-:-:S03]  /*2a10*/  IADD3 R5, R5, 0x80, RZ ;  /* 0x0000008005057810 */ /* 0x000fc60007ffe0ff */
[----:B0-----:R-:W-:-:S05]  /*2a20*/  IMAD.WIDE.U32 R2, R7, 0x4, R2 ;  /* 0x0000000407027825 */ /* 0x001fca00078e0002 */
[----:B------:R1:W-:Y:S02]  /*2a30*/  STG.E desc[UR4][R2.64], R15 ;  /* 0x0000000f02007986 */ /* 0x0003e4000c101904 */
.L_x_32230:
        /* <DEDUP_REMOVED lines=8> */
.L_x_32231:
[----:B------:R-:W-:Y:S05]  /*2ac0*/  BSYNC B1 ;  /* 0x0000000000017941 */ /* 0x000fea0003800000 */
.L_x_32227:
[----:B------:R-:W-:-:S13]  /*2ad0*/  ISETP.GE.AND P0, PT, R5, R4, PT ;  /* 0x000000040500720c */ /* 0x000fda0003f06270 */
[----:B012---:R-:W0:Y:S01]  /*2ae0*/  @!P0 LDC.64 R2, c[0x0][0x220] ;  /* 0x00008800ff028b82 */ /* 0x007e220000000a00 */
[----:B------:R-:W-:Y:S02]  /*2af0*/  @!P0 IMAD.IADD R7, R0, 0x1, R5 ;  /* 0x0000000100078824 */ /* 0x000fe400078e0205 */
[----:B------:R-:W-:Y:S02]  /*2b00*/  @!P0 VIADD R5, R5, 0x80 ;  /* 0x0000008005058836 */ /* 0x000fe40000000000 */
[----:B0-----:R-:W-:-:S05]  /*2b10*/  @!P0 IMAD.WIDE.U32 R2, R7, 0x4, R2 ;  /* 0x0000000407028825 */ /* 0x001fca00078e0002 */
[----:B------:R2:W-:Y:S02]  /*2b20*/  @!P0 STG.E desc[UR4][R2.64], R8 ;  /* 0x0000000802008986 */ /* 0x0005e4000c101904 */
.L_x_32232:
[----:B------:R-:W-:Y:S05]  /*2b30*/  BSYNC B0 ;  /* 0x0000000000007941 */ /* 0x000fea0003800000 */
.L_x_32226:
        /* <DEDUP_REMOVED lines=8> */
.L_x_32233:
        /* <DEDUP_REMOVED lines=12> */
.L_x_37928:


//--------------------- .text._ZN2at6native29vectorized_elementwise_kernelILi8ENS0_13BUnaryFunctorIiiiZZZNS0_15binary_internal21div_floor_kernel_cudaERNS_18TensorIteratorBaseEENKUlvE_clEvENKUlvE1_clEvEUliiE_EESt5arrayIPcLm2EEEEviT0_T1_ --------------------------
	.section	.text._ZN2at6native29vectorized_elementwise_kernelILi8ENS0_13BUnaryFunctorIiiiZZZNS0_15binary_internal21div_floor_kernel_cudaERNS_18TensorIteratorBaseEENKUlvE_clEvENKUlvE1_clEvEUliiE_EESt5arrayIPcLm2EEEEviT0_T1_,"ax",@progbits
	.align	128
        .global         _ZN2at6native29vectorized_elementwise_kernelILi8ENS0_13BUnaryFunctorIiiiZZZNS0_15binary_internal21div_floor_kernel_cudaERNS_18TensorIteratorBaseEENKUlvE_clEvENKUlvE1_clEvEUliiE_EESt5arrayIPcLm2EEEEviT0_T1_
        .type           _ZN2at6native29vectorized_elementwise_kernelILi8ENS0_13BUnaryFunctorIiiiZZZNS0_15binary_internal21div_floor_kernel_cudaERNS_18TensorIteratorBaseEENKUlvE_clEvENKUlvE1_clEvEUliiE_EESt5arrayIPcLm2EEEEviT0_T1_,@function
        .size           _ZN2at6native29vectorized_elementwise_kernelILi8ENS0_13BUnaryFunctorIiiiZZZNS0_15binary_internal21div_floor_kernel_cudaERNS_18TensorIteratorBaseEENKUlvE_clEvENKUlvE1_clEvEUliiE_EESt5arrayIPcLm2EEEEviT0_T1_,(.L_x_37929 - _ZN2at6native29vectorized_elementwise_kernelILi8ENS0_13BUnaryFunctorIiiiZZZNS0_15binary_internal21div_floor_kernel_cudaERNS_18TensorIteratorBaseEENKUlvE_clEvENKUlvE1_clEvEUliiE_EESt5arrayIPcLm2EEEEviT0_T1_)
        .other          _ZN2at6native29vectorized_elementwise_kernelILi8ENS0_13BUnaryFunctorIiiiZZZNS0_15binary_internal21div_floor_kernel_cudaERNS_18TensorIteratorBaseEENKUlvE_clEvENKUlvE1_clEvEUliiE_EESt5arrayIPcLm2EEEEviT0_T1_,@"STO_CUDA_ENTRY STV_DEFAULT"
_ZN2at6native29vectorized_elementwise_kernelILi8ENS0_13BUnaryFunctorIiiiZZZNS0_15binary_internal21div_floor_kernel_cudaERNS_18TensorIteratorBaseEENKUlvE_clEvENKUlvE1_clEvEUliiE_EESt5arrayIPcLm2EEEEviT0_T1_:
.text._ZN2at6native29vectorized_elementwise_kernelILi8ENS0_13BUnaryFunctorIiiiZZZNS0_15binary_internal21div_floor_kernel_cudaERNS_18TensorIteratorBaseEENKUlvE_clEvENKUlvE1_clEvEUliiE_EESt5arrayIPcLm2EEEEviT0_T1_:
        /* <DEDUP_REMOVED lines=84> */
.L_x_32236:
[----:B------:R-:W-:Y:S05]  /*0540*/  BSYNC B0 ;  /* 0x0000000000007941 */ /* 0x000fea0003800000 */
.L_x_32235:
        /* <DEDUP_REMOVED lines=15> */
.L_x_32238:
[----:B------:R-:W-:Y:S05]  /*0640*/  BSYNC B0 ;  /* 0x0000000000007941 */ /* 0x000fea0003800000 */
.L_x_32237:
        /* <DEDUP_REMOVED lines=15> */
.L_x_32240:
[----:B------:R-:W-:Y:S05]  /*0740*/  BSYNC B0 ;  /* 0x0000000000007941 */ /* 0x000fea0003800000 */
.L_x_32239:
        /* <DEDUP_REMOVED lines=42> */
.L_x_32242:
[----:B------:R-:W-:Y:S05]  /*09f0*/  BSYNC B0 ;  /* 0x0000000000007941 */ /* 0x000fea0003800000 */
.L_x_32241:
        /* <DEDUP_REMOVED lines=21> */
.L_x_32244:
[----:B------:R-:W-:Y:S05]  /*0b50*/  BSYNC B0 ;  /* 0x0000000000007941 */ /* 0x000fea0003800000 */
.L_x_32243:
        /* <DEDUP_REMOVED lines=33> */
.L_x_32246:
[----:B------:R-:W-:Y:S05]  /*0d70*/  BSYNC B0 ;  /* 0x0000000000007941 */ /* 0x000fea0003800000 */
.L_x_32245:
        /* <DEDUP_REMOVED lines=15> */
.L_x_32248:
[----:B------:R-:W-:Y:S05]  /*0e70*/  BSYNC B0 ;  /* 0x0000000000007941 */ /* 0x000fea0003800000 */
.L_x_32247:
        /* <DEDUP_REMOVED lines=14> */
.L_x_32250:
[----:B------:R-:W-:Y:S05]  /*0f60*/  BSYNC B0 ;  /* 0x0000000000007941 */ /* 0x000fea0003800000 */
.L_x_32249:
[----:B------:R-:W-:Y:S04]  /*0f70*/  STG.E.128 desc[UR4][R4.64], R8 ;  /* 0x0000000804007986 */ /* 0x000fe8000c101d04 */
[----:B------:R-:W-:Y:S01]  /*0f80*/  STG.E.128 desc[UR4][R4.64+0x10], R12 ;  /* 0x0000100c04007986 */ /* 0x000fe2000c101d04 */
[----:B------:R-:W-:Y:S05]  /*0f90*/  EXIT ;  /* 0x000000000000794d */ /* 0x000fea0003800000 */
.L_x_32234:
        /* <DEDUP_REMOVED lines=95> */
.L_x_32252:
[----:B------:R-:W-:Y:S05]  /*1590*/  BSYNC B0 ;  /* 0x0000000000007941 */ /* 0x000fea0003800000 */
.L_x_32251:
        /* <DEDUP_REMOVED lines=39> */
.L_x_32254:
[----:B------:R-:W-:Y:S05]  /*1810*/  BSYNC B0 ;  /* 0x0000000000007941 */ /* 0x000fea0003800000 */
.L_x_32253:
        /* <DEDUP_REMOVED lines=43> */
.L_x_32256:
[----:B------:R-:W-:Y:S05]  /*1ad0*/  BSYNC B0 ;  /* 0x0000000000007941 */ /* 0x000fea0003800000 */
.L_x_32255:
        /* <DEDUP_REMOVED lines=47> */
.L_x_32258:
[----:B------:R-:W-:Y:S05]  /*1dd0*/  BSYNC B0 ;  /* 0x0000000000007941 */ /* 0x000fea0003800000 */
.L_x_32257:
        /* <DEDUP_REMOVED lines=42> */
.L_x_32260:
[----:B------:R-:W-:Y:S05]  /*2080*/  BSYNC B0 ;  /* 0x0000000000007941 */ /* 0x000fea0003800000 */
.L_x_32259:
        /* <DEDUP_REMOVED lines=42> */
.L_x_32262:
[----:B------:R-:W-:Y:S05]  /*2330*/  BSYNC B0 ;  /* 0x0000000000007941 */ /* 0x000fea0003800000 */
.L_x_32261:
        /* <DEDUP_REMOVED lines=39> */
.L_x_32264:
[----:B------:R-:W-:Y:S05]  /*25b0*/  BSYNC B0 ;  /* 0x0000000000007941 */ /* 0x000fea0003800000 */
.L_x_32263:
        /* <DEDUP_REMOVED lines=39> */
.L_x_32266:
[----:B------:R-:W-:Y:S05]  /*2830*/  BSYNC B0 ;  /* 0x0000000000007941 */ /* 0x000fea0003800000 */
.L_x_32265:
        /* <DEDUP_REMOVED lines=18> */
.L_x_32269:
[----:B------:R-:W-:-:S13]  /*2960*/  ISETP.GE.AND P0, PT, R5, R4, PT ;  /* 0x000000040500720c */ /* 0x000fda0003f06270 */
[----:B------:R-:W-:Y:S05]  /*2970*/  @P0 BRA `(.L_x_32271) ;  /* 0x0000000000300947 */ /* 0x000fea0003800000 */
[----:B0-----:R-:W0:Y:S01]  /*2980*/  LDC.64 R2, c[0x0][0x220] ;  /* 0x00008800ff027b82 */ /* 0x001e220000000a00 */
[----:B------:R-:W-:Y:S02]  /*2990*/  IMAD.IADD R7, R0, 0x1, R5 ;  /* 0x0000000100077824 */ /* 0x000fe400078e0205 */
[----:B------:R-:W-:Y:S02]  /*29a0*/  VIADD R5, R5, 0x80 ;  /* 0x0000008005057836 */ /* 0x000fe40000000000 */
[----:B0-----:R-:W-:-:S05]  /*29b0*/  IMAD.WIDE.U32 R2, R7, 0x4, R2 ;  /* 0x0000000407027825 */ /* 0x001fca00078e0002 */
[----:B------:R1:W-:Y:S02]  /*29c0*/  STG.E desc[UR4][R2.64], R13 ;  /* 0x0000000d02007986 */ /* 0x0003e4000c101904 */
.L_x_32270:
[----:B------:R-:W-:-:S13]  /*29d0*/  ISETP.GE.AND P0, PT, R5, R4, PT ;  /* 0x000000040500720c */ /* 0x000fda0003f06270 */
[----:B------:R-:W-:Y:S05]  /*29e0*/  @P0 BRA `(.L_x_32272) ;  /* 0x0000000000340947 */ /* 0x000fea0003800000 */
[----:B01----:R-:W0:Y:S01]  /*29f0*/  LDC.64 R2, c[0x0][0x220] ;  /* 0x00008800ff027b82 */ /* 0x003e220000000a00 */
[----:B------:R-:W-:Y:S01]  /*2a00*/  IMAD.IADD R7, R0, 0x1, R5 ;  /* 0x0000000100077824 */ /* 0x000fe200078e0205 */
[----:B------:R-:W-:-:S03]  /*2a10*/  IADD3 R5, R5, 0x80, RZ ;  /* 0x0000008005057810 */ /* 0x000fc60007ffe0ff */
[----:B0-----:R-:W-:-:S05]  /*2a20*/  IMAD.WIDE.U32 R2, R7, 0x4, R2 ;  /* 0x0000000407027825 */ /* 0x001fca00078e0002 */
[----:B------:R1:W-:Y:S02]  /*2a30*/  STG.E desc[UR4][R2.64], R15 ;  /* 0x0000000f02007986 */ /* 0x0003e4000c101904 */
.L_x_32271:
        /* <DEDUP_REMOVED lines=8> */
.L_x_32272:
[----:B------:R-:W-:Y:S05]  /*2ac0*/  BSYNC B1 ;  /* 0x0000000000017941 */ /* 0x000fea0003800000 */
.L_x_32268:
[----:B------:R-:W-:-:S13]  /*2ad0*/  ISETP.GE.AND P0, PT, R5, R4, PT ;  /* 0x000000040500720c */ /* 0x000fda0003f06270 */
[----:B012---:R-:W0:Y:S01]  /*2ae0*/  @!P0 LDC.64 R2, c[0x0][0x220] ;  /* 0x00008800ff028b82 */ /* 0x007e220000000a00 */
[----:B------:R-:W-:Y:S02]  /*2af0*/  @!P0 IMAD.IADD R7, R0, 0x1, R5 ;  /* 0x0000000100078824 */ /* 0x000fe400078e0205 */
[----:B------:R-:W-:Y:S02]  /*2b00*/  @!P0 VIADD R5, R5, 0x80 ;  /* 0x0000008005058836 */ /* 0x000fe40000000000 */
[----:B0-----:R-:W-:-:S05]  /*2b10*/  @!P0 IMAD.WIDE.U32 R2, R7, 0x4, R2 ;  /* 0x0000000407028825 */ /* 0x001fca00078e0002 */
[----:B------:R2:W-:Y:S02]  /*2b20*/  @!P0 STG.E desc[UR4][R2.64], R8 ;  /* 0x0000000802008986 */ /* 0x0005e4000c101904 */
.L_x_32273:
[----:B------:R-:W-:Y:S05]  /*2b30*/  BSYNC B0 ;  /* 0x0000000000007941 */ /* 0x000fea0003800000 */
.L_x_32267:
        /* <DEDUP_REMOVED lines=8> */
.L_x_32274:
        /* <DEDUP_REMOVED lines=12> */
.L_x_37929:


//--------------------- .text._ZN2at6native18elementwise_kernelILi128ELi4EZNS0_15gpu_kernel_implINS0_13AUnaryFunctorIiiiZZZNS0_15binary_internal21div_floor_kernel_cudaERNS_18TensorIteratorBaseEENKUlvE_clEvENKUlvE1_clEvEUliiE_EEEEvS6_RKT_EUliE_EEviT1_ --------------------------
	.section	.text._ZN2at6native18elementwise_kernelILi128ELi4EZNS0_15gpu_kernel_implINS0_13AUnaryFunctorIiiiZZZNS0_15binary_internal21div_floor_kernel_cudaERNS_18TensorIteratorBaseEENKUlvE_clEvENKUlvE1_clEvEUliiE_EEEEvS6_RKT_EUliE_EEviT1_,"ax",@progbits
	.align	128
        .global         _ZN2at6native18elementwise_kernelILi128ELi4EZNS0_15gpu_kernel_implINS0_13AUnaryFunctorIiiiZZZNS0_15binary_internal21div_floor_kernel_cudaERNS_18TensorIteratorBaseEENKUlvE_clEvENKUlvE1_clEvEUliiE_EEEEvS6_RKT_EUliE_EEviT1_
        .type           _ZN2at6native18elementwise_kernelILi128ELi4EZNS0_15gpu_kernel_implINS0_13AUnaryFunctorIiiiZZZNS0_15binary_internal21div_floor_kernel_cudaERNS_18TensorIteratorBaseEENKUlvE_clEvENKUlvE1_clEvEUliiE_EEEEvS6_RKT_EUliE_EEviT1_,@function
        .size           _ZN2at6native18elementwise_kernelILi128ELi4EZNS0_15gpu_kernel_implINS0_13AUnaryFunctorIiiiZZZNS0_15binary_internal21div_floor_kernel_cudaERNS_18TensorIteratorBaseEENKUlvE_clEvENKUlvE1_clEvEUliiE_EEEEvS6_RKT_EUliE_EEviT1_,(.L_x_37930 - _ZN2at6native18elementwise_kernelILi128ELi4EZNS0_15gpu_kernel_implINS0_13AUnaryFunctorIiiiZZZNS0_15binary_internal21div_floor_kernel_cudaERNS_18TensorIteratorBaseEENKUlvE_clEvENKUlvE1_clEvEUliiE_EEEEvS6_RKT_EUliE_EEviT1_)
        .other          _ZN2at6native18elementwise_kernelILi128ELi4EZNS0_15gpu_kernel_implINS0_13AUnaryFunctorIiiiZZZNS0_15binary_internal21div_floor_kernel_cudaERNS_18TensorIteratorBaseEENKUlvE_clEvENKUlvE1_clEvEUliiE_EEEEvS6_RKT_EUliE_EEviT1_,@"STO_CUDA_ENTRY STV_DEFAULT"
_ZN2at6native18elementwise_kernelILi128ELi4EZNS0_15gpu_kernel_implINS0_13AUnaryFunctorIiiiZZZNS0_15binary_internal21div_floor_kernel_cudaERNS_18TensorIteratorBaseEENKUlvE_clEvENKUlvE1_clEvEUliiE_EEEEvS6_RKT_EUliE_EEviT1_:
.text._ZN2at6native18elementwise_kernelILi128ELi4EZNS0_15gpu_kernel_implINS0_13AUnaryFunctorIiiiZZZNS0_15binary_internal21div_floor_kernel_cudaERNS_18TensorIteratorBaseEENKUlvE_clEvENKUlvE1_clEvEUliiE_EEEEvS6_RKT_EUliE_EEviT1_:
        /* <DEDUP_REMOVED lines=313> */
.L_x_32277:
        /* <DEDUP_REMOVED lines=20> */
.L_x_32281:
[----:B------:R0:W5:Y:S01]  /*14d0*/  LDG.E.U8 R19, desc[UR36][R2.64] ;  /* 0x0000002402137981 */ /* 0x000162000c1e1100 */
[----:B------:R-:W-:Y:S05]  /*14e0*/  BRA `(.L_x_32283) ;  /* 0x0000000c00347947 */ /* 0x000fea0003800000 */
.L_x_32280:
        /* <DEDUP_REMOVED lines=8> */
.L_x_32285:
[----:B------:R0:W5:Y:S01]  /*1570*/  LDG.E R19, desc[UR36][R2.64] ;  /* 0x0000002402137981 */ /* 0x000162000c1e1900 */
[----:B------:R-:W-:Y:S05]  /*1580*/  BRA `(.L_x_32283) ;  /* 0x0000000c000c7947 */ /* 0x000fea0003800000 */
.L_x_32284:
[----:B------:R0:W5:Y:S01]  /*1590*/  LDG.E.S16 R19, desc[UR36][R2.64] ;  /* 0x0000002402137981 */ /* 0x000162000c1e1700 */
[----:B------:R-:W-:Y:S05]  /*15a0*/  BRA `(.L_x_32283) ;  /* 0x0000000c00047947 */ /* 0x000fea0003800000 */
.L_x_32279:
        /* <DEDUP_REMOVED lines=9> */
.L_x_32287:
[----:B------:R-:W2:Y:S02]  /*1640*/  LDG.E.U16 R2, desc[UR36][R2.64] ;  /* 0x0000002402027981 */ /* 0x000ea4000c1e1500 */
[----:B--2---:R-:W-:-:S06]  /*1650*/  HADD2.F32 R19, -RZ, R2.H0_H0 ;  /* 0x20000002ff137230 */ /* 0x004fcc0000004100 */
[----:B------:R-:W0:Y:S01]  /*1660*/  F2I.FTZ.TRUNC.NTZ R19, R19 ;  /* 0x0000001300137305 */ /* 0x000e22000021f100 */
[----:B------:R-:W-:Y:S05]  /*1670*/  BRA `(.L_x_32283) ;  /* 0x0000000800d07947 */ /* 0x000fea0003800000 */
.L_x_32286:
        /* <DEDUP_REMOVED lines=9> */
.L_x_32289:
[----:B------:R-:W2:Y:S02]  /*1710*/  LDG.E.U16 R2, desc[UR36][R2.64] ;  /* 0x0000002402027981 */ /* 0x000ea4000c1e1500 */
[----:B--2---:R-:W-:-:S06]  /*1720*/  HADD2.F32 R19, -RZ, R2.H0_H0 ;  /* 0x20000002ff137230 */ /* 0x004fcc0000004100 */
[----:B------:R-:W0:Y:S01]  /*1730*/  F2I.FTZ.TRUNC.NTZ R19, R19 ;  /* 0x0000001300137305 */ /* 0x000e22000021f100 */
[----:B------:R-:W-:Y:S05]  /*1740*/  BRA `(.L_x_32283) ;  /* 0x00000008009c7947 */ /* 0x000fea0003800000 */
.L_x_32288:
[----:B------:R-:W2:Y:S02]  /*1750*/  LDG.E.64 R2, desc[UR36][R2.64] ;  /* 0x0000002402027981 */ /* 0x000ea4000c1e1b00 */
[----:B--2---:R0:W1:Y:S01]  /*1760*/  F2I.F64.TRUNC R19, R2 ;  /* 0x0000000200137311 */ /* 0x004062000030d100 */
[----:B------:R-:W-:Y:S05]  /*1770*/  BRA `(.L_x_32283) ;  /* 0x0000000800907947 */ /* 0x000fea0003800000 */
.L_x_32278:
        /* <DEDUP_REMOVED lines=12> */
.L_x_32292:
[----:B------:R-:W2:Y:S02]  /*1840*/  LDG.E.64 R2, desc[UR36][R2.64] ;  /* 0x0000002402027981 */ /* 0x000ea4000c1e1b00 */
[----:B--2---:R0:W1:Y:S01]  /*1850*/  F2I.F64.TRUNC R19, R2 ;  /* 0x0000000200137311 */ /* 0x004062000030d100 */
[----:B------:R-:W-:Y:S05]  /*1860*/  BRA `(.L_x_32283) ;  /* 0x0000000800547947 */ /* 0x000fea0003800000 */
.L_x_32291:
        /* <DEDUP_REMOVED lines=27> */
.L_x_32294:
        /* <DEDUP_REMOVED lines=14> */
.L_x_32293:
[----:B------:R-:W2:Y:S02]  /*1b00*/  LDG.E.U16 R19, desc[UR36][R2.64] ;  /* 0x0000002402137981 */ /* 0x000ea4000c1e1500 */
[----:B--2---:R-:W-:-:S06]  /*1b10*/  IMAD.U32 R19, R19, 0x10000, RZ ;  /* 0x0001000013137824 */ /* 0x004fcc00078e00ff */
[----:B------:R-:W0:Y:S01]  /*1b20*/  F2I.FTZ.TRUNC.NTZ R19, R19 ;  /* 0x0000001300137305 */ /* 0x000e22000021f100 */
[----:B------:R-:W-:Y:S05]  /*1b30*/  BRA `(.L_x_32283) ;  /* 0x0000000400a07947 */ /* 0x000fea0003800000 */
.L_x_32290:
        /* <DEDUP_REMOVED lines=10> */
.L_x_32297:
        /* <DEDUP_REMOVED lines=21> */
.L_x_32301:
[----:B------:R-:W-:Y:S05]  /*1d30*/  BSYNC B1 ;  /* 0x0000000000017941 */ /* 0x000fea0003800000 */
.L_x_32300:
[----:B------:R-:W-:Y:S01]  /*1d40*/  IMAD.SHL.U32 R2, R2, 0x100000, RZ ;  /* 0x0010000002027824 */ /* 0x000fe200078e00ff */
[----:B------:R-:W-:-:S04]  /*1d50*/  LEA R0, R0, 0x3b800000, 0x17 ;  /* 0x3b80000000007811 */ /* 0x000fc800078eb8ff */
[----:B------:R-:W-:-:S07]  /*1d60*/  LOP3.LUT R19, R0, R2, R19, 0xfe, !PT ;  /* 0x0000000200137212 */ /* 0x000fce00078efe13 */
.L_x_32299:
[----:B------:R-:W-:Y:S05]  /*1d70*/  BSYNC B0 ;  /* 0x0000000000007941 */ /* 0x000fea0003800000 */
.L_x_32298:
[----:B------:R-:W1:Y:S01]  /*1d80*/  F2I.FTZ.TRUNC.NTZ R19, R19 ;  /* 0x0000001300137305 */ /* 0x000e62000021f100 */
[----:B------:R-:W-:Y:S05]  /*1d90*/  BRA `(.L_x_32283) ;  /* 0x0000000400087947 */ /* 0x000fea0003800000 */
.L_x_32296:
        /* <DEDUP_REMOVED lines=21> */
.L_x_32305:
[----:B------:R-:W-:Y:S05]  /*1ef0*/  BSYNC B1 ;  /* 0x0000000000017941 */ /* 0x000fea0003800000 */
.L_x_32304:
[----:B------:R-:W-:Y:S01]  /*1f00*/  IMAD.SHL.U32 R2, R2, 0x200000, RZ ;  /* 0x0020000002027824 */ /* 0x000fe200078e00ff */
[----:B------:R-:W-:-:S04]  /*1f10*/  LEA R0, R0, 0x37800000, 0x17 ;  /* 0x3780000000007811 */ /* 0x000fc800078eb8ff */
[----:B------:R-:W-:-:S07]  /*1f20*/  LOP3.LUT R19, R0, R2, R19, 0xfe, !PT ;  /* 0x0000000200137212 */ /* 0x000fce00078efe13 */
.L_x_32303:
[----:B------:R-:W-:Y:S05]  /*1f30*/  BSYNC B0 ;  /* 0x0000000000007941 */ /* 0x000fea0003800000 */
.L_x_32302:
[----:B------:R-:W2:Y:S01]  /*1f40*/  F2I.FTZ.TRUNC.NTZ R19, R19 ;  /* 0x0000001300137305 */ /* 0x000ea2000021f100 */
[----:B------:R-:W-:Y:S05]  /*1f50*/  BRA `(.L_x_32283) ;  /* 0x0000000000987947 */ /* 0x000fea0003800000 */
.L_x_32295:
        /* <DEDUP_REMOVED lines=14> */
.L_x_32309:
[----:B------:R-:W-:Y:S05]  /*2040*/  BSYNC B0 ;  /* 0x0000000000007941 */ /* 0x000fea0003800000 */
.L_x_32308:
[----:B------:R-:W4:Y:S01]  /*2050*/  F2I.FTZ.TRUNC.NTZ R19, R19 ;  /* 0x0000001300137305 */ /* 0x000f22000021f100 */
[----:B------:R-:W-:Y:S05]  /*2060*/  BRA `(.L_x_32283) ;  /* 0x0000000000547947 */ /* 0x000fea0003800000 */
.L_x_32282:
        /* <DEDUP_REMOVED lines=17> */
.L_x_32310:
[----:B------:R-:W-:Y:S05]  /*2180*/  BRA `(.L_x_32283) ;  /* 0x00000000000c7947 */ /* 0x000fea0003800000 */
.L_x_32307:
[----:B------:R0:W5:Y:S01]  /*2190*/  LDG.E R19, desc[UR36][R2.64] ;  /* 0x0000002402137981 */ /* 0x000162000c1e1900 */
[----:B------:R-:W-:Y:S05]  /*21a0*/  BRA `(.L_x_32283) ;  /* 0x0000000000047947 */ /* 0x000fea0003800000 */
.L_x_32306:
[----:B------:R3:W5:Y:S02]  /*21b0*/  LDG.E R19, desc[UR36][R2.64] ;  /* 0x0000002402137981 */ /* 0x000764000c1e1900 */
.L_x_32283:
[-C--:B012-45:R-:W-:Y:S01]  /*21c0*/  IABS R0, R19.reuse ;  /* 0x0000001300007213 */ /* 0x0b7fe20000000000 */
[----:B------:R-:W0:Y:S01]  /*21d0*/  LDC R6, c[0x0][0x424] ;  /* 0x00010900ff067b82 */ /* 0x000e220000000800 */
[----:B------:R-:W-:Y:S01]  /*21e0*/  IABS R7, R19 ;  /* 0x0000001300077213 */ /* 0x000fe20000000000 */
[----:B------:R-:W-:Y:S01]  /*21f0*/  BSSY B0, `(.L_x_32311) ;  /* 0x0000028000007945 */ /* 0x000fe20003800000 */
[----:B------:R-:W1:Y:S03]  /*2200*/  I2F.RP R4, R0 ;  /* 0x0000000000047306 */ /* 0x000e660000209400 */
[----:B------:R-:W-:-:S05]  /*2210*/  IMAD.MOV R7, RZ, RZ, -R7 ;  /* 0x000000ffff077224 */ /* 0x000fca00078e0a07 */
[----:B-1----:R-:W3:Y:S02]  /*2220*/  MUFU.RCP R4, R4 ;  /* 0x0000000400047308 */ /* 0x002ee40000001000 */
[----:B---3--:R-:W-:Y:S01]  /*2230*/  VIADD R2, R4, 0xffffffe ;  /* 0x0ffffffe04027836 */ /* 0x008fe20000000000 */
[----:B0-----:R-:W-:-:S05]  /*2240*/  IABS R4, R6 ;  /* 0x0000000600047213 */ /* 0x001fca0000000000 */
[----:B------:R0:W1:Y:S02]  /*2250*/  F2I.FTZ.U32.TRUNC.NTZ R3, R2 ;  /* 0x0000000200037305 */ /* 0x000064000021f000 */
[----:B0-----:R-:W-:Y:S02]  /*2260*/  IMAD.MOV.U32 R2, RZ, RZ, RZ ;  /* 0x000000ffff027224 */ /* 0x001fe400078e00ff */
[----:B-1----:R-:W-:-:S04]  /*2270*/  IMAD.MOV R5, RZ, RZ, -R3 ;  /* 0x000000ffff057224 */ /* 0x002fc800078e0a03 */
[----:B------:R-:W-:-:S04]  /*2280*/  IMAD R5, R5, R0, RZ ;  /* 0x0000000005057224 */ /* 0x000fc800078e02ff */
[----:B------:R-:W-:Y:S01]  /*2290*/  IMAD.HI.U32 R3, R3, R5, R2 ;  /* 0x0000000503037227 */ /* 0x000fe200078e0002 */
[----:B------:R-:W-:-:S03]  /*22a0*/  LOP3.LUT R2, R19, R6, RZ, 0x3c, !PT ;  /* 0x0000000613027212 */ /* 0x000fc600078e3cff */
[----:B------:R-:W-:Y:S01]  /*22b0*/  IMAD.MOV.U32 R5, RZ, RZ, R7 ;  /* 0x000000ffff057224 */ /* 0x000fe200078e0007 */
[C---:B------:R-:W-:Y:S01]  /*22c0*/  ISETP.GE.AND P0, PT, R2.reuse, RZ, PT ;  /* 0x000000ff0200720c */ /* 0x040fe20003f06270 */
[----:B------:R-:W-:Y:S01]  /*22d0*/  IMAD.HI.U32 R3, R3, R4, RZ ;  /* 0x0000000403037227 */ /* 0x000fe200078e00ff */
[----:B------:R-:W0:Y:S01]  /*22e0*/  LDC.U8 R7, c[0x0][0x428] ;  /* 0x00010a00ff077b82 */ /* 0x000e220000000000 */
[----:B------:R-:W-:Y:S02]  /*22f0*/  ISETP.GT.AND P3, PT, R2, -0x1, PT ;  /* 0xffffffff0200780c */ /* 0x000fe40003f64270 */
[----:B------:R-:W-:Y:S01]  /*2300*/  IMAD R5, R3, R5, R4 ;  /* 0x0000000503057224 */ /* 0x000fe200078e0204 */
[----:B------:R-:W-:-:S04]  /*2310*/  LOP3.LUT R2, RZ, R19, RZ, 0x33, !PT ;  /* 0x00000013ff027212 */ /* 0x000fc800078e33ff */
[----:B------:R-:W-:-:S13]  /*2320*/  ISETP.GT.U32.AND P2, PT, R0, R5, PT ;  /* 0x000000050000720c */ /* 0x000fda0003f44070 */
        /* <DEDUP_REMOVED lines=20> */
.L_x_32312:
[----:B------:R-:W-:Y:S05]  /*2470*/  BSYNC B0 ;  /* 0x0000000000007941 */ /* 0x000fea0003800000 */
.L_x_32311:
        /* <DEDUP_REMOVED lines=11> */
.L_x_32316:
[----:B------:R0:W-:Y:S01]  /*2530*/  STG.E.U8 desc[UR36][R16.64], R9 ;  /* 0x0000000910007986 */ /* 0x0001e2000c101124 */
[----:B------:R-:W-:Y:S05]  /*2540*/  BRA `(.L_x_32318) ;  /* 0x0000000c00587947 */ /* 0x000fea0003800000 */
.L_x_32315:
        /* <DEDUP_REMOVED lines=10> */
.L_x_32320:
[----:B------:R0:W-:Y:S01]  /*25f0*/  STG.E desc[UR36][R16.64], R9 ;  /* 0x0000000910007986 */ /* 0x0001e2000c101924 */
[----:B------:R-:W-:Y:S05]  /*2600*/  BRA `(.L_x_32318) ;  /* 0x0000000c00287947 */ /* 0x000fea0003800000 */
.L_x_32319:
[----:B------:R0:W-:Y:S01]  /*2610*/  STG.E.U16 desc[UR36][R16.64], R9 ;  /* 0x0000000910007986 */ /* 0x0001e2000c101524 */
[----:B------:R-:W-:Y:S05]  /*2620*/  BRA `(.L_x_32318) ;  /* 0x0000000c00207947 */ /* 0x000fea0003800000 */
.L_x_32314:
        /* <DEDUP_REMOVED lines=9> */
.L_x_32322:
[----:B------:R-:W-:-:S04]  /*26c0*/  I2FP.F32.S32 R0, R9 ;  /* 0x0000000900007245 */ /* 0x000fc80000201400 */
[----:B------:R-:W-:-:S05]  /*26d0*/  F2FP.F16.F32.PACK_AB R0, RZ, R0 ;  /* 0x00000000ff00723e */ /* 0x000fca00000000ff */
[----:B------:R0:W-:Y:S01]  /*26e0*/  STG.E.U16 desc[UR36][R16.64], R0 ;  /* 0x0000000010007986 */ /* 0x0001e2000c101524 */
[----:B------:R-:W-:Y:S05]  /*26f0*/  BRA `(.L_x_32318) ;  /* 0x0000000800ec7947 */ /* 0x000fea0003800000 */
.L_x_32321:
        /* <DEDUP_REMOVED lines=10> */
.L_x_32324:
[----:B------:R-:W-:-:S04]  /*27a0*/  I2FP.F32.S32 R9, R9 ;  /* 0x0000000900097245 */ /* 0x000fc80000201400 */
[----:B------:R-:W-:-:S04]  /*27b0*/  F2FP.F16.F32.PACK_AB R3, RZ, R9 ;  /* 0x00000009ff03723e */ /* 0x000fc800000000ff */
[----:B------:R-:W-:-:S05]  /*27c0*/  PRMT R3, R3, 0x5410, RZ ;  /* 0x0000541003037816 */ /* 0x000fca00000000ff */
[----:B------:R0:W-:Y:S01]  /*27d0*/  STG.E desc[UR36][R16.64], R3 ;  /* 0x0000000310007986 */ /* 0x0001e2000c101924 */
[----:B------:R-:W-:Y:S05]  /*27e0*/  BRA `(.L_x_32318) ;  /* 0x0000000800b07947 */ /* 0x000fea0003800000 */
.L_x_32323:
[----:B------:R-:W0:Y:S02]  /*27f0*/  I2F.F64 R2, R9 ;  /* 0x0000000900027312 */ /* 0x000e240000201c00 */
[----:B0-----:R0:W-:Y:S01]  /*2800*/  STG.E.64 desc[UR36][R16.64], R2 ;  /* 0x0000000210007986 */ /* 0x0011e2000c101b24 */
[----:B------:R-:W-:Y:S05]  /*2810*/  BRA `(.L_x_32318) ;  /* 0x0000000800a47947 */ /* 0x000fea0003800000 */
.L_x_32313:
        /* <DEDUP_REMOVED lines=12> */
.L_x_32327:
[----:B------:R-:W0:Y:S01]  /*28e0*/  I2F.F64 R4, R9 ;  /* 0x0000000900047312 */ /* 0x000e220000201c00 */
[----:B------:R-:W-:-:S05]  /*28f0*/  CS2R R6, SRZ ;  /* 0x0000000000067805 */ /* 0x000fca000001ff00 */
[----:B0-----:R0:W-:Y:S01]  /*2900*/  STG.E.128 desc[UR36][R16.64], R4 ;  /* 0x0000000410007986 */ /* 0x0011e2000c101d24 */
[----:B------:R-:W-:Y:S05]  /*2910*/  BRA `(.L_x_32318) ;  /* 0x0000000800647947 */ /* 0x000fea0003800000 */
.L_x_32326:
        /* <DEDUP_REMOVED lines=21> */
.L_x_32331:
[----:B------:R-:W-:Y:S05]  /*2a70*/  BSYNC B0 ;  /* 0x0000000000007941 */ /* 0x000fea0003800000 */
.L_x_32330:
[----:B------:R-:W-:-:S05]  /*2a80*/  LOP3.LUT R3, R0, R3, RZ, 0xfc, !PT ;  /* 0x0000000300037212 */ /* 0x000fca00078efcff */
[----:B------:R0:W-:Y:S01]  /*2a90*/  STG.E.U8 desc[UR36][R16.64], R3 ;  /* 0x0000000310007986 */ /* 0x0001e2000c101124 */
[----:B------:R-:W-:Y:S05]  /*2aa0*/  BRA `(.L_x_32318) ;  /* 0x0000000800007947 */ /* 0x000fea0003800000 */
.L_x_32329:
        /* <DEDUP_REMOVED lines=13> */
.L_x_32333:
[----:B------:R-:W-:Y:S01]  /*2b80*/  IMAD.MOV.U32 R0, RZ, RZ, 0x7f ;  /* 0x0000007fff007424 */ /* 0x000fe200078e00ff */
[----:B------:R-:W-:-:S04]  /*2b90*/  ISETP.GT.U32.AND P0, PT, R2, 0x7f800000, PT ;  /* 0x7f8000000200780c */ /* 0x000fc80003f04070 */
[----:B------:R-:W-:-:S09]  /*2ba0*/  SEL R0, R0, 0x7c, P0 ;  /* 0x0000007c00007807 */ /* 0x000fd20000000000 */
.L_x_32334:
[----:B------:R-:W-:Y:S05]  /*2bb0*/  BSYNC B0 ;  /* 0x0000000000007941 */ /* 0x000fea0003800000 */
.L_x_32332:
[----:B------:R-:W-:-:S04]  /*2bc0*/  LOP3.LUT R2, R9, 0x80000000, RZ, 0xc0, !PT ;  /* 0x8000000009027812 */ /* 0x000fc800078ec0ff */
[----:B------:R-:W-:-:S04]  /*2bd0*/  SHF.R.U32.HI R3, RZ, 0x18, R2 ;  /* 0x00000018ff037819 */ /* 0x000fc80000011602 */
[----:B------:R-:W-:-:S05]  /*2be0*/  LOP3.LUT R3, R0, R3, RZ, 0xfc, !PT ;  /* 0x0000000300037212 */ /* 0x000fca00078efcff */
[----:B------:R0:W-:Y:S01]  /*2bf0*/  STG.E.U8 desc[UR36][R16.64], R3 ;  /* 0x0000000310007986 */ /* 0x0001e2000c101124 */
[----:B------:R-:W-:Y:S05]  /*2c00*/  BRA `(.L_x_32318) ;  /* 0x0000000400a87947 */ /* 0x000fea0003800000 */
.L_x_32328:
[----:B------:R-:W-:-:S04]  /*2c10*/  I2FP.F32.S32 R0, R9 ;  /* 0x0000000900007245 */ /* 0x000fc80000201400 */
[----:B------:R-:W-:-:S05]  /*2c20*/  F2FP.BF16.F32.PACK_AB R0, RZ, R0 ;  /* 0x00000000ff00723e */ /* 0x000fca00000010ff */
[----:B------:R0:W-:Y:S01]  /*2c30*/  STG.E.U16 desc[UR36][R16.64], R0 ;  /* 0x0000000010007986 */ /* 0x0001e2000c101524 */
[----:B------:R-:W-:Y:S05]  /*2c40*/  BRA `(.L_x_32318) ;  /* 0x0000000400987947 */ /* 0x000fea0003800000 */
.L_x_32325:
        /* <DEDUP_REMOVED lines=10> */
.L_x_32337:
        /* <DEDUP_REMOVED lines=17> */
.L_x_32340:
[----:B------:R-:W-:-:S04]  /*2e00*/  LOP3.LUT R2, R9, 0x80000000, RZ, 0xc0, !PT ;  /* 0x8000000009027812 */ /* 0x000fc800078ec0ff */
[----:B------:R-:W-:-:S04]  /*2e10*/  SHF.R.U32.HI R3, RZ, 0x18, R2 ;  /* 0x00000018ff037819 */ /* 0x000fc80000011602 */
[----:B------:R-:W-:-:S04]  /*2e20*/  LOP3.LUT R0, R0, R3, RZ, 0xfc, !PT ;  /* 0x0000000300007212 */ /* 0x000fc800078efcff */
[----:B------:R-:W-:-:S07]  /*2e30*/  PRMT R8, R0, 0x7610, R8 ;  /* 0x0000761000087816 */ /* 0x000fce0000000008 */
.L_x_32339:
[----:B------:R-:W-:Y:S05]  /*2e40*/  BSYNC B0 ;  /* 0x0000000000007941 */ /* 0x000fea0003800000 */
.L_x_32338:
[----:B------:R0:W-:Y:S01]  /*2e50*/  STG.E.U8 desc[UR36][R16.64], R8 ;  /* 0x0000000810007986 */ /* 0x0001e2000c101124 */
[----:B------:R-:W-:Y:S05]  /*2e60*/  BRA `(.L_x_32318) ;  /* 0x0000000400107947 */ /* 0x000fea0003800000 */
.L_x_32336:
        /* <DEDUP_REMOVED lines=17> */
.L_x_32343:
[----:B------:R-:W-:-:S04]  /*2f80*/  LOP3.LUT R2, R9, 0x80000000, RZ, 0xc0, !PT ;  /* 0x8000000009027812 */ /* 0x000fc800078ec0ff */
[----:B------:R-:W-:-:S04]  /*2f90*/  SHF.R.U32.HI R3, RZ, 0x18, R2 ;  /* 0x00000018ff037819 */ /* 0x000fc80000011602 */
[----:B------:R-:W-:-:S04]  /*2fa0*/  LOP3.LUT R0, R0, R3, RZ, 0xfc, !PT ;  /* 0x0000000300007212 */ /* 0x000fc800078efcff */
[----:B------:R-:W-:-:S07]  /*2fb0*/  PRMT R8, R0, 0x7610, R8 ;  /* 0x0000761000087816 */ /* 0x000fce0000000008 */
.L_x_32342:
[----:B------:R-:W-:Y:S05]  /*2fc0*/  BSYNC B0 ;  /* 0x0000000000007941 */ /* 0x000fea0003800000 */
.L_x_32341:
[----:B------:R3:W-:Y:S01]  /*2fd0*/  STG.E.U8 desc[UR36][R16.64], R8 ;  /* 0x0000000810007986 */ /* 0x0007e2000c101124 */
[----:B------:R-:W-:Y:S05]  /*2fe0*/  BRA `(.L_x_32318) ;  /* 0x0000000000b07947 */ /* 0x000fea0003800000 */
.L_x_32335:
        /* <DEDUP_REMOVED lines=22> */
.L_x_32317:
        /* <DEDUP_REMOVED lines=16> */
.L_x_32346:
[----:B------:R-:W-:Y:S05]  /*3250*/  BRA `(.L_x_32318) ;  /* 0x0000000000147947 */ /* 0x000fea0003800000 */
.L_x_32345:
[--C-:B------:R-:W-:Y:S01]  /*3260*/  SHF.R.S32.HI R3, RZ, 0x1f, R9.reuse ;  /* 0x0000001fff037819 */ /* 0x100fe20000011409 */
[----:B------:R-:W-:-:S05]  /*3270*/  IMAD.MOV.U32 R2, RZ, RZ, R9 ;  /* 0x000000ffff027224 */ /* 0x000fca00078e0009 */
[----:B------:R2:W-:Y:S01]  /*3280*/  STG.E.64 desc[UR36][R16.64], R2 ;  /* 0x0000000210007986 */ /* 0x0005e2000c101b24 */
[----:B------:R-:W-:Y:S05]  /*3290*/  BRA `(.L_x_32318) ;  /* 0x0000000000047947 */ /* 0x000fea0003800000 */
.L_x_32344:
[----:B------:R0:W-:Y:S02]  /*32a0*/  STG.E desc[UR36][R16.64], R9 ;  /* 0x0000000910007986 */ /* 0x0001e4000c101924 */
.L_x_32318:
[----:B------:R-:W-:-:S04]  /*32b0*/  IMAD R18, R23, 0x200, R18 ;  /* 0x0000020017127824 */ /* 0x000fc800078e0212 */
[----:B------:R-:W-:-:S07]  /*32c0*/  VIADD R19, R18, 0x80 ;  /* 0x0000008012137836 */ /* 0x000fce0000000000 */
.L_x_32276:
[----:B------:R-:W-:Y:S05]  /*32d0*/  BSYNC B6 ;  /* 0x0000000000067941 */ /* 0x000fea0003800000 */
.L_x_32275:
        /* <DEDUP_REMOVED lines=307> */
.L_x_32349:
        /* <DEDUP_REMOVED lines=20> */
.L_x_32353:
[----:B------:R1:W5:Y:S01]  /*4750*/  LDG.E.U8 R18, desc[UR36][R2.64] ;  /* 0x0000002402127981 */ /* 0x000362000c1e1100 */
[----:B------:R-:W-:Y:S05]  /*4760*/  BRA `(.L_x_32355) ;  /* 0x0000000c00347947 */ /* 0x000fea0003800000 */
.L_x_32352:
        /* <DEDUP_REMOVED lines=8> */
.L_x_32357:
[----:B------:R3:W5:Y:S01]  /*47f0*/  LDG.E R18, desc[UR36][R2.64] ;  /* 0x0000002402127981 */ /* 0x000762000c1e1900 */
[----:B------:R-:W-:Y:S05]  /*4800*/  BRA `(.L_x_32355) ;  /* 0x0000000c000c7947 */ /* 0x000fea0003800000 */
.L_x_32356:
[----:B------:R2:W5:Y:S01]  /*4810*/  LDG.E.S16 R18, desc[UR36][R2.64] ;  /* 0x0000002402127981 */ /* 0x000562000c1e1700 */
[----:B------:R-:W-:Y:S05]  /*4820*/  BRA `(.L_x_32355) ;  /* 0x0000000c00047947 */ /* 0x000fea0003800000 */
.L_x_32351:
        /* <DEDUP_REMOVED lines=9> */
.L_x_32359:
[----:B------:R-:W2:Y:S02]  /*48c0*/  LDG.E.U16 R2, desc[UR36][R2.64] ;  /* 0x0000002402027981 */ /* 0x000ea4000c1e1500 */
[----:B--2---:R-:W-:-:S06]  /*48d0*/  HADD2.F32 R18, -RZ, R2.H0_H0 ;  /* 0x20000002ff127230 */ /* 0x004fcc0000004100 */
[----:B------:R-:W0:Y:S01]  /*48e0*/  F2I.FTZ.TRUNC.NTZ R18, R18 ;  /* 0x0000001200127305 */ /* 0x000e22000021f100 */
[----:B------:R-:W-:Y:S05]  /*48f0*/  BRA `(.L_x_32355) ;  /* 0x0000000800d07947 */ /* 0x000fea0003800000 */
.L_x_32358:
        /* <DEDUP_REMOVED lines=9> */
.L_x_32361:
[----:B------:R-:W2:Y:S02]  /*4990*/  LDG.E.U16 R2, desc[UR36][R2.64] ;  /* 0x0000002402027981 */ /* 0x000ea4000c1e1500 */
[----:B--2---:R-:W-:-:S06]  /*49a0*/  HADD2.F32 R18, -RZ, R2.H0_H0 ;  /* 0x20000002ff127230 */ /* 0x004fcc0000004100 */
[----:B------:R-:W0:Y:S01]  /*49b0*/  F2I.FTZ.TRUNC.NTZ R18, R18 ;  /* 0x0000001200127305 */ /* 0x000e22000021f100 */
[----:B------:R-:W-:Y:S05]  /*49c0*/  BRA `(.L_x_32355) ;  /* 0x00000008009c7947 */ /* 0x000fea0003800000 */
.L_x_32360:
[----:B------:R-:W2:Y:S02]  /*49d0*/  LDG.E.64 R2, desc[UR36][R2.64] ;  /* 0x0000002402027981 */ /* 0x000ea4000c1e1b00 */
[----:B--2---:R0:W1:Y:S01]  /*49e0*/  F2I.F64.TRUNC R18, R2 ;  /* 0x0000000200127311 */ /* 0x004062000030d100 */
[----:B------:R-:W-:Y:S05]  /*49f0*/  BRA `(.L_x_32355) ;  /* 0x0000000800907947 */ /* 0x000fea0003800000 */
.L_x_32350:
        /* <DEDUP_REMOVED lines=12> */
.L_x_32364:
[----:B------:R-:W2:Y:S02]  /*4ac0*/  LDG.E.64 R2, desc[UR36][R2.64] ;  /* 0x0000002402027981 */ /* 0x000ea4000c1e1b00 */
[----:B--2---:R0:W1:Y:S01]  /*4ad0*/  F2I.F64.TRUNC R18, R2 ;  /* 0x0000000200127311 */ /* 0x004062000030d100 */
[----:B------:R-:W-:Y:S05]  /*4ae0*/  BRA `(.L_x_32355) ;  /* 0x0000000800547947 */ /* 0x000fea0003800000 */
.L_x_32363:
        /* <DEDUP_REMOVED lines=27> */
.L_x_32366:
        /* <DEDUP_REMOVED lines=14> */
.L_x_32365:
[----:B------:R-:W2:Y:S02]  /*4d80*/  LDG.E.U16 R18, desc[UR36][R2.64] ;  /* 0x0000002402127981 */ /* 0x000ea4000c1e1500 */
[----:B--2---:R-:W-:-:S06]  /*4d90*/  IMAD.U32 R18, R18, 0x10000, RZ ;  /* 0x0001000012127824 */ /* 0x004fcc00078e00ff */
[----:B------:R-:W0:Y:S01]  /*4da0*/  F2I.FTZ.TRUNC.NTZ R18, R18 ;  /* 0x0000001200127305 */ /* 0x000e22000021f100 */
[----:B------:R-:W-:Y:S05]  /*4db0*/  BRA `(.L_x_32355) ;  /* 0x0000000400a07947 */ /* 0x000fea0003800000 */
.L_x_32362:
        /* <DEDUP_REMOVED lines=10> */
.L_x_32369:
        /* <DEDUP_REMOVED lines=21> */
.L_x_32373:
[----:B------:R-:W-:Y:S05]  /*4fb0*/  BSYNC B1 ;  /* 0x0000000000017941 */ /* 0x000fea0003800000 */
.L_x_32372:
[----:B------:R-:W-:Y:S01]  /*4fc0*/  IMAD.SHL.U32 R2, R2, 0x100000, RZ ;  /* 0x0010000002027824 */ /* 0x000fe200078e00ff */
[----:B------:R-:W-:-:S04]  /*4fd0*/  LEA R3, R0, 0x3b800000, 0x17 ;  /* 0x3b80000000037811 */ /* 0x000fc800078eb8ff */
[----:B------:R-:W-:-:S07]  /*4fe0*/  LOP3.LUT R18, R3, R2, R18, 0xfe, !PT ;  /* 0x0000000203127212 */ /* 0x000fce00078efe12 */
.L_x_32371:
[----:B------:R-:W-:Y:S05]  /*4ff0*/  BSYNC B0 ;  /* 0x0000000000007941 */ /* 0x000fea0003800000 */
.L_x_32370:
[----:B------:R-:W0:Y:S01]  /*5000*/  F2I.FTZ.TRUNC.NTZ R18, R18 ;  /* 0x0000001200127305 */ /* 0x000e22000021f100 */
[----:B------:R-:W-:Y:S05]  /*5010*/  BRA `(.L_x_32355) ;  /* 0x0000000400087947 */ /* 0x000fea0003800000 */
.L_x_32368:
        /* <DEDUP_REMOVED lines=21> */
.L_x_32377:
[----:B------:R-:W-:Y:S05]  /*5170*/  BSYNC B1 ;  /* 0x0000000000017941 */ /* 0x000fea0003800000 */
.L_x_32376:
[----:B------:R-:W-:Y:S01]  /*5180*/  IMAD.SHL.U32 R2, R2, 0x200000, RZ ;  /* 0x0020000002027824 */ /* 0x000fe200078e00ff */
[----:B------:R-:W-:-:S04]  /*5190*/  LEA R3, R0, 0x37800000, 0x17 ;  /* 0x3780000000037811 */ /* 0x000fc800078eb8ff */
[----:B------:R-:W-:-:S07]  /*51a0*/  LOP3.LUT R18, R3, R2, R18, 0xfe, !PT ;  /* 0x0000000203127212 */ /* 0x000fce00078efe12 */
.L_x_32375:
[----:B------:R-:W-:Y:S05]  /*51b0*/  BSYNC B0 ;  /* 0x0000000000007941 */ /* 0x000fea0003800000 */
.L_x_32374:
[----:B------:R-:W0:Y:S01]  /*51c0*/  F2I.FTZ.TRUNC.NTZ R18, R18 ;  /* 0x0000001200127305 */ /* 0x000e22000021f100 */
[----:B------:R-:W-:Y:S05]  /*51d0*/  BRA `(.L_x_32355) ;  /* 0x0000000000987947 */ /* 0x000fea0003800000 */
.L_x_32367:
        /* <DEDUP_REMOVED lines=14> */
.L_x_32381:
[----:B------:R-:W-:Y:S05]  /*52c0*/  BSYNC B0 ;  /* 0x0000000000007941 */ /* 0x000fea0003800000 */
.L_x_32380:
[----:B------:R-:W0:Y:S01]  /*52d0*/  F2I.FTZ.TRUNC.NTZ R18, R18 ;  /* 0x0000001200127305 */ /* 0x000e22000021f100 */
[----:B------:R-:W-:Y:S05]  /*52e0*/  BRA `(.L_x_32355) ;  /* 0x0000000000547947 */ /* 0x000fea0003800000 */
.L_x_32354:
        /* <DEDUP_REMOVED lines=17> */
.L_x_32382:
[----:B------:R-:W-:Y:S05]  /*5400*/  BRA `(.L_x_32355) ;  /* 0x00000000000c7947 */ /* 0x000fea0003800000 */
.L_x_32379:
[----:B------:R0:W5:Y:S01]  /*5410*/  LDG.E R18, desc[UR36][R2.64] ;  /* 0x0000002402127981 */ /* 0x000162000c1e1900 */
[----:B------:R-:W-:Y:S05]  /*5420*/  BRA `(.L_x_32355) ;  /* 0x0000000000047947 */ /* 0x000fea0003800000 */
.L_x_32378:
[----:B------:R0:W5:Y:S02]  /*5430*/  LDG.E R18, desc[UR36][R2.64] ;  /* 0x0000002402127981 */ /* 0x000164000c1e1900 */
.L_x_32355:
[-C--:B01---5:R-:W-:Y:S01]  /*5440*/  IABS R5, R18.reuse ;  /* 0x0000001200057213 */ /* 0x0a3fe20000000000 */
[----:B------:R-:W0:Y:S01]  /*5450*/  LDC R9, c[0x0][0x424] ;  /* 0x00010900ff097b82 */ /* 0x000e220000000800 */
[----:B------:R-:W-:Y:S01]  /*5460*/  IABS R6, R18 ;  /* 0x0000001200067213 */ /* 0x000fe20000000000 */
[----:B------:R-:W-:Y:S01]  /*5470*/  BSSY B0, `(.L_x_32383) ;  /* 0x0000027000007945 */ /* 0x000fe20003800000 */
[----:B------:R-:W1:Y:S08]  /*5480*/  I2F.RP R0, R5 ;  /* 0x0000000500007306 */ /* 0x000e700000209400 */
[----:B-1----:R-:W2:Y:S02]  /*5490*/  MUFU.RCP R0, R0 ;  /* 0x0000000000007308 */ /* 0x002ea40000001000 */
[----:B--234-:R-:W-:-:S02]  /*54a0*/  VIADD R2, R0, 0xffffffe ;  /* 0x0ffffffe00027836 */ /* 0x01cfc40000000000 */
[----:B------:R-:W-:-:S04]  /*54b0*/  IMAD.MOV R0, RZ, RZ, -R6 ;  /* 0x000000ffff007224 */ /* 0x000fc800078e0a06 */
[----:B------:R1:W2:Y:S01]  /*54c0*/  F2I.FTZ.U32.TRUNC.NTZ R3, R2 ;  /* 0x0000000200037305 */ /* 0x0002a2000021f000 */
[----:B------:R-:W3:Y:S01]  /*54d0*/  LDC.U8 R6, c[0x0][0x428] ;  /* 0x00010a00ff067b82 */ /* 0x000ee20000000000 */
[----:B-1----:R-:W-:Y:S02]  /*54e0*/  IMAD.MOV.U32 R2, RZ, RZ, RZ ;  /* 0x000000ffff027224 */ /* 0x002fe400078e00ff */
[----:B--2---:R-:W-:-:S04]  /*54f0*/  IMAD.MOV R4, RZ, RZ, -R3 ;  /* 0x000000ffff047224 */ /* 0x004fc800078e0a03 */
[----:B------:R-:W-:Y:S01]  /*5500*/  IMAD R7, R4, R5, RZ ;  /* 0x0000000504077224 */ /* 0x000fe200078e02ff */
[----:B0-----:R-:W-:-:S03]  /*5510*/  IABS R4, R9 ;  /* 0x0000000900047213 */ /* 0x001fc60000000000 */
[----:B------:R-:W-:Y:S01]  /*5520*/  IMAD.HI.U32 R3, R3, R7, R2 ;  /* 0x0000000703037227 */ /* 0x000fe200078e0002 */
[----:B------:R-:W-:-:S04]  /*5530*/  LOP3.LUT R2, R18, R9, RZ, 0x3c, !PT ;  /* 0x0000000912027212 */ /* 0x000fc800078e3cff */
[C---:B------:R-:W-:Y:S01]  /*5540*/  ISETP.GE.AND P0, PT, R2.reuse, RZ, PT ;  /* 0x000000ff0200720c */ /* 0x040fe20003f06270 */
[----:B------:R-:W-:Y:S01]  /*5550*/  IMAD.HI.U32 R3, R3, R4, RZ ;  /* 0x0000000403037227 */ /* 0x000fe200078e00ff */
[----:B------:R-:W-:-:S03]  /*5560*/  ISETP.GT.AND P3, PT, R2, -0x1, PT ;  /* 0xffffffff0200780c */ /* 0x000fc60003f64270 */
[----:B------:R-:W-:Y:S01]  /*5570*/  IMAD R0, R3, R0, R4 ;  /* 0x0000000003007224 */ /* 0x000fe200078e0204 */
[----:B---3--:R-:W-:-:S04]  /*5580*/  PRMT R4, R6, 0x9910, RZ ;  /* 0x0000991006047816 */ /* 0x008fc800000000ff */
        /* <DEDUP_REMOVED lines=21> */
.L_x_32384:
[----:B------:R-:W-:Y:S05]  /*56e0*/  BSYNC B0 ;  /* 0x0000000000007941 */ /* 0x000fea0003800000 */
.L_x_32383:
        /* <DEDUP_REMOVED lines=11> */
.L_x_32388:
[----:B------:R4:W-:Y:S01]  /*57a0*/  STG.E.U8 desc[UR36][R16.64], R2 ;  /* 0x0000000210007986 */ /* 0x0009e2000c101124 */
[----:B------:R-:W-:Y:S05]  /*57b0*/  BRA `(.L_x_32390) ;  /* 0x0000000c00507947 */ /* 0x000fea0003800000 */
.L_x_32387:
        /* <DEDUP_REMOVED lines=9> */
.L_x_32392:
[----:B------:R2:W-:Y:S01]  /*5850*/  STG.E desc[UR36][R16.64], R2 ;  /* 0x0000000210007986 */ /* 0x0005e2000c101924 */
[----:B------:R-:W-:Y:S05]  /*5860*/  BRA `(.L_x_32390) ;  /* 0x0000000c00247947 */ /* 0x000fea0003800000 */
.L_x_32391:
[----:B------:R0:W-:Y:S01]  /*5870*/  STG.E.U16 desc[UR36][R16.64], R2 ;  /* 0x0000000210007986 */ /* 0x0001e2000c101524 */
[----:B------:R-:W-:Y:S05]  /*5880*/  BRA `(.L_x_32390) ;  /* 0x0000000c001c7947 */ /* 0x000fea0003800000 */
.L_x_32386:
        /* <DEDUP_REMOVED lines=9> */
.L_x_32394:
[----:B------:R-:W-:-:S04]  /*5920*/  I2FP.F32.S32 R0, R2 ;  /* 0x0000000200007245 */ /* 0x000fc80000201400 */
[----:B------:R-:W-:-:S05]  /*5930*/  F2FP.F16.F32.PACK_AB R0, RZ, R0 ;  /* 0x00000000ff00723e */ /* 0x000fca00000000ff */
[----:B------:R0:W-:Y:S01]  /*5940*/  STG.E.U16 desc[UR36][R16.64], R0 ;  /* 0x0000000010007986 */ /* 0x0001e2000c101524 */
[----:B------:R-:W-:Y:S05]  /*5950*/  BRA `(.L_x_32390) ;  /* 0x0000000800e87947 */ /* 0x000fea0003800000 */
.L_x_32393:
        /* <DEDUP_REMOVED lines=10> */
.L_x_32396:
[----:B------:R-:W-:-:S04]  /*5a00*/  I2FP.F32.S32 R2, R2 ;  /* 0x0000000200027245 */ /* 0x000fc80000201400 */
[----:B------:R-:W-:-:S04]  /*5a10*/  F2FP.F16.F32.PACK_AB R3, RZ, R2 ;  /* 0x00000002ff03723e */ /* 0x000fc800000000ff */
[----:B------:R-:W-:-:S05]  /*5a20*/  PRMT R3, R3, 0x5410, RZ ;  /* 0x0000541003037816 */ /* 0x000fca00000000ff */
[----:B------:R0:W-:Y:S01]  /*5a30*/  STG.E desc[UR36][R16.64], R3 ;  /* 0x0000000310007986 */ /* 0x0001e2000c101924 */
[----:B------:R-:W-:Y:S05]  /*5a40*/  BRA `(.L_x_32390) ;  /* 0x0000000800ac7947 */ /* 0x000fea0003800000 */
.L_x_32395:
[----:B------:R-:W0:Y:S02]  /*5a50*/  I2F.F64 R2, R2 ;  /* 0x0000000200027312 */ /* 0x000e240000201c00 */
[----:B0-----:R0:W-:Y:S01]  /*5a60*/  STG.E.64 desc[UR36][R16.64], R2 ;  /* 0x0000000210007986 */ /* 0x0011e2000c101b24 */
[----:B------:R-:W-:Y:S05]  /*5a70*/  BRA `(.L_x_32390) ;  /* 0x0000000800a07947 */ /* 0x000fea0003800000 */
.L_x_32385:
        /* <DEDUP_REMOVED lines=12> */
.L_x_32399:
[----:B------:R-:W0:Y:S01]  /*5b40*/  I2F.F64 R4, R2 ;  /* 0x0000000200047312 */ /* 0x000e220000201c00 */
[----:B------:R-:W-:-:S05]  /*5b50*/  CS2R R6, SRZ ;  /* 0x0000000000067805 */ /* 0x000fca000001ff00 */
[----:B0-----:R0:W-:Y:S01]  /*5b60*/  STG.E.128 desc[UR36][R16.64], R4 ;  /* 0x0000000410007986 */ /* 0x0011e2000c101d24 */
[----:B------:R-:W-:Y:S05]  /*5b70*/  BRA `(.L_x_32390) ;  /* 0x0000000800607947 */ /* 0x000fea0003800000 */
.L_x_32398:
        /* <DEDUP_REMOVED lines=21> */
.L_x_32403:
[----:B------:R-:W-:Y:S05]  /*5cd0*/  BSYNC B0 ;  /* 0x0000000000007941 */ /* 0x000fea0003800000 */
.L_x_32402:
[----:B------:R-:W-:-:S05]  /*5ce0*/  LOP3.LUT R3, R0, R3, RZ, 0xfc, !PT ;  /* 0x0000000300037212 */ /* 0x000fca00078efcff */
[----:B------:R0:W-:Y:S01]  /*5cf0*/  STG.E.U8 desc[UR36][R16.64], R3 ;  /* 0x0000000310007986 */ /* 0x0001e2000c101124 */
[----:B------:R-:W-:Y:S05]  /*5d00*/  BRA `(.L_x_32390) ;  /* 0x0000000400fc7947 */ /* 0x000fea0003800000 */
.L_x_32401:
        /* <DEDUP_REMOVED lines=13> */
.L_x_32405:
[----:B------:R-:W-:Y:S01]  /*5de0*/  IMAD.MOV.U32 R0, RZ, RZ, 0x7f ;  /* 0x0000007fff007424 */ /* 0x000fe200078e00ff */
[----:B------:R-:W-:-:S04]  /*5df0*/  ISETP.GT.U32.AND P0, PT, R2, 0x7f800000, PT ;  /* 0x7f8000000200780c */ /* 0x000fc80003f04070 */
[----:B------:R-:W-:-:S09]  /*5e00*/  SEL R0, R0, 0x7c, P0 ;  /* 0x0000007c00007807 */ /* 0x000fd20000000000 */
.L_x_32406:
[----:B------:R-:W-:Y:S05]  /*5e10*/  BSYNC B0 ;  /* 0x0000000000007941 */ /* 0x000fea0003800000 */
.L_x_32404:
[----:B------:R-:W-:-:S04]  /*5e20*/  LOP3.LUT R2, R3, 0x80000000, RZ, 0xc0, !PT ;  /* 0x8000000003027812 */ /* 0x000fc800078ec0ff */
[----:B------:R-:W-:-:S04]  /*5e30*/  SHF.R.U32.HI R3, RZ, 0x18, R2 ;  /* 0x00000018ff037819 */ /* 0x000fc80000011602 */
[----:B------:R-:W-:-:S05]  /*5e40*/  LOP3.LUT R3, R0, R3, RZ, 0xfc, !PT ;  /* 0x0000000300037212 */ /* 0x000fca00078efcff */
[----:B------:R0:W-:Y:S01]  /*5e50*/  STG.E.U8 desc[UR36][R16.64], R3 ;  /* 0x0000000310007986 */ /* 0x0001e2000c101124 */
[----:B------:R-:W-:Y:S05]  /*5e60*/  BRA `(.L_x_32390) ;  /* 0x0000000400a47947 */ /* 0x000fea0003800000 */
.L_x_32400:
[----:B------:R-:W-:-:S04]  /*5e70*/  I2FP.F32.S32 R0, R2 ;  /* 0x0000000200007245 */ /* 0x000fc80000201400 */
[----:B------:R-:W-:-:S05]  /*5e80*/  F2FP.BF16.F32.PACK_AB R0, RZ, R0 ;  /* 0x00000000ff00723e */ /* 0x000fca00000010ff */
[----:B------:R0:W-:Y:S01]  /*5e90*/  STG.E.U16 desc[UR36][R16.64], R0 ;  /* 0x0000000010007986 */ /* 0x0001e2000c101524 */
[----:B------:R-:W-:Y:S05]  /*5ea0*/  BRA `(.L_x_32390) ;  /* 0x0000000400947947 */ /* 0x000fea0003800000 */
.L_x_32397:
        /* <DEDUP_REMOVED lines=10> */
.L_x_32409:
        /* <DEDUP_REMOVED lines=17> */
.L_x_32412:
[----:B------:R-:W-:-:S04]  /*6060*/  LOP3.LUT R2, R3, 0x80000000, RZ, 0xc0, !PT ;  /* 0x8000000003027812 */ /* 0x000fc800078ec0ff */
[----:B------:R-:W-:-:S04]  /*6070*/  SHF.R.U32.HI R3, RZ, 0x18, R2 ;  /* 0x00000018ff037819 */ /* 0x000fc80000011602 */
[----:B------:R-:W-:-:S04]  /*6080*/  LOP3.LUT R0, R0, R3, RZ, 0xfc, !PT ;  /* 0x0000000300007212 */ /* 0x000fc800078efcff */
[----:B------:R-:W-:-:S07]  /*6090*/  PRMT R8, R0, 0x7610, R8 ;  /* 0x0000761000087816 */ /* 0x000fce0000000008 */
.L_x_32411:
[----:B------:R-:W-:Y:S05]  /*60a0*/  BSYNC B0 ;  /* 0x0000000000007941 */ /* 0x000fea0003800000 */
.L_x_32410:
[----:B------:R0:W-:Y:S01]  /*60b0*/  STG.E.U8 desc[UR36][R16.64], R8 ;  /* 0x0000000810007986 */ /* 0x0001e2000c101124 */
[----:B------:R-:W-:Y:S05]  /*60c0*/  BRA `(.L_x_32390) ;  /* 0x00000004000c7947 */ /* 0x000fea0003800000 */
.L_x_32408:
        /* <DEDUP_REMOVED lines=17> */
.L_x_32415:
[----:B------:R-:W-:-:S04]  /*61e0*/  LOP3.LUT R2, R3, 0x80000000, RZ, 0xc0, !PT ;  /* 0x8000000003027812 */ /* 0x000fc800078ec0ff */
[----:B------:R-:W-:-:S04]  /*61f0*/  SHF.R.U32.HI R3, RZ, 0x18, R2 ;  /* 0x00000018ff037819 */ /* 0x000fc80000011602 */
[----:B------:R-:W-:-:S04]  /*6200*/  LOP3.LUT R0, R0, R3, RZ, 0xfc, !PT ;  /* 0x0000000300007212 */ /* 0x000fc800078efcff */
[----:B------:R-:W-:-:S07]  /*6210*/  PRMT R8, R0, 0x7610, R8 ;  /* 0x0000761000087816 */ /* 0x000fce0000000008 */
.L_x_32414:
[----:B------:R-:W-:Y:S05]  /*6220*/  BSYNC B0 ;  /* 0x0000000000007941 */ /* 0x000fea0003800000 */
.L_x_32413:
[----:B------:R0:W-:Y:S01]  /*6230*/  STG.E.U8 desc[UR36][R16.64], R8 ;  /* 0x0000000810007986 */ /* 0x0001e2000c101124 */
[----:B------:R-:W-:Y:S05]  /*6240*/  BRA `(.L_x_32390) ;  /* 0x0000000000ac7947 */ /* 0x000fea0003800000 */
.L_x_32407:
        /* <DEDUP_REMOVED lines=22> */
.L_x_32389:
        /* <DEDUP_REMOVED lines=16> */
.L_x_32418:
[----:B------:R-:W-:Y:S05]  /*64b0*/  BRA `(.L_x_32390) ;  /* 0x0000000000107947 */ /* 0x000fea0003800000 */
.L_x_32417:
[----:B------:R-:W-:-:S05]  /*64c0*/  SHF.R.S32.HI R3, RZ, 0x1f, R2 ;  /* 0x0000001fff037819 */ /* 0x000fca0000011402 */
[----:B------:R0:W-:Y:S01]  /*64d0*/  STG.E.64 desc[UR36][R16.64], R2 ;  /* 0x0000000210007986 */ /* 0x0001e2000c101b24 */
[----:B------:R-:W-:Y:S05]  /*64e0*/  BRA `(.L_x_32390) ;  /* 0x0000000000047947 */ /* 0x000fea0003800000 */
.L_x_32416:
[----:B------:R0:W-:Y:S02]  /*64f0*/  STG.E desc[UR36][R16.64], R2 ;  /* 0x0000000210007986 */ /* 0x0001e4000c101924 */
.L_x_32390:
[----:B------:R-:W-:-:S07]  /*6500*/  VIADD R19, R19, 0x80 ;  /* 0x0000008013137836 */ /* 0x000fce0000000000 */
.L_x_32348:
[----:B------:R-:W-:Y:S05]  /*6510*/  BSYNC B6 ;  /* 0x0000000000067941 */ /* 0x000fea0003800000 */
.L_x_32347:
        /* <DEDUP_REMOVED lines=307> */
.L_x_32421:
        /* <DEDUP_REMOVED lines=20> */
.L_x_32425:
[----:B------:R3:W5:Y:S01]  /*7990*/  LDG.E.U8 R18, desc[UR36][R2.64] ;  /* 0x0000002402127981 */ /* 0x000762000c1e1100 */
[----:B------:R-:W-:Y:S05]  /*79a0*/  BRA `(.L_x_32427) ;  /* 0x0000000c00347947 */ /* 0x000fea0003800000 */
.L_x_32424:
        /* <DEDUP_REMOVED lines=8> */
.L_x_32429:
[----:B------:R2:W5:Y:S01]  /*7a30*/  LDG.E R18, desc[UR36][R2.64] ;  /* 0x0000002402127981 */ /* 0x000562000c1e1900 */
[----:B------:R-:W-:Y:S05]  /*7a40*/  BRA `(.L_x_32427) ;  /* 0x0000000c000c7947 */ /* 0x000fea0003800000 */
.L_x_32428:
[----:B------:R0:W5:Y:S01]  /*7a50*/  LDG.E.S16 R18, desc[UR36][R2.64] ;  /* 0x0000002402127981 */ /* 0x000162000c1e1700 */
[----:B------:R-:W-:Y:S05]  /*7a60*/  BRA `(.L_x_32427) ;  /* 0x0000000c00047947 */ /* 0x000fea0003800000 */
.L_x_32423:
        /* <DEDUP_REMOVED lines=9> */
.L_x_32431:
[----:B------:R-:W2:Y:S02]  /*7b00*/  LDG.E.U16 R2, desc[UR36][R2.64] ;  /* 0x0000002402027981 */ /* 0x000ea4000c1e1500 */
[----:B--2---:R-:W-:-:S06]  /*7b10*/  HADD2.F32 R18, -RZ, R2.H0_H0 ;  /* 0x20000002ff127230 */ /* 0x004fcc0000004100 */
[----:B------:R-:W0:Y:S01]  /*7b20*/  F2I.FTZ.TRUNC.NTZ R18, R18 ;  /* 0x0000001200127305 */ /* 0x000e22000021f100 */
[----:B------:R-:W-:Y:S05]  /*7b30*/  BRA `(.L_x_32427) ;  /* 0x0000000800d07947 */ /* 0x000fea0003800000 */
.L_x_32430:
        /* <DEDUP_REMOVED lines=9> */
.L_x_32433:
[----:B------:R-:W2:Y:S02]  /*7bd0*/  LDG.E.U16 R2, desc[UR36][R2.64] ;  /* 0x0000002402027981 */ /* 0x000ea4000c1e1500 */
[----:B--2---:R-:W-:-:S06]  /*7be0*/  HADD2.F32 R18, -RZ, R2.H0_H0 ;  /* 0x20000002ff127230 */ /* 0x004fcc0000004100 */
[----:B------:R-:W0:Y:S01]  /*7bf0*/  F2I.FTZ.TRUNC.NTZ R18, R18 ;  /* 0x0000001200127305 */ /* 0x000e22000021f100 */
[----:B------:R-:W-:Y:S05]  /*7c00*/  BRA `(.L_x_32427) ;  /* 0x00000008009c7947 */ /* 0x000fea0003800000 */
.L_x_32432:
[----:B------:R-:W2:Y:S02]  /*7c10*/  LDG.E.64 R2, desc[UR36][R2.64] ;  /* 0x0000002402027981 */ /* 0x000ea4000c1e1b00 */
[----:B--2---:R0:W1:Y:S01]  /*7c20*/  F2I.F64.TRUNC R18, R2 ;  /* 0x0000000200127311 */ /* 0x004062000030d100 */
[----:B------:R-:W-:Y:S05]  /*7c30*/  BRA `(.L_x_32427) ;  /* 0x0000000800907947 */ /* 0x000fea0003800000 */
.L_x_32422:
        /* <DEDUP_REMOVED lines=12> */
.L_x_32436:
[----:B------:R-:W2:Y:S02]  /*7d00*/  LDG.E.64 R2, desc[UR36][R2.64] ;  /* 0x0000002402027981 */ /* 0x000ea4000c1e1b00 */
[----:B--2---:R0:W1:Y:S01]  /*7d10*/  F2I.F64.TRUNC R18, R2 ;  /* 0x0000000200127311 */ /* 0x004062000030d100 */
[----:B------:R-:W-:Y:S05]  /*7d20*/  BRA `(.L_x_32427) ;  /* 0x0000000800547947 */ /* 0x000fea0003800000 */
.L_x_32435:
        /* <DEDUP_REMOVED lines=27> */
.L_x_32438:
        /* <DEDUP_REMOVED lines=14> */
.L_x_32437:
[----:B------:R-:W2:Y:S02]  /*7fc0*/  LDG.E.U16 R18, desc[UR36][R2.64] ;  /* 0x0000002402127981 */ /* 0x000ea4000c1e1500 */
[----:B--2---:R-:W-:-:S06]  /*7fd0*/  IMAD.U32 R18, R18, 0x10000, RZ ;  /* 0x0001000012127824 */ /* 0x004fcc00078e00ff */
[----:B------:R-:W0:Y:S01]  /*7fe0*/  F2I.FTZ.TRUNC.NTZ R18, R18 ;  /* 0x0000001200127305 */ /* 0x000e22000021f100 */
[----:B------:R-:W-:Y:S05]  /*7ff0*/  BRA `(.L_x_32427) ;  /* 0x0000000400a07947 */ /* 0x000fea0003800000 */
.L_x_32434:
        /* <DEDUP_REMOVED lines=10> */
.L_x_32441:
        /* <DEDUP_REMOVED lines=21> */
.L_x_32445:
[----:B------:R-:W-:Y:S05]  /*81f0*/  BSYNC B1 ;  /* 0x0000000000017941 */ /* 0x000fea0003800000 */
.L_x_32444:
[----:B------:R-:W-:Y:S01]  /*8200*/  IMAD.SHL.U32 R2, R2, 0x100000, RZ ;  /* 0x0010000002027824 */ /* 0x000fe200078e00ff */
[----:B------:R-:W-:-:S04]  /*8210*/  LEA R3, R0, 0x3b800000, 0x17 ;  /* 0x3b80000000037811 */ /* 0x000fc800078eb8ff */
[----:B------:R-:W-:-:S07]  /*8220*/  LOP3.LUT R18, R3, R2, R18, 0xfe, !PT ;  /* 0x0000000203127212 */ /* 0x000fce00078efe12 */
.L_x_32443:
[----:B------:R-:W-:Y:S05]  /*8230*/  BSYNC B0 ;  /* 0x0000000000007941 */ /* 0x000fea0003800000 */
.L_x_32442:
[----:B------:R-:W0:Y:S01]  /*8240*/  F2I.FTZ.TRUNC.NTZ R18, R18 ;  /* 0x0000001200127305 */ /* 0x000e22000021f100 */
[----:B------:R-:W-:Y:S05]  /*8250*/  BRA `(.L_x_32427) ;  /* 0x0000000400087947 */ /* 0x000fea0003800000 */
.L_x_32440:
        /* <DEDUP_REMOVED lines=21> */
.L_x_32449:
[----:B------:R-:W-:Y:S05]  /*83b0*/  BSYNC B1 ;  /* 0x0000000000017941 */ /* 0x000fea0003800000 */
.L_x_32448:
[----:B------:R-:W-:Y:S01]  /*83c0*/  IMAD.SHL.U32 R2, R2, 0x200000, RZ ;  /* 0x0020000002027824 */ /* 0x000fe200078e00ff */
[----:B------:R-:W-:-:S04]  /*83d0*/  LEA R3, R0, 0x37800000, 0x17 ;  /* 0x3780000000037811 */ /* 0x000fc800078eb8ff */
[----:B------:R-:W-:-:S07]  /*83e0*/  LOP3.LUT R18, R3, R2, R18, 0xfe, !PT ;  /* 0x0000000203127212 */ /* 0x000fce00078efe12 */
.L_x_32447:
[----:B------:R-:W-:Y:S05]  /*83f0*/  BSYNC B0 ;  /* 0x0000000000007941 */ /* 0x000fea0003800000 */
.L_x_32446:
[----:B------:R-:W0:Y:S01]  /*8400*/  F2I.FTZ.TRUNC.NTZ R18, R18 ;  /* 0x0000001200127305 */ /* 0x000e22000021f100 */
[----:B------:R-:W-:Y:S05]  /*8410*/  BRA `(.L_x_32427) ;  /* 0x0000000000987947 */ /* 0x000fea0003800000 */
.L_x_32439:
        /* <DEDUP_REMOVED lines=14> */
.L_x_32453:
[----:B------:R-:W-:Y:S05]  /*8500*/  BSYNC B0 ;  /* 0x0000000000007941 */ /* 0x000fea0003800000 */
.L_x_32452:
[----:B------:R-:W0:Y:S01]  /*8510*/  F2I.FTZ.TRUNC.NTZ R18, R18 ;  /* 0x0000001200127305 */ /* 0x000e22000021f100 */
[----:B------:R-:W-:Y:S05]  /*8520*/  BRA `(.L_x_32427) ;  /* 0x0000000000547947 */ /* 0x000fea0003800000 */
.L_x_32426:
        /* <DEDUP_REMOVED lines=17> */
.L_x_32454:
[----:B------:R-:W-:Y:S05]  /*8640*/  BRA `(.L_x_32427) ;  /* 0x00000000000c7947 */ /* 0x000fea0003800000 */
.L_x_32451:
[----:B------:R0:W5:Y:S01]  /*8650*/  LDG.E R18, desc[UR36][R2.64] ;  /* 0x0000002402127981 */ /* 0x000162000c1e1900 */
[----:B------:R-:W-:Y:S05]  /*8660*/  BRA `(.L_x_32427) ;  /* 0x0000000000047947 */ /* 0x000fea0003800000 */
.L_x_32450:
[----:B------:R0:W5:Y:S02]  /*8670*/  LDG.E R18, desc[UR36][R2.64] ;  /* 0x0000002402127981 */ /* 0x000164000c1e1900 */
.L_x_32427:
        /* <DEDUP_REMOVED lines=42> */
.L_x_32456:
[----:B------:R-:W-:Y:S05]  /*8920*/  BSYNC B0 ;  /* 0x0000000000007941 */ /* 0x000fea0003800000 */
.L_x_32455:
        /* <DEDUP_REMOVED lines=11> */
.L_x_32460:
[----:B------:R0:W-:Y:S01]  /*89e0*/  STG.E.U8 desc[UR36][R16.64], R2 ;  /* 0x0000000210007986 */ /* 0x0001e2000c101124 */
[----:B------:R-:W-:Y:S05]  /*89f0*/  BRA `(.L_x_32462) ;  /* 0x0000000c00507947 */ /* 0x000fea0003800000 */
.L_x_32459:
        /* <DEDUP_REMOVED lines=9> */
.L_x_32464:
[----:B------:R0:W-:Y:S01]  /*8a90*/  STG.E desc[UR36][R16.64], R2 ;  /* 0x0000000210007986 */ /* 0x0001e2000c101924 */
[----:B------:R-:W-:Y:S05]  /*8aa0*/  BRA `(.L_x_32462) ;  /* 0x0000000c00247947 */ /* 0x000fea0003800000 */
.L_x_32463:
[----:B------:R0:W-:Y:S01]  /*8ab0*/  STG.E.U16 desc[UR36][R16.64], R2 ;  /* 0x0000000210007986 */ /* 0x0001e2000c101524 */
[----:B------:R-:W-:Y:S05]  /*8ac0*/  BRA `(.L_x_32462) ;  /* 0x0000000c001c7947 */ /* 0x000fea0003800000 */
.L_x_32458:
        /* <DEDUP_REMOVED lines=9> */
.L_x_32466:
[----:B------:R-:W-:-:S04]  /*8b60*/  I2FP.F32.S32 R0, R2 ;  /* 0x0000000200007245 */ /* 0x000fc80000201400 */
[----:B------:R-:W-:-:S05]  /*8b70*/  F2FP.F16.F32.PACK_AB R0, RZ, R0 ;  /* 0x00000000ff00723e */ /* 0x000fca00000000ff */
[----:B------:R0:W-:Y:S01]  /*8b80*/  STG.E.U16 desc[UR36][R16.64], R0 ;  /* 0x0000000010007986 */ /* 0x0001e2000c101524 */
[----:B------:R-:W-:Y:S05]  /*8b90*/  BRA `(.L_x_32462) ;  /* 0x0000000800e87947 */ /* 0x000fea0003800000 */
.L_x_32465:
        /* <DEDUP_REMOVED lines=10> */
.L_x_32468:
[----:B------:R-:W-:-:S04]  /*8c40*/  I2FP.F32.S32 R2, R2 ;  /* 0x0000000200027245 */ /* 0x000fc80000201400 */
[----:B------:R-:W-:-:S04]  /*8c50*/  F2FP.F16.F32.PACK_AB R3, RZ, R2 ;  /* 0x00000002ff03723e */ /* 0x000fc800000000ff */
[----:B------:R-:W-:-:S05]  /*8c60*/  PRMT R3, R3, 0x5410, RZ ;  /* 0x0000541003037816 */ /* 0x000fca00000000ff */
[----:B------:R0:W-:Y:S01]  /*8c70*/  STG.E desc[UR36][R16.64], R3 ;  /* 0x0000000310007986 */ /* 0x0001e2000c101924 */
[----:B------:R-:W-:Y:S05]  /*8c80*/  BRA `(.L_x_32462) ;  /* 0x0000000800ac7947 */ /* 0x000fea0003800000 */
.L_x_32467:
[----:B------:R-:W0:Y:S02]  /*8c90*/  I2F.F64 R2, R2 ;  /* 0x0000000200027312 */ /* 0x000e240000201c00 */
[----:B0-----:R0:W-:Y:S01]  /*8ca0*/  STG.E.64 desc[UR36][R16.64], R2 ;  /* 0x0000000210007986 */ /* 0x0011e2000c101b24 */
[----:B------:R-:W-:Y:S05]  /*8cb0*/  BRA `(.L_x_32462) ;  /* 0x0000000800a07947 */ /* 0x000fea0003800000 */
.L_x_32457:
        /* <DEDUP_REMOVED lines=12> */
.L_x_32471:
[----:B------:R-:W0:Y:S01]  /*8d80*/  I2F.F64 R4, R2 ;  /* 0x0000000200047312 */ /* 0x000e220000201c00 */
[----:B------:R-:W-:-:S05]  /*8d90*/  CS2R R6, SRZ ;  /* 0x0000000000067805 */ /* 0x000fca000001ff00 */
[----:B0-----:R0:W-:Y:S01]  /*8da0*/  STG.E.128 desc[UR36][R16.64], R4 ;  /* 0x0000000410007986 */ /* 0x0011e2000c101d24 */
[----:B------:R-:W-:Y:S05]  /*8db0*/  BRA `(.L_x_32462) ;  /* 0x0000000800607947 */ /* 0x000fea0003800000 */
.L_x_32470:
        /* <DEDUP_REMOVED lines=21> */
.L_x_32475:
[----:B------:R-:W-:Y:S05]  /*8f10*/  BSYNC B0 ;  /* 0x0000000000007941 */ /* 0x000fea0003800000 */
.L_x_32474:
[----:B------:R-:W-:-:S05]  /*8f20*/  LOP3.LUT R3, R0, R3, RZ, 0xfc, !PT ;  /* 0x0000000300037212 */ /* 0x000fca00078efcff */
[----:B------:R0:W-:Y:S01]  /*8f30*/  STG.E.U8 desc[UR36][R16.64], R3 ;  /* 0x0000000310007986 */ /* 0x0001e2000c101124 */
[----:B------:R-:W-:Y:S05]  /*8f40*/  BRA `(.L_x_32462) ;  /* 0x0000000400fc7947 */ /* 0x000fea0003800000 */
.L_x_32473:
        /* <DEDUP_REMOVED lines=13> */
.L_x_32477:
[----:B------:R-:W-:Y:S01]  /*9020*/  IMAD.MOV.U32 R0, RZ, RZ, 0x7f ;  /* 0x0000007fff007424 */ /* 0x000fe200078e00ff */
[----:B------:R-:W-:-:S04]  /*9030*/  ISETP.GT.U32.AND P0, PT, R2, 0x7f800000, PT ;  /* 0x7f8000000200780c */ /* 0x000fc80003f04070 */
[----:B------:R-:W-:-:S09]  /*9040*/  SEL R0, R0, 0x7c, P0 ;  /* 0x0000007c00007807 */ /* 0x000fd20000000000 */
.L_x_32478:
[----:B------:R-:W-:Y:S05]  /*9050*/  BSYNC B0 ;  /* 0x0000000000007941 */ /* 0x000fea0003800000 */
.L_x_32476:
[----:B------:R-:W-:-:S04]  /*9060*/  LOP3.LUT R2, R3, 0x80000000, RZ, 0xc0, !PT ;  /* 0x8000000003027812 */ /* 0x000fc800078ec0ff */
[----:B------:R-:W-:-:S04]  /*9070*/  SHF.R.U32.HI R3, RZ, 0x18, R2 ;  /* 0x00000018ff037819 */ /* 0x000fc80000011602 */
[----:B------:R-:W-:-:S05]  /*9080*/  LOP3.LUT R3, R0, R3, RZ, 0xfc, !PT ;  /* 0x0000000300037212 */ /* 0x000fca00078efcff */
[----:B------:R0:W-:Y:S01]  /*9090*/  STG.E.U8 desc[UR36][R16.64], R3 ;  /* 0x0000000310007986 */ /* 0x0001e2000c101124 */
[----:B------:R-:W-:Y:S05]  /*90a0*/  BRA `(.L_x_32462) ;  /* 0x0000000400a47947 */ /* 0x000fea0003800000 */
.L_x_32472:
[----:B------:R-:W-:-:S04]  /*90b0*/  I2FP.F32.S32 R0, R2 ;  /* 0x0000000200007245 */ /* 0x000fc80000201400 */
[----:B------:R-:W-:-:S05]  /*90c0*/  F2FP.BF16.F32.PACK_AB R0, RZ, R0 ;  /* 0x00000000ff00723e */ /* 0x000fca00000010ff */
[----:B------:R0:W-:Y:S01]  /*90d0*/  STG.E.U16 desc[UR36][R16.64], R0 ;  /* 0x0000000010007986 */ /* 0x0001e2000c101524 */
[----:B------:R-:W-:Y:S05]  /*90e0*/  BRA `(.L_x_32462) ;  /* 0x0000000400947947 */ /* 0x000fea0003800000 */
.L_x_32469:
        /* <DEDUP_REMOVED lines=10> */
.L_x_32481:
        /* <DEDUP_REMOVED lines=17> */
.L_x_32484:
[----:B------:R-:W-:-:S04]  /*92a0*/  LOP3.LUT R2, R3, 0x80000000, RZ, 0xc0, !PT ;  /* 0x8000000003027812 */ /* 0x000fc800078ec0ff */
[----:B------:R-:W-:-:S04]  /*92b0*/  SHF.R.U32.HI R3, RZ, 0x18, R2 ;  /* 0x00000018ff037819 */ /* 0x000fc80000011602 */
[----:B------:R-:W-:-:S04]  /*92c0*/  LOP3.LUT R0, R0, R3, RZ, 0xfc, !PT ;  /* 0x0000000300007212 */ /* 0x000fc800078efcff */
[----:B------:R-:W-:-:S07]  /*92d0*/  PRMT R8, R0, 0x7610, R8 ;  /* 0x0000761000087816 */ /* 0x000fce0000000008 */
.L_x_32483:
[----:B------:R-:W-:Y:S05]  /*92e0*/  BSYNC B0 ;  /* 0x0000000000007941 */ /* 0x000fea0003800000 */
.L_x_32482:
[----:B------:R3:W-:Y:S01]  /*92f0*/  STG.E.U8 desc[UR36][R16.64], R8 ;  /* 0x0000000810007986 */ /* 0x0007e2000c101124 */
[----:B------:R-:W-:Y:S05]  /*9300*/  BRA `(.L_x_32462) ;  /* 0x00000004000c7947 */ /* 0x000fea0003800000 */
.L_x_32480:
        /* <DEDUP_REMOVED lines=17> */
.L_x_32487:
[----:B------:R-:W-:-:S04]  /*9420*/  LOP3.LUT R2, R3, 0x80000000, RZ, 0xc0, !PT ;  /* 0x8000000003027812 */ /* 0x000fc800078ec0ff */
[----:B------:R-:W-:-:S04]  /*9430*/  SHF.R.U32.HI R3, RZ, 0x18, R2 ;  /* 0x00000018ff037819 */ /* 0x000fc80000011602 */
[----:B------:R-:W-:-:S04]  /*9440*/  LOP3.LUT R0, R0, R3, RZ, 0xfc, !PT ;  /* 0x0000000300007212 */ /* 0x000fc800078efcff */
[----:B------:R-:W-:-:S07]  /*9450*/  PRMT R8, R0, 0x7610, R8 ;  /* 0x0000761000087816 */ /* 0x000fce0000000008 */
.L_x_32486:
[----:B------:R-:W-:Y:S05]  /*9460*/  BSYNC B0 ;  /* 0x0000000000007941 */ /* 0x000fea0003800000 */
.L_x_32485:
[----:B------:R0:W-:Y:S01]  /*9470*/  STG.E.U8 desc[UR36][R16.64], R8 ;  /* 0x0000000810007986 */ /* 0x0001e2000c101124 */
[----:B------:R-:W-:Y:S05]  /*9480*/  BRA `(.L_x_32462) ;  /* 0x0000000000ac7947 */ /* 0x000fea0003800000 */
.L_x_32479:
        /* <DEDUP_REMOVED lines=22> */
.L_x_32461:
        /* <DEDUP_REMOVED lines=16> */
.L_x_32490:
[----:B------:R-:W-:Y:S05]  /*96f0*/  BRA `(.L_x_32462) ;  /* 0x0000000000107947 */ /* 0x000fea0003800000 */
.L_x_32489:
[----:B------:R-:W-:-:S05]  /*9700*/  SHF.R.S32.HI R3, RZ, 0x1f, R2 ;  /* 0x0000001fff037819 */ /* 0x000fca0000011402 */
[----:B------:R0:W-:Y:S01]  /*9710*/  STG.E.64 desc[UR36][R16.64], R2 ;  /* 0x0000000210007986 */ /* 0x0001e2000c101b24 */
[----:B------:R-:W-:Y:S05]  /*9720*/  BRA `(.L_x_32462) ;  /* 0x0000000000047947 */ /* 0x000fea0003800000 */
.L_x_32488:
[----:B------:R2:W-:Y:S02]  /*9730*/  STG.E desc[UR36][R16.64], R2 ;  /* 0x0000000210007986 */ /* 0x0005e4000c101924 */
.L_x_32462:
[----:B------:R-:W-:-:S07]  /*9740*/  VIADD R19, R19, 0x80 ;  /* 0x0000008013137836 */ /* 0x000fce0000000000 */
.L_x_32420:
[----:B------:R-:W-:Y:S05]  /*9750*/  BSYNC B6 ;  /* 0x0000000000067941 */ /* 0x000fea0003800000 */
.L_x_32419:
        /* <DEDUP_REMOVED lines=306> */
.L_x_32491:
        /* <DEDUP_REMOVED lines=20> */
.L_x_32495:
[----:B------:R0:W5:Y:S01]  /*abc0*/  LDG.E.U8 R18, desc[UR36][R2.64] ;  /* 0x0000002402127981 */ /* 0x000162000c1e1100 */
[----:B------:R-:W-:Y:S05]  /*abd0*/  BRA `(.L_x_32497) ;  /* 0x0000000c00347947 */ /* 0x000fea0003800000 */
.L_x_32494:
        /* <DEDUP_REMOVED lines=8> */
.L_x_32499:
[----:B------:R0:W5:Y:S01]  /*ac60*/  LDG.E R18, desc[UR36][R2.64] ;  /* 0x0000002402127981 */ /* 0x000162000c1e1900 */
[----:B------:R-:W-:Y:S05]  /*ac70*/  BRA `(.L_x_32497) ;  /* 0x0000000c000c7947 */ /* 0x000fea0003800000 */
.L_x_32498:
[----:B------:R0:W5:Y:S01]  /*ac80*/  LDG.E.S16 R18, desc[UR36][R2.64] ;  /* 0x0000002402127981 */ /* 0x000162000c1e1700 */
[----:B------:R-:W-:Y:S05]  /*ac90*/  BRA `(.L_x_32497) ;  /* 0x0000000c00047947 */ /* 0x000fea0003800000 */
.L_x_32493:
        /* <DEDUP_REMOVED lines=9> */
.L_x_32501:
[----:B------:R-:W2:Y:S02]  /*ad30*/  LDG.E.U16 R2, desc[UR36][R2.64] ;  /* 0x0000002402027981 */ /* 0x000ea4000c1e1500 */
[----:B--2---:R-:W-:-:S06]  /*ad40*/  HADD2.F32 R18, -RZ, R2.H0_H0 ;  /* 0x20000002ff127230 */ /* 0x004fcc0000004100 */
[----:B------:R-:W0:Y:S01]  /*ad50*/  F2I.FTZ.TRUNC.NTZ R18, R18 ;  /* 0x0000001200127305 */ /* 0x000e22000021f100 */
[----:B------:R-:W-:Y:S05]  /*ad60*/  BRA `(.L_x_32497) ;  /* 0x0000000800d07947 */ /* 0x000fea0003800000 */
.L_x_32500:
        /* <DEDUP_REMOVED lines=9> */
.L_x_32503:
[----:B------:R-:W2:Y:S02]  /*ae00*/  LDG.E.U16 R2, desc[UR36][R2.64] ;  /* 0x0000002402027981 */ /* 0x000ea4000c1e1500 */
[----:B--2---:R-:W-:-:S06]  /*ae10*/  HADD2.F32 R18, -RZ, R2.H0_H0 ;  /* 0x20000002ff127230 */ /* 0x004fcc0000004100 */
[----:B------:R-:W3:Y:S01]  /*ae20*/  F2I.FTZ.TRUNC.NTZ R18, R18 ;  /* 0x0000001200127305 */ /* 0x000ee2000021f100 */
[----:B------:R-:W-:Y:S05]  /*ae30*/  BRA `(.L_x_32497) ;  /* 0x00000008009c7947 */ /* 0x000fea0003800000 */
.L_x_32502:
[----:B------:R-:W2:Y:S02]  /*ae40*/  LDG.E.64 R18, desc[UR36][R2.64] ;  /* 0x0000002402127981 */ /* 0x000ea4000c1e1b00 */
[----:B--2---:R0:W1:Y:S01]  /*ae50*/  F2I.F64.TRUNC R18, R18 ;  /* 0x0000001200127311 */ /* 0x004062000030d100 */
[----:B------:R-:W-:Y:S05]  /*ae60*/  BRA `(.L_x_32497) ;  /* 0x0000000800907947 */ /* 0x000fea0003800000 */
.L_x_32492:
        /* <DEDUP_REMOVED lines=12> */
.L_x_32506:
[----:B------:R-:W2:Y:S02]  /*af30*/  LDG.E.64 R2, desc[UR36][R2.64] ;  /* 0x0000002402027981 */ /* 0x000ea4000c1e1b00 */
[----:B--2---:R0:W1:Y:S01]  /*af40*/  F2I.F64.TRUNC R18, R2 ;  /* 0x0000000200127311 */ /* 0x004062000030d100 */
[----:B------:R-:W-:Y:S05]  /*af50*/  BRA `(.L_x_32497) ;  /* 0x0000000800547947 */ /* 0x000fea0003800000 */
.L_x_32505:
        /* <DEDUP_REMOVED lines=27> */
.L_x_32508:
        /* <DEDUP_REMOVED lines=14> */
.L_x_32507:
[----:B------:R-:W2:Y:S02]  /*b1f0*/  LDG.E.U16 R18, desc[UR36][R2.64] ;  /* 0x0000002402127981 */ /* 0x000ea4000c1e1500 */
[----:B--2---:R-:W-:-:S06]  /*b200*/  IMAD.U32 R18, R18, 0x10000, RZ ;  /* 0x0001000012127824 */ /* 0x004fcc00078e00ff */
[----:B------:R-:W0:Y:S01]  /*b210*/  F2I.FTZ.TRUNC.NTZ R18, R18 ;  /* 0x0000001200127305 */ /* 0x000e22000021f100 */
[----:B------:R-:W-:Y:S05]  /*b220*/  BRA `(.L_x_32497) ;  /* 0x0000000400a07947 */ /* 0x000fea0003800000 */
.L_x_32504:
        /* <DEDUP_REMOVED lines=10> */
.L_x_32511:
        /* <DEDUP_REMOVED lines=21> */
.L_x_32515:
[----:B------:R-:W-:Y:S05]  /*b420*/  BSYNC B1 ;  /* 0x0000000000017941 */ /* 0x000fea0003800000 */
.L_x_32514:
[----:B------:R-:W-:Y:S01]  /*b430*/  IMAD.SHL.U32 R2, R2, 0x100000, RZ ;  /* 0x0010000002027824 */ /* 0x000fe200078e00ff */
[----:B------:R-:W-:-:S04]  /*b440*/  LEA R3, R0, 0x3b800000, 0x17 ;  /* 0x3b80000000037811 */ /* 0x000fc800078eb8ff */
[----:B------:R-:W-:-:S07]  /*b450*/  LOP3.LUT R18, R3, R2, R18, 0xfe, !PT ;  /* 0x0000000203127212 */ /* 0x000fce00078efe12 */
.L_x_32513:
[----:B------:R-:W-:Y:S05]  /*b460*/  BSYNC B0 ;  /* 0x0000000000007941 */ /* 0x000fea0003800000 */
.L_x_32512:
[----:B------:R-:W0:Y:S01]  /*b470*/  F2I.FTZ.TRUNC.NTZ R18, R18 ;  /* 0x0000001200127305 */ /* 0x000e22000021f100 */
[----:B------:R-:W-:Y:S05]  /*b480*/  BRA `(.L_x_32497) ;  /* 0x0000000400087947 */ /* 0x000fea0003800000 */
.L_x_32510:
        /* <DEDUP_REMOVED lines=21> */
.L_x_32519:
[----:B------:R-:W-:Y:S05]  /*b5e0*/  BSYNC B1 ;  /* 0x0000000000017941 */ /* 0x000fea0003800000 */
.L_x_32518:
[----:B------:R-:W-:Y:S01]  /*b5f0*/  IMAD.SHL.U32 R2, R2, 0x200000, RZ ;  /* 0x0020000002027824 */ /* 0x000fe200078e00ff */
[----:B------:R-:W-:-:S04]  /*b600*/  LEA R3, R0, 0x37800000, 0x17 ;  /* 0x3780000000037811 */ /* 0x000fc800078eb8ff */
[----:B------:R-:W-:-:S07]  /*b610*/  LOP3.LUT R18, R3, R2, R18, 0xfe, !PT ;  /* 0x0000000203127212 */ /* 0x000fce00078efe12 */
.L_x_32517:
[----:B------:R-:W-:Y:S05]  /*b620*/  BSYNC B0 ;  /* 0x0000000000007941 */ /* 0x000fea0003800000 */
.L_x_32516:
[----:B------:R-:W0:Y:S01]  /*b630*/  F2I.FTZ.TRUNC.NTZ R18, R18 ;  /* 0x0000001200127305 */ /* 0x000e22000021f100 */
[----:B------:R-:W-:Y:S05]  /*b640*/  BRA `(.L_x_32497) ;  /* 0x0000000000987947 */ /* 0x000fea0003800000 */
.L_x_32509:
        /* <DEDUP_REMOVED lines=14> */
.L_x_32523:
[----:B------:R-:W-:Y:S05]  /*b730*/  BSYNC B0 ;  /* 0x0000000000007941 */ /* 0x000fea0003800000 */
.L_x_32522:
[----:B------:R-:W0:Y:S01]  /*b740*/  F2I.FTZ.TRUNC.NTZ R18, R18 ;  /* 0x0000001200127305 */ /* 0x000e22000021f100 */
[----:B------:R-:W-:Y:S05]  /*b750*/  BRA `(.L_x_32497) ;  /* 0x0000000000547947 */ /* 0x000fea0003800000 */
.L_x_32496:
        /* <DEDUP_REMOVED lines=17> */
.L_x_32524:
[----:B------:R-:W-:Y:S05]  /*b870*/  BRA `(.L_x_32497) ;  /* 0x00000000000c7947 */ /* 0x000fea0003800000 */
.L_x_32521:
[----:B------:R0:W5:Y:S01]  /*b880*/  LDG.E R18, desc[UR36][R2.64] ;  /* 0x0000002402127981 */ /* 0x000162000c1e1900 */
[----:B------:R-:W-:Y:S05]  /*b890*/  BRA `(.L_x_32497) ;  /* 0x0000000000047947 */ /* 0x000fea0003800000 */
.L_x_32520:
[----:B------:R0:W5:Y:S02]  /*b8a0*/  LDG.E R18, desc[UR36][R2.64] ;  /* 0x0000002402127981 */ /* 0x000164000c1e1900 */
.L_x_32497:
[-C--:B0123-5:R-:W-:Y:S01]  /*b8b0*/  IABS R5, R18.reuse ;  /* 0x0000001200057213 */ /* 0x0affe20000000000 */
[----:B------:R-:W0:Y:S01]  /*b8c0*/  LDC R9, c[0x0][0x424] ;  /* 0x00010900ff097b82 */ /* 0x000e220000000800 */
[----:B------:R-:W-:Y:S01]  /*b8d0*/  IABS R6, R18 ;  /* 0x0000001200067213 */ /* 0x000fe20000000000 */
[----:B------:R-:W-:Y:S01]  /*b8e0*/  BSSY B0, `(.L_x_32525) ;  /* 0x0000027000007945 */ /* 0x000fe20003800000 */
[----:B------:R-:W1:Y:S08]  /*b8f0*/  I2F.RP R0, R5 ;  /* 0x0000000500007306 */ /* 0x000e700000209400 */
[----:B-1----:R-:W4:Y:S02]  /*b900*/  MUFU.RCP R0, R0 ;  /* 0x0000000000007308 */ /* 0x002f240000001000 */
[----:B----4-:R-:W-:-:S02]  /*b910*/  VIADD R2, R0, 0xffffffe ;  /* 0x0ffffffe00027836 */ /* 0x010fc40000000000 */
        /* <DEDUP_REMOVED lines=35> */
.L_x_32526:
[----:B------:R-:W-:Y:S05]  /*bb50*/  BSYNC B0 ;  /* 0x0000000000007941 */ /* 0x000fea0003800000 */
.L_x_32525:
        /* <DEDUP_REMOVED lines=11> */
.L_x_32530:
[----:B------:R-:W-:Y:S01]  /*bc10*/  STG.E.U8 desc[UR36][R16.64], R2 ;  /* 0x0000000210007986 */ /* 0x000fe2000c101124 */
[----:B------:R-:W-:Y:S05]  /*bc20*/  EXIT ;  /* 0x000000000000794d */ /* 0x000fea0003800000 */
.L_x_32529:
        /* <DEDUP_REMOVED lines=9> */
.L_x_32533:
[----:B------:R-:W-:Y:S01]  /*bcc0*/  STG.E desc[UR36][R16.64], R2 ;  /* 0x0000000210007986 */ /* 0x000fe2000c101924 */
[----:B------:R-:W-:Y:S05]  /*bcd0*/  EXIT ;  /* 0x000000000000794d */ /* 0x000fea0003800000 */
.L_x_32532:
[----:B------:R-:W-:Y:S01]  /*bce0*/  STG.E.U16 desc[UR36][R16.64], R2 ;  /* 0x0000000210007986 */ /* 0x000fe2000c101524 */
[----:B------:R-:W-:Y:S05]  /*bcf0*/  EXIT ;  /* 0x000000000000794d */ /* 0x000fea0003800000 */
.L_x_32528:
        /* <DEDUP_REMOVED lines=9> */
.L_x_32535:
[----:B------:R-:W-:-:S04]  /*bd90*/  I2FP.F32.S32 R0, R2 ;  /* 0x0000000200007245 */ /* 0x000fc80000201400 */
[----:B------:R-:W-:-:S05]  /*bda0*/  F2FP.F16.F32.PACK_AB R0, RZ, R0 ;  /* 0x00000000ff00723e */ /* 0x000fca00000000ff */
[----:B------:R-:W-:Y:S01]  /*bdb0*/  STG.E.U16 desc[UR36][R16.64], R0 ;  /* 0x0000000010007986 */ /* 0x000fe2000c101524 */
[----:B------:R-:W-:Y:S05]  /*bdc0*/  EXIT ;  /* 0x000000000000794d */ /* 0x000fea0003800000 */
.L_x_32534:
        /* <DEDUP_REMOVED lines=10> */
.L_x_32537:
[----:B------:R-:W-:-:S04]  /*be70*/  I2FP.F32.S32 R2, R2 ;  /* 0x0000000200027245 */ /* 0x000fc80000201400 */
[----:B------:R-:W-:-:S04]  /*be80*/  F2FP.F16.F32.PACK_AB R3, RZ, R2 ;  /* 0x00000002ff03723e */ /* 0x000fc800000000ff */
[----:B------:R-:W-:-:S05]  /*be90*/  PRMT R3, R3, 0x5410, RZ ;  /* 0x0000541003037816 */ /* 0x000fca00000000ff */
[----:B------:R-:W-:Y:S01]  /*bea0*/  STG.E desc[UR36][R16.64], R3 ;  /* 0x0000000310007986 */ /* 0x000fe2000c101924 */
[----:B------:R-:W-:Y:S05]  /*beb0*/  EXIT ;  /* 0x000000000000794d */ /* 0x000fea0003800000 */
.L_x_32536:
[----:B------:R-:W0:Y:S02]  /*bec0*/  I2F.F64 R2, R2 ;  /* 0x0000000200027312 */ /* 0x000e240000201c00 */
[----:B0-----:R-:W-:Y:S01]  /*bed0*/  STG.E.64 desc[UR36][R16.64], R2 ;  /* 0x0000000210007986 */ /* 0x001fe2000c101b24 */
[----:B------:R-:W-:Y:S05]  /*bee0*/  EXIT ;  /* 0x000000000000794d */ /* 0x000fea0003800000 */
.L_x_32527:
        /* <DEDUP_REMOVED lines=12> */
.L_x_32540:
[----:B------:R-:W0:Y:S01]  /*bfb0*/  I2F.F64 R4, R2 ;  /* 0x0000000200047312 */ /* 0x000e220000201c00 */
[----:B------:R-:W-:-:S05]  /*bfc0*/  CS2R R6, SRZ ;  /* 0x0000000000067805 */ /* 0x000fca000001ff00 */
[----:B0-----:R-:W-:Y:S01]  /*bfd0*/  STG.E.128 desc[UR36][R16.64], R4 ;  /* 0x0000000410007986 */ /* 0x001fe2000c101d24 */
[----:B------:R-:W-:Y:S05]  /*bfe0*/  EXIT ;  /* 0x000000000000794d */ /* 0x000fea0003800000 */
.L_x_32539:
        /* <DEDUP_REMOVED lines=21> */
.L_x_32544:
[----:B------:R-:W-:Y:S05]  /*c140*/  BSYNC B0 ;  /* 0x0000000000007941 */ /* 0x000fea0003800000 */
.L_x_32543:
[----:B------:R-:W-:-:S05]  /*c150*/  LOP3.LUT R3, R0, R3, RZ, 0xfc, !PT ;  /* 0x0000000300037212 */ /* 0x000fca00078efcff */
[----:B------:R-:W-:Y:S01]  /*c160*/  STG.E.U8 desc[UR36][R16.64], R3 ;  /* 0x0000000310007986 */ /* 0x000fe2000c101124 */
[----:B------:R-:W-:Y:S05]  /*c170*/  EXIT ;  /* 0x000000000000794d */ /* 0x000fea0003800000 */
.L_x_32542:
        /* <DEDUP_REMOVED lines=13> */
.L_x_32546:
[----:B------:R-:W-:Y:S01]  /*c250*/  IMAD.MOV.U32 R0, RZ, RZ, 0x7f ;  /* 0x0000007fff007424 */ /* 0x000fe200078e00ff */
[----:B------:R-:W-:-:S04]  /*c260*/  ISETP.GT.U32.AND P0, PT, R2, 0x7f800000, PT ;  /* 0x7f8000000200780c */ /* 0x000fc80003f04070 */
[----:B------:R-:W-:-:S09]  /*c270*/  SEL R0, R0, 0x7c, P0 ;  /* 0x0000007c00007807 */ /* 0x000fd20000000000 */
.L_x_32547:
[----:B------:R-:W-:Y:S05]  /*c280*/  BSYNC B0 ;  /* 0x0000000000007941 */ /* 0x000fea0003800000 */
.L_x_32545:
[----:B------:R-:W-:-:S04]  /*c290*/  LOP3.LUT R2, R3, 0x80000000, RZ, 0xc0, !PT ;  /* 0x8000000003027812 */ /* 0x000fc800078ec0ff */
[----:B------:R-:W-:-:S04]  /*c2a0*/  SHF.R.U32.HI R3, RZ, 0x18, R2 ;  /* 0x00000018ff037819 */ /* 0x000fc80000011602 */
[----:B------:R-:W-:-:S05]  /*c2b0*/  LOP3.LUT R3, R0, R3, RZ, 0xfc, !PT ;  /* 0x0000000300037212 */ /* 0x000fca00078efcff */
[----:B------:R-:W-:Y:S01]  /*c2c0*/  STG.E.U8 desc[UR36][R16.64], R3 ;  /* 0x0000000310007986 */ /* 0x000fe2000c101124 */
[----:B------:R-:W-:Y:S05]  /*c2d0*/  EXIT ;  /* 0x000000000000794d */ /* 0x000fea0003800000 */
.L_x_32541:
[----:B------:R-:W-:-:S04]  /*c2e0*/  I2FP.F32.S32 R0, R2 ;  /* 0x0000000200007245 */ /* 0x000fc80000201400 */
[----:B------:R-:W-:-:S05]  /*c2f0*/  F2FP.BF16.F32.PACK_AB R0, RZ, R0 ;  /* 0x00000000ff00723e */ /* 0x000fca00000010ff */
[----:B------:R-:W-:Y:S01]  /*c300*/  STG.E.U16 desc[UR36][R16.64], R0 ;  /* 0x0000000010007986 */ /* 0x000fe2000c101524 */
[----:B------:R-:W-:Y:S05]  /*c310*/  EXIT ;  /* 0x000000000000794d */ /* 0x000fea0003800000 */
.L_x_32538:
        /* <DEDUP_REMOVED lines=10> */
.L_x_32550:
        /* <DEDUP_REMOVED lines=17> */
.L_x_32553:
[----:B------:R-:W-:-:S04]  /*c4d0*/  LOP3.LUT R2, R3, 0x80000000, RZ, 0xc0, !PT ;  /* 0x8000000003027812 */ /* 0x000fc800078ec0ff */
[----:B------:R-:W-:-:S04]  /*c4e0*/  SHF.R.U32.HI R3, RZ, 0x18, R2 ;  /* 0x00000018ff037819 */ /* 0x000fc80000011602 */
[----:B------:R-:W-:-:S04]  /*c4f0*/  LOP3.LUT R0, R0, R3, RZ, 0xfc, !PT ;  /* 0x0000000300007212 */ /* 0x000fc800078efcff */
[----:B------:R-:W-:-:S07]  /*c500*/  PRMT R8, R0, 0x7610, R8 ;  /* 0x0000761000087816 */ /* 0x000fce0000000008 */
.L_x_32552:
[----:B------:R-:W-:Y:S05]  /*c510*/  BSYNC B0 ;  /* 0x0000000000007941 */ /* 0x000fea0003800000 */
.L_x_32551:
[----:B------:R-:W-:Y:S01]  /*c520*/  STG.E.U8 desc[UR36][R16.64], R8 ;  /* 0x0000000810007986 */ /* 0x000fe2000c101124 */
[----:B------:R-:W-:Y:S05]  /*c530*/  EXIT ;  /* 0x000000000000794d */ /* 0x000fea0003800000 */
.L_x_32549:
        /* <DEDUP_REMOVED lines=17> */
.L_x_32556:
[----:B------:R-:W-:-:S04]  /*c650*/  LOP3.LUT R2, R3, 0x80000000, RZ, 0xc0, !PT ;  /* 0x8000000003027812 */ /* 0x000fc800078ec0ff */
[----:B------:R-:W-:-:S04]  /*c660*/  SHF.R.U32.HI R3, RZ, 0x18, R2 ;  /* 0x00000018ff037819 */ /* 0x000fc80000011602 */
[----:B------:R-:W-:-:S04]  /*c670*/  LOP3.LUT R0, R0, R3, RZ, 0xfc, !PT ;  /* 0x0000000300007212 */ /* 0x000fc800078efcff */
[----:B------:R-:W-:-:S07]  /*c680*/  PRMT R8, R0, 0x7610, R8 ;  /* 0x0000761000087816 */ /* 0x000fce0000000008 */
.L_x_32555:
[----:B------:R-:W-:Y:S05]  /*c690*/  BSYNC B0 ;  /* 0x0000000000007941 */ /* 0x000fea0003800000 */
.L_x_32554:
[----:B------:R-:W-:Y:S01]  /*c6a0*/  STG.E.U8 desc[UR36][R16.64], R8 ;  /* 0x0000000810007986 */ /* 0x000fe2000c101124 */
[----:B------:R-:W-:Y:S05]  /*c6b0*/  EXIT ;  /* 0x000000000000794d */ /* 0x000fea0003800000 */
.L_x_32548:
        /* <DEDUP_REMOVED lines=22> */
.L_x_32531:
        /* <DEDUP_REMOVED lines=16> */
.L_x_32559:
[----:B------:R-:W-:Y:S05]  /*c920*/  EXIT ;  /* 0x000000000000794d */ /* 0x000fea0003800000 */
.L_x_32558:
[----:B------:R-:W-:-:S05]  /*c930*/  SHF.R.S32.HI R3, RZ, 0x1f, R2 ;  /* 0x0000001fff037819 */ /* 0x000fca0000011402 */
[----:B------:R-:W-:Y:S01]  /*c940*/  STG.E.64 desc[UR36][R16.64], R2 ;  /* 0x0000000210007986 */ /* 0x000fe2000c101b24 */
[----:B------:R-:W-:Y:S05]  /*c950*/  EXIT ;  /* 0x000000000000794d */ /* 0x000fea0003800000 */
.L_x_32557:
[----:B------:R-:W-:Y:S01]  /*c960*/  STG.E desc[UR36][R16.64], R2 ;  /* 0x0000000210007986 */ /* 0x000fe2000c101924 */
[----:B------:R-:W-:Y:S05]  /*c970*/  EXIT ;  /* 0x000000000000794d */ /* 0x000fea0003800000 */
.L_x_32560:
        /* <DEDUP_REMOVED lines=16> */
.L_x_37930:


//--------------------- .text._ZN2at6native27unrolled_elementwise_kernelINS0_13AUnaryFunctorIiiiZZZNS0_15binary_internal21div_floor_kernel_cudaERNS_18TensorIteratorBaseEENKUlvE_clEvENKUlvE1_clEvEUliiE_EESt5arrayIPcLm2EELi4E23TrivialOffsetCalculatorILi1EjESE_NS0_6memory12LoadWithCastILi1EEENSF_13StoreWithCastILi1EEEEEviT_T0_T2_T3_T4_T5_ --------------------------
	.section	.text._ZN2at6native27unrolled_elementwise_kernelINS0_13AUnaryFunctorIiiiZZZNS0_15binary_internal21div_floor_kernel_cudaERNS_18TensorIteratorBaseEENKUlvE_clEvENKUlvE1_clEvEUliiE_EESt5arrayIPcLm2EELi4E23TrivialOffsetCalculatorILi1EjESE_NS0_6memory12LoadWithCastILi1EEENSF_13StoreWithCastILi1EEEEEviT_T0_T2_T3_T4_T5_,"ax",@progbits
	.align	128
        .global         _ZN2at6native27unrolled_elementwise_kernelINS0_13AUnaryFunctorIiiiZZZNS0_15binary_internal21div_floor_kernel_cudaERNS_18TensorIteratorBaseEENKUlvE_clEvENKUlvE1_clEvEUliiE_EESt5arrayIPcLm2EELi4E23TrivialOffsetCalculatorILi1EjESE_NS0_6memory12LoadWithCastILi1EEENSF_13StoreWithCastILi1EEEEEviT_T0_T2_T3_T4_T5_
        .type           _ZN2at6native27unrolled_elementwise_kernelINS0_13AUnaryFunctorIiiiZZZNS0_15binary_internal21div_floor_kernel_cudaERNS_18TensorIteratorBaseEENKUlvE_clEvENKUlvE1_clEvEUliiE_EESt5arrayIPcLm2EELi4E23TrivialOffsetCalculatorILi1EjESE_NS0_6memory12LoadWithCastILi1EEENSF_13StoreWithCastILi1EEEEEviT_T0_T2_T3_T4_T5_,@function
        .size           _ZN2at6native27unrolled_elementwise_kernelINS0_13AUnaryFunctorIiiiZZZNS0_15binary_internal21div_floor_kernel_cudaERNS_18TensorIteratorBaseEENKUlvE_clEvENKUlvE1_clEvEUliiE_EESt5arrayIPcLm2EELi4E23TrivialOffsetCalculatorILi1EjESE_NS0_6memory12LoadWithCastILi1EEENSF_13StoreWithCastILi1EEEEEviT_T0_T2_T3_T4_T5_,(.L_x_37931 - _ZN2at6native27unrolled_elementwise_kernelINS0_13AUnaryFunctorIiiiZZZNS0_15binary_internal21div_floor_kernel_cudaERNS_18TensorIteratorBaseEENKUlvE_clEvENKUlvE1_clEvEUliiE_EESt5arrayIPcLm2EELi4E23TrivialOffsetCalculatorILi1EjESE_NS0_6memory12LoadWithCastILi1EEENSF_13StoreWithCastILi1EEEEEviT_T0_T2_T3_T4_T5_)
        .other          _ZN2at6native27unrolled_elementwise_kernelINS0_13AUnaryFunctorIiiiZZZNS0_15binary_internal21div_floor_kernel_cudaERNS_18TensorIteratorBaseEENKUlvE_clEvENKUlvE1_clEvEUliiE_EESt5arrayIPcLm2EELi4E23TrivialOffsetCalculatorILi1EjESE_NS0_6memory12LoadWithCastILi1EEENSF_13StoreWithCastILi1EEEEEviT_T0_T2_T3_T4_T5_,@"STO_CUDA_ENTRY STV_DEFAULT"
_ZN2at6native27unrolled_elementwise_kernelINS0_13AUnaryFunctorIiiiZZZNS0_15binary_internal21div_floor_kernel_cudaERNS_18TensorIteratorBaseEENKUlvE_clEvENKUlvE1_clEvEUliiE_EESt5arrayIPcLm2EELi4E23TrivialOffsetCalculatorILi1EjESE_NS0_6memory12LoadWithCastILi1EEENSF_13StoreWithCastILi1EEEEEviT_T0_T2_T3_T4_T5_:
.text._ZN2at6native27unrolled_elementwise_kernelINS0_13AUnaryFunctorIiiiZZZNS0_15binary_internal21div_floor_kernel_cudaERNS_18TensorIteratorBaseEENKUlvE_clEvENKUlvE1_clEvEUliiE_EESt5arrayIPcLm2EELi4E23TrivialOffsetCalculatorILi1EjESE_NS0_6memory12LoadWithCastILi1EEENSF_13StoreWithCastILi1EEEEEviT_T0_T2_T3_T4_T5_:
        /* <DEDUP_REMOVED lines=30> */
.L_x_32566:
[----:B------:R3:W5:Y:S01]  /*01e0*/  LDG.E.U8 R25, desc[UR36][R4.64] ;  /* 0x0000002404197981 */ /* 0x000762000c1e1100 */
[----:B------:R-:W-:Y:S05]  /*01f0*/  BRA `(.L_x_32568) ;  /* 0x0000000c00387947 */ /* 0x000fea0003800000 */
.L_x_32565:
        /* <DEDUP_REMOVED lines=8> */
.L_x_32570:
[----:B------:R1:W5:Y:S01]  /*0280*/  LDG.E R25, desc[UR36][R4.64] ;  /* 0x0000002404197981 */ /* 0x000362000c1e1900 */
[----:B------:R-:W-:Y:S05]  /*0290*/  BRA `(.L_x_32568) ;  /* 0x0000000c00107947 */ /* 0x000fea0003800000 */
.L_x_32569:
[----:B------:R2:W5:Y:S01]  /*02a0*/  LDG.E.S16 R25, desc[UR36][R4.64] ;  /* 0x0000002404197981 */ /* 0x000562000c1e1700 */
[----:B------:R-:W-:Y:S05]  /*02b0*/  BRA `(.L_x_32568) ;  /* 0x0000000c00087947 */ /* 0x000fea0003800000 */
.L_x_32564:
        /* <DEDUP_REMOVED lines=9> */
.L_x_32572:
[----:B------:R-:W2:Y:S02]  /*0350*/  LDG.E.U16 R4, desc[UR36][R4.64] ;  /* 0x0000002404047981 */ /* 0x000ea4000c1e1500 */
[----:B--2---:R-:W-:-:S06]  /*0360*/  HADD2.F32 R25, -RZ, R4.H0_H0 ;  /* 0x20000004ff197230 */ /* 0x004fcc0000004100 */
[----:B------:R-:W0:Y:S01]  /*0370*/  F2I.FTZ.TRUNC.NTZ R25, R25 ;  /* 0x0000001900197305 */ /* 0x000e22000021f100 */
[----:B------:R-:W-:Y:S05]  /*0380*/  BRA `(.L_x_32568) ;  /* 0x0000000800d47947 */ /* 0x000fea0003800000 */
.L_x_32571:
        /* <DEDUP_REMOVED lines=9> */
.L_x_32574:
[----:B------:R-:W2:Y:S02]  /*0420*/  LDG.E.U16 R4, desc[UR36][R4.64] ;  /* 0x0000002404047981 */ /* 0x000ea4000c1e1500 */
[----:B--2---:R-:W-:-:S06]  /*0430*/  HADD2.F32 R25, -RZ, R4.H0_H0 ;  /* 0x20000004ff197230 */ /* 0x004fcc0000004100 */
[----:B------:R-:W0:Y:S01]  /*0440*/  F2I.FTZ.TRUNC.NTZ R25, R25 ;  /* 0x0000001900197305 */ /* 0x000e22000021f100 */
[----:B------:R-:W-:Y:S05]  /*0450*/  BRA `(.L_x_32568) ;  /* 0x0000000800a07947 */ /* 0x000fea0003800000 */
.L_x_32573:
[----:B------:R-:W2:Y:S02]  /*0460*/  LDG.E.64 R4, desc[UR36][R4.64] ;  /* 0x0000002404047981 */ /* 0x000ea4000c1e1b00 */
[----:B--2---:R0:W1:Y:S01]  /*0470*/  F2I.F64.TRUNC R25, R4 ;  /* 0x0000000400197311 */ /* 0x004062000030d100 */
[----:B------:R-:W-:Y:S05]  /*0480*/  BRA `(.L_x_32568) ;  /* 0x0000000800947947 */ /* 0x000fea0003800000 */
.L_x_32563:
        /* <DEDUP_REMOVED lines=12> */
.L_x_32577:
[----:B------:R-:W2:Y:S02]  /*0550*/  LDG.E.64 R4, desc[UR36][R4.64] ;  /* 0x0000002404047981 */ /* 0x000ea4000c1e1b00 */
[----:B--2---:R0:W1:Y:S01]  /*0560*/  F2I.F64.TRUNC R25, R4 ;  /* 0x0000000400197311 */ /* 0x004062000030d100 */
[----:B------:R-:W-:Y:S05]  /*0570*/  BRA `(.L_x_32568) ;  /* 0x0000000800587947 */ /* 0x000fea0003800000 */
.L_x_32576:
        /* <DEDUP_REMOVED lines=27> */
.L_x_32579:
        /* <DEDUP_REMOVED lines=15> */
.L_x_32578:
[----:B------:R-:W2:Y:S02]  /*0820*/  LDG.E.U16 R25, desc[UR36][R4.64] ;  /* 0x0000002404197981 */ /* 0x000ea4000c1e1500 */
[----:B--2---:R-:W-:-:S06]  /*0830*/  IMAD.U32 R25, R25, 0x10000, RZ ;  /* 0x0001000019197824 */ /* 0x004fcc00078e00ff */
[----:B------:R-:W0:Y:S01]  /*0840*/  F2I.FTZ.TRUNC.NTZ R25, R25 ;  /* 0x0000001900197305 */ /* 0x000e22000021f100 */
[----:B------:R-:W-:Y:S05]  /*0850*/  BRA `(.L_x_32568) ;  /* 0x0000000400a07947 */ /* 0x000fea0003800000 */
.L_x_32575:
        /* <DEDUP_REMOVED lines=10> */
.L_x_32582:
        /* <DEDUP_REMOVED lines=21> */
.L_x_32586:
[----:B------:R-:W-:Y:S05]  /*0a50*/  BSYNC B1 ;  /* 0x0000000000017941 */ /* 0x000fea0003800000 */
.L_x_32585:
[----:B------:R-:W-:Y:S01]  /*0a60*/  IMAD.SHL.U32 R3, R3, 0x100000, RZ ;  /* 0x0010000003037824 */ /* 0x000fe200078e00ff */
[----:B------:R-:W-:-:S04]  /*0a70*/  LEA R0, R0, 0x3b800000, 0x17 ;  /* 0x3b80000000007811 */ /* 0x000fc800078eb8ff */
[----:B------:R-:W-:-:S07]  /*0a80*/  LOP3.LUT R25, R0, R3, R25, 0xfe, !PT ;  /* 0x0000000300197212 */ /* 0x000fce00078efe19 */
.L_x_32584:
[----:B------:R-:W-:Y:S05]  /*0a90*/  BSYNC B0 ;  /* 0x0000000000007941 */ /* 0x000fea0003800000 */
.L_x_32583:
[----:B------:R-:W0:Y:S01]  /*0aa0*/  F2I.FTZ.TRUNC.NTZ R25, R25 ;  /* 0x0000001900197305 */ /* 0x000e22000021f100 */
[----:B------:R-:W-:Y:S05]  /*0ab0*/  BRA `(.L_x_32568) ;  /* 0x0000000400087947 */ /* 0x000fea0003800000 */
.L_x_32581:
        /* <DEDUP_REMOVED lines=21> */
.L_x_32590:
[----:B------:R-:W-:Y:S05]  /*0c10*/  BSYNC B1 ;  /* 0x0000000000017941 */ /* 0x000fea0003800000 */
.L_x_32589:
[----:B------:R-:W-:Y:S01]  /*0c20*/  IMAD.SHL.U32 R3, R3, 0x200000, RZ ;  /* 0x0020000003037824 */ /* 0x000fe200078e00ff */
[----:B------:R-:W-:-:S04]  /*0c30*/  LEA R0, R0, 0x37800000, 0x17 ;  /* 0x3780000000007811 */ /* 0x000fc800078eb8ff */
[----:B------:R-:W-:-:S07]  /*0c40*/  LOP3.LUT R25, R0, R3, R25, 0xfe, !PT ;  /* 0x0000000300197212 */ /* 0x000fce00078efe19 */
.L_x_32588:
[----:B------:R-:W-:Y:S05]  /*0c50*/  BSYNC B0 ;  /* 0x0000000000007941 */ /* 0x000fea0003800000 */
.L_x_32587:
[----:B------:R-:W0:Y:S01]  /*0c60*/  F2I.FTZ.TRUNC.NTZ R25, R25 ;  /* 0x0000001900197305 */ /* 0x000e22000021f100 */
[----:B------:R-:W-:Y:S05]  /*0c70*/  BRA `(.L_x_32568) ;  /* 0x0000000000987947 */ /* 0x000fea0003800000 */
.L_x_32580:
        /* <DEDUP_REMOVED lines=14> */
.L_x_32594:
[----:B------:R-:W-:Y:S05]  /*0d60*/  BSYNC B0 ;  /* 0x0000000000007941 */ /* 0x000fea0003800000 */
.L_x_32593:
[----:B------:R-:W0:Y:S01]  /*0d70*/  F2I.FTZ.TRUNC.NTZ R25, R25 ;  /* 0x0000001900197305 */ /* 0x000e22000021f100 */
[----:B------:R-:W-:Y:S05]  /*0d80*/  BRA `(.L_x_32568) ;  /* 0x0000000000547947 */ /* 0x000fea0003800000 */
.L_x_32567:
        /* <DEDUP_REMOVED lines=17> */
.L_x_32595:
[----:B------:R-:W-:Y:S05]  /*0ea0*/  BRA `(.L_x_32568) ;  /* 0x00000000000c7947 */ /* 0x000fea0003800000 */
.L_x_32592:
[----:B------:R0:W5:Y:S01]  /*0eb0*/  LDG.E R25, desc[UR36][R4.64] ;  /* 0x0000002404197981 */ /* 0x000162000c1e1900 */
[----:B------:R-:W-:Y:S05]  /*0ec0*/  BRA `(.L_x_32568) ;  /* 0x0000000000047947 */ /* 0x000fea0003800000 */
.L_x_32591:
[----:B------:R0:W5:Y:S02]  /*0ed0*/  LDG.E R25, desc[UR36][R4.64] ;  /* 0x0000002404197981 */ /* 0x000164000c1e1900 */
.L_x_32568:
[----:B------:R-:W2:Y:S02]  /*0ee0*/  S2R R17, SR_TID.X ;  /* 0x0000000000117919 */ /* 0x000ea40000002100 */
[----:B--2---:R-:W-:-:S07]  /*0ef0*/  VIADD R17, R17, 0x80 ;  /* 0x0000008011117836 */ /* 0x004fce0000000000 */
.L_x_32562:
[----:B------:R-:W-:Y:S05]  /*0f00*/  BSYNC B6 ;  /* 0x0000000000067941 */ /* 0x000fea0003800000 */
.L_x_32561:
        /* <DEDUP_REMOVED lines=23> */
.L_x_32601:
[----:B------:R0:W5:Y:S01]  /*1080*/  LDG.E.U8 R24, desc[UR36][R4.64] ;  /* 0x0000002404187981 */ /* 0x000162000c1e1100 */
[----:B------:R-:W-:Y:S05]  /*1090*/  BRA `(.L_x_32603) ;  /* 0x0000000c00347947 */ /* 0x000fea0003800000 */
.L_x_32600:
        /* <DEDUP_REMOVED lines=8> */
.L_x_32605:
[----:B------:R0:W5:Y:S01]  /*1120*/  LDG.E R24, desc[UR36][R4.64] ;  /* 0x0000002404187981 */ /* 0x000162000c1e1900 */
[----:B------:R-:W-:Y:S05]  /*1130*/  BRA `(.L_x_32603) ;  /* 0x0000000c000c7947 */ /* 0x000fea0003800000 */
.L_x_32604:
[----:B------:R0:W5:Y:S01]  /*1140*/  LDG.E.S16 R24, desc[UR36][R4.64] ;  /* 0x0000002404187981 */ /* 0x000162000c1e1700 */
[----:B------:R-:W-:Y:S05]  /*1150*/  BRA `(.L_x_32603) ;  /* 0x0000000c00047947 */ /* 0x000fea0003800000 */
.L_x_32599:
        /* <DEDUP_REMOVED lines=9> */
.L_x_32607:
[----:B------:R-:W2:Y:S02]  /*11f0*/  LDG.E.U16 R4, desc[UR36][R4.64] ;  /* 0x0000002404047981 */ /* 0x000ea4000c1e1500 */
[----:B--2---:R-:W-:-:S06]  /*1200*/  HADD2.F32 R24, -RZ, R4.H0_H0 ;  /* 0x20000004ff187230 */ /* 0x004fcc0000004100 */
[----:B------:R-:W0:Y:S01]  /*1210*/  F2I.FTZ.TRUNC.NTZ R24, R24 ;  /* 0x0000001800187305 */ /* 0x000e22000021f100 */
[----:B------:R-:W-:Y:S05]  /*1220*/  BRA `(.L_x_32603) ;  /* 0x0000000800d07947 */ /* 0x000fea0003800000 */
.L_x_32606:
        /* <DEDUP_REMOVED lines=9> */
.L_x_32609:
[----:B------:R-:W2:Y:S02]  /*12c0*/  LDG.E.U16 R4, desc[UR36][R4.64] ;  /* 0x0000002404047981 */ /* 0x000ea4000c1e1500 */
[----:B--2---:R-:W-:-:S06]  /*12d0*/  HADD2.F32 R24, -RZ, R4.H0_H0 ;  /* 0x20000004ff187230 */ /* 0x004fcc0000004100 */
[----:B------:R-:W0:Y:S01]  /*12e0*/  F2I.FTZ.TRUNC.NTZ R24, R24 ;  /* 0x0000001800187305 */ /* 0x000e22000021f100 */
[----:B------:R-:W-:Y:S05]  /*12f0*/  BRA `(.L_x_32603) ;  /* 0x00000008009c7947 */ /* 0x000fea0003800000 */
.L_x_32608:
[----:B------:R-:W2:Y:S02]  /*1300*/  LDG.E.64 R4, desc[UR36][R4.64] ;  /* 0x0000002404047981 */ /* 0x000ea4000c1e1b00 */
[----:B--2---:R0:W1:Y:S01]  /*1310*/  F2I.F64.TRUNC R24, R4 ;  /* 0x0000000400187311 */ /* 0x004062000030d100 */
[----:B------:R-:W-:Y:S05]  /*1320*/  BRA `(.L_x_32603) ;  /* 0x0000000800907947 */ /* 0x000fea0003800000 */
.L_x_32598:
        /* <DEDUP_REMOVED lines=12> */
.L_x_32612:
[----:B------:R-:W2:Y:S02]  /*13f0*/  LDG.E.64 R4, desc[UR36][R4.64] ;  /* 0x0000002404047981 */ /* 0x000ea4000c1e1b00 */
[----:B--2---:R0:W1:Y:S01]  /*1400*/  F2I.F64.TRUNC R24, R4 ;  /* 0x0000000400187311 */ /* 0x004062000030d100 */
[----:B------:R-:W-:Y:S05]  /*1410*/  BRA `(.L_x_32603) ;  /* 0x0000000800547947 */ /* 0x000fea0003800000 */
.L_x_32611:
        /* <DEDUP_REMOVED lines=27> */
.L_x_32614:
        /* <DEDUP_REMOVED lines=14> */
.L_x_32613:
[----:B------:R-:W2:Y:S02]  /*16b0*/  LDG.E.U16 R24, desc[UR36][R4.64] ;  /* 0x0000002404187981 */ /* 0x000ea4000c1e1500 */
[----:B--2---:R-:W-:-:S06]  /*16c0*/  IMAD.U32 R24, R24, 0x10000, RZ ;  /* 0x0001000018187824 */ /* 0x004fcc00078e00ff */
[----:B------:R-:W4:Y:S01]  /*16d0*/  F2I.FTZ.TRUNC.NTZ R24, R24 ;  /* 0x0000001800187305 */ /* 0x000f22000021f100 */
[----:B------:R-:W-:Y:S05]  /*16e0*/  BRA `(.L_x_32603) ;  /* 0x0000000400a07947 */ /* 0x000fea0003800000 */
.L_x_32610:
        /* <DEDUP_REMOVED lines=10> */
.L_x_32617:
        /* <DEDUP_REMOVED lines=21> */
.L_x_32621:
[----:B------:R-:W-:Y:S05]  /*18e0*/  BSYNC B1 ;  /* 0x0000000000017941 */ /* 0x000fea0003800000 */
.L_x_32620:
[----:B------:R-:W-:Y:S01]  /*18f0*/  IMAD.SHL.U32 R3, R3, 0x100000, RZ ;  /* 0x0010000003037824 */ /* 0x000fe200078e00ff */
[----:B------:R-:W-:-:S04]  /*1900*/  LEA R5, R0, 0x3b800000, 0x17 ;  /* 0x3b80000000057811 */ /* 0x000fc800078eb8ff */
[----:B------:R-:W-:-:S07]  /*1910*/  LOP3.LUT R24, R5, R3, R24, 0xfe, !PT ;  /* 0x0000000305187212 */ /* 0x000fce00078efe18 */
.L_x_32619:
[----:B------:R-:W-:Y:S05]  /*1920*/  BSYNC B0 ;  /* 0x0000000000007941 */ /* 0x000fea0003800000 */
.L_x_32618:
[----:B------:R-:W0:Y:S01]  /*1930*/  F2I.FTZ.TRUNC.NTZ R24, R24 ;  /* 0x0000001800187305 */ /* 0x000e22000021f100 */
[----:B------:R-:W-:Y:S05]  /*1940*/  BRA `(.L_x_32603) ;  /* 0x0000000400087947 */ /* 0x000fea0003800000 */
.L_x_32616:
        /* <DEDUP_REMOVED lines=21> */
.L_x_32625:
[----:B------:R-:W-:Y:S05]  /*1aa0*/  BSYNC B1 ;  /* 0x0000000000017941 */ /* 0x000fea0003800000 */
.L_x_32624:
[----:B------:R-:W-:Y:S01]  /*1ab0*/  IMAD.SHL.U32 R3, R3, 0x200000, RZ ;  /* 0x0020000003037824 */ /* 0x000fe200078e00ff */
[----:B------:R-:W-:-:S04]  /*1ac0*/  LEA R5, R0, 0x37800000, 0x17 ;  /* 0x3780000000057811 */ /* 0x000fc800078eb8ff */
[----:B------:R-:W-:-:S07]  /*1ad0*/  LOP3.LUT R24, R5, R3, R24, 0xfe, !PT ;  /* 0x0000000305187212 */ /* 0x000fce00078efe18 */
.L_x_32623:
[----:B------:R-:W-:Y:S05]  /*1ae0*/  BSYNC B0 ;  /* 0x0000000000007941 */ /* 0x000fea0003800000 */
.L_x_32622:
[----:B------:R-:W0:Y:S01]  /*1af0*/  F2I.FTZ.TRUNC.NTZ R24, R24 ;  /* 0x0000001800187305 */ /* 0x000e22000021f100 */
[----:B------:R-:W-:Y:S05]  /*1b00*/  BRA `(.L_x_32603) ;  /* 0x0000000000987947 */ /* 0x000fea0003800000 */
.L_x_32615:
        /* <DEDUP_REMOVED lines=14> */
.L_x_32629:
[----:B------:R-:W-:Y:S05]  /*1bf0*/  BSYNC B0 ;  /* 0x0000000000007941 */ /* 0x000fea0003800000 */
.L_x_32628:
[----:B------:R-:W0:Y:S01]  /*1c00*/  F2I.FTZ.TRUNC.NTZ R24, R24 ;  /* 0x0000001800187305 */ /* 0x000e22000021f100 */
[----:B------:R-:W-:Y:S05]  /*1c10*/  BRA `(.L_x_32603) ;  /* 0x0000000000547947 */ /* 0x000fea0003800000 */
.L_x_32602:
        /* <DEDUP_REMOVED lines=17> */
.L_x_32630:
[----:B------:R-:W-:Y:S05]  /*1d30*/  BRA `(.L_x_32603) ;  /* 0x00000000000c7947 */ /* 0x000fea0003800000 */
.L_x_32627:
[----:B------:R0:W5:Y:S01]  /*1d40*/  LDG.E R24, desc[UR36][R4.64] ;  /* 0x0000002404187981 */ /* 0x000162000c1e1900 */
[----:B------:R-:W-:Y:S05]  /*1d50*/  BRA `(.L_x_32603) ;  /* 0x0000000000047947 */ /* 0x000fea0003800000 */
.L_x_32626:
[----:B------:R0:W5:Y:S02]  /*1d60*/  LDG.E R24, desc[UR36][R4.64] ;  /* 0x0000002404187981 */ /* 0x000164000c1e1900 */
.L_x_32603:
[----:B------:R-:W-:-:S07]  /*1d70*/  VIADD R17, R17, 0x80 ;  /* 0x0000008011117836 */ /* 0x000fce0000000000 */
.L_x_32597:
[----:B------:R-:W-:Y:S05]  /*1d80*/  BSYNC B6 ;  /* 0x0000000000067941 */ /* 0x000fea0003800000 */
.L_x_32596:
[----:B------:R-:W-:Y:S01]  /*1d90*/  ISETP.GE.AND P0, PT, R17, R16, PT ;  /* 0x000000101100720c */ /* 0x000fe20003f06270 */
[----:B------:R-:W-:Y:S01]  /*1da0*/  BSSY B6, `(.L_x_32631) ;  /* 0x00000e8000067945 */ /* 0x000fe20003800000 */
[----:B------:R-:W-:Y:S02]  /*1db0*/  IMAD.MOV.U32 R22, RZ, RZ, RZ ;  /* 0x000000ffff167224 */ /* 0x000fe400078e00ff */
[----:B------:R-:W-:-:S09]  /*1dc0*/  IMAD.MOV.U32 R18, RZ, RZ, RZ ;  /* 0x000000ffff127224 */ /* 0x000fd200078e00ff */
        /* <DEDUP_REMOVED lines=21> */
.L_x_32636:
[----:B------:R0:W5:Y:S01]  /*1f20*/  LDG.E.U8 R18, desc[UR36][R4.64] ;  /* 0x0000002404127981 */ /* 0x000162000c1e1100 */
[----:B------:R-:W-:Y:S05]  /*1f30*/  BRA `(.L_x_32638) ;  /* 0x0000000c00347947 */ /* 0x000fea0003800000 */
.L_x_32635:
        /* <DEDUP_REMOVED lines=8> */
.L_x_32640:
[----:B------:R0:W5:Y:S01]  /*1fc0*/  LDG.E R18, desc[UR36][R4.64] ;  /* 0x0000002404127981 */ /* 0x000162000c1e1900 */
[----:B------:R-:W-:Y:S05]  /*1fd0*/  BRA `(.L_x_32638) ;  /* 0x0000000c000c7947 */ /* 0x000fea0003800000 */
.L_x_32639:
[----:B------:R0:W5:Y:S01]  /*1fe0*/  LDG.E.S16 R18, desc[UR36][R4.64] ;  /* 0x0000002404127981 */ /* 0x000162000c1e1700 */
[----:B------:R-:W-:Y:S05]  /*1ff0*/  BRA `(.L_x_32638) ;  /* 0x0000000c00047947 */ /* 0x000fea0003800000 */
.L_x_32634:
        /* <DEDUP_REMOVED lines=9> */
.L_x_32642:
[----:B------:R-:W2:Y:S02]  /*2090*/  LDG.E.U16 R4, desc[UR36][R4.64] ;  /* 0x0000002404047981 */ /* 0x000ea4000c1e1500 */
[----:B--2---:R-:W-:-:S06]  /*20a0*/  HADD2.F32 R18, -RZ, R4.H0_H0 ;  /* 0x20000004ff127230 */ /* 0x004fcc0000004100 */
[----:B------:R-:W0:Y:S01]  /*20b0*/  F2I.FTZ.TRUNC.NTZ R18, R18 ;  /* 0x0000001200127305 */ /* 0x000e22000021f100 */
[----:B------:R-:W-:Y:S05]  /*20c0*/  BRA `(.L_x_32638) ;  /* 0x0000000800d07947 */ /* 0x000fea0003800000 */
.L_x_32641:
        /* <DEDUP_REMOVED lines=9> */
.L_x_32644:
[----:B------:R-:W2:Y:S02]  /*2160*/  LDG.E.U16 R4, desc[UR36][R4.64] ;  /* 0x0000002404047981 */ /* 0x000ea4000c1e1500 */
[----:B--2---:R-:W-:-:S06]  /*2170*/  HADD2.F32 R18, -RZ, R4.H0_H0 ;  /* 0x20000004ff127230 */ /* 0x004fcc0000004100 */
[----:B------:R-:W0:Y:S01]  /*2180*/  F2I.FTZ.TRUNC.NTZ R18, R18 ;  /* 0x0000001200127305 */ /* 0x000e22000021f100 */
[----:B------:R-:W-:Y:S05]  /*2190*/  BRA `(.L_x_32638) ;  /* 0x00000008009c7947 */ /* 0x000fea0003800000 */
.L_x_32643:
[----:B------:R-:W2:Y:S02]  /*21a0*/  LDG.E.64 R4, desc[UR36][R4.64] ;  /* 0x0000002404047981 */ /* 0x000ea4000c1e1b00 */
[----:B--2---:R0:W1:Y:S01]  /*21b0*/  F2I.F64.TRUNC R18, R4 ;  /* 0x0000000400127311 */ /* 0x004062000030d100 */
[----:B------:R-:W-:Y:S05]  /*21c0*/  BRA `(.L_x_32638) ;  /* 0x0000000800907947 */ /* 0x000fea0003800000 */
.L_x_32633:
        /* <DEDUP_REMOVED lines=12> */
.L_x_32647:
[----:B------:R-:W2:Y:S02]  /*2290*/  LDG.E.64 R4, desc[UR36][R4.64] ;  /* 0x0000002404047981 */ /* 0x000ea4000c1e1b00 */
[----:B--2---:R0:W1:Y:S01]  /*22a0*/  F2I.F64.TRUNC R18, R4 ;  /* 0x0000000400127311 */ /* 0x004062000030d100 */
[----:B------:R-:W-:Y:S05]  /*22b0*/  BRA `(.L_x_32638) ;  /* 0x0000000800547947 */ /* 0x000fea0003800000 */
.L_x_32646:
        /* <DEDUP_REMOVED lines=27> */
.L_x_32649:
        /* <DEDUP_REMOVED lines=14> */
.L_x_32648:
[----:B------:R-:W2:Y:S02]  /*2550*/  LDG.E.U16 R18, desc[UR36][R4.64] ;  /* 0x0000002404127981 */ /* 0x000ea4000c1e1500 */
[----:B--2---:R-:W-:-:S06]  /*2560*/  IMAD.U32 R18, R18, 0x10000, RZ ;  /* 0x0001000012127824 */ /* 0x004fcc00078e00ff */
[----:B------:R-:W0:Y:S01]  /*2570*/  F2I.FTZ.TRUNC.NTZ R18, R18 ;  /* 0x0000001200127305 */ /* 0x000e22000021f100 */
[----:B------:R-:W-:Y:S05]  /*2580*/  BRA `(.L_x_32638) ;  /* 0x0000000400a07947 */ /* 0x000fea0003800000 */
.L_x_32645:
        /* <DEDUP_REMOVED lines=10> */
.L_x_32652:
        /* <DEDUP_REMOVED lines=21> */
.L_x_32656:
[----:B------:R-:W-:Y:S05]  /*2780*/  BSYNC B1 ;  /* 0x0000000000017941 */ /* 0x000fea0003800000 */
.L_x_32655:
[----:B------:R-:W-:Y:S01]  /*2790*/  IMAD.SHL.U32 R3, R3, 0x100000, RZ ;  /* 0x0010000003037824 */ /* 0x000fe200078e00ff */
[----:B------:R-:W-:-:S04]  /*27a0*/  LEA R5, R0, 0x3b800000, 0x17 ;  /* 0x3b80000000057811 */ /* 0x000fc800078eb8ff */
[----:B------:R-:W-:-:S07]  /*27b0*/  LOP3.LUT R18, R5, R3, R18, 0xfe, !PT ;  /* 0x0000000305127212 */ /* 0x000fce00078efe12 */
.L_x_32654:
[----:B------:R-:W-:Y:S05]  /*27c0*/  BSYNC B0 ;  /* 0x0000000000007941 */ /* 0x000fea0003800000 */
.L_x_32653:
[----:B------:R-:W1:Y:S01]  /*27d0*/  F2I.FTZ.TRUNC.NTZ R18, R18 ;  /* 0x0000001200127305 */ /* 0x000e62000021f100 */
[----:B------:R-:W-:Y:S05]  /*27e0*/  BRA `(.L_x_32638) ;  /* 0x0000000400087947 */ /* 0x000fea0003800000 */
.L_x_32651:
        /* <DEDUP_REMOVED lines=21> */
.L_x_32660:
[----:B------:R-:W-:Y:S05]  /*2940*/  BSYNC B1 ;  /* 0x0000000000017941 */ /* 0x000fea0003800000 */
.L_x_32659:
[----:B------:R-:W-:Y:S01]  /*2950*/  IMAD.SHL.U32 R3, R3, 0x200000, RZ ;  /* 0x0020000003037824 */ /* 0x000fe200078e00ff */
[----:B------:R-:W-:-:S04]  /*2960*/  LEA R5, R0, 0x37800000, 0x17 ;  /* 0x3780000000057811 */ /* 0x000fc800078eb8ff */
[----:B------:R-:W-:-:S07]  /*2970*/  LOP3.LUT R18, R5, R3, R18, 0xfe, !PT ;  /* 0x0000000305127212 */ /* 0x000fce00078efe12 */
.L_x_32658:
[----:B------:R-:W-:Y:S05]  /*2980*/  BSYNC B0 ;  /* 0x0000000000007941 */ /* 0x000fea0003800000 */
.L_x_32657:
[----:B------:R-:W2:Y:S01]  /*2990*/  F2I.FTZ.TRUNC.NTZ R18, R18 ;  /* 0x0000001200127305 */ /* 0x000ea2000021f100 */
[----:B------:R-:W-:Y:S05]  /*29a0*/  BRA `(.L_x_32638) ;  /* 0x0000000000987947 */ /* 0x000fea0003800000 */
.L_x_32650:
        /* <DEDUP_REMOVED lines=14> */
.L_x_32664:
[----:B------:R-:W-:Y:S05]  /*2a90*/  BSYNC B0 ;  /* 0x0000000000007941 */ /* 0x000fea0003800000 */
.L_x_32663:
[----:B------:R-:W4:Y:S01]  /*2aa0*/  F2I.FTZ.TRUNC.NTZ R18, R18 ;  /* 0x0000001200127305 */ /* 0x000f22000021f100 */
[----:B------:R-:W-:Y:S05]  /*2ab0*/  BRA `(.L_x_32638) ;  /* 0x0000000000547947 */ /* 0x000fea0003800000 */
.L_x_32637:
        /* <DEDUP_REMOVED lines=17> */
.L_x_32665:
[----:B------:R-:W-:Y:S05]  /*2bd0*/  BRA `(.L_x_32638) ;  /* 0x00000000000c7947 */ /* 0x000fea0003800000 */
.L_x_32662:
[----:B------:R0:W5:Y:S01]  /*2be0*/  LDG.E R18, desc[UR36][R4.64] ;  /* 0x0000002404127981 */ /* 0x000162000c1e1900 */
[----:B------:R-:W-:Y:S05]  /*2bf0*/  BRA `(.L_x_32638) ;  /* 0x0000000000047947 */ /* 0x000fea0003800000 */
.L_x_32661:
[----:B------:R3:W5:Y:S02]  /*2c00*/  LDG.E R18, desc[UR36][R4.64] ;  /* 0x0000002404127981 */ /* 0x000764000c1e1900 */
.L_x_32638:
[----:B------:R-:W-:-:S07]  /*2c10*/  VIADD R17, R17, 0x80 ;  /* 0x0000008011117836 */ /* 0x000fce0000000000 */
.L_x_32632:
[----:B------:R-:W-:Y:S05]  /*2c20*/  BSYNC B6 ;  /* 0x0000000000067941 */ /* 0x000fea0003800000 */
.L_x_32631:
        /* <DEDUP_REMOVED lines=22> */
.L_x_32671:
[----:B------:R0:W5:Y:S01]  /*2d90*/  LDG.E.U8 R22, desc[UR36][R4.64] ;  /* 0x0000002404167981 */ /* 0x000162000c1e1100 */
[----:B------:R-:W-:Y:S05]  /*2da0*/  BRA `(.L_x_32667) ;  /* 0x0000000c00307947 */ /* 0x000fea0003800000 */
.L_x_32670:
        /* <DEDUP_REMOVED lines=8> */
.L_x_32674:
[----:B------:R0:W5:Y:S01]  /*2e30*/  LDG.E R22, desc[UR36][R4.64] ;  /* 0x0000002404167981 */ /* 0x000162000c1e1900 */
[----:B------:R-:W-:Y:S05]  /*2e40*/  BRA `(.L_x_32667) ;  /* 0x0000000c00087947 */ /* 0x000fea0003800000 */
.L_x_32673:
[----:B------:R0:W5:Y:S01]  /*2e50*/  LDG.E.S16 R22, desc[UR36][R4.64] ;  /* 0x0000002404167981 */ /* 0x000162000c1e1700 */
[----:B------:R-:W-:Y:S05]  /*2e60*/  BRA `(.L_x_32667) ;  /* 0x0000000c00007947 */ /* 0x000fea0003800000 */
.L_x_32669:
        /* <DEDUP_REMOVED lines=9> */
.L_x_32676:
[----:B------:R-:W2:Y:S02]  /*2f00*/  LDG.E.U16 R4, desc[UR36][R4.64] ;  /* 0x0000002404047981 */ /* 0x000ea4000c1e1500 */
[----:B--2---:R-:W-:-:S06]  /*2f10*/  HADD2.F32 R22, -RZ, R4.H0_H0 ;  /* 0x20000004ff167230 */ /* 0x004fcc0000004100 */
[----:B------:R-:W0:Y:S01]  /*2f20*/  F2I.FTZ.TRUNC.NTZ R22, R22 ;  /* 0x0000001600167305 */ /* 0x000e22000021f100 */
[----:B------:R-:W-:Y:S05]  /*2f30*/  BRA `(.L_x_32667) ;  /* 0x0000000800cc7947 */ /* 0x000fea0003800000 */
.L_x_32675:
        /* <DEDUP_REMOVED lines=9> */
.L_x_32678:
[----:B------:R-:W2:Y:S02]  /*2fd0*/  LDG.E.U16 R4, desc[UR36][R4.64] ;  /* 0x0000002404047981 */ /* 0x000ea4000c1e1500 */
[----:B--2---:R-:W-:-:S06]  /*2fe0*/  HADD2.F32 R22, -RZ, R4.H0_H0 ;  /* 0x20000004ff167230 */ /* 0x004fcc0000004100 */
[----:B------:R-:W0:Y:S01]  /*2ff0*/  F2I.FTZ.TRUNC.NTZ R22, R22 ;  /* 0x0000001600167305 */ /* 0x000e22000021f100 */
[----:B------:R-:W-:Y:S05]  /*3000*/  BRA `(.L_x_32667) ;  /* 0x0000000800987947 */ /* 0x000fea0003800000 */
.L_x_32677:
[----:B------:R-:W2:Y:S02]  /*3010*/  LDG.E.64 R22, desc[UR36][R4.64] ;  /* 0x0000002404167981 */ /* 0x000ea4000c1e1b00 */
[----:B--2---:R0:W1:Y:S01]  /*3020*/  F2I.F64.TRUNC R22, R22 ;  /* 0x0000001600167311 */ /* 0x004062000030d100 */
[----:B------:R-:W-:Y:S05]  /*3030*/  BRA `(.L_x_32667) ;  /* 0x00000008008c7947 */ /* 0x000fea0003800000 */
.L_x_32668:
        /* <DEDUP_REMOVED lines=12> */
.L_x_32681:
[----:B------:R-:W2:Y:S02]  /*3100*/  LDG.E.64 R4, desc[UR36][R4.64] ;  /* 0x0000002404047981 */ /* 0x000ea4000c1e1b00 */
[----:B--2---:R0:W1:Y:S01]  /*3110*/  F2I.F64.TRUNC R22, R4 ;  /* 0x0000000400167311 */ /* 0x004062000030d100 */
[----:B------:R-:W-:Y:S05]  /*3120*/  BRA `(.L_x_32667) ;  /* 0x0000000800507947 */ /* 0x000fea0003800000 */
.L_x_32680:
        /* <DEDUP_REMOVED lines=27> */
.L_x_32683:
        /* <DEDUP_REMOVED lines=14> */
.L_x_32682:
[----:B------:R-:W2:Y:S02]  /*33c0*/  LDG.E.U16 R22, desc[UR36][R4.64] ;  /* 0x0000002404167981 */ /* 0x000ea4000c1e1500 */
[----:B--2---:R-:W-:-:S06]  /*33d0*/  IMAD.U32 R22, R22, 0x10000, RZ ;  /* 0x0001000016167824 */ /* 0x004fcc00078e00ff */
[----:B------:R-:W0:Y:S01]  /*33e0*/  F2I.FTZ.TRUNC.NTZ R22, R22 ;  /* 0x0000001600167305 */ /* 0x000e22000021f100 */
[----:B------:R-:W-:Y:S05]  /*33f0*/  BRA `(.L_x_32667) ;  /* 0x00000004009c7947 */ /* 0x000fea0003800000 */
.L_x_32679:
        /* <DEDUP_REMOVED lines=10> */
.L_x_32686:
        /* <DEDUP_REMOVED lines=21> */
.L_x_32690:
[----:B------:R-:W-:Y:S05]  /*35f0*/  BSYNC B1 ;  /* 0x0000000000017941 */ /* 0x000fea0003800000 */
.L_x_32689:
[----:B------:R-:W-:Y:S01]  /*3600*/  IMAD.SHL.U32 R3, R3, 0x100000, RZ ;  /* 0x0010000003037824 */ /* 0x000fe200078e00ff */
[----:B------:R-:W-:-:S04]  /*3610*/  LEA R5, R0, 0x3b800000, 0x17 ;  /* 0x3b80000000057811 */ /* 0x000fc800078eb8ff */
[----:B------:R-:W-:-:S07]  /*3620*/  LOP3.LUT R22, R5, R3, R22, 0xfe, !PT ;  /* 0x0000000305167212 */ /* 0x000fce00078efe16 */
.L_x_32688:
[----:B------:R-:W-:Y:S05]  /*3630*/  BSYNC B0 ;  /* 0x0000000000007941 */ /* 0x000fea0003800000 */
.L_x_32687:
[----:B------:R-:W0:Y:S01]  /*3640*/  F2I.FTZ.TRUNC.NTZ R22, R22 ;  /* 0x0000001600167305 */ /* 0x000e22000021f100 */
[----:B------:R-:W-:Y:S05]  /*3650*/  BRA `(.L_x_32667) ;  /* 0x0000000400047947 */ /* 0x000fea0003800000 */
.L_x_32685:
        /* <DEDUP_REMOVED lines=21> */
.L_x_32694:
[----:B------:R-:W-:Y:S05]  /*37b0*/  BSYNC B1 ;  /* 0x0000000000017941 */ /* 0x000fea0003800000 */
.L_x_32693:
[----:B------:R-:W-:Y:S01]  /*37c0*/  IMAD.SHL.U32 R3, R3, 0x200000, RZ ;  /* 0x0020000003037824 */ /* 0x000fe200078e00ff */
[----:B------:R-:W-:-:S04]  /*37d0*/  LEA R5, R0, 0x37800000, 0x17 ;  /* 0x3780000000057811 */ /* 0x000fc800078eb8ff */
[----:B------:R-:W-:-:S07]  /*37e0*/  LOP3.LUT R22, R5, R3, R22, 0xfe, !PT ;  /* 0x0000000305167212 */ /* 0x000fce00078efe16 */
.L_x_32692:
[----:B------:R-:W-:Y:S05]  /*37f0*/  BSYNC B0 ;  /* 0x0000000000007941 */ /* 0x000fea0003800000 */
.L_x_32691:
[----:B------:R-:W0:Y:S01]  /*3800*/  F2I.FTZ.TRUNC.NTZ R22, R22 ;  /* 0x0000001600167305 */ /* 0x000e22000021f100 */
[----:B------:R-:W-:Y:S05]  /*3810*/  BRA `(.L_x_32667) ;  /* 0x0000000000947947 */ /* 0x000fea0003800000 */
.L_x_32684:
        /* <DEDUP_REMOVED lines=14> */
.L_x_32698:
[----:B------:R-:W-:Y:S05]  /*3900*/  BSYNC B0 ;  /* 0x0000000000007941 */ /* 0x000fea0003800000 */
.L_x_32697:
[----:B------:R-:W0:Y:S01]  /*3910*/  F2I.FTZ.TRUNC.NTZ R22, R22 ;  /* 0x0000001600167305 */ /* 0x000e22000021f100 */
[----:B------:R-:W-:Y:S05]  /*3920*/  BRA `(.L_x_32667) ;  /* 0x0000000000507947 */ /* 0x000fea0003800000 */
.L_x_32672:
        /* <DEDUP_REMOVED lines=16> */
.L_x_32699:
[----:B------:R-:W-:Y:S05]  /*3a30*/  BRA `(.L_x_32667) ;  /* 0x00000000000c7947 */ /* 0x000fea0003800000 */
.L_x_32696:
[----:B------:R0:W5:Y:S01]  /*3a40*/  LDG.E R22, desc[UR36][R4.64] ;  /* 0x0000002404167981 */ /* 0x000162000c1e1900 */
[----:B------:R-:W-:Y:S05]  /*3a50*/  BRA `(.L_x_32667) ;  /* 0x0000000000047947 */ /* 0x000fea0003800000 */
.L_x_32695:
[----:B------:R0:W5:Y:S02]  /*3a60*/  LDG.E R22, desc[UR36][R4.64] ;  /* 0x0000002404167981 */ /* 0x000164000c1e1900 */
.L_x_32667:
[----:B------:R-:W-:Y:S05]  /*3a70*/  BSYNC B6 ;  /* 0x0000000000067941 */ /* 0x000fea0003800000 */
.L_x_32666:
        /* <DEDUP_REMOVED lines=9> */
[-C--:B-12--5:R-:W-:Y:S01]  /*3b10*/  IABS R0, R25.reuse ;  /* 0x0000001900007213 */ /* 0x0a6fe20000000000 */
[----:B------:R-:W0:Y:S01]  /*3b20*/  LDC R6, c[0x0][0x218] ;  /* 0x00008600ff067b82 */ /* 0x000e220000000800 */
[----:B------:R-:W-:Y:S02]  /*3b30*/  IABS R10, R25 ;  /* 0x00000019000a7213 */ /* 0x000fe40000000000 */
[----:B------:R-:W1:Y:S08]  /*3b40*/  I2F.RP R7, R0 ;  /* 0x0000000000077306 */ /* 0x000e700000209400 */
[----:B-1----:R-:W3:Y:S01]  /*3b50*/  MUFU.RCP R7, R7 ;  /* 0x0000000700077308 */ /* 0x002ee20000001000 */
[----:B0-----:R-:W-:Y:S01]  /*3b60*/  IABS R8, R6 ;  /* 0x0000000600087213 */ /* 0x001fe20000000000 */
[----:B---34-:R-:W-:-:S02]  /*3b70*/  VIADD R4, R7, 0xffffffe ;  /* 0x0ffffffe07047836 */ /* 0x018fc40000000000 */
        /* <DEDUP_REMOVED lines=31> */
.L_x_32701:
[----:B------:R-:W-:Y:S05]  /*3d70*/  BSYNC B0 ;  /* 0x0000000000007941 */ /* 0x000fea0003800000 */
.L_x_32700:
[-C--:B------:R-:W-:Y:S01]  /*3d80*/  ISETP.GE.AND P3, PT, R19, R16.reuse, PT ;  /* 0x000000101300720c */ /* 0x080fe20003f66270 */
[----:B------:R-:W-:Y:S01]  /*3d90*/  BSSY B0, `(.L_x_32702) ;  /* 0x000002a000007945 */ /* 0x000fe20003800000 */
[----:B------:R-:W-:-:S11]  /*3da0*/  ISETP.GE.AND P2, PT, R3, R16, PT ;  /* 0x000000100300720c */ /* 0x000fd60003f46270 */
[----:B------:R-:W-:Y:S05]  /*3db0*/  @P3 BRA `(.L_x_32703) ;  /* 0x00000000009c3947 */ /* 0x000fea0003800000 */
[-C--:B-12345:R-:W-:Y:S01]  /*3dc0*/  IABS R0, R24.reuse ;  /* 0x0000001800007213 */ /* 0x0befe20000000000 */
[----:B------:R-:W0:Y:S01]  /*3dd0*/  LDC R9, c[0x0][0x218] ;  /* 0x00008600ff097b82 */ /* 0x000e220000000800 */
[----:B------:R-:W-:Y:S02]  /*3de0*/  IABS R10, R24 ;  /* 0x00000018000a7213 */ /* 0x000fe40000000000 */
[----:B------:R-:W1:Y:S03]  /*3df0*/  I2F.RP R3, R0 ;  /* 0x0000000000037306 */ /* 0x000e660000209400 */
[----:B------:R-:W-:-:S05]  /*3e00*/  IMAD.MOV R10, RZ, RZ, -R10 ;  /* 0x000000ffff0a7224 */ /* 0x000fca00078e0a0a */
[----:B-1----:R-:W1:Y:S01]  /*3e10*/  MUFU.RCP R3, R3 ;  /* 0x0000000300037308 */ /* 0x002e620000001000 */
[----:B0-----:R-:W-:Y:S01]  /*3e20*/  IABS R8, R9 ;  /* 0x0000000900087213 */ /* 0x001fe20000000000 */
[----:B-1----:R-:W-:-:S06]  /*3e30*/  VIADD R6, R3, 0xffffffe ;  /* 0x0ffffffe03067836 */ /* 0x002fcc0000000000 */
[----:B------:R0:W1:Y:S02]  /*3e40*/  F2I.FTZ.U32.TRUNC.NTZ R7, R6 ;  /* 0x0000000600077305 */ /* 0x000064000021f000 */
[----:B0-----:R-:W-:Y:S02]  /*3e50*/  IMAD.MOV.U32 R6, RZ, RZ, RZ ;  /* 0x000000ffff067224 */ /* 0x001fe400078e00ff */
[----:B-1----:R-:W-:-:S04]  /*3e60*/  IMAD.MOV R5, RZ, RZ, -R7 ;  /* 0x000000ffff057224 */ /* 0x002fc800078e0a07 */
[----:B------:R-:W-:-:S04]  /*3e70*/  IMAD R5, R5, R0, RZ ;  /* 0x0000000005057224 */ /* 0x000fc800078e02ff */
[----:B------:R-:W-:Y:S01]  /*3e80*/  IMAD.HI.U32 R7, R7, R5, R6 ;  /* 0x0000000507077227 */ /* 0x000fe200078e0006 */
[----:B------:R-:W-:-:S03]  /*3e90*/  LOP3.LUT R5, R24, R9, RZ, 0x3c, !PT ;  /* 0x0000000918057212 */ /* 0x000fc600078e3cff */
[----:B------:R-:W-:Y:S01]  /*3ea0*/  IMAD.MOV.U32 R6, RZ, RZ, R10 ;  /* 0x000000ffff067224 */ /* 0x000fe200078e000a */
        /* <DEDUP_REMOVED lines=24> */
.L_x_32703:
[----:B------:R-:W-:Y:S05]  /*4030*/  BSYNC B0 ;  /* 0x0000000000007941 */ /* 0x000fea0003800000 */
.L_x_32702:
[----:B------:R-:W-:Y:S04]  /*4040*/  BSSY B0, `(.L_x_32704) ;  /* 0x0000029000007945 */ /* 0x000fe80003800000 */
[----:B------:R-:W-:Y:S05]  /*4050*/  @P0 BRA `(.L_x_32705) ;  /* 0x00000000009c0947 */ /* 0x000fea0003800000 */
[-C--:B-12-45:R-:W-:Y:S01]  /*4060*/  IABS R0, R18.reuse ;  /* 0x0000001200007213 */ /* 0x0b6fe20000000000 */
[----:B------:R-:W0:Y:S01]  /*4070*/  LDC R9, c[0x0][0x218] ;  /* 0x00008600ff097b82 */ /* 0x000e220000000800 */
[----:B------:R-:W-:Y:S02]  /*4080*/  IABS R10, R18 ;  /* 0x00000012000a7213 */ /* 0x000fe40000000000 */
[----:B------:R-:W1:Y:S03]  /*4090*/  I2F.RP R3, R0 ;  /* 0x0000000000037306 */ /* 0x000e660000209400 */
[----:B------:R-:W-:-:S05]  /*40a0*/  IMAD.MOV R10, RZ, RZ, -R10 ;  /* 0x000000ffff0a7224 */ /* 0x000fca00078e0a0a */
[----:B-1----:R-:W1:Y:S01]  /*40b0*/  MUFU.RCP R3, R3 ;  /* 0x0000000300037308 */ /* 0x002e620000001000 */
[----:B0-----:R-:W-:Y:S01]  /*40c0*/  IABS R8, R9 ;  /* 0x0000000900087213 */ /* 0x001fe20000000000 */
[----:B-1----:R-:W-:-:S06]  /*40d0*/  VIADD R6, R3, 0xffffffe ;  /* 0x0ffffffe03067836 */ /* 0x002fcc0000000000 */
[----:B------:R0:W3:Y:S02]  /*40e0*/  F2I.FTZ.U32.TRUNC.NTZ R7, R6 ;  /* 0x0000000600077305 */ /* 0x0000e4000021f000 */
[----:B0-----:R-:W-:Y:S02]  /*40f0*/  IMAD.MOV.U32 R6, RZ, RZ, RZ ;  /* 0x000000ffff067224 */ /* 0x001fe400078e00ff */
[----:B---3--:R-:W-:-:S04]  /*4100*/  IMAD.MOV R5, RZ, RZ, -R7 ;  /* 0x000000ffff057224 */ /* 0x008fc800078e0a07 */
        /* <DEDUP_REMOVED lines=28> */
.L_x_32705:
[----:B------:R-:W-:Y:S05]  /*42d0*/  BSYNC B0 ;  /* 0x0000000000007941 */ /* 0x000fea0003800000 */
.L_x_32704:
[----:B------:R-:W-:Y:S04]  /*42e0*/  BSSY B0, `(.L_x_32706) ;  /* 0x0000029000007945 */ /* 0x000fe80003800000 */
[----:B------:R-:W-:Y:S05]  /*42f0*/  @P2 BRA `(.L_x_32707) ;  /* 0x00000000009c2947 */ /* 0x000fea0003800000 */
[-C--:B-12--5:R-:W-:Y:S01]  /*4300*/  IABS R0, R22.reuse ;  /* 0x0000001600007213 */ /* 0x0a6fe20000000000 */
        /* <DEDUP_REMOVED lines=9> */
[----:B---34-:R-:W-:-:S04]  /*43a0*/  IMAD.MOV R5, RZ, RZ, -R7 ;  /* 0x000000ffff057224 */ /* 0x018fc800078e0a07 */
        /* <DEDUP_REMOVED lines=28> */
.L_x_32707:
[----:B------:R-:W-:Y:S05]  /*4570*/  BSYNC B0 ;  /* 0x0000000000007941 */ /* 0x000fea0003800000 */
.L_x_32706:
        /* <DEDUP_REMOVED lines=22> */
.L_x_32713:
[----:B------:R0:W-:Y:S01]  /*46e0*/  STG.E.U8 desc[UR36][R8.64], R4 ;  /* 0x0000000408007986 */ /* 0x0001e2000c101124 */
[----:B------:R-:W-:Y:S01]  /*46f0*/  IMAD.MOV.U32 R23, RZ, RZ, R19 ;  /* 0x000000ffff177224 */ /* 0x000fe200078e0013 */
[----:B------:R-:W-:Y:S06]  /*4700*/  BRA `(.L_x_32709) ;  /* 0x0000000c00a07947 */ /* 0x000fec0003800000 */
.L_x_32712:
        /* <DEDUP_REMOVED lines=10> */
.L_x_32716:
[----:B------:R0:W-:Y:S01]  /*47b0*/  STG.E desc[UR36][R8.64], R4 ;  /* 0x0000000408007986 */ /* 0x0001e2000c101924 */
[----:B------:R-:W-:Y:S01]  /*47c0*/  IMAD.MOV.U32 R23, RZ, RZ, R19 ;  /* 0x000000ffff177224 */ /* 0x000fe200078e0013 */
[----:B------:R-:W-:Y:S06]  /*47d0*/  BRA `(.L_x_32709) ;  /* 0x0000000c006c7947 */ /* 0x000fec0003800000 */
.L_x_32715:
[----:B------:R0:W-:Y:S01]  /*47e0*/  STG.E.U16 desc[UR36][R8.64], R4 ;  /* 0x0000000408007986 */ /* 0x0001e2000c101524 */
[----:B------:R-:W-:Y:S01]  /*47f0*/  IMAD.MOV.U32 R23, RZ, RZ, R19 ;  /* 0x000000ffff177224 */ /* 0x000fe200078e0013 */
[----:B------:R-:W-:Y:S06]  /*4800*/  BRA `(.L_x_32709) ;  /* 0x0000000c00607947 */ /* 0x000fec0003800000 */
.L_x_32711:
        /* <DEDUP_REMOVED lines=10> */
.L_x_32718:
[----:B------:R-:W-:Y:S01]  /*48b0*/  I2FP.F32.S32 R0, R4 ;  /* 0x0000000400007245 */ /* 0x000fe20000201400 */
[----:B------:R-:W-:-:S03]  /*48c0*/  IMAD.MOV.U32 R23, RZ, RZ, R19 ;  /* 0x000000ffff177224 */ /* 0x000fc600078e0013 */
[----:B------:R-:W-:-:S05]  /*48d0*/  F2FP.F16.F32.PACK_AB R0, RZ, R0 ;  /* 0x00000000ff00723e */ /* 0x000fca00000000ff */
[----:B------:R0:W-:Y:S01]  /*48e0*/  STG.E.U16 desc[UR36][R8.64], R0 ;  /* 0x0000000008007986 */ /* 0x0001e2000c101524 */
[----:B------:R-:W-:Y:S05]  /*48f0*/  BRA `(.L_x_32709) ;  /* 0x0000000c00247947 */ /* 0x000fea0003800000 */
.L_x_32717:
        /* <DEDUP_REMOVED lines=11> */
.L_x_32720:
[----:B---34-:R-:W-:Y:S01]  /*49b0*/  I2FP.F32.S32 R4, R4 ;  /* 0x0000000400047245 */ /* 0x018fe20000201400 */
[----:B------:R-:W-:-:S03]  /*49c0*/  IMAD.MOV.U32 R23, RZ, RZ, R19 ;  /* 0x000000ffff177224 */ /* 0x000fc600078e0013 */
[----:B------:R-:W-:-:S04]  /*49d0*/  F2FP.F16.F32.PACK_AB R3, RZ, R4 ;  /* 0x00000004ff03723e */ /* 0x000fc800000000ff */
[----:B------:R-:W-:-:S05]  /*49e0*/  PRMT R3, R3, 0x5410, RZ ;  /* 0x0000541003037816 */ /* 0x000fca00000000ff */
[----:B------:R0:W-:Y:S01]  /*49f0*/  STG.E desc[UR36][R8.64], R3 ;  /* 0x0000000308007986 */ /* 0x0001e2000c101924 */
[----:B------:R-:W-:Y:S05]  /*4a00*/  BRA `(.L_x_32709) ;  /* 0x0000000800e07947 */ /* 0x000fea0003800000 */
.L_x_32719:
[----:B---34-:R-:W0:Y:S01]  /*4a10*/  I2F.F64 R4, R4 ;  /* 0x0000000400047312 */ /* 0x018e220000201c00 */
[----:B------:R-:W-:Y:S01]  /*4a20*/  IMAD.MOV.U32 R23, RZ, RZ, R19 ;  /* 0x000000ffff177224 */ /* 0x000fe200078e0013 */
[----:B0-----:R0:W-:Y:S01]  /*4a30*/  STG.E.64 desc[UR36][R8.64], R4 ;  /* 0x0000000408007986 */ /* 0x0011e2000c101b24 */
[----:B------:R-:W-:Y:S05]  /*4a40*/  BRA `(.L_x_32709) ;  /* 0x0000000800d07947 */ /* 0x000fea0003800000 */
.L_x_32710:
        /* <DEDUP_REMOVED lines=13> */
.L_x_32723:
[----:B---34-:R-:W0:Y:S01]  /*4b20*/  I2F.F64 R4, R4 ;  /* 0x0000000400047312 */ /* 0x018e220000201c00 */
[----:B------:R-:W-:Y:S01]  /*4b30*/  CS2R R6, SRZ ;  /* 0x0000000000067805 */ /* 0x000fe2000001ff00 */
[----:B------:R-:W-:-:S04]  /*4b40*/  IMAD.MOV.U32 R23, RZ, RZ, R19 ;  /* 0x000000ffff177224 */ /* 0x000fc800078e0013 */
[----:B0-----:R0:W-:Y:S01]  /*4b50*/  STG.E.128 desc[UR36][R8.64], R4 ;  /* 0x0000000408007986 */ /* 0x0011e2000c101d24 */
[----:B------:R-:W-:Y:S05]  /*4b60*/  BRA `(.L_x_32709) ;  /* 0x0000000800887947 */ /* 0x000fea0003800000 */
.L_x_32722:
        /* <DEDUP_REMOVED lines=21> */
.L_x_32727:
[----:B------:R-:W-:Y:S05]  /*4cc0*/  BSYNC B0 ;  /* 0x0000000000007941 */ /* 0x000fea0003800000 */
.L_x_32726:
[----:B------:R-:W-:Y:S01]  /*4cd0*/  LOP3.LUT R5, R0, R5, RZ, 0xfc, !PT ;  /* 0x0000000500057212 */ /* 0x000fe200078efcff */
[----:B------:R-:W-:-:S04]  /*4ce0*/  IMAD.MOV.U32 R23, RZ, RZ, R19 ;  /* 0x000000ffff177224 */ /* 0x000fc800078e0013 */
[----:B------:R0:W-:Y:S01]  /*4cf0*/  STG.E.U8 desc[UR36][R8.64], R5 ;  /* 0x0000000508007986 */ /* 0x0001e2000c101124 */
[----:B------:R-:W-:Y:S05]  /*4d00*/  BRA `(.L_x_32709) ;  /* 0x0000000800207947 */ /* 0x000fea0003800000 */
.L_x_32725:
        /* <DEDUP_REMOVED lines=13> */
.L_x_32729:
[----:B------:R-:W-:Y:S01]  /*4de0*/  IMAD.MOV.U32 R0, RZ, RZ, 0x7f ;  /* 0x0000007fff007424 */ /* 0x000fe200078e00ff */
[----:B------:R-:W-:-:S04]  /*4df0*/  ISETP.GT.U32.AND P0, PT, R3, 0x7f800000, PT ;  /* 0x7f8000000300780c */ /* 0x000fc80003f04070 */
[----:B------:R-:W-:-:S09]  /*4e00*/  SEL R0, R0, 0x7c, P0 ;  /* 0x0000007c00007807 */ /* 0x000fd20000000000 */
.L_x_32730:
[----:B------:R-:W-:Y:S05]  /*4e10*/  BSYNC B0 ;  /* 0x0000000000007941 */ /* 0x000fea0003800000 */
.L_x_32728:
[----:B------:R-:W-:Y:S01]  /*4e20*/  LOP3.LUT R3, R5, 0x80000000, RZ, 0xc0, !PT ;  /* 0x8000000005037812 */ /* 0x000fe200078ec0ff */
[----:B------:R-:W-:-:S03]  /*4e30*/  IMAD.MOV.U32 R23, RZ, RZ, R19 ;  /* 0x000000ffff177224 */ /* 0x000fc600078e0013 */
[----:B------:R-:W-:-:S04]  /*4e40*/  SHF.R.U32.HI R3, RZ, 0x18, R3 ;  /* 0x00000018ff037819 */ /* 0x000fc80000011603 */
[----:B------:R-:W-:-:S05]  /*4e50*/  LOP3.LUT R3, R0, R3, RZ, 0xfc, !PT ;  /* 0x0000000300037212 */ /* 0x000fca00078efcff */
[----:B------:R0:W-:Y:S01]  /*4e60*/  STG.E.U8 desc[UR36][R8.64], R3 ;  /* 0x0000000308007986 */ /* 0x0001e2000c101124 */
[----:B------:R-:W-:Y:S05]  /*4e70*/  BRA `(.L_x_32709) ;  /* 0x0000000400c47947 */ /* 0x000fea0003800000 */
.L_x_32724:
[----:B------:R-:W-:Y:S01]  /*4e80*/  I2FP.F32.S32 R0, R4 ;  /* 0x0000000400007245 */ /* 0x000fe20000201400 */
[----:B------:R-:W-:-:S03]  /*4e90*/  IMAD.MOV.U32 R23, RZ, RZ, R19 ;  /* 0x000000ffff177224 */ /* 0x000fc600078e0013 */
[----:B------:R-:W-:-:S05]  /*4ea0*/  F2FP.BF16.F32.PACK_AB R0, RZ, R0 ;  /* 0x00000000ff00723e */ /* 0x000fca00000010ff */
[----:B------:R0:W-:Y:S01]  /*4eb0*/  STG.E.U16 desc[UR36][R8.64], R0 ;  /* 0x0000000008007986 */ /* 0x0001e2000c101524 */
[----:B------:R-:W-:Y:S05]  /*4ec0*/  BRA `(.L_x_32709) ;  /* 0x0000000400b07947 */ /* 0x000fea0003800000 */
.L_x_32721:
        /* <DEDUP_REMOVED lines=11> */
.L_x_32733:
        /* <DEDUP_REMOVED lines=17> */
.L_x_32736:
[----:B------:R-:W-:-:S04]  /*5090*/  LOP3.LUT R3, R5, 0x80000000, RZ, 0xc0, !PT ;  /* 0x8000000005037812 */ /* 0x000fc800078ec0ff */
[----:B------:R-:W-:-:S04]  /*50a0*/  SHF.R.U32.HI R3, RZ, 0x18, R3 ;  /* 0x00000018ff037819 */ /* 0x000fc80000011603 */
[----:B------:R-:W-:-:S04]  /*50b0*/  LOP3.LUT R0, R0, R3, RZ, 0xfc, !PT ;  /* 0x0000000300007212 */ /* 0x000fc800078efcff */
[----:B------:R-:W-:-:S07]  /*50c0*/  PRMT R4, R0, 0x7610, R4 ;  /* 0x0000761000047816 */ /* 0x000fce0000000004 */
.L_x_32735:
[----:B------:R-:W-:Y:S05]  /*50d0*/  BSYNC B0 ;  /* 0x0000000000007941 */ /* 0x000fea0003800000 */
.L_x_32734:
[----:B------:R0:W-:Y:S01]  /*50e0*/  STG.E.U8 desc[UR36][R8.64], R4 ;  /* 0x0000000408007986 */ /* 0x0001e2000c101124 */
[----:B------:R-:W-:Y:S01]  /*50f0*/  IMAD.MOV.U32 R23, RZ, RZ, R19 ;  /* 0x000000ffff177224 */ /* 0x000fe200078e0013 */
[----:B------:R-:W-:Y:S06]  /*5100*/  BRA `(.L_x_32709) ;  /* 0x0000000400207947 */ /* 0x000fec0003800000 */
.L_x_32732:
        /* <DEDUP_REMOVED lines=17> */
.L_x_32739:
[----:B------:R-:W-:-:S04]  /*5220*/  LOP3.LUT R3, R5, 0x80000000, RZ, 0xc0, !PT ;  /* 0x8000000005037812 */ /* 0x000fc800078ec0ff */
[----:B------:R-:W-:-:S04]  /*5230*/  SHF.R.U32.HI R3, RZ, 0x18, R3 ;  /* 0x00000018ff037819 */ /* 0x000fc80000011603 */
[----:B------:R-:W-:-:S04]  /*5240*/  LOP3.LUT R0, R0, R3, RZ, 0xfc, !PT ;  /* 0x0000000300007212 */ /* 0x000fc800078efcff */
[----:B------:R-:W-:-:S07]  /*5250*/  PRMT R4, R0, 0x7610, R4 ;  /* 0x0000761000047816 */ /* 0x000fce0000000004 */
.L_x_32738:
[----:B------:R-:W-:Y:S05]  /*5260*/  BSYNC B0 ;  /* 0x0000000000007941 */ /* 0x000fea0003800000 */
.L_x_32737:
[----:B------:R0:W-:Y:S01]  /*5270*/  STG.E.U8 desc[UR36][R8.64], R4 ;  /* 0x0000000408007986 */ /* 0x0001e2000c101124 */
[----:B------:R-:W-:Y:S01]  /*5280*/  IMAD.MOV.U32 R23, RZ, RZ, R19 ;  /* 0x000000ffff177224 */ /* 0x000fe200078e0013 */
[----:B------:R-:W-:Y:S06]  /*5290*/  BRA `(.L_x_32709) ;  /* 0x0000000000bc7947 */ /* 0x000fec0003800000 */
.L_x_32731:
        /* <DEDUP_REMOVED lines=23> */
.L_x_32714:
        /* <DEDUP_REMOVED lines=16> */
.L_x_32742:
[----:B------:R-:W-:Y:S01]  /*5510*/  IMAD.MOV.U32 R23, RZ, RZ, R19 ;  /* 0x000000ffff177224 */ /* 0x000fe200078e0013 */
[----:B------:R-:W-:Y:S06]  /*5520*/  BRA `(.L_x_32709) ;  /* 0x0000000000187947 */ /* 0x000fec0003800000 */
.L_x_32741:
[----:B---34-:R-:W-:Y:S01]  /*5530*/  SHF.R.S32.HI R5, RZ, 0x1f, R4 ;  /* 0x0000001fff057819 */ /* 0x018fe20000011404 */
[----:B------:R-:W-:-:S04]  /*5540*/  IMAD.MOV.U32 R23, RZ, RZ, R19 ;  /* 0x000000ffff177224 */ /* 0x000fc800078e0013 */
[----:B------:R0:W-:Y:S01]  /*5550*/  STG.E.64 desc[UR36][R8.64], R4 ;  /* 0x0000000408007986 */ /* 0x0001e2000c101b24 */
[----:B------:R-:W-:Y:S05]  /*5560*/  BRA `(.L_x_32709) ;  /* 0x0000000000087947 */ /* 0x000fea0003800000 */
.L_x_32740:
[----:B------:R0:W-:Y:S01]  /*5570*/  STG.E desc[UR36][R8.64], R4 ;  /* 0x0000000408007986 */ /* 0x0001e2000c101924 */
[----:B------:R-:W-:-:S07]  /*5580*/  IMAD.MOV.U32 R23, RZ, RZ, R19 ;  /* 0x000000ffff177224 */ /* 0x000fce00078e0013 */
.L_x_32709:
[----:B------:R-:W-:Y:S05]  /*5590*/  BSYNC B6 ;  /* 0x0000000000067941 */ /* 0x000fea0003800000 */
.L_x_32708:
        /* <DEDUP_REMOVED lines=23> */
.L_x_32748:
[----:B-----5:R0:W-:Y:S01]  /*5710*/  STG.E.U8 desc[UR36][R4.64], R24 ;  /* 0x0000001804007986 */ /* 0x0201e2000c101124 */
[----:B------:R-:W-:Y:S05]  /*5720*/  BRA `(.L_x_32750) ;  /* 0x0000000c00487947 */ /* 0x000fea0003800000 */
.L_x_32747:
        /* <DEDUP_REMOVED lines=9> */
.L_x_32752:
[----:B-----5:R0:W-:Y:S01]  /*57c0*/  STG.E desc[UR36][R4.64], R24 ;  /* 0x0000001804007986 */ /* 0x0201e2000c101924 */
[----:B------:R-:W-:Y:S05]  /*57d0*/  BRA `(.L_x_32750) ;  /* 0x0000000c001c7947 */ /* 0x000fea0003800000 */
.L_x_32751:
[----:B-----5:R0:W-:Y:S01]  /*57e0*/  STG.E.U16 desc[UR36][R4.64], R24 ;  /* 0x0000001804007986 */ /* 0x0201e2000c101524 */
[----:B------:R-:W-:Y:S05]  /*57f0*/  BRA `(.L_x_32750) ;  /* 0x0000000c00147947 */ /* 0x000fea0003800000 */
.L_x_32746:
        /* <DEDUP_REMOVED lines=9> */
.L_x_32754:
[----:B-----5:R-:W-:-:S04]  /*5890*/  I2FP.F32.S32 R0, R24 ;  /* 0x0000001800007245 */ /* 0x020fc80000201400 */
[----:B------:R-:W-:-:S05]  /*58a0*/  F2FP.F16.F32.PACK_AB R0, RZ, R0 ;  /* 0x00000000ff00723e */ /* 0x000fca00000000ff */
[----:B------:R0:W-:Y:S01]  /*58b0*/  STG.E.U16 desc[UR36][R4.64], R0 ;  /* 0x0000000004007986 */ /* 0x0001e2000c101524 */
[----:B------:R-:W-:Y:S05]  /*58c0*/  BRA `(.L_x_32750) ;  /* 0x0000000800e07947 */ /* 0x000fea0003800000 */
.L_x_32753:
        /* <DEDUP_REMOVED lines=10> */
.L_x_32756:
[----:B-----5:R-:W-:-:S04]  /*5970*/  I2FP.F32.S32 R24, R24 ;  /* 0x0000001800187245 */ /* 0x020fc80000201400 */
[----:B------:R-:W-:-:S04]  /*5980*/  F2FP.F16.F32.PACK_AB R3, RZ, R24 ;  /* 0x00000018ff03723e */ /* 0x000fc800000000ff */
[----:B------:R-:W-:-:S05]  /*5990*/  PRMT R3, R3, 0x5410, RZ ;  /* 0x0000541003037816 */ /* 0x000fca00000000ff */
[----:B------:R0:W-:Y:S01]  /*59a0*/  STG.E desc[UR36][R4.64], R3 ;  /* 0x0000000304007986 */ /* 0x0001e2000c101924 */
[----:B------:R-:W-:Y:S05]  /*59b0*/  BRA `(.L_x_32750) ;  /* 0x0000000800a47947 */ /* 0x000fea0003800000 */
.L_x_32755:
[----:B-----5:R-:W0:Y:S02]  /*59c0*/  I2F.F64 R24, R24 ;  /* 0x0000001800187312 */ /* 0x020e240000201c00 */
[----:B0-----:R0:W-:Y:S01]  /*59d0*/  STG.E.64 desc[UR36][R4.64], R24 ;  /* 0x0000001804007986 */ /* 0x0011e2000c101b24 */
[----:B------:R-:W-:Y:S05]  /*59e0*/  BRA `(.L_x_32750) ;  /* 0x0000000800987947 */ /* 0x000fea0003800000 */
.L_x_32745:
        /* <DEDUP_REMOVED lines=12> */
.L_x_32759:
[----:B-----5:R-:W0:Y:S01]  /*5ab0*/  I2F.F64 R24, R24 ;  /* 0x0000001800187312 */ /* 0x020e220000201c00 */
[----:B------:R-:W-:-:S05]  /*5ac0*/  CS2R R26, SRZ ;  /* 0x00000000001a7805 */ /* 0x000fca000001ff00 */
[----:B0-----:R0:W-:Y:S01]  /*5ad0*/  STG.E.128 desc[UR36][R4.64], R24 ;  /* 0x0000001804007986 */ /* 0x0011e2000c101d24 */
[----:B------:R-:W-:Y:S05]  /*5ae0*/  BRA `(.L_x_32750) ;  /* 0x0000000800587947 */ /* 0x000fea0003800000 */
.L_x_32758:
        /* <DEDUP_REMOVED lines=21> */
.L_x_32763:
[----:B------:R-:W-:Y:S05]  /*5c40*/  BSYNC B0 ;  /* 0x0000000000007941 */ /* 0x000fea0003800000 */
.L_x_32762:
[----:B------:R-:W-:-:S05]  /*5c50*/  LOP3.LUT R7, R0, R7, RZ, 0xfc, !PT ;  /* 0x0000000700077212 */ /* 0x000fca00078efcff */
[----:B------:R0:W-:Y:S01]  /*5c60*/  STG.E.U8 desc[UR36][R4.64], R7 ;  /* 0x0000000704007986 */ /* 0x0001e2000c101124 */
[----:B------:R-:W-:Y:S05]  /*5c70*/  BRA `(.L_x_32750) ;  /* 0x0000000400f47947 */ /* 0x000fea0003800000 */
.L_x_32761:
        /* <DEDUP_REMOVED lines=13> */
.L_x_32765:
[----:B------:R-:W-:Y:S01]  /*5d50*/  IMAD.MOV.U32 R0, RZ, RZ, 0x7f ;  /* 0x0000007fff007424 */ /* 0x000fe200078e00ff */
[----:B------:R-:W-:-:S04]  /*5d60*/  ISETP.GT.U32.AND P0, PT, R3, 0x7f800000, PT ;  /* 0x7f8000000300780c */ /* 0x000fc80003f04070 */
[----:B------:R-:W-:-:S09]  /*5d70*/  SEL R0, R0, 0x7c, P0 ;  /* 0x0000007c00007807 */ /* 0x000fd20000000000 */
.L_x_32766:
[----:B------:R-:W-:Y:S05]  /*5d80*/  BSYNC B0 ;  /* 0x0000000000007941 */ /* 0x000fea0003800000 */
.L_x_32764:
[----:B------:R-:W-:-:S04]  /*5d90*/  LOP3.LUT R3, R7, 0x80000000, RZ, 0xc0, !PT ;  /* 0x8000000007037812 */ /* 0x000fc800078ec0ff */
[----:B------:R-:W-:-:S04]  /*5da0*/  SHF.R.U32.HI R3, RZ, 0x18, R3 ;  /* 0x00000018ff037819 */ /* 0x000fc80000011603 */
[----:B------:R-:W-:-:S05]  /*5db0*/  LOP3.LUT R3, R0, R3, RZ, 0xfc, !PT ;  /* 0x0000000300037212 */ /* 0x000fca00078efcff */
[----:B------:R0:W-:Y:S01]  /*5dc0*/  STG.E.U8 desc[UR36][R4.64], R3 ;  /* 0x0000000304007986 */ /* 0x0001e2000c101124 */
[----:B------:R-:W-:Y:S05]  /*5dd0*/  BRA `(.L_x_32750) ;  /* 0x00000004009c7947 */ /* 0x000fea0003800000 */
.L_x_32760:
[----:B-----5:R-:W-:-:S04]  /*5de0*/  I2FP.F32.S32 R0, R24 ;  /* 0x0000001800007245 */ /* 0x020fc80000201400 */
[----:B------:R-:W-:-:S05]  /*5df0*/  F2FP.BF16.F32.PACK_AB R0, RZ, R0 ;  /* 0x00000000ff00723e */ /* 0x000fca00000010ff */
[----:B------:R0:W-:Y:S01]  /*5e00*/  STG.E.U16 desc[UR36][R4.64], R0 ;  /* 0x0000000004007986 */ /* 0x0001e2000c101524 */
[----:B------:R-:W-:Y:S05]  /*5e10*/  BRA `(.L_x_32750) ;  /* 0x00000004008c7947 */ /* 0x000fea0003800000 */
.L_x_32757:
        /* <DEDUP_REMOVED lines=10> */
.L_x_32769:
        /* <DEDUP_REMOVED lines=17> */
.L_x_32772:
[----:B------:R-:W-:-:S04]  /*5fd0*/  LOP3.LUT R0, R7, 0x80000000, RZ, 0xc0, !PT ;  /* 0x8000000007007812 */ /* 0x000fc800078ec0ff */
[----:B------:R-:W-:-:S04]  /*5fe0*/  SHF.R.U32.HI R0, RZ, 0x18, R0 ;  /* 0x00000018ff007819 */ /* 0x000fc80000011600 */
[----:B------:R-:W-:-:S07]  /*5ff0*/  LOP3.LUT R0, R3, R0, RZ, 0xfc, !PT ;  /* 0x0000000003007212 */ /* 0x000fce00078efcff */
.L_x_32771:
[----:B------:R-:W-:Y:S05]  /*6000*/  BSYNC B0 ;  /* 0x0000000000007941 */ /* 0x000fea0003800000 */
.L_x_32770:
[----:B------:R3:W-:Y:S01]  /*6010*/  STG.E.U8 desc[UR36][R4.64], R0 ;  /* 0x0000000004007986 */ /* 0x0007e2000c101124 */
[----:B------:R-:W-:Y:S05]  /*6020*/  BRA `(.L_x_32750) ;  /* 0x0000000400087947 */ /* 0x000fea0003800000 */
.L_x_32768:
        /* <DEDUP_REMOVED lines=17> */
.L_x_32775:
[----:B------:R-:W-:-:S04]  /*6140*/  LOP3.LUT R0, R7, 0x80000000, RZ, 0xc0, !PT ;  /* 0x8000000007007812 */ /* 0x000fc800078ec0ff */
[----:B------:R-:W-:-:S04]  /*6150*/  SHF.R.U32.HI R0, RZ, 0x18, R0 ;  /* 0x00000018ff007819 */ /* 0x000fc80000011600 */
[----:B------:R-:W-:-:S07]  /*6160*/  LOP3.LUT R0, R3, R0, RZ, 0xfc, !PT ;  /* 0x0000000003007212 */ /* 0x000fce00078efcff */
.L_x_32774:
[----:B------:R-:W-:Y:S05]  /*6170*/  BSYNC B0 ;  /* 0x0000000000007941 */ /* 0x000fea0003800000 */
.L_x_32773:
[----:B------:R0:W-:Y:S01]  /*6180*/  STG.E.U8 desc[UR36][R4.64], R0 ;  /* 0x0000000004007986 */ /* 0x0001e2000c101124 */
[----:B------:R-:W-:Y:S05]  /*6190*/  BRA `(.L_x_32750) ;  /* 0x0000000000ac7947 */ /* 0x000fea0003800000 */
.L_x_32767:
        /* <DEDUP_REMOVED lines=22> */
.L_x_32749:
        /* <DEDUP_REMOVED lines=16> */
.L_x_32778:
[----:B------:R-:W-:Y:S05]  /*6400*/  BRA `(.L_x_32750) ;  /* 0x0000000000107947 */ /* 0x000fea0003800000 */
.L_x_32777:
[----:B-----5:R-:W-:-:S05]  /*6410*/  SHF.R.S32.HI R25, RZ, 0x1f, R24 ;  /* 0x0000001fff197819 */ /* 0x020fca0000011418 */
[----:B------:R2:W-:Y:S01]  /*6420*/  STG.E.64 desc[UR36][R4.64], R24 ;  /* 0x0000001804007986 */ /* 0x0005e2000c101b24 */
[----:B------:R-:W-:Y:S05]  /*6430*/  BRA `(.L_x_32750) ;  /* 0x0000000000047947 */ /* 0x000fea0003800000 */
.L_x_32776:
[----:B-----5:R0:W-:Y:S02]  /*6440*/  STG.E desc[UR36][R4.64], R24 ;  /* 0x0000001804007986 */ /* 0x0201e4000c101924 */
.L_x_32750:
        /* <DEDUP_REMOVED lines=23> */
.L_x_32782:
[----:B------:R3:W-:Y:S01]  /*65c0*/  STG.E.U8 desc[UR36][R8.64], R18 ;  /* 0x0000001208007986 */ /* 0x0007e2000c101124 */
[----:B------:R-:W-:Y:S05]  /*65d0*/  BRA `(.L_x_32784) ;  /* 0x0000000c00507947 */ /* 0x000fea0003800000 */
.L_x_32781:
        /* <DEDUP_REMOVED lines=9> */
.L_x_32786:
[----:B------:R2:W-:Y:S01]  /*6670*/  STG.E desc[UR36][R8.64], R18 ;  /* 0x0000001208007986 */ /* 0x0005e2000c101924 */
[----:B------:R-:W-:Y:S05]  /*6680*/  BRA `(.L_x_32784) ;  /* 0x0000000c00247947 */ /* 0x000fea0003800000 */
.L_x_32785:
[----:B------:R0:W-:Y:S01]  /*6690*/  STG.E.U16 desc[UR36][R8.64], R18 ;  /* 0x0000001208007986 */ /* 0x0001e2000c101524 */
[----:B------:R-:W-:Y:S05]  /*66a0*/  BRA `(.L_x_32784) ;  /* 0x0000000c001c7947 */ /* 0x000fea0003800000 */
.L_x_32780:
        /* <DEDUP_REMOVED lines=9> */
.L_x_32788:
[----:B------:R-:W-:-:S04]  /*6740*/  I2FP.F32.S32 R0, R18 ;  /* 0x0000001200007245 */ /* 0x000fc80000201400 */
[----:B------:R-:W-:-:S05]  /*6750*/  F2FP.F16.F32.PACK_AB R0, RZ, R0 ;  /* 0x00000000ff00723e */ /* 0x000fca00000000ff */
[----:B------:R0:W-:Y:S01]  /*6760*/  STG.E.U16 desc[UR36][R8.64], R0 ;  /* 0x0000000008007986 */ /* 0x0001e2000c101524 */
[----:B------:R-:W-:Y:S05]  /*6770*/  BRA `(.L_x_32784) ;  /* 0x0000000800e87947 */ /* 0x000fea0003800000 */
.L_x_32787:
        /* <DEDUP_REMOVED lines=10> */
.L_x_32790:
[----:B------:R-:W-:-:S04]  /*6820*/  I2FP.F32.S32 R18, R18 ;  /* 0x0000001200127245 */ /* 0x000fc80000201400 */
[----:B------:R-:W-:-:S04]  /*6830*/  F2FP.F16.F32.PACK_AB R3, RZ, R18 ;  /* 0x00000012ff03723e */ /* 0x000fc800000000ff */
[----:B------:R-:W-:-:S05]  /*6840*/  PRMT R3, R3, 0x5410, RZ ;  /* 0x0000541003037816 */ /* 0x000fca00000000ff */
[----:B------:R0:W-:Y:S01]  /*6850*/  STG.E desc[UR36][R8.64], R3 ;  /* 0x0000000308007986 */ /* 0x0001e2000c101924 */
[----:B------:R-:W-:Y:S05]  /*6860*/  BRA `(.L_x_32784) ;  /* 0x0000000800ac7947 */ /* 0x000fea0003800000 */
.L_x_32789:
[----:B------:R-:W0:Y:S02]  /*6870*/  I2F.F64 R18, R18 ;  /* 0x0000001200127312 */ /* 0x000e240000201c00 */
[----:B0-----:R0:W-:Y:S01]  /*6880*/  STG.E.64 desc[UR36][R8.64], R18 ;  /* 0x0000001208007986 */ /* 0x0011e2000c101b24 */
[----:B------:R-:W-:Y:S05]  /*6890*/  BRA `(.L_x_32784) ;  /* 0x0000000800a07947 */ /* 0x000fea0003800000 */
.L_x_32779:
        /* <DEDUP_REMOVED lines=12> */
.L_x_32793:
[----:B------:R-:W0:Y:S01]  /*6960*/  I2F.F64 R4, R18 ;  /* 0x0000001200047312 */ /* 0x000e220000201c00 */
[----:B------:R-:W-:-:S05]  /*6970*/  CS2R R6, SRZ ;  /* 0x0000000000067805 */ /* 0x000fca000001ff00 */
[----:B0-----:R0:W-:Y:S01]  /*6980*/  STG.E.128 desc[UR36][R8.64], R4 ;  /* 0x0000000408007986 */ /* 0x0011e2000c101d24 */
[----:B------:R-:W-:Y:S05]  /*6990*/  BRA `(.L_x_32784) ;  /* 0x0000000800607947 */ /* 0x000fea0003800000 */
.L_x_32792:
        /* <DEDUP_REMOVED lines=21> */
.L_x_32797:
[----:B------:R-:W-:Y:S05]  /*6af0*/  BSYNC B0 ;  /* 0x0000000000007941 */ /* 0x000fea0003800000 */
.L_x_32796:
[----:B------:R-:W-:-:S05]  /*6b00*/  LOP3.LUT R5, R0, R5, RZ, 0xfc, !PT ;  /* 0x0000000500057212 */ /* 0x000fca00078efcff */
[----:B------:R0:W-:Y:S01]  /*6b10*/  STG.E.U8 desc[UR36][R8.64], R5 ;  /* 0x0000000508007986 */ /* 0x0001e2000c101124 */
[----:B------:R-:W-:Y:S05]  /*6b20*/  BRA `(.L_x_32784) ;  /* 0x0000000400fc7947 */ /* 0x000fea0003800000 */
.L_x_32795:
        /* <DEDUP_REMOVED lines=13> */
.L_x_32799:
[----:B------:R-:W-:Y:S01]  /*6c00*/  IMAD.MOV.U32 R0, RZ, RZ, 0x7f ;  /* 0x0000007fff007424 */ /* 0x000fe200078e00ff */
[----:B------:R-:W-:-:S04]  /*6c10*/  ISETP.GT.U32.AND P0, PT, R3, 0x7f800000, PT ;  /* 0x7f8000000300780c */ /* 0x000fc80003f04070 */
[----:B------:R-:W-:-:S09]  /*6c20*/  SEL R0, R0, 0x7c, P0 ;  /* 0x0000007c00007807 */ /* 0x000fd20000000000 */
.L_x_32800:
[----:B------:R-:W-:Y:S05]  /*6c30*/  BSYNC B0 ;  /* 0x0000000000007941 */ /* 0x000fea0003800000 */
.L_x_32798:
[----:B------:R-:W-:-:S04]  /*6c40*/  LOP3.LUT R3, R5, 0x80000000, RZ, 0xc0, !PT ;  /* 0x8000000005037812 */ /* 0x000fc800078ec0ff */
[----:B------:R-:W-:-:S04]  /*6c50*/  SHF.R.U32.HI R3, RZ, 0x18, R3 ;  /* 0x00000018ff037819 */ /* 0x000fc80000011603 */
[----:B------:R-:W-:-:S05]  /*6c60*/  LOP3.LUT R3, R0, R3, RZ, 0xfc, !PT ;  /* 0x0000000300037212 */ /* 0x000fca00078efcff */
[----:B------:R0:W-:Y:S01]  /*6c70*/  STG.E.U8 desc[UR36][R8.64], R3 ;  /* 0x0000000308007986 */ /* 0x0001e2000c101124 */
[----:B------:R-:W-:Y:S05]  /*6c80*/  BRA `(.L_x_32784) ;  /* 0x0000000400a47947 */ /* 0x000fea0003800000 */
.L_x_32794:
[----:B------:R-:W-:-:S04]  /*6c90*/  I2FP.F32.S32 R0, R18 ;  /* 0x0000001200007245 */ /* 0x000fc80000201400 */
[----:B------:R-:W-:-:S05]  /*6ca0*/  F2FP.BF16.F32.PACK_AB R0, RZ, R0 ;  /* 0x00000000ff00723e */ /* 0x000fca00000010ff */
[----:B------:R0:W-:Y:S01]  /*6cb0*/  STG.E.U16 desc[UR36][R8.64], R0 ;  /* 0x0000000008007986 */ /* 0x0001e2000c101524 */
[----:B------:R-:W-:Y:S05]  /*6cc0*/  BRA `(.L_x_32784) ;  /* 0x0000000400947947 */ /* 0x000fea0003800000 */
.L_x_32791:
        /* <DEDUP_REMOVED lines=10> */
.L_x_32803:
        /* <DEDUP_REMOVED lines=17> */
.L_x_32806:
[----:B------:R-:W-:-:S04]  /*6e80*/  LOP3.LUT R3, R5, 0x80000000, RZ, 0xc0, !PT ;  /* 0x8000000005037812 */ /* 0x000fc800078ec0ff */
[----:B------:R-:W-:-:S04]  /*6e90*/  SHF.R.U32.HI R3, RZ, 0x18, R3 ;  /* 0x00000018ff037819 */ /* 0x000fc80000011603 */
[----:B------:R-:W-:-:S04]  /*6ea0*/  LOP3.LUT R0, R0, R3, RZ, 0xfc, !PT ;  /* 0x0000000300007212 */ /* 0x000fc800078efcff */
[----:B------:R-:W-:-:S07]  /*6eb0*/  PRMT R4, R0, 0x7610, R4 ;  /* 0x0000761000047816 */ /* 0x000fce0000000004 */
.L_x_32805:
[----:B------:R-:W-:Y:S05]  /*6ec0*/  BSYNC B0 ;  /* 0x0000000000007941 */ /* 0x000fea0003800000 */
.L_x_32804:
[----:B------:R0:W-:Y:S01]  /*6ed0*/  STG.E.U8 desc[UR36][R8.64], R4 ;  /* 0x0000000408007986 */ /* 0x0001e2000c101124 */
[----:B------:R-:W-:Y:S05]  /*6ee0*/  BRA `(.L_x_32784) ;  /* 0x00000004000c7947 */ /* 0x000fea0003800000 */
.L_x_32802:
        /* <DEDUP_REMOVED lines=17> */
.L_x_32809:
[----:B------:R-:W-:-:S04]  /*7000*/  LOP3.LUT R3, R5, 0x80000000, RZ, 0xc0, !PT ;  /* 0x8000000005037812 */ /* 0x000fc800078ec0ff */
[----:B------:R-:W-:-:S04]  /*7010*/  SHF.R.U32.HI R3, RZ, 0x18, R3 ;  /* 0x00000018ff037819 */ /* 0x000fc80000011603 */
[----:B------:R-:W-:-:S04]  /*7020*/  LOP3.LUT R0, R0, R3, RZ, 0xfc, !PT ;  /* 0x0000000300007212 */ /* 0x000fc800078efcff */
[----:B------:R-:W-:-:S07]  /*7030*/  PRMT R4, R0, 0x7610, R4 ;  /* 0x0000761000047816 */ /* 0x000fce0000000004 */
.L_x_32808:
[----:B------:R-:W-:Y:S05]  /*7040*/  BSYNC B0 ;  /* 0x0000000000007941 */ /* 0x000fea0003800000 */
.L_x_32807:
[----:B------:R0:W-:Y:S01]  /*7050*/  STG.E.U8 desc[UR36][R8.64], R4 ;  /* 0x0000000408007986 */ /* 0x0001e2000c101124 */
[----:B------:R-:W-:Y:S05]  /*7060*/  BRA `(.L_x_32784) ;  /* 0x0000000000ac7947 */ /* 0x000fea0003800000 */
.L_x_32801:
        /* <DEDUP_REMOVED lines=22> */
.L_x_32783:
        /* <DEDUP_REMOVED lines=16> */
.L_x_32812:
[----:B------:R-:W-:Y:S05]  /*72d0*/  BRA `(.L_x_32784) ;  /* 0x0000000000107947 */ /* 0x000fea0003800000 */
.L_x_32811:
[----:B------:R-:W-:-:S05]  /*72e0*/  SHF.R.S32.HI R19, RZ, 0x1f, R18 ;  /* 0x0000001fff137819 */ /* 0x000fca0000011412 */
[----:B------:R0:W-:Y:S01]  /*72f0*/  STG.E.64 desc[UR36][R8.64], R18 ;  /* 0x0000001208007986 */ /* 0x0001e2000c101b24 */
[----:B------:R-:W-:Y:S05]  /*7300*/  BRA `(.L_x_32784) ;  /* 0x0000000000047947 */ /* 0x000fea0003800000 */
.L_x_32810:
[----:B------:R0:W-:Y:S02]  /*7310*/  STG.E desc[UR36][R8.64], R18 ;  /* 0x0000001208007986 */ /* 0x0001e4000c101924 */
.L_x_32784:
[----:B------:R-:W-:-:S07]  /*7320*/  VIADD R23, R23, 0x80 ;  /* 0x0000008017177836 */ /* 0x000fce0000000000 */
.L_x_32744:
[----:B------:R-:W-:Y:S05]  /*7330*/  BSYNC B6 ;  /* 0x0000000000067941 */ /* 0x000fea0003800000 */
.L_x_32743:
        /* <DEDUP_REMOVED lines=21> */
.L_x_32816:
[----:B-----5:R-:W-:Y:S01]  /*7490*/  STG.E.U8 desc[UR36][R2.64], R22 ;  /* 0x0000001602007986 */ /* 0x020fe2000c101124 */
[----:B------:R-:W-:Y:S05]  /*74a0*/  EXIT ;  /* 0x000000000000794d */ /* 0x000fea0003800000 */
.L_x_32815:
        /* <DEDUP_REMOVED lines=9> */
.L_x_32819:
[----:B-----5:R-:W-:Y:S01]  /*7540*/  STG.E desc[UR36][R2.64], R22 ;  /* 0x0000001602007986 */ /* 0x020fe2000c101924 */
[----:B------:R-:W-:Y:S05]  /*7550*/  EXIT ;  /* 0x000000000000794d */ /* 0x000fea0003800000 */
.L_x_32818:
[----:B-----5:R-:W-:Y:S01]  /*7560*/  STG.E.U16 desc[UR36][R2.64], R22 ;  /* 0x0000001602007986 */ /* 0x020fe2000c101524 */
[----:B------:R-:W-:Y:S05]  /*7570*/  EXIT ;  /* 0x000000000000794d */ /* 0x000fea0003800000 */
.L_x_32814:
        /* <DEDUP_REMOVED lines=9> */
.L_x_32821:
[----:B-----5:R-:W-:-:S04]  /*7610*/  I2FP.F32.S32 R0, R22 ;  /* 0x0000001600007245 */ /* 0x020fc80000201400 */
[----:B------:R-:W-:-:S05]  /*7620*/  F2FP.F16.F32.PACK_AB R0, RZ, R0 ;  /* 0x00000000ff00723e */ /* 0x000fca00000000ff */
[----:B------:R-:W-:Y:S01]  /*7630*/  STG.E.U16 desc[UR36][R2.64], R0 ;  /* 0x0000000002007986 */ /* 0x000fe2000c101524 */
[----:B------:R-:W-:Y:S05]  /*7640*/  EXIT ;  /* 0x000000000000794d */ /* 0x000fea0003800000 */
.L_x_32820:
        /* <DEDUP_REMOVED lines=10> */
.L_x_32823:
[----:B-----5:R-:W-:-:S04]  /*76f0*/  I2FP.F32.S32 R22, R22 ;  /* 0x0000001600167245 */ /* 0x020fc80000201400 */
[----:B------:R-:W-:-:S04]  /*7700*/  F2FP.F16.F32.PACK_AB R5, RZ, R22 ;  /* 0x00000016ff05723e */ /* 0x000fc800000000ff */
[----:B------:R-:W-:-:S05]  /*7710*/  PRMT R5, R5, 0x5410, RZ ;  /* 0x0000541005057816 */ /* 0x000fca00000000ff */
[----:B------:R-:W-:Y:S01]  /*7720*/  STG.E desc[UR36][R2.64], R5 ;  /* 0x0000000502007986 */ /* 0x000fe2000c101924 */
[----:B------:R-:W-:Y:S05]  /*7730*/  EXIT ;  /* 0x000000000000794d */ /* 0x000fea0003800000 */
.L_x_32822:
[----:B-----5:R-:W0:Y:S02]  /*7740*/  I2F.F64 R22, R22 ;  /* 0x0000001600167312 */ /* 0x020e240000201c00 */
[----:B0-----:R-:W-:Y:S01]  /*7750*/  STG.E.64 desc[UR36][R2.64], R22 ;  /* 0x0000001602007986 */ /* 0x001fe2000c101b24 */
[----:B------:R-:W-:Y:S05]  /*7760*/  EXIT ;  /* 0x000000000000794d */ /* 0x000fea0003800000 */
.L_x_32813:
        /* <DEDUP_REMOVED lines=12> */
.L_x_32826:
[----:B-----5:R-:W0:Y:S01]  /*7830*/  I2F.F64 R4, R22 ;  /* 0x0000001600047312 */ /* 0x020e220000201c00 */
[----:B------:R-:W-:-:S05]  /*7840*/  CS2R R6, SRZ ;  /* 0x0000000000067805 */ /* 0x000fca000001ff00 */
[----:B0-----:R-:W-:Y:S01]  /*7850*/  STG.E.128 desc[UR36][R2.64], R4 ;  /* 0x0000000402007986 */ /* 0x001fe2000c101d24 */
[----:B------:R-:W-:Y:S05]  /*7860*/  EXIT ;  /* 0x000000000000794d */ /* 0x000fea0003800000 */
.L_x_32825:
        /* <DEDUP_REMOVED lines=21> */
.L_x_32830:
[----:B------:R-:W-:Y:S05]  /*79c0*/  BSYNC B0 ;  /* 0x0000000000007941 */ /* 0x000fea0003800000 */
.L_x_32829:
[----:B------:R-:W-:-:S05]  /*79d0*/  LOP3.LUT R5, R0, R5, RZ, 0xfc, !PT ;  /* 0x0000000500057212 */ /* 0x000fca00078efcff */
[----:B------:R-:W-:Y:S01]  /*79e0*/  STG.E.U8 desc[UR36][R2.64], R5 ;  /* 0x0000000502007986 */ /* 0x000fe2000c101124 */
[----:B------:R-:W-:Y:S05]  /*79f0*/  EXIT ;  /* 0x000000000000794d */ /* 0x000fea0003800000 */
.L_x_32828:
        /* <DEDUP_REMOVED lines=13> */
.L_x_32832:
[----:B------:R-:W-:Y:S01]  /*7ad0*/  IMAD.MOV.U32 R0, RZ, RZ, 0x7f ;  /* 0x0000007fff007424 */ /* 0x000fe200078e00ff */
[----:B------:R-:W-:-:S04]  /*7ae0*/  ISETP.GT.U32.AND P0, PT, R4, 0x7f800000, PT ;  /* 0x7f8000000400780c */ /* 0x000fc80003f04070 */
[----:B------:R-:W-:-:S09]  /*7af0*/  SEL R0, R0, 0x7c, P0 ;  /* 0x0000007c00007807 */ /* 0x000fd20000000000 */
.L_x_32833:
[----:B------:R-:W-:Y:S05]  /*7b00*/  BSYNC B0 ;  /* 0x0000000000007941 */ /* 0x000fea0003800000 */
.L_x_32831:
[----:B------:R-:W-:-:S04]  /*7b10*/  LOP3.LUT R4, R5, 0x80000000, RZ, 0xc0, !PT ;  /* 0x8000000005047812 */ /* 0x000fc800078ec0ff */
[----:B------:R-:W-:-:S04]  /*7b20*/  SHF.R.U32.HI R5, RZ, 0x18, R4 ;  /* 0x00000018ff057819 */ /* 0x000fc80000011604 */
[----:B------:R-:W-:-:S05]  /*7b30*/  LOP3.LUT R5, R0, R5, RZ, 0xfc, !PT ;  /* 0x0000000500057212 */ /* 0x000fca00078efcff */
[----:B------:R-:W-:Y:S01]  /*7b40*/  STG.E.U8 desc[UR36][R2.64], R5 ;  /* 0x0000000502007986 */ /* 0x000fe2000c101124 */
[----:B------:R-:W-:Y:S05]  /*7b50*/  EXIT ;  /* 0x000000000000794d */ /* 0x000fea0003800000 */
.L_x_32827:
[----:B-----5:R-:W-:-:S04]  /*7b60*/  I2FP.F32.S32 R0, R22 ;  /* 0x0000001600007245 */ /* 0x020fc80000201400 */
[----:B------:R-:W-:-:S05]  /*7b70*/  F2FP.BF16.F32.PACK_AB R0, RZ, R0 ;  /* 0x00000000ff00723e */ /* 0x000fca00000010ff */
[----:B------:R-:W-:Y:S01]  /*7b80*/  STG.E.U16 desc[UR36][R2.64], R0 ;  /* 0x0000000002007986 */ /* 0x000fe2000c101524 */
[----:B------:R-:W-:Y:S05]  /*7b90*/  EXIT ;  /* 0x000000000000794d */ /* 0x000fea0003800000 */
.L_x_32824:
        /* <DEDUP_REMOVED lines=10> */
.L_x_32836:
        /* <DEDUP_REMOVED lines=17> */
.L_x_32839:
[----:B------:R-:W-:-:S04]  /*7d50*/  LOP3.LUT R0, R7, 0x80000000, RZ, 0xc0, !PT ;  /* 0x8000000007007812 */ /* 0x000fc800078ec0ff */
[----:B------:R-:W-:-:S04]  /*7d60*/  SHF.R.U32.HI R5, RZ, 0x18, R0 ;  /* 0x00000018ff057819 */ /* 0x000fc80000011600 */
[----:B------:R-:W-:-:S04]  /*7d70*/  LOP3.LUT R4, R4, R5, RZ, 0xfc, !PT ;  /* 0x0000000504047212 */ /* 0x000fc800078efcff */
[----:B------:R-:W-:-:S07]  /*7d80*/  PRMT R0, R4, 0x7610, R0 ;  /* 0x0000761004007816 */ /* 0x000fce0000000000 */
.L_x_32838:
[----:B------:R-:W-:Y:S05]  /*7d90*/  BSYNC B0 ;  /* 0x0000000000007941 */ /* 0x000fea0003800000 */
.L_x_32837:
[----:B------:R-:W-:Y:S01]  /*7da0*/  STG.E.U8 desc[UR36][R2.64], R0 ;  /* 0x0000000002007986 */ /* 0x000fe2000c101124 */
[----:B------:R-:W-:Y:S05]  /*7db0*/  EXIT ;  /* 0x000000000000794d */ /* 0x000fea0003800000 */
.L_x_32835:
        /* <DEDUP_REMOVED lines=17> */
.L_x_32842:
[----:B------:R-:W-:-:S04]  /*7ed0*/  LOP3.LUT R0, R7, 0x80000000, RZ, 0xc0, !PT ;  /* 0x8000000007007812 */ /* 0x000fc800078ec0ff */
[----:B------:R-:W-:-:S04]  /*7ee0*/  SHF.R.U32.HI R5, RZ, 0x18, R0 ;  /* 0x00000018ff057819 */ /* 0x000fc80000011600 */
[----:B------:R-:W-:-:S04]  /*7ef0*/  LOP3.LUT R4, R4, R5, RZ, 0xfc, !PT ;  /* 0x0000000504047212 */ /* 0x000fc800078efcff */
[----:B------:R-:W-:-:S07]  /*7f00*/  PRMT R0, R4, 0x7610, R0 ;  /* 0x0000761004007816 */ /* 0x000fce0000000000 */
.L_x_32841:
[----:B------:R-:W-:Y:S05]  /*7f10*/  BSYNC B0 ;  /* 0x0000000000007941 */ /* 0x000fea0003800000 */
.L_x_32840:
[----:B------:R-:W-:Y:S01]  /*7f20*/  STG.E.U8 desc[UR36][R2.64], R0 ;  /* 0x0000000002007986 */ /* 0x000fe2000c101124 */
[----:B------:R-:W-:Y:S05]  /*7f30*/  EXIT ;  /* 0x000000000000794d */ /* 0x000fea0003800000 */
.L_x_32834:
        /* <DEDUP_REMOVED lines=22> */
.L_x_32817:
        /* <DEDUP_REMOVED lines=16> */
.L_x_32845:
[----:B------:R-:W-:Y:S05]  /*81a0*/  EXIT ;  /* 0x000000000000794d */ /* 0x000fea0003800000 */
.L_x_32844:
[----:B-----5:R-:W-:-:S05]  /*81b0*/  SHF.R.S32.HI R23, RZ, 0x1f, R22 ;  /* 0x0000001fff177819 */ /* 0x020fca0000011416 */
[----:B------:R-:W-:Y:S01]  /*81c0*/  STG.E.64 desc[UR36][R2.64], R22 ;  /* 0x0000001602007986 */ /* 0x000fe2000c101b24 */
[----:B------:R-:W-:Y:S05]  /*81d0*/  EXIT ;  /* 0x000000000000794d */ /* 0x000fea0003800000 */
.L_x_32843:
[----:B-----5:R-:W-:Y:S01]  /*81e0*/  STG.E desc[UR36][R2.64], R22 ;  /* 0x0000001602007986 */ /* 0x020fe2000c101924 */
[----:B------:R-:W-:Y:S05]  /*81f0*/  EXIT ;  /* 0x000000000000794d */ /* 0x000fea0003800000 */
.L_x_32846:
        /* <DEDUP_REMOVED lines=16> */
.L_x_37931:


//--------------------- .text._ZN2at6native18elementwise_kernelILi128ELi2EZNS0_22gpu_kernel_impl_nocastINS0_13AUnaryFunctorIiiiZZZNS0_15binary_internal21div_floor_kernel_cudaERNS_18TensorIteratorBaseEENKUlvE_clEvENKUlvE1_clEvEUliiE_EEEEvS6_RKT_EUliE_EEviT1_ --------------------------
	.section	.text._ZN2at6native18elementwise_kernelILi128ELi2EZNS0_22gpu_kernel_impl_nocastINS0_13AUnaryFunctorIiiiZZZNS0_15binary_internal21div_floor_kernel_cudaERNS_18TensorIteratorBaseEENKUlvE_clEvENKUlvE1_clEvEUliiE_EEEEvS6_RKT_EUliE_EEviT1_,"ax",@progbits
	.align	128
        .global         _ZN2at6native18elementwise_kernelILi128ELi2EZNS0_22gpu_kernel_impl_nocastINS0_13AUnaryFunctorIiiiZZZNS0_15binary_internal21div_floor_kernel_cudaERNS_18TensorIteratorBaseEENKUlvE_clEvENKUlvE1_clEvEUliiE_EEEEvS6_RKT_EUliE_EEviT1_
        .type           _ZN2at6native18elementwise_kernelILi128ELi2EZNS0_22gpu_kernel_impl_nocastINS0_13AUnaryFunctorIiiiZZZNS0_15binary_internal21div_floor_kernel_cudaERNS_18TensorIteratorBaseEENKUlvE_clEvENKUlvE1_clEvEUliiE_EEEEvS6_RKT_EUliE_EEviT1_,@function
        .size           _ZN2at6native18elementwise_kernelILi128ELi2EZNS0_22gpu_kernel_impl_nocastINS0_13AUnaryFunctorIiiiZZZNS0_15binary_internal21div_floor_kernel_cudaERNS_18TensorIteratorBaseEENKUlvE_clEvENKUlvE1_clEvEUliiE_EEEEvS6_RKT_EUliE_EEviT1_,(.L_x_37932 - _ZN2at6native18elementwise_kernelILi128ELi2EZNS0_22gpu_kernel_impl_nocastINS0_13AUnaryFunctorIiiiZZZNS0_15binary_internal21div_floor_kernel_cudaERNS_18TensorIteratorBaseEENKUlvE_clEvENKUlvE1_clEvEUliiE_EEEEvS6_RKT_EUliE_EEviT1_)
        .other          _ZN2at6native18elementwise_kernelILi128ELi2EZNS0_22gpu_kernel_impl_nocastINS0_13AUnaryFunctorIiiiZZZNS0_15binary_internal21div_floor_kernel_cudaERNS_18TensorIteratorBaseEENKUlvE_clEvENKUlvE1_clEvEUliiE_EEEEvS6_RKT_EUliE_EEviT1_,@"STO_CUDA_ENTRY STV_DEFAULT"
_ZN2at6native18elementwise_kernelILi128ELi2EZNS0_22gpu_kernel_impl_nocastINS0_13AUnaryFunctorIiiiZZZNS0_15binary_internal21div_floor_kernel_cudaERNS_18TensorIteratorBaseEENKUlvE_clEvENKUlvE1_clEvEUliiE_EEEEvS6_RKT_EUliE_EEviT1_:
.text._ZN2at6native18elementwise_kernelILi128ELi2EZNS0_22gpu_kernel_impl_nocastINS0_13AUnaryFunctorIiiiZZZNS0_15binary_internal21div_floor_kernel_cudaERNS_18TensorIteratorBaseEENKUlvE_clEvENKUlvE1_clEvEUliiE_EEEEvS6_RKT_EUliE_EEviT1_:
        /* <DEDUP_REMOVED lines=312> */
.L_x_32849:
[----:B------:R-:W-:Y:S01]  /*1380*/  ULDC.64 UR8, c[0x0][0x418] ;  /* 0x0001060000087ab9 */ /* 0x000fe20000000a00 */
[----:B------:R-:W0:Y:S01]  /*1390*/  LDC R8, c[0x0][0x424] ;  /* 0x00010900ff087b82 */ /* 0x000e220000000800 */
[----:B------:R-:W-:-:S04]  /*13a0*/  IADD3 R4, P0, R2, UR8, RZ ;  /* 0x0000000802047c10 */ /* 0x000fc8000ff1e0ff */
[----:B------:R-:W-:Y:S01]  /*13b0*/  IADD3.X R5, RZ, UR9, RZ, P0, !PT ;  /* 0x00000009ff057c10 */ /* 0x000fe200087fe4ff */
[----:B------:R-:W-:-:S04]  /*13c0*/  ULDC.64 UR8, c[0x0][0x410] ;  /* 0x0001040000087ab9 */ /* 0x000fc80000000a00 */
[----:B------:R0:W2:Y:S01]  /*13d0*/  LDG.E R11, desc[UR4][R4.64] ;  /* 0x00000004040b7981 */ /* 0x0000a2000c1e1900 */
[----:B------:R-:W-:Y:S01]  /*13e0*/  BSSY B1, `(.L_x_32850) ;  /* 0x0000028000017945 */ /* 0x000fe20003800000 */
[----:B0-----:R-:W-:Y:S02]  /*13f0*/  IABS R4, R8 ;  /* 0x0000000800047213 */ /* 0x001fe40000000000 */
[----:B--2---:R-:W-:-:S04]  /*1400*/  IABS R9, R11 ;  /* 0x0000000b00097213 */ /* 0x004fc80000000000 */
[----:B------:R-:W0:Y:S08]  /*1410*/  I2F.RP R2, R9 ;  /* 0x0000000900027306 */ /* 0x000e300000209400 */
[----:B0-----:R-:W0:Y:S02]  /*1420*/  MUFU.RCP R2, R2 ;  /* 0x0000000200027308 */ /* 0x001e240000001000 */
[----:B0-----:R-:W-:-:S06]  /*1430*/  VIADD R6, R2, 0xffffffe ;  /* 0x0ffffffe02067836 */ /* 0x001fcc0000000000 */
[----:B------:R0:W1:Y:S02]  /*1440*/  F2I.FTZ.U32.TRUNC.NTZ R7, R6 ;  /* 0x0000000600077305 */ /* 0x000064000021f000 */
[----:B0-----:R-:W-:Y:S02]  /*1450*/  MOV R6, RZ ;  /* 0x000000ff00067202 */ /* 0x001fe40000000f00 */
[----:B-1----:R-:W-:-:S05]  /*1460*/  IADD3 R10, RZ, -R7, RZ ;  /* 0x80000007ff0a7210 */ /* 0x002fca0007ffe0ff */
[----:B------:R-:W-:Y:S01]  /*1470*/  IMAD R5, R10, R9, RZ ;  /* 0x000000090a057224 */ /* 0x000fe200078e02ff */
[----:B------:R-:W-:-:S03]  /*1480*/  IABS R10, R11 ;  /* 0x0000000b000a7213 */ /* 0x000fc60000000000 */
[----:B------:R-:W-:Y:S01]  /*1490*/  IMAD.HI.U32 R7, R7, R5, R6 ;  /* 0x0000000507077227 */ /* 0x000fe200078e0006 */
[----:B------:R-:W-:Y:S02]  /*14a0*/  IADD3 R2, RZ, -R10, RZ ;  /* 0x8000000aff027210 */ /* 0x000fe40007ffe0ff */
[----:B------:R-:W-:Y:S02]  /*14b0*/  LOP3.LUT R5, R11, R8, RZ, 0x3c, !PT ;  /* 0x000000080b057212 */ /* 0x000fe400078e3cff */
[----:B------:R-:W-:Y:S01]  /*14c0*/  LOP3.LUT R6, RZ, R11, RZ, 0x33, !PT ;  /* 0x0000000bff067212 */ /* 0x000fe200078e33ff */
[----:B------:R-:W-:Y:S01]  /*14d0*/  IMAD.HI.U32 R7, R7, R4, RZ ;  /* 0x0000000407077227 */ /* 0x000fe200078e00ff */
[----:B------:R-:W-:-:S03]  /*14e0*/  ISETP.GE.AND P0, PT, R5, RZ, PT ;  /* 0x000000ff0500720c */ /* 0x000fc60003f06270 */
[----:B------:R-:W-:-:S05]  /*14f0*/  IMAD R4, R7, R2, R4 ;  /* 0x0000000207047224 */ /* 0x000fca00078e0204 */
[----:B------:R-:W-:-:S13]  /*1500*/  ISETP.GT.U32.AND P2, PT, R9, R4, PT ;  /* 0x000000040900720c */ /* 0x000fda0003f44070 */
        /* <DEDUP_REMOVED lines=8> */
[----:B------:R-:W-:-:S04]  /*1590*/  ISETP.NE.AND P1, PT, R11, RZ, PT ;  /* 0x000000ff0b00720c */ /* 0x000fc80003f25270 */
[----:B------:R-:W-:Y:S01]  /*15a0*/  SEL R5, R6, R7, !P1 ;  /* 0x0000000706057207 */ /* 0x000fe20004800000 */
[----:B------:R-:W-:Y:S08]  /*15b0*/  @P2 BRA `(.L_x_32851) ;  /* 0x0000000000282947 */ /* 0x000ff00003800000 */
        /* <DEDUP_REMOVED lines=10> */
.L_x_32851:
[----:B------:R-:W-:Y:S05]  /*1660*/  BSYNC B1 ;  /* 0x0000000000017941 */ /* 0x000fea0003800000 */
.L_x_32850:
[----:B------:R0:W-:Y:S01]  /*1670*/  STG.E desc[UR4][R2.64], R5 ;  /* 0x0000000502007986 */ /* 0x0001e2000c101904 */
[----:B------:R-:W-:-:S07]  /*1680*/  IADD3 R7, R0, 0x80, RZ ;  /* 0x0000008000077810 */ /* 0x000fce0007ffe0ff */
.L_x_32848:
[----:B------:R-:W-:Y:S05]  /*1690*/  BSYNC B0 ;  /* 0x0000000000007941 */ /* 0x000fea0003800000 */
.L_x_32847:
[----:B------:R-:W-:-:S13]  /*16a0*/  ISETP.GE.AND P0, PT, R7, UR6, PT ;  /* 0x0000000607007c0c */ /* 0x000fda000bf06270 */
[----:B------:R-:W-:Y:S05]  /*16b0*/  @P0 EXIT ;  /* 0x000000000000094d */ /* 0x000fea0003800000 */
[----:B------:R-:W1:Y:S01]  /*16c0*/  LDC R8, c[0x0][0x218] ;  /* 0x00008600ff087b82 */ /* 0x000e620000000800 */
[----:B------:R-:W-:Y:S01]  /*16d0*/  HFMA2.MMA R0, -RZ, RZ, 0, 0 ;  /* 0x00000000ff007435 */ /* 0x000fe200000001ff */
[----:B0-----:R-:W-:Y:S01]  /*16e0*/  IMAD.MOV.U32 R3, RZ, RZ, RZ ;  /* 0x000000ffff037224 */ /* 0x001fe200078e00ff */
[----:B-1----:R-:W-:-:S13]  /*16f0*/  ISETP.NE.AND P0, PT, R8, RZ, PT ;  /* 0x000000ff0800720c */ /* 0x002fda0003f05270 */
        /* <DEDUP_REMOVED lines=299> */
.L_x_32852:
[----:B------:R-:W-:Y:S01]  /*29b0*/  ULDC.64 UR6, c[0x0][0x418] ;  /* 0x0001060000067ab9 */ /* 0x000fe20000000a00 */
[----:B------:R-:W0:Y:S01]  /*29c0*/  LDC R11, c[0x0][0x424] ;  /* 0x00010900ff0b7b82 */ /* 0x000e220000000800 */
[----:B------:R-:W-:-:S05]  /*29d0*/  IADD3 R4, P0, R0, UR6, RZ ;  /* 0x0000000600047c10 */ /* 0x000fca000ff1e0ff */
[----:B------:R-:W-:Y:S01]  /*29e0*/  IMAD.X R5, RZ, RZ, UR7, P0 ;  /* 0x00000007ff057e24 */ /* 0x000fe200080e06ff */
[----:B------:R-:W-:-:S04]  /*29f0*/  ULDC.64 UR6, c[0x0][0x410] ;  /* 0x0001040000067ab9 */ /* 0x000fc80000000a00 */
[----:B------:R-:W2:Y:S01]  /*2a00*/  LDG.E R4, desc[UR4][R4.64] ;  /* 0x0000000404047981 */ /* 0x000ea2000c1e1900 */
[----:B------:R-:W-:Y:S01]  /*2a10*/  BSSY B0, `(.L_x_32853) ;  /* 0x0000029000007945 */ /* 0x000fe20003800000 */
[----:B0-----:R-:W-:Y:S02]  /*2a20*/  IABS R8, R11 ;  /* 0x0000000b00087213 */ /* 0x001fe40000000000 */
[-C--:B--2---:R-:W-:Y:S02]  /*2a30*/  IABS R9, R4.reuse ;  /* 0x0000000400097213 */ /* 0x084fe40000000000 */
        /* <DEDUP_REMOVED lines=8> */
[----:B------:R-:W-:Y:S01]  /*2ac0*/  IMAD R5, R2, R9, RZ ;  /* 0x0000000902057224 */ /* 0x000fe200078e02ff */
[----:B------:R-:W-:-:S03]  /*2ad0*/  MOV R2, R8 ;  /* 0x0000000800027202 */ /* 0x000fc60000000f00 */
[----:B------:R-:W-:Y:S01]  /*2ae0*/  IMAD.HI.U32 R7, R7, R5, R6 ;  /* 0x0000000507077227 */ /* 0x000fe200078e0006 */
[----:B------:R-:W-:-:S04]  /*2af0*/  LOP3.LUT R5, R4, R11, RZ, 0x3c, !PT ;  /* 0x0000000b04057212 */ /* 0x000fc800078e3cff */
[----:B------:R-:W-:Y:S01]  /*2b00*/  ISETP.GE.AND P0, PT, R5, RZ, PT ;  /* 0x000000ff0500720c */ /* 0x000fe20003f06270 */
[----:B------:R-:W-:-:S04]  /*2b10*/  IMAD.HI.U32 R7, R7, R2, RZ ;  /* 0x0000000207077227 */ /* 0x000fc800078e00ff */
[----:B------:R-:W-:-:S05]  /*2b20*/  IMAD R0, R7, R0, R2 ;  /* 0x0000000007007224 */ /* 0x000fca00078e0202 */
[----:B------:R-:W-:-:S13]  /*2b30*/  ISETP.GT.U32.AND P2, PT, R9, R0, PT ;  /* 0x000000000900720c */ /* 0x000fda0003f44070 */
        /* <DEDUP_REMOVED lines=22> */
.L_x_32854:
[----:B------:R-:W-:Y:S05]  /*2ca0*/  BSYNC B0 ;  /* 0x0000000000007941 */ /* 0x000fea0003800000 */
.L_x_32853:
[----:B------:R-:W-:Y:S01]  /*2cb0*/  STG.E desc[UR4][R2.64], R7 ;  /* 0x0000000702007986 */ /* 0x000fe2000c101904 */
[----:B------:R-:W-:Y:S05]  /*2cc0*/  EXIT ;  /* 0x000000000000794d */ /* 0x000fea0003800000 */
.L_x_32855:
        /* <DEDUP_REMOVED lines=11> */
.L_x_37932:


//--------------------- .text._ZN2at6native27unrolled_elementwise_kernelINS0_13AUnaryFunctorIiiiZZZNS0_15binary_internal21div_floor_kernel_cudaERNS_18TensorIteratorBaseEENKUlvE_clEvENKUlvE1_clEvEUliiE_EESt5arrayIPcLm2EELi4E23TrivialOffsetCalculatorILi1EjESE_NS0_6memory15LoadWithoutCastENSF_16StoreWithoutCastEEEviT_T0_T2_T3_T4_T5_ --------------------------
	.section	.text._ZN2at6native27unrolled_elementwise_kernelINS0_13AUnaryFunctorIiiiZZZNS0_15binary_internal21div_floor_kernel_cudaERNS_18TensorIteratorBaseEENKUlvE_clEvENKUlvE1_clEvEUliiE_EESt5arrayIPcLm2EELi4E23TrivialOffsetCalculatorILi1EjESE_NS0_6memory15LoadWithoutCastENSF_16StoreWithoutCastEEEviT_T0_T2_T3_T4_T5_,"ax",@progbits
	.align	128
        .global         _ZN2at6native27unrolled_elementwise_kernelINS0_13AUnaryFunctorIiiiZZZNS0_15binary_internal21div_floor_kernel_cudaERNS_18TensorIteratorBaseEENKUlvE_clEvENKUlvE1_clEvEUliiE_EESt5arrayIPcLm2EELi4E23TrivialOffsetCalculatorILi1EjESE_NS0_6memory15LoadWithoutCastENSF_16StoreWithoutCastEEEviT_T0_T2_T3_T4_T5_
        .type           _ZN2at6native27unrolled_elementwise_kernelINS0_13AUnaryFunctorIiiiZZZNS0_15binary_internal21div_floor_kernel_cudaERNS_18TensorIteratorBaseEENKUlvE_clEvENKUlvE1_clEvEUliiE_EESt5arrayIPcLm2EELi4E23TrivialOffsetCalculatorILi1EjESE_NS0_6memory15LoadWithoutCastENSF_16StoreWithoutCastEEEviT_T0_T2_T3_T4_T5_,@function
        .size           _ZN2at6native27unrolled_elementwise_kernelINS0_13AUnaryFunctorIiiiZZZNS0_15binary_internal21div_floor_kernel_cudaERNS_18TensorIteratorBaseEENKUlvE_clEvENKUlvE1_clEvEUliiE_EESt5arrayIPcLm2EELi4E23TrivialOffsetCalculatorILi1EjESE_NS0_6memory15LoadWithoutCastENSF_16StoreWithoutCastEEEviT_T0_T2_T3_T4_T5_,(.L_x_37933 - _ZN2at6native27unrolled_elementwise_kernelINS0_13AUnaryFunctorIiiiZZZNS0_15binary_internal21div_floor_kernel_cudaERNS_18TensorIteratorBaseEENKUlvE_clEvENKUlvE1_clEvEUliiE_EESt5arrayIPcLm2EELi4E23TrivialOffsetCalculatorILi1EjESE_NS0_6memory15LoadWithoutCastENSF_16StoreWithoutCastEEEviT_T0_T2_T3_T4_T5_)
        .other          _ZN2at6native27unrolled_elementwise_kernelINS0_13AUnaryFunctorIiiiZZZNS0_15binary_internal21div_floor_kernel_cudaERNS_18TensorIteratorBaseEENKUlvE_clEvENKUlvE1_clEvEUliiE_EESt5arrayIPcLm2EELi4E23TrivialOffsetCalculatorILi1EjESE_NS0_6memory15LoadWithoutCastENSF_16StoreWithoutCastEEEviT_T0_T2_T3_T4_T5_,@"STO_CUDA_ENTRY STV_DEFAULT"
_ZN2at6native27unrolled_elementwise_kernelINS0_13AUnaryFunctorIiiiZZZNS0_15binary_internal21div_floor_kernel_cudaERNS_18TensorIteratorBaseEENKUlvE_clEvENKUlvE1_clEvEUliiE_EESt5arrayIPcLm2EELi4E23TrivialOffsetCalculatorILi1EjESE_NS0_6memory15LoadWithoutCastENSF_16StoreWithoutCastEEEviT_T0_T2_T3_T4_T5_:
.text._ZN2at6native27unrolled_elementwise_kernelINS0_13AUnaryFunctorIiiiZZZNS0_15binary_internal21div_floor_kernel_cudaERNS_18TensorIteratorBaseEENKUlvE_clEvENKUlvE1_clEvEUliiE_EESt5arrayIPcLm2EELi4E23TrivialOffsetCalculatorILi1EjESE_NS0_6memory15LoadWithoutCastENSF_16StoreWithoutCastEEEviT_T0_T2_T3_T4_T5_:
        /* <DEDUP_REMOVED lines=16> */
[----:B------:R-:W2:Y:S01]  /*0100*/  @!P3 LDC.64 R6, c[0x0][0x228] ;  /* 0x00008a00ff06bb82 */ /* 0x000ea20000000a00 */
[----:B------:R-:W-:Y:S01]  /*0110*/  @!P3 LEA R17, R0, R9, 0x9 ;  /* 0x000000090011b211 */ /* 0x000fe200078e48ff */
[----:B------:R-:W-:Y:S02]  /*0120*/  IMAD.MOV.U32 R8, RZ, RZ, RZ ;  /* 0x000000ffff087224 */ /* 0x000fe400078e00ff */
[----:B0-----:R-:W-:-:S04]  /*0130*/  @!P2 IMAD.WIDE.U32 R10, R19, 0x4, R10 ;  /* 0x00000004130aa825 */ /* 0x001fc800078e000a */
[----:B-1----:R-:W-:Y:S01]  /*0140*/  @!P0 IMAD.WIDE.U32 R14, R15, 0x4, R4 ;  /* 0x000000040f0e8825 */ /* 0x002fe200078e0004 */
[----:B------:R-:W-:Y:S01]  /*0150*/  CS2R R4, SRZ ;  /* 0x0000000000047805 */ /* 0x000fe2000001ff00 */
[----:B------:R0:W5:Y:S02]  /*0160*/  @!P2 LDG.E R8, desc[UR4][R10.64] ;  /* 0x000000040a08a981 */ /* 0x000164000c1e1900 */
[----:B------:R-:W-:-:S05]  /*0170*/  @!P3 VIADD R9, R9, 0x80 ;  /* 0x000000800909b836 */ /* 0x000fca0000000000 */
[----:B------:R-:W-:Y:S01]  /*0180*/  ISETP.GE.AND P1, PT, R9, R2, PT ;  /* 0x000000020900720c */ /* 0x000fe20003f26270 */
[----:B--2---:R-:W-:-:S04]  /*0190*/  @!P3 IMAD.WIDE.U32 R16, R17, 0x4, R6 ;  /* 0x000000041110b825 */ /* 0x004fc800078e0006 */
[----:B------:R-:W-:Y:S01]  /*01a0*/  IMAD.MOV.U32 R6, RZ, RZ, RZ ;  /* 0x000000ffff067224 */ /* 0x000fe200078e00ff */
[----:B------:R0:W5:Y:S07]  /*01b0*/  @!P3 LDG.E R5, desc[UR4][R16.64] ;  /* 0x000000041005b981 */ /* 0x00016e000c1e1900 */
[----:B------:R-:W1:Y:S01]  /*01c0*/  @!P1 LDC.64 R12, c[0x0][0x228] ;  /* 0x00008a00ff0c9b82 */ /* 0x000e620000000a00 */
[----:B------:R-:W-:Y:S02]  /*01d0*/  @!P1 IMAD R9, R0, 0x200, R9 ;  /* 0x0000020000099824 */ /* 0x000fe400078e0209 */
[----:B------:R-:W-:Y:S01]  /*01e0*/  VIADD R7, R3, 0x100 ;  /* 0x0000010003077836 */ /* 0x000fe20000000000 */
[----:B------:R-:W-:Y:S01]  /*01f0*/  BSSY B0, `(.L_x_32856) ;  /* 0x0000030000007945 */ /* 0x000fe20003800000 */
[----:B------:R0:W5:Y:S01]  /*0200*/  @!P0 LDG.E R6, desc[UR4][R14.64] ;  /* 0x000000040e068981 */ /* 0x000162000c1e1900 */
[----:B-1----:R-:W-:Y:S01]  /*0210*/  @!P1 IMAD.WIDE.U32 R12, R9, 0x4, R12 ;  /* 0x00000004090c9825 */ /* 0x002fe200078e000c */
[----:B------:R-:W-:-:S04]  /*0220*/  IADD3 R9, R3, 0x180, RZ ;  /* 0x0000018003097810 */ /* 0x000fc80007ffe0ff */
[----:B------:R0:W5:Y:S01]  /*0230*/  @!P1 LDG.E R4, desc[UR4][R12.64] ;  /* 0x000000040c049981 */ /* 0x000162000c1e1900 */
[-C--:B------:R-:W-:Y:S01]  /*0240*/  ISETP.GE.AND P1, PT, R7, R2.reuse, PT ;  /* 0x000000020700720c */ /* 0x080fe20003f26270 */
[----:B------:R-:W-:Y:S01]  /*0250*/  VIADD R7, R3, 0x80 ;  /* 0x0000008003077836 */ /* 0x000fe20000000000 */
[----:B------:R-:W-:Y:S01]  /*0260*/  ISETP.GE.AND P0, PT, R9, R2, PT ;  /* 0x000000020900720c */ /* 0x000fe20003f06270 */
[----:B------:R-:W-:-:S12]  /*0270*/  @P2 BRA `(.L_x_32857) ;  /* 0x00000000009c2947 */ /* 0x000fd80003800000 */
[-C--:B-----5:R-:W-:Y:S01]  /*0280*/  IABS R9, R8.reuse ;  /* 0x0000000800097213 */ /* 0x0a0fe20000000000 */
[----:B0-----:R-:W0:Y:S01]  /*0290*/  LDC R13, c[0x0][0x218] ;  /* 0x00008600ff0d7b82 */ /* 0x001e220000000800 */
[----:B------:R-:W-:Y:S02]  /*02a0*/  IABS R16, R8 ;  /* 0x0000000800107213 */ /* 0x000fe40000000000 */
[----:B------:R-:W1:Y:S03]  /*02b0*/  I2F.RP R12, R9 ;  /* 0x00000009000c7306 */ /* 0x000e660000209400 */
[----:B------:R-:W-:-:S05]  /*02c0*/  IMAD.MOV R16, RZ, RZ, -R16 ;  /* 0x000000ffff107224 */ /* 0x000fca00078e0a10 */
[----:B-1----:R-:W1:Y:S02]  /*02d0*/  MUFU.RCP R12, R12 ;  /* 0x0000000c000c7308 */ /* 0x002e640000001000 */
[----:B-1----:R-:W-:Y:S01]  /*02e0*/  VIADD R10, R12, 0xffffffe ;  /* 0x0ffffffe0c0a7836 */ /* 0x002fe20000000000 */
[----:B0-----:R-:W-:-:S05]  /*02f0*/  IABS R12, R13 ;  /* 0x0000000d000c7213 */ /* 0x001fca0000000000 */
[----:B------:R0:W1:Y:S02]  /*0300*/  F2I.FTZ.U32.TRUNC.NTZ R11, R10 ;  /* 0x0000000a000b7305 */ /* 0x000064000021f000 */
[----:B0-----:R-:W-:Y:S02]  /*0310*/  IMAD.MOV.U32 R10, RZ, RZ, RZ ;  /* 0x000000ffff0a7224 */ /* 0x001fe400078e00ff */
[----:B-1----:R-:W-:-:S04]  /*0320*/  IMAD.MOV R14, RZ, RZ, -R11 ;  /* 0x000000ffff0e7224 */ /* 0x002fc800078e0a0b */
        /* <DEDUP_REMOVED lines=28> */
.L_x_32857:
[----:B------:R-:W-:Y:S05]  /*04f0*/  BSYNC B0 ;  /* 0x0000000000007941 */ /* 0x000fea0003800000 */
.L_x_32856:
[-C--:B------:R-:W-:Y:S01]  /*0500*/  ISETP.GE.AND P3, PT, R7, R2.reuse, PT ;  /* 0x000000020700720c */ /* 0x080fe20003f66270 */
[----:B------:R-:W-:Y:S01]  /*0510*/  BSSY B0, `(.L_x_32858) ;  /* 0x000002a000007945 */ /* 0x000fe20003800000 */
[----:B------:R-:W-:-:S11]  /*0520*/  ISETP.GE.AND P2, PT, R3, R2, PT ;  /* 0x000000020300720c */ /* 0x000fd60003f46270 */
[----:B------:R-:W-:Y:S05]  /*0530*/  @P3 BRA `(.L_x_32859) ;  /* 0x00000000009c3947 */ /* 0x000fea0003800000 */
[-C--:B-----5:R-:W-:Y:S01]  /*0540*/  IABS R9, R6.reuse ;  /* 0x0000000600097213 */ /* 0x0a0fe20000000000 */
[----:B0-----:R-:W0:Y:S01]  /*0550*/  LDC R15, c[0x0][0x218] ;  /* 0x00008600ff0f7b82 */ /* 0x001e220000000800 */
[----:B------:R-:W-:Y:S02]  /*0560*/  IABS R16, R6 ;  /* 0x0000000600107213 */ /* 0x000fe40000000000 */
[----:B------:R-:W1:Y:S03]  /*0570*/  I2F.RP R12, R9 ;  /* 0x00000009000c7306 */ /* 0x000e660000209400 */
[----:B------:R-:W-:-:S05]  /*0580*/  IMAD.MOV R16, RZ, RZ, -R16 ;  /* 0x000000ffff107224 */ /* 0x000fca00078e0a10 */
[----:B-1----:R-:W1:Y:S02]  /*0590*/  MUFU.RCP R12, R12 ;  /* 0x0000000c000c7308 */ /* 0x002e640000001000 */
[----:B-1----:R-:W-:Y:S02]  /*05a0*/  IADD3 R10, R12, 0xffffffe, RZ ;  /* 0x0ffffffe0c0a7810 */ /* 0x002fe40007ffe0ff */
[----:B0-----:R-:W-:-:S04]  /*05b0*/  IABS R12, R15 ;  /* 0x0000000f000c7213 */ /* 0x001fc80000000000 */
        /* <DEDUP_REMOVED lines=8> */
[----:B------:R-:W-:-:S04]  /*0640*/  LOP3.LUT R12, R6, R15, RZ, 0x3c, !PT ;  /* 0x0000000f060c7212 */ /* 0x000fc800078e3cff */
[----:B------:R-:W-:Y:S02]  /*0650*/  ISETP.GT.U32.AND P5, PT, R9, R10, PT ;  /* 0x0000000a0900720c */ /* 0x000fe40003fa4070 */
[----:B------:R-:W-:-:S11]  /*0660*/  ISETP.GE.AND P3, PT, R12, RZ, PT ;  /* 0x000000ff0c00720c */ /* 0x000fd60003f66270 */
        /* <DEDUP_REMOVED lines=20> */
.L_x_32859:
[----:B------:R-:W-:Y:S05]  /*07b0*/  BSYNC B0 ;  /* 0x0000000000007941 */ /* 0x000fea0003800000 */
.L_x_32858:
[----:B------:R-:W-:Y:S04]  /*07c0*/  BSSY B0, `(.L_x_32860) ;  /* 0x0000029000007945 */ /* 0x000fe80003800000 */
[----:B------:R-:W-:Y:S05]  /*07d0*/  @P1 BRA `(.L_x_32861) ;  /* 0x00000000009c1947 */ /* 0x000fea0003800000 */
        /* <DEDUP_REMOVED lines=9> */
[----:B0-----:R-:W-:Y:S01]  /*0870*/  IMAD.MOV.U32 R10, RZ, RZ, RZ ;  /* 0x000000ffff0a7224 */ /* 0x001fe200078e00ff */
[----:B-1----:R-:W-:-:S05]  /*0880*/  IADD3 R16, RZ, -R11, RZ ;  /* 0x8000000bff107210 */ /* 0x002fca0007ffe0ff */
        /* <DEDUP_REMOVED lines=28> */
.L_x_32861:
[----:B------:R-:W-:Y:S05]  /*0a50*/  BSYNC B0 ;  /* 0x0000000000007941 */ /* 0x000fea0003800000 */
.L_x_32860:
[----:B------:R-:W-:Y:S04]  /*0a60*/  BSSY B0, `(.L_x_32862) ;  /* 0x0000029000007945 */ /* 0x000fe80003800000 */
[----:B------:R-:W-:Y:S05]  /*0a70*/  @P0 BRA `(.L_x_32863) ;  /* 0x00000000009c0947 */ /* 0x000fea0003800000 */
[-C--:B-----5:R-:W-:Y:S01]  /*0a80*/  IABS R9, R4.reuse ;  /* 0x0000000400097213 */ /* 0x0a0fe20000000000 */
[----:B0-----:R-:W0:Y:S01]  /*0a90*/  LDC R15, c[0x0][0x218] ;  /* 0x00008600ff0f7b82 */ /* 0x001e220000000800 */
[----:B------:R-:W-:Y:S02]  /*0aa0*/  IABS R16, R4 ;  /* 0x0000000400107213 */ /* 0x000fe40000000000 */
[----:B------:R-:W1:Y:S02]  /*0ab0*/  I2F.RP R12, R9 ;  /* 0x00000009000c7306 */ /* 0x000e640000209400 */
[----:B------:R-:W-:-:S06]  /*0ac0*/  IADD3 R16, RZ, -R16, RZ ;  /* 0x80000010ff107210 */ /* 0x000fcc0007ffe0ff */
[----:B-1----:R-:W1:Y:S02]  /*0ad0*/  MUFU.RCP R12, R12 ;  /* 0x0000000c000c7308 */ /* 0x002e640000001000 */
[----:B-1----:R-:W-:Y:S01]  /*0ae0*/  VIADD R10, R12, 0xffffffe ;  /* 0x0ffffffe0c0a7836 */ /* 0x002fe20000000000 */
[----:B0-----:R-:W-:-:S05]  /*0af0*/  IABS R12, R15 ;  /* 0x0000000f000c7213 */ /* 0x001fca0000000000 */
        /* <DEDUP_REMOVED lines=31> */
.L_x_32863:
[----:B------:R-:W-:Y:S05]  /*0cf0*/  BSYNC B0 ;  /* 0x0000000000007941 */ /* 0x000fea0003800000 */
.L_x_32862:
[----:B------:R-:W-:Y:S04]  /*0d00*/  BSSY B0, `(.L_x_32864) ;  /* 0x0000017000007945 */ /* 0x000fe80003800000 */
[----:B------:R-:W-:Y:S04]  /*0d10*/  BSSY B1, `(.L_x_32865) ;  /* 0x000000f000017945 */ /* 0x000fe80003800000 */
[----:B------:R-:W-:Y:S05]  /*0d20*/  @P2 BRA `(.L_x_32866) ;  /* 0x0000000000342947 */ /* 0x000fea0003800000 */
[----:B0-----:R-:W0:Y:S01]  /*0d30*/  LDC.64 R10, c[0x0][0x220] ;  /* 0x00008800ff0a7b82 */ /* 0x001e220000000a00 */
[----:B------:R-:W-:-:S04]  /*0d40*/  IMAD R3, R0, 0x200, R3 ;  /* 0x0000020000037824 */ /* 0x000fc800078e0203 */
[----:B0-----:R-:W-:-:S04]  /*0d50*/  IMAD.WIDE.U32 R10, R3, 0x4, R10 ;  /* 0x00000004030a7825 */ /* 0x001fc800078e000a */
[----:B------:R-:W-:Y:S01]  /*0d60*/  IMAD.MOV.U32 R3, RZ, RZ, R7 ;  /* 0x000000ffff037224 */ /* 0x000fe200078e0007 */
[----:B-----5:R0:W-:Y:S04]  /*0d70*/  STG.E desc[UR4][R10.64], R8 ;  /* 0x000000080a007986 */ /* 0x0201e8000c101904 */
[----:B------:R-:W-:-:S13]  /*0d80*/  ISETP.GE.AND P0, PT, R3, R2, PT ;  /* 0x000000020300720c */ /* 0x000fda0003f06270 */
[----:B------:R-:W-:Y:S05]  /*0d90*/  @P0 BREAK B1 ;  /* 0x0000000000010942 */ /* 0x000fea0003800000 */
[----:B0-----:R-:W-:Y:S05]  /*0da0*/  @P0 BRA `(.L_x_32867) ;  /* 0x0000000000300947 */ /* 0x001fea0003800000 */
[----:B------:R-:W0:Y:S01]  /*0db0*/  LDC.64 R8, c[0x0][0x220] ;  /* 0x00008800ff087b82 */ /* 0x000e220000000a00 */
[----:B------:R-:W-:Y:S01]  /*0dc0*/  IMAD R7, R0, 0x200, R3 ;  /* 0x0000020000077824 */ /* 0x000fe200078e0203 */
[----:B------:R-:W-:-:S03]  /*0dd0*/  IADD3 R3, R3, 0x80, RZ ;  /* 0x0000008003037810 */ /* 0x000fc60007ffe0ff */
[----:B0-----:R-:W-:-:S05]  /*0de0*/  IMAD.WIDE.U32 R8, R7, 0x4, R8 ;  /* 0x0000000407087825 */ /* 0x001fca00078e0008 */
[----:B------:R1:W-:Y:S02]  /*0df0*/  STG.E desc[UR4][R8.64], R6 ;  /* 0x0000000608007986 */ /* 0x0003e4000c101904 */
.L_x_32866:
[----:B------:R-:W-:Y:S05]  /*0e00*/  BSYNC B1 ;  /* 0x0000000000017941 */ /* 0x000fea0003800000 */
.L_x_32865:
[----:B------:R-:W-:-:S13]  /*0e10*/  ISETP.GE.AND P0, PT, R3, R2, PT ;  /* 0x000000020300720c */ /* 0x000fda0003f06270 */
[----:B-1---5:R-:W1:Y:S01]  /*0e20*/  @!P0 LDC.64 R6, c[0x0][0x220] ;  /* 0x00008800ff068b82 */ /* 0x022e620000000a00 */
[----:B------:R-:W-:Y:S02]  /*0e30*/  @!P0 IMAD R9, R0, 0x200, R3 ;  /* 0x0000020000098824 */ /* 0x000fe400078e0203 */
[----:B------:R-:W-:Y:S02]  /*0e40*/  @!P0 VIADD R3, R3, 0x80 ;  /* 0x0000008003038836 */ /* 0x000fe40000000000 */
[----:B-1----:R-:W-:-:S05]  /*0e50*/  @!P0 IMAD.WIDE.U32 R6, R9, 0x4, R6 ;  /* 0x0000000409068825 */ /* 0x002fca00078e0006 */
[----:B------:R1:W-:Y:S02]  /*0e60*/  @!P0 STG.E desc[UR4][R6.64], R5 ;  /* 0x0000000506008986 */ /* 0x0003e4000c101904 */
.L_x_32867:
[----:B------:R-:W-:Y:S05]  /*0e70*/  BSYNC B0 ;  /* 0x0000000000007941 */ /* 0x000fea0003800000 */
.L_x_32864:
[----:B------:R-:W-:Y:S05]  /*0e80*/  WARPSYNC.ALL ;  /* 0x0000000000007948 */ /* 0x000fea0003800000 */
[----:B------:R-:W-:-:S13]  /*0e90*/  ISETP.GE.AND P0, PT, R3, R2, PT ;  /* 0x000000020300720c */ /* 0x000fda0003f06270 */
[----:B------:R-:W-:Y:S05]  /*0ea0*/  @P0 EXIT ;  /* 0x000000000000094d */ /* 0x000fea0003800000 */
[----:B-1----:R-:W1:Y:S01]  /*0eb0*/  LDC.64 R6, c[0x0][0x220] ;  /* 0x00008800ff067b82 */ /* 0x002e620000000a00 */
[----:B------:R-:W-:-:S04]  /*0ec0*/  IMAD R3, R0, 0x200, R3 ;  /* 0x0000020000037824 */ /* 0x000fc800078e0203 */
[----:B-1----:R-:W-:-:S05]  /*0ed0*/  IMAD.WIDE.U32 R2, R3, 0x4, R6 ;  /* 0x0000000403027825 */ /* 0x002fca00078e0006 */
[----:B------:R-:W-:Y:S01]  /*0ee0*/  STG.E desc[UR4][R2.64], R4 ;  /* 0x0000000402007986 */ /* 0x000fe2000c101904 */
[----:B------:R-:W-:Y:S05]  /*0ef0*/  EXIT ;  /* 0x000000000000794d */ /* 0x000fea0003800000 */
.L_x_32868:
        /* <DEDUP_REMOVED lines=16> */
.L_x_37933:


//--------------------- .text._ZN2at6native29vectorized_elementwise_kernelILi2ENS0_13AUnaryFunctorIiiiZZZNS0_15binary_internal21div_floor_kernel_cudaERNS_18TensorIteratorBaseEENKUlvE_clEvENKUlvE1_clEvEUliiE_EESt5arrayIPcLm2EEEEviT0_T1_ --------------------------
	.section	.text._ZN2at6native29vectorized_elementwise_kernelILi2ENS0_13AUnaryFunctorIiiiZZZNS0_15binary_internal21div_floor_kernel_cudaERNS_18TensorIteratorBaseEENKUlvE_clEvENKUlvE1_clEvEUliiE_EESt5arrayIPcLm2EEEEviT0_T1_,"ax",@progbits
	.align	128
        .global         _ZN2at6native29vectorized_elementwise_kernelILi2ENS0_13AUnaryFunctorIiiiZZZNS0_15binary_internal21div_floor_kernel_cudaERNS_18TensorIteratorBaseEENKUlvE_clEvENKUlvE1_clEvEUliiE_EESt5arrayIPcLm2EEEEviT0_T1_
        .type           _ZN2at6native29vectorized_elementwise_kernelILi2ENS0_13AUnaryFunctorIiiiZZZNS0_15binary_internal21div_floor_kernel_cudaERNS_18TensorIteratorBaseEENKUlvE_clEvENKUlvE1_clEvEUliiE_EESt5arrayIPcLm2EEEEviT0_T1_,@function
        .size           _ZN2at6native29vectorized_elementwise_kernelILi2ENS0_13AUnaryFunctorIiiiZZZNS0_15binary_internal21div_floor_kernel_cudaERNS_18TensorIteratorBaseEENKUlvE_clEvENKUlvE1_clEvEUliiE_EESt5arrayIPcLm2EEEEviT0_T1_,(.L_x_37934 - _ZN2at6native29vectorized_elementwise_kernelILi2ENS0_13AUnaryFunctorIiiiZZZNS0_15binary_internal21div_floor_kernel_cudaERNS_18TensorIteratorBaseEENKUlvE_clEvENKUlvE1_clEvEUliiE_EESt5arrayIPcLm2EEEEviT0_T1_)
        .other          _ZN2at6native29vectorized_elementwise_kernelILi2ENS0_13AUnaryFunctorIiiiZZZNS0_15binary_internal21div_floor_kernel_cudaERNS_18TensorIteratorBaseEENKUlvE_clEvENKUlvE1_clEvEUliiE_EESt5arrayIPcLm2EEEEviT0_T1_,@"STO_CUDA_ENTRY STV_DEFAULT"
_ZN2at6native29vectorized_elementwise_kernelILi2ENS0_13AUnaryFunctorIiiiZZZNS0_15binary_internal21div_floor_kernel_cudaERNS_18TensorIteratorBaseEENKUlvE_clEvENKUlvE1_clEvEUliiE_EESt5arrayIPcLm2EEEEviT0_T1_:
.text._ZN2at6native29vectorized_elementwise_kernelILi2ENS0_13AUnaryFunctorIiiiZZZNS0_15binary_internal21div_floor_kernel_cudaERNS_18TensorIteratorBaseEENKUlvE_clEvENKUlvE1_clEvEUliiE_EESt5arrayIPcLm2EEEEviT0_T1_:
        /* <DEDUP_REMOVED lines=15> */
[----:B------:R-:W2:Y:S04]  /*00f0*/  LDG.E.64 R4, desc[UR4][R10.64+0x800] ;  /* 0x000800040a047981 */ /* 0x000ea8000c1e1b00 */
[----:B------:R0:W5:Y:S01]  /*0100*/  LDG.E.64 R2, desc[UR4][R10.64+0xc00] ;  /* 0x000c00040a027981 */ /* 0x000162000c1e1b00 */
[----:B------:R-:W-:Y:S01]  /*0110*/  BSSY B0, `(.L_x_32870) ;  /* 0x0000051000007945 */ /* 0x000fe20003800000 */
[----:B---3--:R-:W-:-:S02]  /*0120*/  IABS R17, R6 ;  /* 0x0000000600117213 */ /* 0x008fc40000000000 */
[----:B------:R-:W-:Y:S02]  /*0130*/  IABS R16, R7 ;  /* 0x0000000700107213 */ /* 0x000fe40000000000 */
[----:B------:R-:W1:Y:S01]  /*0140*/  I2F.RP R0, R17 ;  /* 0x0000001100007306 */ /* 0x000e620000209400 */
[----:B----4-:R-:W-:-:S07]  /*0150*/  IABS R9, R14 ;  /* 0x0000000e00097213 */ /* 0x010fce0000000000 */
[----:B------:R-:W3:Y:S08]  /*0160*/  I2F.RP R8, R16 ;  /* 0x0000001000087306 */ /* 0x000ef00000209400 */
[----:B-1----:R-:W1:Y:S08]  /*0170*/  MUFU.RCP R0, R0 ;  /* 0x0000000000007308 */ /* 0x002e700000001000 */
[----:B------:R-:W4:Y:S08]  /*0180*/  I2F.RP R21, R9 ;  /* 0x0000000900157306 */ /* 0x000f300000209400 */
[----:B---3--:R-:W3:Y:S01]  /*0190*/  MUFU.RCP R8, R8 ;  /* 0x0000000800087308 */ /* 0x008ee20000001000 */
[----:B-1----:R-:W-:-:S07]  /*01a0*/  VIADD R22, R0, 0xffffffe ;  /* 0x0ffffffe00167836 */ /* 0x002fce0000000000 */
[----:B------:R1:W0:Y:S08]  /*01b0*/  F2I.FTZ.U32.TRUNC.NTZ R23, R22 ;  /* 0x0000001600177305 */ /* 0x000230000021f000 */
[----:B----4-:R-:W4:Y:S01]  /*01c0*/  MUFU.RCP R21, R21 ;  /* 0x0000001500157308 */ /* 0x010f220000001000 */
[----:B---3--:R-:W-:Y:S01]  /*01d0*/  VIADD R12, R8, 0xffffffe ;  /* 0x0ffffffe080c7836 */ /* 0x008fe20000000000 */
[----:B-1----:R-:W-:Y:S01]  /*01e0*/  HFMA2.MMA R22, -RZ, RZ, 0, 0 ;  /* 0x00000000ff167435 */ /* 0x002fe200000001ff */
[----:B------:R-:W-:Y:S01]  /*01f0*/  IABS R8, R6 ;  /* 0x0000000600087213 */ /* 0x000fe20000000000 */
[----:B0-----:R-:W-:-:S04]  /*0200*/  IMAD.MOV R0, RZ, RZ, -R23 ;  /* 0x000000ffff007224 */ /* 0x001fc800078e0a17 */
[----:B------:R0:W1:Y:S01]  /*0210*/  F2I.FTZ.U32.TRUNC.NTZ R13, R12 ;  /* 0x0000000c000d7305 */ /* 0x000062000021f000 */
[----:B----4-:R-:W-:Y:S02]  /*0220*/  VIADD R10, R21, 0xffffffe ;  /* 0x0ffffffe150a7836 */ /* 0x010fe40000000000 */
[----:B------:R-:W-:Y:S01]  /*0230*/  IMAD R21, R0, R17, RZ ;  /* 0x0000001100157224 */ /* 0x000fe200078e02ff */
[----:B--2---:R-:W-:Y:S01]  /*0240*/  IABS R0, R18 ;  /* 0x0000001200007213 */ /* 0x004fe20000000000 */
[----:B0-----:R-:W-:-:S03]  /*0250*/  IMAD.MOV.U32 R12, RZ, RZ, RZ ;  /* 0x000000ffff0c7224 */ /* 0x001fc600078e00ff */
[----:B------:R0:W2:Y:S01]  /*0260*/  F2I.FTZ.U32.TRUNC.NTZ R11, R10 ;  /* 0x0000000a000b7305 */ /* 0x0000a2000021f000 */
[----:B-1----:R-:W-:Y:S02]  /*0270*/  IMAD.MOV R25, RZ, RZ, -R13 ;  /* 0x000000ffff197224 */ /* 0x002fe400078e0a0d */
[----:B------:R-:W-:-:S04]  /*0280*/  IMAD.HI.U32 R21, R23, R21, R22 ;  /* 0x0000001517157227 */ /* 0x000fc800078e0016 */
[----:B------:R-:W-:Y:S02]  /*0290*/  IMAD R23, R25, R16, RZ ;  /* 0x0000001019177224 */ /* 0x000fe400078e02ff */
[----:B------:R-:W-:Y:S01]  /*02a0*/  IMAD.MOV R22, RZ, RZ, -R8 ;  /* 0x000000ffff167224 */ /* 0x000fe200078e0a08 */
[----:B------:R-:W-:Y:S01]  /*02b0*/  IABS R8, R15 ;  /* 0x0000000f00087213 */ /* 0x000fe20000000000 */
[----:B------:R-:W-:Y:S01]  /*02c0*/  IMAD.HI.U32 R21, R21, R0, RZ ;  /* 0x0000000015157227 */ /* 0x000fe200078e00ff */
[----:B0-----:R-:W-:-:S03]  /*02d0*/  IABS R10, R7 ;  /* 0x00000007000a7213 */ /* 0x001fc60000000000 */
[----:B------:R-:W-:Y:S02]  /*02e0*/  IMAD.HI.U32 R13, R13, R23, R12 ;  /* 0x000000170d0d7227 */ /* 0x000fe400078e000c */
[----:B------:R-:W0:Y:S02]  /*02f0*/  I2F.RP R12, R8 ;  /* 0x00000008000c7306 */ /* 0x000e240000209400 */
[----:B------:R-:W-:Y:S02]  /*0300*/  IMAD R22, R21, R22, R0 ;  /* 0x0000001615167224 */ /* 0x000fe400078e0200 */
[----:B------:R-:W-:Y:S02]  /*0310*/  IMAD.MOV R23, RZ, RZ, -R10 ;  /* 0x000000ffff177224 */ /* 0x000fe400078e0a0a */
[----:B------:R-:W-:Y:S01]  /*0320*/  IMAD.HI.U32 R25, R13, R0, RZ ;  /* 0x000000000d197227 */ /* 0x000fe200078e00ff */
[----:B------:R-:W-:Y:S02]  /*0330*/  ISETP.GT.U32.AND P1, PT, R17, R22, PT ;  /* 0x000000161100720c */ /* 0x000fe40003f24070 */
[----:B------:R-:W-:Y:S01]  /*0340*/  IABS R13, R14 ;  /* 0x0000000e000d7213 */ /* 0x000fe20000000000 */
[----:B--2---:R-:W-:-:S02]  /*0350*/  IMAD.MOV R24, RZ, RZ, -R11 ;  /* 0x000000ffff187224 */ /* 0x004fc400078e0a0b */
[----:B------:R-:W-:Y:S02]  /*0360*/  IMAD R23, R25, R23, R0 ;  /* 0x0000001719177224 */ /* 0x000fe400078e0200 */
[----:B------:R-:W-:Y:S01]  /*0370*/  IMAD.MOV.U32 R10, RZ, RZ, R24 ;  /* 0x000000ffff0a7224 */ /* 0x000fe200078e0018 */
[----:B0-----:R-:W0:Y:S01]  /*0380*/  MUFU.RCP R12, R12 ;  /* 0x0000000c000c7308 */ /* 0x001e220000001000 */
[----:B------:R-:W-:Y:S01]  /*0390*/  IMAD.MOV R24, RZ, RZ, -R13 ;  /* 0x000000ffff187224 */ /* 0x000fe200078e0a0d */
[----:B------:R-:W-:Y:S01]  /*03a0*/  ISETP.GT.U32.AND P3, PT, R16, R23, PT ;  /* 0x000000171000720c */ /* 0x000fe20003f64070 */
[----:B------:R-:W-:Y:S02]  /*03b0*/  IMAD R27, R10, R9, RZ ;  /* 0x000000090a1b7224 */ /* 0x000fe400078e02ff */
[-C--:B------:R-:W-:Y:S01]  /*03c0*/  @!P1 IADD3 R22, R22, -R17.reuse, RZ ;  /* 0x8000001116169210 */ /* 0x080fe20007ffe0ff */
[----:B------:R-:W-:Y:S02]  /*03d0*/  IMAD.MOV.U32 R10, RZ, RZ, RZ ;  /* 0x000000ffff0a7224 */ /* 0x000fe400078e00ff */
[----:B------:R-:W-:Y:S01]  /*03e0*/  @!P1 VIADD R21, R21, 0x1 ;  /* 0x0000000115159836 */ /* 0x000fe20000000000 */
[----:B------:R-:W-:Y:S01]  /*03f0*/  ISETP.GE.U32.AND P0, PT, R22, R17, PT ;  /* 0x000000111600720c */ /* 0x000fe20003f06070 */
[----:B------:R-:W-:Y:S01]  /*0400*/  IMAD.HI.U32 R11, R11, R27, R10 ;  /* 0x0000001b0b0b7227 */ /* 0x000fe200078e000a */
[----:B------:R-:W-:-:S02]  /*0410*/  LOP3.LUT R10, R6, R18, RZ, 0x3c, !PT ;  /* 0x00000012060a7212 */ /* 0x000fc400078e3cff */
[----:B------:R-:W-:Y:S02]  /*0420*/  LOP3.LUT R27, RZ, R6, RZ, 0x33, !PT ;  /* 0x00000006ff1b7212 */ /* 0x000fe400078e33ff */
[----:B------:R-:W-:Y:S01]  /*0430*/  @!P3 IMAD.IADD R23, R23, 0x1, -R16 ;  /* 0x000000011717b824 */ /* 0x000fe200078e0a10 */
[C---:B------:R-:W-:Y:S01]  /*0440*/  ISETP.GE.AND P6, PT, R10.reuse, RZ, PT ;  /* 0x000000ff0a00720c */ /* 0x040fe20003fc6270 */
[----:B------:R-:W-:Y:S01]  /*0450*/  IMAD.HI.U32 R13, R11, R0, RZ ;  /* 0x000000000b0d7227 */ /* 0x000fe200078e00ff */
[----:B------:R-:W-:Y:S02]  /*0460*/  ISETP.GT.AND P4, PT, R10, -0x1, PT ;  /* 0xffffffff0a00780c */ /* 0x000fe40003f84270 */
[----:B------:R-:W-:Y:S01]  /*0470*/  ISETP.GE.U32.AND P5, PT, R23, R16, PT ;  /* 0x000000101700720c */ /* 0x000fe20003fa6070 */
[----:B0-----:R-:W-:Y:S01]  /*0480*/  VIADD R11, R12, 0xffffffe ;  /* 0x0ffffffe0c0b7836 */ /* 0x001fe20000000000 */
[----:B------:R-:W-:Y:S01]  /*0490*/  LOP3.LUT R10, R7, R18, RZ, 0x3c, !PT ;  /* 0x00000012070a7212 */ /* 0x000fe200078e3cff */
[----:B------:R-:W-:Y:S01]  /*04a0*/  @P0 VIADD R21, R21, 0x1 ;  /* 0x0000000115150836 */ /* 0x000fe20000000000 */
[----:B------:R-:W-:Y:S01]  /*04b0*/  ISETP.NE.AND P0, PT, R6, RZ, PT ;  /* 0x000000ff0600720c */ /* 0x000fe20003f05270 */
[----:B------:R-:W-:Y:S01]  /*04c0*/  IMAD R12, R13, R24, R0 ;  /* 0x000000180d0c7224 */ /* 0x000fe200078e0200 */
[C---:B------:R-:W-:Y:S01]  /*04d0*/  ISETP.GT.AND P2, PT, R10.reuse, -0x1, PT ;  /* 0xffffffff0a00780c */ /* 0x040fe20003f44270 */
[----:B------:R-:W0:Y:S01]  /*04e0*/  F2I.FTZ.U32.TRUNC.NTZ R11, R11 ;  /* 0x0000000b000b7305 */ /* 0x000e22000021f000 */
[----:B------:R-:W-:Y:S01]  /*04f0*/  IMAD.MOV.U32 R24, RZ, RZ, R21 ;  /* 0x000000ffff187224 */ /* 0x000fe200078e0015 */
[----:B------:R-:W-:Y:S01]  /*0500*/  ISETP.GE.AND P1, PT, R10, RZ, PT ;  /* 0x000000ff0a00720c */ /* 0x000fe20003f26270 */
[----:B------:R-:W-:Y:S01]  /*0510*/  @!P3 VIADD R25, R25, 0x1 ;  /* 0x000000011919b836 */ /* 0x000fe20000000000 */
[----:B------:R-:W-:-:S02]  /*0520*/  IABS R21, R4 ;  /* 0x0000000400157213 */ /* 0x000fc40000000000 */
[----:B------:R-:W-:Y:S01]  /*0530*/  @!P6 IADD3 R24, -R24, RZ, RZ ;  /* 0x000000ff1818e210 */ /* 0x000fe20007ffe1ff */
[----:B------:R-:W-:Y:S01]  /*0540*/  @P5 VIADD R25, R25, 0x1 ;  /* 0x0000000119195836 */ /* 0x000fe20000000000 */
[----:B------:R-:W-:Y:S02]  /*0550*/  ISETP.GT.U32.AND P6, PT, R9, R12, PT ;  /* 0x0000000c0900720c */ /* 0x000fe40003fc4070 */
[----:B------:R-:W-:Y:S01]  /*0560*/  SEL R6, R27, R24, !P0 ;  /* 0x000000181b067207 */ /* 0x000fe20004000000 */
[----:B------:R-:W-:Y:S10]  /*0570*/  @P4 BRA `(.L_x_32871) ;  /* 0x0000000000284947 */ /* 0x000ff40003800000 */
        /* <DEDUP_REMOVED lines=8> */
[----:B------:R-:W-:-:S05]  /*0600*/  @!P0 IMAD.MOV R17, RZ, RZ, R6 ;  /* 0x000000ffff118224 */ /* 0x000fca00078e0206 */
[----:B------:R-:W-:-:S07]  /*0610*/  MOV R6, R17 ;  /* 0x0000001100067202 */ /* 0x000fce0000000f00 */
.L_x_32871:
[----:B------:R-:W-:Y:S05]  /*0620*/  BSYNC B0 ;  /* 0x0000000000007941 */ /* 0x000fea0003800000 */
.L_x_32870:
[----:B------:R1:W2:Y:S01]  /*0630*/  I2F.RP R17, R21 ;  /* 0x0000001500117306 */ /* 0x0002a20000209400 */
[----:B------:R-:W-:Y:S01]  /*0640*/  IMAD.MOV.U32 R27, RZ, RZ, R25 ;  /* 0x000000ffff1b7224 */ /* 0x000fe200078e0019 */
[----:B------:R-:W-:Y:S01]  /*0650*/  ISETP.NE.AND P0, PT, R7, RZ, PT ;  /* 0x000000ff0700720c */ /* 0x000fe20003f05270 */
[----:B------:R-:W-:Y:S01]  /*0660*/  BSSY B0, `(.L_x_32872) ;  /* 0x0000012000007945 */ /* 0x000fe20003800000 */
[----:B------:R-:W-:Y:S01]  /*0670*/  LOP3.LUT R24, RZ, R7, RZ, 0x33, !PT ;  /* 0x00000007ff187212 */ /* 0x000fe200078e33ff */
[----:B------:R-:W-:Y:S01]  /*0680*/  @!P1 IMAD.MOV R27, RZ, RZ, -R27 ;  /* 0x000000ffff1b9224 */ /* 0x000fe200078e0a1b */
[----:B------:R-:W-:Y:S01]  /*0690*/  IABS R22, R5 ;  /* 0x0000000500167213 */ /* 0x000fe20000000000 */
[----:B0-----:R-:W-:Y:S02]  /*06a0*/  IMAD.MOV R25, RZ, RZ, -R11 ;  /* 0x000000ffff197224 */ /* 0x001fe400078e0a0b */
[----:B------:R-:W-:Y:S01]  /*06b0*/  @!P6 IMAD.IADD R12, R12, 0x1, -R9 ;  /* 0x000000010c0ce824 */ /* 0x000fe200078e0a09 */
[----:B------:R-:W-:Y:S01]  /*06c0*/  SEL R7, R24, R27, !P0 ;  /* 0x0000001b18077207 */ /* 0x000fe20004000000 */
[----:B-1----:R-:W-:Y:S06]  /*06d0*/  @P2 BRA `(.L_x_32873) ;  /* 0x0000000000282947 */ /* 0x002fec0003800000 */
        /* <DEDUP_REMOVED lines=10> */
.L_x_32873:
[----:B------:R-:W-:Y:S05]  /*0780*/  BSYNC B0 ;  /* 0x0000000000007941 */ /* 0x000fea0003800000 */
.L_x_32872:
[----:B------:R-:W-:Y:S01]  /*0790*/  ISETP.GE.U32.AND P0, PT, R12, R9, PT ;  /* 0x000000090c00720c */ /* 0x000fe20003f06070 */
[----:B------:R-:W-:Y:S01]  /*07a0*/  @!P6 VIADD R13, R13, 0x1 ;  /* 0x000000010d0de836 */ /* 0x000fe20000000000 */
[C---:B------:R-:W-:Y:S01]  /*07b0*/  LOP3.LUT R23, R14.reuse, R18, RZ, 0x3c, !PT ;  /* 0x000000120e177212 */ /* 0x040fe200078e3cff */
[----:B------:R-:W0:Y:S01]  /*07c0*/  I2F.RP R16, R22 ;  /* 0x0000001600107306 */ /* 0x000e220000209400 */
[----:B-----5:R-:W-:Y:S01]  /*07d0*/  IABS R24, R2 ;  /* 0x0000000200187213 */ /* 0x020fe20000000000 */
[----:B------:R-:W-:Y:S01]  /*07e0*/  IMAD R25, R25, R8, RZ ;  /* 0x0000000819197224 */ /* 0x000fe200078e02ff */
[C---:B------:R-:W-:Y:S01]  /*07f0*/  ISETP.GE.AND P1, PT, R23.reuse, RZ, PT ;  /* 0x000000ff1700720c */ /* 0x040fe20003f26270 */
[----:B------:R-:W-:Y:S01]  /*0800*/  IMAD.MOV.U32 R10, RZ, RZ, RZ ;  /* 0x000000ffff0a7224 */ /* 0x000fe200078e00ff */
[----:B------:R-:W-:Y:S01]  /*0810*/  ISETP.GT.AND P2, PT, R23, -0x1, PT ;  /* 0xffffffff1700780c */ /* 0x000fe20003f44270 */
[----:B------:R-:W-:Y:S01]  /*0820*/  IMAD.MOV.U32 R23, RZ, RZ, R24 ;  /* 0x000000ffff177224 */ /* 0x000fe200078e0018 */
[----:B------:R-:W-:Y:S01]  /*0830*/  IABS R24, R15 ;  /* 0x0000000f00187213 */ /* 0x000fe20000000000 */
[----:B------:R-:W-:Y:S01]  /*0840*/  IMAD.HI.U32 R11, R11, R25, R10 ;  /* 0x000000190b0b7227 */ /* 0x000fe200078e000a */
[----:B------:R-:W-:Y:S01]  /*0850*/  IABS R27, R3 ;  /* 0x00000003001b7213 */ /* 0x000fe20000000000 */
[----:B------:R-:W1:Y:S01]  /*0860*/  I2F.RP R26, R23 ;  /* 0x00000017001a7306 */ /* 0x000e620000209400 */
[----:B------:R-:W-:Y:S01]  /*0870*/  BSSY B0, `(.L_x_32874) ;  /* 0x0000016000007945 */ /* 0x000fe20003800000 */
[----:B------:R-:W-:Y:S01]  /*0880*/  @P0 VIADD R13, R13, 0x1 ;  /* 0x000000010d0d0836 */ /* 0x000fe20000000000 */
[----:B------:R-:W-:Y:S01]  /*0890*/  ISETP.NE.AND P0, PT, R14, RZ, PT ;  /* 0x000000ff0e00720c */ /* 0x000fe20003f05270 */
[----:B------:R-:W-:-:S02]  /*08a0*/  IMAD.MOV R25, RZ, RZ, -R24 ;  /* 0x000000ffff197224 */ /* 0x000fc400078e0a18 */
[----:B------:R-:W-:Y:S01]  /*08b0*/  IMAD.MOV.U32 R24, RZ, RZ, R27 ;  /* 0x000000ffff187224 */ /* 0x000fe200078e001b */
[----:B------:R-:W-:Y:S01]  /*08c0*/  MOV R28, R13 ;  /* 0x0000000d001c7202 */ /* 0x000fe20000000f00 */
[----:B--2---:R2:W3:Y:S01]  /*08d0*/  MUFU.RCP R10, R17 ;  /* 0x00000011000a7308 */ /* 0x0044e20000001000 */
[----:B------:R-:W-:-:S03]  /*08e0*/  LOP3.LUT R13, RZ, R14, RZ, 0x33, !PT ;  /* 0x0000000eff0d7212 */ /* 0x000fc600078e33ff */
[----:B------:R-:W-:Y:S02]  /*08f0*/  @!P1 IMAD.MOV R28, RZ, RZ, -R28 ;  /* 0x000000ffff1c9224 */ /* 0x000fe400078e0a1c */
[----:B--2---:R-:W-:-:S03]  /*0900*/  IMAD.HI.U32 R17, R11, R0, RZ ;  /* 0x000000000b117227 */ /* 0x004fc600078e00ff */
[----:B------:R-:W-:Y:S01]  /*0910*/  SEL R14, R13, R28, !P0 ;  /* 0x0000001c0d0e7207 */ /* 0x000fe20004000000 */
[----:B01----:R-:W-:Y:S06]  /*0920*/  @P2 BRA `(.L_x_32875) ;  /* 0x0000000000282947 */ /* 0x003fec0003800000 */
        /* <DEDUP_REMOVED lines=8> */
[----:B------:R-:W-:-:S05]  /*09b0*/  @!P0 IADD3 R9, R14, RZ, RZ ;  /* 0x000000ff0e098210 */ /* 0x000fca0007ffe0ff */
[----:B------:R-:W-:-:S07]  /*09c0*/  IMAD.MOV.U32 R14, RZ, RZ, R9 ;  /* 0x000000ffff0e7224 */ /* 0x000fce00078e0009 */
.L_x_32875:
[----:B------:R-:W-:Y:S05]  /*09d0*/  BSYNC B0 ;  /* 0x0000000000007941 */ /* 0x000fea0003800000 */
.L_x_32874:
[----:B------:R-:W-:Y:S01]  /*09e0*/  IMAD R25, R17, R25, R0 ;  /* 0x0000001911197224 */ /* 0x000fe200078e0200 */
[----:B------:R-:W0:Y:S01]  /*09f0*/  MUFU.RCP R16, R16 ;  /* 0x0000001000107308 */ /* 0x000e220000001000 */
[----:B---3--:R-:W-:Y:S01]  /*0a00*/  VIADD R9, R10, 0xffffffe ;  /* 0x0ffffffe0a097836 */ /* 0x008fe20000000000 */
[----:B------:R-:W-:Y:S01]  /*0a10*/  LOP3.LUT R10, R15, R18, RZ, 0x3c, !PT ;  /* 0x000000120f0a7212 */ /* 0x000fe200078e3cff */
[----:B------:R-:W-:Y:S01]  /*0a20*/  BSSY B0, `(.L_x_32876) ;  /* 0x0000022000007945 */ /* 0x000fe20003800000 */
[----:B------:R-:W-:Y:S02]  /*0a30*/  ISETP.GT.U32.AND P1, PT, R8, R25, PT ;  /* 0x000000190800720c */ /* 0x000fe40003f24070 */
[----:B------:R-:W-:Y:S02]  /*0a40*/  ISETP.GE.AND P2, PT, R10, RZ, PT ;  /* 0x000000ff0a00720c */ /* 0x000fe40003f46270 */
[----:B------:R-:W1:Y:S08]  /*0a50*/  MUFU.RCP R26, R26 ;  /* 0x0000001a001a7308 */ /* 0x000e700000001000 */
[----:B------:R-:W2:Y:S01]  /*0a60*/  I2F.RP R12, R24 ;  /* 0x00000018000c7306 */ /* 0x000ea20000209400 */
[----:B------:R-:W-:-:S02]  /*0a70*/  @!P1 IMAD.IADD R25, R25, 0x1, -R8 ;  /* 0x0000000119199824 */ /* 0x000fc400078e0a08 */
[----:B------:R-:W-:Y:S01]  /*0a80*/  @!P1 VIADD R17, R17, 0x1 ;  /* 0x0000000111119836 */ /* 0x000fe20000000000 */
[----:B------:R-:W-:Y:S01]  /*0a90*/  ISETP.GT.AND P1, PT, R10, -0x1, PT ;  /* 0xffffffff0a00780c */ /* 0x000fe20003f24270 */
[----:B0-----:R-:W-:Y:S01]  /*0aa0*/  VIADD R11, R16, 0xffffffe ;  /* 0x0ffffffe100b7836 */ /* 0x001fe20000000000 */
[----:B------:R-:W-:Y:S02]  /*0ab0*/  ISETP.GE.U32.AND P0, PT, R25, R8, PT ;  /* 0x000000081900720c */ /* 0x000fe40003f06070 */
[----:B------:R-:W0:Y:S01]  /*0ac0*/  F2I.FTZ.U32.TRUNC.NTZ R9, R9 ;  /* 0x0000000900097305 */ /* 0x000e22000021f000 */
[----:B-1----:R-:W-:-:S07]  /*0ad0*/  VIADD R13, R26, 0xffffffe ;  /* 0x0ffffffe1a0d7836 */ /* 0x002fce0000000000 */
[----:B--2---:R-:W1:Y:S03]  /*0ae0*/  MUFU.RCP R12, R12 ;  /* 0x0000000c000c7308 */ /* 0x004e660000001000 */
[----:B------:R-:W-:Y:S02]  /*0af0*/  @P0 IADD3 R17, R17, 0x1, RZ ;  /* 0x0000000111110810 */ /* 0x000fe40007ffe0ff */
[----:B------:R-:W-:Y:S01]  /*0b00*/  ISETP.NE.AND P0, PT, R15, RZ, PT ;  /* 0x000000ff0f00720c */ /* 0x000fe20003f05270 */
[----:B0-----:R-:W-:Y:S02]  /*0b10*/  IMAD.MOV R16, RZ, RZ, -R9 ;  /* 0x000000ffff107224 */ /* 0x001fe400078e0a09 */
[----:B------:R-:W0:Y:S01]  /*0b20*/  F2I.FTZ.U32.TRUNC.NTZ R11, R11 ;  /* 0x0000000b000b7305 */ /* 0x000e22000021f000 */
[----:B------:R-:W-:Y:S01]  /*0b30*/  IMAD.MOV.U32 R28, RZ, RZ, R17 ;  /* 0x000000ffff1c7224 */ /* 0x000fe200078e0011 */
[----:B------:R-:W-:-:S03]  /*0b40*/  LOP3.LUT R17, RZ, R15, RZ, 0x33, !PT ;  /* 0x0000000fff117212 */ /* 0x000fc600078e33ff */
[----:B------:R-:W-:-:S03]  /*0b50*/  @!P2 IMAD.MOV R28, RZ, RZ, -R28 ;  /* 0x000000ffff1ca224 */ /* 0x000fc600078e0a1c */
[----:B------:R-:W2:Y:S01]  /*0b60*/  F2I.FTZ.U32.TRUNC.NTZ R13, R13 ;  /* 0x0000000d000d7305 */ /* 0x000ea2000021f000 */
[----:B-1----:R-:W-:Y:S01]  /*0b70*/  VIADD R26, R12, 0xffffffe ;  /* 0x0ffffffe0c1a7836 */ /* 0x002fe20000000000 */
        /* <DEDUP_REMOVED lines=12> */
.L_x_32877:
[----:B------:R-:W-:Y:S05]  /*0c40*/  BSYNC B0 ;  /* 0x0000000000007941 */ /* 0x000fea0003800000 */
.L_x_32876:
[----:B------:R-:W-:Y:S01]  /*0c50*/  IMAD R27, R16, R21, RZ ;  /* 0x00000015101b7224 */ /* 0x000fe200078e02ff */
[----:B------:R-:W1:Y:S01]  /*0c60*/  F2I.FTZ.U32.TRUNC.NTZ R17, R26 ;  /* 0x0000001a00117305 */ /* 0x000e62000021f000 */
[----:B------:R-:W-:Y:S01]  /*0c70*/  IMAD.MOV.U32 R8, RZ, RZ, RZ ;  /* 0x000000ffff087224 */ /* 0x000fe200078e00ff */
[----:B------:R-:W-:Y:S01]  /*0c80*/  ISETP.NE.AND P6, PT, R4, RZ, PT ;  /* 0x000000ff0400720c */ /* 0x000fe20003fc5270 */
[----:B--2---:R-:W-:Y:S01]  /*0c90*/  IMAD.MOV R10, RZ, RZ, -R13 ;  /* 0x000000ffff0a7224 */ /* 0x004fe200078e0a0d */
[----:B------:R-:W-:Y:S01]  /*0ca0*/  BSSY B0, `(.L_x_32878) ;  /* 0x000003a000007945 */ /* 0x000fe20003800000 */
[----:B------:R-:W-:Y:S01]  /*0cb0*/  IMAD.HI.U32 R9, R9, R27, R8 ;  /* 0x0000001b09097227 */ /* 0x000fe200078e0008 */
[----:B------:R-:W-:-:S03]  /*0cc0*/  IABS R8, R4 ;  /* 0x0000000400087213 */ /* 0x000fc60000000000 */
[----:B0-----:R-:W-:Y:S01]  /*0cd0*/  IMAD.MOV R25, RZ, RZ, -R11 ;  /* 0x000000ffff197224 */ /* 0x001fe200078e0a0b */
[----:B------:R-:W-:Y:S01]  /*0ce0*/  IADD3 R8, RZ, -R8, RZ ;  /* 0x80000008ff087210 */ /* 0x000fe20007ffe0ff */
[----:B------:R-:W-:-:S04]  /*0cf0*/  IMAD.HI.U32 R9, R9, R0, RZ ;  /* 0x0000000009097227 */ /* 0x000fc800078e00ff */
[----:B------:R-:W-:Y:S02]  /*0d00*/  IMAD R8, R9, R8, R0 ;  /* 0x0000000809087224 */ /* 0x000fe400078e0200 */
[----:B------:R-:W-:Y:S02]  /*0d10*/  IMAD.MOV.U32 R12, RZ, RZ, R10 ;  /* 0x000000ffff0c7224 */ /* 0x000fe400078e000a */
[----:B------:R-:W-:Y:S01]  /*0d20*/  IMAD R25, R25, R22, RZ ;  /* 0x0000001619197224 */ /* 0x000fe200078e02ff */
[----:B------:R-:W-:Y:S01]  /*0d30*/  ISETP.GT.U32.AND P1, PT, R21, R8, PT ;  /* 0x000000081500720c */ /* 0x000fe20003f24070 */
[----:B------:R-:W-:Y:S02]  /*0d40*/  IMAD.MOV.U32 R10, RZ, RZ, RZ ;  /* 0x000000ffff0a7224 */ /* 0x000fe400078e00ff */
[----:B-1----:R-:W-:Y:S02]  /*0d50*/  IMAD.MOV R27, RZ, RZ, -R17 ;  /* 0x000000ffff1b7224 */ /* 0x002fe400078e0a11 */
[----:B------:R-:W-:Y:S01]  /*0d60*/  IMAD.HI.U32 R11, R11, R25, R10 ;  /* 0x000000190b0b7227 */ /* 0x000fe200078e000a */
[----:B------:R-:W-:-:S03]  /*0d70*/  IABS R10, R5 ;  /* 0x00000005000a7213 */ /* 0x000fc60000000000 */
[----:B------:R-:W-:Y:S02]  /*0d80*/  IMAD R25, R12, R23, RZ ;  /* 0x000000170c197224 */ /* 0x000fe400078e02ff */
[----:B------:R-:W-:Y:S02]  /*0d90*/  IMAD.MOV.U32 R12, RZ, RZ, RZ ;  /* 0x000000ffff0c7224 */ /* 0x000fe400078e00ff */
[----:B------:R-:W-:Y:S02]  /*0da0*/  IMAD R27, R27, R24, RZ ;  /* 0x000000181b1b7224 */ /* 0x000fe400078e02ff */
[----:B------:R-:W-:Y:S02]  /*0db0*/  IMAD.MOV.U32 R16, RZ, RZ, RZ ;  /* 0x000000ffff107224 */ /* 0x000fe400078e00ff */
[----:B------:R-:W-:Y:S01]  /*0dc0*/  IMAD.HI.U32 R25, R13, R25, R12 ;  /* 0x000000190d197227 */ /* 0x000fe200078e000c */
[----:B------:R-:W-:-:S03]  /*0dd0*/  LOP3.LUT R12, R4, R18, RZ, 0x3c, !PT ;  /* 0x00000012040c7212 */ /* 0x000fc600078e3cff */
[----:B------:R-:W-:Y:S01]  /*0de0*/  IMAD.HI.U32 R27, R17, R27, R16 ;  /* 0x0000001b111b7227 */ /* 0x000fe200078e0010 */
[C---:B------:R-:W-:Y:S02]  /*0df0*/  ISETP.GE.AND P4, PT, R12.reuse, RZ, PT ;  /* 0x000000ff0c00720c */ /* 0x040fe40003f86270 */
[----:B------:R-:W-:Y:S01]  /*0e00*/  ISETP.GT.AND P5, PT, R12, -0x1, PT ;  /* 0xffffffff0c00780c */ /* 0x000fe20003fa4270 */
[----:B------:R-:W-:Y:S01]  /*0e10*/  IMAD.MOV R13, RZ, RZ, -R10 ;  /* 0x000000ffff0d7224 */ /* 0x000fe200078e0a0a */
[----:B------:R-:W-:Y:S01]  /*0e20*/  IABS R10, R2 ;  /* 0x00000002000a7213 */ /* 0x000fe20000000000 */
[----:B------:R-:W-:Y:S01]  /*0e30*/  IMAD.HI.U32 R17, R11, R0, RZ ;  /* 0x000000000b117227 */ /* 0x000fe200078e00ff */
[----:B------:R-:W-:Y:S02]  /*0e40*/  IABS R11, R3 ;  /* 0x00000003000b7213 */ /* 0x000fe40000000000 */
[----:B------:R-:W-:Y:S01]  /*0e50*/  IADD3 R10, RZ, -R10, RZ ;  /* 0x8000000aff0a7210 */ /* 0x000fe20007ffe0ff */
[----:B------:R-:W-:Y:S01]  /*0e60*/  @!P1 IMAD.IADD R8, R8, 0x1, -R21 ;  /* 0x0000000108089824 */ /* 0x000fe200078e0a15 */
[----:B------:R-:W-:Y:S01]  /*0e70*/  LOP3.LUT R12, R5, R18, RZ, 0x3c, !PT ;  /* 0x00000012050c7212 */ /* 0x000fe200078e3cff */
[----:B------:R-:W-:-:S02]  /*0e80*/  IMAD R13, R17, R13, R0 ;  /* 0x0000000d110d7224 */ /* 0x000fc400078e0200 */
[----:B------:R-:W-:Y:S01]  /*0e90*/  @!P1 VIADD R9, R9, 0x1 ;  /* 0x0000000109099836 */ /* 0x000fe20000000000 */
[----:B------:R-:W-:Y:S01]  /*0ea0*/  ISETP.GE.U32.AND P0, PT, R8, R21, PT ;  /* 0x000000150800720c */ /* 0x000fe20003f06070 */
[----:B------:R-:W-:Y:S01]  /*0eb0*/  IMAD.MOV R11, RZ, RZ, -R11 ;  /* 0x000000ffff0b7224 */ /* 0x000fe200078e0a0b */
[----:B------:R-:W-:Y:S01]  /*0ec0*/  ISETP.GT.U32.AND P3, PT, R22, R13, PT ;  /* 0x0000000d1600720c */ /* 0x000fe20003f64070 */
[----:B------:R-:W-:-:S04]  /*0ed0*/  IMAD.HI.U32 R25, R25, R0, RZ ;  /* 0x0000000019197227 */ /* 0x000fc800078e00ff */
[----:B------:R-:W-:-:S04]  /*0ee0*/  IMAD.HI.U32 R27, R27, R0, RZ ;  /* 0x000000001b1b7227 */ /* 0x000fc800078e00ff */
[--C-:B------:R-:W-:Y:S02]  /*0ef0*/  IMAD R10, R25, R10, R0.reuse ;  /* 0x0000000a190a7224 */ /* 0x100fe400078e0200 */
[----:B------:R-:W-:Y:S02]  /*0f00*/  @P0 VIADD R9, R9, 0x1 ;  /* 0x0000000109090836 */ /* 0x000fe40000000000 */
[----:B------:R-:W-:Y:S01]  /*0f10*/  IMAD R11, R27, R11, R0 ;  /* 0x0000000b1b0b7224 */ /* 0x000fe200078e0200 */
[----:B------:R-:W-:Y:S01]  /*0f20*/  LOP3.LUT R0, RZ, R4, RZ, 0x33, !PT ;  /* 0x00000004ff007212 */ /* 0x000fe200078e33ff */
[----:B------:R-:W-:Y:S01]  /*0f30*/  @!P3 IMAD.IADD R13, R13, 0x1, -R22 ;  /* 0x000000010d0db824 */ /* 0x000fe200078e0a16 */
[----:B------:R-:W-:Y:S01]  /*0f40*/  ISETP.GT.U32.AND P0, PT, R23, R10, PT ;  /* 0x0000000a1700720c */ /* 0x000fe20003f04070 */
[----:B------:R-:W-:Y:S01]  /*0f50*/  @!P4 IMAD.MOV R9, RZ, RZ, -R9 ;  /* 0x000000ffff09c224 */ /* 0x000fe200078e0a09 */
[----:B------:R-:W-:Y:S02]  /*0f60*/  ISETP.GT.U32.AND P1, PT, R24, R11, PT ;  /* 0x0000000b1800720c */ /* 0x000fe40003f24070 */
[----:B------:R-:W-:-:S02]  /*0f70*/  ISETP.GE.U32.AND P2, PT, R13, R22, PT ;  /* 0x000000160d00720c */ /* 0x000fc40003f46070 */
[----:B------:R-:W-:Y:S01]  /*0f80*/  SEL R4, R0, R9, !P6 ;  /* 0x0000000900047207 */ /* 0x000fe20007000000 */
[----:B------:R-:W-:Y:S10]  /*0f90*/  @P5 BRA `(.L_x_32879) ;  /* 0x0000000000285947 */ /* 0x000ff40003800000 */
        /* <DEDUP_REMOVED lines=10> */
.L_x_32879:
[----:B------:R-:W-:Y:S05]  /*1040*/  BSYNC B0 ;  /* 0x0000000000007941 */ /* 0x000fea0003800000 */
.L_x_32878:
[----:B------:R-:W0:Y:S01]  /*1050*/  LDC.64 R8, c[0x0][0x220] ;  /* 0x00008800ff087b82 */ /* 0x000e220000000a00 */
[C---:B------:R-:W-:Y:S01]  /*1060*/  ISETP.GE.AND P4, PT, R12.reuse, RZ, PT ;  /* 0x000000ff0c00720c */ /* 0x040fe20003f86270 */
[----:B------:R-:W-:Y:S01]  /*1070*/  @!P3 VIADD R17, R17, 0x1 ;  /* 0x000000011111b836 */ /* 0x000fe20000000000 */
[----:B------:R-:W-:Y:S01]  /*1080*/  ISETP.GT.AND P6, PT, R12, -0x1, PT ;  /* 0xffffffff0c00780c */ /* 0x000fe20003fc4270 */
[----:B------:R-:W-:Y:S01]  /*1090*/  @!P0 IMAD.IADD R10, R10, 0x1, -R23 ;  /* 0x000000010a0a8824 */ /* 0x000fe200078e0a17 */
[----:B------:R-:W-:Y:S01]  /*10a0*/  @!P1 IADD3 R11, R11, -R24, RZ ;  /* 0x800000180b0b9210 */ /* 0x000fe20007ffe0ff */
[----:B------:R-:W-:Y:S01]  /*10b0*/  @P2 VIADD R17, R17, 0x1 ;  /* 0x0000000111112836 */ /* 0x000fe20000000000 */
[----:B------:R-:W-:Y:S01]  /*10c0*/  ISETP.NE.AND P5, PT, R5, RZ, PT ;  /* 0x000000ff0500720c */ /* 0x000fe20003fa5270 */
[----:B------:R-:W-:Y:S01]  /*10d0*/  BSSY B0, `(.L_x_32880) ;  /* 0x0000012000007945 */ /* 0x000fe20003800000 */
[----:B------:R-:W-:Y:S02]  /*10e0*/  LOP3.LUT R0, RZ, R5, RZ, 0x33, !PT ;  /* 0x00000005ff007212 */ /* 0x000fe400078e33ff */
[----:B------:R-:W-:-:S02]  /*10f0*/  ISETP.GE.U32.AND P3, PT, R10, R23, PT ;  /* 0x000000170a00720c */ /* 0x000fc40003f66070 */
[----:B------:R-:W-:Y:S01]  /*1100*/  ISETP.GE.U32.AND P2, PT, R11, R24, PT ;  /* 0x000000180b00720c */ /* 0x000fe20003f46070 */
[----:B------:R-:W-:Y:S01]  /*1110*/  @!P4 IMAD.MOV R17, RZ, RZ, -R17 ;  /* 0x000000ffff11c224 */ /* 0x000fe200078e0a11 */
[----:B------:R-:W-:-:S04]  /*1120*/  LOP3.LUT R12, R2, R18, RZ, 0x3c, !PT ;  /* 0x00000012020c7212 */ /* 0x000fc800078e3cff */
        /* <DEDUP_REMOVED lines=12> */
.L_x_32881:
[----:B------:R-:W-:Y:S05]  /*11f0*/  BSYNC B0 ;  /* 0x0000000000007941 */ /* 0x000fea0003800000 */
.L_x_32880:
[C---:B------:R-:W-:Y:S01]  /*1200*/  ISETP.GE.AND P4, PT, R12.reuse, RZ, PT ;  /* 0x000000ff0c00720c */ /* 0x040fe20003f86270 */
[----:B------:R-:W-:Y:S01]  /*1210*/  @!P1 VIADD R27, R27, 0x1 ;  /* 0x000000011b1b9836 */ /* 0x000fe20000000000 */
[----:B------:R-:W-:Y:S01]  /*1220*/  LOP3.LUT R0, R3, R18, RZ, 0x3c, !PT ;  /* 0x0000001203007212 */ /* 0x000fe200078e3cff */
[----:B------:R-:W-:Y:S01]  /*1230*/  BSSY B0, `(.L_x_32882) ;  /* 0x000001a000007945 */ /* 0x000fe20003800000 */
[----:B------:R-:W-:Y:S01]  /*1240*/  @!P0 IADD3 R25, R25, 0x1, RZ ;  /* 0x0000000119198810 */ /* 0x000fe20007ffe0ff */
[----:B------:R-:W-:Y:S01]  /*1250*/  @P2 VIADD R27, R27, 0x1 ;  /* 0x000000011b1b2836 */ /* 0x000fe20000000000 */
[----:B------:R-:W-:Y:S01]  /*1260*/  ISETP.GT.AND P0, PT, R12, -0x1, PT ;  /* 0xffffffff0c00780c */ /* 0x000fe20003f04270 */
[----:B0-----:R-:W-:Y:S01]  /*1270*/  IMAD.WIDE.U32 R8, R19, 0x4, R8 ;  /* 0x0000000413087825 */ /* 0x001fe200078e0008 */
[C---:B------:R-:W-:Y:S02]  /*1280*/  ISETP.GE.AND P5, PT, R0.reuse, RZ, PT ;  /* 0x000000ff0000720c */ /* 0x040fe40003fa6270 */
[----:B------:R-:W-:Y:S01]  /*1290*/  ISETP.GT.AND P1, PT, R0, -0x1, PT ;  /* 0xffffffff0000780c */ /* 0x000fe20003f24270 */
[----:B------:R-:W-:Y:S01]  /*12a0*/  @P3 VIADD R25, R25, 0x1 ;  /* 0x0000000119193836 */ /* 0x000fe20000000000 */
[----:B------:R-:W-:-:S02]  /*12b0*/  ISETP.NE.AND P3, PT, R2, RZ, PT ;  /* 0x000000ff0200720c */ /* 0x000fc40003f65270 */
[----:B------:R-:W-:Y:S01]  /*12c0*/  LOP3.LUT R0, RZ, R2, RZ, 0x33, !PT ;  /* 0x00000002ff007212 */ /* 0x000fe200078e33ff */
[----:B------:R-:W-:Y:S01]  /*12d0*/  @!P4 IMAD.MOV R25, RZ, RZ, -R25 ;  /* 0x000000ffff19c224 */ /* 0x000fe200078e0a19 */
[----:B------:R-:W-:Y:S02]  /*12e0*/  ISETP.NE.AND P2, PT, R3, RZ, PT ;  /* 0x000000ff0300720c */ /* 0x000fe40003f45270 */
        /* <DEDUP_REMOVED lines=14> */
.L_x_32883:
[----:B------:R-:W-:Y:S05]  /*13d0*/  BSYNC B0 ;  /* 0x0000000000007941 */ /* 0x000fea0003800000 */
.L_x_32882:
        /* <DEDUP_REMOVED lines=14> */
.L_x_32885:
[----:B------:R-:W-:Y:S05]  /*14c0*/  BSYNC B0 ;  /* 0x0000000000007941 */ /* 0x000fea0003800000 */
.L_x_32884:
[----:B------:R-:W-:Y:S04]  /*14d0*/  STG.E.64 desc[UR4][R8.64], R6 ;  /* 0x0000000608007986 */ /* 0x000fe8000c101b04 */
[----:B------:R-:W-:Y:S04]  /*14e0*/  STG.E.64 desc[UR4][R8.64+0x400], R14 ;  /* 0x0004000e08007986 */ /* 0x000fe8000c101b04 */
[----:B------:R-:W-:Y:S04]  /*14f0*/  STG.E.64 desc[UR4][R8.64+0x800], R4 ;  /* 0x0008000408007986 */ /* 0x000fe8000c101b04 */
[----:B------:R-:W-:Y:S01]  /*1500*/  STG.E.64 desc[UR4][R8.64+0xc00], R2 ;  /* 0x000c000208007986 */ /* 0x000fe2000c101b04 */
[----:B------:R-:W-:Y:S05]  /*1510*/  EXIT ;  /* 0x000000000000794d */ /* 0x000fea0003800000 */
.L_x_32869:
[----:B------:R-:W0:Y:S01]  /*1520*/  S2R R4, SR_TID.X ;  /* 0x0000000000047919 */ /* 0x000e220000002100 */
[----:B------:R-:W-:Y:S02]  /*1530*/  CS2R R12, SRZ ;  /* 0x00000000000c7805 */ /* 0x000fe4000001ff00 */
        /* <DEDUP_REMOVED lines=14> */
[----:B------:R-:W5:Y:S11]  /*1620*/  @!P6 LDG.E R13, desc[UR4][R8.64] ;  /* 0x00000004080de981 */ /* 0x000f76000c1e1900 */
        /* <DEDUP_REMOVED lines=10> */
[----:B-1----:R-:W-:Y:S01]  /*16d0*/  @!P5 IMAD.WIDE.U32 R16, R5, 0x4, R16 ;  /* 0x000000040510d825 */ /* 0x002fe200078e0010 */
[----:B------:R-:W1:Y:S02]  /*16e0*/  @!P2 LDC.64 R24, c[0x0][0x228] ;  /* 0x00008a00ff18ab82 */ /* 0x000e640000000a00 */
[----:B------:R-:W-:Y:S02]  /*16f0*/  ISETP.GE.AND P1, PT, R10, R0, PT ;  /* 0x000000000a00720c */ /* 0x000fe40003f26270 */
[----:B------:R3:W5:Y:S01]  /*1700*/  @!P5 LDG.E R12, desc[UR4][R16.64] ;  /* 0x00000004100cd981 */ /* 0x000762000c1e1900 */
[----:B--2---:R-:W-:-:S03]  /*1710*/  @!P3 IMAD.WIDE.U32 R26, R27, 0x4, R2 ;  /* 0x000000041b1ab825 */ /* 0x004fc600078e0002 */
[----:B---3--:R-:W2:Y:S07]  /*1720*/  @!P0 LDC.64 R16, c[0x0][0x228] ;  /* 0x00008a00ff108b82 */ /* 0x008eae0000000a00 */
[----:B------:R-:W-:Y:S02]  /*1730*/  @!P1 IMAD.IADD R21, R19, 0x1, R10 ;  /* 0x0000000113159824 */ /* 0x000fe400078e020a */
[----:B------:R-:W-:-:S05]  /*1740*/  @!P1 VIADD R10, R10, 0x80 ;  /* 0x000000800a0a9836 */ /* 0x000fca0000000000 */
[----:B------:R-:W-:Y:S01]  /*1750*/  ISETP.GE.AND P6, PT, R10, R0, PT ;  /* 0x000000000a00720c */ /* 0x000fe20003fc6270 */
[----:B------:R-:W3:-:S12]  /*1760*/  @!P1 LDC.64 R8, c[0x0][0x228] ;  /* 0x00008a00ff089b82 */ /* 0x000ed80000000a00 */
[----:B------:R-:W4:Y:S01]  /*1770*/  @!P6 LDC.64 R2, c[0x0][0x228] ;  /* 0x00008a00ff02eb82 */ /* 0x000f220000000a00 */
[----:B------:R-:W-:Y:S02]  /*1780*/  @!P6 IMAD.IADD R7, R19, 0x1, R10 ;  /* 0x000000011307e824 */ /* 0x000fe400078e020a */
[----:B--2---:R-:W-:Y:S01]  /*1790*/  @!P0 IMAD.WIDE.U32 R16, R14, 0x4, R16 ;  /* 0x000000040e108825 */ /* 0x004fe200078e0010 */
[----:B------:R-:W-:-:S03]  /*17a0*/  HFMA2.MMA R14, -RZ, RZ, 0, 0 ;  /* 0x00000000ff0e7435 */ /* 0x000fc600000001ff */
[----:B-1----:R-:W-:-:S04]  /*17b0*/  @!P2 IMAD.WIDE.U32 R10, R11, 0x4, R24 ;  /* 0x000000040b0aa825 */ /* 0x002fc800078e0018 */
[----:B------:R-:W-:Y:S02]  /*17c0*/  IMAD.MOV.U32 R6, RZ, RZ, RZ ;  /* 0x000000ffff067224 */ /* 0x000fe400078e00ff */
[----:B---3--:R-:W-:Y:S01]  /*17d0*/  @!P1 IMAD.WIDE.U32 R20, R21, 0x4, R8 ;  /* 0x0000000415149825 */ /* 0x008fe200078e0008 */
[----:B------:R-:W-:Y:S01]  /*17e0*/  CS2R R8, SRZ ;  /* 0x0000000000087805 */ /* 0x000fe2000001ff00 */
[----:B------:R1:W5:Y:S02]  /*17f0*/  @!P0 LDG.E R14, desc[UR4][R16.64] ;  /* 0x00000004100e8981 */ /* 0x000364000c1e1900 */
[----:B------:R-:W-:Y:S02]  /*1800*/  IMAD.MOV.U32 R5, RZ, RZ, RZ ;  /* 0x000000ffff057224 */ /* 0x000fe400078e00ff */
[----:B0-----:R-:W-:Y:S01]  /*1810*/  @!P4 IMAD.WIDE.U32 R22, R15, 0x4, R22 ;  /* 0x000000040f16c825 */ /* 0x001fe200078e0016 */
[----:B------:R1:W5:Y:S03]  /*1820*/  @!P1 LDG.E R8, desc[UR4][R20.64] ;  /* 0x0000000414089981 */ /* 0x000366000c1e1900 */
[----:B----4-:R-:W-:Y:S01]  /*1830*/  @!P6 IMAD.WIDE.U32 R24, R7, 0x4, R2 ;  /* 0x000000040718e825 */ /* 0x010fe200078e0002 */
[----:B------:R1:W5:Y:S01]  /*1840*/  @!P4 LDG.E R6, desc[UR4][R22.64] ;  /* 0x000000041606c981 */ /* 0x000362000c1e1900 */
[----:B------:R-:W0:Y:S02]  /*1850*/  @!P0 LDC.64 R2, c[0x0][0x220] ;  /* 0x00008800ff028b82 */ /* 0x000e240000000a00 */
[----:B------:R-:W-:Y:S01]  /*1860*/  IMAD.MOV.U32 R7, RZ, RZ, RZ ;  /* 0x000000ffff077224 */ /* 0x000fe200078e00ff */
[----:B------:R1:W5:Y:S04]  /*1870*/  @!P3 LDG.E R5, desc[UR4][R26.64] ;  /* 0x000000041a05b981 */ /* 0x000368000c1e1900 */
[----:B------:R1:W5:Y:S04]  /*1880*/  @!P6 LDG.E R9, desc[UR4][R24.64] ;  /* 0x000000041809e981 */ /* 0x000368000c1e1900 */
[----:B------:R1:W5:Y:S01]  /*1890*/  @!P2 LDG.E R7, desc[UR4][R10.64] ;  /* 0x000000040a07a981 */ /* 0x000362000c1e1900 */
[----:B------:R-:W-:Y:S04]  /*18a0*/  BSSY B0, `(.L_x_32886) ;  /* 0x0000028000007945 */ /* 0x000fe80003800000 */
[----:B------:R-:W-:Y:S05]  /*18b0*/  @P0 BRA `(.L_x_32887) ;  /* 0x0000000000980947 */ /* 0x000fea0003800000 */
[-C--:B-----5:R-:W-:Y:S01]  /*18c0*/  IABS R15, R14.reuse ;  /* 0x0000000e000f7213 */ /* 0x0a0fe20000000000 */
[----:B-1----:R-:W1:Y:S01]  /*18d0*/  LDC R17, c[0x0][0x218] ;  /* 0x00008600ff117b82 */ /* 0x002e620000000800 */
[----:B------:R-:W-:Y:S02]  /*18e0*/  IABS R20, R14 ;  /* 0x0000000e00147213 */ /* 0x000fe40000000000 */
[----:B------:R-:W2:Y:S08]  /*18f0*/  I2F.RP R16, R15 ;  /* 0x0000000f00107306 */ /* 0x000eb00000209400 */
[----:B--2---:R-:W2:Y:S02]  /*1900*/  MUFU.RCP R16, R16 ;  /* 0x0000001000107308 */ /* 0x004ea40000001000 */
[----:B--2---:R-:W-:-:S02]  /*1910*/  VIADD R10, R16, 0xffffffe ;  /* 0x0ffffffe100a7836 */ /* 0x004fc40000000000 */
[----:B------:R-:W-:-:S04]  /*1920*/  IMAD.MOV R16, RZ, RZ, -R20 ;  /* 0x000000ffff107224 */ /* 0x000fc800078e0a14 */
[----:B------:R2:W3:Y:S02]  /*1930*/  F2I.FTZ.U32.TRUNC.NTZ R11, R10 ;  /* 0x0000000a000b7305 */ /* 0x0004e4000021f000 */
[----:B--2---:R-:W-:Y:S02]  /*1940*/  IMAD.MOV.U32 R10, RZ, RZ, RZ ;  /* 0x000000ffff0a7224 */ /* 0x004fe400078e00ff */
[----:B---3--:R-:W-:-:S04]  /*1950*/  IMAD.MOV R18, RZ, RZ, -R11 ;  /* 0x000000ffff127224 */ /* 0x008fc800078e0a0b */
[----:B------:R-:W-:Y:S01]  /*1960*/  IMAD R21, R18, R15, RZ ;  /* 0x0000000f12157224 */ /* 0x000fe200078e02ff */
[----:B-1----:R-:W-:-:S03]  /*1970*/  IABS R18, R17 ;  /* 0x0000001100127213 */ /* 0x002fc60000000000 */
        /* <DEDUP_REMOVED lines=26> */
.L_x_32887:
[----:B------:R-:W-:Y:S05]  /*1b20*/  BSYNC B0 ;  /* 0x0000000000007941 */ /* 0x000fea0003800000 */
.L_x_32886:
[----:B-1----:R-:W-:Y:S01]  /*1b30*/  IADD3 R11, R4, 0x80, RZ ;  /* 0x00000080040b7810 */ /* 0x002fe20007ffe0ff */
[----:B------:R-:W-:Y:S03]  /*1b40*/  BSSY B0, `(.L_x_32888) ;  /* 0x000002a000007945 */ /* 0x000fe60003800000 */
[----:B------:R-:W-:-:S13]  /*1b50*/  ISETP.GE.AND P1, PT, R11, R0, PT ;  /* 0x000000000b00720c */ /* 0x000fda0003f26270 */
[----:B------:R-:W-:Y:S05]  /*1b60*/  @P1 BRA `(.L_x_32889) ;  /* 0x00000000009c1947 */ /* 0x000fea0003800000 */
[-C--:B-----5:R-:W-:Y:S01]  /*1b70*/  IABS R16, R13.reuse ;  /* 0x0000000d00107213 */ /* 0x0a0fe20000000000 */
[----:B------:R-:W1:Y:S01]  /*1b80*/  LDC R18, c[0x0][0x218] ;  /* 0x00008600ff127b82 */ /* 0x000e620000000800 */
[----:B------:R-:W-:Y:S02]  /*1b90*/  IABS R21, R13 ;  /* 0x0000000d00157213 */ /* 0x000fe40000000000 */
[----:B------:R-:W2:Y:S03]  /*1ba0*/  I2F.RP R11, R16 ;  /* 0x00000010000b7306 */ /* 0x000ea60000209400 */
[----:B------:R-:W-:-:S05]  /*1bb0*/  IMAD.MOV R21, RZ, RZ, -R21 ;  /* 0x000000ffff157224 */ /* 0x000fca00078e0a15 */
[----:B--2---:R-:W2:Y:S01]  /*1bc0*/  MUFU.RCP R11, R11 ;  /* 0x0000000b000b7308 */ /* 0x004ea20000001000 */
[-C--:B-1----:R-:W-:Y:S01]  /*1bd0*/  IABS R20, R18.reuse ;  /* 0x0000001200147213 */ /* 0x082fe20000000000 */
[----:B--2---:R-:W-:Y:S01]  /*1be0*/  VIADD R14, R11, 0xffffffe ;  /* 0x0ffffffe0b0e7836 */ /* 0x004fe20000000000 */
[----:B------:R-:W-:-:S05]  /*1bf0*/  LOP3.LUT R11, R13, R18, RZ, 0x3c, !PT ;  /* 0x000000120d0b7212 */ /* 0x000fca00078e3cff */
[----:B------:R1:W2:Y:S01]  /*1c00*/  F2I.FTZ.U32.TRUNC.NTZ R15, R14 ;  /* 0x0000000e000f7305 */ /* 0x0002a2000021f000 */
[----:B------:R-:W-:Y:S01]  /*1c10*/  ISETP.GE.AND P3, PT, R11, RZ, PT ;  /* 0x000000ff0b00720c */ /* 0x000fe20003f66270 */
[----:B-1----:R-:W-:Y:S02]  /*1c20*/  IMAD.MOV.U32 R14, RZ, RZ, RZ ;  /* 0x000000ffff0e7224 */ /* 0x002fe400078e00ff */
[----:B--2---:R-:W-:-:S04]  /*1c30*/  IMAD.MOV R17, RZ, RZ, -R15 ;  /* 0x000000ffff117224 */ /* 0x004fc800078e0a0f */
[----:B------:R-:W-:-:S04]  /*1c40*/  IMAD R17, R17, R16, RZ ;  /* 0x0000001011117224 */ /* 0x000fc800078e02ff */
[----:B------:R-:W-:-:S04]  /*1c50*/  IMAD.HI.U32 R15, R15, R17, R14 ;  /* 0x000000110f0f7227 */ /* 0x000fc800078e000e */
[----:B------:R-:W-:Y:S02]  /*1c60*/  IMAD.MOV.U32 R14, RZ, RZ, R21 ;  /* 0x000000ffff0e7224 */ /* 0x000fe400078e0015 */
[----:B------:R-:W-:-:S04]  /*1c70*/  IMAD.HI.U32 R15, R15, R20, RZ ;  /* 0x000000140f0f7227 */ /* 0x000fc800078e00ff */
[----:B------:R-:W-:Y:S01]  /*1c80*/  IMAD R17, R15, R14, R20 ;  /* 0x0000000e0f117224 */ /* 0x000fe200078e0214 */
[----:B------:R-:W-:-:S04]  /*1c90*/  LOP3.LUT R14, RZ, R13, RZ, 0x33, !PT ;  /* 0x0000000dff0e7212 */ /* 0x000fc800078e33ff */
[----:B------:R-:W-:-:S13]  /*1ca0*/  ISETP.GT.U32.AND P2, PT, R16, R17, PT ;  /* 0x000000111000720c */ /* 0x000fda0003f44070 */
        /* <DEDUP_REMOVED lines=19> */
.L_x_32889:
[----:B------:R-:W-:Y:S05]  /*1de0*/  BSYNC B0 ;  /* 0x0000000000007941 */ /* 0x000fea0003800000 */
.L_x_32888:
[C---:B-----5:R-:W-:Y:S01]  /*1df0*/  VIADD R13, R4.reuse, 0x100 ;  /* 0x00000100040d7836 */ /* 0x060fe20000000000 */
[----:B------:R-:W-:Y:S01]  /*1e00*/  BSSY B0, `(.L_x_32890) ;  /* 0x000002f000007945 */ /* 0x000fe20003800000 */
[C---:B------:R-:W-:Y:S02]  /*1e10*/  VIADD R15, R4.reuse, 0x180 ;  /* 0x00000180040f7836 */ /* 0x040fe40000000000 */
[C---:B------:R-:W-:Y:S01]  /*1e20*/  VIADD R17, R4.reuse, 0x200 ;  /* 0x0000020004117836 */ /* 0x040fe20000000000 */
[-C--:B------:R-:W-:Y:S01]  /*1e30*/  ISETP.GE.AND P1, PT, R13, R0.reuse, PT ;  /* 0x000000000d00720c */ /* 0x080fe20003f26270 */
[----:B------:R-:W-:Y:S01]  /*1e40*/  VIADD R13, R4, 0x280 ;  /* 0x00000280040d7836 */ /* 0x000fe20000000000 */
[-C--:B------:R-:W-:Y:S02]  /*1e50*/  ISETP.GE.AND P3, PT, R15, R0.reuse, PT ;  /* 0x000000000f00720c */ /* 0x080fe40003f66270 */
[----:B------:R-:W-:-:S09]  /*1e60*/  ISETP.GE.AND P2, PT, R17, R0, PT ;  /* 0x000000001100720c */ /* 0x000fd20003f46270 */
[----:B------:R-:W-:Y:S05]  /*1e70*/  @P1 BRA `(.L_x_32891) ;  /* 0x00000000009c1947 */ /* 0x000fea0003800000 */
[-C--:B------:R-:W-:Y:S01]  /*1e80*/  IABS R16, R12.reuse ;  /* 0x0000000c00107213 */ /* 0x080fe20000000000 */
[----:B------:R-:W1:Y:S01]  /*1e90*/  LDC R17, c[0x0][0x218] ;  /* 0x00008600ff117b82 */ /* 0x000e620000000800 */
[----:B------:R-:W-:Y:S02]  /*1ea0*/  IABS R20, R12 ;  /* 0x0000000c00147213 */ /* 0x000fe40000000000 */
[----:B------:R-:W2:Y:S02]  /*1eb0*/  I2F.RP R18, R16 ;  /* 0x0000001000127306 */ /* 0x000ea40000209400 */
[----:B------:R-:W-:-:S06]  /*1ec0*/  IADD3 R20, RZ, -R20, RZ ;  /* 0x80000014ff147210 */ /* 0x000fcc0007ffe0ff */
[----:B--2---:R-:W2:Y:S02]  /*1ed0*/  MUFU.RCP R18, R18 ;  /* 0x0000001200127308 */ /* 0x004ea40000001000 */
[----:B--2---:R-:W-:Y:S01]  /*1ee0*/  VIADD R14, R18, 0xffffffe ;  /* 0x0ffffffe120e7836 */ /* 0x004fe20000000000 */
[----:B-1----:R-:W-:-:S05]  /*1ef0*/  IABS R18, R17 ;  /* 0x0000001100127213 */ /* 0x002fca0000000000 */
[----:B------:R1:W2:Y:S02]  /*1f00*/  F2I.FTZ.U32.TRUNC.NTZ R15, R14 ;  /* 0x0000000e000f7305 */ /* 0x0002a4000021f000 */
[----:B-1----:R-:W-:Y:S02]  /*1f10*/  IMAD.MOV.U32 R14, RZ, RZ, RZ ;  /* 0x000000ffff0e7224 */ /* 0x002fe400078e00ff */
[----:B--2---:R-:W-:-:S04]  /*1f20*/  IMAD.MOV R21, RZ, RZ, -R15 ;  /* 0x000000ffff157224 */ /* 0x004fc800078e0a0f */
        /* <DEDUP_REMOVED lines=28> */
.L_x_32891:
[----:B------:R-:W-:Y:S05]  /*20f0*/  BSYNC B0 ;  /* 0x0000000000007941 */ /* 0x000fea0003800000 */
.L_x_32890:
[----:B------:R-:W-:Y:S01]  /*2100*/  BSSY B0, `(.L_x_32892) ;  /* 0x000002b000007945 */ /* 0x000fe20003800000 */
[----:B------:R-:W-:Y:S01]  /*2110*/  ISETP.GE.AND P1, PT, R13, R0, PT ;  /* 0x000000000d00720c */ /* 0x000fe20003f26270 */
[----:B------:R-:W-:Y:S02]  /*2120*/  VIADD R13, R4, 0x300 ;  /* 0x00000300040d7836 */ /* 0x000fe40000000000 */
[----:B------:R-:W-:Y:S10]  /*2130*/  @P3 BRA `(.L_x_32893) ;  /* 0x00000000009c3947 */ /* 0x000ff40003800000 */
[-C--:B------:R-:W-:Y:S01]  /*2140*/  IABS R16, R6.reuse ;  /* 0x0000000600107213 */ /* 0x080fe20000000000 */
[----:B------:R-:W1:Y:S01]  /*2150*/  LDC R17, c[0x0][0x218] ;  /* 0x00008600ff117b82 */ /* 0x000e620000000800 */
[----:B------:R-:W-:Y:S02]  /*2160*/  IABS R20, R6 ;  /* 0x0000000600147213 */ /* 0x000fe40000000000 */
[----:B------:R-:W2:Y:S03]  /*2170*/  I2F.RP R18, R16 ;  /* 0x0000001000127306 */ /* 0x000ea60000209400 */
[----:B------:R-:W-:-:S05]  /*2180*/  IMAD.MOV R20, RZ, RZ, -R20 ;  /* 0x000000ffff147224 */ /* 0x000fca00078e0a14 */
[----:B--2---:R-:W2:Y:S02]  /*2190*/  MUFU.RCP R18, R18 ;  /* 0x0000001200127308 */ /* 0x004ea40000001000 */
[----:B--2---:R-:W-:Y:S01]  /*21a0*/  VIADD R14, R18, 0xffffffe ;  /* 0x0ffffffe120e7836 */ /* 0x004fe20000000000 */
[----:B-1----:R-:W-:-:S05]  /*21b0*/  IABS R18, R17 ;  /* 0x0000001100127213 */ /* 0x002fca0000000000 */
[----:B------:R1:W2:Y:S02]  /*21c0*/  F2I.FTZ.U32.TRUNC.NTZ R15, R14 ;  /* 0x0000000e000f7305 */ /* 0x0002a4000021f000 */
[----:B-1----:R-:W-:Y:S01]  /*21d0*/  IMAD.MOV.U32 R14, RZ, RZ, RZ ;  /* 0x000000ffff0e7224 */ /* 0x002fe200078e00ff */
[----:B--2---:R-:W-:-:S05]  /*21e0*/  IADD3 R21, RZ, -R15, RZ ;  /* 0x8000000fff157210 */ /* 0x004fca0007ffe0ff */
        /* <DEDUP_REMOVED lines=28> */
.L_x_32893:
[----:B------:R-:W-:Y:S05]  /*23b0*/  BSYNC B0 ;  /* 0x0000000000007941 */ /* 0x000fea0003800000 */
.L_x_32892:
        /* <DEDUP_REMOVED lines=9> */
[----:B--2---:R-:W2:Y:S01]  /*2450*/  MUFU.RCP R17, R17 ;  /* 0x0000001100117308 */ /* 0x004ea20000001000 */
[----:B-1----:R-:W-:Y:S02]  /*2460*/  IABS R20, R18 ;  /* 0x0000001200147213 */ /* 0x002fe40000000000 */
[----:B--2---:R-:W-:-:S05]  /*2470*/  IADD3 R14, R17, 0xffffffe, RZ ;  /* 0x0ffffffe110e7810 */ /* 0x004fca0007ffe0ff */
        /* <DEDUP_REMOVED lines=31> */
.L_x_32895:
[----:B------:R-:W-:Y:S05]  /*2670*/  BSYNC B0 ;  /* 0x0000000000007941 */ /* 0x000fea0003800000 */
.L_x_32894:
[----:B------:R-:W-:Y:S01]  /*2680*/  ISETP.GE.AND P2, PT, R13, R0, PT ;  /* 0x000000000d00720c */ /* 0x000fe20003f46270 */
[----:B------:R-:W-:Y:S01]  /*2690*/  @!P0 IMAD.IADD R13, R19, 0x1, R4 ;  /* 0x00000001130d8824 */ /* 0x000fe200078e0204 */
[----:B------:R-:W-:Y:S03]  /*26a0*/  BSSY B0, `(.L_x_32896) ;  /* 0x000002a000007945 */ /* 0x000fe60003800000 */
[----:B0-----:R-:W-:Y:S01]  /*26b0*/  @!P0 IMAD.WIDE.U32 R2, R13, 0x4, R2 ;  /* 0x000000040d028825 */ /* 0x001fe200078e0002 */
[----:B------:R-:W-:Y:S07]  /*26c0*/  @P1 BRA `(.L_x_32897) ;  /* 0x00000000009c1947 */ /* 0x000fee0003800000 */
[-C--:B------:R-:W-:Y:S01]  /*26d0*/  IABS R13, R7.reuse ;  /* 0x00000007000d7213 */ /* 0x080fe20000000000 */
[----:B------:R-:W0:Y:S01]  /*26e0*/  LDC R16, c[0x0][0x218] ;  /* 0x00008600ff107b82 */ /* 0x000e220000000800 */
[----:B------:R-:W-:Y:S02]  /*26f0*/  IABS R20, R7 ;  /* 0x0000000700147213 */ /* 0x000fe40000000000 */
[----:B------:R-:W1:Y:S03]  /*2700*/  I2F.RP R17, R13 ;  /* 0x0000000d00117306 */ /* 0x000e660000209400 */
[----:B------:R-:W-:-:S05]  /*2710*/  IMAD.MOV R20, RZ, RZ, -R20 ;  /* 0x000000ffff147224 */ /* 0x000fca00078e0a14 */
[----:B-1----:R-:W1:Y:S02]  /*2720*/  MUFU.RCP R17, R17 ;  /* 0x0000001100117308 */ /* 0x002e640000001000 */
[----:B-1----:R-:W-:Y:S01]  /*2730*/  VIADD R14, R17, 0xffffffe ;  /* 0x0ffffffe110e7836 */ /* 0x002fe20000000000 */
[----:B0-----:R-:W-:-:S05]  /*2740*/  LOP3.LUT R17, R7, R16, RZ, 0x3c, !PT ;  /* 0x0000001007117212 */ /* 0x001fca00078e3cff */
[----:B------:R0:W1:Y:S01]  /*2750*/  F2I.FTZ.U32.TRUNC.NTZ R15, R14 ;  /* 0x0000000e000f7305 */ /* 0x000062000021f000 */
[----:B------:R-:W-:Y:S01]  /*2760*/  ISETP.GE.AND P1, PT, R17, RZ, PT ;  /* 0x000000ff1100720c */ /* 0x000fe20003f26270 */
[----:B0-----:R-:W-:Y:S01]  /*2770*/  HFMA2.MMA R14, -RZ, RZ, 0, 0 ;  /* 0x00000000ff0e7435 */ /* 0x001fe200000001ff */
[----:B-1----:R-:W-:-:S04]  /*2780*/  IMAD.MOV R18, RZ, RZ, -R15 ;  /* 0x000000ffff127224 */ /* 0x002fc800078e0a0f */
[----:B------:R-:W-:Y:S01]  /*2790*/  IMAD R21, R18, R13, RZ ;  /* 0x0000000d12157224 */ /* 0x000fe200078e02ff */
[----:B------:R-:W-:-:S04]  /*27a0*/  IABS R18, R16 ;  /* 0x0000001000127213 */ /* 0x000fc80000000000 */
[----:B------:R-:W-:-:S04]  /*27b0*/  IMAD.HI.U32 R15, R15, R21, R14 ;  /* 0x000000150f0f7227 */ /* 0x000fc800078e000e */
[----:B------:R-:W-:Y:S02]  /*27c0*/  IMAD.MOV.U32 R14, RZ, RZ, R20 ;  /* 0x000000ffff0e7224 */ /* 0x000fe400078e0014 */
        /* <DEDUP_REMOVED lines=23> */
.L_x_32897:
[----:B------:R-:W-:Y:S05]  /*2940*/  BSYNC B0 ;  /* 0x0000000000007941 */ /* 0x000fea0003800000 */
.L_x_32896:
[----:B------:R-:W-:Y:S04]  /*2950*/  BSSY B0, `(.L_x_32898) ;  /* 0x0000029000007945 */ /* 0x000fe80003800000 */
[----:B------:R-:W-:Y:S05]  /*2960*/  @P3 BRA `(.L_x_32899) ;  /* 0x00000000009c3947 */ /* 0x000fea0003800000 */
[-C--:B------:R-:W-:Y:S01]  /*2970*/  IABS R13, R8.reuse ;  /* 0x00000008000d7213 */ /* 0x080fe20000000000 */
[----:B------:R-:W0:Y:S01]  /*2980*/  LDC R17, c[0x0][0x218] ;  /* 0x00008600ff117b82 */ /* 0x000e220000000800 */
        /* <DEDUP_REMOVED lines=37> */
.L_x_32899:
[----:B------:R-:W-:Y:S05]  /*2be0*/  BSYNC B0 ;  /* 0x0000000000007941 */ /* 0x000fea0003800000 */
.L_x_32898:
        /* <DEDUP_REMOVED lines=12> */
[----:B0-----:R-:W-:Y:S02]  /*2cb0*/  IMAD.MOV.U32 R14, RZ, RZ, RZ ;  /* 0x000000ffff0e7224 */ /* 0x001fe400078e00ff */
[----:B-1----:R-:W-:-:S04]  /*2cc0*/  IMAD.MOV R18, RZ, RZ, -R15 ;  /* 0x000000ffff127224 */ /* 0x002fc800078e0a0f */
[----:B------:R-:W-:Y:S01]  /*2cd0*/  IMAD R21, R18, R13, RZ ;  /* 0x0000000d12157224 */ /* 0x000fe200078e02ff */
[----:B------:R-:W-:-:S03]  /*2ce0*/  IABS R18, R16 ;  /* 0x0000001000127213 */ /* 0x000fc60000000000 */
[----:B------:R-:W-:-:S04]  /*2cf0*/  IMAD.HI.U32 R15, R15, R21, R14 ;  /* 0x000000150f0f7227 */ /* 0x000fc800078e000e */
[----:B------:R-:W-:Y:S02]  /*2d00*/  IMAD.MOV.U32 R14, RZ, RZ, R20 ;  /* 0x000000ffff0e7224 */ /* 0x000fe400078e0014 */
[----:B------:R-:W-:-:S04]  /*2d10*/  IMAD.HI.U32 R15, R15, R18, RZ ;  /* 0x000000120f0f7227 */ /* 0x000fc800078e00ff */
[----:B------:R-:W-:Y:S01]  /*2d20*/  IMAD R14, R15, R14, R18 ;  /* 0x0000000e0f0e7224 */ /* 0x000fe200078e0212 */
[----:B------:R-:W-:-:S04]  /*2d30*/  LOP3.LUT R18, RZ, R9, RZ, 0x33, !PT ;  /* 0x00000009ff127212 */ /* 0x000fc800078e33ff */
[----:B------:R-:W-:-:S13]  /*2d40*/  ISETP.GT.U32.AND P2, PT, R13, R14, PT ;  /* 0x0000000e0d00720c */ /* 0x000fda0003f44070 */
[-C--:B------:R-:W-:Y:S01]  /*2d50*/  @!P2 IADD3 R14, R14, -R13.reuse, RZ ;  /* 0x8000000d0e0ea210 */ /* 0x080fe20007ffe0ff */
        /* <DEDUP_REMOVED lines=18> */
.L_x_32901:
[----:B------:R-:W-:Y:S05]  /*2e80*/  BSYNC B0 ;  /* 0x0000000000007941 */ /* 0x000fea0003800000 */
.L_x_32900:
[----:B------:R-:W-:Y:S01]  /*2e90*/  @!P0 VIADD R4, R4, 0x80 ;  /* 0x0000008004048836 */ /* 0x000fe20000000000 */
[----:B------:R0:W-:Y:S01]  /*2ea0*/  @!P0 STG.E desc[UR4][R2.64], R10 ;  /* 0x0000000a02008986 */ /* 0x0001e2000c101904 */
        /* <DEDUP_REMOVED lines=16> */
.L_x_32904:
[----:B------:R-:W-:-:S13]  /*2fb0*/  ISETP.GE.AND P0, PT, R4, R0, PT ;  /* 0x000000000400720c */ /* 0x000fda0003f06270 */
[----:B------:R-:W-:Y:S05]  /*2fc0*/  @P0 BRA `(.L_x_32906) ;  /* 0x0000000000300947 */ /* 0x000fea0003800000 */
[----:B0-----:R-:W0:Y:S01]  /*2fd0*/  LDC.64 R2, c[0x0][0x220] ;  /* 0x00008800ff027b82 */ /* 0x001e220000000a00 */
[----:B------:R-:W-:Y:S02]  /*2fe0*/  IMAD.IADD R11, R19, 0x1, R4 ;  /* 0x00000001130b7824 */ /* 0x000fe400078e0204 */
[----:B------:R-:W-:Y:S02]  /*2ff0*/  VIADD R4, R4, 0x80 ;  /* 0x0000008004047836 */ /* 0x000fe40000000000 */
[----:B0-----:R-:W-:-:S05]  /*3000*/  IMAD.WIDE.U32 R2, R11, 0x4, R2 ;  /* 0x000000040b027825 */ /* 0x001fca00078e0002 */
[----:B------:R1:W-:Y:S02]  /*3010*/  STG.E desc[UR4][R2.64], R6 ;  /* 0x0000000602007986 */ /* 0x0003e4000c101904 */
.L_x_32905:
[----:B------:R-:W-:-:S13]  /*3020*/  ISETP.GE.AND P0, PT, R4, R0, PT ;  /* 0x000000000400720c */ /* 0x000fda0003f06270 */
[----:B------:R-:W-:Y:S05]  /*3030*/  @P0 BRA `(.L_x_32907) ;  /* 0x0000000000340947 */ /* 0x000fea0003800000 */
[----:B01----:R-:W0:Y:S01]  /*3040*/  LDC.64 R2, c[0x0][0x220] ;  /* 0x00008800ff027b82 */ /* 0x003e220000000a00 */
[----:B------:R-:W-:Y:S02]  /*3050*/  IMAD.IADD R11, R19, 0x1, R4 ;  /* 0x00000001130b7824 */ /* 0x000fe400078e0204 */
[----:B------:R-:W-:Y:S02]  /*3060*/  VIADD R4, R4, 0x80 ;  /* 0x0000008004047836 */ /* 0x000fe40000000000 */
[----:B0-----:R-:W-:-:S05]  /*3070*/  IMAD.WIDE.U32 R2, R11, 0x4, R2 ;  /* 0x000000040b027825 */ /* 0x001fca00078e0002 */
[----:B------:R1:W-:Y:S02]  /*3080*/  STG.E desc[UR4][R2.64], R5 ;  /* 0x0000000502007986 */ /* 0x0003e4000c101904 */
.L_x_32906:
[----:B------:R-:W-:-:S13]  /*3090*/  ISETP.GE.AND P0, PT, R4, R0, PT ;  /* 0x000000000400720c */ /* 0x000fda0003f06270 */
[----:B------:R-:W-:Y:S05]  /*30a0*/  @P0 BREAK B1 ;  /* 0x0000000000010942 */ /* 0x000fea0003800000 */
[----:B------:R-:W-:Y:S05]  /*30b0*/  @P0 BRA `(.L_x_32908) ;  /* 0x0000000000300947 */ /* 0x000fea0003800000 */
[----:B01----:R-:W0:Y:S01]  /*30c0*/  LDC.64 R2, c[0x0][0x220] ;  /* 0x00008800ff027b82 */ /* 0x003e220000000a00 */
[----:B------:R-:W-:Y:S01]  /*30d0*/  IADD3 R5, R19, R4, RZ ;  /* 0x0000000413057210 */ /* 0x000fe20007ffe0ff */
[----:B------:R-:W-:-:S04]  /*30e0*/  VIADD R4, R4, 0x80 ;  /* 0x0000008004047836 */ /* 0x000fc80000000000 */
[----:B0-----:R-:W-:-:S05]  /*30f0*/  IMAD.WIDE.U32 R2, R5, 0x4, R2 ;  /* 0x0000000405027825 */ /* 0x001fca00078e0002 */
[----:B------:R2:W-:Y:S02]  /*3100*/  STG.E desc[UR4][R2.64], R7 ;  /* 0x0000000702007986 */ /* 0x0005e4000c101904 */
.L_x_32907:
[----:B------:R-:W-:Y:S05]  /*3110*/  BSYNC B1 ;  /* 0x0000000000017941 */ /* 0x000fea0003800000 */
.L_x_32903:
[----:B------:R-:W-:-:S13]  /*3120*/  ISETP.GE.AND P0, PT, R4, R0, PT ;  /* 0x000000000400720c */ /* 0x000fda0003f06270 */
[----:B012---:R-:W0:Y:S01]  /*3130*/  @!P0 LDC.64 R2, c[0x0][0x220] ;  /* 0x00008800ff028b82 */ /* 0x007e220000000a00 */
[----:B------:R-:W-:Y:S02]  /*3140*/  @!P0 IMAD.IADD R5, R19, 0x1, R4 ;  /* 0x0000000113058824 */ /* 0x000fe400078e0204 */
[----:B------:R-:W-:Y:S02]  /*3150*/  @!P0 VIADD R4, R4, 0x80 ;  /* 0x0000008004048836 */ /* 0x000fe40000000000 */
[----:B0-----:R-:W-:-:S05]  /*3160*/  @!P0 IMAD.WIDE.U32 R2, R5, 0x4, R2 ;  /* 0x0000000405028825 */ /* 0x001fca00078e0002 */
[----:B------:R2:W-:Y:S02]  /*3170*/  @!P0 STG.E desc[UR4][R2.64], R8 ;  /* 0x0000000802008986 */ /* 0x0005e4000c101904 */
.L_x_32908:
[----:B------:R-:W-:Y:S05]  /*3180*/  BSYNC B0 ;  /* 0x0000000000007941 */ /* 0x000fea0003800000 */
.L_x_32902:
        /* <DEDUP_REMOVED lines=8> */
.L_x_32909:
        /* <DEDUP_REMOVED lines=15> */
.L_x_37934:


//--------------------- .text._ZN2at6native29vectorized_elementwise_kernelILi4ENS0_13AUnaryFunctorIiiiZZZNS0_15binary_internal21div_floor_kernel_cudaERNS_18TensorIteratorBaseEENKUlvE_clEvENKUlvE1_clEvEUliiE_EESt5arrayIPcLm2EEEEviT0_T1_ --------------------------
	.section	.text._ZN2at6native29vectorized_elementwise_kernelILi4ENS0_13AUnaryFunctorIiiiZZZNS0_15binary_internal21div_floor_kernel_cudaERNS_18TensorIteratorBaseEENKUlvE_clEvENKUlvE1_clEvEUliiE_EESt5arrayIPcLm2EEEEviT0_T1_,"ax",@progbits
	.align	128
        .global         _ZN2at6native29vectorized_elementwise_kernelILi4ENS0_13AUnaryFunctorIiiiZZZNS0_15binary_internal21div_floor_kernel_cudaERNS_18TensorIteratorBaseEENKUlvE_clEvENKUlvE1_clEvEUliiE_EESt5arrayIPcLm2EEEEviT0_T1_
        .type           _ZN2at6native29vectorized_elementwise_kernelILi4ENS0_13AUnaryFunctorIiiiZZZNS0_15binary_internal21div_floor_kernel_cudaERNS_18TensorIteratorBaseEENKUlvE_clEvENKUlvE1_clEvEUliiE_EESt5arrayIPcLm2EEEEviT0_T1_,@function
        .size           _ZN2at6native29vectorized_elementwise_kernelILi4ENS0_13AUnaryFunctorIiiiZZZNS0_15binary_internal21div_floor_kernel_cudaERNS_18TensorIteratorBaseEENKUlvE_clEvENKUlvE1_clEvEUliiE_EESt5arrayIPcLm2EEEEviT0_T1_,(.L_x_37935 - _ZN2at6native29vectorized_elementwise_kernelILi4ENS0_13AUnaryFunctorIiiiZZZNS0_15binary_internal21div_floor_kernel_cudaERNS_18TensorIteratorBaseEENKUlvE_clEvENKUlvE1_clEvEUliiE_EESt5arrayIPcLm2EEEEviT0_T1_)
        .other          _ZN2at6native29vectorized_elementwise_kernelILi4ENS0_13AUnaryFunctorIiiiZZZNS0_15binary_internal21div_floor_kernel_cudaERNS_18TensorIteratorBaseEENKUlvE_clEvENKUlvE1_clEvEUliiE_EESt5arrayIPcLm2EEEEviT0_T1_,@"STO_CUDA_ENTRY STV_DEFAULT"
_ZN2at6native29vectorized_elementwise_kernelILi4ENS0_13AUnaryFunctorIiiiZZZNS0_15binary_internal21div_floor_kernel_cudaERNS_18TensorIteratorBaseEENKUlvE_clEvENKUlvE1_clEvEUliiE_EESt5arrayIPcLm2EEEEviT0_T1_:
.text._ZN2at6native29vectorized_elementwise_kernelILi4ENS0_13AUnaryFunctorIiiiZZZNS0_15binary_internal21div_floor_kernel_cudaERNS_18TensorIteratorBaseEENKUlvE_clEvENKUlvE1_clEvEUliiE_EESt5arrayIPcLm2EEEEviT0_T1_:
        /* <DEDUP_REMOVED lines=13> */
[----:B------:R0:W3:Y:S01]  /*00d0*/  LDG.E.128 R4, desc[UR4][R12.64+0x800] ;  /* 0x000800040c047981 */ /* 0x0000e2000c1e1d00 */
[----:B------:R-:W-:Y:S01]  /*00e0*/  BSSY B0, `(.L_x_32911) ;  /* 0x0000050000007945 */ /* 0x000fe20003800000 */
[----:B--2---:R-:W-:Y:S02]  /*00f0*/  IABS R22, R8 ;  /* 0x0000000800167213 */ /* 0x004fe40000000000 */
[----:B------:R-:W-:Y:S02]  /*0100*/  IABS R2, R9 ;  /* 0x0000000900027213 */ /* 0x000fe40000000000 */
[----:B------:R-:W1:Y:S01]  /*0110*/  I2F.RP R3, R22 ;  /* 0x0000001600037306 */ /* 0x000e620000209400 */
[----:B------:R-:W-:-:S02]  /*0120*/  IABS R0, R10 ;  /* 0x0000000a00007213 */ /* 0x000fc40000000000 */
[----:B0-----:R-:W-:Y:S02]  /*0130*/  IABS R12, R11 ;  /* 0x0000000b000c7213 */ /* 0x001fe40000000000 */
[----:B------:R-:W-:-:S03]  /*0140*/  ISETP.NE.AND P4, PT, R8, RZ, PT ;  /* 0x000000ff0800720c */ /* 0x000fc60003f85270 */
[----:B------:R-:W0:Y:S08]  /*0150*/  I2F.RP R23, R2 ;  /* 0x0000000200177306 */ /* 0x000e300000209400 */
[----:B-1----:R-:W1:Y:S08]  /*0160*/  MUFU.RCP R3, R3 ;  /* 0x0000000300037308 */ /* 0x002e700000001000 */
[----:B0-----:R-:W0:Y:S08]  /*0170*/  MUFU.RCP R23, R23 ;  /* 0x0000001700177308 */ /* 0x001e300000001000 */
[----:B------:R-:W2:Y:S01]  /*0180*/  I2F.RP R24, R0 ;  /* 0x0000000000187306 */ /* 0x000ea20000209400 */
[----:B-1----:R-:W-:-:S02]  /*0190*/  VIADD R20, R3, 0xffffffe ;  /* 0x0ffffffe03147836 */ /* 0x002fc40000000000 */
[----:B------:R-:W1:Y:S05]  /*01a0*/  LDC R3, c[0x0][0x218] ;  /* 0x00008600ff037b82 */ /* 0x000e6a0000000800 */
[----:B------:R-:W-:Y:S01]  /*01b0*/  I2F.RP R13, R12 ;  /* 0x0000000c000d7306 */ /* 0x000fe20000209400 */
[----:B0-----:R-:W-:-:S07]  /*01c0*/  VIADD R14, R23, 0xffffffe ;  /* 0x0ffffffe170e7836 */ /* 0x001fce0000000000 */
[----:B------:R0:W4:Y:S08]  /*01d0*/  F2I.FTZ.U32.TRUNC.NTZ R21, R20 ;  /* 0x0000001400157305 */ /* 0x000130000021f000 */
[----:B--2---:R-:W2:Y:S01]  /*01e0*/  MUFU.RCP R24, R24 ;  /* 0x0000001800187308 */ /* 0x004ea20000001000 */
[----:B0-----:R-:W-:Y:S02]  /*01f0*/  IMAD.MOV.U32 R20, RZ, RZ, RZ ;  /* 0x000000ffff147224 */ /* 0x001fe400078e00ff */
[----:B----4-:R-:W-:-:S05]  /*0200*/  IMAD.MOV R29, RZ, RZ, -R21 ;  /* 0x000000ffff1d7224 */ /* 0x010fca00078e0a15 */
[----:B------:R0:W4:Y:S01]  /*0210*/  F2I.FTZ.U32.TRUNC.NTZ R15, R14 ;  /* 0x0000000e000f7305 */ /* 0x000122000021f000 */
[----:B------:R-:W-:-:S04]  /*0220*/  IMAD R29, R29, R22, RZ ;  /* 0x000000161d1d7224 */ /* 0x000fc800078e02ff */
[----:B------:R-:W-:-:S03]  /*0230*/  IMAD.HI.U32 R29, R21, R29, R20 ;  /* 0x0000001d151d7227 */ /* 0x000fc600078e0014 */
[----:B------:R-:W5:Y:S01]  /*0240*/  MUFU.RCP R13, R13 ;  /* 0x0000000d000d7308 */ /* 0x000f620000001000 */
[----:B0-----:R-:W-:Y:S01]  /*0250*/  IABS R14, R8 ;  /* 0x00000008000e7213 */ /* 0x001fe20000000000 */
[----:B--2---:R-:W-:Y:S01]  /*0260*/  VIADD R16, R24, 0xffffffe ;  /* 0x0ffffffe18107836 */ /* 0x004fe20000000000 */
[----:B-1----:R-:W-:Y:S01]  /*0270*/  IABS R24, R3 ;  /* 0x0000000300187213 */ /* 0x002fe20000000000 */
[----:B----4-:R-:W-:-:S04]  /*0280*/  IMAD.MOV R23, RZ, RZ, -R15 ;  /* 0x000000ffff177224 */ /* 0x010fc800078e0a0f */
[----:B------:R0:W1:Y:S01]  /*0290*/  F2I.FTZ.U32.TRUNC.NTZ R17, R16 ;  /* 0x0000001000117305 */ /* 0x000062000021f000 */
[----:B------:R-:W-:-:S04]  /*02a0*/  IMAD.HI.U32 R29, R29, R24, RZ ;  /* 0x000000181d1d7227 */ /* 0x000fc800078e00ff */
[----:B------:R-:W-:Y:S02]  /*02b0*/  IMAD R23, R23, R2, RZ ;  /* 0x0000000217177224 */ /* 0x000fe400078e02ff */
[----:B0-----:R-:W-:Y:S01]  /*02c0*/  IMAD.MOV R16, RZ, RZ, -R14 ;  /* 0x000000ffff107224 */ /* 0x001fe200078e0a0e */
[----:B-----5:R-:W-:Y:S01]  /*02d0*/  IADD3 R13, R13, 0xffffffe, RZ ;  /* 0x0ffffffe0d0d7810 */ /* 0x020fe20007ffe0ff */
[----:B------:R-:W-:-:S03]  /*02e0*/  IMAD.MOV.U32 R14, RZ, RZ, RZ ;  /* 0x000000ffff0e7224 */ /* 0x000fc600078e00ff */
[----:B------:R0:W2:Y:S01]  /*02f0*/  F2I.FTZ.U32.TRUNC.NTZ R21, R13 ;  /* 0x0000000d00157305 */ /* 0x0000a2000021f000 */
[----:B------:R-:W-:-:S04]  /*0300*/  IMAD.HI.U32 R15, R15, R23, R14 ;  /* 0x000000170f0f7227 */ /* 0x000fc800078e000e */
[----:B------:R-:W-:Y:S02]  /*0310*/  IMAD.MOV.U32 R23, RZ, RZ, R16 ;  /* 0x000000ffff177224 */ /* 0x000fe400078e0010 */
[----:B-1----:R-:W-:Y:S02]  /*0320*/  IMAD.MOV R25, RZ, RZ, -R17 ;  /* 0x000000ffff197224 */ /* 0x002fe400078e0a11 */
[----:B------:R-:W-:Y:S01]  /*0330*/  IMAD R23, R29, R23, R24 ;  /* 0x000000171d177224 */ /* 0x000fe200078e0218 */
[----:B0-----:R-:W-:Y:S01]  /*0340*/  IABS R13, R9 ;  /* 0x00000009000d7213 */ /* 0x001fe20000000000 */
[----:B------:R-:W-:Y:S02]  /*0350*/  IMAD R25, R25, R0, RZ ;  /* 0x0000000019197224 */ /* 0x000fe400078e02ff */
[----:B------:R-:W-:Y:S01]  /*0360*/  IMAD.MOV.U32 R16, RZ, RZ, RZ ;  /* 0x000000ffff107224 */ /* 0x000fe200078e00ff */
[----:B------:R-:W-:Y:S01]  /*0370*/  ISETP.GT.U32.AND P3, PT, R22, R23, PT ;  /* 0x000000171600720c */ /* 0x000fe20003f64070 */
[----:B--2---:R-:W-:-:S02]  /*0380*/  IMAD.MOV R14, RZ, RZ, -R21 ;  /* 0x000000ffff0e7224 */ /* 0x004fc400078e0a15 */
[----:B------:R-:W-:Y:S02]  /*0390*/  IMAD.MOV R27, RZ, RZ, -R13 ;  /* 0x000000ffff1b7224 */ /* 0x000fe400078e0a0d */
[----:B------:R-:W-:Y:S01]  /*03a0*/  IMAD.HI.U32 R17, R17, R25, R16 ;  /* 0x0000001911117227 */ /* 0x000fe200078e0010 */
[----:B------:R-:W-:Y:S02]  /*03b0*/  MOV R13, R14 ;  /* 0x0000000e000d7202 */ /* 0x000fe40000000f00 */
[----:B------:R-:W-:Y:S01]  /*03c0*/  IABS R14, R10 ;  /* 0x0000000a000e7213 */ /* 0x000fe20000000000 */
[----:B------:R-:W-:Y:S01]  /*03d0*/  IMAD.HI.U32 R25, R15, R24, RZ ;  /* 0x000000180f197227 */ /* 0x000fe200078e00ff */
[----:B------:R-:W-:-:S03]  /*03e0*/  LOP3.LUT R16, RZ, R8, RZ, 0x33, !PT ;  /* 0x00000008ff107212 */ /* 0x000fc600078e33ff */
[----:B------:R-:W-:Y:S02]  /*03f0*/  @!P3 IMAD.IADD R23, R23, 0x1, -R22 ;  /* 0x000000011717b824 */ /* 0x000fe400078e0a16 */
[----:B------:R-:W-:Y:S02]  /*0400*/  IMAD R27, R25, R27, R24 ;  /* 0x0000001b191b7224 */ /* 0x000fe400078e0218 */
[----:B------:R-:W-:Y:S01]  /*0410*/  IMAD.MOV R15, RZ, RZ, -R14 ;  /* 0x000000ffff0f7224 */ /* 0x000fe200078e0a0e */
[----:B------:R-:W-:Y:S01]  /*0420*/  ISETP.GE.U32.AND P0, PT, R23, R22, PT ;  /* 0x000000161700720c */ /* 0x000fe20003f06070 */
[----:B------:R-:W-:Y:S01]  /*0430*/  @!P3 VIADD R29, R29, 0x1 ;  /* 0x000000011d1db836 */ /* 0x000fe20000000000 */
[----:B------:R-:W-:Y:S01]  /*0440*/  LOP3.LUT R14, R8, R3, RZ, 0x3c, !PT ;  /* 0x00000003080e7212 */ /* 0x000fe200078e3cff */
[----:B------:R-:W-:Y:S01]  /*0450*/  IMAD.HI.U32 R17, R17, R24, RZ ;  /* 0x0000001811117227 */ /* 0x000fe200078e00ff */
[----:B------:R-:W-:Y:S02]  /*0460*/  ISETP.GT.U32.AND P1, PT, R2, R27, PT ;  /* 0x0000001b0200720c */ /* 0x000fe40003f24070 */
[C---:B------:R-:W-:Y:S01]  /*0470*/  ISETP.GE.AND P2, PT, R14.reuse, RZ, PT ;  /* 0x000000ff0e00720c */ /* 0x040fe20003f46270 */
[----:B------:R-:W-:Y:S01]  /*0480*/  IMAD R15, R17, R15, R24 ;  /* 0x0000000f110f7224 */ /* 0x000fe200078e0218 */
[----:B------:R-:W-:Y:S01]  /*0490*/  ISETP.GT.AND P5, PT, R14, -0x1, PT ;  /* 0xffffffff0e00780c */ /* 0x000fe20003fa4270 */
[----:B------:R-:W-:Y:S01]  /*04a0*/  IMAD R13, R13, R12, RZ ;  /* 0x0000000c0d0d7224 */ /* 0x000fe200078e02ff */
[----:B---3--:R-:W-:-:S03]  /*04b0*/  IABS R14, R4 ;  /* 0x00000004000e7213 */ /* 0x008fc60000000000 */
[----:B------:R-:W-:Y:S01]  /*04c0*/  @P0 VIADD R29, R29, 0x1 ;  /* 0x000000011d1d0836 */ /* 0x000fe20000000000 */
[----:B------:R-:W-:Y:S01]  /*04d0*/  ISETP.GT.U32.AND P0, PT, R0, R15, PT ;  /* 0x0000000f0000720c */ /* 0x000fe20003f04070 */
[----:B------:R-:W-:-:S04]  /*04e0*/  IMAD.HI.U32 R13, R21, R13, R20 ;  /* 0x0000000d150d7227 */ /* 0x000fc800078e0014 */
[----:B------:R-:W-:Y:S02]  /*04f0*/  @!P1 IMAD.IADD R27, R27, 0x1, -R2 ;  /* 0x000000011b1b9824 */ /* 0x000fe400078e0a02 */
[----:B------:R-:W-:-:S03]  /*0500*/  @!P2 IMAD.MOV R29, RZ, RZ, -R29 ;  /* 0x000000ffff1da224 */ /* 0x000fc600078e0a1d */
[----:B------:R-:W-:Y:S02]  /*0510*/  ISETP.GE.U32.AND P3, PT, R27, R2, PT ;  /* 0x000000021b00720c */ /* 0x000fe40003f66070 */
        /* <DEDUP_REMOVED lines=12> */
.L_x_32912:
[----:B------:R-:W-:Y:S05]  /*05e0*/  BSYNC B0 ;  /* 0x0000000000007941 */ /* 0x000fea0003800000 */
.L_x_32911:
[----:B------:R-:W-:Y:S01]  /*05f0*/  LOP3.LUT R20, R9, R3, RZ, 0x3c, !PT ;  /* 0x0000000309147212 */ /* 0x000fe200078e3cff */
[----:B------:R-:W-:Y:S01]  /*0600*/  @!P1 VIADD R25, R25, 0x1 ;  /* 0x0000000119199836 */ /* 0x000fe20000000000 */
[----:B------:R-:W-:Y:S01]  /*0610*/  IABS R21, R5 ;  /* 0x0000000500157213 */ /* 0x000fe20000000000 */
[----:B------:R-:W-:Y:S01]  /*0620*/  IMAD.MOV.U32 R23, RZ, RZ, R14 ;  /* 0x000000ffff177224 */ /* 0x000fe200078e000e */
[C---:B------:R-:W-:Y:S01]  /*0630*/  ISETP.GE.AND P4, PT, R20.reuse, RZ, PT ;  /* 0x000000ff1400720c */ /* 0x040fe20003f86270 */
[----:B------:R-:W-:Y:S01]  /*0640*/  @P3 VIADD R25, R25, 0x1 ;  /* 0x0000000119193836 */ /* 0x000fe20000000000 */
[----:B------:R-:W-:Y:S01]  /*0650*/  ISETP.GT.AND P3, PT, R20, -0x1, PT ;  /* 0xffffffff1400780c */ /* 0x000fe20003f64270 */
[----:B------:R0:W1:Y:S01]  /*0660*/  I2F.RP R16, R23 ;  /* 0x0000001700107306 */ /* 0x0000620000209400 */
[----:B------:R-:W-:Y:S01]  /*0670*/  @!P0 IMAD.IADD R15, R15, 0x1, -R0 ;  /* 0x000000010f0f8824 */ /* 0x000fe200078e0a00 */
[----:B------:R-:W-:Y:S01]  /*0680*/  ISETP.NE.AND P2, PT, R9, RZ, PT ;  /* 0x000000ff0900720c */ /* 0x000fe20003f45270 */
[----:B------:R-:W-:Y:S01]  /*0690*/  BSSY B0, `(.L_x_32913) ;  /* 0x0000012000007945 */ /* 0x000fe20003800000 */
[----:B------:R-:W-:-:S02]  /*06a0*/  LOP3.LUT R20, RZ, R9, RZ, 0x33, !PT ;  /* 0x00000009ff147212 */ /* 0x000fc400078e33ff */
[----:B------:R-:W-:Y:S02]  /*06b0*/  ISETP.GE.U32.AND P1, PT, R15, R0, PT ;  /* 0x000000000f00720c */ /* 0x000fe40003f26070 */
[----:B------:R0:W2:Y:S01]  /*06c0*/  I2F.RP R14, R21 ;  /* 0x00000015000e7306 */ /* 0x0000a20000209400 */
[----:B------:R-:W-:Y:S02]  /*06d0*/  IABS R22, R6 ;  /* 0x0000000600167213 */ /* 0x000fe40000000000 */
[----:B------:R-:W-:-:S04]  /*06e0*/  @!P4 IADD3 R25, -R25, RZ, RZ ;  /* 0x000000ff1919c210 */ /* 0x000fc80007ffe1ff */
[----:B------:R-:W-:Y:S01]  /*06f0*/  SEL R9, R20, R25, !P2 ;  /* 0x0000001914097207 */ /* 0x000fe20005000000 */
[----:B-1----:R-:W-:Y:S06]  /*0700*/  @P3 BRA `(.L_x_32914) ;  /* 0x0000000000283947 */ /* 0x002fec0003800000 */
        /* <DEDUP_REMOVED lines=10> */
.L_x_32914:
[----:B------:R-:W-:Y:S05]  /*07b0*/  BSYNC B0 ;  /* 0x0000000000007941 */ /* 0x000fea0003800000 */
.L_x_32913:
[----:B------:R-:W-:Y:S01]  /*07c0*/  LOP3.LUT R2, R10, R3, RZ, 0x3c, !PT ;  /* 0x000000030a027212 */ /* 0x000fe200078e3cff */
[----:B------:R-:W-:Y:S01]  /*07d0*/  @!P0 VIADD R17, R17, 0x1 ;  /* 0x0000000111118836 */ /* 0x000fe20000000000 */
[----:B------:R-:W-:Y:S01]  /*07e0*/  IABS R20, R7 ;  /* 0x0000000700147213 */ /* 0x000fe20000000000 */
[----:B------:R1:W3:Y:S01]  /*07f0*/  I2F.RP R25, R22 ;  /* 0x0000001600197306 */ /* 0x0002e20000209400 */
[C---:B------:R-:W-:Y:S01]  /*0800*/  ISETP.GE.AND P2, PT, R2.reuse, RZ, PT ;  /* 0x000000ff0200720c */ /* 0x040fe20003f46270 */
[----:B------:R-:W-:Y:S01]  /*0810*/  BSSY B0, `(.L_x_32915) ;  /* 0x0000013000007945 */ /* 0x000fe20003800000 */
[----:B------:R-:W-:Y:S02]  /*0820*/  @P1 IADD3 R17, R17, 0x1, RZ ;  /* 0x0000000111111810 */ /* 0x000fe40007ffe0ff */
[----:B------:R-:W-:Y:S02]  /*0830*/  ISETP.GT.AND P1, PT, R2, -0x1, PT ;  /* 0xffffffff0200780c */ /* 0x000fe40003f24270 */
[----:B------:R-:W-:Y:S01]  /*0840*/  ISETP.NE.AND P0, PT, R10, RZ, PT ;  /* 0x000000ff0a00720c */ /* 0x000fe20003f05270 */
[----:B------:R1:W4:Y:S01]  /*0850*/  I2F.RP R2, R20 ;  /* 0x0000001400027306 */ /* 0x0003220000209400 */
[----:B------:R-:W-:-:S05]  /*0860*/  LOP3.LUT R26, RZ, R10, RZ, 0x33, !PT ;  /* 0x0000000aff1a7212 */ /* 0x000fca00078e33ff */
[----:B------:R-:W-:-:S05]  /*0870*/  @!P2 IMAD.MOV R17, RZ, RZ, -R17 ;  /* 0x000000ffff11a224 */ /* 0x000fca00078e0a11 */
[----:B------:R-:W-:Y:S01]  /*0880*/  SEL R10, R26, R17, !P0 ;  /* 0x000000111a0a7207 */ /* 0x000fe20004000000 */
[----:B-1-3--:R-:W-:Y:S06]  /*0890*/  @P1 BRA `(.L_x_32916) ;  /* 0x0000000000281947 */ /* 0x00afec0003800000 */
        /* <DEDUP_REMOVED lines=10> */
.L_x_32916:
[----:B------:R-:W-:Y:S05]  /*0940*/  BSYNC B0 ;  /* 0x0000000000007941 */ /* 0x000fea0003800000 */
.L_x_32915:
[----:B------:R-:W-:Y:S01]  /*0950*/  IABS R0, R11 ;  /* 0x0000000b00007213 */ /* 0x000fe20000000000 */
[----:B------:R-:W-:Y:S01]  /*0960*/  IMAD.HI.U32 R27, R13, R24, RZ ;  /* 0x000000180d1b7227 */ /* 0x000fe200078e00ff */
[----:B--2---:R-:W1:Y:S01]  /*0970*/  MUFU.RCP R14, R14 ;  /* 0x0000000e000e7308 */ /* 0x004e620000001000 */
[----:B------:R-:W-:Y:S01]  /*0980*/  BSSY B0, `(.L_x_32917) ;  /* 0x0000027000007945 */ /* 0x000fe20003800000 */
[----:B------:R-:W-:-:S05]  /*0990*/  IADD3 R0, RZ, -R0, RZ ;  /* 0x80000000ff007210 */ /* 0x000fca0007ffe0ff */
[----:B------:R-:W-:Y:S01]  /*09a0*/  IMAD R0, R27, R0, R24 ;  /* 0x000000001b007224 */ /* 0x000fe200078e0218 */
[----:B------:R-:W2:Y:S04]  /*09b0*/  MUFU.RCP R16, R16 ;  /* 0x0000001000107308 */ /* 0x000ea80000001000 */
[----:B------:R-:W-:-:S04]  /*09c0*/  ISETP.GT.U32.AND P1, PT, R12, R0, PT ;  /* 0x000000000c00720c */ /* 0x000fc80003f24070 */
[----:B------:R-:W3:Y:S01]  /*09d0*/  MUFU.RCP R25, R25 ;  /* 0x0000001900197308 */ /* 0x000ee20000001000 */
[----:B-1----:R-:W-:Y:S01]  /*09e0*/  VIADD R13, R14, 0xffffffe ;  /* 0x0ffffffe0e0d7836 */ /* 0x002fe20000000000 */
[----:B------:R-:W-:-:S04]  /*09f0*/  LOP3.LUT R14, R11, R3, RZ, 0x3c, !PT ;  /* 0x000000030b0e7212 */ /* 0x000fc800078e3cff */
[----:B------:R-:W-:Y:S02]  /*0a00*/  ISETP.GE.AND P2, PT, R14, RZ, PT ;  /* 0x000000ff0e00720c */ /* 0x000fe40003f46270 */
[----:B----4-:R-:W1:Y:S01]  /*0a10*/  MUFU.RCP R2, R2 ;  /* 0x0000000200027308 */ /* 0x010e620000001000 */
[----:B------:R-:W-:Y:S02]  /*0a20*/  @!P1 IMAD.IADD R0, R0, 0x1, -R12 ;  /* 0x0000000100009824 */ /* 0x000fe400078e0a0c */
[----:B--2---:R-:W-:Y:S02]  /*0a30*/  VIADD R28, R16, 0xffffffe ;  /* 0x0ffffffe101c7836 */ /* 0x004fe40000000000 */
[----:B------:R-:W-:Y:S01]  /*0a40*/  @!P1 VIADD R27, R27, 0x1 ;  /* 0x000000011b1b9836 */ /* 0x000fe20000000000 */
[----:B------:R-:W-:Y:S02]  /*0a50*/  ISETP.GE.U32.AND P0, PT, R0, R12, PT ;  /* 0x0000000c0000720c */ /* 0x000fe40003f06070 */
[----:B------:R-:W2:Y:S01]  /*0a60*/  F2I.FTZ.U32.TRUNC.NTZ R29, R28 ;  /* 0x0000001c001d7305 */ /* 0x000ea2000021f000 */
[----:B---3--:R-:W-:Y:S01]  /*0a70*/  VIADD R15, R25, 0xffffffe ;  /* 0x0ffffffe190f7836 */ /* 0x008fe20000000000 */
[----:B------:R-:W-:-:S06]  /*0a80*/  ISETP.GT.AND P1, PT, R14, -0x1, PT ;  /* 0xffffffff0e00780c */ /* 0x000fcc0003f24270 */
[----:B------:R-:W3:Y:S01]  /*0a90*/  F2I.FTZ.U32.TRUNC.NTZ R13, R13 ;  /* 0x0000000d000d7305 */ /* 0x000ee2000021f000 */
[----:B-1----:R-:W-:Y:S01]  /*0aa0*/  VIADD R16, R2, 0xffffffe ;  /* 0x0ffffffe02107836 */ /* 0x002fe20000000000 */
[----:B------:R-:W-:Y:S02]  /*0ab0*/  LOP3.LUT R2, RZ, R11, RZ, 0x33, !PT ;  /* 0x0000000bff027212 */ /* 0x000fe400078e33ff */
[----:B------:R-:W-:Y:S02]  /*0ac0*/  @P0 IADD3 R27, R27, 0x1, RZ ;  /* 0x000000011b1b0810 */ /* 0x000fe40007ffe0ff */
[----:B------:R-:W-:Y:S01]  /*0ad0*/  ISETP.NE.AND P0, PT, R11, RZ, PT ;  /* 0x000000ff0b00720c */ /* 0x000fe20003f05270 */
[----:B--2---:R-:W-:Y:S01]  /*0ae0*/  IMAD.MOV R25, RZ, RZ, -R29 ;  /* 0x000000ffff197224 */ /* 0x004fe200078e0a1d */
[----:B------:R-:W1:Y:S01]  /*0af0*/  F2I.FTZ.U32.TRUNC.NTZ R15, R15 ;  /* 0x0000000f000f7305 */ /* 0x000e62000021f000 */
[----:B------:R-:W-:-:S05]  /*0b00*/  @!P2 IMAD.MOV R27, RZ, RZ, -R27 ;  /* 0x000000ffff1ba224 */ /* 0x000fca00078e0a1b */
[----:B------:R-:W-:Y:S01]  /*0b10*/  SEL R11, R2, R27, !P0 ;  /* 0x0000001b020b7207 */ /* 0x000fe20004000000 */
[----:B---3--:R-:W-:Y:S01]  /*0b20*/  IMAD.MOV R26, RZ, RZ, -R13 ;  /* 0x000000ffff1a7224 */ /* 0x008fe200078e0a0d */
[----:B------:R2:W3:Y:S01]  /*0b30*/  F2I.FTZ.U32.TRUNC.NTZ R17, R16 ;  /* 0x0000001000117305 */ /* 0x0004e2000021f000 */
        /* <DEDUP_REMOVED lines=11> */
.L_x_32918:
[----:B------:R-:W-:Y:S05]  /*0bf0*/  BSYNC B0 ;  /* 0x0000000000007941 */ /* 0x000fea0003800000 */
.L_x_32917:
[----:B------:R-:W-:Y:S01]  /*0c00*/  IMAD R25, R25, R23, RZ ;  /* 0x0000001719197224 */ /* 0x000fe200078e02ff */
[----:B------:R-:W-:Y:S01]  /*0c10*/  IABS R0, R4 ;  /* 0x0000000400007213 */ /* 0x000fe20000000000 */
[----:B------:R-:W-:Y:S01]  /*0c20*/  IMAD.MOV.U32 R28, RZ, RZ, RZ ;  /* 0x000000ffff1c7224 */ /* 0x000fe200078e00ff */
[----:B------:R-:W-:Y:S01]  /*0c30*/  BSSY B0, `(.L_x_32919) ;  /* 0x000003c000007945 */ /* 0x000fe20003800000 */
[----:B------:R-:W-:Y:S02]  /*0c40*/  IMAD R27, R26, R21, RZ ;  /* 0x000000151a1b7224 */ /* 0x000fe400078e02ff */
[----:B------:R-:W-:-:S04]  /*0c50*/  IMAD.HI.U32 R29, R29, R25, R28 ;  /* 0x000000191d1d7227 */ /* 0x000fc800078e001c */
[----:B------:R-:W-:Y:S02]  /*0c60*/  IMAD.MOV.U32 R12, RZ, RZ, RZ ;  /* 0x000000ffff0c7224 */ /* 0x000fe400078e00ff */
[----:B------:R-:W-:Y:S02]  /*0c70*/  IMAD.MOV R2, RZ, RZ, -R0 ;  /* 0x000000ffff027224 */ /* 0x000fe400078e0a00 */
[----:B------:R-:W-:-:S04]  /*0c80*/  IMAD.HI.U32 R27, R13, R27, R12 ;  /* 0x0000001b0d1b7227 */ /* 0x000fc800078e000c */
[----:B------:R-:W-:-:S04]  /*0c90*/  IMAD.HI.U32 R13, R29, R24, RZ ;  /* 0x000000181d0d7227 */ /* 0x000fc800078e00ff */
[----:B------:R-:W-:Y:S02]  /*0ca0*/  IMAD R2, R13, R2, R24 ;  /* 0x000000020d027224 */ /* 0x000fe400078e0218 */
[----:B---3--:R-:W-:Y:S02]  /*0cb0*/  IMAD.MOV R12, RZ, RZ, -R17 ;  /* 0x000000ffff0c7224 */ /* 0x008fe400078e0a11 */
[----:B-1----:R-:W-:Y:S01]  /*0cc0*/  IMAD.MOV R25, RZ, RZ, -R15 ;  /* 0x000000ffff197224 */ /* 0x002fe200078e0a0f */
[----:B------:R-:W-:Y:S01]  /*0cd0*/  ISETP.GT.U32.AND P1, PT, R23, R2, PT ;  /* 0x000000021700720c */ /* 0x000fe20003f24070 */
[----:B------:R-:W-:Y:S01]  /*0ce0*/  IMAD.MOV.U32 R14, RZ, RZ, RZ ;  /* 0x000000ffff0e7224 */ /* 0x000fe200078e00ff */
[----:B------:R-:W-:Y:S01]  /*0cf0*/  MOV R0, R12 ;  /* 0x0000000c00007202 */ /* 0x000fe20000000f00 */
[----:B------:R-:W-:Y:S01]  /*0d00*/  IMAD R25, R25, R22, RZ ;  /* 0x0000001619197224 */ /* 0x000fe200078e02ff */
[----:B------:R-:W-:Y:S01]  /*0d10*/  IABS R12, R6 ;  /* 0x00000006000c7213 */ /* 0x000fe20000000000 */
[----:B------:R-:W-:-:S04]  /*0d20*/  IMAD.HI.U32 R27, R27, R24, RZ ;  /* 0x000000181b1b7227 */ /* 0x000fc800078e00ff */
[----:B------:R-:W-:Y:S01]  /*0d30*/  IMAD.HI.U32 R15, R15, R25, R14 ;  /* 0x000000190f0f7227 */ /* 0x000fe200078e000e */
[----:B------:R-:W-:-:S03]  /*0d40*/  IABS R14, R7 ;  /* 0x00000007000e7213 */ /* 0x000fc60000000000 */
[----:B------:R-:W-:Y:S01]  /*0d50*/  IMAD R25, R0, R20, RZ ;  /* 0x0000001400197224 */ /* 0x000fe200078e02ff */
[----:B------:R-:W-:Y:S01]  /*0d60*/  IABS R0, R5 ;  /* 0x0000000500007213 */ /* 0x000fe20000000000 */
[----:B------:R-:W-:Y:S01]  /*0d70*/  IMAD.MOV R12, RZ, RZ, -R12 ;  /* 0x000000ffff0c7224 */ /* 0x000fe200078e0a0c */
[----:B------:R-:W-:Y:S01]  /*0d80*/  @!P1 IADD3 R13, R13, 0x1, RZ ;  /* 0x000000010d0d9810 */ /* 0x000fe20007ffe0ff */
[----:B------:R-:W-:-:S04]  /*0d90*/  IMAD.HI.U32 R29, R15, R24, RZ ;  /* 0x000000180f1d7227 */ /* 0x000fc800078e00ff */
[----:B------:R-:W-:Y:S02]  /*0da0*/  IMAD.MOV R0, RZ, RZ, -R0 ;  /* 0x000000ffff007224 */ /* 0x000fe400078e0a00 */
[----:B------:R-:W-:Y:S02]  /*0db0*/  @!P1 IMAD.IADD R2, R2, 0x1, -R23 ;  /* 0x0000000102029824 */ /* 0x000fe400078e0a17 */
[--C-:B------:R-:W-:Y:S02]  /*0dc0*/  IMAD R15, R29, R12, R24.reuse ;  /* 0x0000000c1d0f7224 */ /* 0x100fe400078e0218 */
[----:B------:R-:W-:Y:S01]  /*0dd0*/  IMAD R0, R27, R0, R24 ;  /* 0x000000001b007224 */ /* 0x000fe200078e0218 */
[----:B------:R-:W-:Y:S01]  /*0de0*/  ISETP.GE.U32.AND P0, PT, R2, R23, PT ;  /* 0x000000170200720c */ /* 0x000fe20003f06070 */
[----:B------:R-:W-:Y:S01]  /*0df0*/  IMAD.MOV R12, RZ, RZ, -R14 ;  /* 0x000000ffff0c7224 */ /* 0x000fe200078e0a0e */
[----:B------:R-:W-:Y:S01]  /*0e00*/  LOP3.LUT R14, R4, R3, RZ, 0x3c, !PT ;  /* 0x00000003040e7212 */ /* 0x000fe200078e3cff */
[----:B--2---:R-:W-:Y:S01]  /*0e10*/  IMAD.MOV.U32 R16, RZ, RZ, RZ ;  /* 0x000000ffff107224 */ /* 0x004fe200078e00ff */
[----:B------:R-:W-:-:S02]  /*0e20*/  ISETP.GT.U32.AND P4, PT, R21, R0, PT ;  /* 0x000000001500720c */ /* 0x000fc40003f84070 */
[----:B------:R-:W-:Y:S01]  /*0e30*/  ISETP.GT.U32.AND P5, PT, R22, R15, PT ;  /* 0x0000000f1600720c */ /* 0x000fe20003fa4070 */
[----:B------:R-:W-:Y:S01]  /*0e40*/  IMAD.HI.U32 R17, R17, R25, R16 ;  /* 0x0000001911117227 */ /* 0x000fe200078e0010 */
[C---:B------:R-:W-:Y:S02]  /*0e50*/  ISETP.GE.AND P3, PT, R14.reuse, RZ, PT ;  /* 0x000000ff0e00720c */ /* 0x040fe40003f66270 */
[----:B------:R-:W-:Y:S02]  /*0e60*/  ISETP.GT.AND P2, PT, R14, -0x1, PT ;  /* 0xffffffff0e00780c */ /* 0x000fe40003f44270 */
[----:B------:R-:W-:Y:S01]  /*0e70*/  LOP3.LUT R14, R5, R3, RZ, 0x3c, !PT ;  /* 0x00000003050e7212 */ /* 0x000fe200078e3cff */
[----:B------:R-:W-:-:S04]  /*0e80*/  IMAD.HI.U32 R25, R17, R24, RZ ;  /* 0x0000001811197227 */ /* 0x000fc800078e00ff */
[----:B------:R-:W-:Y:S02]  /*0e90*/  @P0 VIADD R13, R13, 0x1 ;  /* 0x000000010d0d0836 */ /* 0x000fe40000000000 */
[----:B------:R-:W-:Y:S01]  /*0ea0*/  IMAD R17, R25, R12, R24 ;  /* 0x0000000c19117224 */ /* 0x000fe200078e0218 */
[----:B------:R-:W-:Y:S01]  /*0eb0*/  LOP3.LUT R12, RZ, R4, RZ, 0x33, !PT ;  /* 0x00000004ff0c7212 */ /* 0x000fe200078e33ff */
[----:B------:R-:W-:Y:S02]  /*0ec0*/  @!P4 IMAD.IADD R0, R0, 0x1, -R21 ;  /* 0x000000010000c824 */ /* 0x000fe400078e0a15 */
[----:B------:R-:W-:Y:S01]  /*0ed0*/  @!P5 IMAD.IADD R15, R15, 0x1, -R22 ;  /* 0x000000010f0fd824 */ /* 0x000fe200078e0a16 */
[----:B------:R-:W-:Y:S01]  /*0ee0*/  ISETP.GT.U32.AND P0, PT, R20, R17, PT ;  /* 0x000000111400720c */ /* 0x000fe20003f04070 */
[----:B------:R-:W-:Y:S01]  /*0ef0*/  @!P3 IMAD.MOV R13, RZ, RZ, -R13 ;  /* 0x000000ffff0db224 */ /* 0x000fe200078e0a0d */
[----:B------:R-:W-:Y:S02]  /*0f00*/  ISETP.NE.AND P3, PT, R4, RZ, PT ;  /* 0x000000ff0400720c */ /* 0x000fe40003f65270 */
[----:B------:R-:W-:-:S02]  /*0f10*/  ISETP.GE.U32.AND P6, PT, R0, R21, PT ;  /* 0x000000150000720c */ /* 0x000fc40003fc6070 */
[----:B------:R-:W-:Y:S02]  /*0f20*/  ISETP.GE.U32.AND P1, PT, R15, R22, PT ;  /* 0x000000160f00720c */ /* 0x000fe40003f26070 */
[----:B------:R-:W-:Y:S01]  /*0f30*/  SEL R4, R12, R13, !P3 ;  /* 0x0000000d0c047207 */ /* 0x000fe20005800000 */
[----:B------:R-:W-:Y:S10]  /*0f40*/  @P2 BRA `(.L_x_32920) ;  /* 0x0000000000282947 */ /* 0x000ff40003800000 */
[----:B------:R-:W-:Y:S01]  /*0f50*/  ISETP.GT.U32.AND P2, PT, R23, R2, PT ;  /* 0x000000021700720c */ /* 0x000fe20003f44070 */
[----:B0-----:R-:W-:-:S05]  /*0f60*/  IMAD.IADD R23, R2, 0x1, -R23 ;  /* 0x0000000102177824 */ /* 0x001fca00078e0a17 */
        /* <DEDUP_REMOVED lines=8> */
.L_x_32920:
[----:B------:R-:W-:Y:S05]  /*0ff0*/  BSYNC B0 ;  /* 0x0000000000007941 */ /* 0x000fea0003800000 */
.L_x_32919:
[----:B------:R-:W-:Y:S01]  /*1000*/  @!P0 IMAD.IADD R17, R17, 0x1, -R20 ;  /* 0x0000000111118824 */ /* 0x000fe200078e0a14 */
[----:B------:R-:W1:Y:S01]  /*1010*/  LDC.64 R12, c[0x0][0x220] ;  /* 0x00008800ff0c7b82 */ /* 0x000e620000000a00 */
[----:B------:R-:W-:Y:S01]  /*1020*/  @!P5 VIADD R29, R29, 0x1 ;  /* 0x000000011d1dd836 */ /* 0x000fe20000000000 */
[----:B------:R-:W-:Y:S01]  /*1030*/  ISETP.GE.AND P3, PT, R14, RZ, PT ;  /* 0x000000ff0e00720c */ /* 0x000fe20003f66270 */
[----:B------:R-:W-:Y:S01]  /*1040*/  @!P4 VIADD R27, R27, 0x1 ;  /* 0x000000011b1bc836 */ /* 0x000fe20000000000 */
[----:B------:R-:W-:Y:S01]  /*1050*/  LOP3.LUT R2, R6, R3, RZ, 0x3c, !PT ;  /* 0x0000000306027212 */ /* 0x000fe200078e3cff */
[----:B------:R-:W-:Y:S01]  /*1060*/  @!P0 VIADD R25, R25, 0x1 ;  /* 0x0000000119198836 */ /* 0x000fe20000000000 */
[----:B------:R-:W-:Y:S01]  /*1070*/  ISETP.GE.U32.AND P5, PT, R17, R20, PT ;  /* 0x000000141100720c */ /* 0x000fe20003fa6070 */
[----:B------:R-:W-:Y:S01]  /*1080*/  @P6 VIADD R27, R27, 0x1 ;  /* 0x000000011b1b6836 */ /* 0x000fe20000000000 */
[----:B------:R-:W-:Y:S01]  /*1090*/  ISETP.GT.AND P2, PT, R14, -0x1, PT ;  /* 0xffffffff0e00780c */ /* 0x000fe20003f44270 */
[----:B------:R-:W-:Y:S01]  /*10a0*/  BSSY B0, `(.L_x_32921) ;  /* 0x000001c000007945 */ /* 0x000fe20003800000 */
[----:B------:R-:W-:-:S02]  /*10b0*/  ISETP.GE.AND P4, PT, R2, RZ, PT ;  /* 0x000000ff0200720c */ /* 0x000fc40003f86270 */
[----:B------:R-:W-:Y:S02]  /*10c0*/  @P1 IADD3 R29, R29, 0x1, RZ ;  /* 0x000000011d1d1810 */ /* 0x000fe40007ffe0ff */
[----:B------:R-:W-:Y:S01]  /*10d0*/  LOP3.LUT R14, R7, R3, RZ, 0x3c, !PT ;  /* 0x00000003070e7212 */ /* 0x000fe200078e3cff */
[----:B------:R-:W-:Y:S01]  /*10e0*/  @!P3 IMAD.MOV R27, RZ, RZ, -R27 ;  /* 0x000000ffff1bb224 */ /* 0x000fe200078e0a1b */
[----:B------:R-:W-:Y:S02]  /*10f0*/  LOP3.LUT R16, RZ, R5, RZ, 0x33, !PT ;  /* 0x00000005ff107212 */ /* 0x000fe400078e33ff */
[----:B------:R-:W-:Y:S01]  /*1100*/  ISETP.GT.AND P6, PT, R2, -0x1, PT ;  /* 0xffffffff0200780c */ /* 0x000fe20003fc4270 */
[----:B------:R-:W-:Y:S01]  /*1110*/  @P5 VIADD R25, R25, 0x1 ;  /* 0x0000000119195836 */ /* 0x000fe20000000000 */
[----:B------:R-:W-:Y:S02]  /*1120*/  ISETP.NE.AND P5, PT, R5, RZ, PT ;  /* 0x000000ff0500720c */ /* 0x000fe40003fa5270 */
[C---:B------:R-:W-:Y:S01]  /*1130*/  ISETP.GT.AND P1, PT, R14.reuse, -0x1, PT ;  /* 0xffffffff0e00780c */ /* 0x040fe20003f24270 */
[----:B------:R-:W-:Y:S01]  /*1140*/  @!P4 IMAD.MOV R29, RZ, RZ, -R29 ;  /* 0x000000ffff1dc224 */ /* 0x000fe200078e0a1d */
[----:B------:R-:W-:-:S02]  /*1150*/  ISETP.GE.AND P3, PT, R14, RZ, PT ;  /* 0x000000ff0e00720c */ /* 0x000fc40003f66270 */
[----:B------:R-:W-:Y:S02]  /*1160*/  ISETP.NE.AND P4, PT, R6, RZ, PT ;  /* 0x000000ff0600720c */ /* 0x000fe40003f85270 */
[----:B------:R-:W-:Y:S02]  /*1170*/  ISETP.NE.AND P0, PT, R7, RZ, PT ;  /* 0x000000ff0700720c */ /* 0x000fe40003f05270 */
[----:B------:R-:W-:Y:S02]  /*1180*/  LOP3.LUT R14, RZ, R6, RZ, 0x33, !PT ;  /* 0x00000006ff0e7212 */ /* 0x000fe400078e33ff */
[----:B------:R-:W-:Y:S02]  /*1190*/  LOP3.LUT R2, RZ, R7, RZ, 0x33, !PT ;  /* 0x00000007ff027212 */ /* 0x000fe400078e33ff */
[----:B------:R-:W-:Y:S01]  /*11a0*/  SEL R5, R16, R27, !P5 ;  /* 0x0000001b10057207 */ /* 0x000fe20006800000 */
[----:B------:R-:W-:Y:S06]  /*11b0*/  @P2 BRA `(.L_x_32922) ;  /* 0x0000000000282947 */ /* 0x000fec0003800000 */
        /* <DEDUP_REMOVED lines=10> */
.L_x_32922:
[----:B------:R-:W-:Y:S05]  /*1260*/  BSYNC B0 ;  /* 0x0000000000007941 */ /* 0x000fea0003800000 */
.L_x_32921:
[----:B------:R-:W-:Y:S01]  /*1270*/  BSSY B0, `(.L_x_32923) ;  /* 0x000000f000007945 */ /* 0x000fe20003800000 */
[----:B-1----:R-:W-:Y:S01]  /*1280*/  IMAD.WIDE.U32 R12, R19, 0x4, R12 ;  /* 0x00000004130c7825 */ /* 0x002fe200078e000c */
[----:B------:R-:W-:-:S03]  /*1290*/  SEL R6, R14, R29, !P4 ;  /* 0x0000001d0e067207 */ /* 0x000fc60006000000 */
[----:B------:R-:W-:Y:S01]  /*12a0*/  @!P3 IMAD.MOV R25, RZ, RZ, -R25 ;  /* 0x000000ffff19b224 */ /* 0x000fe200078e0a19 */
        /* <DEDUP_REMOVED lines=11> */
.L_x_32924:
[----:B------:R-:W-:Y:S05]  /*1360*/  BSYNC B0 ;  /* 0x0000000000007941 */ /* 0x000fea0003800000 */
.L_x_32923:
        /* <DEDUP_REMOVED lines=14> */
.L_x_32926:
[----:B------:R-:W-:Y:S05]  /*1450*/  BSYNC B0 ;  /* 0x0000000000007941 */ /* 0x000fea0003800000 */
.L_x_32925:
[----:B------:R-:W-:Y:S04]  /*1460*/  STG.E.128 desc[UR4][R12.64], R8 ;  /* 0x000000080c007986 */ /* 0x000fe8000c101d04 */
[----:B------:R-:W-:Y:S01]  /*1470*/  STG.E.128 desc[UR4][R12.64+0x800], R4 ;  /* 0x000800040c007986 */ /* 0x000fe2000c101d04 */
[----:B------:R-:W-:Y:S05]  /*1480*/  EXIT ;  /* 0x000000000000794d */ /* 0x000fea0003800000 */
.L_x_32910:
[----:B------:R-:W0:Y:S01]  /*1490*/  S2R R4, SR_TID.X ;  /* 0x0000000000047919 */ /* 0x000e220000002100 */
[----:B------:R-:W-:Y:S02]  /*14a0*/  CS2R R12, SRZ ;  /* 0x00000000000c7805 */ /* 0x000fe4000001ff00 */
        /* <DEDUP_REMOVED lines=15> */
[----:B------:R-:W-:Y:S01]  /*15a0*/  @!P4 IADD3 R15, R19, R10, RZ ;  /* 0x0000000a130fc210 */ /* 0x000fe20007ffe0ff */
[----:B------:R-:W-:Y:S01]  /*15b0*/  @!P4 VIADD R10, R10, 0x80 ;  /* 0x000000800a0ac836 */ /* 0x000fe20000000000 */
[----:B------:R-:W2:Y:S04]  /*15c0*/  @!P4 LDC.64 R22, c[0x0][0x228] ;  /* 0x00008a00ff16cb82 */ /* 0x000ea80000000a00 */
[----:B------:R-:W-:-:S13]  /*15d0*/  ISETP.GE.AND P3, PT, R10, R0, PT ;  /* 0x000000000a00720c */ /* 0x000fda0003f66270 */
[----:B------:R-:W-:Y:S01]  /*15e0*/  @!P3 IMAD.IADD R27, R19, 0x1, R10 ;  /* 0x00000001131bb824 */ /* 0x000fe200078e020a */
[----:B------:R-:W3:Y:S01]  /*15f0*/  @!P3 LDC.64 R2, c[0x0][0x228] ;  /* 0x00008a00ff02bb82 */ /* 0x000ee20000000a00 */
[----:B------:R-:W-:-:S05]  /*1600*/  @!P3 VIADD R10, R10, 0x80 ;  /* 0x000000800a0ab836 */ /* 0x000fca0000000000 */
[----:B------:R-:W-:-:S13]  /*1610*/  ISETP.GE.AND P2, PT, R10, R0, PT ;  /* 0x000000000a00720c */ /* 0x000fda0003f46270 */
[----:B------:R-:W-:Y:S01]  /*1620*/  @!P2 IMAD.IADD R11, R19, 0x1, R10 ;  /* 0x00000001130ba824 */ /* 0x000fe200078e020a */
[----:B------:R-:W4:Y:S01]  /*1630*/  @!P2 LDC.64 R24, c[0x0][0x228] ;  /* 0x00008a00ff18ab82 */ /* 0x000f220000000a00 */
[----:B------:R-:W-:-:S05]  /*1640*/  @!P2 VIADD R10, R10, 0x80 ;  /* 0x000000800a0aa836 */ /* 0x000fca0000000000 */
[----:B------:R-:W-:Y:S01]  /*1650*/  ISETP.GE.AND P1, PT, R10, R0, PT ;  /* 0x000000000a00720c */ /* 0x000fe20003f26270 */
[----:B-1----:R-:W-:-:S04]  /*1660*/  @!P5 IMAD.WIDE.U32 R16, R5, 0x4, R16 ;  /* 0x000000040510d825 */ /* 0x002fc800078e0010 */
[----:B---3--:R-:W-:Y:S01]  /*1670*/  @!P3 IMAD.WIDE.U32 R26, R27, 0x4, R2 ;  /* 0x000000041b1ab825 */ /* 0x008fe200078e0002 */
[----:B------:R1:W5:Y:S07]  /*1680*/  @!P5 LDG.E R12, desc[UR4][R16.64] ;  /* 0x00000004100cd981 */ /* 0x00036e000c1e1900 */
[----:B------:R-:W-:Y:S01]  /*1690*/  @!P1 IMAD.IADD R21, R19, 0x1, R10 ;  /* 0x0000000113159824 */ /* 0x000fe200078e020a */
[----:B------:R-:W-:Y:S01]  /*16a0*/  @!P1 IADD3 R10, R10, 0x80, RZ ;  /* 0x000000800a0a9810 */ /* 0x000fe20007ffe0ff */
[----:B0-----:R-:W0:Y:S03]  /*16b0*/  @!P1 LDC.64 R8, c[0x0][0x228] ;  /* 0x00008a00ff089b82 */ /* 0x001e260000000a00 */
[----:B------:R-:W-:-:S05]  /*16c0*/  ISETP.GE.AND P6, PT, R10, R0, PT ;  /* 0x000000000a00720c */ /* 0x000fca0003fc6270 */
[----:B-1----:R-:W1:Y:S08]  /*16d0*/  @!P0 LDC.64 R16, c[0x0][0x228] ;  /* 0x00008a00ff108b82 */ /* 0x002e700000000a00 */
[----:B------:R-:W3:Y:S01]  /*16e0*/  @!P6 LDC.64 R2, c[0x0][0x228] ;  /* 0x00008a00ff02eb82 */ /* 0x000ee20000000a00 */
[----:B------:R-:W-:Y:S02]  /*16f0*/  @!P6 IMAD.IADD R7, R19, 0x1, R10 ;  /* 0x000000011307e824 */ /* 0x000fe400078e020a */
[----:B----4-:R-:W-:-:S04]  /*1700*/  @!P2 IMAD.WIDE.U32 R10, R11, 0x4, R24 ;  /* 0x000000040b0aa825 */ /* 0x010fc800078e0018 */
[----:B------:R-:W-:Y:S02]  /*1710*/  IMAD.MOV.U32 R6, RZ, RZ, RZ ;  /* 0x000000ffff067224 */ /* 0x000fe400078e00ff */
[----:B0-----:R-:W-:Y:S01]  /*1720*/  @!P1 IMAD.WIDE.U32 R20, R21, 0x4, R8 ;  /* 0x0000000415149825 */ /* 0x001fe200078e0008 */
[----:B------:R-:W-:-:S03]  /*1730*/  CS2R R8, SRZ ;  /* 0x0000000000087805 */ /* 0x000fc6000001ff00 */
[----:B------:R-:W-:Y:S02]  /*1740*/  IMAD.MOV.U32 R5, RZ, RZ, RZ ;  /* 0x000000ffff057224 */ /* 0x000fe400078e00ff */
[----:B-1----:R-:W-:Y:S01]  /*1750*/  @!P0 IMAD.WIDE.U32 R16, R14, 0x4, R16 ;  /* 0x000000040e108825 */ /* 0x002fe200078e0010 */
[----:B------:R0:W5:Y:S03]  /*1760*/  @!P1 LDG.E R8, desc[UR4][R20.64] ;  /* 0x0000000414089981 */ /* 0x000166000c1e1900 */
[----:B------:R-:W-:Y:S01]  /*1770*/  IMAD.MOV.U32 R14, RZ, RZ, RZ ;  /* 0x000000ffff0e7224 */ /* 0x000fe200078e00ff */
[----:B------:R0:W5:Y:S01]  /*1780*/  @!P3 LDG.E R5, desc[UR4][R26.64] ;  /* 0x000000041a05b981 */ /* 0x000162000c1e1900 */
[----:B--2---:R-:W-:-:S04]  /*1790*/  @!P4 IMAD.WIDE.U32 R22, R15, 0x4, R22 ;  /* 0x000000040f16c825 */ /* 0x004fc800078e0016 */
[----:B---3--:R-:W-:Y:S01]  /*17a0*/  @!P6 IMAD.WIDE.U32 R24, R7, 0x4, R2 ;  /* 0x000000040718e825 */ /* 0x008fe200078e0002 */
[----:B------:R0:W5:Y:S01]  /*17b0*/  @!P4 LDG.E R6, desc[UR4][R22.64] ;  /* 0x000000041606c981 */ /* 0x000162000c1e1900 */
[----:B------:R-:W1:Y:S02]  /*17c0*/  @!P0 LDC.64 R2, c[0x0][0x220] ;  /* 0x00008800ff028b82 */ /* 0x000e640000000a00 */
[----:B------:R-:W-:Y:S01]  /*17d0*/  IMAD.MOV.U32 R7, RZ, RZ, RZ ;  /* 0x000000ffff077224 */ /* 0x000fe200078e00ff */
[----:B------:R0:W5:Y:S04]  /*17e0*/  @!P6 LDG.E R9, desc[UR4][R24.64] ;  /* 0x000000041809e981 */ /* 0x000168000c1e1900 */
[----:B------:R0:W5:Y:S04]  /*17f0*/  @!P0 LDG.E R14, desc[UR4][R16.64] ;  /* 0x00000004100e8981 */ /* 0x000168000c1e1900 */
[----:B------:R0:W5:Y:S01]  /*1800*/  @!P2 LDG.E R7, desc[UR4][R10.64] ;  /* 0x000000040a07a981 */ /* 0x000162000c1e1900 */
[----:B------:R-:W-:Y:S04]  /*1810*/  BSSY B0, `(.L_x_32927) ;  /* 0x0000028000007945 */ /* 0x000fe80003800000 */
[----:B------:R-:W-:Y:S05]  /*1820*/  @P0 BRA `(.L_x_32928) ;  /* 0x0000000000980947 */ /* 0x000fea0003800000 */
[-C--:B-----5:R-:W-:Y:S01]  /*1830*/  IABS R15, R14.reuse ;  /* 0x0000000e000f7213 */ /* 0x0a0fe20000000000 */
[----:B0-----:R-:W0:Y:S01]  /*1840*/  LDC R17, c[0x0][0x218] ;  /* 0x00008600ff117b82 */ /* 0x001e220000000800 */
[----:B------:R-:W-:Y:S02]  /*1850*/  IABS R20, R14 ;  /* 0x0000000e00147213 */ /* 0x000fe40000000000 */
[----:B------:R-:W2:Y:S08]  /*1860*/  I2F.RP R16, R15 ;  /* 0x0000000f00107306 */ /* 0x000eb00000209400 */
[----:B--2---:R-:W2:Y:S02]  /*1870*/  MUFU.RCP R16, R16 ;  /* 0x0000001000107308 */ /* 0x004ea40000001000 */
[----:B--2---:R-:W-:-:S02]  /*1880*/  VIADD R10, R16, 0xffffffe ;  /* 0x0ffffffe100a7836 */ /* 0x004fc40000000000 */
[----:B------:R-:W-:-:S04]  /*1890*/  IMAD.MOV R16, RZ, RZ, -R20 ;  /* 0x000000ffff107224 */ /* 0x000fc800078e0a14 */
[----:B------:R2:W3:Y:S02]  /*18a0*/  F2I.FTZ.U32.TRUNC.NTZ R11, R10 ;  /* 0x0000000a000b7305 */ /* 0x0004e4000021f000 */
[----:B--2---:R-:W-:Y:S01]  /*18b0*/  IMAD.MOV.U32 R10, RZ, RZ, RZ ;  /* 0x000000ffff0a7224 */ /* 0x004fe200078e00ff */
[----:B---3--:R-:W-:-:S05]  /*18c0*/  IADD3 R18, RZ, -R11, RZ ;  /* 0x8000000bff127210 */ /* 0x008fca0007ffe0ff */
[----:B------:R-:W-:Y:S01]  /*18d0*/  IMAD R21, R18, R15, RZ ;  /* 0x0000000f12157224 */ /* 0x000fe200078e02ff */
[----:B0-----:R-:W-:-:S03]  /*18e0*/  IABS R18, R17 ;  /* 0x0000001100127213 */ /* 0x001fc60000000000 */
        /* <DEDUP_REMOVED lines=26> */
.L_x_32928:
[----:B------:R-:W-:Y:S05]  /*1a90*/  BSYNC B0 ;  /* 0x0000000000007941 */ /* 0x000fea0003800000 */
.L_x_32927:
[----:B0-----:R-:W-:Y:S01]  /*1aa0*/  VIADD R11, R4, 0x80 ;  /* 0x00000080040b7836 */ /* 0x001fe20000000000 */
[----:B------:R-:W-:Y:S04]  /*1ab0*/  BSSY B0, `(.L_x_32929) ;  /* 0x000002a000007945 */ /* 0x000fe80003800000 */
[----:B------:R-:W-:-:S13]  /*1ac0*/  ISETP.GE.AND P1, PT, R11, R0, PT ;  /* 0x000000000b00720c */ /* 0x000fda0003f26270 */
[----:B------:R-:W-:Y:S05]  /*1ad0*/  @P1 BRA `(.L_x_32930) ;  /* 0x00000000009c1947 */ /* 0x000fea0003800000 */
[-C--:B-----5:R-:W-:Y:S01]  /*1ae0*/  IABS R16, R13.reuse ;  /* 0x0000000d00107213 */ /* 0x0a0fe20000000000 */
[----:B------:R-:W0:Y:S01]  /*1af0*/  LDC R18, c[0x0][0x218] ;  /* 0x00008600ff127b82 */ /* 0x000e220000000800 */
[----:B------:R-:W-:Y:S02]  /*1b00*/  IABS R21, R13 ;  /* 0x0000000d00157213 */ /* 0x000fe40000000000 */
[----:B------:R-:W2:Y:S03]  /*1b10*/  I2F.RP R11, R16 ;  /* 0x00000010000b7306 */ /* 0x000ea60000209400 */
[----:B------:R-:W-:-:S05]  /*1b20*/  IMAD.MOV R21, RZ, RZ, -R21 ;  /* 0x000000ffff157224 */ /* 0x000fca00078e0a15 */
[----:B--2---:R-:W2:Y:S01]  /*1b30*/  MUFU.RCP R11, R11 ;  /* 0x0000000b000b7308 */ /* 0x004ea20000001000 */
[-C--:B0-----:R-:W-:Y:S01]  /*1b40*/  IABS R20, R18.reuse ;  /* 0x0000001200147213 */ /* 0x081fe20000000000 */
[----:B--2---:R-:W-:Y:S01]  /*1b50*/  VIADD R14, R11, 0xffffffe ;  /* 0x0ffffffe0b0e7836 */ /* 0x004fe20000000000 */
[----:B------:R-:W-:-:S05]  /*1b60*/  LOP3.LUT R11, R13, R18, RZ, 0x3c, !PT ;  /* 0x000000120d0b7212 */ /* 0x000fca00078e3cff */
[----:B------:R0:W2:Y:S01]  /*1b70*/  F2I.FTZ.U32.TRUNC.NTZ R15, R14 ;  /* 0x0000000e000f7305 */ /* 0x0000a2000021f000 */
[----:B------:R-:W-:Y:S01]  /*1b80*/  ISETP.GE.AND P3, PT, R11, RZ, PT ;  /* 0x000000ff0b00720c */ /* 0x000fe20003f66270 */
[----:B0-----:R-:W-:Y:S01]  /*1b90*/  IMAD.MOV.U32 R14, RZ, RZ, RZ ;  /* 0x000000ffff0e7224 */ /* 0x001fe200078e00ff */
[----:B--2---:R-:W-:-:S05]  /*1ba0*/  IADD3 R17, RZ, -R15, RZ ;  /* 0x8000000fff117210 */ /* 0x004fca0007ffe0ff */
[----:B------:R-:W-:-:S04]  /*1bb0*/  IMAD R17, R17, R16, RZ ;  /* 0x0000001011117224 */ /* 0x000fc800078e02ff */
        /* <DEDUP_REMOVED lines=25> */
.L_x_32930:
[----:B------:R-:W-:Y:S05]  /*1d50*/  BSYNC B0 ;  /* 0x0000000000007941 */ /* 0x000fea0003800000 */
.L_x_32929:
[C---:B-----5:R-:W-:Y:S01]  /*1d60*/  VIADD R13, R4.reuse, 0x100 ;  /* 0x00000100040d7836 */ /* 0x060fe20000000000 */
[C---:B------:R-:W-:Y:S01]  /*1d70*/  IADD3 R15, R4.reuse, 0x180, RZ ;  /* 0x00000180040f7810 */ /* 0x040fe20007ffe0ff */
[C---:B------:R-:W-:Y:S01]  /*1d80*/  VIADD R17, R4.reuse, 0x200 ;  /* 0x0000020004117836 */ /* 0x040fe20000000000 */
[----:B------:R-:W-:Y:S02]  /*1d90*/  BSSY B0, `(.L_x_32931) ;  /* 0x000002d000007945 */ /* 0x000fe40003800000 */
[-C--:B------:R-:W-:Y:S01]  /*1da0*/  ISETP.GE.AND P1, PT, R13, R0.reuse, PT ;  /* 0x000000000d00720c */ /* 0x080fe20003f26270 */
[----:B------:R-:W-:Y:S01]  /*1db0*/  VIADD R13, R4, 0x280 ;  /* 0x00000280040d7836 */ /* 0x000fe20000000000 */
[-C--:B------:R-:W-:Y:S02]  /*1dc0*/  ISETP.GE.AND P3, PT, R15, R0.reuse, PT ;  /* 0x000000000f00720c */ /* 0x080fe40003f66270 */
[----:B------:R-:W-:-:S09]  /*1dd0*/  ISETP.GE.AND P2, PT, R17, R0, PT ;  /* 0x000000001100720c */ /* 0x000fd20003f46270 */
[----:B------:R-:W-:Y:S05]  /*1de0*/  @P1 BRA `(.L_x_32932) ;  /* 0x00000000009c1947 */ /* 0x000fea0003800000 */
[-C--:B------:R-:W-:Y:S01]  /*1df0*/  IABS R16, R12.reuse ;  /* 0x0000000c00107213 */ /* 0x080fe20000000000 */
[----:B------:R-:W0:Y:S01]  /*1e00*/  LDC R17, c[0x0][0x218] ;  /* 0x00008600ff117b82 */ /* 0x000e220000000800 */
[----:B------:R-:W-:Y:S02]  /*1e10*/  IABS R20, R12 ;  /* 0x0000000c00147213 */ /* 0x000fe40000000000 */
[----:B------:R-:W2:Y:S03]  /*1e20*/  I2F.RP R18, R16 ;  /* 0x0000001000127306 */ /* 0x000ea60000209400 */
[----:B------:R-:W-:-:S05]  /*1e30*/  IMAD.MOV R20, RZ, RZ, -R20 ;  /* 0x000000ffff147224 */ /* 0x000fca00078e0a14 */
[----:B--2---:R-:W2:Y:S02]  /*1e40*/  MUFU.RCP R18, R18 ;  /* 0x0000001200127308 */ /* 0x004ea40000001000 */
[----:B--2---:R-:W-:Y:S01]  /*1e50*/  VIADD R14, R18, 0xffffffe ;  /* 0x0ffffffe120e7836 */ /* 0x004fe20000000000 */
[----:B0-----:R-:W-:-:S05]  /*1e60*/  IABS R18, R17 ;  /* 0x0000001100127213 */ /* 0x001fca0000000000 */
[----:B------:R0:W2:Y:S02]  /*1e70*/  F2I.FTZ.U32.TRUNC.NTZ R15, R14 ;  /* 0x0000000e000f7305 */ /* 0x0000a4000021f000 */
[----:B0-----:R-:W-:Y:S02]  /*1e80*/  IMAD.MOV.U32 R14, RZ, RZ, RZ ;  /* 0x000000ffff0e7224 */ /* 0x001fe400078e00ff */
[----:B--2---:R-:W-:-:S04]  /*1e90*/  IMAD.MOV R21, RZ, RZ, -R15 ;  /* 0x000000ffff157224 */ /* 0x004fc800078e0a0f */
        /* <DEDUP_REMOVED lines=28> */
.L_x_32932:
[----:B------:R-:W-:Y:S05]  /*2060*/  BSYNC B0 ;  /* 0x0000000000007941 */ /* 0x000fea0003800000 */
.L_x_32931:
[----:B------:R-:W-:Y:S01]  /*2070*/  BSSY B0, `(.L_x_32933) ;  /* 0x000002b000007945 */ /* 0x000fe20003800000 */
[----:B------:R-:W-:Y:S01]  /*2080*/  ISETP.GE.AND P1, PT, R13, R0, PT ;  /* 0x000000000d00720c */ /* 0x000fe20003f26270 */
[----:B------:R-:W-:Y:S02]  /*2090*/  VIADD R13, R4, 0x300 ;  /* 0x00000300040d7836 */ /* 0x000fe40000000000 */
[----:B------:R-:W-:Y:S10]  /*20a0*/  @P3 BRA `(.L_x_32934) ;  /* 0x00000000009c3947 */ /* 0x000ff40003800000 */
        /* <DEDUP_REMOVED lines=9> */
[----:B0-----:R-:W-:Y:S01]  /*2140*/  HFMA2.MMA R14, -RZ, RZ, 0, 0 ;  /* 0x00000000ff0e7435 */ /* 0x001fe200000001ff */
[----:B--2---:R-:W-:-:S04]  /*2150*/  IMAD.MOV R21, RZ, RZ, -R15 ;  /* 0x000000ffff157224 */ /* 0x004fc800078e0a0f */
[----:B------:R-:W-:-:S05]  /*2160*/  IMAD R21, R21, R16, RZ ;  /* 0x0000001015157224 */ /* 0x000fca00078e02ff */
        /* <DEDUP_REMOVED lines=27> */
.L_x_32934:
[----:B------:R-:W-:Y:S05]  /*2320*/  BSYNC B0 ;  /* 0x0000000000007941 */ /* 0x000fea0003800000 */
.L_x_32933:
[----:B------:R-:W-:Y:S01]  /*2330*/  BSSY B0, `(.L_x_32935) ;  /* 0x000002b000007945 */ /* 0x000fe20003800000 */
[----:B------:R-:W-:Y:S01]  /*2340*/  ISETP.GE.AND P3, PT, R13, R0, PT ;  /* 0x000000000d00720c */ /* 0x000fe20003f66270 */
[----:B------:R-:W-:Y:S02]  /*2350*/  VIADD R13, R4, 0x380 ;  /* 0x00000380040d7836 */ /* 0x000fe40000000000 */
[----:B------:R-:W-:Y:S10]  /*2360*/  @P2 BRA `(.L_x_32936) ;  /* 0x00000000009c2947 */ /* 0x000ff40003800000 */
[-C--:B------:R-:W-:Y:S01]  /*2370*/  IABS R16, R5.reuse ;  /* 0x0000000500107213 */ /* 0x080fe20000000000 */
[----:B------:R-:W0:Y:S01]  /*2380*/  LDC R18, c[0x0][0x218] ;  /* 0x00008600ff127b82 */ /* 0x000e220000000800 */
[----:B------:R-:W-:Y:S02]  /*2390*/  IABS R22, R5 ;  /* 0x0000000500167213 */ /* 0x000fe40000000000 */
[----:B------:R-:W2:Y:S02]  /*23a0*/  I2F.RP R17, R16 ;  /* 0x0000001000117306 */ /* 0x000ea40000209400 */
[----:B------:R-:W-:-:S06]  /*23b0*/  IADD3 R22, RZ, -R22, RZ ;  /* 0x80000016ff167210 */ /* 0x000fcc0007ffe0ff */
[----:B--2---:R-:W2:Y:S01]  /*23c0*/  MUFU.RCP R17, R17 ;  /* 0x0000001100117308 */ /* 0x004ea20000001000 */
[----:B0-----:R-:W-:Y:S01]  /*23d0*/  IABS R20, R18 ;  /* 0x0000001200147213 */ /* 0x001fe20000000000 */
[----:B--2---:R-:W-:-:S06]  /*23e0*/  VIADD R14, R17, 0xffffffe ;  /* 0x0ffffffe110e7836 */ /* 0x004fcc0000000000 */
[----:B------:R0:W2:Y:S02]  /*23f0*/  F2I.FTZ.U32.TRUNC.NTZ R15, R14 ;  /* 0x0000000e000f7305 */ /* 0x0000a4000021f000 */
[----:B0-----:R-:W-:Y:S02]  /*2400*/  IMAD.MOV.U32 R14, RZ, RZ, RZ ;  /* 0x000000ffff0e7224 */ /* 0x001fe400078e00ff */
        /* <DEDUP_REMOVED lines=29> */
.L_x_32936:
[----:B------:R-:W-:Y:S05]  /*25e0*/  BSYNC B0 ;  /* 0x0000000000007941 */ /* 0x000fea0003800000 */
.L_x_32935:
[----:B------:R-:W-:Y:S01]  /*25f0*/  ISETP.GE.AND P2, PT, R13, R0, PT ;  /* 0x000000000d00720c */ /* 0x000fe20003f46270 */
[----:B------:R-:W-:Y:S01]  /*2600*/  @!P0 IMAD.IADD R13, R19, 0x1, R4 ;  /* 0x00000001130d8824 */ /* 0x000fe200078e0204 */
[----:B------:R-:W-:Y:S03]  /*2610*/  BSSY B0, `(.L_x_32937) ;  /* 0x000002a000007945 */ /* 0x000fe60003800000 */
[----:B-1----:R-:W-:Y:S01]  /*2620*/  @!P0 IMAD.WIDE.U32 R2, R13, 0x4, R2 ;  /* 0x000000040d028825 */ /* 0x002fe200078e0002 */
        /* <DEDUP_REMOVED lines=11> */
[----:B0-----:R-:W-:Y:S01]  /*26e0*/  IMAD.MOV.U32 R14, RZ, RZ, RZ ;  /* 0x000000ffff0e7224 */ /* 0x001fe200078e00ff */
[----:B-1----:R-:W-:-:S05]  /*26f0*/  IADD3 R18, RZ, -R15, RZ ;  /* 0x8000000fff127210 */ /* 0x002fca0007ffe0ff */
        /* <DEDUP_REMOVED lines=27> */
.L_x_32938:
[----:B------:R-:W-:Y:S05]  /*28b0*/  BSYNC B0 ;  /* 0x0000000000007941 */ /* 0x000fea0003800000 */
.L_x_32937:
        /* <DEDUP_REMOVED lines=41> */
.L_x_32940:
[----:B------:R-:W-:Y:S05]  /*2b50*/  BSYNC B0 ;  /* 0x0000000000007941 */ /* 0x000fea0003800000 */
.L_x_32939:
        /* <DEDUP_REMOVED lines=41> */
.L_x_32942:
[----:B------:R-:W-:Y:S05]  /*2df0*/  BSYNC B0 ;  /* 0x0000000000007941 */ /* 0x000fea0003800000 */
.L_x_32941:
        /* <DEDUP_REMOVED lines=18> */
.L_x_32945:
[----:B------:R-:W-:-:S13]  /*2f20*/  ISETP.GE.AND P0, PT, R4, R0, PT ;  /* 0x000000000400720c */ /* 0x000fda0003f06270 */
[----:B------:R-:W-:Y:S05]  /*2f30*/  @P0 BRA `(.L_x_32947) ;  /* 0x0000000000300947 */ /* 0x000fea0003800000 */
[----:B0-----:R-:W0:Y:S01]  /*2f40*/  LDC.64 R2, c[0x0][0x220] ;  /* 0x00008800ff027b82 */ /* 0x001e220000000a00 */
[----:B------:R-:W-:Y:S02]  /*2f50*/  IMAD.IADD R11, R19, 0x1, R4 ;  /* 0x00000001130b7824 */ /* 0x000fe400078e0204 */
[----:B------:R-:W-:Y:S02]  /*2f60*/  VIADD R4, R4, 0x80 ;  /* 0x0000008004047836 */ /* 0x000fe40000000000 */
[----:B0-----:R-:W-:-:S05]  /*2f70*/  IMAD.WIDE.U32 R2, R11, 0x4, R2 ;  /* 0x000000040b027825 */ /* 0x001fca00078e0002 */
[----:B------:R1:W-:Y:S02]  /*2f80*/  STG.E desc[UR4][R2.64], R6 ;  /* 0x0000000602007986 */ /* 0x0003e4000c101904 */
.L_x_32946:
[----:B------:R-:W-:-:S13]  /*2f90*/  ISETP.GE.AND P0, PT, R4, R0, PT ;  /* 0x000000000400720c */ /* 0x000fda0003f06270 */
[----:B------:R-:W-:Y:S05]  /*2fa0*/  @P0 BRA `(.L_x_32948) ;  /* 0x0000000000340947 */ /* 0x000fea0003800000 */
[----:B01----:R-:W0:Y:S01]  /*2fb0*/  LDC.64 R2, c[0x0][0x220] ;  /* 0x00008800ff027b82 */ /* 0x003e220000000a00 */
[----:B------:R-:W-:Y:S01]  /*2fc0*/  IMAD.IADD R11, R19, 0x1, R4 ;  /* 0x00000001130b7824 */ /* 0x000fe200078e0204 */
[----:B------:R-:W-:-:S03]  /*2fd0*/  IADD3 R4, R4, 0x80, RZ ;  /* 0x0000008004047810 */ /* 0x000fc60007ffe0ff */
[----:B0-----:R-:W-:-:S05]  /*2fe0*/  IMAD.WIDE.U32 R2, R11, 0x4, R2 ;  /* 0x000000040b027825 */ /* 0x001fca00078e0002 */
[----:B------:R1:W-:Y:S02]  /*2ff0*/  STG.E desc[UR4][R2.64], R5 ;  /* 0x0000000502007986 */ /* 0x0003e4000c101904 */
.L_x_32947:
        /* <DEDUP_REMOVED lines=8> */
.L_x_32948:
[----:B------:R-:W-:Y:S05]  /*3080*/  BSYNC B1 ;  /* 0x0000000000017941 */ /* 0x000fea0003800000 */
.L_x_32944:
[----:B------:R-:W-:-:S13]  /*3090*/  ISETP.GE.AND P0, PT, R4, R0, PT ;  /* 0x000000000400720c */ /* 0x000fda0003f06270 */
[----:B012---:R-:W0:Y:S01]  /*30a0*/  @!P0 LDC.64 R2, c[0x0][0x220] ;  /* 0x00008800ff028b82 */ /* 0x007e220000000a00 */
[----:B------:R-:W-:Y:S02]  /*30b0*/  @!P0 IMAD.IADD R5, R19, 0x1, R4 ;  /* 0x0000000113058824 */ /* 0x000fe400078e0204 */
[----:B------:R-:W-:Y:S02]  /*30c0*/  @!P0 VIADD R4, R4, 0x80 ;  /* 0x0000008004048836 */ /* 0x000fe40000000000 */
[----:B0-----:R-:W-:-:S05]  /*30d0*/  @!P0 IMAD.WIDE.U32 R2, R5, 0x4, R2 ;  /* 0x0000000405028825 */ /* 0x001fca00078e0002 */
[----:B------:R2:W-:Y:S02]  /*30e0*/  @!P0 STG.E desc[UR4][R2.64], R8 ;  /* 0x0000000802008986 */ /* 0x0005e4000c101904 */
.L_x_32949:
[----:B------:R-:W-:Y:S05]  /*30f0*/  BSYNC B0 ;  /* 0x0000000000007941 */ /* 0x000fea0003800000 */
.L_x_32943:
        /* <DEDUP_REMOVED lines=8> */
.L_x_32950:
        /* <DEDUP_REMOVED lines=16> */
.L_x_37935:


//--------------------- .text._ZN2at6native29vectorized_elementwise_kernelILi8ENS0_13AUnaryFunctorIiiiZZZNS0_15binary_internal21div_floor_kernel_cudaERNS_18TensorIteratorBaseEENKUlvE_clEvENKUlvE1_clEvEUliiE_EESt5arrayIPcLm2EEEEviT0_T1_ --------------------------
	.section	.text._ZN2at6native29vectorized_elementwise_kernelILi8ENS0_13AUnaryFunctorIiiiZZZNS0_15binary_internal21div_floor_kernel_cudaERNS_18TensorIteratorBaseEENKUlvE_clEvENKUlvE1_clEvEUliiE_EESt5arrayIPcLm2EEEEviT0_T1_,"ax",@progbits
	.align	128
        .global         _ZN2at6native29vectorized_elementwise_kernelILi8ENS0_13AUnaryFunctorIiiiZZZNS0_15binary_internal21div_floor_kernel_cudaERNS_18TensorIteratorBaseEENKUlvE_clEvENKUlvE1_clEvEUliiE_EESt5arrayIPcLm2EEEEviT0_T1_
        .type           _ZN2at6native29vectorized_elementwise_kernelILi8ENS0_13AUnaryFunctorIiiiZZZNS0_15binary_internal21div_floor_kernel_cudaERNS_18TensorIteratorBaseEENKUlvE_clEvENKUlvE1_clEvEUliiE_EESt5arrayIPcLm2EEEEviT0_T1_,@function
        .size           _ZN2at6native29vectorized_elementwise_kernelILi8ENS0_13AUnaryFunctorIiiiZZZNS0_15binary_internal21div_floor_kernel_cudaERNS_18TensorIteratorBaseEENKUlvE_clEvENKUlvE1_clEvEUliiE_EESt5arrayIPcLm2EEEEviT0_T1_,(.L_x_37936 - _ZN2at6native29vectorized_elementwise_kernelILi8ENS0_13AUnaryFunctorIiiiZZZNS0_15binary_internal21div_floor_kernel_cudaERNS_18TensorIteratorBaseEENKUlvE_clEvENKUlvE1_clEvEUliiE_EESt5arrayIPcLm2EEEEviT0_T1_)
        .other          _ZN2at6native29vectorized_elementwise_kernelILi8ENS0_13AUnaryFunctorIiiiZZZNS0_15binary_internal21div_floor_kernel_cudaERNS_18TensorIteratorBaseEENKUlvE_clEvENKUlvE1_clEvEUliiE_EESt5arrayIPcLm2EEEEviT0_T1_,@"STO_CUDA_ENTRY STV_DEFAULT"
_ZN2at6native29vectorized_elementwise_kernelILi8ENS0_13AUnaryFunctorIiiiZZZNS0_15binary_internal21div_floor_kernel_cudaERNS_18TensorIteratorBaseEENKUlvE_clEvENKUlvE1_clEvEUliiE_EESt5arrayIPcLm2EEEEviT0_T1_:
.text._ZN2at6native29vectorized_elementwise_kernelILi8ENS0_13AUnaryFunctorIiiiZZZNS0_15binary_internal21div_floor_kernel_cudaERNS_18TensorIteratorBaseEENKUlvE_clEvENKUlvE1_clEvEUliiE_EESt5arrayIPcLm2EEEEviT0_T1_:
        /* <DEDUP_REMOVED lines=94> */
.L_x_32953:
[----:B------:R-:W-:Y:S05]  /*05e0*/  BSYNC B0 ;  /* 0x0000000000007941 */ /* 0x000fea0003800000 */
.L_x_32952:
        /* <DEDUP_REMOVED lines=28> */
.L_x_32955:
[----:B------:R-:W-:Y:S05]  /*07b0*/  BSYNC B0 ;  /* 0x0000000000007941 */ /* 0x000fea0003800000 */
.L_x_32954:
        /* <DEDUP_REMOVED lines=24> */
.L_x_32957:
[----:B------:R-:W-:Y:S05]  /*0940*/  BSYNC B0 ;  /* 0x0000000000007941 */ /* 0x000fea0003800000 */
.L_x_32956:
        /* <DEDUP_REMOVED lines=42> */
.L_x_32959:
[----:B------:R-:W-:Y:S05]  /*0bf0*/  BSYNC B0 ;  /* 0x0000000000007941 */ /* 0x000fea0003800000 */
.L_x_32958:
        /* <DEDUP_REMOVED lines=63> */
.L_x_32961:
[----:B------:R-:W-:Y:S05]  /*0ff0*/  BSYNC B0 ;  /* 0x0000000000007941 */ /* 0x000fea0003800000 */
.L_x_32960:
        /* <DEDUP_REMOVED lines=38> */
.L_x_32963:
[----:B------:R-:W-:Y:S05]  /*1260*/  BSYNC B0 ;  /* 0x0000000000007941 */ /* 0x000fea0003800000 */
.L_x_32962:
        /* <DEDUP_REMOVED lines=15> */
.L_x_32965:
[----:B------:R-:W-:Y:S05]  /*1360*/  BSYNC B0 ;  /* 0x0000000000007941 */ /* 0x000fea0003800000 */
.L_x_32964:
        /* <DEDUP_REMOVED lines=14> */
.L_x_32967:
[----:B------:R-:W-:Y:S05]  /*1450*/  BSYNC B0 ;  /* 0x0000000000007941 */ /* 0x000fea0003800000 */
.L_x_32966:
[----:B------:R-:W-:Y:S04]  /*1460*/  STG.E.128 desc[UR4][R12.64], R8 ;  /* 0x000000080c007986 */ /* 0x000fe8000c101d04 */
[----:B------:R-:W-:Y:S01]  /*1470*/  STG.E.128 desc[UR4][R12.64+0x10], R4 ;  /* 0x000010040c007986 */ /* 0x000fe2000c101d04 */
[----:B------:R-:W-:Y:S05]  /*1480*/  EXIT ;  /* 0x000000000000794d */ /* 0x000fea0003800000 */
.L_x_32951:
        /* <DEDUP_REMOVED lines=96> */
.L_x_32969:
[----:B------:R-:W-:Y:S05]  /*1a90*/  BSYNC B0 ;  /* 0x0000000000007941 */ /* 0x000fea0003800000 */
.L_x_32968:
        /* <DEDUP_REMOVED lines=43> */
.L_x_32971:
[----:B------:R-:W-:Y:S05]  /*1d50*/  BSYNC B0 ;  /* 0x0000000000007941 */ /* 0x000fea0003800000 */
.L_x_32970:
        /* <DEDUP_REMOVED lines=48> */
.L_x_32973:
[----:B------:R-:W-:Y:S05]  /*2060*/  BSYNC B0 ;  /* 0x0000000000007941 */ /* 0x000fea0003800000 */
.L_x_32972:
        /* <DEDUP_REMOVED lines=43> */
.L_x_32975:
[----:B------:R-:W-:Y:S05]  /*2320*/  BSYNC B0 ;  /* 0x0000000000007941 */ /* 0x000fea0003800000 */
.L_x_32974:
        /* <DEDUP_REMOVED lines=43> */
.L_x_32977:
[----:B------:R-:W-:Y:S05]  /*25e0*/  BSYNC B0 ;  /* 0x0000000000007941 */ /* 0x000fea0003800000 */
.L_x_32976:
        /* <DEDUP_REMOVED lines=44> */
.L_x_32979:
[----:B------:R-:W-:Y:S05]  /*28b0*/  BSYNC B0 ;  /* 0x0000000000007941 */ /* 0x000fea0003800000 */
.L_x_32978:
        /* <DEDUP_REMOVED lines=41> */
.L_x_32981:
[----:B------:R-:W-:Y:S05]  /*2b50*/  BSYNC B0 ;  /* 0x0000000000007941 */ /* 0x000fea0003800000 */
.L_x_32980:
        /* <DEDUP_REMOVED lines=41> */
.L_x_32983:
[----:B------:R-:W-:Y:S05]  /*2df0*/  BSYNC B0 ;  /* 0x0000000000007941 */ /* 0x000fea0003800000 */
.L_x_32982:
        /* <DEDUP_REMOVED lines=18> */
.L_x_32986:
[----:B------:R-:W-:-:S13]  /*2f20*/  ISETP.GE.AND P0, PT, R4, R0, PT ;  /* 0x000000000400720c */ /* 0x000fda0003f06270 */
[----:B------:R-:W-:Y:S05]  /*2f30*/  @P0 BRA `(.L_x_32988) ;  /* 0x0000000000300947 */ /* 0x000fea0003800000 */
[----:B0-----:R-:W0:Y:S01]  /*2f40*/  LDC.64 R2, c[0x0][0x220] ;  /* 0x00008800ff027b82 */ /* 0x001e220000000a00 */
[----:B------:R-:W-:Y:S02]  /*2f50*/  IMAD.IADD R11, R19, 0x1, R4 ;  /* 0x00000001130b7824 */ /* 0x000fe400078e0204 */
[----:B------:R-:W-:Y:S02]  /*2f60*/  VIADD R4, R4, 0x80 ;  /* 0x0000008004047836 */ /* 0x000fe40000000000 */
[----:B0-----:R-:W-:-:S05]  /*2f70*/  IMAD.WIDE.U32 R2, R11, 0x4, R2 ;  /* 0x000000040b027825 */ /* 0x001fca00078e0002 */
[----:B------:R1:W-:Y:S02]  /*2f80*/  STG.E desc[UR4][R2.64], R6 ;  /* 0x0000000602007986 */ /* 0x0003e4000c101904 */
.L_x_32987:
[----:B------:R-:W-:-:S13]  /*2f90*/  ISETP.GE.AND P0, PT, R4, R0, PT ;  /* 0x000000000400720c */ /* 0x000fda0003f06270 */
[----:B------:R-:W-:Y:S05]  /*2fa0*/  @P0 BRA `(.L_x_32989) ;  /* 0x0000000000340947 */ /* 0x000fea0003800000 */
[----:B01----:R-:W0:Y:S01]  /*2fb0*/  LDC.64 R2, c[0x0][0x220] ;  /* 0x00008800ff027b82 */ /* 0x003e220000000a00 */
[----:B------:R-:W-:Y:S01]  /*2fc0*/  IMAD.IADD R11, R19, 0x1, R4 ;  /* 0x00000001130b7824 */ /* 0x000fe200078e0204 */
[----:B------:R-:W-:-:S03]  /*2fd0*/  IADD3 R4, R4, 0x80, RZ ;  /* 0x0000008004047810 */ /* 0x000fc60007ffe0ff */
[----:B0-----:R-:W-:-:S05]  /*2fe0*/  IMAD.WIDE.U32 R2, R11, 0x4, R2 ;  /* 0x000000040b027825 */ /* 0x001fca00078e0002 */
[----:B------:R1:W-:Y:S02]  /*2ff0*/  STG.E desc[UR4][R2.64], R5 ;  /* 0x0000000502007986 */ /* 0x0003e4000c101904 */
.L_x_32988:
        /* <DEDUP_REMOVED lines=8> */
.L_x_32989:
[----:B------:R-:W-:Y:S05]  /*3080*/  BSYNC B1 ;  /* 0x0000000000017941 */ /* 0x000fea0003800000 */
.L_x_32985:
[----:B------:R-:W-:-:S13]  /*3090*/  ISETP.GE.AND P0, PT, R4, R0, PT ;  /* 0x000000000400720c */ /* 0x000fda0003f06270 */
[----:B012---:R-:W0:Y:S01]  /*30a0*/  @!P0 LDC.64 R2, c[0x0][0x220] ;  /* 0x00008800ff028b82 */ /* 0x007e220000000a00 */
[----:B------:R-:W-:Y:S02]  /*30b0*/  @!P0 IMAD.IADD R5, R19, 0x1, R4 ;  /* 0x0000000113058824 */ /* 0x000fe400078e0204 */
[----:B------:R-:W-:Y:S02]  /*30c0*/  @!P0 VIADD R4, R4, 0x80 ;  /* 0x0000008004048836 */ /* 0x000fe40000000000 */
[----:B0-----:R-:W-:-:S05]  /*30d0*/  @!P0 IMAD.WIDE.U32 R2, R5, 0x4, R2 ;  /* 0x0000000405028825 */ /* 0x001fca00078e0002 */
[----:B------:R2:W-:Y:S02]  /*30e0*/  @!P0 STG.E desc[UR4][R2.64], R8 ;  /* 0x0000000802008986 */ /* 0x0005e4000c101904 */
.L_x_32990:
[----:B------:R-:W-:Y:S05]  /*30f0*/  BSYNC B0 ;  /* 0x0000000000007941 */ /* 0x000fea0003800000 */
.L_x_32984:
        /* <DEDUP_REMOVED lines=8> */
.L_x_32991:
        /* <DEDUP_REMOVED lines=16> */
.L_x_37936:


//--------------------- .text._ZN2at6native18elementwise_kernelILi128ELi4EZNS0_15gpu_kernel_implINS0_13BinaryFunctorIaaaZZZNS0_15binary_internal21div_floor_kernel_cudaERNS_18TensorIteratorBaseEENKUlvE_clEvENKUlvE0_clEvEUlaaE_EEEEvS6_RKT_EUliE_EEviT1_ --------------------------
	.section	.text._ZN2at6native18elementwise_kernelILi128ELi4EZNS0_15gpu_kernel_implINS0_13BinaryFunctorIaaaZZZNS0_15binary_internal21div_floor_kernel_cudaERNS_18TensorIteratorBaseEENKUlvE_clEvENKUlvE0_clEvEUlaaE_EEEEvS6_RKT_EUliE_EEviT1_,"ax",@progbits
	.align	128
        .global         _ZN2at6native18elementwise_kernelILi128ELi4EZNS0_15gpu_kernel_implINS0_13BinaryFunctorIaaaZZZNS0_15binary_internal21div_floor_kernel_cudaERNS_18TensorIteratorBaseEENKUlvE_clEvENKUlvE0_clEvEUlaaE_EEEEvS6_RKT_EUliE_EEviT1_
        .type           _ZN2at6native18elementwise_kernelILi128ELi4EZNS0_15gpu_kernel_implINS0_13BinaryFunctorIaaaZZZNS0_15binary_internal21div_floor_kernel_cudaERNS_18TensorIteratorBaseEENKUlvE_clEvENKUlvE0_clEvEUlaaE_EEEEvS6_RKT_EUliE_EEviT1_,@function
        .size           _ZN2at6native18elementwise_kernelILi128ELi4EZNS0_15gpu_kernel_implINS0_13BinaryFunctorIaaaZZZNS0_15binary_internal21div_floor_kernel_cudaERNS_18TensorIteratorBaseEENKUlvE_clEvENKUlvE0_clEvEUlaaE_EEEEvS6_RKT_EUliE_EEviT1_,(.L_x_37937 - _ZN2at6native18elementwise_kernelILi128ELi4EZNS0_15gpu_kernel_implINS0_13BinaryFunctorIaaaZZZNS0_15binary_internal21div_floor_kernel_cudaERNS_18TensorIteratorBaseEENKUlvE_clEvENKUlvE0_clEvEUlaaE_EEEEvS6_RKT_EUliE_EEviT1_)
        .other          _ZN2at6native18elementwise_kernelILi128ELi4EZNS0_15gpu_kernel_implINS0_13BinaryFunctorIaaaZZZNS0_15binary_internal21div_floor_kernel_cudaERNS_18TensorIteratorBaseEENKUlvE_clEvENKUlvE0_clEvEUlaaE_EEEEvS6_RKT_EUliE_EEviT1_,@"STO_CUDA_ENTRY STV_DEFAULT"
_ZN2at6native18elementwise_kernelILi128ELi4EZNS0_15gpu_kernel_implINS0_13BinaryFunctorIaaaZZZNS0_15binary_internal21div_floor_kernel_cudaERNS_18TensorIteratorBaseEENKUlvE_clEvENKUlvE0_clEvEUlaaE_EEEEvS6_RKT_EUliE_EEviT1_:
.text._ZN2at6native18elementwise_kernelILi128ELi4EZNS0_15gpu_kernel_implINS0_13BinaryFunctorIaaaZZZNS0_15binary_internal21div_floor_kernel_cudaERNS_18TensorIteratorBaseEENKUlvE_clEvENKUlvE0_clEvEUlaaE_EEEEvS6_RKT_EUliE_EEviT1_:
        /* <DEDUP_REMOVED lines=365> */
.L_x_32994:
        /* <DEDUP_REMOVED lines=18> */
[----:B------:R0:W5:Y:S01]  /*17f0*/  LDG.E.U8 R19, desc[UR36][R2.64] ;  /* 0x0000002402137981 */ /* 0x000162000c1e1100 */
[----:B------:R-:W-:Y:S05]  /*1800*/  BRA `(.L_x_33000) ;  /* 0x0000000c005c7947 */ /* 0x000fea0003800000 */
.L_x_32998:
[----:B------:R0:W5:Y:S01]  /*1810*/  LDG.E.U8 R19, desc[UR36][R2.64] ;  /* 0x0000002402137981 */ /* 0x000162000c1e1100 */
[----:B------:R-:W-:Y:S05]  /*1820*/  BRA `(.L_x_33000) ;  /* 0x0000000c00547947 */ /* 0x000fea0003800000 */
.L_x_32997:
[----:B------:R-:W-:-:S13]  /*1830*/  ISETP.NE.AND P0, PT, R4, 0x2, PT ;  /* 0x000000020400780c */ /* 0x000fda0003f05270 */
[----:B------:R-:W-:Y:S05]  /*1840*/  @!P0 BRA `(.L_x_33001) ;  /* 0x0000000000208947 */ /* 0x000fea0003800000 */
[----:B------:R-:W-:-:S13]  /*1850*/  ISETP.NE.AND P0, PT, R4, 0x3, PT ;  /* 0x000000030400780c */ /* 0x000fda0003f05270 */
[----:B------:R-:W-:Y:S05]  /*1860*/  @!P0 BRA `(.L_x_33002) ;  /* 0x0000000000108947 */ /* 0x000fea0003800000 */
[----:B------:R-:W-:-:S13]  /*1870*/  ISETP.NE.AND P0, PT, R4, 0x4, PT ;  /* 0x000000040400780c */ /* 0x000fda0003f05270 */
[----:B------:R-:W-:Y:S05]  /*1880*/  @P0 BRA `(.L_x_32999) ;  /* 0x0000000800e80947 */ /* 0x000fea0003800000 */
[----:B------:R0:W5:Y:S01]  /*1890*/  LDG.E.U8 R19, desc[UR36][R2.64] ;  /* 0x0000002402137981 */ /* 0x000162000c1e1100 */
[----:B------:R-:W-:Y:S05]  /*18a0*/  BRA `(.L_x_33000) ;  /* 0x0000000c00347947 */ /* 0x000fea0003800000 */
.L_x_33002:
[----:B------:R0:W5:Y:S01]  /*18b0*/  LDG.E.U8 R19, desc[UR36][R2.64] ;  /* 0x0000002402137981 */ /* 0x000162000c1e1100 */
[----:B------:R-:W-:Y:S05]  /*18c0*/  BRA `(.L_x_33000) ;  /* 0x0000000c002c7947 */ /* 0x000fea0003800000 */
.L_x_33001:
[----:B------:R0:W5:Y:S01]  /*18d0*/  LDG.E.U16 R19, desc[UR36][R2.64] ;  /* 0x0000002402137981 */ /* 0x000162000c1e1500 */
[----:B------:R-:W-:Y:S05]  /*18e0*/  BRA `(.L_x_33000) ;  /* 0x0000000c00247947 */ /* 0x000fea0003800000 */
.L_x_32996:
        /* <DEDUP_REMOVED lines=9> */
.L_x_33004:
[----:B------:R-:W2:Y:S02]  /*1980*/  LDG.E.U16 R0, desc[UR36][R2.64] ;  /* 0x0000002402007981 */ /* 0x000ea4000c1e1500 */
[----:B--2---:R-:W-:-:S06]  /*1990*/  HADD2.F32 R0, -RZ, R0.H0_H0 ;  /* 0x20000000ff007230 */ /* 0x004fcc0000004100 */
[----:B------:R-:W0:Y:S02]  /*19a0*/  F2I.FTZ.TRUNC.NTZ R0, R0 ;  /* 0x0000000000007305 */ /* 0x000e24000021f100 */
[----:B0-----:R-:W-:Y:S01]  /*19b0*/  PRMT R19, R0, 0x7610, R19 ;  /* 0x0000761000137816 */ /* 0x001fe20000000013 */
[----:B------:R-:W-:Y:S06]  /*19c0*/  BRA `(.L_x_33000) ;  /* 0x0000000800ec7947 */ /* 0x000fec0003800000 */
.L_x_33003:
        /* <DEDUP_REMOVED lines=9> */
.L_x_33006:
[----:B------:R-:W2:Y:S02]  /*1a60*/  LDG.E.U16 R2, desc[UR36][R2.64] ;  /* 0x0000002402027981 */ /* 0x000ea4000c1e1500 */
[----:B--2---:R-:W-:-:S06]  /*1a70*/  HADD2.F32 R0, -RZ, R2.H0_H0 ;  /* 0x20000002ff007230 */ /* 0x004fcc0000004100 */
[----:B------:R-:W0:Y:S02]  /*1a80*/  F2I.FTZ.TRUNC.NTZ R0, R0 ;  /* 0x0000000000007305 */ /* 0x000e24000021f100 */
[----:B0-----:R-:W-:Y:S01]  /*1a90*/  PRMT R19, R0, 0x7610, R19 ;  /* 0x0000761000137816 */ /* 0x001fe20000000013 */
[----:B------:R-:W-:Y:S06]  /*1aa0*/  BRA `(.L_x_33000) ;  /* 0x0000000800b47947 */ /* 0x000fec0003800000 */
.L_x_33005:
[----:B------:R-:W2:Y:S02]  /*1ab0*/  LDG.E.64 R2, desc[UR36][R2.64] ;  /* 0x0000002402027981 */ /* 0x000ea4000c1e1b00 */
[----:B--2---:R0:W1:Y:S01]  /*1ac0*/  F2I.F64.TRUNC R19, R2 ;  /* 0x0000000200137311 */ /* 0x004062000030d100 */
[----:B------:R-:W-:Y:S05]  /*1ad0*/  BRA `(.L_x_33000) ;  /* 0x0000000800a87947 */ /* 0x000fea0003800000 */
.L_x_32995:
        /* <DEDUP_REMOVED lines=12> */
.L_x_33009:
[----:B------:R-:W2:Y:S02]  /*1ba0*/  LDG.E.64 R2, desc[UR36][R2.64] ;  /* 0x0000002402027981 */ /* 0x000ea4000c1e1b00 */
[----:B--2---:R3:W4:Y:S01]  /*1bb0*/  F2I.F64.TRUNC R19, R2 ;  /* 0x0000000200137311 */ /* 0x004722000030d100 */
[----:B------:R-:W-:Y:S05]  /*1bc0*/  BRA `(.L_x_33000) ;  /* 0x00000008006c7947 */ /* 0x000fea0003800000 */
.L_x_33008:
        /* <DEDUP_REMOVED lines=28> */
.L_x_33011:
        /* <DEDUP_REMOVED lines=15> */
.L_x_33010:
[----:B------:R-:W2:Y:S02]  /*1e80*/  LDG.E.U16 R0, desc[UR36][R2.64] ;  /* 0x0000002402007981 */ /* 0x000ea4000c1e1500 */
[----:B--2---:R-:W-:-:S06]  /*1e90*/  IMAD.U32 R0, R0, 0x10000, RZ ;  /* 0x0001000000007824 */ /* 0x004fcc00078e00ff */
[----:B------:R-:W0:Y:S02]  /*1ea0*/  F2I.FTZ.TRUNC.NTZ R0, R0 ;  /* 0x0000000000007305 */ /* 0x000e24000021f100 */
[----:B0-----:R-:W-:Y:S01]  /*1eb0*/  PRMT R19, R0, 0x7610, R19 ;  /* 0x0000761000137816 */ /* 0x001fe20000000013 */
[----:B------:R-:W-:Y:S06]  /*1ec0*/  BRA `(.L_x_33000) ;  /* 0x0000000400ac7947 */ /* 0x000fec0003800000 */
.L_x_33007:
        /* <DEDUP_REMOVED lines=10> */
.L_x_33014:
        /* <DEDUP_REMOVED lines=21> */
.L_x_33018:
[----:B------:R-:W-:Y:S05]  /*20c0*/  BSYNC B1 ;  /* 0x0000000000017941 */ /* 0x000fea0003800000 */
.L_x_33017:
[----:B------:R-:W-:Y:S01]  /*20d0*/  LEA R3, R0, 0x3b800000, 0x17 ;  /* 0x3b80000000037811 */ /* 0x000fe200078eb8ff */
[----:B------:R-:W-:-:S05]  /*20e0*/  IMAD.SHL.U32 R0, R2, 0x100000, RZ ;  /* 0x0010000002007824 */ /* 0x000fca00078e00ff */
[----:B------:R-:W-:-:S07]  /*20f0*/  LOP3.LUT R0, R3, R0, R4, 0xfe, !PT ;  /* 0x0000000003007212 */ /* 0x000fce00078efe04 */
.L_x_33016:
[----:B------:R-:W-:Y:S05]  /*2100*/  BSYNC B0 ;  /* 0x0000000000007941 */ /* 0x000fea0003800000 */
.L_x_33015:
[----:B------:R-:W0:Y:S02]  /*2110*/  F2I.FTZ.TRUNC.NTZ R0, R0 ;  /* 0x0000000000007305 */ /* 0x000e24000021f100 */
[----:B0-----:R-:W-:Y:S01]  /*2120*/  PRMT R19, R0, 0x7610, R19 ;  /* 0x0000761000137816 */ /* 0x001fe20000000013 */
[----:B------:R-:W-:Y:S06]  /*2130*/  BRA `(.L_x_33000) ;  /* 0x0000000400107947 */ /* 0x000fec0003800000 */
.L_x_33013:
        /* <DEDUP_REMOVED lines=21> */
.L_x_33022:
[----:B------:R-:W-:Y:S05]  /*2290*/  BSYNC B1 ;  /* 0x0000000000017941 */ /* 0x000fea0003800000 */
.L_x_33021:
[----:B------:R-:W-:Y:S01]  /*22a0*/  LEA R3, R0, 0x37800000, 0x17 ;  /* 0x3780000000037811 */ /* 0x000fe200078eb8ff */
[----:B------:R-:W-:-:S05]  /*22b0*/  IMAD.SHL.U32 R0, R2, 0x200000, RZ ;  /* 0x0020000002007824 */ /* 0x000fca00078e00ff */
[----:B------:R-:W-:-:S07]  /*22c0*/  LOP3.LUT R0, R3, R0, R4, 0xfe, !PT ;  /* 0x0000000003007212 */ /* 0x000fce00078efe04 */
.L_x_33020:
[----:B------:R-:W-:Y:S05]  /*22d0*/  BSYNC B0 ;  /* 0x0000000000007941 */ /* 0x000fea0003800000 */
.L_x_33019:
[----:B------:R-:W0:Y:S02]  /*22e0*/  F2I.FTZ.TRUNC.NTZ R0, R0 ;  /* 0x0000000000007305 */ /* 0x000e24000021f100 */
[----:B0-----:R-:W-:Y:S01]  /*22f0*/  PRMT R19, R0, 0x7610, R19 ;  /* 0x0000761000137816 */ /* 0x001fe20000000013 */
[----:B------:R-:W-:Y:S06]  /*2300*/  BRA `(.L_x_33000) ;  /* 0x00000000009c7947 */ /* 0x000fec0003800000 */
.L_x_33012:
        /* <DEDUP_REMOVED lines=14> */
.L_x_33026:
[----:B------:R-:W-:Y:S05]  /*23f0*/  BSYNC B0 ;  /* 0x0000000000007941 */ /* 0x000fea0003800000 */
.L_x_33025:
[----:B------:R-:W0:Y:S02]  /*2400*/  F2I.FTZ.TRUNC.NTZ R0, R0 ;  /* 0x0000000000007305 */ /* 0x000e24000021f100 */
[----:B0-----:R-:W-:Y:S01]  /*2410*/  PRMT R19, R0, 0x7610, R19 ;  /* 0x0000761000137816 */ /* 0x001fe20000000013 */
[----:B------:R-:W-:Y:S06]  /*2420*/  BRA `(.L_x_33000) ;  /* 0x0000000000547947 */ /* 0x000fec0003800000 */
.L_x_32999:
        /* <DEDUP_REMOVED lines=16> */
.L_x_33027:
[----:B------:R-:W-:Y:S01]  /*2530*/  PRMT R19, RZ, 0x7610, R19 ;  /* 0x00007610ff137816 */ /* 0x000fe20000000013 */
[----:B------:R-:W-:Y:S06]  /*2540*/  BRA `(.L_x_33000) ;  /* 0x00000000000c7947 */ /* 0x000fec0003800000 */
.L_x_33024:
[----:B------:R2:W5:Y:S01]  /*2550*/  LDG.E.U8 R19, desc[UR36][R2.64] ;  /* 0x0000002402137981 */ /* 0x000562000c1e1100 */
[----:B------:R-:W-:Y:S05]  /*2560*/  BRA `(.L_x_33000) ;  /* 0x0000000000047947 */ /* 0x000fea0003800000 */
.L_x_33023:
[----:B------:R1:W5:Y:S02]  /*2570*/  LDG.E.U8 R19, desc[UR36][R2.64] ;  /* 0x0000002402137981 */ /* 0x000364000c1e1100 */
.L_x_33000:
        /* <DEDUP_REMOVED lines=17> */
.L_x_33031:
[----:B------:R3:W5:Y:S01]  /*2690*/  LDG.E.U8 R6, desc[UR36][R2.64] ;  /* 0x0000002402067981 */ /* 0x000762000c1e1100 */
[----:B------:R-:W-:Y:S05]  /*26a0*/  BRA `(.L_x_33033) ;  /* 0x0000000c00547947 */ /* 0x000fea0003800000 */
.L_x_33030:
        /* <DEDUP_REMOVED lines=8> */
.L_x_33035:
[----:B------:R1:W5:Y:S01]  /*2730*/  LDG.E.U8 R6, desc[UR36][R2.64] ;  /* 0x0000002402067981 */ /* 0x000362000c1e1100 */
[----:B------:R-:W-:Y:S05]  /*2740*/  BRA `(.L_x_33033) ;  /* 0x0000000c002c7947 */ /* 0x000fea0003800000 */
.L_x_33034:
[----:B------:R2:W5:Y:S01]  /*2750*/  LDG.E.U16 R6, desc[UR36][R2.64] ;  /* 0x0000002402067981 */ /* 0x000562000c1e1500 */
[----:B------:R-:W-:Y:S05]  /*2760*/  BRA `(.L_x_33033) ;  /* 0x0000000c00247947 */ /* 0x000fea0003800000 */
.L_x_33029:
        /* <DEDUP_REMOVED lines=9> */
.L_x_33037:
[----:B------:R-:W2:Y:S02]  /*2800*/  LDG.E.U16 R0, desc[UR36][R2.64] ;  /* 0x0000002402007981 */ /* 0x000ea4000c1e1500 */
[----:B--2---:R-:W-:-:S06]  /*2810*/  HADD2.F32 R0, -RZ, R0.H0_H0 ;  /* 0x20000000ff007230 */ /* 0x004fcc0000004100 */
[----:B------:R-:W0:Y:S02]  /*2820*/  F2I.FTZ.TRUNC.NTZ R0, R0 ;  /* 0x0000000000007305 */ /* 0x000e24000021f100 */
[----:B0-----:R-:W-:Y:S01]  /*2830*/  PRMT R6, R0, 0x7610, R6 ;  /* 0x0000761000067816 */ /* 0x001fe20000000006 */
[----:B------:R-:W-:Y:S06]  /*2840*/  BRA `(.L_x_33033) ;  /* 0x0000000800ec7947 */ /* 0x000fec0003800000 */
.L_x_33036:
        /* <DEDUP_REMOVED lines=9> */
.L_x_33039:
[----:B------:R-:W2:Y:S02]  /*28e0*/  LDG.E.U16 R2, desc[UR36][R2.64] ;  /* 0x0000002402027981 */ /* 0x000ea4000c1e1500 */
[----:B--2---:R-:W-:-:S06]  /*28f0*/  HADD2.F32 R0, -RZ, R2.H0_H0 ;  /* 0x20000002ff007230 */ /* 0x004fcc0000004100 */
[----:B------:R-:W0:Y:S02]  /*2900*/  F2I.FTZ.TRUNC.NTZ R0, R0 ;  /* 0x0000000000007305 */ /* 0x000e24000021f100 */
[----:B0-----:R-:W-:Y:S01]  /*2910*/  PRMT R6, R0, 0x7610, R6 ;  /* 0x0000761000067816 */ /* 0x001fe20000000006 */
[----:B------:R-:W-:Y:S06]  /*2920*/  BRA `(.L_x_33033) ;  /* 0x0000000800b47947 */ /* 0x000fec0003800000 */
.L_x_33038:
[----:B------:R-:W2:Y:S02]  /*2930*/  LDG.E.64 R2, desc[UR36][R2.64] ;  /* 0x0000002402027981 */ /* 0x000ea4000c1e1b00 */
[----:B--2---:R0:W1:Y:S01]  /*2940*/  F2I.F64.TRUNC R6, R2 ;  /* 0x0000000200067311 */ /* 0x004062000030d100 */
[----:B------:R-:W-:Y:S05]  /*2950*/  BRA `(.L_x_33033) ;  /* 0x0000000800a87947 */ /* 0x000fea0003800000 */
.L_x_33028:
        /* <DEDUP_REMOVED lines=12> */
.L_x_33042:
[----:B------:R-:W2:Y:S02]  /*2a20*/  LDG.E.64 R2, desc[UR36][R2.64] ;  /* 0x0000002402027981 */ /* 0x000ea4000c1e1b00 */
[----:B--2---:R0:W1:Y:S01]  /*2a30*/  F2I.F64.TRUNC R6, R2 ;  /* 0x0000000200067311 */ /* 0x004062000030d100 */
[----:B------:R-:W-:Y:S05]  /*2a40*/  BRA `(.L_x_33033) ;  /* 0x00000008006c7947 */ /* 0x000fea0003800000 */
.L_x_33041:
        /* <DEDUP_REMOVED lines=28> */
.L_x_33044:
        /* <DEDUP_REMOVED lines=15> */
.L_x_33043:
[----:B------:R-:W2:Y:S02]  /*2d00*/  LDG.E.U16 R0, desc[UR36][R2.64] ;  /* 0x0000002402007981 */ /* 0x000ea4000c1e1500 */
[----:B--2---:R-:W-:-:S06]  /*2d10*/  IMAD.U32 R0, R0, 0x10000, RZ ;  /* 0x0001000000007824 */ /* 0x004fcc00078e00ff */
[----:B------:R-:W0:Y:S02]  /*2d20*/  F2I.FTZ.TRUNC.NTZ R0, R0 ;  /* 0x0000000000007305 */ /* 0x000e24000021f100 */
[----:B0-----:R-:W-:Y:S01]  /*2d30*/  PRMT R6, R0, 0x7610, R6 ;  /* 0x0000761000067816 */ /* 0x001fe20000000006 */
[----:B------:R-:W-:Y:S06]  /*2d40*/  BRA `(.L_x_33033) ;  /* 0x0000000400ac7947 */ /* 0x000fec0003800000 */
.L_x_33040:
        /* <DEDUP_REMOVED lines=10> */
.L_x_33047:
        /* <DEDUP_REMOVED lines=21> */
.L_x_33051:
[----:B------:R-:W-:Y:S05]  /*2f40*/  BSYNC B1 ;  /* 0x0000000000017941 */ /* 0x000fea0003800000 */
.L_x_33050:
[----:B------:R-:W-:Y:S01]  /*2f50*/  LEA R3, R0, 0x3b800000, 0x17 ;  /* 0x3b80000000037811 */ /* 0x000fe200078eb8ff */
[----:B------:R-:W-:-:S05]  /*2f60*/  IMAD.SHL.U32 R0, R2, 0x100000, RZ ;  /* 0x0010000002007824 */ /* 0x000fca00078e00ff */
[----:B------:R-:W-:-:S07]  /*2f70*/  LOP3.LUT R0, R3, R0, R4, 0xfe, !PT ;  /* 0x0000000003007212 */ /* 0x000fce00078efe04 */
.L_x_33049:
[----:B------:R-:W-:Y:S05]  /*2f80*/  BSYNC B0 ;  /* 0x0000000000007941 */ /* 0x000fea0003800000 */
.L_x_33048:
[----:B------:R-:W0:Y:S02]  /*2f90*/  F2I.FTZ.TRUNC.NTZ R0, R0 ;  /* 0x0000000000007305 */ /* 0x000e24000021f100 */
[----:B0-----:R-:W-:Y:S01]  /*2fa0*/  PRMT R6, R0, 0x7610, R6 ;  /* 0x0000761000067816 */ /* 0x001fe20000000006 */
[----:B------:R-:W-:Y:S06]  /*2fb0*/  BRA `(.L_x_33033) ;  /* 0x0000000400107947 */ /* 0x000fec0003800000 */
.L_x_33046:
        /* <DEDUP_REMOVED lines=21> */
.L_x_33055:
[----:B------:R-:W-:Y:S05]  /*3110*/  BSYNC B1 ;  /* 0x0000000000017941 */ /* 0x000fea0003800000 */
.L_x_33054:
[----:B------:R-:W-:Y:S01]  /*3120*/  LEA R3, R0, 0x37800000, 0x17 ;  /* 0x3780000000037811 */ /* 0x000fe200078eb8ff */
[----:B------:R-:W-:-:S05]  /*3130*/  IMAD.SHL.U32 R0, R2, 0x200000, RZ ;  /* 0x0020000002007824 */ /* 0x000fca00078e00ff */
[----:B------:R-:W-:-:S07]  /*3140*/  LOP3.LUT R0, R3, R0, R4, 0xfe, !PT ;  /* 0x0000000003007212 */ /* 0x000fce00078efe04 */
.L_x_33053:
[----:B------:R-:W-:Y:S05]  /*3150*/  BSYNC B0 ;  /* 0x0000000000007941 */ /* 0x000fea0003800000 */
.L_x_33052:
[----:B------:R-:W0:Y:S02]  /*3160*/  F2I.FTZ.TRUNC.NTZ R0, R0 ;  /* 0x0000000000007305 */ /* 0x000e24000021f100 */
[----:B0-----:R-:W-:Y:S01]  /*3170*/  PRMT R6, R0, 0x7610, R6 ;  /* 0x0000761000067816 */ /* 0x001fe20000000006 */
[----:B------:R-:W-:Y:S06]  /*3180*/  BRA `(.L_x_33033) ;  /* 0x00000000009c7947 */ /* 0x000fec0003800000 */
.L_x_33045:
        /* <DEDUP_REMOVED lines=14> */
.L_x_33059:
[----:B------:R-:W-:Y:S05]  /*3270*/  BSYNC B0 ;  /* 0x0000000000007941 */ /* 0x000fea0003800000 */
.L_x_33058:
[----:B------:R-:W0:Y:S02]  /*3280*/  F2I.FTZ.TRUNC.NTZ R0, R0 ;  /* 0x0000000000007305 */ /* 0x000e24000021f100 */
[----:B0-----:R-:W-:Y:S01]  /*3290*/  PRMT R6, R0, 0x7610, R6 ;  /* 0x0000761000067816 */ /* 0x001fe20000000006 */
[----:B------:R-:W-:Y:S06]  /*32a0*/  BRA `(.L_x_33033) ;  /* 0x0000000000547947 */ /* 0x000fec0003800000 */
.L_x_33032:
        /* <DEDUP_REMOVED lines=16> */
.L_x_33060:
[----:B------:R-:W-:Y:S01]  /*33b0*/  PRMT R6, RZ, 0x7610, R6 ;  /* 0x00007610ff067816 */ /* 0x000fe20000000006 */
[----:B------:R-:W-:Y:S06]  /*33c0*/  BRA `(.L_x_33033) ;  /* 0x00000000000c7947 */ /* 0x000fec0003800000 */
.L_x_33057:
[----:B------:R0:W5:Y:S01]  /*33d0*/  LDG.E.U8 R6, desc[UR36][R2.64] ;  /* 0x0000002402067981 */ /* 0x000162000c1e1100 */
[----:B------:R-:W-:Y:S05]  /*33e0*/  BRA `(.L_x_33033) ;  /* 0x0000000000047947 */ /* 0x000fea0003800000 */
.L_x_33056:
[----:B------:R0:W5:Y:S02]  /*33f0*/  LDG.E.U8 R6, desc[UR36][R2.64] ;  /* 0x0000002402067981 */ /* 0x000164000c1e1100 */
.L_x_33033:
[----:B-1---5:R-:W-:Y:S01]  /*3400*/  LOP3.LUT R0, R6, 0xffff, RZ, 0xc0, !PT ;  /* 0x0000ffff06007812 */ /* 0x022fe200078ec0ff */
[----:B------:R-:W1:Y:S01]  /*3410*/  LDC.U8 R10, c[0x0][0x491] ;  /* 0x00012440ff0a7b82 */ /* 0x000e620000000000 */
[----:B0-234-:R-:W-:Y:S01]  /*3420*/  LOP3.LUT R2, R19, 0xffff, RZ, 0xc0, !PT ;  /* 0x0000ffff13027812 */ /* 0x01dfe200078ec0ff */
[----:B------:R-:W-:Y:S01]  /*3430*/  BSSY B0, `(.L_x_33061) ;  /* 0x000002c000007945 */ /* 0x000fe20003800000 */
[----:B------:R-:W-:Y:S02]  /*3440*/  PRMT R4, R0, 0x8880, RZ ;  /* 0x0000888000047816 */ /* 0x000fe400000000ff */
[----:B------:R-:W-:Y:S01]  /*3450*/  PRMT R5, R2, 0x8880, RZ ;  /* 0x0000888002057816 */ /* 0x000fe200000000ff */
[----:B------:R-:W-:Y:S01]  /*3460*/  IMAD.MOV.U32 R2, RZ, RZ, RZ ;  /* 0x000000ffff027224 */ /* 0x000fe200078e00ff */
[-C--:B------:R-:W-:Y:S02]  /*3470*/  IABS R0, R4.reuse ;  /* 0x0000000400007213 */ /* 0x080fe40000000000 */
[----:B------:R-:W-:-:S02]  /*3480*/  IABS R8, R4 ;  /* 0x0000000400087213 */ /* 0x000fc40000000000 */
[----:B------:R-:W0:Y:S01]  /*3490*/  I2F.RP R7, R0 ;  /* 0x0000000000077306 */ /* 0x000e220000209400 */
[----:B------:R-:W-:-:S04]  /*34a0*/  LOP3.LUT R6, R6, R19, RZ, 0x3c, !PT ;  /* 0x0000001306067212 */ /* 0x000fc800078e3cff */
[----:B------:R-:W-:-:S04]  /*34b0*/  PRMT R6, R6, 0x8880, RZ ;  /* 0x0000888006067816 */ /* 0x000fc800000000ff */
[----:B------:R-:W-:Y:S01]  /*34c0*/  ISETP.GT.AND P3, PT, R6, -0x1, PT ;  /* 0xffffffff0600780c */ /* 0x000fe20003f64270 */
[----:B0-----:R-:W0:Y:S02]  /*34d0*/  MUFU.RCP R7, R7 ;  /* 0x0000000700077308 */ /* 0x001e240000001000 */
[----:B0-----:R-:W-:Y:S01]  /*34e0*/  VIADD R3, R7, 0xffffffe ;  /* 0x0ffffffe07037836 */ /* 0x001fe20000000000 */
[----:B------:R-:W-:-:S05]  /*34f0*/  IABS R7, R5 ;  /* 0x0000000500077213 */ /* 0x000fca0000000000 */
[----:B------:R-:W0:Y:S02]  /*3500*/  F2I.FTZ.U32.TRUNC.NTZ R3, R3 ;  /* 0x0000000300037305 */ /* 0x000e24000021f000 */
[----:B0-----:R-:W-:-:S04]  /*3510*/  IMAD.MOV R9, RZ, RZ, -R3 ;  /* 0x000000ffff097224 */ /* 0x001fc800078e0a03 */
[----:B------:R-:W-:-:S04]  /*3520*/  IMAD R9, R9, R0, RZ ;  /* 0x0000000009097224 */ /* 0x000fc800078e02ff */
[----:B------:R-:W-:-:S04]  /*3530*/  IMAD.HI.U32 R2, R3, R9, R2 ;  /* 0x0000000903027227 */ /* 0x000fc800078e0002 */
[----:B------:R-:W-:Y:S01]  /*3540*/  IMAD.MOV R3, RZ, RZ, -R8 ;  /* 0x000000ffff037224 */ /* 0x000fe200078e0a08 */
[----:B-1----:R-:W-:Y:S01]  /*3550*/  PRMT R8, R10, 0x9910, RZ ;  /* 0x000099100a087816 */ /* 0x002fe200000000ff */
[----:B------:R-:W-:-:S04]  /*3560*/  IMAD.HI.U32 R2, R2, R7, RZ ;  /* 0x0000000702027227 */ /* 0x000fc800078e00ff */
[----:B------:R-:W-:Y:S01]  /*3570*/  IMAD R3, R2, R3, R7 ;  /* 0x0000000302037224 */ /* 0x000fe200078e0207 */
[----:B------:R-:W-:-:S04]  /*3580*/  LOP3.LUT R7, R5, R4, RZ, 0x3c, !PT ;  /* 0x0000000405077212 */ /* 0x000fc800078e3cff */
[----:B------:R-:W-:Y:S02]  /*3590*/  ISETP.GT.U32.AND P2, PT, R0, R3, PT ;  /* 0x000000030000720c */ /* 0x000fe40003f44070 */
[----:B------:R-:W-:Y:S02]  /*35a0*/  ISETP.GE.AND P0, PT, R7, RZ, PT ;  /* 0x000000ff0700720c */ /* 0x000fe40003f06270 */
[----:B------:R-:W-:-:S09]  /*35b0*/  LOP3.LUT R7, RZ, R4, RZ, 0x33, !PT ;  /* 0x00000004ff077212 */ /* 0x000fd200078e33ff */
        /* <DEDUP_REMOVED lines=19> */
.L_x_33062:
[----:B------:R-:W-:Y:S05]  /*36f0*/  BSYNC B0 ;  /* 0x0000000000007941 */ /* 0x000fea0003800000 */
.L_x_33061:
        /* <DEDUP_REMOVED lines=11> */
.L_x_33066:
[----:B------:R0:W-:Y:S01]  /*37b0*/  STG.E.U8 desc[UR36][R16.64], R9 ;  /* 0x0000000910007986 */ /* 0x0001e2000c101124 */
[----:B------:R-:W-:Y:S05]  /*37c0*/  BRA `(.L_x_33068) ;  /* 0x0000000c00907947 */ /* 0x000fea0003800000 */
.L_x_33065:
[----:B------:R-:W-:-:S13]  /*37d0*/  ISETP.NE.AND P0, PT, R8, 0x2, PT ;  /* 0x000000020800780c */ /* 0x000fda0003f05270 */
[----:B------:R-:W-:Y:S05]  /*37e0*/  @!P0 BRA `(.L_x_33069) ;  /* 0x0000000000348947 */ /* 0x000fea0003800000 */
[----:B------:R-:W-:-:S13]  /*37f0*/  ISETP.NE.AND P0, PT, R8, 0x3, PT ;  /* 0x000000030800780c */ /* 0x000fda0003f05270 */
[----:B------:R-:W-:Y:S05]  /*3800*/  @!P0 BRA `(.L_x_33070) ;  /* 0x0000000000208947 */ /* 0x000fea0003800000 */
[----:B------:R-:W-:-:S13]  /*3810*/  ISETP.NE.AND P0, PT, R8, 0x4, PT ;  /* 0x000000040800780c */ /* 0x000fda0003f05270 */
[----:B------:R-:W-:Y:S05]  /*3820*/  @P0 BRA `(.L_x_33067) ;  /* 0x0000000c00140947 */ /* 0x000fea0003800000 */
[----:B------:R-:W-:-:S04]  /*3830*/  LOP3.LUT R9, R9, 0xffff, RZ, 0xc0, !PT ;  /* 0x0000ffff09097812 */ /* 0x000fc800078ec0ff */
[----:B------:R-:W-:-:S05]  /*3840*/  PRMT R9, R9, 0x8880, RZ ;  /* 0x0000888009097816 */ /* 0x000fca00000000ff */
[----:B------:R-:W-:-:S05]  /*3850*/  IMAD.MOV.U32 R2, RZ, RZ, R9 ;  /* 0x000000ffff027224 */ /* 0x000fca00078e0009 */
[----:B------:R-:W-:-:S05]  /*3860*/  SHF.R.S32.HI R3, RZ, 0x1f, R2 ;  /* 0x0000001fff037819 */ /* 0x000fca0000011402 */
[----:B------:R0:W-:Y:S01]  /*3870*/  STG.E.64 desc[UR36][R16.64], R2 ;  /* 0x0000000210007986 */ /* 0x0001e2000c101b24 */
[----:B------:R-:W-:Y:S05]  /*3880*/  BRA `(.L_x_33068) ;  /* 0x0000000c00607947 */ /* 0x000fea0003800000 */
.L_x_33070:
[----:B------:R-:W-:-:S05]  /*3890*/  PRMT R3, R9, 0x8880, RZ ;  /* 0x0000888009037816 */ /* 0x000fca00000000ff */
[----:B------:R0:W-:Y:S01]  /*38a0*/  STG.E desc[UR36][R16.64], R3 ;  /* 0x0000000310007986 */ /* 0x0001e2000c101924 */
[----:B------:R-:W-:Y:S05]  /*38b0*/  BRA `(.L_x_33068) ;  /* 0x0000000c00547947 */ /* 0x000fea0003800000 */
.L_x_33069:
[----:B------:R-:W-:-:S04]  /*38c0*/  PRMT R3, R9, 0x8880, RZ ;  /* 0x0000888009037816 */ /* 0x000fc800000000ff */
[----:B------:R-:W-:-:S05]  /*38d0*/  PRMT R3, R3, 0x7710, RZ ;  /* 0x0000771003037816 */ /* 0x000fca00000000ff */
[----:B------:R0:W-:Y:S01]  /*38e0*/  STG.E.U16 desc[UR36][R16.64], R3 ;  /* 0x0000000310007986 */ /* 0x0001e2000c101524 */
[----:B------:R-:W-:Y:S05]  /*38f0*/  BRA `(.L_x_33068) ;  /* 0x0000000c00447947 */ /* 0x000fea0003800000 */
.L_x_33064:
[----:B------:R-:W-:-:S13]  /*3900*/  ISETP.GT.AND P0, PT, R8, 0x6, PT ;  /* 0x000000060800780c */ /* 0x000fda0003f04270 */
[----:B------:R-:W-:Y:S05]  /*3910*/  @P0 BRA `(.L_x_33071) ;  /* 0x00000000002c0947 */ /* 0x000fea0003800000 */
[----:B------:R-:W-:-:S13]  /*3920*/  ISETP.NE.AND P0, PT, R8, 0x5, PT ;  /* 0x000000050800780c */ /* 0x000fda0003f05270 */
[----:B------:R-:W-:Y:S05]  /*3930*/  @!P0 BRA `(.L_x_33072) ;  /* 0x0000000000148947 */ /* 0x000fea0003800000 */
[----:B------:R-:W-:-:S13]  /*3940*/  ISETP.NE.AND P0, PT, R8, 0x6, PT ;  /* 0x000000060800780c */ /* 0x000fda0003f05270 */
[----:B------:R-:W-:Y:S05]  /*3950*/  @P0 BRA `(.L_x_33067) ;  /* 0x0000000800c80947 */ /* 0x000fea0003800000 */
[----:B------:R-:W0:Y:S02]  /*3960*/  I2F.S8 R9, R9 ;  /* 0x0000000900097306 */ /* 0x000e240000001400 */
[----:B0-----:R0:W-:Y:S01]  /*3970*/  STG.E desc[UR36][R16.64], R9 ;  /* 0x0000000910007986 */ /* 0x0011e2000c101924 */
[----:B------:R-:W-:Y:S05]  /*3980*/  BRA `(.L_x_33068) ;  /* 0x0000000c00207947 */ /* 0x000fea0003800000 */
.L_x_33072:
[----:B------:R-:W0:Y:S02]  /*3990*/  I2F.S8 R0, R9 ;  /* 0x0000000900007306 */ /* 0x000e240000001400 */
[----:B0-----:R-:W-:-:S05]  /*39a0*/  F2FP.F16.F32.PACK_AB R0, RZ, R0 ;  /* 0x00000000ff00723e */ /* 0x001fca00000000ff */
[----:B------:R0:W-:Y:S01]  /*39b0*/  STG.E.U16 desc[UR36][R16.64], R0 ;  /* 0x0000000010007986 */ /* 0x0001e2000c101524 */
[----:B------:R-:W-:Y:S05]  /*39c0*/  BRA `(.L_x_33068) ;  /* 0x0000000c00107947 */ /* 0x000fea0003800000 */
.L_x_33071:
[----:B------:R-:W-:-:S13]  /*39d0*/  ISETP.NE.AND P0, PT, R8, 0x7, PT ;  /* 0x000000070800780c */ /* 0x000fda0003f05270 */
[----:B------:R-:W-:Y:S05]  /*39e0*/  @!P0 BRA `(.L_x_33073) ;  /* 0x0000000000348947 */ /* 0x000fea0003800000 */
[----:B------:R-:W-:-:S13]  /*39f0*/  ISETP.NE.AND P0, PT, R8, 0x8, PT ;  /* 0x000000080800780c */ /* 0x000fda0003f05270 */
[----:B------:R-:W-:Y:S05]  /*3a00*/  @!P0 BRA `(.L_x_33074) ;  /* 0x0000000000188947 */ /* 0x000fea0003800000 */
[----:B------:R-:W-:-:S13]  /*3a10*/  ISETP.NE.AND P0, PT, R8, 0x9, PT ;  /* 0x000000090800780c */ /* 0x000fda0003f05270 */
[----:B------:R-:W-:Y:S05]  /*3a20*/  @P0 BRA `(.L_x_33067) ;  /* 0x0000000800940947 */ /* 0x000fea0003800000 */
[----:B------:R-:W0:Y:S01]  /*3a30*/  I2F.S8 R2, R9 ;  /* 0x0000000900027306 */ /* 0x000e220000001400 */
[----:B------:R-:W-:-:S05]  /*3a40*/  IMAD.MOV.U32 R3, RZ, RZ, RZ ;  /* 0x000000ffff037224 */ /* 0x000fca00078e00ff */
[----:B0-----:R0:W-:Y:S01]  /*3a50*/  STG.E.64 desc[UR36][R16.64], R2 ;  /* 0x0000000210007986 */ /* 0x0011e2000c101b24 */
[----:B------:R-:W-:Y:S05]  /*3a60*/  BRA `(.L_x_33068) ;  /* 0x0000000800e87947 */ /* 0x000fea0003800000 */
.L_x_33074:
[----:B------:R-:W0:Y:S02]  /*3a70*/  I2F.S8 R9, R9 ;  /* 0x0000000900097306 */ /* 0x000e240000001400 */
[----:B0-----:R-:W-:-:S04]  /*3a80*/  F2FP.F16.F32.PACK_AB R3, RZ, R9 ;  /* 0x00000009ff03723e */ /* 0x001fc800000000ff */
[----:B------:R-:W-:-:S05]  /*3a90*/  PRMT R3, R3, 0x5410, RZ ;  /* 0x0000541003037816 */ /* 0x000fca00000000ff */
[----:B------:R0:W-:Y:S01]  /*3aa0*/  STG.E desc[UR36][R16.64], R3 ;  /* 0x0000000310007986 */ /* 0x0001e2000c101924 */
[----:B------:R-:W-:Y:S05]  /*3ab0*/  BRA `(.L_x_33068) ;  /* 0x0000000800d47947 */ /* 0x000fea0003800000 */
.L_x_33073:
[----:B------:R-:W-:-:S04]  /*3ac0*/  PRMT R2, R9, 0x8880, RZ ;  /* 0x0000888009027816 */ /* 0x000fc800000000ff */
[----:B------:R-:W-:-:S06]  /*3ad0*/  PRMT R2, R2, 0x7710, RZ ;  /* 0x0000771002027816 */ /* 0x000fcc00000000ff */
[----:B------:R-:W0:Y:S02]  /*3ae0*/  I2F.F64.S16 R2, R2 ;  /* 0x0000000200027312 */ /* 0x000e240000101c00 */
[----:B0-----:R0:W-:Y:S01]  /*3af0*/  STG.E.64 desc[UR36][R16.64], R2 ;  /* 0x0000000210007986 */ /* 0x0011e2000c101b24 */
[----:B------:R-:W-:Y:S05]  /*3b00*/  BRA `(.L_x_33068) ;  /* 0x0000000800c07947 */ /* 0x000fea0003800000 */
.L_x_33063:
        /* <DEDUP_REMOVED lines=8> */
[----:B------:R-:W-:-:S04]  /*3b90*/  LOP3.LUT P0, RZ, R9, 0xff, RZ, 0xc0, !PT ;  /* 0x000000ff09ff7812 */ /* 0x000fc8000780c0ff */
[----:B------:R-:W-:-:S05]  /*3ba0*/  SEL R3, RZ, 0x1, !P0 ;  /* 0x00000001ff037807 */ /* 0x000fca0004000000 */
[----:B------:R4:W-:Y:S01]  /*3bb0*/  STG.E.U8 desc[UR36][R16.64], R3 ;  /* 0x0000000310007986 */ /* 0x0009e2000c101124 */
[----:B------:R-:W-:Y:S05]  /*3bc0*/  BRA `(.L_x_33068) ;  /* 0x0000000800907947 */ /* 0x000fea0003800000 */
.L_x_33077:
[----:B------:R-:W-:Y:S02]  /*3bd0*/  PRMT R4, R9, 0x8880, RZ ;  /* 0x0000888009047816 */ /* 0x000fe400000000ff */
[----:B------:R-:W-:Y:S02]  /*3be0*/  CS2R R6, SRZ ;  /* 0x0000000000067805 */ /* 0x000fe4000001ff00 */
[----:B------:R-:W-:-:S06]  /*3bf0*/  PRMT R4, R4, 0x7710, RZ ;  /* 0x0000771004047816 */ /* 0x000fcc00000000ff */
[----:B------:R-:W0:Y:S02]  /*3c00*/  I2F.F64.S16 R4, R4 ;  /* 0x0000000400047312 */ /* 0x000e240000101c00 */
[----:B0-----:R3:W-:Y:S01]  /*3c10*/  STG.E.128 desc[UR36][R16.64], R4 ;  /* 0x0000000410007986 */ /* 0x0017e2000c101d24 */
[----:B------:R-:W-:Y:S05]  /*3c20*/  BRA `(.L_x_33068) ;  /* 0x0000000800787947 */ /* 0x000fea0003800000 */
.L_x_33076:
[----:B------:R-:W-:-:S13]  /*3c30*/  ISETP.NE.AND P0, PT, R8, 0xf, PT ;  /* 0x0000000f0800780c */ /* 0x000fda0003f05270 */
[----:B------:R-:W-:Y:S05]  /*3c40*/  @!P0 BRA `(.L_x_33078) ;  /* 0x0000000000b48947 */ /* 0x000fea0003800000 */
[----:B------:R-:W-:-:S13]  /*3c50*/  ISETP.NE.AND P0, PT, R8, 0x17, PT ;  /* 0x000000170800780c */ /* 0x000fda0003f05270 */
[----:B------:R-:W-:Y:S05]  /*3c60*/  @!P0 BRA `(.L_x_33079) ;  /* 0x0000000000548947 */ /* 0x000fea0003800000 */
[----:B------:R-:W-:-:S13]  /*3c70*/  ISETP.NE.AND P0, PT, R8, 0x18, PT ;  /* 0x000000180800780c */ /* 0x000fda0003f05270 */
[----:B------:R-:W-:Y:S05]  /*3c80*/  @P0 BRA `(.L_x_33067) ;  /* 0x0000000400fc0947 */ /* 0x000fea0003800000 */
[----:B------:R-:W0:Y:S01]  /*3c90*/  I2F.S8 R9, R9 ;  /* 0x0000000900097306 */ /* 0x000e220000001400 */
        /* <DEDUP_REMOVED lines=14> */
.L_x_33081:
[----:B------:R-:W-:Y:S05]  /*3d80*/  BSYNC B0 ;  /* 0x0000000000007941 */ /* 0x000fea0003800000 */
.L_x_33080:
[----:B------:R-:W-:-:S05]  /*3d90*/  LOP3.LUT R3, R0, R3, RZ, 0xfc, !PT ;  /* 0x0000000300037212 */ /* 0x000fca00078efcff */
[----:B------:R0:W-:Y:S01]  /*3da0*/  STG.E.U8 desc[UR36][R16.64], R3 ;  /* 0x0000000310007986 */ /* 0x0001e2000c101124 */
[----:B------:R-:W-:Y:S05]  /*3db0*/  BRA `(.L_x_33068) ;  /* 0x0000000800147947 */ /* 0x000fea0003800000 */
.L_x_33079:
[----:B------:R-:W0:Y:S01]  /*3dc0*/  I2F.S8 R9, R9 ;  /* 0x0000000900097306 */ /* 0x000e220000001400 */
        /* <DEDUP_REMOVED lines=12> */
.L_x_33083:
[----:B------:R-:W-:Y:S01]  /*3e90*/  IMAD.MOV.U32 R0, RZ, RZ, 0x7f ;  /* 0x0000007fff007424 */ /* 0x000fe200078e00ff */
[----:B------:R-:W-:-:S04]  /*3ea0*/  ISETP.GT.U32.AND P0, PT, R2, 0x7f800000, PT ;  /* 0x7f8000000200780c */ /* 0x000fc80003f04070 */
[----:B------:R-:W-:-:S09]  /*3eb0*/  SEL R0, R0, 0x7c, P0 ;  /* 0x0000007c00007807 */ /* 0x000fd20000000000 */
.L_x_33084:
[----:B------:R-:W-:Y:S05]  /*3ec0*/  BSYNC B0 ;  /* 0x0000000000007941 */ /* 0x000fea0003800000 */
.L_x_33082:
[----:B------:R-:W-:-:S04]  /*3ed0*/  LOP3.LUT R2, R9, 0x80000000, RZ, 0xc0, !PT ;  /* 0x8000000009027812 */ /* 0x000fc800078ec0ff */
[----:B------:R-:W-:-:S04]  /*3ee0*/  SHF.R.U32.HI R3, RZ, 0x18, R2 ;  /* 0x00000018ff037819 */ /* 0x000fc80000011602 */
[----:B------:R-:W-:-:S05]  /*3ef0*/  LOP3.LUT R3, R0, R3, RZ, 0xfc, !PT ;  /* 0x0000000300037212 */ /* 0x000fca00078efcff */
[----:B------:R1:W-:Y:S01]  /*3f00*/  STG.E.U8 desc[UR36][R16.64], R3 ;  /* 0x0000000310007986 */ /* 0x0003e2000c101124 */
[----:B------:R-:W-:Y:S05]  /*3f10*/  BRA `(.L_x_33068) ;  /* 0x0000000400bc7947 */ /* 0x000fea0003800000 */
.L_x_33078:
[----:B------:R-:W0:Y:S02]  /*3f20*/  I2F.S8 R0, R9 ;  /* 0x0000000900007306 */ /* 0x000e240000001400 */
[----:B0-----:R-:W-:-:S05]  /*3f30*/  F2FP.BF16.F32.PACK_AB R0, RZ, R0 ;  /* 0x00000000ff00723e */ /* 0x001fca00000010ff */
[----:B------:R2:W-:Y:S01]  /*3f40*/  STG.E.U16 desc[UR36][R16.64], R0 ;  /* 0x0000000010007986 */ /* 0x0005e2000c101524 */
[----:B------:R-:W-:Y:S05]  /*3f50*/  BRA `(.L_x_33068) ;  /* 0x0000000400ac7947 */ /* 0x000fea0003800000 */
.L_x_33075:
        /* <DEDUP_REMOVED lines=8> */
[----:B------:R-:W-:-:S04]  /*3fe0*/  PRMT R3, R9, 0x8880, RZ ;  /* 0x0000888009037816 */ /* 0x000fc800000000ff */
[----:B------:R-:W-:-:S05]  /*3ff0*/  PRMT R3, R3, 0x7710, RZ ;  /* 0x0000771003037816 */ /* 0x000fca00000000ff */
[----:B------:R0:W-:Y:S01]  /*4000*/  STG.E.U16 desc[UR36][R16.64], R3 ;  /* 0x0000000310007986 */ /* 0x0001e2000c101524 */
[----:B------:R-:W-:Y:S05]  /*4010*/  BRA `(.L_x_33068) ;  /* 0x00000004007c7947 */ /* 0x000fea0003800000 */
.L_x_33087:
[----:B------:R-:W0:Y:S01]  /*4020*/  I2F.S8 R9, R9 ;  /* 0x0000000900097306 */ /* 0x000e220000001400 */
        /* <DEDUP_REMOVED lines=16> */
.L_x_33090:
[----:B------:R-:W-:-:S04]  /*4130*/  LOP3.LUT R2, R9, 0x80000000, RZ, 0xc0, !PT ;  /* 0x8000000009027812 */ /* 0x000fc800078ec0ff */
[----:B------:R-:W-:-:S04]  /*4140*/  SHF.R.U32.HI R3, RZ, 0x18, R2 ;  /* 0x00000018ff037819 */ /* 0x000fc80000011602 */
[----:B------:R-:W-:-:S04]  /*4150*/  LOP3.LUT R0, R0, R3, RZ, 0xfc, !PT ;  /* 0x0000000300007212 */ /* 0x000fc800078efcff */
[----:B------:R-:W-:-:S07]  /*4160*/  PRMT R8, R0, 0x7610, R8 ;  /* 0x0000761000087816 */ /* 0x000fce0000000008 */
.L_x_33089:
[----:B------:R-:W-:Y:S05]  /*4170*/  BSYNC B0 ;  /* 0x0000000000007941 */ /* 0x000fea0003800000 */
.L_x_33088:
[----:B------:R0:W-:Y:S01]  /*4180*/  STG.E.U8 desc[UR36][R16.64], R8 ;  /* 0x0000000810007986 */ /* 0x0001e2000c101124 */
[----:B------:R-:W-:Y:S05]  /*4190*/  BRA `(.L_x_33068) ;  /* 0x00000004001c7947 */ /* 0x000fea0003800000 */
.L_x_33086:
        /* <DEDUP_REMOVED lines=17> */
.L_x_33093:
[----:B------:R-:W-:-:S04]  /*42b0*/  LOP3.LUT R2, R9, 0x80000000, RZ, 0xc0, !PT ;  /* 0x8000000009027812 */ /* 0x000fc800078ec0ff */
[----:B------:R-:W-:-:S04]  /*42c0*/  SHF.R.U32.HI R3, RZ, 0x18, R2 ;  /* 0x00000018ff037819 */ /* 0x000fc80000011602 */
[----:B------:R-:W-:-:S04]  /*42d0*/  LOP3.LUT R0, R0, R3, RZ, 0xfc, !PT ;  /* 0x0000000300007212 */ /* 0x000fc800078efcff */
[----:B------:R-:W-:-:S07]  /*42e0*/  PRMT R8, R0, 0x7610, R8 ;  /* 0x0000761000087816 */ /* 0x000fce0000000008 */
.L_x_33092:
[----:B------:R-:W-:Y:S05]  /*42f0*/  BSYNC B0 ;  /* 0x0000000000007941 */ /* 0x000fea0003800000 */
.L_x_33091:
[----:B------:R0:W-:Y:S01]  /*4300*/  STG.E.U8 desc[UR36][R16.64], R8 ;  /* 0x0000000810007986 */ /* 0x0001e2000c101124 */
[----:B------:R-:W-:Y:S05]  /*4310*/  BRA `(.L_x_33068) ;  /* 0x0000000000bc7947 */ /* 0x000fea0003800000 */
.L_x_33085:
[----:B------:R-:W-:-:S13]  /*4320*/  ISETP.NE.AND P0, PT, R8, 0x1c, PT ;  /* 0x0000001c0800780c */ /* 0x000fda0003f05270 */
[----:B------:R-:W-:Y:S05]  /*4330*/  @!P0 BRA `(.L_x_33094) ;  /* 0x0000000000ac8947 */ /* 0x000fea0003800000 */
[----:B------:R-:W-:-:S13]  /*4340*/  ISETP.NE.AND P0, PT, R8, 0x1d, PT ;  /* 0x0000001d0800780c */ /* 0x000fda0003f05270 */
[----:B------:R-:W-:Y:S05]  /*4350*/  @!P0 BRA `(.L_x_33095) ;  /* 0x00000000008c8947 */ /* 0x000fea0003800000 */
[----:B------:R-:W-:-:S13]  /*4360*/  ISETP.NE.AND P0, PT, R8, 0x2c, PT ;  /* 0x0000002c0800780c */ /* 0x000fda0003f05270 */
[----:B------:R-:W-:Y:S05]  /*4370*/  @P0 BRA `(.L_x_33067) ;  /* 0x0000000000400947 */ /* 0x000fea0003800000 */
[----:B------:R-:W0:Y:S02]  /*4380*/  I2F.S8 R4, R9 ;  /* 0x0000000900047306 */ /* 0x000e240000001400 */
        /* <DEDUP_REMOVED lines=15> */
.L_x_33067:
        /* <DEDUP_REMOVED lines=16> */
.L_x_33096:
[----:B------:R-:W-:Y:S05]  /*4580*/  BRA `(.L_x_33068) ;  /* 0x0000000000207947 */ /* 0x000fea0003800000 */
.L_x_33095:
[----:B------:R-:W-:-:S04]  /*4590*/  LOP3.LUT R9, R9, 0xffff, RZ, 0xc0, !PT ;  /* 0x0000ffff09097812 */ /* 0x000fc800078ec0ff */
[----:B------:R-:W-:-:S05]  /*45a0*/  PRMT R9, R9, 0x8880, RZ ;  /* 0x0000888009097816 */ /* 0x000fca00000000ff */
[----:B------:R-:W-:-:S05]  /*45b0*/  IMAD.MOV.U32 R2, RZ, RZ, R9 ;  /* 0x000000ffff027224 */ /* 0x000fca00078e0009 */
[----:B------:R-:W-:-:S05]  /*45c0*/  SHF.R.S32.HI R3, RZ, 0x1f, R2 ;  /* 0x0000001fff037819 */ /* 0x000fca0000011402 */
[----:B------:R0:W-:Y:S01]  /*45d0*/  STG.E.64 desc[UR36][R16.64], R2 ;  /* 0x0000000210007986 */ /* 0x0001e2000c101b24 */
[----:B------:R-:W-:Y:S05]  /*45e0*/  BRA `(.L_x_33068) ;  /* 0x0000000000087947 */ /* 0x000fea0003800000 */
.L_x_33094:
[----:B------:R-:W-:-:S05]  /*45f0*/  PRMT R3, R9, 0x8880, RZ ;  /* 0x0000888009037816 */ /* 0x000fca00000000ff */
[----:B------:R0:W-:Y:S02]  /*4600*/  STG.E desc[UR36][R16.64], R3 ;  /* 0x0000000310007986 */ /* 0x0001e4000c101924 */
.L_x_33068:
[----:B------:R-:W-:-:S04]  /*4610*/  IMAD R18, R18, 0x200, R23 ;  /* 0x0000020012127824 */ /* 0x000fc800078e0217 */
[----:B------:R-:W-:-:S07]  /*4620*/  VIADD R19, R18, 0x80 ;  /* 0x0000008012137836 */ /* 0x000fce0000000000 */
.L_x_32993:
[----:B------:R-:W-:Y:S05]  /*4630*/  BSYNC B6 ;  /* 0x0000000000067941 */ /* 0x000fea0003800000 */
.L_x_32992:
        /* <DEDUP_REMOVED lines=358> */
.L_x_33099:
        /* <DEDUP_REMOVED lines=20> */
.L_x_33103:
[----:B------:R0:W5:Y:S01]  /*5de0*/  LDG.E.U8 R18, desc[UR36][R2.64] ;  /* 0x0000002402127981 */ /* 0x000162000c1e1100 */
[----:B------:R-:W-:Y:S05]  /*5df0*/  BRA `(.L_x_33105) ;  /* 0x0000000c00547947 */ /* 0x000fea0003800000 */
.L_x_33102:
        /* <DEDUP_REMOVED lines=8> */
.L_x_33107:
[----:B------:R0:W5:Y:S01]  /*5e80*/  LDG.E.U8 R18, desc[UR36][R2.64] ;  /* 0x0000002402127981 */ /* 0x000162000c1e1100 */
[----:B------:R-:W-:Y:S05]  /*5e90*/  BRA `(.L_x_33105) ;  /* 0x0000000c002c7947 */ /* 0x000fea0003800000 */
.L_x_33106:
[----:B------:R0:W5:Y:S01]  /*5ea0*/  LDG.E.U16 R18, desc[UR36][R2.64] ;  /* 0x0000002402127981 */ /* 0x000162000c1e1500 */
[----:B------:R-:W-:Y:S05]  /*5eb0*/  BRA `(.L_x_33105) ;  /* 0x0000000c00247947 */ /* 0x000fea0003800000 */
.L_x_33101:
        /* <DEDUP_REMOVED lines=9> */
.L_x_33109:
[----:B------:R-:W2:Y:S02]  /*5f50*/  LDG.E.U16 R0, desc[UR36][R2.64] ;  /* 0x0000002402007981 */ /* 0x000ea4000c1e1500 */
[----:B--2---:R-:W-:-:S06]  /*5f60*/  HADD2.F32 R0, -RZ, R0.H0_H0 ;  /* 0x20000000ff007230 */ /* 0x004fcc0000004100 */
[----:B------:R-:W0:Y:S02]  /*5f70*/  F2I.FTZ.TRUNC.NTZ R0, R0 ;  /* 0x0000000000007305 */ /* 0x000e24000021f100 */
[----:B0-----:R-:W-:Y:S01]  /*5f80*/  PRMT R18, R0, 0x7610, R18 ;  /* 0x0000761000127816 */ /* 0x001fe20000000012 */
[----:B------:R-:W-:Y:S06]  /*5f90*/  BRA `(.L_x_33105) ;  /* 0x0000000800ec7947 */ /* 0x000fec0003800000 */
.L_x_33108:
        /* <DEDUP_REMOVED lines=9> */
.L_x_33111:
[----:B------:R-:W2:Y:S02]  /*6030*/  LDG.E.U16 R2, desc[UR36][R2.64] ;  /* 0x0000002402027981 */ /* 0x000ea4000c1e1500 */
[----:B--2---:R-:W-:-:S06]  /*6040*/  HADD2.F32 R0, -RZ, R2.H0_H0 ;  /* 0x20000002ff007230 */ /* 0x004fcc0000004100 */
[----:B------:R-:W0:Y:S02]  /*6050*/  F2I.FTZ.TRUNC.NTZ R0, R0 ;  /* 0x0000000000007305 */ /* 0x000e24000021f100 */
[----:B0-----:R-:W-:Y:S01]  /*6060*/  PRMT R18, R0, 0x7610, R18 ;  /* 0x0000761000127816 */ /* 0x001fe20000000012 */
[----:B------:R-:W-:Y:S06]  /*6070*/  BRA `(.L_x_33105) ;  /* 0x0000000800b47947 */ /* 0x000fec0003800000 */
.L_x_33110:
[----:B------:R-:W2:Y:S02]  /*6080*/  LDG.E.64 R2, desc[UR36][R2.64] ;  /* 0x0000002402027981 */ /* 0x000ea4000c1e1b00 */
[----:B--2---:R0:W1:Y:S01]  /*6090*/  F2I.F64.TRUNC R18, R2 ;  /* 0x0000000200127311 */ /* 0x004062000030d100 */
[----:B------:R-:W-:Y:S05]  /*60a0*/  BRA `(.L_x_33105) ;  /* 0x0000000800a87947 */ /* 0x000fea0003800000 */
.L_x_33100:
        /* <DEDUP_REMOVED lines=12> */
.L_x_33114:
[----:B------:R-:W2:Y:S02]  /*6170*/  LDG.E.64 R2, desc[UR36][R2.64] ;  /* 0x0000002402027981 */ /* 0x000ea4000c1e1b00 */
[----:B--2---:R3:W4:Y:S01]  /*6180*/  F2I.F64.TRUNC R18, R2 ;  /* 0x0000000200127311 */ /* 0x004722000030d100 */
[----:B------:R-:W-:Y:S05]  /*6190*/  BRA `(.L_x_33105) ;  /* 0x00000008006c7947 */ /* 0x000fea0003800000 */
.L_x_33113:
        /* <DEDUP_REMOVED lines=28> */
.L_x_33116:
        /* <DEDUP_REMOVED lines=15> */
.L_x_33115:
[----:B------:R-:W2:Y:S02]  /*6450*/  LDG.E.U16 R0, desc[UR36][R2.64] ;  /* 0x0000002402007981 */ /* 0x000ea4000c1e1500 */
[----:B--2---:R-:W-:-:S06]  /*6460*/  IMAD.U32 R0, R0, 0x10000, RZ ;  /* 0x0001000000007824 */ /* 0x004fcc00078e00ff */
[----:B------:R-:W0:Y:S02]  /*6470*/  F2I.FTZ.TRUNC.NTZ R0, R0 ;  /* 0x0000000000007305 */ /* 0x000e24000021f100 */
[----:B0-----:R-:W-:Y:S01]  /*6480*/  PRMT R18, R0, 0x7610, R18 ;  /* 0x0000761000127816 */ /* 0x001fe20000000012 */
[----:B------:R-:W-:Y:S06]  /*6490*/  BRA `(.L_x_33105) ;  /* 0x0000000400ac7947 */ /* 0x000fec0003800000 */
.L_x_33112:
        /* <DEDUP_REMOVED lines=10> */
.L_x_33119:
        /* <DEDUP_REMOVED lines=21> */
.L_x_33123:
[----:B------:R-:W-:Y:S05]  /*6690*/  BSYNC B1 ;  /* 0x0000000000017941 */ /* 0x000fea0003800000 */
.L_x_33122:
[----:B------:R-:W-:Y:S01]  /*66a0*/  LEA R3, R0, 0x3b800000, 0x17 ;  /* 0x3b80000000037811 */ /* 0x000fe200078eb8ff */
[----:B------:R-:W-:-:S05]  /*66b0*/  IMAD.SHL.U32 R0, R2, 0x100000, RZ ;  /* 0x0010000002007824 */ /* 0x000fca00078e00ff */
[----:B------:R-:W-:-:S07]  /*66c0*/  LOP3.LUT R0, R3, R0, R4, 0xfe, !PT ;  /* 0x0000000003007212 */ /* 0x000fce00078efe04 */
.L_x_33121:
[----:B------:R-:W-:Y:S05]  /*66d0*/  BSYNC B0 ;  /* 0x0000000000007941 */ /* 0x000fea0003800000 */
.L_x_33120:
[----:B------:R-:W0:Y:S02]  /*66e0*/  F2I.FTZ.TRUNC.NTZ R0, R0 ;  /* 0x0000000000007305 */ /* 0x000e24000021f100 */
[----:B0-----:R-:W-:Y:S01]  /*66f0*/  PRMT R18, R0, 0x7610, R18 ;  /* 0x0000761000127816 */ /* 0x001fe20000000012 */
[----:B------:R-:W-:Y:S06]  /*6700*/  BRA `(.L_x_33105) ;  /* 0x0000000400107947 */ /* 0x000fec0003800000 */
.L_x_33118:
        /* <DEDUP_REMOVED lines=21> */
.L_x_33127:
[----:B------:R-:W-:Y:S05]  /*6860*/  BSYNC B1 ;  /* 0x0000000000017941 */ /* 0x000fea0003800000 */
.L_x_33126:
[----:B------:R-:W-:Y:S01]  /*6870*/  LEA R3, R0, 0x37800000, 0x17 ;  /* 0x3780000000037811 */ /* 0x000fe200078eb8ff */
[----:B------:R-:W-:-:S05]  /*6880*/  IMAD.SHL.U32 R0, R2, 0x200000, RZ ;  /* 0x0020000002007824 */ /* 0x000fca00078e00ff */
[----:B------:R-:W-:-:S07]  /*6890*/  LOP3.LUT R0, R3, R0, R4, 0xfe, !PT ;  /* 0x0000000003007212 */ /* 0x000fce00078efe04 */
.L_x_33125:
[----:B------:R-:W-:Y:S05]  /*68a0*/  BSYNC B0 ;  /* 0x0000000000007941 */ /* 0x000fea0003800000 */
.L_x_33124:
[----:B------:R-:W0:Y:S02]  /*68b0*/  F2I.FTZ.TRUNC.NTZ R0, R0 ;  /* 0x0000000000007305 */ /* 0x000e24000021f100 */
[----:B0-----:R-:W-:Y:S01]  /*68c0*/  PRMT R18, R0, 0x7610, R18 ;  /* 0x0000761000127816 */ /* 0x001fe20000000012 */
[----:B------:R-:W-:Y:S06]  /*68d0*/  BRA `(.L_x_33105) ;  /* 0x00000000009c7947 */ /* 0x000fec0003800000 */
.L_x_33117:
        /* <DEDUP_REMOVED lines=14> */
.L_x_33131:
[----:B------:R-:W-:Y:S05]  /*69c0*/  BSYNC B0 ;  /* 0x0000000000007941 */ /* 0x000fea0003800000 */
.L_x_33130:
[----:B------:R-:W0:Y:S02]  /*69d0*/  F2I.FTZ.TRUNC.NTZ R0, R0 ;  /* 0x0000000000007305 */ /* 0x000e24000021f100 */
[----:B0-----:R-:W-:Y:S01]  /*69e0*/  PRMT R18, R0, 0x7610, R18 ;  /* 0x0000761000127816 */ /* 0x001fe20000000012 */
[----:B------:R-:W-:Y:S06]  /*69f0*/  BRA `(.L_x_33105) ;  /* 0x0000000000547947 */ /* 0x000fec0003800000 */
.L_x_33104:
        /* <DEDUP_REMOVED lines=16> */
.L_x_33132:
[----:B------:R-:W-:Y:S01]  /*6b00*/  PRMT R18, RZ, 0x7610, R18 ;  /* 0x00007610ff127816 */ /* 0x000fe20000000012 */
[----:B------:R-:W-:Y:S06]  /*6b10*/  BRA `(.L_x_33105) ;  /* 0x00000000000c7947 */ /* 0x000fec0003800000 */
.L_x_33129:
[----:B------:R1:W5:Y:S01]  /*6b20*/  LDG.E.U8 R18, desc[UR36][R2.64] ;  /* 0x0000002402127981 */ /* 0x000362000c1e1100 */
[----:B------:R-:W-:Y:S05]  /*6b30*/  BRA `(.L_x_33105) ;  /* 0x0000000000047947 */ /* 0x000fea0003800000 */
.L_x_33128:
[----:B------:R2:W5:Y:S02]  /*6b40*/  LDG.E.U8 R18, desc[UR36][R2.64] ;  /* 0x0000002402127981 */ /* 0x000564000c1e1100 */
.L_x_33105:
        /* <DEDUP_REMOVED lines=17> */
.L_x_33136:
[----:B------:R3:W5:Y:S01]  /*6c60*/  LDG.E.U8 R7, desc[UR36][R2.64] ;  /* 0x0000002402077981 */ /* 0x000762000c1e1100 */
[----:B------:R-:W-:Y:S05]  /*6c70*/  BRA `(.L_x_33138) ;  /* 0x0000000c00547947 */ /* 0x000fea0003800000 */
.L_x_33135:
        /* <DEDUP_REMOVED lines=8> */
.L_x_33140:
[----:B------:R2:W5:Y:S01]  /*6d00*/  LDG.E.U8 R7, desc[UR36][R2.64] ;  /* 0x0000002402077981 */ /* 0x000562000c1e1100 */
[----:B------:R-:W-:Y:S05]  /*6d10*/  BRA `(.L_x_33138) ;  /* 0x0000000c002c7947 */ /* 0x000fea0003800000 */
.L_x_33139:
[----:B------:R0:W5:Y:S01]  /*6d20*/  LDG.E.U16 R7, desc[UR36][R2.64] ;  /* 0x0000002402077981 */ /* 0x000162000c1e1500 */
[----:B------:R-:W-:Y:S05]  /*6d30*/  BRA `(.L_x_33138) ;  /* 0x0000000c00247947 */ /* 0x000fea0003800000 */
.L_x_33134:
        /* <DEDUP_REMOVED lines=9> */
.L_x_33142:
[----:B------:R-:W2:Y:S02]  /*6dd0*/  LDG.E.U16 R0, desc[UR36][R2.64] ;  /* 0x0000002402007981 */ /* 0x000ea4000c1e1500 */
[----:B--2---:R-:W-:-:S06]  /*6de0*/  HADD2.F32 R0, -RZ, R0.H0_H0 ;  /* 0x20000000ff007230 */ /* 0x004fcc0000004100 */
[----:B------:R-:W0:Y:S02]  /*6df0*/  F2I.FTZ.TRUNC.NTZ R0, R0 ;  /* 0x0000000000007305 */ /* 0x000e24000021f100 */
[----:B0-----:R-:W-:Y:S01]  /*6e00*/  PRMT R7, R0, 0x7610, R7 ;  /* 0x0000761000077816 */ /* 0x001fe20000000007 */
[----:B------:R-:W-:Y:S06]  /*6e10*/  BRA `(.L_x_33138) ;  /* 0x0000000800ec7947 */ /* 0x000fec0003800000 */
.L_x_33141:
        /* <DEDUP_REMOVED lines=9> */
.L_x_33144:
[----:B------:R-:W2:Y:S02]  /*6eb0*/  LDG.E.U16 R2, desc[UR36][R2.64] ;  /* 0x0000002402027981 */ /* 0x000ea4000c1e1500 */
[----:B--2---:R-:W-:-:S06]  /*6ec0*/  HADD2.F32 R0, -RZ, R2.H0_H0 ;  /* 0x20000002ff007230 */ /* 0x004fcc0000004100 */
[----:B------:R-:W0:Y:S02]  /*6ed0*/  F2I.FTZ.TRUNC.NTZ R0, R0 ;  /* 0x0000000000007305 */ /* 0x000e24000021f100 */
[----:B0-----:R-:W-:Y:S01]  /*6ee0*/  PRMT R7, R0, 0x7610, R7 ;  /* 0x0000761000077816 */ /* 0x001fe20000000007 */
[----:B------:R-:W-:Y:S06]  /*6ef0*/  BRA `(.L_x_33138) ;  /* 0x0000000800b47947 */ /* 0x000fec0003800000 */
.L_x_33143:
[----:B------:R-:W2:Y:S02]  /*6f00*/  LDG.E.64 R2, desc[UR36][R2.64] ;  /* 0x0000002402027981 */ /* 0x000ea4000c1e1b00 */
[----:B--2---:R0:W1:Y:S01]  /*6f10*/  F2I.F64.TRUNC R7, R2 ;  /* 0x0000000200077311 */ /* 0x004062000030d100 */
[----:B------:R-:W-:Y:S05]  /*6f20*/  BRA `(.L_x_33138) ;  /* 0x0000000800a87947 */ /* 0x000fea0003800000 */
.L_x_33133:
        /* <DEDUP_REMOVED lines=12> */
.L_x_33147:
[----:B------:R-:W2:Y:S02]  /*6ff0*/  LDG.E.64 R2, desc[UR36][R2.64] ;  /* 0x0000002402027981 */ /* 0x000ea4000c1e1b00 */
[----:B--2---:R0:W1:Y:S01]  /*7000*/  F2I.F64.TRUNC R7, R2 ;  /* 0x0000000200077311 */ /* 0x004062000030d100 */
[----:B------:R-:W-:Y:S05]  /*7010*/  BRA `(.L_x_33138) ;  /* 0x00000008006c7947 */ /* 0x000fea0003800000 */
.L_x_33146:
        /* <DEDUP_REMOVED lines=28> */
.L_x_33149:
        /* <DEDUP_REMOVED lines=15> */
.L_x_33148:
[----:B------:R-:W2:Y:S02]  /*72d0*/  LDG.E.U16 R0, desc[UR36][R2.64] ;  /* 0x0000002402007981 */ /* 0x000ea4000c1e1500 */
[----:B--2---:R-:W-:-:S06]  /*72e0*/  IMAD.U32 R0, R0, 0x10000, RZ ;  /* 0x0001000000007824 */ /* 0x004fcc00078e00ff */
[----:B------:R-:W0:Y:S02]  /*72f0*/  F2I.FTZ.TRUNC.NTZ R0, R0 ;  /* 0x0000000000007305 */ /* 0x000e24000021f100 */
[----:B0-----:R-:W-:Y:S01]  /*7300*/  PRMT R7, R0, 0x7610, R7 ;  /* 0x0000761000077816 */ /* 0x001fe20000000007 */
[----:B------:R-:W-:Y:S06]  /*7310*/  BRA `(.L_x_33138) ;  /* 0x0000000400ac7947 */ /* 0x000fec0003800000 */
.L_x_33145:
        /* <DEDUP_REMOVED lines=10> */
.L_x_33152:
        /* <DEDUP_REMOVED lines=21> */
.L_x_33156:
[----:B------:R-:W-:Y:S05]  /*7510*/  BSYNC B1 ;  /* 0x0000000000017941 */ /* 0x000fea0003800000 */
.L_x_33155:
[----:B------:R-:W-:Y:S01]  /*7520*/  LEA R3, R0, 0x3b800000, 0x17 ;  /* 0x3b80000000037811 */ /* 0x000fe200078eb8ff */
[----:B------:R-:W-:-:S05]  /*7530*/  IMAD.SHL.U32 R0, R2, 0x100000, RZ ;  /* 0x0010000002007824 */ /* 0x000fca00078e00ff */
[----:B------:R-:W-:-:S07]  /*7540*/  LOP3.LUT R0, R3, R0, R4, 0xfe, !PT ;  /* 0x0000000003007212 */ /* 0x000fce00078efe04 */
.L_x_33154:
[----:B------:R-:W-:Y:S05]  /*7550*/  BSYNC B0 ;  /* 0x0000000000007941 */ /* 0x000fea0003800000 */
.L_x_33153:
[----:B------:R-:W0:Y:S02]  /*7560*/  F2I.FTZ.TRUNC.NTZ R0, R0 ;  /* 0x0000000000007305 */ /* 0x000e24000021f100 */
[----:B0-----:R-:W-:Y:S01]  /*7570*/  PRMT R7, R0, 0x7610, R7 ;  /* 0x0000761000077816 */ /* 0x001fe20000000007 */
[----:B------:R-:W-:Y:S06]  /*7580*/  BRA `(.L_x_33138) ;  /* 0x0000000400107947 */ /* 0x000fec0003800000 */
.L_x_33151:
        /* <DEDUP_REMOVED lines=21> */
.L_x_33160:
[----:B------:R-:W-:Y:S05]  /*76e0*/  BSYNC B1 ;  /* 0x0000000000017941 */ /* 0x000fea0003800000 */
.L_x_33159:
[----:B------:R-:W-:Y:S01]  /*76f0*/  LEA R3, R0, 0x37800000, 0x17 ;  /* 0x3780000000037811 */ /* 0x000fe200078eb8ff */
[----:B------:R-:W-:-:S05]  /*7700*/  IMAD.SHL.U32 R0, R2, 0x200000, RZ ;  /* 0x0020000002007824 */ /* 0x000fca00078e00ff */
[----:B------:R-:W-:-:S07]  /*7710*/  LOP3.LUT R0, R3, R0, R4, 0xfe, !PT ;  /* 0x0000000003007212 */ /* 0x000fce00078efe04 */
.L_x_33158:
[----:B------:R-:W-:Y:S05]  /*7720*/  BSYNC B0 ;  /* 0x0000000000007941 */ /* 0x000fea0003800000 */
.L_x_33157:
[----:B------:R-:W0:Y:S02]  /*7730*/  F2I.FTZ.TRUNC.NTZ R0, R0 ;  /* 0x0000000000007305 */ /* 0x000e24000021f100 */
[----:B0-----:R-:W-:Y:S01]  /*7740*/  PRMT R7, R0, 0x7610, R7 ;  /* 0x0000761000077816 */ /* 0x001fe20000000007 */
[----:B------:R-:W-:Y:S06]  /*7750*/  BRA `(.L_x_33138) ;  /* 0x00000000009c7947 */ /* 0x000fec0003800000 */
.L_x_33150:
        /* <DEDUP_REMOVED lines=14> */
.L_x_33164:
[----:B------:R-:W-:Y:S05]  /*7840*/  BSYNC B0 ;  /* 0x0000000000007941 */ /* 0x000fea0003800000 */
.L_x_33163:
[----:B------:R-:W0:Y:S02]  /*7850*/  F2I.FTZ.TRUNC.NTZ R0, R0 ;  /* 0x0000000000007305 */ /* 0x000e24000021f100 */
[----:B0-----:R-:W-:Y:S01]  /*7860*/  PRMT R7, R0, 0x7610, R7 ;  /* 0x0000761000077816 */ /* 0x001fe20000000007 */
[----:B------:R-:W-:Y:S06]  /*7870*/  BRA `(.L_x_33138) ;  /* 0x0000000000547947 */ /* 0x000fec0003800000 */
.L_x_33137:
        /* <DEDUP_REMOVED lines=16> */
.L_x_33165:
[----:B------:R-:W-:Y:S01]  /*7980*/  PRMT R7, RZ, 0x7610, R7 ;  /* 0x00007610ff077816 */ /* 0x000fe20000000007 */
[----:B------:R-:W-:Y:S06]  /*7990*/  BRA `(.L_x_33138) ;  /* 0x00000000000c7947 */ /* 0x000fec0003800000 */
.L_x_33162:
[----:B------:R0:W5:Y:S01]  /*79a0*/  LDG.E.U8 R7, desc[UR36][R2.64] ;  /* 0x0000002402077981 */ /* 0x000162000c1e1100 */
[----:B------:R-:W-:Y:S05]  /*79b0*/  BRA `(.L_x_33138) ;  /* 0x0000000000047947 */ /* 0x000fea0003800000 */
.L_x_33161:
[----:B------:R0:W5:Y:S02]  /*79c0*/  LDG.E.U8 R7, desc[UR36][R2.64] ;  /* 0x0000002402077981 */ /* 0x000164000c1e1100 */
.L_x_33138:
[----:B-1---5:R-:W-:Y:S01]  /*79d0*/  LOP3.LUT R0, R7, 0xffff, RZ, 0xc0, !PT ;  /* 0x0000ffff07007812 */ /* 0x022fe200078ec0ff */
[----:B------:R-:W1:Y:S01]  /*79e0*/  LDC.U8 R10, c[0x0][0x491] ;  /* 0x00012440ff0a7b82 */ /* 0x000e620000000000 */
[----:B0-234-:R-:W-:Y:S01]  /*79f0*/  LOP3.LUT R2, R18, 0xffff, RZ, 0xc0, !PT ;  /* 0x0000ffff12027812 */ /* 0x01dfe200078ec0ff */
[----:B------:R-:W-:Y:S01]  /*7a00*/  BSSY B0, `(.L_x_33166) ;  /* 0x000002c000007945 */ /* 0x000fe20003800000 */
[----:B------:R-:W-:Y:S02]  /*7a10*/  PRMT R4, R0, 0x8880, RZ ;  /* 0x0000888000047816 */ /* 0x000fe400000000ff */
[----:B------:R-:W-:Y:S01]  /*7a20*/  PRMT R5, R2, 0x8880, RZ ;  /* 0x0000888002057816 */ /* 0x000fe200000000ff */
[----:B------:R-:W-:Y:S01]  /*7a30*/  IMAD.MOV.U32 R2, RZ, RZ, RZ ;  /* 0x000000ffff027224 */ /* 0x000fe200078e00ff */
[----:B------:R-:W-:Y:S02]  /*7a40*/  IABS R0, R4 ;  /* 0x0000000400007213 */ /* 0x000fe40000000000 */
[----:B------:R-:W-:-:S02]  /*7a50*/  IABS R11, R5 ;  /* 0x00000005000b7213 */ /* 0x000fc40000000000 */
[----:B------:R-:W0:Y:S01]  /*7a60*/  I2F.RP R6, R0 ;  /* 0x0000000000067306 */ /* 0x000e220000209400 */
[----:B------:R-:W-:Y:S02]  /*7a70*/  IABS R8, R4 ;  /* 0x0000000400087213 */ /* 0x000fe40000000000 */
[----:B------:R-:W-:-:S05]  /*7a80*/  LOP3.LUT R7, R7, R18, RZ, 0x3c, !PT ;  /* 0x0000001207077212 */ /* 0x000fca00078e3cff */
[----:B0-----:R-:W0:Y:S02]  /*7a90*/  MUFU.RCP R6, R6 ;  /* 0x0000000600067308 */ /* 0x001e240000001000 */
[----:B0-----:R-:W-:Y:S01]  /*7aa0*/  VIADD R3, R6, 0xffffffe ;  /* 0x0ffffffe06037836 */ /* 0x001fe20000000000 */
[----:B------:R-:W-:-:S04]  /*7ab0*/  LOP3.LUT R6, R5, R4, RZ, 0x3c, !PT ;  /* 0x0000000405067212 */ /* 0x000fc800078e3cff */
[----:B------:R-:W-:Y:S01]  /*7ac0*/  ISETP.GE.AND P0, PT, R6, RZ, PT ;  /* 0x000000ff0600720c */ /* 0x000fe20003f06270 */
[----:B------:R-:W0:Y:S01]  /*7ad0*/  F2I.FTZ.U32.TRUNC.NTZ R3, R3 ;  /* 0x0000000300037305 */ /* 0x000e22000021f000 */
[----:B------:R-:W-:Y:S02]  /*7ae0*/  PRMT R6, R7, 0x8880, RZ ;  /* 0x0000888007067816 */ /* 0x000fe400000000ff */
[----:B------:R-:W-:Y:S02]  /*7af0*/  LOP3.LUT R7, RZ, R4, RZ, 0x33, !PT ;  /* 0x00000004ff077212 */ /* 0x000fe400078e33ff */
[----:B------:R-:W-:Y:S01]  /*7b00*/  ISETP.GT.AND P3, PT, R6, -0x1, PT ;  /* 0xffffffff0600780c */ /* 0x000fe20003f64270 */
[----:B0-----:R-:W-:-:S04]  /*7b10*/  IMAD.MOV R9, RZ, RZ, -R3 ;  /* 0x000000ffff097224 */ /* 0x001fc800078e0a03 */
[----:B------:R-:W-:-:S04]  /*7b20*/  IMAD R9, R9, R0, RZ ;  /* 0x0000000009097224 */ /* 0x000fc800078e02ff */
[----:B------:R-:W-:-:S04]  /*7b30*/  IMAD.HI.U32 R2, R3, R9, R2 ;  /* 0x0000000903027227 */ /* 0x000fc800078e0002 */
[----:B------:R-:W-:Y:S01]  /*7b40*/  IMAD.MOV R3, RZ, RZ, -R8 ;  /* 0x000000ffff037224 */ /* 0x000fe200078e0a08 */
[----:B-1----:R-:W-:Y:S01]  /*7b50*/  PRMT R8, R10, 0x9910, RZ ;  /* 0x000099100a087816 */ /* 0x002fe200000000ff */
[----:B------:R-:W-:-:S04]  /*7b60*/  IMAD.HI.U32 R2, R2, R11, RZ ;  /* 0x0000000b02027227 */ /* 0x000fc800078e00ff */
[----:B------:R-:W-:-:S05]  /*7b70*/  IMAD R3, R2, R3, R11 ;  /* 0x0000000302037224 */ /* 0x000fca00078e020b */
        /* <DEDUP_REMOVED lines=20> */
.L_x_33167:
[----:B------:R-:W-:Y:S05]  /*7cc0*/  BSYNC B0 ;  /* 0x0000000000007941 */ /* 0x000fea0003800000 */
.L_x_33166:
        /* <DEDUP_REMOVED lines=11> */
.L_x_33171:
[----:B------:R0:W-:Y:S01]  /*7d80*/  STG.E.U8 desc[UR36][R16.64], R9 ;  /* 0x0000000910007986 */ /* 0x0001e2000c101124 */
[----:B------:R-:W-:Y:S05]  /*7d90*/  BRA `(.L_x_33173) ;  /* 0x0000000c00907947 */ /* 0x000fea0003800000 */
.L_x_33170:
        /* <DEDUP_REMOVED lines=12> */
.L_x_33175:
[----:B------:R-:W-:-:S05]  /*7e60*/  PRMT R3, R9, 0x8880, RZ ;  /* 0x0000888009037816 */ /* 0x000fca00000000ff */
[----:B------:R0:W-:Y:S01]  /*7e70*/  STG.E desc[UR36][R16.64], R3 ;  /* 0x0000000310007986 */ /* 0x0001e2000c101924 */
[----:B------:R-:W-:Y:S05]  /*7e80*/  BRA `(.L_x_33173) ;  /* 0x0000000c00547947 */ /* 0x000fea0003800000 */
.L_x_33174:
[----:B------:R-:W-:-:S04]  /*7e90*/  PRMT R3, R9, 0x8880, RZ ;  /* 0x0000888009037816 */ /* 0x000fc800000000ff */
[----:B------:R-:W-:-:S05]  /*7ea0*/  PRMT R3, R3, 0x7710, RZ ;  /* 0x0000771003037816 */ /* 0x000fca00000000ff */
[----:B------:R0:W-:Y:S01]  /*7eb0*/  STG.E.U16 desc[UR36][R16.64], R3 ;  /* 0x0000000310007986 */ /* 0x0001e2000c101524 */
[----:B------:R-:W-:Y:S05]  /*7ec0*/  BRA `(.L_x_33173) ;  /* 0x0000000c00447947 */ /* 0x000fea0003800000 */
.L_x_33169:
        /* <DEDUP_REMOVED lines=9> */
.L_x_33177:
[----:B------:R-:W0:Y:S02]  /*7f60*/  I2F.S8 R0, R9 ;  /* 0x0000000900007306 */ /* 0x000e240000001400 */
[----:B0-----:R-:W-:-:S05]  /*7f70*/  F2FP.F16.F32.PACK_AB R0, RZ, R0 ;  /* 0x00000000ff00723e */ /* 0x001fca00000000ff */
[----:B------:R0:W-:Y:S01]  /*7f80*/  STG.E.U16 desc[UR36][R16.64], R0 ;  /* 0x0000000010007986 */ /* 0x0001e2000c101524 */
[----:B------:R-:W-:Y:S05]  /*7f90*/  BRA `(.L_x_33173) ;  /* 0x0000000c00107947 */ /* 0x000fea0003800000 */
.L_x_33176:
        /* <DEDUP_REMOVED lines=10> */
.L_x_33179:
[----:B------:R-:W0:Y:S02]  /*8040*/  I2F.S8 R9, R9 ;  /* 0x0000000900097306 */ /* 0x000e240000001400 */
[----:B0-----:R-:W-:-:S04]  /*8050*/  F2FP.F16.F32.PACK_AB R3, RZ, R9 ;  /* 0x00000009ff03723e */ /* 0x001fc800000000ff */
[----:B------:R-:W-:-:S05]  /*8060*/  PRMT R3, R3, 0x5410, RZ ;  /* 0x0000541003037816 */ /* 0x000fca00000000ff */
[----:B------:R0:W-:Y:S01]  /*8070*/  STG.E desc[UR36][R16.64], R3 ;  /* 0x0000000310007986 */ /* 0x0001e2000c101924 */
[----:B------:R-:W-:Y:S05]  /*8080*/  BRA `(.L_x_33173) ;  /* 0x0000000800d47947 */ /* 0x000fea0003800000 */
.L_x_33178:
[----:B------:R-:W-:-:S04]  /*8090*/  PRMT R2, R9, 0x8880, RZ ;  /* 0x0000888009027816 */ /* 0x000fc800000000ff */
[----:B------:R-:W-:-:S06]  /*80a0*/  PRMT R2, R2, 0x7710, RZ ;  /* 0x0000771002027816 */ /* 0x000fcc00000000ff */
[----:B------:R-:W0:Y:S02]  /*80b0*/  I2F.F64.S16 R2, R2 ;  /* 0x0000000200027312 */ /* 0x000e240000101c00 */
[----:B0-----:R0:W-:Y:S01]  /*80c0*/  STG.E.64 desc[UR36][R16.64], R2 ;  /* 0x0000000210007986 */ /* 0x0011e2000c101b24 */
[----:B------:R-:W-:Y:S05]  /*80d0*/  BRA `(.L_x_33173) ;  /* 0x0000000800c07947 */ /* 0x000fea0003800000 */
.L_x_33168:
        /* <DEDUP_REMOVED lines=12> */
.L_x_33182:
[----:B------:R-:W-:Y:S02]  /*81a0*/  PRMT R4, R9, 0x8880, RZ ;  /* 0x0000888009047816 */ /* 0x000fe400000000ff */
[----:B------:R-:W-:Y:S02]  /*81b0*/  CS2R R6, SRZ ;  /* 0x0000000000067805 */ /* 0x000fe4000001ff00 */
[----:B------:R-:W-:-:S06]  /*81c0*/  PRMT R4, R4, 0x7710, RZ ;  /* 0x0000771004047816 */ /* 0x000fcc00000000ff */
[----:B------:R-:W0:Y:S02]  /*81d0*/  I2F.F64.S16 R4, R4 ;  /* 0x0000000400047312 */ /* 0x000e240000101c00 */
[----:B0-----:R0:W-:Y:S01]  /*81e0*/  STG.E.128 desc[UR36][R16.64], R4 ;  /* 0x0000000410007986 */ /* 0x0011e2000c101d24 */
[----:B------:R-:W-:Y:S05]  /*81f0*/  BRA `(.L_x_33173) ;  /* 0x0000000800787947 */ /* 0x000fea0003800000 */
.L_x_33181:
        /* <DEDUP_REMOVED lines=21> */
.L_x_33186:
[----:B------:R-:W-:Y:S05]  /*8350*/  BSYNC B0 ;  /* 0x0000000000007941 */ /* 0x000fea0003800000 */
.L_x_33185:
[----:B------:R-:W-:-:S05]  /*8360*/  LOP3.LUT R3, R0, R3, RZ, 0xfc, !PT ;  /* 0x0000000300037212 */ /* 0x000fca00078efcff */
[----:B------:R0:W-:Y:S01]  /*8370*/  STG.E.U8 desc[UR36][R16.64], R3 ;  /* 0x0000000310007986 */ /* 0x0001e2000c101124 */
[----:B------:R-:W-:Y:S05]  /*8380*/  BRA `(.L_x_33173) ;  /* 0x0000000800147947 */ /* 0x000fea0003800000 */
.L_x_33184:
        /* <DEDUP_REMOVED lines=13> */
.L_x_33188:
[----:B------:R-:W-:Y:S01]  /*8460*/  IMAD.MOV.U32 R0, RZ, RZ, 0x7f ;  /* 0x0000007fff007424 */ /* 0x000fe200078e00ff */
[----:B------:R-:W-:-:S04]  /*8470*/  ISETP.GT.U32.AND P0, PT, R2, 0x7f800000, PT ;  /* 0x7f8000000200780c */ /* 0x000fc80003f04070 */
[----:B------:R-:W-:-:S09]  /*8480*/  SEL R0, R0, 0x7c, P0 ;  /* 0x0000007c00007807 */ /* 0x000fd20000000000 */
.L_x_33189:
[----:B------:R-:W-:Y:S05]  /*8490*/  BSYNC B0 ;  /* 0x0000000000007941 */ /* 0x000fea0003800000 */
.L_x_33187:
[----:B------:R-:W-:-:S04]  /*84a0*/  LOP3.LUT R2, R9, 0x80000000, RZ, 0xc0, !PT ;  /* 0x8000000009027812 */ /* 0x000fc800078ec0ff */
[----:B------:R-:W-:-:S04]  /*84b0*/  SHF.R.U32.HI R3, RZ, 0x18, R2 ;  /* 0x00000018ff037819 */ /* 0x000fc80000011602 */
[----:B------:R-:W-:-:S05]  /*84c0*/  LOP3.LUT R3, R0, R3, RZ, 0xfc, !PT ;  /* 0x0000000300037212 */ /* 0x000fca00078efcff */
[----:B------:R0:W-:Y:S01]  /*84d0*/  STG.E.U8 desc[UR36][R16.64], R3 ;  /* 0x0000000310007986 */ /* 0x0001e2000c101124 */
[----:B------:R-:W-:Y:S05]  /*84e0*/  BRA `(.L_x_33173) ;  /* 0x0000000400bc7947 */ /* 0x000fea0003800000 */
.L_x_33183:
[----:B------:R-:W0:Y:S02]  /*84f0*/  I2F.S8 R0, R9 ;  /* 0x0000000900007306 */ /* 0x000e240000001400 */
[----:B0-----:R-:W-:-:S05]  /*8500*/  F2FP.BF16.F32.PACK_AB R0, RZ, R0 ;  /* 0x00000000ff00723e */ /* 0x001fca00000010ff */
[----:B------:R0:W-:Y:S01]  /*8510*/  STG.E.U16 desc[UR36][R16.64], R0 ;  /* 0x0000000010007986 */ /* 0x0001e2000c101524 */
[----:B------:R-:W-:Y:S05]  /*8520*/  BRA `(.L_x_33173) ;  /* 0x0000000400ac7947 */ /* 0x000fea0003800000 */
.L_x_33180:
        /* <DEDUP_REMOVED lines=12> */
.L_x_33192:
        /* <DEDUP_REMOVED lines=17> */
.L_x_33195:
[----:B------:R-:W-:-:S04]  /*8700*/  LOP3.LUT R2, R9, 0x80000000, RZ, 0xc0, !PT ;  /* 0x8000000009027812 */ /* 0x000fc800078ec0ff */
[----:B------:R-:W-:-:S04]  /*8710*/  SHF.R.U32.HI R3, RZ, 0x18, R2 ;  /* 0x00000018ff037819 */ /* 0x000fc80000011602 */
[----:B------:R-:W-:-:S04]  /*8720*/  LOP3.LUT R0, R0, R3, RZ, 0xfc, !PT ;  /* 0x0000000300007212 */ /* 0x000fc800078efcff */
[----:B------:R-:W-:-:S07]  /*8730*/  PRMT R8, R0, 0x7610, R8 ;  /* 0x0000761000087816 */ /* 0x000fce0000000008 */
.L_x_33194:
[----:B------:R-:W-:Y:S05]  /*8740*/  BSYNC B0 ;  /* 0x0000000000007941 */ /* 0x000fea0003800000 */
.L_x_33193:
[----:B------:R3:W-:Y:S01]  /*8750*/  STG.E.U8 desc[UR36][R16.64], R8 ;  /* 0x0000000810007986 */ /* 0x0007e2000c101124 */
[----:B------:R-:W-:Y:S05]  /*8760*/  BRA `(.L_x_33173) ;  /* 0x00000004001c7947 */ /* 0x000fea0003800000 */
.L_x_33191:
        /* <DEDUP_REMOVED lines=17> */
.L_x_33198:
[----:B------:R-:W-:-:S04]  /*8880*/  LOP3.LUT R2, R9, 0x80000000, RZ, 0xc0, !PT ;  /* 0x8000000009027812 */ /* 0x000fc800078ec0ff */
[----:B------:R-:W-:-:S04]  /*8890*/  SHF.R.U32.HI R3, RZ, 0x18, R2 ;  /* 0x00000018ff037819 */ /* 0x000fc80000011602 */
[----:B------:R-:W-:-:S04]  /*88a0*/  LOP3.LUT R0, R0, R3, RZ, 0xfc, !PT ;  /* 0x0000000300007212 */ /* 0x000fc800078efcff */
[----:B------:R-:W-:-:S07]  /*88b0*/  PRMT R8, R0, 0x7610, R8 ;  /* 0x0000761000087816 */ /* 0x000fce0000000008 */
.L_x_33197:
[----:B------:R-:W-:Y:S05]  /*88c0*/  BSYNC B0 ;  /* 0x0000000000007941 */ /* 0x000fea0003800000 */
.L_x_33196:
[----:B------:R0:W-:Y:S01]  /*88d0*/  STG.E.U8 desc[UR36][R16.64], R8 ;  /* 0x0000000810007986 */ /* 0x0001e2000c101124 */
[----:B------:R-:W-:Y:S05]  /*88e0*/  BRA `(.L_x_33173) ;  /* 0x0000000000bc7947 */ /* 0x000fea0003800000 */
.L_x_33190:
        /* <DEDUP_REMOVED lines=22> */
.L_x_33172:
        /* <DEDUP_REMOVED lines=16> */
.L_x_33201:
[----:B------:R-:W-:Y:S05]  /*8b50*/  BRA `(.L_x_33173) ;  /* 0x0000000000207947 */ /* 0x000fea0003800000 */
.L_x_33200:
[----:B------:R-:W-:-:S04]  /*8b60*/  LOP3.LUT R9, R9, 0xffff, RZ, 0xc0, !PT ;  /* 0x0000ffff09097812 */ /* 0x000fc800078ec0ff */
[----:B------:R-:W-:-:S05]  /*8b70*/  PRMT R9, R9, 0x8880, RZ ;  /* 0x0000888009097816 */ /* 0x000fca00000000ff */
[----:B------:R-:W-:-:S05]  /*8b80*/  IMAD.MOV.U32 R2, RZ, RZ, R9 ;  /* 0x000000ffff027224 */ /* 0x000fca00078e0009 */
[----:B------:R-:W-:-:S05]  /*8b90*/  SHF.R.S32.HI R3, RZ, 0x1f, R2 ;  /* 0x0000001fff037819 */ /* 0x000fca0000011402 */
[----:B------:R2:W-:Y:S01]  /*8ba0*/  STG.E.64 desc[UR36][R16.64], R2 ;  /* 0x0000000210007986 */ /* 0x0005e2000c101b24 */
[----:B------:R-:W-:Y:S05]  /*8bb0*/  BRA `(.L_x_33173) ;  /* 0x0000000000087947 */ /* 0x000fea0003800000 */
.L_x_33199:
[----:B------:R-:W-:-:S05]  /*8bc0*/  PRMT R3, R9, 0x8880, RZ ;  /* 0x0000888009037816 */ /* 0x000fca00000000ff */
[----:B------:R0:W-:Y:S02]  /*8bd0*/  STG.E desc[UR36][R16.64], R3 ;  /* 0x0000000310007986 */ /* 0x0001e4000c101924 */
.L_x_33173:
[----:B------:R-:W-:-:S07]  /*8be0*/  VIADD R19, R19, 0x80 ;  /* 0x0000008013137836 */ /* 0x000fce0000000000 */
.L_x_33098:
[----:B------:R-:W-:Y:S05]  /*8bf0*/  BSYNC B6 ;  /* 0x0000000000067941 */ /* 0x000fea0003800000 */
.L_x_33097:
        /* <DEDUP_REMOVED lines=358> */
.L_x_33204:
        /* <DEDUP_REMOVED lines=20> */
.L_x_33208:
[----:B------:R0:W5:Y:S01]  /*a3a0*/  LDG.E.U8 R18, desc[UR36][R2.64] ;  /* 0x0000002402127981 */ /* 0x000162000c1e1100 */
[----:B------:R-:W-:Y:S05]  /*a3b0*/  BRA `(.L_x_33210) ;  /* 0x0000000c00547947 */ /* 0x000fea0003800000 */
.L_x_33207:
        /* <DEDUP_REMOVED lines=8> */
.L_x_33212:
[----:B------:R0:W5:Y:S01]  /*a440*/  LDG.E.U8 R18, desc[UR36][R2.64] ;  /* 0x0000002402127981 */ /* 0x000162000c1e1100 */
[----:B------:R-:W-:Y:S05]  /*a450*/  BRA `(.L_x_33210) ;  /* 0x0000000c002c7947 */ /* 0x000fea0003800000 */
.L_x_33211:
[----:B------:R0:W5:Y:S01]  /*a460*/  LDG.E.U16 R18, desc[UR36][R2.64] ;  /* 0x0000002402127981 */ /* 0x000162000c1e1500 */
[----:B------:R-:W-:Y:S05]  /*a470*/  BRA `(.L_x_33210) ;  /* 0x0000000c00247947 */ /* 0x000fea0003800000 */
.L_x_33206:
        /* <DEDUP_REMOVED lines=9> */
.L_x_33214:
[----:B------:R-:W2:Y:S02]  /*a510*/  LDG.E.U16 R0, desc[UR36][R2.64] ;  /* 0x0000002402007981 */ /* 0x000ea4000c1e1500 */
[----:B--2---:R-:W-:-:S06]  /*a520*/  HADD2.F32 R0, -RZ, R0.H0_H0 ;  /* 0x20000000ff007230 */ /* 0x004fcc0000004100 */
[----:B------:R-:W0:Y:S02]  /*a530*/  F2I.FTZ.TRUNC.NTZ R0, R0 ;  /* 0x0000000000007305 */ /* 0x000e24000021f100 */
[----:B0-----:R-:W-:Y:S01]  /*a540*/  PRMT R18, R0, 0x7610, R18 ;  /* 0x0000761000127816 */ /* 0x001fe20000000012 */
[----:B------:R-:W-:Y:S06]  /*a550*/  BRA `(.L_x_33210) ;  /* 0x0000000800ec7947 */ /* 0x000fec0003800000 */
.L_x_33213:
        /* <DEDUP_REMOVED lines=9> */
.L_x_33216:
[----:B------:R-:W2:Y:S02]  /*a5f0*/  LDG.E.U16 R2, desc[UR36][R2.64] ;  /* 0x0000002402027981 */ /* 0x000ea4000c1e1500 */
[----:B--2---:R-:W-:-:S06]  /*a600*/  HADD2.F32 R0, -RZ, R2.H0_H0 ;  /* 0x20000002ff007230 */ /* 0x004fcc0000004100 */
[----:B------:R-:W0:Y:S02]  /*a610*/  F2I.FTZ.TRUNC.NTZ R0, R0 ;  /* 0x0000000000007305 */ /* 0x000e24000021f100 */
[----:B0-----:R-:W-:Y:S01]  /*a620*/  PRMT R18, R0, 0x7610, R18 ;  /* 0x0000761000127816 */ /* 0x001fe20000000012 */
[----:B------:R-:W-:Y:S06]  /*a630*/  BRA `(.L_x_33210) ;  /* 0x0000000800b47947 */ /* 0x000fec0003800000 */
.L_x_33215:
[----:B------:R-:W2:Y:S02]  /*a640*/  LDG.E.64 R2, desc[UR36][R2.64] ;  /* 0x0000002402027981 */ /* 0x000ea4000c1e1b00 */
[----:B--2---:R4:W0:Y:S01]  /*a650*/  F2I.F64.TRUNC R18, R2 ;  /* 0x0000000200127311 */ /* 0x004822000030d100 */
[----:B------:R-:W-:Y:S05]  /*a660*/  BRA `(.L_x_33210) ;  /* 0x0000000800a87947 */ /* 0x000fea0003800000 */
.L_x_33205:
        /* <DEDUP_REMOVED lines=12> */
.L_x_33219:
[----:B------:R-:W2:Y:S02]  /*a730*/  LDG.E.64 R2, desc[UR36][R2.64] ;  /* 0x0000002402027981 */ /* 0x000ea4000c1e1b00 */
[----:B--2---:R0:W1:Y:S01]  /*a740*/  F2I.F64.TRUNC R18, R2 ;  /* 0x0000000200127311 */ /* 0x004062000030d100 */
[----:B------:R-:W-:Y:S05]  /*a750*/  BRA `(.L_x_33210) ;  /* 0x00000008006c7947 */ /* 0x000fea0003800000 */
.L_x_33218:
        /* <DEDUP_REMOVED lines=28> */
.L_x_33221:
        /* <DEDUP_REMOVED lines=15> */
.L_x_33220:
[----:B------:R-:W2:Y:S02]  /*aa10*/  LDG.E.U16 R0, desc[UR36][R2.64] ;  /* 0x0000002402007981 */ /* 0x000ea4000c1e1500 */
[----:B--2---:R-:W-:-:S06]  /*aa20*/  IMAD.U32 R0, R0, 0x10000, RZ ;  /* 0x0001000000007824 */ /* 0x004fcc00078e00ff */
[----:B------:R-:W0:Y:S02]  /*aa30*/  F2I.FTZ.TRUNC.NTZ R0, R0 ;  /* 0x0000000000007305 */ /* 0x000e24000021f100 */
[----:B0-----:R-:W-:Y:S01]  /*aa40*/  PRMT R18, R0, 0x7610, R18 ;  /* 0x0000761000127816 */ /* 0x001fe20000000012 */
[----:B------:R-:W-:Y:S06]  /*aa50*/  BRA `(.L_x_33210) ;  /* 0x0000000400ac7947 */ /* 0x000fec0003800000 */
.L_x_33217:
        /* <DEDUP_REMOVED lines=10> */
.L_x_33224:
        /* <DEDUP_REMOVED lines=21> */
.L_x_33228:
[----:B------:R-:W-:Y:S05]  /*ac50*/  BSYNC B1 ;  /* 0x0000000000017941 */ /* 0x000fea0003800000 */
.L_x_33227:
[----:B------:R-:W-:Y:S01]  /*ac60*/  LEA R3, R0, 0x3b800000, 0x17 ;  /* 0x3b80000000037811 */ /* 0x000fe200078eb8ff */
[----:B------:R-:W-:-:S05]  /*ac70*/  IMAD.SHL.U32 R0, R2, 0x100000, RZ ;  /* 0x0010000002007824 */ /* 0x000fca00078e00ff */
[----:B------:R-:W-:-:S07]  /*ac80*/  LOP3.LUT R0, R3, R0, R4, 0xfe, !PT ;  /* 0x0000000003007212 */ /* 0x000fce00078efe04 */
.L_x_33226:
[----:B------:R-:W-:Y:S05]  /*ac90*/  BSYNC B0 ;  /* 0x0000000000007941 */ /* 0x000fea0003800000 */
.L_x_33225:
[----:B------:R-:W0:Y:S02]  /*aca0*/  F2I.FTZ.TRUNC.NTZ R0, R0 ;  /* 0x0000000000007305 */ /* 0x000e24000021f100 */
[----:B0-----:R-:W-:Y:S01]  /*acb0*/  PRMT R18, R0, 0x7610, R18 ;  /* 0x0000761000127816 */ /* 0x001fe20000000012 */
[----:B------:R-:W-:Y:S06]  /*acc0*/  BRA `(.L_x_33210) ;  /* 0x0000000400107947 */ /* 0x000fec0003800000 */
.L_x_33223:
        /* <DEDUP_REMOVED lines=21> */
.L_x_33232:
[----:B------:R-:W-:Y:S05]  /*ae20*/  BSYNC B1 ;  /* 0x0000000000017941 */ /* 0x000fea0003800000 */
.L_x_33231:
[----:B------:R-:W-:Y:S01]  /*ae30*/  LEA R3, R0, 0x37800000, 0x17 ;  /* 0x3780000000037811 */ /* 0x000fe200078eb8ff */
[----:B------:R-:W-:-:S05]  /*ae40*/  IMAD.SHL.U32 R0, R2, 0x200000, RZ ;  /* 0x0020000002007824 */ /* 0x000fca00078e00ff */
[----:B------:R-:W-:-:S07]  /*ae50*/  LOP3.LUT R0, R3, R0, R4, 0xfe, !PT ;  /* 0x0000000003007212 */ /* 0x000fce00078efe04 */
.L_x_33230:
[----:B------:R-:W-:Y:S05]  /*ae60*/  BSYNC B0 ;  /* 0x0000000000007941 */ /* 0x000fea0003800000 */
.L_x_33229:
[----:B------:R-:W0:Y:S02]  /*ae70*/  F2I.FTZ.TRUNC.NTZ R0, R0 ;  /* 0x0000000000007305 */ /* 0x000e24000021f100 */
[----:B0-----:R-:W-:Y:S01]  /*ae80*/  PRMT R18, R0, 0x7610, R18 ;  /* 0x0000761000127816 */ /* 0x001fe20000000012 */
[----:B------:R-:W-:Y:S06]  /*ae90*/  BRA `(.L_x_33210) ;  /* 0x00000000009c7947 */ /* 0x000fec0003800000 */
.L_x_33222:
        /* <DEDUP_REMOVED lines=14> */
.L_x_33236:
[----:B------:R-:W-:Y:S05]  /*af80*/  BSYNC B0 ;  /* 0x0000000000007941 */ /* 0x000fea0003800000 */
.L_x_33235:
[----:B------:R-:W0:Y:S02]  /*af90*/  F2I.FTZ.TRUNC.NTZ R0, R0 ;  /* 0x0000000000007305 */ /* 0x000e24000021f100 */
[----:B0-----:R-:W-:Y:S01]  /*afa0*/  PRMT R18, R0, 0x7610, R18 ;  /* 0x0000761000127816 */ /* 0x001fe20000000012 */
[----:B------:R-:W-:Y:S06]  /*afb0*/  BRA `(.L_x_33210) ;  /* 0x0000000000547947 */ /* 0x000fec0003800000 */
.L_x_33209:
        /* <DEDUP_REMOVED lines=16> */
.L_x_33237:
[----:B------:R-:W-:Y:S01]  /*b0c0*/  PRMT R18, RZ, 0x7610, R18 ;  /* 0x00007610ff127816 */ /* 0x000fe20000000012 */
[----:B------:R-:W-:Y:S06]  /*b0d0*/  BRA `(.L_x_33210) ;  /* 0x00000000000c7947 */ /* 0x000fec0003800000 */
.L_x_33234:
[----:B------:R0:W5:Y:S01]  /*b0e0*/  LDG.E.U8 R18, desc[UR36][R2.64] ;  /* 0x0000002402127981 */ /* 0x000162000c1e1100 */
[----:B------:R-:W-:Y:S05]  /*b0f0*/  BRA `(.L_x_33210) ;  /* 0x0000000000047947 */ /* 0x000fea0003800000 */
.L_x_33233:
[----:B------:R0:W5:Y:S02]  /*b100*/  LDG.E.U8 R18, desc[UR36][R2.64] ;  /* 0x0000002402127981 */ /* 0x000164000c1e1100 */
.L_x_33210:
        /* <DEDUP_REMOVED lines=17> */
.L_x_33241:
[----:B------:R0:W5:Y:S01]  /*b220*/  LDG.E.U8 R7, desc[UR36][R2.64] ;  /* 0x0000002402077981 */ /* 0x000162000c1e1100 */
[----:B------:R-:W-:Y:S05]  /*b230*/  BRA `(.L_x_33243) ;  /* 0x0000000c00547947 */ /* 0x000fea0003800000 */
.L_x_33240:
        /* <DEDUP_REMOVED lines=8> */
.L_x_33245:
[----:B------:R0:W5:Y:S01]  /*b2c0*/  LDG.E.U8 R7, desc[UR36][R2.64] ;  /* 0x0000002402077981 */ /* 0x000162000c1e1100 */
[----:B------:R-:W-:Y:S05]  /*b2d0*/  BRA `(.L_x_33243) ;  /* 0x0000000c002c7947 */ /* 0x000fea0003800000 */
.L_x_33244:
[----:B------:R0:W5:Y:S01]  /*b2e0*/  LDG.E.U16 R7, desc[UR36][R2.64] ;  /* 0x0000002402077981 */ /* 0x000162000c1e1500 */
[----:B------:R-:W-:Y:S05]  /*b2f0*/  BRA `(.L_x_33243) ;  /* 0x0000000c00247947 */ /* 0x000fea0003800000 */
.L_x_33239:
        /* <DEDUP_REMOVED lines=9> */
.L_x_33247:
[----:B------:R-:W2:Y:S02]  /*b390*/  LDG.E.U16 R0, desc[UR36][R2.64] ;  /* 0x0000002402007981 */ /* 0x000ea4000c1e1500 */
[----:B--2---:R-:W-:-:S06]  /*b3a0*/  HADD2.F32 R0, -RZ, R0.H0_H0 ;  /* 0x20000000ff007230 */ /* 0x004fcc0000004100 */
[----:B------:R-:W0:Y:S02]  /*b3b0*/  F2I.FTZ.TRUNC.NTZ R0, R0 ;  /* 0x0000000000007305 */ /* 0x000e24000021f100 */
[----:B0-----:R-:W-:Y:S01]  /*b3c0*/  PRMT R7, R0, 0x7610, R7 ;  /* 0x0000761000077816 */ /* 0x001fe20000000007 */
[----:B------:R-:W-:Y:S06]  /*b3d0*/  BRA `(.L_x_33243) ;  /* 0x0000000800ec7947 */ /* 0x000fec0003800000 */
.L_x_33246:
        /* <DEDUP_REMOVED lines=9> */
.L_x_33249:
[----:B------:R-:W2:Y:S02]  /*b470*/  LDG.E.U16 R2, desc[UR36][R2.64] ;  /* 0x0000002402027981 */ /* 0x000ea4000c1e1500 */
[----:B--2---:R-:W-:-:S06]  /*b480*/  HADD2.F32 R0, -RZ, R2.H0_H0 ;  /* 0x20000002ff007230 */ /* 0x004fcc0000004100 */
[----:B------:R-:W0:Y:S02]  /*b490*/  F2I.FTZ.TRUNC.NTZ R0, R0 ;  /* 0x0000000000007305 */ /* 0x000e24000021f100 */
[----:B0-----:R-:W-:Y:S01]  /*b4a0*/  PRMT R7, R0, 0x7610, R7 ;  /* 0x0000761000077816 */ /* 0x001fe20000000007 */
[----:B------:R-:W-:Y:S06]  /*b4b0*/  BRA `(.L_x_33243) ;  /* 0x0000000800b47947 */ /* 0x000fec0003800000 */
.L_x_33248:
[----:B------:R-:W2:Y:S02]  /*b4c0*/  LDG.E.64 R2, desc[UR36][R2.64] ;  /* 0x0000002402027981 */ /* 0x000ea4000c1e1b00 */
[----:B--2---:R0:W1:Y:S01]  /*b4d0*/  F2I.F64.TRUNC R7, R2 ;  /* 0x0000000200077311 */ /* 0x004062000030d100 */
[----:B------:R-:W-:Y:S05]  /*b4e0*/  BRA `(.L_x_33243) ;  /* 0x0000000800a87947 */ /* 0x000fea0003800000 */
.L_x_33238:
        /* <DEDUP_REMOVED lines=12> */
.L_x_33252:
[----:B------:R-:W2:Y:S02]  /*b5b0*/  LDG.E.64 R2, desc[UR36][R2.64] ;  /* 0x0000002402027981 */ /* 0x000ea4000c1e1b00 */
[----:B--2---:R4:W0:Y:S01]  /*b5c0*/  F2I.F64.TRUNC R7, R2 ;  /* 0x0000000200077311 */ /* 0x004822000030d100 */
[----:B------:R-:W-:Y:S05]  /*b5d0*/  BRA `(.L_x_33243) ;  /* 0x00000008006c7947 */ /* 0x000fea0003800000 */
.L_x_33251:
        /* <DEDUP_REMOVED lines=28> */
.L_x_33254:
        /* <DEDUP_REMOVED lines=15> */
.L_x_33253:
[----:B------:R-:W2:Y:S02]  /*b890*/  LDG.E.U16 R0, desc[UR36][R2.64] ;  /* 0x0000002402007981 */ /* 0x000ea4000c1e1500 */
[----:B--2---:R-:W-:-:S06]  /*b8a0*/  IMAD.U32 R0, R0, 0x10000, RZ ;  /* 0x0001000000007824 */ /* 0x004fcc00078e00ff */
[----:B------:R-:W0:Y:S02]  /*b8b0*/  F2I.FTZ.TRUNC.NTZ R0, R0 ;  /* 0x0000000000007305 */ /* 0x000e24000021f100 */
[----:B0-----:R-:W-:Y:S01]  /*b8c0*/  PRMT R7, R0, 0x7610, R7 ;  /* 0x0000761000077816 */ /* 0x001fe20000000007 */
[----:B------:R-:W-:Y:S06]  /*b8d0*/  BRA `(.L_x_33243) ;  /* 0x0000000400ac7947 */ /* 0x000fec0003800000 */
.L_x_33250:
        /* <DEDUP_REMOVED lines=10> */
.L_x_33257:
        /* <DEDUP_REMOVED lines=21> */
.L_x_33261:
[----:B------:R-:W-:Y:S05]  /*bad0*/  BSYNC B1 ;  /* 0x0000000000017941 */ /* 0x000fea0003800000 */
.L_x_33260:
[----:B------:R-:W-:Y:S01]  /*bae0*/  LEA R3, R0, 0x3b800000, 0x17 ;  /* 0x3b80000000037811 */ /* 0x000fe200078eb8ff */
[----:B------:R-:W-:-:S05]  /*baf0*/  IMAD.SHL.U32 R0, R2, 0x100000, RZ ;  /* 0x0010000002007824 */ /* 0x000fca00078e00ff */
[----:B------:R-:W-:-:S07]  /*bb00*/  LOP3.LUT R0, R3, R0, R4, 0xfe, !PT ;  /* 0x0000000003007212 */ /* 0x000fce00078efe04 */
.L_x_33259:
[----:B------:R-:W-:Y:S05]  /*bb10*/  BSYNC B0 ;  /* 0x0000000000007941 */ /* 0x000fea0003800000 */
.L_x_33258:
[----:B------:R-:W0:Y:S02]  /*bb20*/  F2I.FTZ.TRUNC.NTZ R0, R0 ;  /* 0x0000000000007305 */ /* 0x000e24000021f100 */
[----:B0-----:R-:W-:Y:S01]  /*bb30*/  PRMT R7, R0, 0x7610, R7 ;  /* 0x0000761000077816 */ /* 0x001fe20000000007 */
[----:B------:R-:W-:Y:S06]  /*bb40*/  BRA `(.L_x_33243) ;  /* 0x0000000400107947 */ /* 0x000fec0003800000 */
.L_x_33256:
        /* <DEDUP_REMOVED lines=21> */
.L_x_33265:
[----:B------:R-:W-:Y:S05]  /*bca0*/  BSYNC B1 ;  /* 0x0000000000017941 */ /* 0x000fea0003800000 */
.L_x_33264:
[----:B------:R-:W-:Y:S01]  /*bcb0*/  LEA R3, R0, 0x37800000, 0x17 ;  /* 0x3780000000037811 */ /* 0x000fe200078eb8ff */
[----:B------:R-:W-:-:S05]  /*bcc0*/  IMAD.SHL.U32 R0, R2, 0x200000, RZ ;  /* 0x0020000002007824 */ /* 0x000fca00078e00ff */
[----:B------:R-:W-:-:S07]  /*bcd0*/  LOP3.LUT R0, R3, R0, R4, 0xfe, !PT ;  /* 0x0000000003007212 */ /* 0x000fce00078efe04 */
.L_x_33263:
[----:B------:R-:W-:Y:S05]  /*bce0*/  BSYNC B0 ;  /* 0x0000000000007941 */ /* 0x000fea0003800000 */
.L_x_33262:
[----:B------:R-:W0:Y:S02]  /*bcf0*/  F2I.FTZ.TRUNC.NTZ R0, R0 ;  /* 0x0000000000007305 */ /* 0x000e24000021f100 */
[----:B0-----:R-:W-:Y:S01]  /*bd00*/  PRMT R7, R0, 0x7610, R7 ;  /* 0x0000761000077816 */ /* 0x001fe20000000007 */
[----:B------:R-:W-:Y:S06]  /*bd10*/  BRA `(.L_x_33243) ;  /* 0x00000000009c7947 */ /* 0x000fec0003800000 */
.L_x_33255:
        /* <DEDUP_REMOVED lines=14> */
.L_x_33269:
[----:B------:R-:W-:Y:S05]  /*be00*/  BSYNC B0 ;  /* 0x0000000000007941 */ /* 0x000fea0003800000 */
.L_x_33268:
[----:B------:R-:W0:Y:S02]  /*be10*/  F2I.FTZ.TRUNC.NTZ R0, R0 ;  /* 0x0000000000007305 */ /* 0x000e24000021f100 */
[----:B0-----:R-:W-:Y:S01]  /*be20*/  PRMT R7, R0, 0x7610, R7 ;  /* 0x0000761000077816 */ /* 0x001fe20000000007 */
[----:B------:R-:W-:Y:S06]  /*be30*/  BRA `(.L_x_33243) ;  /* 0x0000000000547947 */ /* 0x000fec0003800000 */
.L_x_33242:
        /* <DEDUP_REMOVED lines=16> */
.L_x_33270:
[----:B------:R-:W-:Y:S01]  /*bf40*/  PRMT R7, RZ, 0x7610, R7 ;  /* 0x00007610ff077816 */ /* 0x000fe20000000007 */
[----:B------:R-:W-:Y:S06]  /*bf50*/  BRA `(.L_x_33243) ;  /* 0x00000000000c7947 */ /* 0x000fec0003800000 */
.L_x_33267:
[----:B------:R2:W5:Y:S01]  /*bf60*/  LDG.E.U8 R7, desc[UR36][R2.64] ;  /* 0x0000002402077981 */ /* 0x000562000c1e1100 */
[----:B------:R-:W-:Y:S05]  /*bf70*/  BRA `(.L_x_33243) ;  /* 0x0000000000047947 */ /* 0x000fea0003800000 */
.L_x_33266:
[----:B------:R1:W5:Y:S02]  /*bf80*/  LDG.E.U8 R7, desc[UR36][R2.64] ;  /* 0x0000002402077981 */ /* 0x000364000c1e1100 */
.L_x_33243:
[----:B01---5:R-:W-:Y:S01]  /*bf90*/  LOP3.LUT R0, R7, 0xffff, RZ, 0xc0, !PT ;  /* 0x0000ffff07007812 */ /* 0x023fe200078ec0ff */
[----:B------:R-:W0:Y:S01]  /*bfa0*/  LDC.U8 R10, c[0x0][0x491] ;  /* 0x00012440ff0a7b82 */ /* 0x000e220000000000 */
[----:B--234-:R-:W-:Y:S01]  /*bfb0*/  LOP3.LUT R2, R18, 0xffff, RZ, 0xc0, !PT ;  /* 0x0000ffff12027812 */ /* 0x01cfe200078ec0ff */
[----:B------:R-:W-:Y:S01]  /*bfc0*/  BSSY B0, `(.L_x_33271) ;  /* 0x000002c000007945 */ /* 0x000fe20003800000 */
[----:B------:R-:W-:Y:S02]  /*bfd0*/  PRMT R4, R0, 0x8880, RZ ;  /* 0x0000888000047816 */ /* 0x000fe400000000ff */
[----:B------:R-:W-:Y:S01]  /*bfe0*/  PRMT R5, R2, 0x8880, RZ ;  /* 0x0000888002057816 */ /* 0x000fe200000000ff */
[----:B------:R-:W-:Y:S01]  /*bff0*/  IMAD.MOV.U32 R2, RZ, RZ, RZ ;  /* 0x000000ffff027224 */ /* 0x000fe200078e00ff */
[----:B------:R-:W-:Y:S02]  /*c000*/  IABS R0, R4 ;  /* 0x0000000400007213 */ /* 0x000fe40000000000 */
[----:B------:R-:W-:-:S02]  /*c010*/  IABS R11, R5 ;  /* 0x00000005000b7213 */ /* 0x000fc40000000000 */
[----:B------:R-:W1:Y:S01]  /*c020*/  I2F.RP R6, R0 ;  /* 0x0000000000067306 */ /* 0x000e620000209400 */
[----:B------:R-:W-:Y:S02]  /*c030*/  IABS R8, R4 ;  /* 0x0000000400087213 */ /* 0x000fe40000000000 */
[----:B------:R-:W-:-:S05]  /*c040*/  LOP3.LUT R7, R7, R18, RZ, 0x3c, !PT ;  /* 0x0000001207077212 */ /* 0x000fca00078e3cff */
[----:B-1----:R-:W1:Y:S02]  /*c050*/  MUFU.RCP R6, R6 ;  /* 0x0000000600067308 */ /* 0x002e640000001000 */
[----:B-1----:R-:W-:Y:S01]  /*c060*/  VIADD R3, R6, 0xffffffe ;  /* 0x0ffffffe06037836 */ /* 0x002fe20000000000 */
[----:B------:R-:W-:-:S04]  /*c070*/  LOP3.LUT R6, R5, R4, RZ, 0x3c, !PT ;  /* 0x0000000405067212 */ /* 0x000fc800078e3cff */
[----:B------:R-:W-:Y:S01]  /*c080*/  ISETP.GE.AND P0, PT, R6, RZ, PT ;  /* 0x000000ff0600720c */ /* 0x000fe20003f06270 */
[----:B------:R-:W1:Y:S01]  /*c090*/  F2I.FTZ.U32.TRUNC.NTZ R3, R3 ;  /* 0x0000000300037305 */ /* 0x000e62000021f000 */
[----:B------:R-:W-:Y:S02]  /*c0a0*/  PRMT R6, R7, 0x8880, RZ ;  /* 0x0000888007067816 */ /* 0x000fe400000000ff */
[----:B------:R-:W-:Y:S02]  /*c0b0*/  LOP3.LUT R7, RZ, R4, RZ, 0x33, !PT ;  /* 0x00000004ff077212 */ /* 0x000fe400078e33ff */
[----:B------:R-:W-:Y:S01]  /*c0c0*/  ISETP.GT.AND P3, PT, R6, -0x1, PT ;  /* 0xffffffff0600780c */ /* 0x000fe20003f64270 */
[----:B-1----:R-:W-:-:S04]  /*c0d0*/  IMAD.MOV R9, RZ, RZ, -R3 ;  /* 0x000000ffff097224 */ /* 0x002fc800078e0a03 */
[----:B------:R-:W-:-:S04]  /*c0e0*/  IMAD R9, R9, R0, RZ ;  /* 0x0000000009097224 */ /* 0x000fc800078e02ff */
[----:B------:R-:W-:-:S04]  /*c0f0*/  IMAD.HI.U32 R2, R3, R9, R2 ;  /* 0x0000000903027227 */ /* 0x000fc800078e0002 */
[----:B------:R-:W-:Y:S01]  /*c100*/  IMAD.MOV R3, RZ, RZ, -R8 ;  /* 0x000000ffff037224 */ /* 0x000fe200078e0a08 */
[----:B0-----:R-:W-:Y:S01]  /*c110*/  PRMT R8, R10, 0x9910, RZ ;  /* 0x000099100a087816 */ /* 0x001fe200000000ff */
        /* <DEDUP_REMOVED lines=22> */
.L_x_33272:
[----:B------:R-:W-:Y:S05]  /*c280*/  BSYNC B0 ;  /* 0x0000000000007941 */ /* 0x000fea0003800000 */
.L_x_33271:
        /* <DEDUP_REMOVED lines=11> */
.L_x_33276:
[----:B------:R4:W-:Y:S01]  /*c340*/  STG.E.U8 desc[UR36][R16.64], R9 ;  /* 0x0000000910007986 */ /* 0x0009e2000c101124 */
[----:B------:R-:W-:Y:S05]  /*c350*/  BRA `(.L_x_33278) ;  /* 0x0000000c00907947 */ /* 0x000fea0003800000 */
.L_x_33275:
        /* <DEDUP_REMOVED lines=12> */
.L_x_33280:
[----:B------:R-:W-:-:S05]  /*c420*/  PRMT R3, R9, 0x8880, RZ ;  /* 0x0000888009037816 */ /* 0x000fca00000000ff */
[----:B------:R2:W-:Y:S01]  /*c430*/  STG.E desc[UR36][R16.64], R3 ;  /* 0x0000000310007986 */ /* 0x0005e2000c101924 */
[----:B------:R-:W-:Y:S05]  /*c440*/  BRA `(.L_x_33278) ;  /* 0x0000000c00547947 */ /* 0x000fea0003800000 */
.L_x_33279:
[----:B------:R-:W-:-:S04]  /*c450*/  PRMT R3, R9, 0x8880, RZ ;  /* 0x0000888009037816 */ /* 0x000fc800000000ff */
[----:B------:R-:W-:-:S05]  /*c460*/  PRMT R3, R3, 0x7710, RZ ;  /* 0x0000771003037816 */ /* 0x000fca00000000ff */
[----:B------:R0:W-:Y:S01]  /*c470*/  STG.E.U16 desc[UR36][R16.64], R3 ;  /* 0x0000000310007986 */ /* 0x0001e2000c101524 */
[----:B------:R-:W-:Y:S05]  /*c480*/  BRA `(.L_x_33278) ;  /* 0x0000000c00447947 */ /* 0x000fea0003800000 */
.L_x_33274:
        /* <DEDUP_REMOVED lines=9> */
.L_x_33282:
[----:B------:R-:W0:Y:S02]  /*c520*/  I2F.S8 R0, R9 ;  /* 0x0000000900007306 */ /* 0x000e240000001400 */
[----:B0-----:R-:W-:-:S05]  /*c530*/  F2FP.F16.F32.PACK_AB R0, RZ, R0 ;  /* 0x00000000ff00723e */ /* 0x001fca00000000ff */
[----:B------:R0:W-:Y:S01]  /*c540*/  STG.E.U16 desc[UR36][R16.64], R0 ;  /* 0x0000000010007986 */ /* 0x0001e2000c101524 */
[----:B------:R-:W-:Y:S05]  /*c550*/  BRA `(.L_x_33278) ;  /* 0x0000000c00107947 */ /* 0x000fea0003800000 */
.L_x_33281:
        /* <DEDUP_REMOVED lines=10> */
.L_x_33284:
[----:B------:R-:W0:Y:S02]  /*c600*/  I2F.S8 R9, R9 ;  /* 0x0000000900097306 */ /* 0x000e240000001400 */
[----:B0-----:R-:W-:-:S04]  /*c610*/  F2FP.F16.F32.PACK_AB R3, RZ, R9 ;  /* 0x00000009ff03723e */ /* 0x001fc800000000ff */
[----:B------:R-:W-:-:S05]  /*c620*/  PRMT R3, R3, 0x5410, RZ ;  /* 0x0000541003037816 */ /* 0x000fca00000000ff */
[----:B------:R0:W-:Y:S01]  /*c630*/  STG.E desc[UR36][R16.64], R3 ;  /* 0x0000000310007986 */ /* 0x0001e2000c101924 */
[----:B------:R-:W-:Y:S05]  /*c640*/  BRA `(.L_x_33278) ;  /* 0x0000000800d47947 */ /* 0x000fea0003800000 */
.L_x_33283:
[----:B------:R-:W-:-:S04]  /*c650*/  PRMT R2, R9, 0x8880, RZ ;  /* 0x0000888009027816 */ /* 0x000fc800000000ff */
[----:B------:R-:W-:-:S06]  /*c660*/  PRMT R2, R2, 0x7710, RZ ;  /* 0x0000771002027816 */ /* 0x000fcc00000000ff */
[----:B------:R-:W0:Y:S02]  /*c670*/  I2F.F64.S16 R2, R2 ;  /* 0x0000000200027312 */ /* 0x000e240000101c00 */
[----:B0-----:R0:W-:Y:S01]  /*c680*/  STG.E.64 desc[UR36][R16.64], R2 ;  /* 0x0000000210007986 */ /* 0x0011e2000c101b24 */
[----:B------:R-:W-:Y:S05]  /*c690*/  BRA `(.L_x_33278) ;  /* 0x0000000800c07947 */ /* 0x000fea0003800000 */
.L_x_33273:
        /* <DEDUP_REMOVED lines=12> */
.L_x_33287:
[----:B------:R-:W-:Y:S02]  /*c760*/  PRMT R4, R9, 0x8880, RZ ;  /* 0x0000888009047816 */ /* 0x000fe400000000ff */
[----:B------:R-:W-:Y:S02]  /*c770*/  CS2R R6, SRZ ;  /* 0x0000000000067805 */ /* 0x000fe4000001ff00 */
[----:B------:R-:W-:-:S06]  /*c780*/  PRMT R4, R4, 0x7710, RZ ;  /* 0x0000771004047816 */ /* 0x000fcc00000000ff */
[----:B------:R-:W0:Y:S02]  /*c790*/  I2F.F64.S16 R4, R4 ;  /* 0x0000000400047312 */ /* 0x000e240000101c00 */
[----:B0-----:R0:W-:Y:S01]  /*c7a0*/  STG.E.128 desc[UR36][R16.64], R4 ;  /* 0x0000000410007986 */ /* 0x0011e2000c101d24 */
[----:B------:R-:W-:Y:S05]  /*c7b0*/  BRA `(.L_x_33278) ;  /* 0x0000000800787947 */ /* 0x000fea0003800000 */
.L_x_33286:
        /* <DEDUP_REMOVED lines=21> */
.L_x_33291:
[----:B------:R-:W-:Y:S05]  /*c910*/  BSYNC B0 ;  /* 0x0000000000007941 */ /* 0x000fea0003800000 */
.L_x_33290:
[----:B------:R-:W-:-:S05]  /*c920*/  LOP3.LUT R3, R0, R3, RZ, 0xfc, !PT ;  /* 0x0000000300037212 */ /* 0x000fca00078efcff */
[----:B------:R0:W-:Y:S01]  /*c930*/  STG.E.U8 desc[UR36][R16.64], R3 ;  /* 0x0000000310007986 */ /* 0x0001e2000c101124 */
[----:B------:R-:W-:Y:S05]  /*c940*/  BRA `(.L_x_33278) ;  /* 0x0000000800147947 */ /* 0x000fea0003800000 */
.L_x_33289:
        /* <DEDUP_REMOVED lines=13> */
.L_x_33293:
[----:B------:R-:W-:Y:S01]  /*ca20*/  IMAD.MOV.U32 R0, RZ, RZ, 0x7f ;  /* 0x0000007fff007424 */ /* 0x000fe200078e00ff */
[----:B------:R-:W-:-:S04]  /*ca30*/  ISETP.GT.U32.AND P0, PT, R2, 0x7f800000, PT ;  /* 0x7f8000000200780c */ /* 0x000fc80003f04070 */
[----:B------:R-:W-:-:S09]  /*ca40*/  SEL R0, R0, 0x7c, P0 ;  /* 0x0000007c00007807 */ /* 0x000fd20000000000 */
.L_x_33294:
[----:B------:R-:W-:Y:S05]  /*ca50*/  BSYNC B0 ;  /* 0x0000000000007941 */ /* 0x000fea0003800000 */
.L_x_33292:
[----:B------:R-:W-:-:S04]  /*ca60*/  LOP3.LUT R2, R9, 0x80000000, RZ, 0xc0, !PT ;  /* 0x8000000009027812 */ /* 0x000fc800078ec0ff */
[----:B------:R-:W-:-:S04]  /*ca70*/  SHF.R.U32.HI R3, RZ, 0x18, R2 ;  /* 0x00000018ff037819 */ /* 0x000fc80000011602 */
[----:B------:R-:W-:-:S05]  /*ca80*/  LOP3.LUT R3, R0, R3, RZ, 0xfc, !PT ;  /* 0x0000000300037212 */ /* 0x000fca00078efcff */
[----:B------:R0:W-:Y:S01]  /*ca90*/  STG.E.U8 desc[UR36][R16.64], R3 ;  /* 0x0000000310007986 */ /* 0x0001e2000c101124 */
[----:B------:R-:W-:Y:S05]  /*caa0*/  BRA `(.L_x_33278) ;  /* 0x0000000400bc7947 */ /* 0x000fea0003800000 */
.L_x_33288:
[----:B------:R-:W0:Y:S02]  /*cab0*/  I2F.S8 R0, R9 ;  /* 0x0000000900007306 */ /* 0x000e240000001400 */
[----:B0-----:R-:W-:-:S05]  /*cac0*/  F2FP.BF16.F32.PACK_AB R0, RZ, R0 ;  /* 0x00000000ff00723e */ /* 0x001fca00000010ff */
[----:B------:R0:W-:Y:S01]  /*cad0*/  STG.E.U16 desc[UR36][R16.64], R0 ;  /* 0x0000000010007986 */ /* 0x0001e2000c101524 */
[----:B------:R-:W-:Y:S05]  /*cae0*/  BRA `(.L_x_33278) ;  /* 0x0000000400ac7947 */ /* 0x000fea0003800000 */
.L_x_33285:
        /* <DEDUP_REMOVED lines=12> */
.L_x_33297:
        /* <DEDUP_REMOVED lines=17> */
.L_x_33300:
[----:B------:R-:W-:-:S04]  /*ccc0*/  LOP3.LUT R2, R9, 0x80000000, RZ, 0xc0, !PT ;  /* 0x8000000009027812 */ /* 0x000fc800078ec0ff */
[----:B------:R-:W-:-:S04]  /*ccd0*/  SHF.R.U32.HI R3, RZ, 0x18, R2 ;  /* 0x00000018ff037819 */ /* 0x000fc80000011602 */
[----:B------:R-:W-:-:S04]  /*cce0*/  LOP3.LUT R0, R0, R3, RZ, 0xfc, !PT ;  /* 0x0000000300007212 */ /* 0x000fc800078efcff */
[----:B------:R-:W-:-:S07]  /*ccf0*/  PRMT R8, R0, 0x7610, R8 ;  /* 0x0000761000087816 */ /* 0x000fce0000000008 */
.L_x_33299:
[----:B------:R-:W-:Y:S05]  /*cd00*/  BSYNC B0 ;  /* 0x0000000000007941 */ /* 0x000fea0003800000 */
.L_x_33298:
[----:B------:R0:W-:Y:S01]  /*cd10*/  STG.E.U8 desc[UR36][R16.64], R8 ;  /* 0x0000000810007986 */ /* 0x0001e2000c101124 */
[----:B------:R-:W-:Y:S05]  /*cd20*/  BRA `(.L_x_33278) ;  /* 0x00000004001c7947 */ /* 0x000fea0003800000 */
.L_x_33296:
        /* <DEDUP_REMOVED lines=17> */
.L_x_33303:
[----:B------:R-:W-:-:S04]  /*ce40*/  LOP3.LUT R2, R9, 0x80000000, RZ, 0xc0, !PT ;  /* 0x8000000009027812 */ /* 0x000fc800078ec0ff */
[----:B------:R-:W-:-:S04]  /*ce50*/  SHF.R.U32.HI R3, RZ, 0x18, R2 ;  /* 0x00000018ff037819 */ /* 0x000fc80000011602 */
[----:B------:R-:W-:-:S04]  /*ce60*/  LOP3.LUT R0, R0, R3, RZ, 0xfc, !PT ;  /* 0x0000000300007212 */ /* 0x000fc800078efcff */
[----:B------:R-:W-:-:S07]  /*ce70*/  PRMT R8, R0, 0x7610, R8 ;  /* 0x0000761000087816 */ /* 0x000fce0000000008 */
.L_x_33302:
[----:B------:R-:W-:Y:S05]  /*ce80*/  BSYNC B0 ;  /* 0x0000000000007941 */ /* 0x000fea0003800000 */
.L_x_33301:
[----:B------:R0:W-:Y:S01]  /*ce90*/  STG.E.U8 desc[UR36][R16.64], R8 ;  /* 0x0000000810007986 */ /* 0x0001e2000c101124 */
[----:B------:R-:W-:Y:S05]  /*cea0*/  BRA `(.L_x_33278) ;  /* 0x0000000000bc7947 */ /* 0x000fea0003800000 */
.L_x_33295:
        /* <DEDUP_REMOVED lines=22> */
.L_x_33277:
        /* <DEDUP_REMOVED lines=16> */
.L_x_33306:
[----:B------:R-:W-:Y:S05]  /*d110*/  BRA `(.L_x_33278) ;  /* 0x0000000000207947 */ /* 0x000fea0003800000 */
.L_x_33305:
[----:B------:R-:W-:-:S04]  /*d120*/  LOP3.LUT R9, R9, 0xffff, RZ, 0xc0, !PT ;  /* 0x0000ffff09097812 */ /* 0x000fc800078ec0ff */
[----:B------:R-:W-:-:S05]  /*d130*/  PRMT R9, R9, 0x8880, RZ ;  /* 0x0000888009097816 */ /* 0x000fca00000000ff */
[----:B------:R-:W-:-:S05]  /*d140*/  IMAD.MOV.U32 R2, RZ, RZ, R9 ;  /* 0x000000ffff027224 */ /* 0x000fca00078e0009 */
[----:B------:R-:W-:-:S05]  /*d150*/  SHF.R.S32.HI R3, RZ, 0x1f, R2 ;  /* 0x0000001fff037819 */ /* 0x000fca0000011402 */
[----:B------:R0:W-:Y:S01]  /*d160*/  STG.E.64 desc[UR36][R16.64], R2 ;  /* 0x0000000210007986 */ /* 0x0001e2000c101b24 */
[----:B------:R-:W-:Y:S05]  /*d170*/  BRA `(.L_x_33278) ;  /* 0x0000000000087947 */ /* 0x000fea0003800000 */
.L_x_33304:
[----:B------:R-:W-:-:S05]  /*d180*/  PRMT R3, R9, 0x8880, RZ ;  /* 0x0000888009037816 */ /* 0x000fca00000000ff */
[----:B------:R0:W-:Y:S02]  /*d190*/  STG.E desc[UR36][R16.64], R3 ;  /* 0x0000000310007986 */ /* 0x0001e4000c101924 */
.L_x_33278:
[----:B------:R-:W-:-:S07]  /*d1a0*/  VIADD R19, R19, 0x80 ;  /* 0x0000008013137836 */ /* 0x000fce0000000000 */
.L_x_33203:
[----:B------:R-:W-:Y:S05]  /*d1b0*/  BSYNC B6 ;  /* 0x0000000000067941 */ /* 0x000fea0003800000 */
.L_x_33202:
        /* <DEDUP_REMOVED lines=357> */
.L_x_33307:
        /* <DEDUP_REMOVED lines=20> */
.L_x_33311:
[----:B------:R0:W5:Y:S01]  /*e950*/  LDG.E.U8 R18, desc[UR36][R2.64] ;  /* 0x0000002402127981 */ /* 0x000162000c1e1100 */
[----:B------:R-:W-:Y:S05]  /*e960*/  BRA `(.L_x_33313) ;  /* 0x0000000c00547947 */ /* 0x000fea0003800000 */
.L_x_33310:
        /* <DEDUP_REMOVED lines=8> */
.L_x_33315:
[----:B------:R0:W5:Y:S01]  /*e9f0*/  LDG.E.U8 R18, desc[UR36][R2.64] ;  /* 0x0000002402127981 */ /* 0x000162000c1e1100 */
[----:B------:R-:W-:Y:S05]  /*ea00*/  BRA `(.L_x_33313) ;  /* 0x0000000c002c7947 */ /* 0x000fea0003800000 */
.L_x_33314:
[----:B------:R0:W5:Y:S01]  /*ea10*/  LDG.E.U16 R18, desc[UR36][R2.64] ;  /* 0x0000002402127981 */ /* 0x000162000c1e1500 */
[----:B------:R-:W-:Y:S05]  /*ea20*/  BRA `(.L_x_33313) ;  /* 0x0000000c00247947 */ /* 0x000fea0003800000 */
.L_x_33309:
        /* <DEDUP_REMOVED lines=9> */
.L_x_33317:
[----:B------:R-:W2:Y:S02]  /*eac0*/  LDG.E.U16 R0, desc[UR36][R2.64] ;  /* 0x0000002402007981 */ /* 0x000ea4000c1e1500 */
[----:B--2---:R-:W-:-:S06]  /*ead0*/  HADD2.F32 R0, -RZ, R0.H0_H0 ;  /* 0x20000000ff007230 */ /* 0x004fcc0000004100 */
[----:B------:R-:W0:Y:S02]  /*eae0*/  F2I.FTZ.TRUNC.NTZ R0, R0 ;  /* 0x0000000000007305 */ /* 0x000e24000021f100 */
[----:B0-----:R-:W-:Y:S01]  /*eaf0*/  PRMT R18, R0, 0x7610, R18 ;  /* 0x0000761000127816 */ /* 0x001fe20000000012 */
[----:B------:R-:W-:Y:S06]  /*eb00*/  BRA `(.L_x_33313) ;  /* 0x0000000800ec7947 */ /* 0x000fec0003800000 */
.L_x_33316:
        /* <DEDUP_REMOVED lines=9> */
.L_x_33319:
[----:B------:R-:W2:Y:S02]  /*eba0*/  LDG.E.U16 R2, desc[UR36][R2.64] ;  /* 0x0000002402027981 */ /* 0x000ea4000c1e1500 */
[----:B--2---:R-:W-:-:S06]  /*ebb0*/  HADD2.F32 R0, -RZ, R2.H0_H0 ;  /* 0x20000002ff007230 */ /* 0x004fcc0000004100 */
[----:B------:R-:W0:Y:S02]  /*ebc0*/  F2I.FTZ.TRUNC.NTZ R0, R0 ;  /* 0x0000000000007305 */ /* 0x000e24000021f100 */
[----:B0-----:R-:W-:Y:S01]  /*ebd0*/  PRMT R18, R0, 0x7610, R18 ;  /* 0x0000761000127816 */ /* 0x001fe20000000012 */
[----:B------:R-:W-:Y:S06]  /*ebe0*/  BRA `(.L_x_33313) ;  /* 0x0000000800b47947 */ /* 0x000fec0003800000 */
.L_x_33318:
[----:B------:R-:W2:Y:S02]  /*ebf0*/  LDG.E.64 R2, desc[UR36][R2.64] ;  /* 0x0000002402027981 */ /* 0x000ea4000c1e1b00 */
[----:B--2---:R0:W1:Y:S01]  /*ec00*/  F2I.F64.TRUNC R18, R2 ;  /* 0x0000000200127311 */ /* 0x004062000030d100 */
[----:B------:R-:W-:Y:S05]  /*ec10*/  BRA `(.L_x_33313) ;  /* 0x0000000800a87947 */ /* 0x000fea0003800000 */
.L_x_33308:
        /* <DEDUP_REMOVED lines=12> */
.L_x_33322:
[----:B------:R-:W2:Y:S02]  /*ece0*/  LDG.E.64 R2, desc[UR36][R2.64] ;  /* 0x0000002402027981 */ /* 0x000ea4000c1e1b00 */
[----:B--2---:R0:W1:Y:S01]  /*ecf0*/  F2I.F64.TRUNC R18, R2 ;  /* 0x0000000200127311 */ /* 0x004062000030d100 */
[----:B------:R-:W-:Y:S05]  /*ed00*/  BRA `(.L_x_33313) ;  /* 0x00000008006c7947 */ /* 0x000fea0003800000 */
.L_x_33321:
        /* <DEDUP_REMOVED lines=28> */
.L_x_33324:
        /* <DEDUP_REMOVED lines=15> */
.L_x_33323:
[----:B------:R-:W2:Y:S02]  /*efc0*/  LDG.E.U16 R0, desc[UR36][R2.64] ;  /* 0x0000002402007981 */ /* 0x000ea4000c1e1500 */
[----:B--2---:R-:W-:-:S06]  /*efd0*/  IMAD.U32 R0, R0, 0x10000, RZ ;  /* 0x0001000000007824 */ /* 0x004fcc00078e00ff */
[----:B------:R-:W0:Y:S02]  /*efe0*/  F2I.FTZ.TRUNC.NTZ R0, R0 ;  /* 0x0000000000007305 */ /* 0x000e24000021f100 */
[----:B0-----:R-:W-:Y:S01]  /*eff0*/  PRMT R18, R0, 0x7610, R18 ;  /* 0x0000761000127816 */ /* 0x001fe20000000012 */
[----:B------:R-:W-:Y:S06]  /*f000*/  BRA `(.L_x_33313) ;  /* 0x0000000400ac7947 */ /* 0x000fec0003800000 */
.L_x_33320:
        /* <DEDUP_REMOVED lines=10> */
.L_x_33327:
        /* <DEDUP_REMOVED lines=21> */
.L_x_33331:
[----:B------:R-:W-:Y:S05]  /*f200*/  BSYNC B1 ;  /* 0x0000000000017941 */ /* 0x000fea0003800000 */
.L_x_33330:
[----:B------:R-:W-:Y:S01]  /*f210*/  LEA R3, R0, 0x3b800000, 0x17 ;  /* 0x3b80000000037811 */ /* 0x000fe200078eb8ff */
[----:B------:R-:W-:-:S05]  /*f220*/  IMAD.SHL.U32 R0, R2, 0x100000, RZ ;  /* 0x0010000002007824 */ /* 0x000fca00078e00ff */
[----:B------:R-:W-:-:S07]  /*f230*/  LOP3.LUT R0, R3, R0, R4, 0xfe, !PT ;  /* 0x0000000003007212 */ /* 0x000fce00078efe04 */
.L_x_33329:
[----:B------:R-:W-:Y:S05]  /*f240*/  BSYNC B0 ;  /* 0x0000000000007941 */ /* 0x000fea0003800000 */
.L_x_33328:
[----:B------:R-:W0:Y:S02]  /*f250*/  F2I.FTZ.TRUNC.NTZ R0, R0 ;  /* 0x0000000000007305 */ /* 0x000e24000021f100 */
[----:B0-----:R-:W-:Y:S01]  /*f260*/  PRMT R18, R0, 0x7610, R18 ;  /* 0x0000761000127816 */ /* 0x001fe20000000012 */
[----:B------:R-:W-:Y:S06]  /*f270*/  BRA `(.L_x_33313) ;  /* 0x0000000400107947 */ /* 0x000fec0003800000 */
.L_x_33326:
        /* <DEDUP_REMOVED lines=21> */
.L_x_33335:
[----:B------:R-:W-:Y:S05]  /*f3d0*/  BSYNC B1 ;  /* 0x0000000000017941 */ /* 0x000fea0003800000 */
.L_x_33334:
[----:B------:R-:W-:Y:S01]  /*f3e0*/  LEA R3, R0, 0x37800000, 0x17 ;  /* 0x3780000000037811 */ /* 0x000fe200078eb8ff */
[----:B------:R-:W-:-:S05]  /*f3f0*/  IMAD.SHL.U32 R0, R2, 0x200000, RZ ;  /* 0x0020000002007824 */ /* 0x000fca00078e00ff */
[----:B------:R-:W-:-:S07]  /*f400*/  LOP3.LUT R0, R3, R0, R4, 0xfe, !PT ;  /* 0x0000000003007212 */ /* 0x000fce00078efe04 */
.L_x_33333:
[----:B------:R-:W-:Y:S05]  /*f410*/  BSYNC B0 ;  /* 0x0000000000007941 */ /* 0x000fea0003800000 */
.L_x_33332:
[----:B------:R-:W0:Y:S02]  /*f420*/  F2I.FTZ.TRUNC.NTZ R0, R0 ;  /* 0x0000000000007305 */ /* 0x000e24000021f100 */
[----:B0-----:R-:W-:Y:S01]  /*f430*/  PRMT R18, R0, 0x7610, R18 ;  /* 0x0000761000127816 */ /* 0x001fe20000000012 */
[----:B------:R-:W-:Y:S06]  /*f440*/  BRA `(.L_x_33313) ;  /* 0x00000000009c7947 */ /* 0x000fec0003800000 */
.L_x_33325:
        /* <DEDUP_REMOVED lines=14> */
.L_x_33339:
[----:B------:R-:W-:Y:S05]  /*f530*/  BSYNC B0 ;  /* 0x0000000000007941 */ /* 0x000fea0003800000 */
.L_x_33338:
[----:B------:R-:W0:Y:S02]  /*f540*/  F2I.FTZ.TRUNC.NTZ R0, R0 ;  /* 0x0000000000007305 */ /* 0x000e24000021f100 */
[----:B0-----:R-:W-:Y:S01]  /*f550*/  PRMT R18, R0, 0x7610, R18 ;  /* 0x0000761000127816 */ /* 0x001fe20000000012 */
[----:B------:R-:W-:Y:S06]  /*f560*/  BRA `(.L_x_33313) ;  /* 0x0000000000547947 */ /* 0x000fec0003800000 */
.L_x_33312:
        /* <DEDUP_REMOVED lines=16> */
.L_x_33340:
[----:B------:R-:W-:Y:S01]  /*f670*/  PRMT R18, RZ, 0x7610, R18 ;  /* 0x00007610ff127816 */ /* 0x000fe20000000012 */
[----:B------:R-:W-:Y:S06]  /*f680*/  BRA `(.L_x_33313) ;  /* 0x00000000000c7947 */ /* 0x000fec0003800000 */
.L_x_33337:
[----:B------:R4:W5:Y:S01]  /*f690*/  LDG.E.U8 R18, desc[UR36][R2.64] ;  /* 0x0000002402127981 */ /* 0x000962000c1e1100 */
[----:B------:R-:W-:Y:S05]  /*f6a0*/  BRA `(.L_x_33313) ;  /* 0x0000000000047947 */ /* 0x000fea0003800000 */
.L_x_33336:
[----:B------:R3:W5:Y:S02]  /*f6b0*/  LDG.E.U8 R18, desc[UR36][R2.64] ;  /* 0x0000002402127981 */ /* 0x000764000c1e1100 */
.L_x_33313:
        /* <DEDUP_REMOVED lines=17> */
.L_x_33344:
[----:B------:R0:W5:Y:S01]  /*f7d0*/  LDG.E.U8 R7, desc[UR36][R2.64] ;  /* 0x0000002402077981 */ /* 0x000162000c1e1100 */
[----:B------:R-:W-:Y:S05]  /*f7e0*/  BRA `(.L_x_33346) ;  /* 0x0000000c00547947 */ /* 0x000fea0003800000 */
.L_x_33343:
        /* <DEDUP_REMOVED lines=8> */
.L_x_33348:
[----:B------:R0:W5:Y:S01]  /*f870*/  LDG.E.U8 R7, desc[UR36][R2.64] ;  /* 0x0000002402077981 */ /* 0x000162000c1e1100 */
[----:B------:R-:W-:Y:S05]  /*f880*/  BRA `(.L_x_33346) ;  /* 0x0000000c002c7947 */ /* 0x000fea0003800000 */
.L_x_33347:
[----:B------:R0:W5:Y:S01]  /*f890*/  LDG.E.U16 R7, desc[UR36][R2.64] ;  /* 0x0000002402077981 */ /* 0x000162000c1e1500 */
[----:B------:R-:W-:Y:S05]  /*f8a0*/  BRA `(.L_x_33346) ;  /* 0x0000000c00247947 */ /* 0x000fea0003800000 */
.L_x_33342:
        /* <DEDUP_REMOVED lines=9> */
.L_x_33350:
[----:B------:R-:W2:Y:S02]  /*f940*/  LDG.E.U16 R0, desc[UR36][R2.64] ;  /* 0x0000002402007981 */ /* 0x000ea4000c1e1500 */
[----:B--2---:R-:W-:-:S06]  /*f950*/  HADD2.F32 R0, -RZ, R0.H0_H0 ;  /* 0x20000000ff007230 */ /* 0x004fcc0000004100 */
[----:B------:R-:W0:Y:S02]  /*f960*/  F2I.FTZ.TRUNC.NTZ R0, R0 ;  /* 0x0000000000007305 */ /* 0x000e24000021f100 */
[----:B0-----:R-:W-:Y:S01]  /*f970*/  PRMT R7, R0, 0x7610, R7 ;  /* 0x0000761000077816 */ /* 0x001fe20000000007 */
[----:B------:R-:W-:Y:S06]  /*f980*/  BRA `(.L_x_33346) ;  /* 0x0000000800ec7947 */ /* 0x000fec0003800000 */
.L_x_33349:
        /* <DEDUP_REMOVED lines=9> */
.L_x_33352:
[----:B------:R-:W2:Y:S02]  /*fa20*/  LDG.E.U16 R2, desc[UR36][R2.64] ;  /* 0x0000002402027981 */ /* 0x000ea4000c1e1500 */
[----:B--2---:R-:W-:-:S06]  /*fa30*/  HADD2.F32 R0, -RZ, R2.H0_H0 ;  /* 0x20000002ff007230 */ /* 0x004fcc0000004100 */
[----:B------:R-:W0:Y:S02]  /*fa40*/  F2I.FTZ.TRUNC.NTZ R0, R0 ;  /* 0x0000000000007305 */ /* 0x000e24000021f100 */
[----:B0-----:R-:W-:Y:S01]  /*fa50*/  PRMT R7, R0, 0x7610, R7 ;  /* 0x0000761000077816 */ /* 0x001fe20000000007 */
[----:B------:R-:W-:Y:S06]  /*fa60*/  BRA `(.L_x_33346) ;  /* 0x0000000800b47947 */ /* 0x000fec0003800000 */
.L_x_33351:
[----:B------:R-:W2:Y:S02]  /*fa70*/  LDG.E.64 R2, desc[UR36][R2.64] ;  /* 0x0000002402027981 */ /* 0x000ea4000c1e1b00 */
[----:B--2---:R0:W1:Y:S01]  /*fa80*/  F2I.F64.TRUNC R7, R2 ;  /* 0x0000000200077311 */ /* 0x004062000030d100 */
[----:B------:R-:W-:Y:S05]  /*fa90*/  BRA `(.L_x_33346) ;  /* 0x0000000800a87947 */ /* 0x000fea0003800000 */
.L_x_33341:
        /* <DEDUP_REMOVED lines=12> */
.L_x_33355:
[----:B------:R-:W2:Y:S02]  /*fb60*/  LDG.E.64 R2, desc[UR36][R2.64] ;  /* 0x0000002402027981 */ /* 0x000ea4000c1e1b00 */
[----:B--2---:R0:W1:Y:S01]  /*fb70*/  F2I.F64.TRUNC R7, R2 ;  /* 0x0000000200077311 */ /* 0x004062000030d100 */
[----:B------:R-:W-:Y:S05]  /*fb80*/  BRA `(.L_x_33346) ;  /* 0x00000008006c7947 */ /* 0x000fea0003800000 */
.L_x_33354:
        /* <DEDUP_REMOVED lines=28> */
.L_x_33357:
        /* <DEDUP_REMOVED lines=15> */
.L_x_33356:
[----:B------:R-:W2:Y:S02]  /*fe40*/  LDG.E.U16 R0, desc[UR36][R2.64] ;  /* 0x0000002402007981 */ /* 0x000ea4000c1e1500 */
[----:B--2---:R-:W-:-:S06]  /*fe50*/  IMAD.U32 R0, R0, 0x10000, RZ ;  /* 0x0001000000007824 */ /* 0x004fcc00078e00ff */
[----:B------:R-:W0:Y:S02]  /*fe60*/  F2I.FTZ.TRUNC.NTZ R0, R0 ;  /* 0x0000000000007305 */ /* 0x000e24000021f100 */
[----:B0-----:R-:W-:Y:S01]  /*fe70*/  PRMT R7, R0, 0x7610, R7 ;  /* 0x0000761000077816 */ /* 0x001fe20000000007 */
[----:B------:R-:W-:Y:S06]  /*fe80*/  BRA `(.L_x_33346) ;  /* 0x0000000400ac7947 */ /* 0x000fec0003800000 */
.L_x_33353:
        /* <DEDUP_REMOVED lines=10> */
.L_x_33360:
        /* <DEDUP_REMOVED lines=21> */
.L_x_33364:
[----:B------:R-:W-:Y:S05]  /*10080*/  BSYNC B1 ;  /* 0x0000000000017941 */ /* 0x000fea0003800000 */
.L_x_33363:
[----:B------:R-:W-:Y:S01]  /*10090*/  LEA R3, R0, 0x3b800000, 0x17 ;  /* 0x3b80000000037811 */ /* 0x000fe200078eb8ff */
[----:B------:R-:W-:-:S05]  /*100a0*/  IMAD.SHL.U32 R0, R2, 0x100000, RZ ;  /* 0x0010000002007824 */ /* 0x000fca00078e00ff */
[----:B------:R-:W-:-:S07]  /*100b0*/  LOP3.LUT R0, R3, R0, R4, 0xfe, !PT ;  /* 0x0000000003007212 */ /* 0x000fce00078efe04 */
.L_x_33362:
[----:B------:R-:W-:Y:S05]  /*100c0*/  BSYNC B0 ;  /* 0x0000000000007941 */ /* 0x000fea0003800000 */
.L_x_33361:
[----:B------:R-:W0:Y:S02]  /*100d0*/  F2I.FTZ.TRUNC.NTZ R0, R0 ;  /* 0x0000000000007305 */ /* 0x000e24000021f100 */
[----:B0-----:R-:W-:Y:S01]  /*100e0*/  PRMT R7, R0, 0x7610, R7 ;  /* 0x0000761000077816 */ /* 0x001fe20000000007 */
[----:B------:R-:W-:Y:S06]  /*100f0*/  BRA `(.L_x_33346) ;  /* 0x0000000400107947 */ /* 0x000fec0003800000 */
.L_x_33359:
        /* <DEDUP_REMOVED lines=21> */
.L_x_33368:
[----:B------:R-:W-:Y:S05]  /*10250*/  BSYNC B1 ;  /* 0x0000000000017941 */ /* 0x000fea0003800000 */
.L_x_33367:
[----:B------:R-:W-:Y:S01]  /*10260*/  LEA R3, R0, 0x37800000, 0x17 ;  /* 0x3780000000037811 */ /* 0x000fe200078eb8ff */
[----:B------:R-:W-:-:S05]  /*10270*/  IMAD.SHL.U32 R0, R2, 0x200000, RZ ;  /* 0x0020000002007824 */ /* 0x000fca00078e00ff */
[----:B------:R-:W-:-:S07]  /*10280*/  LOP3.LUT R0, R3, R0, R4, 0xfe, !PT ;  /* 0x0000000003007212 */ /* 0x000fce00078efe04 */
.L_x_33366:
[----:B------:R-:W-:Y:S05]  /*10290*/  BSYNC B0 ;  /* 0x0000000000007941 */ /* 0x000fea0003800000 */
.L_x_33365:
[----:B------:R-:W0:Y:S02]  /*102a0*/  F2I.FTZ.TRUNC.NTZ R0, R0 ;  /* 0x0000000000007305 */ /* 0x000e24000021f100 */
[----:B0-----:R-:W-:Y:S01]  /*102b0*/  PRMT R7, R0, 0x7610, R7 ;  /* 0x0000761000077816 */ /* 0x001fe20000000007 */
[----:B------:R-:W-:Y:S06]  /*102c0*/  BRA `(.L_x_33346) ;  /* 0x00000000009c7947 */ /* 0x000fec0003800000 */
.L_x_33358:
        /* <DEDUP_REMOVED lines=14> */
.L_x_33372:
[----:B------:R-:W-:Y:S05]  /*103b0*/  BSYNC B0 ;  /* 0x0000000000007941 */ /* 0x000fea0003800000 */
.L_x_33371:
[----:B------:R-:W0:Y:S02]  /*103c0*/  F2I.FTZ.TRUNC.NTZ R0, R0 ;  /* 0x0000000000007305 */ /* 0x000e24000021f100 */
[----:B0-----:R-:W-:Y:S01]  /*103d0*/  PRMT R7, R0, 0x7610, R7 ;  /* 0x0000761000077816 */ /* 0x001fe20000000007 */
[----:B------:R-:W-:Y:S06]  /*103e0*/  BRA `(.L_x_33346) ;  /* 0x0000000000547947 */ /* 0x000fec0003800000 */
.L_x_33345:
        /* <DEDUP_REMOVED lines=16> */
.L_x_33373:
[----:B------:R-:W-:Y:S01]  /*104f0*/  PRMT R7, RZ, 0x7610, R7 ;  /* 0x00007610ff077816 */ /* 0x000fe20000000007 */
[----:B------:R-:W-:Y:S06]  /*10500*/  BRA `(.L_x_33346) ;  /* 0x00000000000c7947 */ /* 0x000fec0003800000 */
.L_x_33370:
[----:B------:R2:W5:Y:S01]  /*10510*/  LDG.E.U8 R7, desc[UR36][R2.64] ;  /* 0x0000002402077981 */ /* 0x000562000c1e1100 */
[----:B------:R-:W-:Y:S05]  /*10520*/  BRA `(.L_x_33346) ;  /* 0x0000000000047947 */ /* 0x000fea0003800000 */
.L_x_33369:
[----:B------:R3:W5:Y:S02]  /*10530*/  LDG.E.U8 R7, desc[UR36][R2.64] ;  /* 0x0000002402077981 */ /* 0x000764000c1e1100 */
.L_x_33346:
        /* <DEDUP_REMOVED lines=47> */
.L_x_33375:
[----:B------:R-:W-:Y:S05]  /*10830*/  BSYNC B0 ;  /* 0x0000000000007941 */ /* 0x000fea0003800000 */
.L_x_33374:
        /* <DEDUP_REMOVED lines=11> */
.L_x_33379:
[----:B------:R-:W-:Y:S01]  /*108f0*/  STG.E.U8 desc[UR36][R16.64], R9 ;  /* 0x0000000910007986 */ /* 0x000fe2000c101124 */
[----:B------:R-:W-:Y:S05]  /*10900*/  EXIT ;  /* 0x000000000000794d */ /* 0x000fea0003800000 */
.L_x_33378:
        /* <DEDUP_REMOVED lines=10> */
[----:B------:R-:W-:Y:S01]  /*109b0*/  STG.E.64 desc[UR36][R16.64], R2 ;  /* 0x0000000210007986 */ /* 0x000fe2000c101b24 */
[----:B------:R-:W-:Y:S05]  /*109c0*/  EXIT ;  /* 0x000000000000794d */ /* 0x000fea0003800000 */
.L_x_33382:
[----:B------:R-:W-:-:S05]  /*109d0*/  PRMT R3, R9, 0x8880, RZ ;  /* 0x0000888009037816 */ /* 0x000fca00000000ff */
[----:B------:R-:W-:Y:S01]  /*109e0*/  STG.E desc[UR36][R16.64], R3 ;  /* 0x0000000310007986 */ /* 0x000fe2000c101924 */
[----:B------:R-:W-:Y:S05]  /*109f0*/  EXIT ;  /* 0x000000000000794d */ /* 0x000fea0003800000 */
.L_x_33381:
[----:B------:R-:W-:-:S04]  /*10a00*/  PRMT R3, R9, 0x8880, RZ ;  /* 0x0000888009037816 */ /* 0x000fc800000000ff */
[----:B------:R-:W-:-:S05]  /*10a10*/  PRMT R3, R3, 0x7710, RZ ;  /* 0x0000771003037816 */ /* 0x000fca00000000ff */
[----:B------:R-:W-:Y:S01]  /*10a20*/  STG.E.U16 desc[UR36][R16.64], R3 ;  /* 0x0000000310007986 */ /* 0x000fe2000c101524 */
[----:B------:R-:W-:Y:S05]  /*10a30*/  EXIT ;  /* 0x000000000000794d */ /* 0x000fea0003800000 */
.L_x_33377:
[----:B------:R-:W-:-:S13]  /*10a40*/  ISETP.GT.AND P0, PT, R8, 0x6, PT ;  /* 0x000000060800780c */ /* 0x000fda0003f04270 */
[----:B------:R-:W-:Y:S05]  /*10a50*/  @P0 BRA `(.L_x_33383) ;  /* 0x00000000002c0947 */ /* 0x000fea0003800000 */
[----:B------:R-:W-:-:S13]  /*10a60*/  ISETP.NE.AND P0, PT, R8, 0x5, PT ;  /* 0x000000050800780c */ /* 0x000fda0003f05270 */
[----:B------:R-:W-:Y:S05]  /*10a70*/  @!P0 BRA `(.L_x_33384) ;  /* 0x0000000000148947 */ /* 0x000fea0003800000 */
[----:B------:R-:W-:-:S13]  /*10a80*/  ISETP.NE.AND P0, PT, R8, 0x6, PT ;  /* 0x000000060800780c */ /* 0x000fda0003f05270 */
[----:B------:R-:W-:Y:S05]  /*10a90*/  @P0 BRA `(.L_x_33380) ;  /* 0x0000000800c80947 */ /* 0x000fea0003800000 */
[----:B------:R-:W0:Y:S02]  /*10aa0*/  I2F.S8 R9, R9 ;  /* 0x0000000900097306 */ /* 0x000e240000001400 */
[----:B0-----:R-:W-:Y:S01]  /*10ab0*/  STG.E desc[UR36][R16.64], R9 ;  /* 0x0000000910007986 */ /* 0x001fe2000c101924 */
[----:B------:R-:W-:Y:S05]  /*10ac0*/  EXIT ;  /* 0x000000000000794d */ /* 0x000fea0003800000 */
.L_x_33384:
[----:B------:R-:W0:Y:S02]  /*10ad0*/  I2F.S8 R0, R9 ;  /* 0x0000000900007306 */ /* 0x000e240000001400 */
[----:B0-----:R-:W-:-:S05]  /*10ae0*/  F2FP.F16.F32.PACK_AB R0, RZ, R0 ;  /* 0x00000000ff00723e */ /* 0x001fca00000000ff */
[----:B------:R-:W-:Y:S01]  /*10af0*/  STG.E.U16 desc[UR36][R16.64], R0 ;  /* 0x0000000010007986 */ /* 0x000fe2000c101524 */
[----:B------:R-:W-:Y:S05]  /*10b00*/  EXIT ;  /* 0x000000000000794d */ /* 0x000fea0003800000 */
.L_x_33383:
        /* <DEDUP_REMOVED lines=8> */
[----:B0-----:R-:W-:Y:S01]  /*10b90*/  STG.E.64 desc[UR36][R16.64], R2 ;  /* 0x0000000210007986 */ /* 0x001fe2000c101b24 */
[----:B------:R-:W-:Y:S05]  /*10ba0*/  EXIT ;  /* 0x000000000000794d */ /* 0x000fea0003800000 */
.L_x_33386:
[----:B------:R-:W0:Y:S02]  /*10bb0*/  I2F.S8 R9, R9 ;  /* 0x0000000900097306 */ /* 0x000e240000001400 */
[----:B0-----:R-:W-:-:S04]  /*10bc0*/  F2FP.F16.F32.PACK_AB R3, RZ, R9 ;  /* 0x00000009ff03723e */ /* 0x001fc800000000ff */
[----:B------:R-:W-:-:S05]  /*10bd0*/  PRMT R3, R3, 0x5410, RZ ;  /* 0x0000541003037816 */ /* 0x000fca00000000ff */
[----:B------:R-:W-:Y:S01]  /*10be0*/  STG.E desc[UR36][R16.64], R3 ;  /* 0x0000000310007986 */ /* 0x000fe2000c101924 */
[----:B------:R-:W-:Y:S05]  /*10bf0*/  EXIT ;  /* 0x000000000000794d */ /* 0x000fea0003800000 */
.L_x_33385:
[----:B------:R-:W-:-:S04]  /*10c00*/  PRMT R2, R9, 0x8880, RZ ;  /* 0x0000888009027816 */ /* 0x000fc800000000ff */
[----:B------:R-:W-:-:S06]  /*10c10*/  PRMT R2, R2, 0x7710, RZ ;  /* 0x0000771002027816 */ /* 0x000fcc00000000ff */
[----:B------:R-:W0:Y:S02]  /*10c20*/  I2F.F64.S16 R2, R2 ;  /* 0x0000000200027312 */ /* 0x000e240000101c00 */
[----:B0-----:R-:W-:Y:S01]  /*10c30*/  STG.E.64 desc[UR36][R16.64], R2 ;  /* 0x0000000210007986 */ /* 0x001fe2000c101b24 */
[----:B------:R-:W-:Y:S05]  /*10c40*/  EXIT ;  /* 0x000000000000794d */ /* 0x000fea0003800000 */
.L_x_33376:
        /* <DEDUP_REMOVED lines=10> */
[----:B------:R-:W-:Y:S01]  /*10cf0*/  STG.E.U8 desc[UR36][R16.64], R3 ;  /* 0x0000000310007986 */ /* 0x000fe2000c101124 */
[----:B------:R-:W-:Y:S05]  /*10d00*/  EXIT ;  /* 0x000000000000794d */ /* 0x000fea0003800000 */
.L_x_33389:
[----:B------:R-:W-:Y:S02]  /*10d10*/  PRMT R4, R9, 0x8880, RZ ;  /* 0x0000888009047816 */ /* 0x000fe400000000ff */
[----:B------:R-:W-:Y:S02]  /*10d20*/  CS2R R6, SRZ ;  /* 0x0000000000067805 */ /* 0x000fe4000001ff00 */
[----:B------:R-:W-:-:S06]  /*10d30*/  PRMT R4, R4, 0x7710, RZ ;  /* 0x0000771004047816 */ /* 0x000fcc00000000ff */
[----:B------:R-:W0:Y:S02]  /*10d40*/  I2F.F64.S16 R4, R4 ;  /* 0x0000000400047312 */ /* 0x000e240000101c00 */
[----:B0-----:R-:W-:Y:S01]  /*10d50*/  STG.E.128 desc[UR36][R16.64], R4 ;  /* 0x0000000410007986 */ /* 0x001fe2000c101d24 */
[----:B------:R-:W-:Y:S05]  /*10d60*/  EXIT ;  /* 0x000000000000794d */ /* 0x000fea0003800000 */
.L_x_33388:
        /* <DEDUP_REMOVED lines=21> */
.L_x_33393:
[----:B------:R-:W-:Y:S05]  /*10ec0*/  BSYNC B0 ;  /* 0x0000000000007941 */ /* 0x000fea0003800000 */
.L_x_33392:
[----:B------:R-:W-:-:S05]  /*10ed0*/  LOP3.LUT R3, R0, R3, RZ, 0xfc, !PT ;  /* 0x0000000300037212 */ /* 0x000fca00078efcff */
[----:B------:R-:W-:Y:S01]  /*10ee0*/  STG.E.U8 desc[UR36][R16.64], R3 ;  /* 0x0000000310007986 */ /* 0x000fe2000c101124 */
[----:B------:R-:W-:Y:S05]  /*10ef0*/  EXIT ;  /* 0x000000000000794d */ /* 0x000fea0003800000 */
.L_x_33391:
        /* <DEDUP_REMOVED lines=13> */
.L_x_33395:
[----:B------:R-:W-:Y:S01]  /*10fd0*/  IMAD.MOV.U32 R0, RZ, RZ, 0x7f ;  /* 0x0000007fff007424 */ /* 0x000fe200078e00ff */
[----:B------:R-:W-:-:S04]  /*10fe0*/  ISETP.GT.U32.AND P0, PT, R2, 0x7f800000, PT ;  /* 0x7f8000000200780c */ /* 0x000fc80003f04070 */
[----:B------:R-:W-:-:S09]  /*10ff0*/  SEL R0, R0, 0x7c, P0 ;  /* 0x0000007c00007807 */ /* 0x000fd20000000000 */
.L_x_33396:
[----:B------:R-:W-:Y:S05]  /*11000*/  BSYNC B0 ;  /* 0x0000000000007941 */ /* 0x000fea0003800000 */
.L_x_33394:
[----:B------:R-:W-:-:S04]  /*11010*/  LOP3.LUT R2, R9, 0x80000000, RZ, 0xc0, !PT ;  /* 0x8000000009027812 */ /* 0x000fc800078ec0ff */
[----:B------:R-:W-:-:S04]  /*11020*/  SHF.R.U32.HI R3, RZ, 0x18, R2 ;  /* 0x00000018ff037819 */ /* 0x000fc80000011602 */
[----:B------:R-:W-:-:S05]  /*11030*/  LOP3.LUT R3, R0, R3, RZ, 0xfc, !PT ;  /* 0x0000000300037212 */ /* 0x000fca00078efcff */
[----:B------:R-:W-:Y:S01]  /*11040*/  STG.E.U8 desc[UR36][R16.64], R3 ;  /* 0x0000000310007986 */ /* 0x000fe2000c101124 */
[----:B------:R-:W-:Y:S05]  /*11050*/  EXIT ;  /* 0x000000000000794d */ /* 0x000fea0003800000 */
.L_x_33390:
[----:B------:R-:W0:Y:S02]  /*11060*/  I2F.S8 R0, R9 ;  /* 0x0000000900007306 */ /* 0x000e240000001400 */
[----:B0-----:R-:W-:-:S05]  /*11070*/  F2FP.BF16.F32.PACK_AB R0, RZ, R0 ;  /* 0x00000000ff00723e */ /* 0x001fca00000010ff */
[----:B------:R-:W-:Y:S01]  /*11080*/  STG.E.U16 desc[UR36][R16.64], R0 ;  /* 0x0000000010007986 */ /* 0x000fe2000c101524 */
[----:B------:R-:W-:Y:S05]  /*11090*/  EXIT ;  /* 0x000000000000794d */ /* 0x000fea0003800000 */
.L_x_33387:
        /* <DEDUP_REMOVED lines=10> */
[----:B------:R-:W-:Y:S01]  /*11140*/  STG.E.U16 desc[UR36][R16.64], R3 ;  /* 0x0000000310007986 */ /* 0x000fe2000c101524 */
[----:B------:R-:W-:Y:S05]  /*11150*/  EXIT ;  /* 0x000000000000794d */ /* 0x000fea0003800000 */
.L_x_33399:
        /* <DEDUP_REMOVED lines=17> */
.L_x_33402:
[----:B------:R-:W-:-:S04]  /*11270*/  LOP3.LUT R2, R9, 0x80000000, RZ, 0xc0, !PT ;  /* 0x8000000009027812 */ /* 0x000fc800078ec0ff */
[----:B------:R-:W-:-:S04]  /*11280*/  SHF.R.U32.HI R3, RZ, 0x18, R2 ;  /* 0x00000018ff037819 */ /* 0x000fc80000011602 */
[----:B------:R-:W-:-:S04]  /*11290*/  LOP3.LUT R0, R0, R3, RZ, 0xfc, !PT ;  /* 0x0000000300007212 */ /* 0x000fc800078efcff */
[----:B------:R-:W-:-:S07]  /*112a0*/  PRMT R8, R0, 0x7610, R8 ;  /* 0x0000761000087816 */ /* 0x000fce0000000008 */
.L_x_33401:
[----:B------:R-:W-:Y:S05]  /*112b0*/  BSYNC B0 ;  /* 0x0000000000007941 */ /* 0x000fea0003800000 */
.L_x_33400:
[----:B------:R-:W-:Y:S01]  /*112c0*/  STG.E.U8 desc[UR36][R16.64], R8 ;  /* 0x0000000810007986 */ /* 0x000fe2000c101124 */
[----:B------:R-:W-:Y:S05]  /*112d0*/  EXIT ;  /* 0x000000000000794d */ /* 0x000fea0003800000 */
.L_x_33398:
        /* <DEDUP_REMOVED lines=17> */
.L_x_33405:
[----:B------:R-:W-:-:S04]  /*113f0*/  LOP3.LUT R2, R9, 0x80000000, RZ, 0xc0, !PT ;  /* 0x8000000009027812 */ /* 0x000fc800078ec0ff */
[----:B------:R-:W-:-:S04]  /*11400*/  SHF.R.U32.HI R3, RZ, 0x18, R2 ;  /* 0x00000018ff037819 */ /* 0x000fc80000011602 */
[----:B------:R-:W-:-:S04]  /*11410*/  LOP3.LUT R0, R0, R3, RZ, 0xfc, !PT ;  /* 0x0000000300007212 */ /* 0x000fc800078efcff */
[----:B------:R-:W-:-:S07]  /*11420*/  PRMT R8, R0, 0x7610, R8 ;  /* 0x0000761000087816 */ /* 0x000fce0000000008 */
.L_x_33404:
[----:B------:R-:W-:Y:S05]  /*11430*/  BSYNC B0 ;  /* 0x0000000000007941 */ /* 0x000fea0003800000 */
.L_x_33403:
[----:B------:R-:W-:Y:S01]  /*11440*/  STG.E.U8 desc[UR36][R16.64], R8 ;  /* 0x0000000810007986 */ /* 0x000fe2000c101124 */
[----:B------:R-:W-:Y:S05]  /*11450*/  EXIT ;  /* 0x000000000000794d */ /* 0x000fea0003800000 */
.L_x_33397:
        /* <DEDUP_REMOVED lines=22> */
.L_x_33380:
        /* <DEDUP_REMOVED lines=16> */
.L_x_33408:
[----:B------:R-:W-:Y:S05]  /*116c0*/  EXIT ;  /* 0x000000000000794d */ /* 0x000fea0003800000 */
.L_x_33407:
[----:B------:R-:W-:-:S04]  /*116d0*/  LOP3.LUT R9, R9, 0xffff, RZ, 0xc0, !PT ;  /* 0x0000ffff09097812 */ /* 0x000fc800078ec0ff */
[----:B------:R-:W-:-:S05]  /*116e0*/  PRMT R9, R9, 0x8880, RZ ;  /* 0x0000888009097816 */ /* 0x000fca00000000ff */
[----:B------:R-:W-:-:S05]  /*116f0*/  IMAD.MOV.U32 R2, RZ, RZ, R9 ;  /* 0x000000ffff027224 */ /* 0x000fca00078e0009 */
[----:B------:R-:W-:-:S05]  /*11700*/  SHF.R.S32.HI R3, RZ, 0x1f, R2 ;  /* 0x0000001fff037819 */ /* 0x000fca0000011402 */
[----:B------:R-:W-:Y:S01]  /*11710*/  STG.E.64 desc[UR36][R16.64], R2 ;  /* 0x0000000210007986 */ /* 0x000fe2000c101b24 */
[----:B------:R-:W-:Y:S05]  /*11720*/  EXIT ;  /* 0x000000000000794d */ /* 0x000fea0003800000 */
.L_x_33406:
[----:B------:R-:W-:-:S05]  /*11730*/  PRMT R3, R9, 0x8880, RZ ;  /* 0x0000888009037816 */ /* 0x000fca00000000ff */
[----:B------:R-:W-:Y:S01]  /*11740*/  STG.E desc[UR36][R16.64], R3 ;  /* 0x0000000310007986 */ /* 0x000fe2000c101924 */
[----:B------:R-:W-:Y:S05]  /*11750*/  EXIT ;  /* 0x000000000000794d */ /* 0x000fea0003800000 */
.L_x_33409:
        /* <DEDUP_REMOVED lines=10> */
.L_x_37937:


//--------------------- .text._ZN2at6native27unrolled_elementwise_kernelINS0_13BinaryFunctorIaaaZZZNS0_15binary_internal21div_floor_kernel_cudaERNS_18TensorIteratorBaseEENKUlvE_clEvENKUlvE0_clEvEUlaaE_EESt5arrayIPcLm3EELi4E23TrivialOffsetCalculatorILi2EjESD_ILi1EjENS0_6memory12LoadWithCastILi2EEENSG_13StoreWithCastILi1EEEEEviT_T0_T2_T3_T4_T5_ --------------------------
	.section	.text._ZN2at6native27unrolled_elementwise_kernelINS0_13BinaryFunctorIaaaZZZNS0_15binary_internal21div_floor_kernel_cudaERNS_18TensorIteratorBaseEENKUlvE_clEvENKUlvE0_clEvEUlaaE_EESt5arrayIPcLm3EELi4E23TrivialOffsetCalculatorILi2EjESD_ILi1EjENS0_6memory12LoadWithCastILi2EEENSG_13StoreWithCastILi1EEEEEviT_T0_T2_T3_T4_T5_,"ax",@progbits
	.align	128
        .global         _ZN2at6native27unrolled_elementwise_kernelINS0_13BinaryFunctorIaaaZZZNS0_15binary_internal21div_floor_kernel_cudaERNS_18TensorIteratorBaseEENKUlvE_clEvENKUlvE0_clEvEUlaaE_EESt5arrayIPcLm3EELi4E23TrivialOffsetCalculatorILi2EjESD_ILi1EjENS0_6memory12LoadWithCastILi2EEENSG_13StoreWithCastILi1EEEEEviT_T0_T2_T3_T4_T5_
        .type           _ZN2at6native27unrolled_elementwise_kernelINS0_13BinaryFunctorIaaaZZZNS0_15binary_internal21div_floor_kernel_cudaERNS_18TensorIteratorBaseEENKUlvE_clEvENKUlvE0_clEvEUlaaE_EESt5arrayIPcLm3EELi4E23TrivialOffsetCalculatorILi2EjESD_ILi1EjENS0_6memory12LoadWithCastILi2EEENSG_13StoreWithCastILi1EEEEEviT_T0_T2_T3_T4_T5_,@function
        .size           _ZN2at6native27unrolled_elementwise_kernelINS0_13BinaryFunctorIaaaZZZNS0_15binary_internal21div_floor_kernel_cudaERNS_18TensorIteratorBaseEENKUlvE_clEvENKUlvE0_clEvEUlaaE_EESt5arrayIPcLm3EELi4E23TrivialOffsetCalculatorILi2EjESD_ILi1EjENS0_6memory12LoadWithCastILi2EEENSG_13StoreWithCastILi1EEEEEviT_T0_T2_T3_T4_T5_,(.L_x_37938 - _ZN2at6native27unrolled_elementwise_kernelINS0_13BinaryFunctorIaaaZZZNS0_15binary_internal21div_floor_kernel_cudaERNS_18TensorIteratorBaseEENKUlvE_clEvENKUlvE0_clEvEUlaaE_EESt5arrayIPcLm3EELi4E23TrivialOffsetCalculatorILi2EjESD_ILi1EjENS0_6memory12LoadWithCastILi2EEENSG_13StoreWithCastILi1EEEEEviT_T0_T2_T3_T4_T5_)
        .other          _ZN2at6native27unrolled_elementwise_kernelINS0_13BinaryFunctorIaaaZZZNS0_15binary_internal21div_floor_kernel_cudaERNS_18TensorIteratorBaseEENKUlvE_clEvENKUlvE0_clEvEUlaaE_EESt5arrayIPcLm3EELi4E23TrivialOffsetCalculatorILi2EjESD_ILi1EjENS0_6memory12LoadWithCastILi2EEENSG_13StoreWithCastILi1EEEEEviT_T0_T2_T3_T4_T5_,@"STO_CUDA_ENTRY STV_DEFAULT"
_ZN2at6native27unrolled_elementwise_kernelINS0_13BinaryFunctorIaaaZZZNS0_15binary_internal21div_floor_kernel_cudaERNS_18TensorIteratorBaseEENKUlvE_clEvENKUlvE0_clEvEUlaaE_EESt5arrayIPcLm3EELi4E23TrivialOffsetCalculatorILi2EjESD_ILi1EjENS0_6memory12LoadWithCastILi2EEENSG_13StoreWithCastILi1EEEEEviT_T0_T2_T3_T4_T5_:
.text._ZN2at6native27unrolled_elementwise_kernelINS0_13BinaryFunctorIaaaZZZNS0_15binary_internal21div_floor_kernel_cudaERNS_18TensorIteratorBaseEENKUlvE_clEvENKUlvE0_clEvEUlaaE_EESt5arrayIPcLm3EELi4E23TrivialOffsetCalculatorILi2EjESD_ILi1EjENS0_6memory12LoadWithCastILi2EEENSG_13StoreWithCastILi1EEEEEviT_T0_T2_T3_T4_T5_:
        /* <DEDUP_REMOVED lines=33> */
.L_x_33415:
[----:B------:R3:W5:Y:S01]  /*0210*/  LDG.E.U8 R29, desc[UR36][R4.64] ;  /* 0x00000024041d7981 */ /* 0x000762000c1e1100 */
[----:B------:R-:W-:Y:S05]  /*0220*/  BRA `(.L_x_33417) ;  /* 0x0000000c00587947 */ /* 0x000fea0003800000 */
.L_x_33414:
        /* <DEDUP_REMOVED lines=8> */
.L_x_33419:
[----:B------:R1:W5:Y:S01]  /*02b0*/  LDG.E.U8 R29, desc[UR36][R4.64] ;  /* 0x00000024041d7981 */ /* 0x000362000c1e1100 */
[----:B------:R-:W-:Y:S05]  /*02c0*/  BRA `(.L_x_33417) ;  /* 0x0000000c00307947 */ /* 0x000fea0003800000 */
.L_x_33418:
[----:B------:R2:W5:Y:S01]  /*02d0*/  LDG.E.U16 R29, desc[UR36][R4.64] ;  /* 0x00000024041d7981 */ /* 0x000562000c1e1500 */
[----:B------:R-:W-:Y:S05]  /*02e0*/  BRA `(.L_x_33417) ;  /* 0x0000000c00287947 */ /* 0x000fea0003800000 */
.L_x_33413:
        /* <DEDUP_REMOVED lines=9> */
.L_x_33421:
[----:B------:R-:W2:Y:S02]  /*0380*/  LDG.E.U16 R0, desc[UR36][R4.64] ;  /* 0x0000002404007981 */ /* 0x000ea4000c1e1500 */
[----:B--2---:R-:W-:-:S06]  /*0390*/  HADD2.F32 R0, -RZ, R0.H0_H0 ;  /* 0x20000000ff007230 */ /* 0x004fcc0000004100 */
[----:B------:R-:W0:Y:S02]  /*03a0*/  F2I.FTZ.TRUNC.NTZ R0, R0 ;  /* 0x0000000000007305 */ /* 0x000e24000021f100 */
[----:B0-----:R-:W-:Y:S01]  /*03b0*/  PRMT R29, R0, 0x7610, R29 ;  /* 0x00007610001d7816 */ /* 0x001fe2000000001d */
[----:B------:R-:W-:Y:S06]  /*03c0*/  BRA `(.L_x_33417) ;  /* 0x0000000800f07947 */ /* 0x000fec0003800000 */
.L_x_33420:
        /* <DEDUP_REMOVED lines=9> */
.L_x_33423:
[----:B------:R-:W2:Y:S02]  /*0460*/  LDG.E.U16 R4, desc[UR36][R4.64] ;  /* 0x0000002404047981 */ /* 0x000ea4000c1e1500 */
[----:B--2---:R-:W-:-:S06]  /*0470*/  HADD2.F32 R0, -RZ, R4.H0_H0 ;  /* 0x20000004ff007230 */ /* 0x004fcc0000004100 */
[----:B------:R-:W0:Y:S02]  /*0480*/  F2I.FTZ.TRUNC.NTZ R0, R0 ;  /* 0x0000000000007305 */ /* 0x000e24000021f100 */
[----:B0-----:R-:W-:Y:S01]  /*0490*/  PRMT R29, R0, 0x7610, R29 ;  /* 0x00007610001d7816 */ /* 0x001fe2000000001d */
[----:B------:R-:W-:Y:S06]  /*04a0*/  BRA `(.L_x_33417) ;  /* 0x0000000800b87947 */ /* 0x000fec0003800000 */
.L_x_33422:
[----:B------:R-:W2:Y:S02]  /*04b0*/  LDG.E.64 R4, desc[UR36][R4.64] ;  /* 0x0000002404047981 */ /* 0x000ea4000c1e1b00 */
[----:B--2---:R0:W1:Y:S01]  /*04c0*/  F2I.F64.TRUNC R29, R4 ;  /* 0x00000004001d7311 */ /* 0x004062000030d100 */
[----:B------:R-:W-:Y:S05]  /*04d0*/  BRA `(.L_x_33417) ;  /* 0x0000000800ac7947 */ /* 0x000fea0003800000 */
.L_x_33412:
        /* <DEDUP_REMOVED lines=12> */
.L_x_33426:
[----:B------:R-:W2:Y:S02]  /*05a0*/  LDG.E.64 R4, desc[UR36][R4.64] ;  /* 0x0000002404047981 */ /* 0x000ea4000c1e1b00 */
[----:B--2---:R0:W1:Y:S01]  /*05b0*/  F2I.F64.TRUNC R29, R4 ;  /* 0x00000004001d7311 */ /* 0x004062000030d100 */
[----:B------:R-:W-:Y:S05]  /*05c0*/  BRA `(.L_x_33417) ;  /* 0x0000000800707947 */ /* 0x000fea0003800000 */
.L_x_33425:
        /* <DEDUP_REMOVED lines=28> */
.L_x_33428:
        /* <DEDUP_REMOVED lines=16> */
.L_x_33427:
[----:B------:R-:W2:Y:S02]  /*0890*/  LDG.E.U16 R0, desc[UR36][R4.64] ;  /* 0x0000002404007981 */ /* 0x000ea4000c1e1500 */
[----:B--2---:R-:W-:-:S06]  /*08a0*/  IMAD.U32 R0, R0, 0x10000, RZ ;  /* 0x0001000000007824 */ /* 0x004fcc00078e00ff */
[----:B------:R-:W0:Y:S02]  /*08b0*/  F2I.FTZ.TRUNC.NTZ R0, R0 ;  /* 0x0000000000007305 */ /* 0x000e24000021f100 */
[----:B0-----:R-:W-:Y:S01]  /*08c0*/  PRMT R29, R0, 0x7610, R29 ;  /* 0x00007610001d7816 */ /* 0x001fe2000000001d */
[----:B------:R-:W-:Y:S06]  /*08d0*/  BRA `(.L_x_33417) ;  /* 0x0000000400ac7947 */ /* 0x000fec0003800000 */
.L_x_33424:
        /* <DEDUP_REMOVED lines=10> */
.L_x_33431:
        /* <DEDUP_REMOVED lines=21> */
.L_x_33435:
[----:B------:R-:W-:Y:S05]  /*0ad0*/  BSYNC B1 ;  /* 0x0000000000017941 */ /* 0x000fea0003800000 */
.L_x_33434:
[----:B------:R-:W-:Y:S01]  /*0ae0*/  LEA R5, R0, 0x3b800000, 0x17 ;  /* 0x3b80000000057811 */ /* 0x000fe200078eb8ff */
[----:B------:R-:W-:-:S05]  /*0af0*/  IMAD.SHL.U32 R0, R3, 0x100000, RZ ;  /* 0x0010000003007824 */ /* 0x000fca00078e00ff */
[----:B------:R-:W-:-:S07]  /*0b00*/  LOP3.LUT R0, R5, R0, R6, 0xfe, !PT ;  /* 0x0000000005007212 */ /* 0x000fce00078efe06 */
.L_x_33433:
[----:B------:R-:W-:Y:S05]  /*0b10*/  BSYNC B0 ;  /* 0x0000000000007941 */ /* 0x000fea0003800000 */
.L_x_33432:
[----:B------:R-:W0:Y:S02]  /*0b20*/  F2I.FTZ.TRUNC.NTZ R0, R0 ;  /* 0x0000000000007305 */ /* 0x000e24000021f100 */
[----:B0-----:R-:W-:Y:S01]  /*0b30*/  PRMT R29, R0, 0x7610, R29 ;  /* 0x00007610001d7816 */ /* 0x001fe2000000001d */
[----:B------:R-:W-:Y:S06]  /*0b40*/  BRA `(.L_x_33417) ;  /* 0x0000000400107947 */ /* 0x000fec0003800000 */
.L_x_33430:
        /* <DEDUP_REMOVED lines=21> */
.L_x_33439:
[----:B------:R-:W-:Y:S05]  /*0ca0*/  BSYNC B1 ;  /* 0x0000000000017941 */ /* 0x000fea0003800000 */
.L_x_33438:
[----:B------:R-:W-:Y:S01]  /*0cb0*/  LEA R5, R0, 0x37800000, 0x17 ;  /* 0x3780000000057811 */ /* 0x000fe200078eb8ff */
[----:B------:R-:W-:-:S05]  /*0cc0*/  IMAD.SHL.U32 R0, R3, 0x200000, RZ ;  /* 0x0020000003007824 */ /* 0x000fca00078e00ff */
[----:B------:R-:W-:-:S07]  /*0cd0*/  LOP3.LUT R0, R5, R0, R6, 0xfe, !PT ;  /* 0x0000000005007212 */ /* 0x000fce00078efe06 */
.L_x_33437:
[----:B------:R-:W-:Y:S05]  /*0ce0*/  BSYNC B0 ;  /* 0x0000000000007941 */ /* 0x000fea0003800000 */
.L_x_33436:
[----:B------:R-:W0:Y:S02]  /*0cf0*/  F2I.FTZ.TRUNC.NTZ R0, R0 ;  /* 0x0000000000007305 */ /* 0x000e24000021f100 */
[----:B0-----:R-:W-:Y:S01]  /*0d00*/  PRMT R29, R0, 0x7610, R29 ;  /* 0x00007610001d7816 */ /* 0x001fe2000000001d */
[----:B------:R-:W-:Y:S06]  /*0d10*/  BRA `(.L_x_33417) ;  /* 0x00000000009c7947 */ /* 0x000fec0003800000 */
.L_x_33429:
        /* <DEDUP_REMOVED lines=14> */
.L_x_33443:
[----:B------:R-:W-:Y:S05]  /*0e00*/  BSYNC B0 ;  /* 0x0000000000007941 */ /* 0x000fea0003800000 */
.L_x_33442:
[----:B------:R-:W0:Y:S02]  /*0e10*/  F2I.FTZ.TRUNC.NTZ R0, R0 ;  /* 0x0000000000007305 */ /* 0x000e24000021f100 */
[----:B0-----:R-:W-:Y:S01]  /*0e20*/  PRMT R29, R0, 0x7610, R29 ;  /* 0x00007610001d7816 */ /* 0x001fe2000000001d */
[----:B------:R-:W-:Y:S06]  /*0e30*/  BRA `(.L_x_33417) ;  /* 0x0000000000547947 */ /* 0x000fec0003800000 */
.L_x_33416:
        /* <DEDUP_REMOVED lines=16> */
.L_x_33444:
[----:B------:R-:W-:Y:S01]  /*0f40*/  PRMT R29, RZ, 0x7610, R29 ;  /* 0x00007610ff1d7816 */ /* 0x000fe2000000001d */
[----:B------:R-:W-:Y:S06]  /*0f50*/  BRA `(.L_x_33417) ;  /* 0x00000000000c7947 */ /* 0x000fec0003800000 */
.L_x_33441:
[----:B------:R0:W5:Y:S01]  /*0f60*/  LDG.E.U8 R29, desc[UR36][R4.64] ;  /* 0x00000024041d7981 */ /* 0x000162000c1e1100 */
[----:B------:R-:W-:Y:S05]  /*0f70*/  BRA `(.L_x_33417) ;  /* 0x0000000000047947 */ /* 0x000fea0003800000 */
.L_x_33440:
[----:B------:R0:W5:Y:S02]  /*0f80*/  LDG.E.U8 R29, desc[UR36][R4.64] ;  /* 0x00000024041d7981 */ /* 0x000164000c1e1100 */
.L_x_33417:
        /* <DEDUP_REMOVED lines=18> */
.L_x_33448:
[----:B------:R1:W5:Y:S01]  /*10b0*/  LDG.E.U8 R22, desc[UR36][R4.64] ;  /* 0x0000002404167981 */ /* 0x000362000c1e1100 */
[----:B------:R-:W-:Y:S05]  /*10c0*/  BRA `(.L_x_33450) ;  /* 0x0000000c00547947 */ /* 0x000fea0003800000 */
.L_x_33447:
        /* <DEDUP_REMOVED lines=8> */
.L_x_33452:
[----:B------:R3:W5:Y:S01]  /*1150*/  LDG.E.U8 R22, desc[UR36][R4.64] ;  /* 0x0000002404167981 */ /* 0x000762000c1e1100 */
[----:B------:R-:W-:Y:S05]  /*1160*/  BRA `(.L_x_33450) ;  /* 0x0000000c002c7947 */ /* 0x000fea0003800000 */
.L_x_33451:
[----:B------:R2:W5:Y:S01]  /*1170*/  LDG.E.U16 R22, desc[UR36][R4.64] ;  /* 0x0000002404167981 */ /* 0x000562000c1e1500 */
[----:B------:R-:W-:Y:S05]  /*1180*/  BRA `(.L_x_33450) ;  /* 0x0000000c00247947 */ /* 0x000fea0003800000 */
.L_x_33446:
        /* <DEDUP_REMOVED lines=9> */
.L_x_33454:
[----:B------:R-:W2:Y:S02]  /*1220*/  LDG.E.U16 R0, desc[UR36][R4.64] ;  /* 0x0000002404007981 */ /* 0x000ea4000c1e1500 */
[----:B--2---:R-:W-:-:S06]  /*1230*/  HADD2.F32 R0, -RZ, R0.H0_H0 ;  /* 0x20000000ff007230 */ /* 0x004fcc0000004100 */
[----:B------:R-:W0:Y:S02]  /*1240*/  F2I.FTZ.TRUNC.NTZ R0, R0 ;  /* 0x0000000000007305 */ /* 0x000e24000021f100 */
[----:B0-----:R-:W-:Y:S01]  /*1250*/  PRMT R22, R0, 0x7610, R22 ;  /* 0x0000761000167816 */ /* 0x001fe20000000016 */
[----:B------:R-:W-:Y:S06]  /*1260*/  BRA `(.L_x_33450) ;  /* 0x0000000800ec7947 */ /* 0x000fec0003800000 */
.L_x_33453:
        /* <DEDUP_REMOVED lines=9> */
.L_x_33456:
[----:B------:R-:W2:Y:S02]  /*1300*/  LDG.E.U16 R4, desc[UR36][R4.64] ;  /* 0x0000002404047981 */ /* 0x000ea4000c1e1500 */
[----:B--2---:R-:W-:-:S06]  /*1310*/  HADD2.F32 R0, -RZ, R4.H0_H0 ;  /* 0x20000004ff007230 */ /* 0x004fcc0000004100 */
[----:B------:R-:W0:Y:S02]  /*1320*/  F2I.FTZ.TRUNC.NTZ R0, R0 ;  /* 0x0000000000007305 */ /* 0x000e24000021f100 */
[----:B0-----:R-:W-:Y:S01]  /*1330*/  PRMT R22, R0, 0x7610, R22 ;  /* 0x0000761000167816 */ /* 0x001fe20000000016 */
[----:B------:R-:W-:Y:S06]  /*1340*/  BRA `(.L_x_33450) ;  /* 0x0000000800b47947 */ /* 0x000fec0003800000 */
.L_x_33455:
[----:B------:R-:W2:Y:S02]  /*1350*/  LDG.E.64 R4, desc[UR36][R4.64] ;  /* 0x0000002404047981 */ /* 0x000ea4000c1e1b00 */
[----:B--2---:R0:W1:Y:S01]  /*1360*/  F2I.F64.TRUNC R22, R4 ;  /* 0x0000000400167311 */ /* 0x004062000030d100 */
[----:B------:R-:W-:Y:S05]  /*1370*/  BRA `(.L_x_33450) ;  /* 0x0000000800a87947 */ /* 0x000fea0003800000 */
.L_x_33445:
        /* <DEDUP_REMOVED lines=12> */
.L_x_33459:
[----:B------:R-:W2:Y:S02]  /*1440*/  LDG.E.64 R4, desc[UR36][R4.64] ;  /* 0x0000002404047981 */ /* 0x000ea4000c1e1b00 */
[----:B--2---:R0:W1:Y:S01]  /*1450*/  F2I.F64.TRUNC R22, R4 ;  /* 0x0000000400167311 */ /* 0x004062000030d100 */
[----:B------:R-:W-:Y:S05]  /*1460*/  BRA `(.L_x_33450) ;  /* 0x00000008006c7947 */ /* 0x000fea0003800000 */
.L_x_33458:
        /* <DEDUP_REMOVED lines=28> */
.L_x_33461:
        /* <DEDUP_REMOVED lines=15> */
.L_x_33460:
[----:B------:R-:W2:Y:S02]  /*1720*/  LDG.E.U16 R0, desc[UR36][R4.64] ;  /* 0x0000002404007981 */ /* 0x000ea4000c1e1500 */
[----:B--2---:R-:W-:-:S06]  /*1730*/  IMAD.U32 R0, R0, 0x10000, RZ ;  /* 0x0001000000007824 */ /* 0x004fcc00078e00ff */
[----:B------:R-:W0:Y:S02]  /*1740*/  F2I.FTZ.TRUNC.NTZ R0, R0 ;  /* 0x0000000000007305 */ /* 0x000e24000021f100 */
[----:B0-----:R-:W-:Y:S01]  /*1750*/  PRMT R22, R0, 0x7610, R22 ;  /* 0x0000761000167816 */ /* 0x001fe20000000016 */
[----:B------:R-:W-:Y:S06]  /*1760*/  BRA `(.L_x_33450) ;  /* 0x0000000400ac7947 */ /* 0x000fec0003800000 */
.L_x_33457:
        /* <DEDUP_REMOVED lines=10> */
.L_x_33464:
        /* <DEDUP_REMOVED lines=21> */
.L_x_33468:
[----:B------:R-:W-:Y:S05]  /*1960*/  BSYNC B1 ;  /* 0x0000000000017941 */ /* 0x000fea0003800000 */
.L_x_33467:
[----:B------:R-:W-:Y:S01]  /*1970*/  LEA R5, R0, 0x3b800000, 0x17 ;  /* 0x3b80000000057811 */ /* 0x000fe200078eb8ff */
[----:B------:R-:W-:-:S05]  /*1980*/  IMAD.SHL.U32 R0, R3, 0x100000, RZ ;  /* 0x0010000003007824 */ /* 0x000fca00078e00ff */
[----:B------:R-:W-:-:S07]  /*1990*/  LOP3.LUT R0, R5, R0, R6, 0xfe, !PT ;  /* 0x0000000005007212 */ /* 0x000fce00078efe06 */
.L_x_33466:
[----:B------:R-:W-:Y:S05]  /*19a0*/  BSYNC B0 ;  /* 0x0000000000007941 */ /* 0x000fea0003800000 */
.L_x_33465:
[----:B------:R-:W0:Y:S02]  /*19b0*/  F2I.FTZ.TRUNC.NTZ R0, R0 ;  /* 0x0000000000007305 */ /* 0x000e24000021f100 */
[----:B0-----:R-:W-:Y:S01]  /*19c0*/  PRMT R22, R0, 0x7610, R22 ;  /* 0x0000761000167816 */ /* 0x001fe20000000016 */
[----:B------:R-:W-:Y:S06]  /*19d0*/  BRA `(.L_x_33450) ;  /* 0x0000000400107947 */ /* 0x000fec0003800000 */
.L_x_33463:
        /* <DEDUP_REMOVED lines=21> */
.L_x_33472:
[----:B------:R-:W-:Y:S05]  /*1b30*/  BSYNC B1 ;  /* 0x0000000000017941 */ /* 0x000fea0003800000 */
.L_x_33471:
[----:B------:R-:W-:Y:S01]  /*1b40*/  LEA R5, R0, 0x37800000, 0x17 ;  /* 0x3780000000057811 */ /* 0x000fe200078eb8ff */
[----:B------:R-:W-:-:S05]  /*1b50*/  IMAD.SHL.U32 R0, R3, 0x200000, RZ ;  /* 0x0020000003007824 */ /* 0x000fca00078e00ff */
[----:B------:R-:W-:-:S07]  /*1b60*/  LOP3.LUT R0, R5, R0, R6, 0xfe, !PT ;  /* 0x0000000005007212 */ /* 0x000fce00078efe06 */
.L_x_33470:
[----:B------:R-:W-:Y:S05]  /*1b70*/  BSYNC B0 ;  /* 0x0000000000007941 */ /* 0x000fea0003800000 */
.L_x_33469:
[----:B------:R-:W0:Y:S02]  /*1b80*/  F2I.FTZ.TRUNC.NTZ R0, R0 ;  /* 0x0000000000007305 */ /* 0x000e24000021f100 */
[----:B0-----:R-:W-:Y:S01]  /*1b90*/  PRMT R22, R0, 0x7610, R22 ;  /* 0x0000761000167816 */ /* 0x001fe20000000016 */
[----:B------:R-:W-:Y:S06]  /*1ba0*/  BRA `(.L_x_33450) ;  /* 0x00000000009c7947 */ /* 0x000fec0003800000 */
.L_x_33462:
        /* <DEDUP_REMOVED lines=14> */
.L_x_33476:
[----:B------:R-:W-:Y:S05]  /*1c90*/  BSYNC B0 ;  /* 0x0000000000007941 */ /* 0x000fea0003800000 */
.L_x_33475:
[----:B------:R-:W0:Y:S02]  /*1ca0*/  F2I.FTZ.TRUNC.NTZ R0, R0 ;  /* 0x0000000000007305 */ /* 0x000e24000021f100 */
[----:B0-----:R-:W-:Y:S01]  /*1cb0*/  PRMT R22, R0, 0x7610, R22 ;  /* 0x0000761000167816 */ /* 0x001fe20000000016 */
[----:B------:R-:W-:Y:S06]  /*1cc0*/  BRA `(.L_x_33450) ;  /* 0x0000000000547947 */ /* 0x000fec0003800000 */
.L_x_33449:
        /* <DEDUP_REMOVED lines=16> */
.L_x_33477:
[----:B------:R-:W-:Y:S01]  /*1dd0*/  PRMT R22, RZ, 0x7610, R22 ;  /* 0x00007610ff167816 */ /* 0x000fe20000000016 */
[----:B------:R-:W-:Y:S06]  /*1de0*/  BRA `(.L_x_33450) ;  /* 0x00000000000c7947 */ /* 0x000fec0003800000 */
.L_x_33474:
[----:B------:R0:W5:Y:S01]  /*1df0*/  LDG.E.U8 R22, desc[UR36][R4.64] ;  /* 0x0000002404167981 */ /* 0x000162000c1e1100 */
[----:B------:R-:W-:Y:S05]  /*1e00*/  BRA `(.L_x_33450) ;  /* 0x0000000000047947 */ /* 0x000fea0003800000 */
.L_x_33473:
[----:B------:R0:W5:Y:S02]  /*1e10*/  LDG.E.U8 R22, desc[UR36][R4.64] ;  /* 0x0000002404167981 */ /* 0x000164000c1e1100 */
.L_x_33450:
[----:B------:R-:W2:Y:S02]  /*1e20*/  S2R R17, SR_TID.X ;  /* 0x0000000000117919 */ /* 0x000ea40000002100 */
[----:B--2---:R-:W-:-:S07]  /*1e30*/  VIADD R17, R17, 0x80 ;  /* 0x0000008011117836 */ /* 0x004fce0000000000 */
.L_x_33411:
[----:B------:R-:W-:Y:S05]  /*1e40*/  BSYNC B6 ;  /* 0x0000000000067941 */ /* 0x000fea0003800000 */
.L_x_33410:
        /* <DEDUP_REMOVED lines=23> */
.L_x_33483:
[----:B------:R0:W5:Y:S01]  /*1fc0*/  LDG.E.U8 R28, desc[UR36][R4.64] ;  /* 0x00000024041c7981 */ /* 0x000162000c1e1100 */
[----:B------:R-:W-:Y:S05]  /*1fd0*/  BRA `(.L_x_33485) ;  /* 0x0000000c00547947 */ /* 0x000fea0003800000 */
.L_x_33482:
        /* <DEDUP_REMOVED lines=8> */
.L_x_33487:
[----:B------:R0:W5:Y:S01]  /*2060*/  LDG.E.U8 R28, desc[UR36][R4.64] ;  /* 0x00000024041c7981 */ /* 0x000162000c1e1100 */
[----:B------:R-:W-:Y:S05]  /*2070*/  BRA `(.L_x_33485) ;  /* 0x0000000c002c7947 */ /* 0x000fea0003800000 */
.L_x_33486:
[----:B------:R0:W5:Y:S01]  /*2080*/  LDG.E.U16 R28, desc[UR36][R4.64] ;  /* 0x00000024041c7981 */ /* 0x000162000c1e1500 */
[----:B------:R-:W-:Y:S05]  /*2090*/  BRA `(.L_x_33485) ;  /* 0x0000000c00247947 */ /* 0x000fea0003800000 */
.L_x_33481:
        /* <DEDUP_REMOVED lines=9> */
.L_x_33489:
[----:B------:R-:W2:Y:S02]  /*2130*/  LDG.E.U16 R0, desc[UR36][R4.64] ;  /* 0x0000002404007981 */ /* 0x000ea4000c1e1500 */
[----:B--2---:R-:W-:-:S06]  /*2140*/  HADD2.F32 R0, -RZ, R0.H0_H0 ;  /* 0x20000000ff007230 */ /* 0x004fcc0000004100 */
[----:B------:R-:W0:Y:S02]  /*2150*/  F2I.FTZ.TRUNC.NTZ R0, R0 ;  /* 0x0000000000007305 */ /* 0x000e24000021f100 */
[----:B0-----:R-:W-:Y:S01]  /*2160*/  PRMT R28, R0, 0x7610, R28 ;  /* 0x00007610001c7816 */ /* 0x001fe2000000001c */
[----:B------:R-:W-:Y:S06]  /*2170*/  BRA `(.L_x_33485) ;  /* 0x0000000800ec7947 */ /* 0x000fec0003800000 */
.L_x_33488:
        /* <DEDUP_REMOVED lines=9> */
.L_x_33491:
[----:B------:R-:W2:Y:S02]  /*2210*/  LDG.E.U16 R4, desc[UR36][R4.64] ;  /* 0x0000002404047981 */ /* 0x000ea4000c1e1500 */
[----:B--2---:R-:W-:-:S06]  /*2220*/  HADD2.F32 R0, -RZ, R4.H0_H0 ;  /* 0x20000004ff007230 */ /* 0x004fcc0000004100 */
[----:B------:R-:W0:Y:S02]  /*2230*/  F2I.FTZ.TRUNC.NTZ R0, R0 ;  /* 0x0000000000007305 */ /* 0x000e24000021f100 */
[----:B0-----:R-:W-:Y:S01]  /*2240*/  PRMT R28, R0, 0x7610, R28 ;  /* 0x00007610001c7816 */ /* 0x001fe2000000001c */
[----:B------:R-:W-:Y:S06]  /*2250*/  BRA `(.L_x_33485) ;  /* 0x0000000800b47947 */ /* 0x000fec0003800000 */
.L_x_33490:
[----:B------:R-:W2:Y:S02]  /*2260*/  LDG.E.64 R4, desc[UR36][R4.64] ;  /* 0x0000002404047981 */ /* 0x000ea4000c1e1b00 */
[----:B--2---:R0:W1:Y:S01]  /*2270*/  F2I.F64.TRUNC R28, R4 ;  /* 0x00000004001c7311 */ /* 0x004062000030d100 */
[----:B------:R-:W-:Y:S05]  /*2280*/  BRA `(.L_x_33485) ;  /* 0x0000000800a87947 */ /* 0x000fea0003800000 */
.L_x_33480:
        /* <DEDUP_REMOVED lines=12> */
.L_x_33494:
[----:B------:R-:W2:Y:S02]  /*2350*/  LDG.E.64 R4, desc[UR36][R4.64] ;  /* 0x0000002404047981 */ /* 0x000ea4000c1e1b00 */
[----:B--2---:R0:W1:Y:S01]  /*2360*/  F2I.F64.TRUNC R28, R4 ;  /* 0x00000004001c7311 */ /* 0x004062000030d100 */
[----:B------:R-:W-:Y:S05]  /*2370*/  BRA `(.L_x_33485) ;  /* 0x00000008006c7947 */ /* 0x000fea0003800000 */
.L_x_33493:
        /* <DEDUP_REMOVED lines=28> */
.L_x_33496:
        /* <DEDUP_REMOVED lines=15> */
.L_x_33495:
[----:B------:R-:W2:Y:S02]  /*2630*/  LDG.E.U16 R0, desc[UR36][R4.64] ;  /* 0x0000002404007981 */ /* 0x000ea4000c1e1500 */
[----:B--2---:R-:W-:-:S06]  /*2640*/  IMAD.U32 R0, R0, 0x10000, RZ ;  /* 0x0001000000007824 */ /* 0x004fcc00078e00ff */
[----:B------:R-:W0:Y:S02]  /*2650*/  F2I.FTZ.TRUNC.NTZ R0, R0 ;  /* 0x0000000000007305 */ /* 0x000e24000021f100 */
[----:B0-----:R-:W-:Y:S01]  /*2660*/  PRMT R28, R0, 0x7610, R28 ;  /* 0x00007610001c7816 */ /* 0x001fe2000000001c */
[----:B------:R-:W-:Y:S06]  /*2670*/  BRA `(.L_x_33485) ;  /* 0x0000000400ac7947 */ /* 0x000fec0003800000 */
.L_x_33492:
        /* <DEDUP_REMOVED lines=10> */
.L_x_33499:
        /* <DEDUP_REMOVED lines=21> */
.L_x_33503:
[----:B------:R-:W-:Y:S05]  /*2870*/  BSYNC B1 ;  /* 0x0000000000017941 */ /* 0x000fea0003800000 */
.L_x_33502:
[----:B------:R-:W-:Y:S01]  /*2880*/  LEA R5, R0, 0x3b800000, 0x17 ;  /* 0x3b80000000057811 */ /* 0x000fe200078eb8ff */
[----:B------:R-:W-:-:S05]  /*2890*/  IMAD.SHL.U32 R0, R3, 0x100000, RZ ;  /* 0x0010000003007824 */ /* 0x000fca00078e00ff */
[----:B------:R-:W-:-:S07]  /*28a0*/  LOP3.LUT R0, R5, R0, R6, 0xfe, !PT ;  /* 0x0000000005007212 */ /* 0x000fce00078efe06 */
.L_x_33501:
[----:B------:R-:W-:Y:S05]  /*28b0*/  BSYNC B0 ;  /* 0x0000000000007941 */ /* 0x000fea0003800000 */
.L_x_33500:
[----:B------:R-:W0:Y:S02]  /*28c0*/  F2I.FTZ.TRUNC.NTZ R0, R0 ;  /* 0x0000000000007305 */ /* 0x000e24000021f100 */
[----:B0-----:R-:W-:Y:S01]  /*28d0*/  PRMT R28, R0, 0x7610, R28 ;  /* 0x00007610001c7816 */ /* 0x001fe2000000001c */
[----:B------:R-:W-:Y:S06]  /*28e0*/  BRA `(.L_x_33485) ;  /* 0x0000000400107947 */ /* 0x000fec0003800000 */
.L_x_33498:
        /* <DEDUP_REMOVED lines=21> */
.L_x_33507:
[----:B------:R-:W-:Y:S05]  /*2a40*/  BSYNC B1 ;  /* 0x0000000000017941 */ /* 0x000fea0003800000 */
.L_x_33506:
[----:B------:R-:W-:Y:S01]  /*2a50*/  LEA R5, R0, 0x37800000, 0x17 ;  /* 0x3780000000057811 */ /* 0x000fe200078eb8ff */
[----:B------:R-:W-:-:S05]  /*2a60*/  IMAD.SHL.U32 R0, R3, 0x200000, RZ ;  /* 0x0020000003007824 */ /* 0x000fca00078e00ff */
[----:B------:R-:W-:-:S07]  /*2a70*/  LOP3.LUT R0, R5, R0, R6, 0xfe, !PT ;  /* 0x0000000005007212 */ /* 0x000fce00078efe06 */
.L_x_33505:
[----:B------:R-:W-:Y:S05]  /*2a80*/  BSYNC B0 ;  /* 0x0000000000007941 */ /* 0x000fea0003800000 */
.L_x_33504:
[----:B------:R-:W0:Y:S02]  /*2a90*/  F2I.FTZ.TRUNC.NTZ R0, R0 ;  /* 0x0000000000007305 */ /* 0x000e24000021f100 */
[----:B0-----:R-:W-:Y:S01]  /*2aa0*/  PRMT R28, R0, 0x7610, R28 ;  /* 0x00007610001c7816 */ /* 0x001fe2000000001c */
[----:B------:R-:W-:Y:S06]  /*2ab0*/  BRA `(.L_x_33485) ;  /* 0x00000000009c7947 */ /* 0x000fec0003800000 */
.L_x_33497:
        /* <DEDUP_REMOVED lines=14> */
.L_x_33511:
[----:B------:R-:W-:Y:S05]  /*2ba0*/  BSYNC B0 ;  /* 0x0000000000007941 */ /* 0x000fea0003800000 */
.L_x_33510:
[----:B------:R-:W0:Y:S02]  /*2bb0*/  F2I.FTZ.TRUNC.NTZ R0, R0 ;  /* 0x0000000000007305 */ /* 0x000e24000021f100 */
[----:B0-----:R-:W-:Y:S01]  /*2bc0*/  PRMT R28, R0, 0x7610, R28 ;  /* 0x00007610001c7816 */ /* 0x001fe2000000001c */
[----:B------:R-:W-:Y:S06]  /*2bd0*/  BRA `(.L_x_33485) ;  /* 0x0000000000547947 */ /* 0x000fec0003800000 */
.L_x_33484:
        /* <DEDUP_REMOVED lines=16> */
.L_x_33512:
[----:B------:R-:W-:Y:S01]  /*2ce0*/  PRMT R28, RZ, 0x7610, R28 ;  /* 0x00007610ff1c7816 */ /* 0x000fe2000000001c */
[----:B------:R-:W-:Y:S06]  /*2cf0*/  BRA `(.L_x_33485) ;  /* 0x00000000000c7947 */ /* 0x000fec0003800000 */
.L_x_33509:
[----:B------:R2:W5:Y:S01]  /*2d00*/  LDG.E.U8 R28, desc[UR36][R4.64] ;  /* 0x00000024041c7981 */ /* 0x000562000c1e1100 */
[----:B------:R-:W-:Y:S05]  /*2d10*/  BRA `(.L_x_33485) ;  /* 0x0000000000047947 */ /* 0x000fea0003800000 */
.L_x_33508:
[----:B------:R3:W5:Y:S02]  /*2d20*/  LDG.E.U8 R28, desc[UR36][R4.64] ;  /* 0x00000024041c7981 */ /* 0x000764000c1e1100 */
.L_x_33485:
        /* <DEDUP_REMOVED lines=18> */
.L_x_33516:
[----:B------:R0:W5:Y:S01]  /*2e50*/  LDG.E.U8 R26, desc[UR36][R4.64] ;  /* 0x00000024041a7981 */ /* 0x000162000c1e1100 */
[----:B------:R-:W-:Y:S05]  /*2e60*/  BRA `(.L_x_33518) ;  /* 0x0000000c00547947 */ /* 0x000fea0003800000 */
.L_x_33515:
        /* <DEDUP_REMOVED lines=8> */
.L_x_33520:
[----:B------:R0:W5:Y:S01]  /*2ef0*/  LDG.E.U8 R26, desc[UR36][R4.64] ;  /* 0x00000024041a7981 */ /* 0x000162000c1e1100 */
[----:B------:R-:W-:Y:S05]  /*2f00*/  BRA `(.L_x_33518) ;  /* 0x0000000c002c7947 */ /* 0x000fea0003800000 */
.L_x_33519:
[----:B------:R0:W5:Y:S01]  /*2f10*/  LDG.E.U16 R26, desc[UR36][R4.64] ;  /* 0x00000024041a7981 */ /* 0x000162000c1e1500 */
[----:B------:R-:W-:Y:S05]  /*2f20*/  BRA `(.L_x_33518) ;  /* 0x0000000c00247947 */ /* 0x000fea0003800000 */
.L_x_33514:
        /* <DEDUP_REMOVED lines=9> */
.L_x_33522:
[----:B------:R-:W2:Y:S02]  /*2fc0*/  LDG.E.U16 R0, desc[UR36][R4.64] ;  /* 0x0000002404007981 */ /* 0x000ea4000c1e1500 */
[----:B--2---:R-:W-:-:S06]  /*2fd0*/  HADD2.F32 R0, -RZ, R0.H0_H0 ;  /* 0x20000000ff007230 */ /* 0x004fcc0000004100 */
[----:B------:R-:W0:Y:S02]  /*2fe0*/  F2I.FTZ.TRUNC.NTZ R0, R0 ;  /* 0x0000000000007305 */ /* 0x000e24000021f100 */
[----:B0-----:R-:W-:Y:S01]  /*2ff0*/  PRMT R26, R0, 0x7610, R26 ;  /* 0x00007610001a7816 */ /* 0x001fe2000000001a */
[----:B------:R-:W-:Y:S06]  /*3000*/  BRA `(.L_x_33518) ;  /* 0x0000000800ec7947 */ /* 0x000fec0003800000 */
.L_x_33521:
        /* <DEDUP_REMOVED lines=9> */
.L_x_33524:
[----:B------:R-:W2:Y:S02]  /*30a0*/  LDG.E.U16 R4, desc[UR36][R4.64] ;  /* 0x0000002404047981 */ /* 0x000ea4000c1e1500 */
[----:B--2---:R-:W-:-:S06]  /*30b0*/  HADD2.F32 R0, -RZ, R4.H0_H0 ;  /* 0x20000004ff007230 */ /* 0x004fcc0000004100 */
[----:B------:R-:W0:Y:S02]  /*30c0*/  F2I.FTZ.TRUNC.NTZ R0, R0 ;  /* 0x0000000000007305 */ /* 0x000e24000021f100 */
[----:B0-----:R-:W-:Y:S01]  /*30d0*/  PRMT R26, R0, 0x7610, R26 ;  /* 0x00007610001a7816 */ /* 0x001fe2000000001a */
[----:B------:R-:W-:Y:S06]  /*30e0*/  BRA `(.L_x_33518) ;  /* 0x0000000800b47947 */ /* 0x000fec0003800000 */
.L_x_33523:
[----:B------:R-:W2:Y:S02]  /*30f0*/  LDG.E.64 R4, desc[UR36][R4.64] ;  /* 0x0000002404047981 */ /* 0x000ea4000c1e1b00 */
[----:B--2---:R0:W2:Y:S01]  /*3100*/  F2I.F64.TRUNC R26, R4 ;  /* 0x00000004001a7311 */ /* 0x0040a2000030d100 */
[----:B------:R-:W-:Y:S05]  /*3110*/  BRA `(.L_x_33518) ;  /* 0x0000000800a87947 */ /* 0x000fea0003800000 */
.L_x_33513:
        /* <DEDUP_REMOVED lines=12> */
.L_x_33527:
[----:B------:R-:W2:Y:S02]  /*31e0*/  LDG.E.64 R4, desc[UR36][R4.64] ;  /* 0x0000002404047981 */ /* 0x000ea4000c1e1b00 */
[----:B--2---:R4:W0:Y:S01]  /*31f0*/  F2I.F64.TRUNC R26, R4 ;  /* 0x00000004001a7311 */ /* 0x004822000030d100 */
[----:B------:R-:W-:Y:S05]  /*3200*/  BRA `(.L_x_33518) ;  /* 0x00000008006c7947 */ /* 0x000fea0003800000 */
.L_x_33526:
        /* <DEDUP_REMOVED lines=28> */
.L_x_33529:
        /* <DEDUP_REMOVED lines=15> */
.L_x_33528:
[----:B------:R-:W2:Y:S02]  /*34c0*/  LDG.E.U16 R0, desc[UR36][R4.64] ;  /* 0x0000002404007981 */ /* 0x000ea4000c1e1500 */
[----:B--2---:R-:W-:-:S06]  /*34d0*/  IMAD.U32 R0, R0, 0x10000, RZ ;  /* 0x0001000000007824 */ /* 0x004fcc00078e00ff */
[----:B------:R-:W0:Y:S02]  /*34e0*/  F2I.FTZ.TRUNC.NTZ R0, R0 ;  /* 0x0000000000007305 */ /* 0x000e24000021f100 */
[----:B0-----:R-:W-:Y:S01]  /*34f0*/  PRMT R26, R0, 0x7610, R26 ;  /* 0x00007610001a7816 */ /* 0x001fe2000000001a */
[----:B------:R-:W-:Y:S06]  /*3500*/  BRA `(.L_x_33518) ;  /* 0x0000000400ac7947 */ /* 0x000fec0003800000 */
.L_x_33525:
        /* <DEDUP_REMOVED lines=10> */
.L_x_33532:
        /* <DEDUP_REMOVED lines=21> */
.L_x_33536:
[----:B------:R-:W-:Y:S05]  /*3700*/  BSYNC B1 ;  /* 0x0000000000017941 */ /* 0x000fea0003800000 */
.L_x_33535:
[----:B------:R-:W-:Y:S01]  /*3710*/  LEA R5, R0, 0x3b800000, 0x17 ;  /* 0x3b80000000057811 */ /* 0x000fe200078eb8ff */
[----:B------:R-:W-:-:S05]  /*3720*/  IMAD.SHL.U32 R0, R3, 0x100000, RZ ;  /* 0x0010000003007824 */ /* 0x000fca00078e00ff */
[----:B------:R-:W-:-:S07]  /*3730*/  LOP3.LUT R0, R5, R0, R6, 0xfe, !PT ;  /* 0x0000000005007212 */ /* 0x000fce00078efe06 */
.L_x_33534:
[----:B------:R-:W-:Y:S05]  /*3740*/  BSYNC B0 ;  /* 0x0000000000007941 */ /* 0x000fea0003800000 */
.L_x_33533:
[----:B------:R-:W0:Y:S02]  /*3750*/  F2I.FTZ.TRUNC.NTZ R0, R0 ;  /* 0x0000000000007305 */ /* 0x000e24000021f100 */
[----:B0-----:R-:W-:Y:S01]  /*3760*/  PRMT R26, R0, 0x7610, R26 ;  /* 0x00007610001a7816 */ /* 0x001fe2000000001a */
[----:B------:R-:W-:Y:S06]  /*3770*/  BRA `(.L_x_33518) ;  /* 0x0000000400107947 */ /* 0x000fec0003800000 */
.L_x_33531:
        /* <DEDUP_REMOVED lines=21> */
.L_x_33540:
[----:B------:R-:W-:Y:S05]  /*38d0*/  BSYNC B1 ;  /* 0x0000000000017941 */ /* 0x000fea0003800000 */
.L_x_33539:
[----:B------:R-:W-:Y:S01]  /*38e0*/  LEA R5, R0, 0x37800000, 0x17 ;  /* 0x3780000000057811 */ /* 0x000fe200078eb8ff */
[----:B------:R-:W-:-:S05]  /*38f0*/  IMAD.SHL.U32 R0, R3, 0x200000, RZ ;  /* 0x0020000003007824 */ /* 0x000fca00078e00ff */
[----:B------:R-:W-:-:S07]  /*3900*/  LOP3.LUT R0, R5, R0, R6, 0xfe, !PT ;  /* 0x0000000005007212 */ /* 0x000fce00078efe06 */
.L_x_33538:
[----:B------:R-:W-:Y:S05]  /*3910*/  BSYNC B0 ;  /* 0x0000000000007941 */ /* 0x000fea0003800000 */
.L_x_33537:
[----:B------:R-:W0:Y:S02]  /*3920*/  F2I.FTZ.TRUNC.NTZ R0, R0 ;  /* 0x0000000000007305 */ /* 0x000e24000021f100 */
[----:B0-----:R-:W-:Y:S01]  /*3930*/  PRMT R26, R0, 0x7610, R26 ;  /* 0x00007610001a7816 */ /* 0x001fe2000000001a */
[----:B------:R-:W-:Y:S06]  /*3940*/  BRA `(.L_x_33518) ;  /* 0x00000000009c7947 */ /* 0x000fec0003800000 */
.L_x_33530:
        /* <DEDUP_REMOVED lines=14> */
.L_x_33544:
[----:B------:R-:W-:Y:S05]  /*3a30*/  BSYNC B0 ;  /* 0x0000000000007941 */ /* 0x000fea0003800000 */
.L_x_33543:
[----:B------:R-:W0:Y:S02]  /*3a40*/  F2I.FTZ.TRUNC.NTZ R0, R0 ;  /* 0x0000000000007305 */ /* 0x000e24000021f100 */
[----:B0-----:R-:W-:Y:S01]  /*3a50*/  PRMT R26, R0, 0x7610, R26 ;  /* 0x00007610001a7816 */ /* 0x001fe2000000001a */
[----:B------:R-:W-:Y:S06]  /*3a60*/  BRA `(.L_x_33518) ;  /* 0x0000000000547947 */ /* 0x000fec0003800000 */
.L_x_33517:
        /* <DEDUP_REMOVED lines=16> */
.L_x_33545:
[----:B------:R-:W-:Y:S01]  /*3b70*/  PRMT R26, RZ, 0x7610, R26 ;  /* 0x00007610ff1a7816 */ /* 0x000fe2000000001a */
[----:B------:R-:W-:Y:S06]  /*3b80*/  BRA `(.L_x_33518) ;  /* 0x00000000000c7947 */ /* 0x000fec0003800000 */
.L_x_33542:
[----:B------:R2:W5:Y:S01]  /*3b90*/  LDG.E.U8 R26, desc[UR36][R4.64] ;  /* 0x00000024041a7981 */ /* 0x000562000c1e1100 */
[----:B------:R-:W-:Y:S05]  /*3ba0*/  BRA `(.L_x_33518) ;  /* 0x0000000000047947 */ /* 0x000fea0003800000 */
.L_x_33541:
[----:B------:R3:W5:Y:S02]  /*3bb0*/  LDG.E.U8 R26, desc[UR36][R4.64] ;  /* 0x00000024041a7981 */ /* 0x000764000c1e1100 */
.L_x_33518:
[----:B------:R-:W-:-:S07]  /*3bc0*/  VIADD R17, R17, 0x80 ;  /* 0x0000008011117836 */ /* 0x000fce0000000000 */
.L_x_33479:
[----:B------:R-:W-:Y:S05]  /*3bd0*/  BSYNC B6 ;  /* 0x0000000000067941 */ /* 0x000fea0003800000 */
.L_x_33478:
        /* <DEDUP_REMOVED lines=25> */
.L_x_33551:
[----:B------:R0:W5:Y:S01]  /*3d70*/  LDG.E.U8 R18, desc[UR36][R4.64] ;  /* 0x0000002404127981 */ /* 0x000162000c1e1100 */
[----:B------:R-:W-:Y:S05]  /*3d80*/  BRA `(.L_x_33553) ;  /* 0x0000000c00547947 */ /* 0x000fea0003800000 */
.L_x_33550:
        /* <DEDUP_REMOVED lines=8> */
.L_x_33555:
[----:B------:R0:W5:Y:S01]  /*3e10*/  LDG.E.U8 R18, desc[UR36][R4.64] ;  /* 0x0000002404127981 */ /* 0x000162000c1e1100 */
[----:B------:R-:W-:Y:S05]  /*3e20*/  BRA `(.L_x_33553) ;  /* 0x0000000c002c7947 */ /* 0x000fea0003800000 */
.L_x_33554:
[----:B------:R0:W5:Y:S01]  /*3e30*/  LDG.E.U16 R18, desc[UR36][R4.64] ;  /* 0x0000002404127981 */ /* 0x000162000c1e1500 */
[----:B------:R-:W-:Y:S05]  /*3e40*/  BRA `(.L_x_33553) ;  /* 0x0000000c00247947 */ /* 0x000fea0003800000 */
.L_x_33549:
        /* <DEDUP_REMOVED lines=9> */
.L_x_33557:
[----:B------:R-:W2:Y:S02]  /*3ee0*/  LDG.E.U16 R0, desc[UR36][R4.64] ;  /* 0x0000002404007981 */ /* 0x000ea4000c1e1500 */
[----:B--2---:R-:W-:-:S06]  /*3ef0*/  HADD2.F32 R0, -RZ, R0.H0_H0 ;  /* 0x20000000ff007230 */ /* 0x004fcc0000004100 */
[----:B------:R-:W0:Y:S02]  /*3f00*/  F2I.FTZ.TRUNC.NTZ R0, R0 ;  /* 0x0000000000007305 */ /* 0x000e24000021f100 */
[----:B0-----:R-:W-:Y:S01]  /*3f10*/  PRMT R18, R0, 0x7610, R18 ;  /* 0x0000761000127816 */ /* 0x001fe20000000012 */
[----:B------:R-:W-:Y:S06]  /*3f20*/  BRA `(.L_x_33553) ;  /* 0x0000000800ec7947 */ /* 0x000fec0003800000 */
.L_x_33556:
        /* <DEDUP_REMOVED lines=9> */
.L_x_33559:
[----:B------:R-:W2:Y:S02]  /*3fc0*/  LDG.E.U16 R4, desc[UR36][R4.64] ;  /* 0x0000002404047981 */ /* 0x000ea4000c1e1500 */
[----:B--2---:R-:W-:-:S06]  /*3fd0*/  HADD2.F32 R0, -RZ, R4.H0_H0 ;  /* 0x20000004ff007230 */ /* 0x004fcc0000004100 */
[----:B------:R-:W0:Y:S02]  /*3fe0*/  F2I.FTZ.TRUNC.NTZ R0, R0 ;  /* 0x0000000000007305 */ /* 0x000e24000021f100 */
[----:B0-----:R-:W-:Y:S01]  /*3ff0*/  PRMT R18, R0, 0x7610, R18 ;  /* 0x0000761000127816 */ /* 0x001fe20000000012 */
[----:B------:R-:W-:Y:S06]  /*4000*/  BRA `(.L_x_33553) ;  /* 0x0000000800b47947 */ /* 0x000fec0003800000 */
.L_x_33558:
[----:B------:R-:W2:Y:S02]  /*4010*/  LDG.E.64 R4, desc[UR36][R4.64] ;  /* 0x0000002404047981 */ /* 0x000ea4000c1e1b00 */
[----:B--2---:R0:W1:Y:S01]  /*4020*/  F2I.F64.TRUNC R18, R4 ;  /* 0x0000000400127311 */ /* 0x004062000030d100 */
[----:B------:R-:W-:Y:S05]  /*4030*/  BRA `(.L_x_33553) ;  /* 0x0000000800a87947 */ /* 0x000fea0003800000 */
.L_x_33548:
        /* <DEDUP_REMOVED lines=12> */
.L_x_33562:
[----:B------:R-:W2:Y:S02]  /*4100*/  LDG.E.64 R4, desc[UR36][R4.64] ;  /* 0x0000002404047981 */ /* 0x000ea4000c1e1b00 */
[----:B--2---:R0:W1:Y:S01]  /*4110*/  F2I.F64.TRUNC R18, R4 ;  /* 0x0000000400127311 */ /* 0x004062000030d100 */
[----:B------:R-:W-:Y:S05]  /*4120*/  BRA `(.L_x_33553) ;  /* 0x00000008006c7947 */ /* 0x000fea0003800000 */
.L_x_33561:
        /* <DEDUP_REMOVED lines=28> */
.L_x_33564:
        /* <DEDUP_REMOVED lines=15> */
.L_x_33563:
[----:B------:R-:W2:Y:S02]  /*43e0*/  LDG.E.U16 R0, desc[UR36][R4.64] ;  /* 0x0000002404007981 */ /* 0x000ea4000c1e1500 */
[----:B--2---:R-:W-:-:S06]  /*43f0*/  IMAD.U32 R0, R0, 0x10000, RZ ;  /* 0x0001000000007824 */ /* 0x004fcc00078e00ff */
[----:B------:R-:W0:Y:S02]  /*4400*/  F2I.FTZ.TRUNC.NTZ R0, R0 ;  /* 0x0000000000007305 */ /* 0x000e24000021f100 */
[----:B0-----:R-:W-:Y:S01]  /*4410*/  PRMT R18, R0, 0x7610, R18 ;  /* 0x0000761000127816 */ /* 0x001fe20000000012 */
[----:B------:R-:W-:Y:S06]  /*4420*/  BRA `(.L_x_33553) ;  /* 0x0000000400ac7947 */ /* 0x000fec0003800000 */
.L_x_33560:
        /* <DEDUP_REMOVED lines=10> */
.L_x_33567:
        /* <DEDUP_REMOVED lines=21> */
.L_x_33571:
[----:B------:R-:W-:Y:S05]  /*4620*/  BSYNC B1 ;  /* 0x0000000000017941 */ /* 0x000fea0003800000 */
.L_x_33570:
[----:B------:R-:W-:Y:S01]  /*4630*/  LEA R5, R0, 0x3b800000, 0x17 ;  /* 0x3b80000000057811 */ /* 0x000fe200078eb8ff */
[----:B------:R-:W-:-:S05]  /*4640*/  IMAD.SHL.U32 R0, R3, 0x100000, RZ ;  /* 0x0010000003007824 */ /* 0x000fca00078e00ff */
[----:B------:R-:W-:-:S07]  /*4650*/  LOP3.LUT R0, R5, R0, R6, 0xfe, !PT ;  /* 0x0000000005007212 */ /* 0x000fce00078efe06 */
.L_x_33569:
[----:B------:R-:W-:Y:S05]  /*4660*/  BSYNC B0 ;  /* 0x0000000000007941 */ /* 0x000fea0003800000 */
.L_x_33568:
[----:B------:R-:W0:Y:S02]  /*4670*/  F2I.FTZ.TRUNC.NTZ R0, R0 ;  /* 0x0000000000007305 */ /* 0x000e24000021f100 */
[----:B0-----:R-:W-:Y:S01]  /*4680*/  PRMT R18, R0, 0x7610, R18 ;  /* 0x0000761000127816 */ /* 0x001fe20000000012 */
[----:B------:R-:W-:Y:S06]  /*4690*/  BRA `(.L_x_33553) ;  /* 0x0000000400107947 */ /* 0x000fec0003800000 */
.L_x_33566:
        /* <DEDUP_REMOVED lines=21> */
.L_x_33575:
[----:B------:R-:W-:Y:S05]  /*47f0*/  BSYNC B1 ;  /* 0x0000000000017941 */ /* 0x000fea0003800000 */
.L_x_33574:
[----:B------:R-:W-:Y:S01]  /*4800*/  LEA R5, R0, 0x37800000, 0x17 ;  /* 0x3780000000057811 */ /* 0x000fe200078eb8ff */
[----:B------:R-:W-:-:S05]  /*4810*/  IMAD.SHL.U32 R0, R3, 0x200000, RZ ;  /* 0x0020000003007824 */ /* 0x000fca00078e00ff */
[----:B------:R-:W-:-:S07]  /*4820*/  LOP3.LUT R0, R5, R0, R6, 0xfe, !PT ;  /* 0x0000000005007212 */ /* 0x000fce00078efe06 */
.L_x_33573:
[----:B------:R-:W-:Y:S05]  /*4830*/  BSYNC B0 ;  /* 0x0000000000007941 */ /* 0x000fea0003800000 */
.L_x_33572:
[----:B------:R-:W0:Y:S02]  /*4840*/  F2I.FTZ.TRUNC.NTZ R0, R0 ;  /* 0x0000000000007305 */ /* 0x000e24000021f100 */
[----:B0-----:R-:W-:Y:S01]  /*4850*/  PRMT R18, R0, 0x7610, R18 ;  /* 0x0000761000127816 */ /* 0x001fe20000000012 */
[----:B------:R-:W-:Y:S06]  /*4860*/  BRA `(.L_x_33553) ;  /* 0x00000000009c7947 */ /* 0x000fec0003800000 */
.L_x_33565:
        /* <DEDUP_REMOVED lines=14> */
.L_x_33579:
[----:B------:R-:W-:Y:S05]  /*4950*/  BSYNC B0 ;  /* 0x0000000000007941 */ /* 0x000fea0003800000 */
.L_x_33578:
[----:B------:R-:W0:Y:S02]  /*4960*/  F2I.FTZ.TRUNC.NTZ R0, R0 ;  /* 0x0000000000007305 */ /* 0x000e24000021f100 */
[----:B0-----:R-:W-:Y:S01]  /*4970*/  PRMT R18, R0, 0x7610, R18 ;  /* 0x0000761000127816 */ /* 0x001fe20000000012 */
[----:B------:R-:W-:Y:S06]  /*4980*/  BRA `(.L_x_33553) ;  /* 0x0000000000547947 */ /* 0x000fec0003800000 */
.L_x_33552:
        /* <DEDUP_REMOVED lines=16> */
.L_x_33580:
[----:B------:R-:W-:Y:S01]  /*4a90*/  PRMT R18, RZ, 0x7610, R18 ;  /* 0x00007610ff127816 */ /* 0x000fe20000000012 */
[----:B------:R-:W-:Y:S06]  /*4aa0*/  BRA `(.L_x_33553) ;  /* 0x00000000000c7947 */ /* 0x000fec0003800000 */
.L_x_33577:
[----:B------:R3:W5:Y:S01]  /*4ab0*/  LDG.E.U8 R18, desc[UR36][R4.64] ;  /* 0x0000002404127981 */ /* 0x000762000c1e1100 */
[----:B------:R-:W-:Y:S05]  /*4ac0*/  BRA `(.L_x_33553) ;  /* 0x0000000000047947 */ /* 0x000fea0003800000 */
.L_x_33576:
[----:B------:R4:W5:Y:S02]  /*4ad0*/  LDG.E.U8 R18, desc[UR36][R4.64] ;  /* 0x0000002404127981 */ /* 0x000964000c1e1100 */
.L_x_33553:
        /* <DEDUP_REMOVED lines=19> */
.L_x_33584:
[----:B------:R0:W5:Y:S01]  /*4c10*/  LDG.E.U8 R27, desc[UR36][R4.64] ;  /* 0x00000024041b7981 */ /* 0x000162000c1e1100 */
[----:B------:R-:W-:Y:S05]  /*4c20*/  BRA `(.L_x_33586) ;  /* 0x0000000c00547947 */ /* 0x000fea0003800000 */
.L_x_33583:
        /* <DEDUP_REMOVED lines=8> */
.L_x_33588:
[----:B------:R0:W5:Y:S01]  /*4cb0*/  LDG.E.U8 R27, desc[UR36][R4.64] ;  /* 0x00000024041b7981 */ /* 0x000162000c1e1100 */
[----:B------:R-:W-:Y:S05]  /*4cc0*/  BRA `(.L_x_33586) ;  /* 0x0000000c002c7947 */ /* 0x000fea0003800000 */
.L_x_33587:
[----:B------:R0:W5:Y:S01]  /*4cd0*/  LDG.E.U16 R27, desc[UR36][R4.64] ;  /* 0x00000024041b7981 */ /* 0x000162000c1e1500 */
[----:B------:R-:W-:Y:S05]  /*4ce0*/  BRA `(.L_x_33586) ;  /* 0x0000000c00247947 */ /* 0x000fea0003800000 */
.L_x_33582:
        /* <DEDUP_REMOVED lines=9> */
.L_x_33590:
[----:B------:R-:W2:Y:S02]  /*4d80*/  LDG.E.U16 R0, desc[UR36][R4.64] ;  /* 0x0000002404007981 */ /* 0x000ea4000c1e1500 */
[----:B--2---:R-:W-:-:S06]  /*4d90*/  HADD2.F32 R0, -RZ, R0.H0_H0 ;  /* 0x20000000ff007230 */ /* 0x004fcc0000004100 */
[----:B------:R-:W0:Y:S02]  /*4da0*/  F2I.FTZ.TRUNC.NTZ R0, R0 ;  /* 0x0000000000007305 */ /* 0x000e24000021f100 */
[----:B0-----:R-:W-:Y:S01]  /*4db0*/  PRMT R27, R0, 0x7610, R27 ;  /* 0x00007610001b7816 */ /* 0x001fe2000000001b */
[----:B------:R-:W-:Y:S06]  /*4dc0*/  BRA `(.L_x_33586) ;  /* 0x0000000800ec7947 */ /* 0x000fec0003800000 */
.L_x_33589:
        /* <DEDUP_REMOVED lines=9> */
.L_x_33592:
[----:B------:R-:W2:Y:S02]  /*4e60*/  LDG.E.U16 R4, desc[UR36][R4.64] ;  /* 0x0000002404047981 */ /* 0x000ea4000c1e1500 */
[----:B--2---:R-:W-:-:S06]  /*4e70*/  HADD2.F32 R0, -RZ, R4.H0_H0 ;  /* 0x20000004ff007230 */ /* 0x004fcc0000004100 */
[----:B------:R-:W0:Y:S02]  /*4e80*/  F2I.FTZ.TRUNC.NTZ R0, R0 ;  /* 0x0000000000007305 */ /* 0x000e24000021f100 */
[----:B0-----:R-:W-:Y:S01]  /*4e90*/  PRMT R27, R0, 0x7610, R27 ;  /* 0x00007610001b7816 */ /* 0x001fe2000000001b */
[----:B------:R-:W-:Y:S06]  /*4ea0*/  BRA `(.L_x_33586) ;  /* 0x0000000800b47947 */ /* 0x000fec0003800000 */
.L_x_33591:
[----:B------:R-:W2:Y:S02]  /*4eb0*/  LDG.E.64 R4, desc[UR36][R4.64] ;  /* 0x0000002404047981 */ /* 0x000ea4000c1e1b00 */
[----:B--2---:R0:W1:Y:S01]  /*4ec0*/  F2I.F64.TRUNC R27, R4 ;  /* 0x00000004001b7311 */ /* 0x004062000030d100 */
[----:B------:R-:W-:Y:S05]  /*4ed0*/  BRA `(.L_x_33586) ;  /* 0x0000000800a87947 */ /* 0x000fea0003800000 */
.L_x_33581:
        /* <DEDUP_REMOVED lines=12> */
.L_x_33595:
[----:B------:R-:W2:Y:S02]  /*4fa0*/  LDG.E.64 R4, desc[UR36][R4.64] ;  /* 0x0000002404047981 */ /* 0x000ea4000c1e1b00 */
[----:B--2---:R3:W4:Y:S01]  /*4fb0*/  F2I.F64.TRUNC R27, R4 ;  /* 0x00000004001b7311 */ /* 0x004722000030d100 */
[----:B------:R-:W-:Y:S05]  /*4fc0*/  BRA `(.L_x_33586) ;  /* 0x00000008006c7947 */ /* 0x000fea0003800000 */
.L_x_33594:
        /* <DEDUP_REMOVED lines=28> */
.L_x_33597:
        /* <DEDUP_REMOVED lines=15> */
.L_x_33596:
[----:B------:R-:W2:Y:S02]  /*5280*/  LDG.E.U16 R0, desc[UR36][R4.64] ;  /* 0x0000002404007981 */ /* 0x000ea4000c1e1500 */
[----:B--2---:R-:W-:-:S06]  /*5290*/  IMAD.U32 R0, R0, 0x10000, RZ ;  /* 0x0001000000007824 */ /* 0x004fcc00078e00ff */
[----:B------:R-:W0:Y:S02]  /*52a0*/  F2I.FTZ.TRUNC.NTZ R0, R0 ;  /* 0x0000000000007305 */ /* 0x000e24000021f100 */
[----:B0-----:R-:W-:Y:S01]  /*52b0*/  PRMT R27, R0, 0x7610, R27 ;  /* 0x00007610001b7816 */ /* 0x001fe2000000001b */
[----:B------:R-:W-:Y:S06]  /*52c0*/  BRA `(.L_x_33586) ;  /* 0x0000000400ac7947 */ /* 0x000fec0003800000 */
.L_x_33593:
        /* <DEDUP_REMOVED lines=10> */
.L_x_33600:
        /* <DEDUP_REMOVED lines=21> */
.L_x_33604:
[----:B------:R-:W-:Y:S05]  /*54c0*/  BSYNC B1 ;  /* 0x0000000000017941 */ /* 0x000fea0003800000 */
.L_x_33603:
[----:B------:R-:W-:Y:S01]  /*54d0*/  LEA R5, R0, 0x3b800000, 0x17 ;  /* 0x3b80000000057811 */ /* 0x000fe200078eb8ff */
[----:B------:R-:W-:-:S05]  /*54e0*/  IMAD.SHL.U32 R0, R3, 0x100000, RZ ;  /* 0x0010000003007824 */ /* 0x000fca00078e00ff */
[----:B------:R-:W-:-:S07]  /*54f0*/  LOP3.LUT R0, R5, R0, R6, 0xfe, !PT ;  /* 0x0000000005007212 */ /* 0x000fce00078efe06 */
.L_x_33602:
[----:B------:R-:W-:Y:S05]  /*5500*/  BSYNC B0 ;  /* 0x0000000000007941 */ /* 0x000fea0003800000 */
.L_x_33601:
[----:B------:R-:W0:Y:S02]  /*5510*/  F2I.FTZ.TRUNC.NTZ R0, R0 ;  /* 0x0000000000007305 */ /* 0x000e24000021f100 */
[----:B0-----:R-:W-:Y:S01]  /*5520*/  PRMT R27, R0, 0x7610, R27 ;  /* 0x00007610001b7816 */ /* 0x001fe2000000001b */
[----:B------:R-:W-:Y:S06]  /*5530*/  BRA `(.L_x_33586) ;  /* 0x0000000400107947 */ /* 0x000fec0003800000 */
.L_x_33599:
        /* <DEDUP_REMOVED lines=21> */
.L_x_33608:
[----:B------:R-:W-:Y:S05]  /*5690*/  BSYNC B1 ;  /* 0x0000000000017941 */ /* 0x000fea0003800000 */
.L_x_33607:
[----:B------:R-:W-:Y:S01]  /*56a0*/  LEA R5, R0, 0x37800000, 0x17 ;  /* 0x3780000000057811 */ /* 0x000fe200078eb8ff */
[----:B------:R-:W-:-:S05]  /*56b0*/  IMAD.SHL.U32 R0, R3, 0x200000, RZ ;  /* 0x0020000003007824 */ /* 0x000fca00078e00ff */
[----:B------:R-:W-:-:S07]  /*56c0*/  LOP3.LUT R0, R5, R0, R6, 0xfe, !PT ;  /* 0x0000000005007212 */ /* 0x000fce00078efe06 */
.L_x_33606:
[----:B------:R-:W-:Y:S05]  /*56d0*/  BSYNC B0 ;  /* 0x0000000000007941 */ /* 0x000fea0003800000 */
.L_x_33605:
[----:B------:R-:W0:Y:S02]  /*56e0*/  F2I.FTZ.TRUNC.NTZ R0, R0 ;  /* 0x0000000000007305 */ /* 0x000e24000021f100 */
[----:B0-----:R-:W-:Y:S01]  /*56f0*/  PRMT R27, R0, 0x7610, R27 ;  /* 0x00007610001b7816 */ /* 0x001fe2000000001b */
[----:B------:R-:W-:Y:S06]  /*5700*/  BRA `(.L_x_33586) ;  /* 0x00000000009c7947 */ /* 0x000fec0003800000 */
.L_x_33598:
        /* <DEDUP_REMOVED lines=14> */
.L_x_33612:
[----:B------:R-:W-:Y:S05]  /*57f0*/  BSYNC B0 ;  /* 0x0000000000007941 */ /* 0x000fea0003800000 */
.L_x_33611:
[----:B------:R-:W0:Y:S02]  /*5800*/  F2I.FTZ.TRUNC.NTZ R0, R0 ;  /* 0x0000000000007305 */ /* 0x000e24000021f100 */
[----:B0-----:R-:W-:Y:S01]  /*5810*/  PRMT R27, R0, 0x7610, R27 ;  /* 0x00007610001b7816 */ /* 0x001fe2000000001b */
[----:B------:R-:W-:Y:S06]  /*5820*/  BRA `(.L_x_33586) ;  /* 0x0000000000547947 */ /* 0x000fec0003800000 */
.L_x_33585:
        /* <DEDUP_REMOVED lines=16> */
.L_x_33613:
[----:B------:R-:W-:Y:S01]  /*5930*/  PRMT R27, RZ, 0x7610, R27 ;  /* 0x00007610ff1b7816 */ /* 0x000fe2000000001b */
[----:B------:R-:W-:Y:S06]  /*5940*/  BRA `(.L_x_33586) ;  /* 0x00000000000c7947 */ /* 0x000fec0003800000 */
.L_x_33610:
[----:B------:R1:W5:Y:S01]  /*5950*/  LDG.E.U8 R27, desc[UR36][R4.64] ;  /* 0x00000024041b7981 */ /* 0x000362000c1e1100 */
[----:B------:R-:W-:Y:S05]  /*5960*/  BRA `(.L_x_33586) ;  /* 0x0000000000047947 */ /* 0x000fea0003800000 */
.L_x_33609:
[----:B------:R2:W5:Y:S02]  /*5970*/  LDG.E.U8 R27, desc[UR36][R4.64] ;  /* 0x00000024041b7981 */ /* 0x000564000c1e1100 */
.L_x_33586:
[----:B------:R-:W-:-:S07]  /*5980*/  VIADD R17, R17, 0x80 ;  /* 0x0000008011117836 */ /* 0x000fce0000000000 */
.L_x_33547:
[----:B------:R-:W-:Y:S05]  /*5990*/  BSYNC B6 ;  /* 0x0000000000067941 */ /* 0x000fea0003800000 */
.L_x_33546:
        /* <DEDUP_REMOVED lines=23> */
.L_x_33619:
[----:B------:R0:W5:Y:S01]  /*5b10*/  LDG.E.U8 R24, desc[UR36][R4.64] ;  /* 0x0000002404187981 */ /* 0x000162000c1e1100 */
[----:B------:R-:W-:Y:S05]  /*5b20*/  BRA `(.L_x_33621) ;  /* 0x0000000c00547947 */ /* 0x000fea0003800000 */
.L_x_33618:
        /* <DEDUP_REMOVED lines=8> */
.L_x_33623:
[----:B------:R3:W5:Y:S01]  /*5bb0*/  LDG.E.U8 R24, desc[UR36][R4.64] ;  /* 0x0000002404187981 */ /* 0x000762000c1e1100 */
[----:B------:R-:W-:Y:S05]  /*5bc0*/  BRA `(.L_x_33621) ;  /* 0x0000000c002c7947 */ /* 0x000fea0003800000 */
.L_x_33622:
[----:B------:R2:W5:Y:S01]  /*5bd0*/  LDG.E.U16 R24, desc[UR36][R4.64] ;  /* 0x0000002404187981 */ /* 0x000562000c1e1500 */
[----:B------:R-:W-:Y:S05]  /*5be0*/  BRA `(.L_x_33621) ;  /* 0x0000000c00247947 */ /* 0x000fea0003800000 */
.L_x_33617:
        /* <DEDUP_REMOVED lines=9> */
.L_x_33625:
[----:B------:R-:W2:Y:S02]  /*5c80*/  LDG.E.U16 R0, desc[UR36][R4.64] ;  /* 0x0000002404007981 */ /* 0x000ea4000c1e1500 */
[----:B--2---:R-:W-:-:S06]  /*5c90*/  HADD2.F32 R0, -RZ, R0.H0_H0 ;  /* 0x20000000ff007230 */ /* 0x004fcc0000004100 */
[----:B------:R-:W0:Y:S02]  /*5ca0*/  F2I.FTZ.TRUNC.NTZ R0, R0 ;  /* 0x0000000000007305 */ /* 0x000e24000021f100 */
[----:B0-----:R-:W-:Y:S01]  /*5cb0*/  PRMT R24, R0, 0x7610, R24 ;  /* 0x0000761000187816 */ /* 0x001fe20000000018 */
[----:B------:R-:W-:Y:S06]  /*5cc0*/  BRA `(.L_x_33621) ;  /* 0x0000000800ec7947 */ /* 0x000fec0003800000 */
.L_x_33624:
        /* <DEDUP_REMOVED lines=9> */
.L_x_33627:
[----:B------:R-:W2:Y:S02]  /*5d60*/  LDG.E.U16 R4, desc[UR36][R4.64] ;  /* 0x0000002404047981 */ /* 0x000ea4000c1e1500 */
[----:B--2---:R-:W-:-:S06]  /*5d70*/  HADD2.F32 R0, -RZ, R4.H0_H0 ;  /* 0x20000004ff007230 */ /* 0x004fcc0000004100 */
[----:B------:R-:W0:Y:S02]  /*5d80*/  F2I.FTZ.TRUNC.NTZ R0, R0 ;  /* 0x0000000000007305 */ /* 0x000e24000021f100 */
[----:B0-----:R-:W-:Y:S01]  /*5d90*/  PRMT R24, R0, 0x7610, R24 ;  /* 0x0000761000187816 */ /* 0x001fe20000000018 */
[----:B------:R-:W-:Y:S06]  /*5da0*/  BRA `(.L_x_33621) ;  /* 0x0000000800b47947 */ /* 0x000fec0003800000 */
.L_x_33626:
[----:B------:R-:W2:Y:S02]  /*5db0*/  LDG.E.64 R4, desc[UR36][R4.64] ;  /* 0x0000002404047981 */ /* 0x000ea4000c1e1b00 */
[----:B--2---:R0:W1:Y:S01]  /*5dc0*/  F2I.F64.TRUNC R24, R4 ;  /* 0x0000000400187311 */ /* 0x004062000030d100 */
[----:B------:R-:W-:Y:S05]  /*5dd0*/  BRA `(.L_x_33621) ;  /* 0x0000000800a87947 */ /* 0x000fea0003800000 */
.L_x_33616:
        /* <DEDUP_REMOVED lines=12> */
.L_x_33630:
[----:B------:R-:W2:Y:S02]  /*5ea0*/  LDG.E.64 R4, desc[UR36][R4.64] ;  /* 0x0000002404047981 */ /* 0x000ea4000c1e1b00 */
[----:B--2---:R0:W1:Y:S01]  /*5eb0*/  F2I.F64.TRUNC R24, R4 ;  /* 0x0000000400187311 */ /* 0x004062000030d100 */
[----:B------:R-:W-:Y:S05]  /*5ec0*/  BRA `(.L_x_33621) ;  /* 0x00000008006c7947 */ /* 0x000fea0003800000 */
.L_x_33629:
        /* <DEDUP_REMOVED lines=28> */
.L_x_33632:
        /* <DEDUP_REMOVED lines=15> */
.L_x_33631:
[----:B------:R-:W2:Y:S02]  /*6180*/  LDG.E.U16 R0, desc[UR36][R4.64] ;  /* 0x0000002404007981 */ /* 0x000ea4000c1e1500 */
[----:B--2---:R-:W-:-:S06]  /*6190*/  IMAD.U32 R0, R0, 0x10000, RZ ;  /* 0x0001000000007824 */ /* 0x004fcc00078e00ff */
[----:B------:R-:W0:Y:S02]  /*61a0*/  F2I.FTZ.TRUNC.NTZ R0, R0 ;  /* 0x0000000000007305 */ /* 0x000e24000021f100 */
[----:B0-----:R-:W-:Y:S01]  /*61b0*/  PRMT R24, R0, 0x7610, R24 ;  /* 0x0000761000187816 */ /* 0x001fe20000000018 */
[----:B------:R-:W-:Y:S06]  /*61c0*/  BRA `(.L_x_33621) ;  /* 0x0000000400ac7947 */ /* 0x000fec0003800000 */
.L_x_33628:
        /* <DEDUP_REMOVED lines=10> */
.L_x_33635:
        /* <DEDUP_REMOVED lines=21> */
.L_x_33639:
[----:B------:R-:W-:Y:S05]  /*63c0*/  BSYNC B1 ;  /* 0x0000000000017941 */ /* 0x000fea0003800000 */
.L_x_33638:
[----:B------:R-:W-:Y:S01]  /*63d0*/  LEA R5, R0, 0x3b800000, 0x17 ;  /* 0x3b80000000057811 */ /* 0x000fe200078eb8ff */
[----:B------:R-:W-:-:S05]  /*63e0*/  IMAD.SHL.U32 R0, R3, 0x100000, RZ ;  /* 0x0010000003007824 */ /* 0x000fca00078e00ff */
[----:B------:R-:W-:-:S07]  /*63f0*/  LOP3.LUT R0, R5, R0, R6, 0xfe, !PT ;  /* 0x0000000005007212 */ /* 0x000fce00078efe06 */
.L_x_33637:
[----:B------:R-:W-:Y:S05]  /*6400*/  BSYNC B0 ;  /* 0x0000000000007941 */ /* 0x000fea0003800000 */
.L_x_33636:
[----:B------:R-:W0:Y:S02]  /*6410*/  F2I.FTZ.TRUNC.NTZ R0, R0 ;  /* 0x0000000000007305 */ /* 0x000e24000021f100 */
[----:B0-----:R-:W-:Y:S01]  /*6420*/  PRMT R24, R0, 0x7610, R24 ;  /* 0x0000761000187816 */ /* 0x001fe20000000018 */
[----:B------:R-:W-:Y:S06]  /*6430*/  BRA `(.L_x_33621) ;  /* 0x0000000400107947 */ /* 0x000fec0003800000 */
.L_x_33634:
        /* <DEDUP_REMOVED lines=21> */
.L_x_33643:
[----:B------:R-:W-:Y:S05]  /*6590*/  BSYNC B1 ;  /* 0x0000000000017941 */ /* 0x000fea0003800000 */
.L_x_33642:
[----:B------:R-:W-:Y:S01]  /*65a0*/  LEA R5, R0, 0x37800000, 0x17 ;  /* 0x3780000000057811 */ /* 0x000fe200078eb8ff */
[----:B------:R-:W-:-:S05]  /*65b0*/  IMAD.SHL.U32 R0, R3, 0x200000, RZ ;  /* 0x0020000003007824 */ /* 0x000fca00078e00ff */
[----:B------:R-:W-:-:S07]  /*65c0*/  LOP3.LUT R0, R5, R0, R6, 0xfe, !PT ;  /* 0x0000000005007212 */ /* 0x000fce00078efe06 */
.L_x_33641:
[----:B------:R-:W-:Y:S05]  /*65d0*/  BSYNC B0 ;  /* 0x0000000000007941 */ /* 0x000fea0003800000 */
.L_x_33640:
[----:B------:R-:W0:Y:S02]  /*65e0*/  F2I.FTZ.TRUNC.NTZ R0, R0 ;  /* 0x0000000000007305 */ /* 0x000e24000021f100 */
[----:B0-----:R-:W-:Y:S01]  /*65f0*/  PRMT R24, R0, 0x7610, R24 ;  /* 0x0000761000187816 */ /* 0x001fe20000000018 */
[----:B------:R-:W-:Y:S06]  /*6600*/  BRA `(.L_x_33621) ;  /* 0x00000000009c7947 */ /* 0x000fec0003800000 */
.L_x_33633:
        /* <DEDUP_REMOVED lines=14> */
.L_x_33647:
[----:B------:R-:W-:Y:S05]  /*66f0*/  BSYNC B0 ;  /* 0x0000000000007941 */ /* 0x000fea0003800000 */
.L_x_33646:
[----:B------:R-:W0:Y:S02]  /*6700*/  F2I.FTZ.TRUNC.NTZ R0, R0 ;  /* 0x0000000000007305 */ /* 0x000e24000021f100 */
[----:B0-----:R-:W-:Y:S01]  /*6710*/  PRMT R24, R0, 0x7610, R24 ;  /* 0x0000761000187816 */ /* 0x001fe20000000018 */
[----:B------:R-:W-:Y:S06]  /*6720*/  BRA `(.L_x_33621) ;  /* 0x0000000000547947 */ /* 0x000fec0003800000 */
.L_x_33620:
        /* <DEDUP_REMOVED lines=16> */
.L_x_33648:
[----:B------:R-:W-:Y:S01]  /*6830*/  PRMT R24, RZ, 0x7610, R24 ;  /* 0x00007610ff187816 */ /* 0x000fe20000000018 */
[----:B------:R-:W-:Y:S06]  /*6840*/  BRA `(.L_x_33621) ;  /* 0x00000000000c7947 */ /* 0x000fec0003800000 */
.L_x_33645:
[----:B------:R0:W5:Y:S01]  /*6850*/  LDG.E.U8 R24, desc[UR36][R4.64] ;  /* 0x0000002404187981 */ /* 0x000162000c1e1100 */
[----:B------:R-:W-:Y:S05]  /*6860*/  BRA `(.L_x_33621) ;  /* 0x0000000000047947 */ /* 0x000fea0003800000 */
.L_x_33644:
[----:B------:R0:W5:Y:S02]  /*6870*/  LDG.E.U8 R24, desc[UR36][R4.64] ;  /* 0x0000002404187981 */ /* 0x000164000c1e1100 */
.L_x_33621:
        /* <DEDUP_REMOVED lines=19> */
.L_x_33652:
[----:B------:R0:W5:Y:S01]  /*69b0*/  LDG.E.U8 R19, desc[UR36][R4.64] ;  /* 0x0000002404137981 */ /* 0x000162000c1e1100 */
[----:B------:R-:W-:Y:S05]  /*69c0*/  BRA `(.L_x_33615) ;  /* 0x0000000c00507947 */ /* 0x000fea0003800000 */
.L_x_33651:
        /* <DEDUP_REMOVED lines=8> */
.L_x_33655:
[----:B------:R0:W5:Y:S01]  /*6a50*/  LDG.E.U8 R19, desc[UR36][R4.64] ;  /* 0x0000002404137981 */ /* 0x000162000c1e1100 */
[----:B------:R-:W-:Y:S05]  /*6a60*/  BRA `(.L_x_33615) ;  /* 0x0000000c00287947 */ /* 0x000fea0003800000 */
.L_x_33654:
[----:B------:R0:W5:Y:S01]  /*6a70*/  LDG.E.U16 R19, desc[UR36][R4.64] ;  /* 0x0000002404137981 */ /* 0x000162000c1e1500 */
[----:B------:R-:W-:Y:S05]  /*6a80*/  BRA `(.L_x_33615) ;  /* 0x0000000c00207947 */ /* 0x000fea0003800000 */
.L_x_33650:
        /* <DEDUP_REMOVED lines=9> */
.L_x_33657:
[----:B------:R-:W2:Y:S02]  /*6b20*/  LDG.E.U16 R0, desc[UR36][R4.64] ;  /* 0x0000002404007981 */ /* 0x000ea4000c1e1500 */
[----:B--2---:R-:W-:-:S06]  /*6b30*/  HADD2.F32 R0, -RZ, R0.H0_H0 ;  /* 0x20000000ff007230 */ /* 0x004fcc0000004100 */
[----:B------:R-:W0:Y:S02]  /*6b40*/  F2I.FTZ.TRUNC.NTZ R0, R0 ;  /* 0x0000000000007305 */ /* 0x000e24000021f100 */
[----:B0-----:R-:W-:Y:S01]  /*6b50*/  PRMT R19, R0, 0x7610, R19 ;  /* 0x0000761000137816 */ /* 0x001fe20000000013 */
[----:B------:R-:W-:Y:S06]  /*6b60*/  BRA `(.L_x_33615) ;  /* 0x0000000800e87947 */ /* 0x000fec0003800000 */
.L_x_33656:
        /* <DEDUP_REMOVED lines=9> */
.L_x_33659:
[----:B------:R-:W2:Y:S02]  /*6c00*/  LDG.E.U16 R4, desc[UR36][R4.64] ;  /* 0x0000002404047981 */ /* 0x000ea4000c1e1500 */
[----:B--2---:R-:W-:-:S06]  /*6c10*/  HADD2.F32 R0, -RZ, R4.H0_H0 ;  /* 0x20000004ff007230 */ /* 0x004fcc0000004100 */
[----:B------:R-:W0:Y:S02]  /*6c20*/  F2I.FTZ.TRUNC.NTZ R0, R0 ;  /* 0x0000000000007305 */ /* 0x000e24000021f100 */
[----:B0-----:R-:W-:Y:S01]  /*6c30*/  PRMT R19, R0, 0x7610, R19 ;  /* 0x0000761000137816 */ /* 0x001fe20000000013 */
[----:B------:R-:W-:Y:S06]  /*6c40*/  BRA `(.L_x_33615) ;  /* 0x0000000800b07947 */ /* 0x000fec0003800000 */
.L_x_33658:
[----:B------:R-:W2:Y:S02]  /*6c50*/  LDG.E.64 R4, desc[UR36][R4.64] ;  /* 0x0000002404047981 */ /* 0x000ea4000c1e1b00 */
[----:B--2---:R0:W1:Y:S01]  /*6c60*/  F2I.F64.TRUNC R19, R4 ;  /* 0x0000000400137311 */ /* 0x004062000030d100 */
[----:B------:R-:W-:Y:S05]  /*6c70*/  BRA `(.L_x_33615) ;  /* 0x0000000800a47947 */ /* 0x000fea0003800000 */
.L_x_33649:
        /* <DEDUP_REMOVED lines=12> */
.L_x_33662:
[----:B------:R-:W2:Y:S02]  /*6d40*/  LDG.E.64 R4, desc[UR36][R4.64] ;  /* 0x0000002404047981 */ /* 0x000ea4000c1e1b00 */
[----:B--2---:R0:W1:Y:S01]  /*6d50*/  F2I.F64.TRUNC R19, R4 ;  /* 0x0000000400137311 */ /* 0x004062000030d100 */
[----:B------:R-:W-:Y:S05]  /*6d60*/  BRA `(.L_x_33615) ;  /* 0x0000000800687947 */ /* 0x000fea0003800000 */
.L_x_33661:
        /* <DEDUP_REMOVED lines=28> */
.L_x_33664:
        /* <DEDUP_REMOVED lines=15> */
.L_x_33663:
[----:B------:R-:W2:Y:S02]  /*7020*/  LDG.E.U16 R0, desc[UR36][R4.64] ;  /* 0x0000002404007981 */ /* 0x000ea4000c1e1500 */
[----:B--2---:R-:W-:-:S06]  /*7030*/  IMAD.U32 R0, R0, 0x10000, RZ ;  /* 0x0001000000007824 */ /* 0x004fcc00078e00ff */
[----:B------:R-:W0:Y:S02]  /*7040*/  F2I.FTZ.TRUNC.NTZ R0, R0 ;  /* 0x0000000000007305 */ /* 0x000e24000021f100 */
[----:B0-----:R-:W-:Y:S01]  /*7050*/  PRMT R19, R0, 0x7610, R19 ;  /* 0x0000761000137816 */ /* 0x001fe20000000013 */
[----:B------:R-:W-:Y:S06]  /*7060*/  BRA `(.L_x_33615) ;  /* 0x0000000400a87947 */ /* 0x000fec0003800000 */
.L_x_33660:
        /* <DEDUP_REMOVED lines=10> */
.L_x_33667:
        /* <DEDUP_REMOVED lines=21> */
.L_x_33671:
[----:B------:R-:W-:Y:S05]  /*7260*/  BSYNC B1 ;  /* 0x0000000000017941 */ /* 0x000fea0003800000 */
.L_x_33670:
[----:B------:R-:W-:Y:S01]  /*7270*/  LEA R5, R0, 0x3b800000, 0x17 ;  /* 0x3b80000000057811 */ /* 0x000fe200078eb8ff */
[----:B------:R-:W-:-:S05]  /*7280*/  IMAD.SHL.U32 R0, R3, 0x100000, RZ ;  /* 0x0010000003007824 */ /* 0x000fca00078e00ff */
[----:B------:R-:W-:-:S07]  /*7290*/  LOP3.LUT R0, R5, R0, R6, 0xfe, !PT ;  /* 0x0000000005007212 */ /* 0x000fce00078efe06 */
.L_x_33669:
[----:B------:R-:W-:Y:S05]  /*72a0*/  BSYNC B0 ;  /* 0x0000000000007941 */ /* 0x000fea0003800000 */
.L_x_33668:
[----:B------:R-:W0:Y:S02]  /*72b0*/  F2I.FTZ.TRUNC.NTZ R0, R0 ;  /* 0x0000000000007305 */ /* 0x000e24000021f100 */
[----:B0-----:R-:W-:Y:S01]  /*72c0*/  PRMT R19, R0, 0x7610, R19 ;  /* 0x0000761000137816 */ /* 0x001fe20000000013 */
[----:B------:R-:W-:Y:S06]  /*72d0*/  BRA `(.L_x_33615) ;  /* 0x00000004000c7947 */ /* 0x000fec0003800000 */
.L_x_33666:
        /* <DEDUP_REMOVED lines=21> */
.L_x_33675:
[----:B------:R-:W-:Y:S05]  /*7430*/  BSYNC B1 ;  /* 0x0000000000017941 */ /* 0x000fea0003800000 */
.L_x_33674:
[----:B------:R-:W-:Y:S01]  /*7440*/  LEA R5, R0, 0x37800000, 0x17 ;  /* 0x3780000000057811 */ /* 0x000fe200078eb8ff */
[----:B------:R-:W-:-:S05]  /*7450*/  IMAD.SHL.U32 R0, R3, 0x200000, RZ ;  /* 0x0020000003007824 */ /* 0x000fca00078e00ff */
[----:B------:R-:W-:-:S07]  /*7460*/  LOP3.LUT R0, R5, R0, R6, 0xfe, !PT ;  /* 0x0000000005007212 */ /* 0x000fce00078efe06 */
.L_x_33673:
[----:B------:R-:W-:Y:S05]  /*7470*/  BSYNC B0 ;  /* 0x0000000000007941 */ /* 0x000fea0003800000 */
.L_x_33672:
[----:B------:R-:W0:Y:S02]  /*7480*/  F2I.FTZ.TRUNC.NTZ R0, R0 ;  /* 0x0000000000007305 */ /* 0x000e24000021f100 */
[----:B0-----:R-:W-:Y:S01]  /*7490*/  PRMT R19, R0, 0x7610, R19 ;  /* 0x0000761000137816 */ /* 0x001fe20000000013 */
[----:B------:R-:W-:Y:S06]  /*74a0*/  BRA `(.L_x_33615) ;  /* 0x0000000000987947 */ /* 0x000fec0003800000 */
.L_x_33665:
        /* <DEDUP_REMOVED lines=14> */
.L_x_33679:
[----:B------:R-:W-:Y:S05]  /*7590*/  BSYNC B0 ;  /* 0x0000000000007941 */ /* 0x000fea0003800000 */
.L_x_33678:
[----:B------:R-:W0:Y:S02]  /*75a0*/  F2I.FTZ.TRUNC.NTZ R0, R0 ;  /* 0x0000000000007305 */ /* 0x000e24000021f100 */
[----:B0-----:R-:W-:Y:S01]  /*75b0*/  PRMT R19, R0, 0x7610, R19 ;  /* 0x0000761000137816 */ /* 0x001fe20000000013 */
[----:B------:R-:W-:Y:S06]  /*75c0*/  BRA `(.L_x_33615) ;  /* 0x0000000000507947 */ /* 0x000fec0003800000 */
.L_x_33653:
        /* <DEDUP_REMOVED lines=16> */
.L_x_33680:
[----:B------:R-:W-:Y:S05]  /*76d0*/  BRA `(.L_x_33615) ;  /* 0x00000000000c7947 */ /* 0x000fea0003800000 */
.L_x_33677:
[----:B------:R0:W5:Y:S01]  /*76e0*/  LDG.E.U8 R19, desc[UR36][R4.64] ;  /* 0x0000002404137981 */ /* 0x000162000c1e1100 */
[----:B------:R-:W-:Y:S05]  /*76f0*/  BRA `(.L_x_33615) ;  /* 0x0000000000047947 */ /* 0x000fea0003800000 */
.L_x_33676:
[----:B------:R0:W5:Y:S02]  /*7700*/  LDG.E.U8 R19, desc[UR36][R4.64] ;  /* 0x0000002404137981 */ /* 0x000164000c1e1100 */
.L_x_33615:
[----:B------:R-:W-:Y:S05]  /*7710*/  BSYNC B6 ;  /* 0x0000000000067941 */ /* 0x000fea0003800000 */
.L_x_33614:
        /* <DEDUP_REMOVED lines=11> */
[----:B-----5:R-:W-:Y:S02]  /*77d0*/  LOP3.LUT R0, R22, 0xffff, RZ, 0xc0, !PT ;  /* 0x0000ffff16007812 */ /* 0x020fe400078ec0ff */
[----:B------:R-:W-:Y:S02]  /*77e0*/  LOP3.LUT R4, R29, 0xffff, RZ, 0xc0, !PT ;  /* 0x0000ffff1d047812 */ /* 0x000fe400078ec0ff */
[----:B------:R-:W-:Y:S02]  /*77f0*/  PRMT R0, R0, 0x8880, RZ ;  /* 0x0000888000007816 */ /* 0x000fe400000000ff */
[----:B------:R-:W-:Y:S01]  /*7800*/  PRMT R7, R4, 0x8880, RZ ;  /* 0x0000888004077816 */ /* 0x000fe200000000ff */
[----:B------:R-:W-:Y:S01]  /*7810*/  IMAD.MOV.U32 R4, RZ, RZ, RZ ;  /* 0x000000ffff047224 */ /* 0x000fe200078e00ff */
[----:B------:R-:W-:Y:S02]  /*7820*/  IABS R3, R0 ;  /* 0x0000000000037213 */ /* 0x000fe40000000000 */
[----:B------:R-:W-:-:S02]  /*7830*/  LOP3.LUT R22, R22, R29, RZ, 0x3c, !PT ;  /* 0x0000001d16167212 */ /* 0x000fc400078e3cff */
        /* <DEDUP_REMOVED lines=9> */
[----:B------:R-:W-:-:S05]  /*78d0*/  IABS R5, R7 ;  /* 0x0000000700057213 */ /* 0x000fca0000000000 */
        /* <DEDUP_REMOVED lines=26> */
.L_x_33682:
[----:B------:R-:W-:Y:S05]  /*7a80*/  BSYNC B0 ;  /* 0x0000000000007941 */ /* 0x000fea0003800000 */
.L_x_33681:
[----:B------:R-:W-:Y:S04]  /*7a90*/  BSSY B0, `(.L_x_33683) ;  /* 0x000002d000007945 */ /* 0x000fe80003800000 */
[----:B------:R-:W-:Y:S05]  /*7aa0*/  @P3 BRA `(.L_x_33684) ;  /* 0x0000000000ac3947 */ /* 0x000fea0003800000 */
[----:B-----5:R-:W-:Y:S02]  /*7ab0*/  LOP3.LUT R3, R26, 0xffff, RZ, 0xc0, !PT ;  /* 0x0000ffff1a037812 */ /* 0x020fe400078ec0ff */
[----:B------:R-:W-:Y:S02]  /*7ac0*/  LOP3.LUT R4, R28, 0xffff, RZ, 0xc0, !PT ;  /* 0x0000ffff1c047812 */ /* 0x000fe400078ec0ff */
[----:B------:R-:W-:Y:S02]  /*7ad0*/  PRMT R6, R3, 0x8880, RZ ;  /* 0x0000888003067816 */ /* 0x000fe400000000ff */
[----:B------:R-:W-:Y:S02]  /*7ae0*/  PRMT R7, R4, 0x8880, RZ ;  /* 0x0000888004077816 */ /* 0x000fe400000000ff */
[----:B------:R-:W-:Y:S02]  /*7af0*/  IABS R3, R6 ;  /* 0x0000000600037213 */ /* 0x000fe40000000000 */
[----:B------:R-:W-:-:S02]  /*7b00*/  IABS R11, R7 ;  /* 0x00000007000b7213 */ /* 0x000fc40000000000 */
[----:B------:R-:W0:Y:S01]  /*7b10*/  I2F.RP R8, R3 ;  /* 0x0000000300087306 */ /* 0x000e220000209400 */
[----:B------:R-:W-:Y:S02]  /*7b20*/  IABS R10, R6 ;  /* 0x00000006000a7213 */ /* 0x000fe40000000000 */
[----:B------:R-:W-:-:S05]  /*7b30*/  LOP3.LUT R26, R26, R28, RZ, 0x3c, !PT ;  /* 0x0000001c1a1a7212 */ /* 0x000fca00078e3cff */
[----:B0-----:R-:W0:Y:S02]  /*7b40*/  MUFU.RCP R8, R8 ;  /* 0x0000000800087308 */ /* 0x001e240000001000 */
[----:B0-----:R-:W-:Y:S02]  /*7b50*/  VIADD R5, R8, 0xffffffe ;  /* 0x0ffffffe08057836 */ /* 0x001fe40000000000 */
[----:B------:R-:W-:-:S04]  /*7b60*/  IMAD.MOV R8, RZ, RZ, -R10 ;  /* 0x000000ffff087224 */ /* 0x000fc800078e0a0a */
[----:B------:R-:W0:Y:S02]  /*7b70*/  F2I.FTZ.U32.TRUNC.NTZ R5, R5 ;  /* 0x0000000500057305 */ /* 0x000e24000021f000 */
[----:B0-----:R-:W-:-:S04]  /*7b80*/  IMAD.MOV R4, RZ, RZ, -R5 ;  /* 0x000000ffff047224 */ /* 0x001fc800078e0a05 */
[----:B------:R-:W-:Y:S02]  /*7b90*/  IMAD R9, R4, R3, RZ ;  /* 0x0000000304097224 */ /* 0x000fe400078e02ff */
[----:B------:R-:W-:-:S04]  /*7ba0*/  IMAD.MOV.U32 R4, RZ, RZ, RZ ;  /* 0x000000ffff047224 */ /* 0x000fc800078e00ff */
        /* <DEDUP_REMOVED lines=27> */
.L_x_33684:
[----:B------:R-:W-:Y:S05]  /*7d60*/  BSYNC B0 ;  /* 0x0000000000007941 */ /* 0x000fea0003800000 */
.L_x_33683:
        /* <DEDUP_REMOVED lines=45> */
.L_x_33686:
[----:B------:R-:W-:Y:S05]  /*8040*/  BSYNC B0 ;  /* 0x0000000000007941 */ /* 0x000fea0003800000 */
.L_x_33685:
        /* <DEDUP_REMOVED lines=45> */
.L_x_33688:
[----:B------:R-:W-:Y:S05]  /*8320*/  BSYNC B0 ;  /* 0x0000000000007941 */ /* 0x000fea0003800000 */
.L_x_33687:
        /* <DEDUP_REMOVED lines=22> */
.L_x_33694:
[----:B------:R0:W-:Y:S01]  /*8490*/  STG.E.U8 desc[UR36][R8.64], R0 ;  /* 0x0000000008007986 */ /* 0x0001e2000c101124 */
[----:B------:R-:W-:Y:S01]  /*84a0*/  IMAD.MOV.U32 R25, RZ, RZ, R23 ;  /* 0x000000ffff197224 */ /* 0x000fe200078e0017 */
[----:B------:R-:W-:Y:S06]  /*84b0*/  BRA `(.L_x_33690) ;  /* 0x0000000c00e87947 */ /* 0x000fec0003800000 */
.L_x_33693:
[----:B------:R-:W-:-:S13]  /*84c0*/  ISETP.NE.AND P0, PT, R3, 0x2, PT ;  /* 0x000000020300780c */ /* 0x000fda0003f05270 */
[----:B------:R-:W-:Y:S05]  /*84d0*/  @!P0 BRA `(.L_x_33696) ;  /* 0x0000000000408947 */ /* 0x000fea0003800000 */
[----:B------:R-:W-:-:S13]  /*84e0*/  ISETP.NE.AND P0, PT, R3, 0x3, PT ;  /* 0x000000030300780c */ /* 0x000fda0003f05270 */
[----:B------:R-:W-:Y:S05]  /*84f0*/  @!P0 BRA `(.L_x_33697) ;  /* 0x0000000000248947 */ /* 0x000fea0003800000 */
[----:B------:R-:W-:-:S13]  /*8500*/  ISETP.NE.AND P0, PT, R3, 0x4, PT ;  /* 0x000000040300780c */ /* 0x000fda0003f05270 */
[----:B------:R-:W-:Y:S05]  /*8510*/  @P0 BRA `(.L_x_33695) ;  /* 0x0000000c005c0947 */ /* 0x000fea0003800000 */
[----:B------:R-:W-:Y:S01]  /*8520*/  LOP3.LUT R0, R0, 0xffff, RZ, 0xc0, !PT ;  /* 0x0000ffff00007812 */ /* 0x000fe200078ec0ff */
[----:B------:R-:W-:-:S03]  /*8530*/  IMAD.MOV.U32 R25, RZ, RZ, R23 ;  /* 0x000000ffff197224 */ /* 0x000fc600078e0017 */
[----:B------:R-:W-:-:S05]  /*8540*/  PRMT R0, R0, 0x8880, RZ ;  /* 0x0000888000007816 */ /* 0x000fca00000000ff */
[----:B------:R-:W-:-:S05]  /*8550*/  IMAD.MOV.U32 R4, RZ, RZ, R0 ;  /* 0x000000ffff047224 */ /* 0x000fca00078e0000 */
[----:B------:R-:W-:-:S05]  /*8560*/  SHF.R.S32.HI R5, RZ, 0x1f, R4 ;  /* 0x0000001fff057819 */ /* 0x000fca0000011404 */
[----:B------:R0:W-:Y:S01]  /*8570*/  STG.E.64 desc[UR36][R8.64], R4 ;  /* 0x0000000408007986 */ /* 0x0001e2000c101b24 */
[----:B------:R-:W-:Y:S05]  /*8580*/  BRA `(.L_x_33690) ;  /* 0x0000000c00b47947 */ /* 0x000fea0003800000 */
.L_x_33697:
[----:B------:R-:W-:Y:S01]  /*8590*/  LOP3.LUT R0, R0, 0xffff, RZ, 0xc0, !PT ;  /* 0x0000ffff00007812 */ /* 0x000fe200078ec0ff */
[----:B------:R-:W-:-:S03]  /*85a0*/  IMAD.MOV.U32 R25, RZ, RZ, R23 ;  /* 0x000000ffff197224 */ /* 0x000fc600078e0017 */
[----:B------:R-:W-:-:S05]  /*85b0*/  PRMT R3, R0, 0x8880, RZ ;  /* 0x0000888000037816 */ /* 0x000fca00000000ff */
[----:B------:R0:W-:Y:S01]  /*85c0*/  STG.E desc[UR36][R8.64], R3 ;  /* 0x0000000308007986 */ /* 0x0001e2000c101924 */
[----:B------:R-:W-:Y:S05]  /*85d0*/  BRA `(.L_x_33690) ;  /* 0x0000000c00a07947 */ /* 0x000fea0003800000 */
.L_x_33696:
[----:B------:R-:W-:Y:S01]  /*85e0*/  PRMT R3, R0, 0x8880, RZ ;  /* 0x0000888000037816 */ /* 0x000fe200000000ff */
[----:B------:R-:W-:-:S03]  /*85f0*/  IMAD.MOV.U32 R25, RZ, RZ, R23 ;  /* 0x000000ffff197224 */ /* 0x000fc600078e0017 */
[----:B------:R-:W-:-:S05]  /*8600*/  PRMT R3, R3, 0x7710, RZ ;  /* 0x0000771003037816 */ /* 0x000fca00000000ff */
[----:B------:R0:W-:Y:S01]  /*8610*/  STG.E.U16 desc[UR36][R8.64], R3 ;  /* 0x0000000308007986 */ /* 0x0001e2000c101524 */
[----:B------:R-:W-:Y:S05]  /*8620*/  BRA `(.L_x_33690) ;  /* 0x0000000c008c7947 */ /* 0x000fea0003800000 */
.L_x_33692:
[----:B------:R-:W-:-:S13]  /*8630*/  ISETP.GT.AND P0, PT, R3, 0x6, PT ;  /* 0x000000060300780c */ /* 0x000fda0003f04270 */
[----:B------:R-:W-:Y:S05]  /*8640*/  @P0 BRA `(.L_x_33698) ;  /* 0x0000000000340947 */ /* 0x000fea0003800000 */
[----:B------:R-:W-:-:S13]  /*8650*/  ISETP.NE.AND P0, PT, R3, 0x5, PT ;  /* 0x000000050300780c */ /* 0x000fda0003f05270 */
[----:B------:R-:W-:Y:S05]  /*8660*/  @!P0 BRA `(.L_x_33699) ;  /* 0x0000000000188947 */ /* 0x000fea0003800000 */
[----:B------:R-:W-:-:S13]  /*8670*/  ISETP.NE.AND P0, PT, R3, 0x6, PT ;  /* 0x000000060300780c */ /* 0x000fda0003f05270 */
[----:B------:R-:W-:Y:S05]  /*8680*/  @P0 BRA `(.L_x_33695) ;  /* 0x0000000c00000947 */ /* 0x000fea0003800000 */
[----:B------:R-:W0:Y:S01]  /*8690*/  I2F.S8 R3, R0 ;  /* 0x0000000000037306 */ /* 0x000e220000001400 */
[----:B------:R-:W-:Y:S01]  /*86a0*/  IMAD.MOV.U32 R25, RZ, RZ, R23 ;  /* 0x000000ffff197224 */ /* 0x000fe200078e0017 */
[----:B0-----:R1:W-:Y:S01]  /*86b0*/  STG.E desc[UR36][R8.64], R3 ;  /* 0x0000000308007986 */ /* 0x0013e2000c101924 */
[----:B------:R-:W-:Y:S05]  /*86c0*/  BRA `(.L_x_33690) ;  /* 0x0000000c00647947 */ /* 0x000fea0003800000 */
.L_x_33699:
[----:B------:R-:W0:Y:S01]  /*86d0*/  I2F.S8 R3, R0 ;  /* 0x0000000000037306 */ /* 0x000e220000001400 */
[----:B------:R-:W-:Y:S01]  /*86e0*/  IMAD.MOV.U32 R25, RZ, RZ, R23 ;  /* 0x000000ffff197224 */ /* 0x000fe200078e0017 */
[----:B0-----:R-:W-:-:S05]  /*86f0*/  F2FP.F16.F32.PACK_AB R3, RZ, R3 ;  /* 0x00000003ff03723e */ /* 0x001fca00000000ff */
[----:B------:R0:W-:Y:S01]  /*8700*/  STG.E.U16 desc[UR36][R8.64], R3 ;  /* 0x0000000308007986 */ /* 0x0001e2000c101524 */
[----:B------:R-:W-:Y:S05]  /*8710*/  BRA `(.L_x_33690) ;  /* 0x0000000c00507947 */ /* 0x000fea0003800000 */
.L_x_33698:
[----:B------:R-:W-:-:S13]  /*8720*/  ISETP.NE.AND P0, PT, R3, 0x7, PT ;  /* 0x000000070300780c */ /* 0x000fda0003f05270 */
[----:B------:R-:W-:Y:S05]  /*8730*/  @!P0 BRA `(.L_x_33700) ;  /* 0x00000000003c8947 */ /* 0x000fea0003800000 */
[----:B------:R-:W-:-:S13]  /*8740*/  ISETP.NE.AND P0, PT, R3, 0x8, PT ;  /* 0x000000080300780c */ /* 0x000fda0003f05270 */
[----:B------:R-:W-:Y:S05]  /*8750*/  @!P0 BRA `(.L_x_33701) ;  /* 0x00000000001c8947 */ /* 0x000fea0003800000 */
[----:B------:R-:W-:-:S13]  /*8760*/  ISETP.NE.AND P0, PT, R3, 0x9, PT ;  /* 0x000000090300780c */ /* 0x000fda0003f05270 */
[----:B------:R-:W-:Y:S05]  /*8770*/  @P0 BRA `(.L_x_33695) ;  /* 0x0000000800c40947 */ /* 0x000fea0003800000 */
[----:B------:R-:W0:Y:S01]  /*8780*/  I2F.S8 R4, R0 ;  /* 0x0000000000047306 */ /* 0x000e220000001400 */
[----:B------:R-:W-:Y:S02]  /*8790*/  IMAD.MOV.U32 R5, RZ, RZ, RZ ;  /* 0x000000ffff057224 */ /* 0x000fe400078e00ff */
[----:B------:R-:W-:-:S03]  /*87a0*/  IMAD.MOV.U32 R25, RZ, RZ, R23 ;  /* 0x000000ffff197224 */ /* 0x000fc600078e0017 */
[----:B0-----:R2:W-:Y:S01]  /*87b0*/  STG.E.64 desc[UR36][R8.64], R4 ;  /* 0x0000000408007986 */ /* 0x0015e2000c101b24 */
[----:B------:R-:W-:Y:S05]  /*87c0*/  BRA `(.L_x_33690) ;  /* 0x0000000c00247947 */ /* 0x000fea0003800000 */
.L_x_33701:
[----:B------:R-:W0:Y:S01]  /*87d0*/  I2F.S8 R0, R0 ;  /* 0x0000000000007306 */ /* 0x000e220000001400 */
[----:B------:R-:W-:Y:S01]  /*87e0*/  IMAD.MOV.U32 R25, RZ, RZ, R23 ;  /* 0x000000ffff197224 */ /* 0x000fe200078e0017 */
[----:B0-----:R-:W-:-:S04]  /*87f0*/  F2FP.F16.F32.PACK_AB R3, RZ, R0 ;  /* 0x00000000ff03723e */ /* 0x001fc800000000ff */
[----:B------:R-:W-:-:S05]  /*8800*/  PRMT R3, R3, 0x5410, RZ ;  /* 0x0000541003037816 */ /* 0x000fca00000000ff */
[----:B------:R3:W-:Y:S01]  /*8810*/  STG.E desc[UR36][R8.64], R3 ;  /* 0x0000000308007986 */ /* 0x0007e2000c101924 */
[----:B------:R-:W-:Y:S05]  /*8820*/  BRA `(.L_x_33690) ;  /* 0x0000000c000c7947 */ /* 0x000fea0003800000 */
.L_x_33700:
[----:B------:R-:W-:Y:S01]  /*8830*/  PRMT R4, R0, 0x8880, RZ ;  /* 0x0000888000047816 */ /* 0x000fe200000000ff */
[----:B------:R-:W-:-:S03]  /*8840*/  IMAD.MOV.U32 R25, RZ, RZ, R23 ;  /* 0x000000ffff197224 */ /* 0x000fc600078e0017 */
[----:B------:R-:W-:-:S06]  /*8850*/  PRMT R4, R4, 0x7710, RZ ;  /* 0x0000771004047816 */ /* 0x000fcc00000000ff */
[----:B------:R-:W0:Y:S02]  /*8860*/  I2F.F64.S16 R4, R4 ;  /* 0x0000000400047312 */ /* 0x000e240000101c00 */
[----:B0-----:R4:W-:Y:S01]  /*8870*/  STG.E.64 desc[UR36][R8.64], R4 ;  /* 0x0000000408007986 */ /* 0x0019e2000c101b24 */
[----:B------:R-:W-:Y:S05]  /*8880*/  BRA `(.L_x_33690) ;  /* 0x0000000800f47947 */ /* 0x000fea0003800000 */
.L_x_33691:
        /* <DEDUP_REMOVED lines=8> */
[----:B------:R-:W-:Y:S01]  /*8910*/  LOP3.LUT P0, RZ, R0, 0xff, RZ, 0xc0, !PT ;  /* 0x000000ff00ff7812 */ /* 0x000fe2000780c0ff */
[----:B------:R-:W-:-:S03]  /*8920*/  IMAD.MOV.U32 R25, RZ, RZ, R23 ;  /* 0x000000ffff197224 */ /* 0x000fc600078e0017 */
[----:B------:R-:W-:-:S05]  /*8930*/  SEL R3, RZ, 0x1, !P0 ;  /* 0x00000001ff037807 */ /* 0x000fca0004000000 */
[----:B------:R0:W-:Y:S01]  /*8940*/  STG.E.U8 desc[UR36][R8.64], R3 ;  /* 0x0000000308007986 */ /* 0x0001e2000c101124 */
[----:B------:R-:W-:Y:S05]  /*8950*/  BRA `(.L_x_33690) ;  /* 0x0000000800c07947 */ /* 0x000fea0003800000 */
.L_x_33704:
[----:B------:R-:W-:Y:S02]  /*8960*/  PRMT R4, R0, 0x8880, RZ ;  /* 0x0000888000047816 */ /* 0x000fe400000000ff */
[----:B------:R-:W-:Y:S01]  /*8970*/  CS2R R6, SRZ ;  /* 0x0000000000067805 */ /* 0x000fe2000001ff00 */
[----:B------:R-:W-:Y:S01]  /*8980*/  IMAD.MOV.U32 R25, RZ, RZ, R23 ;  /* 0x000000ffff197224 */ /* 0x000fe200078e0017 */
[----:B------:R-:W-:-:S06]  /*8990*/  PRMT R4, R4, 0x7710, RZ ;  /* 0x0000771004047816 */ /* 0x000fcc00000000ff */
[----:B------:R-:W0:Y:S02]  /*89a0*/  I2F.F64.S16 R4, R4 ;  /* 0x0000000400047312 */ /* 0x000e240000101c00 */
[----:B0-----:R0:W-:Y:S01]  /*89b0*/  STG.E.128 desc[UR36][R8.64], R4 ;  /* 0x0000000408007986 */ /* 0x0011e2000c101d24 */
[----:B------:R-:W-:Y:S05]  /*89c0*/  BRA `(.L_x_33690) ;  /* 0x0000000800a47947 */ /* 0x000fea0003800000 */
.L_x_33703:
        /* <DEDUP_REMOVED lines=21> */
.L_x_33708:
[----:B------:R-:W-:Y:S05]  /*8b20*/  BSYNC B0 ;  /* 0x0000000000007941 */ /* 0x000fea0003800000 */
.L_x_33707:
[----:B------:R-:W-:Y:S01]  /*8b30*/  LOP3.LUT R3, R3, R4, RZ, 0xfc, !PT ;  /* 0x0000000403037212 */ /* 0x000fe200078efcff */
[----:B------:R-:W-:-:S04]  /*8b40*/  IMAD.MOV.U32 R25, RZ, RZ, R23 ;  /* 0x000000ffff197224 */ /* 0x000fc800078e0017 */
[----:B------:R0:W-:Y:S01]  /*8b50*/  STG.E.U8 desc[UR36][R8.64], R3 ;  /* 0x0000000308007986 */ /* 0x0001e2000c101124 */
[----:B------:R-:W-:Y:S05]  /*8b60*/  BRA `(.L_x_33690) ;  /* 0x00000008003c7947 */ /* 0x000fea0003800000 */
.L_x_33706:
        /* <DEDUP_REMOVED lines=13> */
.L_x_33710:
[----:B------:R-:W-:Y:S01]  /*8c40*/  IMAD.MOV.U32 R0, RZ, RZ, 0x7f ;  /* 0x0000007fff007424 */ /* 0x000fe200078e00ff */
[----:B------:R-:W-:-:S04]  /*8c50*/  ISETP.GT.U32.AND P0, PT, R3, 0x7f800000, PT ;  /* 0x7f8000000300780c */ /* 0x000fc80003f04070 */
[----:B------:R-:W-:-:S09]  /*8c60*/  SEL R0, R0, 0x7c, P0 ;  /* 0x0000007c00007807 */ /* 0x000fd20000000000 */
.L_x_33711:
[----:B------:R-:W-:Y:S05]  /*8c70*/  BSYNC B0 ;  /* 0x0000000000007941 */ /* 0x000fea0003800000 */
.L_x_33709:
[----:B------:R-:W-:Y:S01]  /*8c80*/  LOP3.LUT R3, R5, 0x80000000, RZ, 0xc0, !PT ;  /* 0x8000000005037812 */ /* 0x000fe200078ec0ff */
[----:B------:R-:W-:-:S03]  /*8c90*/  IMAD.MOV.U32 R25, RZ, RZ, R23 ;  /* 0x000000ffff197224 */ /* 0x000fc600078e0017 */
[----:B------:R-:W-:-:S04]  /*8ca0*/  SHF.R.U32.HI R3, RZ, 0x18, R3 ;  /* 0x00000018ff037819 */ /* 0x000fc80000011603 */
[----:B------:R-:W-:-:S05]  /*8cb0*/  LOP3.LUT R3, R0, R3, RZ, 0xfc, !PT ;  /* 0x0000000300037212 */ /* 0x000fca00078efcff */
[----:B------:R0:W-:Y:S01]  /*8cc0*/  STG.E.U8 desc[UR36][R8.64], R3 ;  /* 0x0000000308007986 */ /* 0x0001e2000c101124 */
[----:B------:R-:W-:Y:S05]  /*8cd0*/  BRA `(.L_x_33690) ;  /* 0x0000000400e07947 */ /* 0x000fea0003800000 */
.L_x_33705:
[----:B------:R-:W0:Y:S01]  /*8ce0*/  I2F.S8 R3, R0 ;  /* 0x0000000000037306 */ /* 0x000e220000001400 */
[----:B------:R-:W-:Y:S01]  /*8cf0*/  IMAD.MOV.U32 R25, RZ, RZ, R23 ;  /* 0x000000ffff197224 */ /* 0x000fe200078e0017 */
[----:B0-----:R-:W-:-:S05]  /*8d00*/  F2FP.BF16.F32.PACK_AB R3, RZ, R3 ;  /* 0x00000003ff03723e */ /* 0x001fca00000010ff */
[----:B------:R0:W-:Y:S01]  /*8d10*/  STG.E.U16 desc[UR36][R8.64], R3 ;  /* 0x0000000308007986 */ /* 0x0001e2000c101524 */
[----:B------:R-:W-:Y:S05]  /*8d20*/  BRA `(.L_x_33690) ;  /* 0x0000000400cc7947 */ /* 0x000fea0003800000 */
.L_x_33702:
        /* <DEDUP_REMOVED lines=10> */
[----:B------:R-:W-:-:S05]  /*8dd0*/  PRMT R3, R3, 0x7710, RZ ;  /* 0x0000771003037816 */ /* 0x000fca00000000ff */
[----:B------:R0:W-:Y:S01]  /*8de0*/  STG.E.U16 desc[UR36][R8.64], R3 ;  /* 0x0000000308007986 */ /* 0x0001e2000c101524 */
[----:B------:R-:W-:Y:S05]  /*8df0*/  BRA `(.L_x_33690) ;  /* 0x0000000400987947 */ /* 0x000fea0003800000 */
.L_x_33714:
        /* <DEDUP_REMOVED lines=17> */
.L_x_33717:
[----:B------:R-:W-:-:S04]  /*8f10*/  LOP3.LUT R3, R5, 0x80000000, RZ, 0xc0, !PT ;  /* 0x8000000005037812 */ /* 0x000fc800078ec0ff */
[----:B------:R-:W-:-:S04]  /*8f20*/  SHF.R.U32.HI R3, RZ, 0x18, R3 ;  /* 0x00000018ff037819 */ /* 0x000fc80000011603 */
[----:B------:R-:W-:-:S04]  /*8f30*/  LOP3.LUT R0, R0, R3, RZ, 0xfc, !PT ;  /* 0x0000000300007212 */ /* 0x000fc800078efcff */
[----:B------:R-:W-:-:S07]  /*8f40*/  PRMT R4, R0, 0x7610, R4 ;  /* 0x0000761000047816 */ /* 0x000fce0000000004 */
.L_x_33716:
[----:B------:R-:W-:Y:S05]  /*8f50*/  BSYNC B0 ;  /* 0x0000000000007941 */ /* 0x000fea0003800000 */
.L_x_33715:
[----:B------:R0:W-:Y:S01]  /*8f60*/  STG.E.U8 desc[UR36][R8.64], R4 ;  /* 0x0000000408007986 */ /* 0x0001e2000c101124 */
[----:B------:R-:W-:Y:S01]  /*8f70*/  IMAD.MOV.U32 R25, RZ, RZ, R23 ;  /* 0x000000ffff197224 */ /* 0x000fe200078e0017 */
[----:B------:R-:W-:Y:S06]  /*8f80*/  BRA `(.L_x_33690) ;  /* 0x0000000400347947 */ /* 0x000fec0003800000 */
.L_x_33713:
        /* <DEDUP_REMOVED lines=17> */
.L_x_33720:
[----:B------:R-:W-:-:S04]  /*90a0*/  LOP3.LUT R3, R5, 0x80000000, RZ, 0xc0, !PT ;  /* 0x8000000005037812 */ /* 0x000fc800078ec0ff */
[----:B------:R-:W-:-:S04]  /*90b0*/  SHF.R.U32.HI R3, RZ, 0x18, R3 ;  /* 0x00000018ff037819 */ /* 0x000fc80000011603 */
[----:B------:R-:W-:-:S04]  /*90c0*/  LOP3.LUT R0, R0, R3, RZ, 0xfc, !PT ;  /* 0x0000000300007212 */ /* 0x000fc800078efcff */
[----:B------:R-:W-:-:S07]  /*90d0*/  PRMT R4, R0, 0x7610, R4 ;  /* 0x0000761000047816 */ /* 0x000fce0000000004 */
.L_x_33719:
[----:B------:R-:W-:Y:S05]  /*90e0*/  BSYNC B0 ;  /* 0x0000000000007941 */ /* 0x000fea0003800000 */
.L_x_33718:
[----:B------:R0:W-:Y:S01]  /*90f0*/  STG.E.U8 desc[UR36][R8.64], R4 ;  /* 0x0000000408007986 */ /* 0x0001e2000c101124 */
[----:B------:R-:W-:Y:S01]  /*9100*/  IMAD.MOV.U32 R25, RZ, RZ, R23 ;  /* 0x000000ffff197224 */ /* 0x000fe200078e0017 */
[----:B------:R-:W-:Y:S06]  /*9110*/  BRA `(.L_x_33690) ;  /* 0x0000000000d07947 */ /* 0x000fec0003800000 */
.L_x_33712:
[----:B------:R-:W-:-:S13]  /*9120*/  ISETP.NE.AND P0, PT, R3, 0x1c, PT ;  /* 0x0000001c0300780c */ /* 0x000fda0003f05270 */
[----:B------:R-:W-:Y:S05]  /*9130*/  @!P0 BRA `(.L_x_33721) ;  /* 0x0000000000b88947 */ /* 0x000fea0003800000 */
[----:B------:R-:W-:-:S13]  /*9140*/  ISETP.NE.AND P0, PT, R3, 0x1d, PT ;  /* 0x0000001d0300780c */ /* 0x000fda0003f05270 */
[----:B------:R-:W-:Y:S05]  /*9150*/  @!P0 BRA `(.L_x_33722) ;  /* 0x0000000000948947 */ /* 0x000fea0003800000 */
[----:B------:R-:W-:-:S13]  /*9160*/  ISETP.NE.AND P0, PT, R3, 0x2c, PT ;  /* 0x0000002c0300780c */ /* 0x000fda0003f05270 */
[----:B------:R-:W-:Y:S05]  /*9170*/  @P0 BRA `(.L_x_33695) ;  /* 0x0000000000440947 */ /* 0x000fea0003800000 */
[----:B------:R-:W0:Y:S01]  /*9180*/  I2F.S8 R0, R0 ;  /* 0x0000000000007306 */ /* 0x000e220000001400 */
        /* <DEDUP_REMOVED lines=16> */
.L_x_33695:
        /* <DEDUP_REMOVED lines=16> */
.L_x_33723:
[----:B------:R-:W-:Y:S01]  /*9390*/  IMAD.MOV.U32 R25, RZ, RZ, R23 ;  /* 0x000000ffff197224 */ /* 0x000fe200078e0017 */
[----:B------:R-:W-:Y:S06]  /*93a0*/  BRA `(.L_x_33690) ;  /* 0x00000000002c7947 */ /* 0x000fec0003800000 */
.L_x_33722:
[----:B------:R-:W-:Y:S01]  /*93b0*/  LOP3.LUT R0, R0, 0xffff, RZ, 0xc0, !PT ;  /* 0x0000ffff00007812 */ /* 0x000fe200078ec0ff */
[----:B------:R-:W-:-:S03]  /*93c0*/  IMAD.MOV.U32 R25, RZ, RZ, R23 ;  /* 0x000000ffff197224 */ /* 0x000fc600078e0017 */
[----:B------:R-:W-:-:S05]  /*93d0*/  PRMT R0, R0, 0x8880, RZ ;  /* 0x0000888000007816 */ /* 0x000fca00000000ff */
[----:B------:R-:W-:-:S05]  /*93e0*/  IMAD.MOV.U32 R4, RZ, RZ, R0 ;  /* 0x000000ffff047224 */ /* 0x000fca00078e0000 */
[----:B------:R-:W-:-:S05]  /*93f0*/  SHF.R.S32.HI R5, RZ, 0x1f, R4 ;  /* 0x0000001fff057819 */ /* 0x000fca0000011404 */
[----:B------:R0:W-:Y:S01]  /*9400*/  STG.E.64 desc[UR36][R8.64], R4 ;  /* 0x0000000408007986 */ /* 0x0001e2000c101b24 */
[----:B------:R-:W-:Y:S05]  /*9410*/  BRA `(.L_x_33690) ;  /* 0x0000000000107947 */ /* 0x000fea0003800000 */
.L_x_33721:
[----:B------:R-:W-:Y:S01]  /*9420*/  LOP3.LUT R0, R0, 0xffff, RZ, 0xc0, !PT ;  /* 0x0000ffff00007812 */ /* 0x000fe200078ec0ff */
[----:B------:R-:W-:-:S03]  /*9430*/  IMAD.MOV.U32 R25, RZ, RZ, R23 ;  /* 0x000000ffff197224 */ /* 0x000fc600078e0017 */
[----:B------:R-:W-:-:S05]  /*9440*/  PRMT R3, R0, 0x8880, RZ ;  /* 0x0000888000037816 */ /* 0x000fca00000000ff */
[----:B------:R0:W-:Y:S02]  /*9450*/  STG.E desc[UR36][R8.64], R3 ;  /* 0x0000000308007986 */ /* 0x0001e4000c101924 */
.L_x_33690:
[----:B------:R-:W-:Y:S05]  /*9460*/  BSYNC B6 ;  /* 0x0000000000067941 */ /* 0x000fea0003800000 */
.L_x_33689:
        /* <DEDUP_REMOVED lines=23> */
.L_x_33729:
[----:B-----5:R0:W-:Y:S01]  /*95e0*/  STG.E.U8 desc[UR36][R8.64], R22 ;  /* 0x0000001608007986 */ /* 0x0201e2000c101124 */
[----:B------:R-:W-:Y:S05]  /*95f0*/  BRA `(.L_x_33731) ;  /* 0x0000000c00987947 */ /* 0x000fea0003800000 */
.L_x_33728:
[----:B------:R-:W-:-:S13]  /*9600*/  ISETP.NE.AND P0, PT, R0, 0x2, PT ;  /* 0x000000020000780c */ /* 0x000fda0003f05270 */
[----:B------:R-:W-:Y:S05]  /*9610*/  @!P0 BRA `(.L_x_33732) ;  /* 0x0000000000388947 */ /* 0x000fea0003800000 */
[----:B------:R-:W-:-:S13]  /*9620*/  ISETP.NE.AND P0, PT, R0, 0x3, PT ;  /* 0x000000030000780c */ /* 0x000fda0003f05270 */
[----:B------:R-:W-:Y:S05]  /*9630*/  @!P0 BRA `(.L_x_33733) ;  /* 0x0000000000208947 */ /* 0x000fea0003800000 */
[----:B------:R-:W-:-:S13]  /*9640*/  ISETP.NE.AND P0, PT, R0, 0x4, PT ;  /* 0x000000040000780c */ /* 0x000fda0003f05270 */
[----:B------:R-:W-:Y:S05]  /*9650*/  @P0 BRA `(.L_x_33730) ;  /* 0x0000000c00180947 */ /* 0x000fea0003800000 */
[----:B-----5:R-:W-:-:S04]  /*9660*/  LOP3.LUT R22, R22, 0xffff, RZ, 0xc0, !PT ;  /* 0x0000ffff16167812 */ /* 0x020fc800078ec0ff */
[----:B------:R-:W-:-:S05]  /*9670*/  PRMT R22, R22, 0x8880, RZ ;  /* 0x0000888016167816 */ /* 0x000fca00000000ff */
[----:B------:R-:W-:-:S05]  /*9680*/  IMAD.MOV.U32 R4, RZ, RZ, R22 ;  /* 0x000000ffff047224 */ /* 0x000fca00078e0016 */
[----:B------:R-:W-:-:S05]  /*9690*/  SHF.R.S32.HI R5, RZ, 0x1f, R4 ;  /* 0x0000001fff057819 */ /* 0x000fca0000011404 */
[----:B------:R0:W-:Y:S01]  /*96a0*/  STG.E.64 desc[UR36][R8.64], R4 ;  /* 0x0000000408007986 */ /* 0x0001e2000c101b24 */
[----:B------:R-:W-:Y:S05]  /*96b0*/  BRA `(.L_x_33731) ;  /* 0x0000000c00687947 */ /* 0x000fea0003800000 */
.L_x_33733:
[----:B-----5:R-:W-:-:S04]  /*96c0*/  LOP3.LUT R22, R22, 0xffff, RZ, 0xc0, !PT ;  /* 0x0000ffff16167812 */ /* 0x020fc800078ec0ff */
[----:B------:R-:W-:-:S05]  /*96d0*/  PRMT R3, R22, 0x8880, RZ ;  /* 0x0000888016037816 */ /* 0x000fca00000000ff */
[----:B------:R0:W-:Y:S01]  /*96e0*/  STG.E desc[UR36][R8.64], R3 ;  /* 0x0000000308007986 */ /* 0x0001e2000c101924 */
[----:B------:R-:W-:Y:S05]  /*96f0*/  BRA `(.L_x_33731) ;  /* 0x0000000c00587947 */ /* 0x000fea0003800000 */
.L_x_33732:
[----:B-----5:R-:W-:-:S04]  /*9700*/  PRMT R3, R22, 0x8880, RZ ;  /* 0x0000888016037816 */ /* 0x020fc800000000ff */
[----:B------:R-:W-:-:S05]  /*9710*/  PRMT R3, R3, 0x7710, RZ ;  /* 0x0000771003037816 */ /* 0x000fca00000000ff */
[----:B------:R0:W-:Y:S01]  /*9720*/  STG.E.U16 desc[UR36][R8.64], R3 ;  /* 0x0000000308007986 */ /* 0x0001e2000c101524 */
[----:B------:R-:W-:Y:S05]  /*9730*/  BRA `(.L_x_33731) ;  /* 0x0000000c00487947 */ /* 0x000fea0003800000 */
.L_x_33727:
[----:B------:R-:W-:-:S13]  /*9740*/  ISETP.GT.AND P0, PT, R0, 0x6, PT ;  /* 0x000000060000780c */ /* 0x000fda0003f04270 */
[----:B------:R-:W-:Y:S05]  /*9750*/  @P0 BRA `(.L_x_33734) ;  /* 0x00000000002c0947 */ /* 0x000fea0003800000 */
[----:B------:R-:W-:-:S13]  /*9760*/  ISETP.NE.AND P0, PT, R0, 0x5, PT ;  /* 0x000000050000780c */ /* 0x000fda0003f05270 */
[----:B------:R-:W-:Y:S05]  /*9770*/  @!P0 BRA `(.L_x_33735) ;  /* 0x0000000000148947 */ /* 0x000fea0003800000 */
[----:B------:R-:W-:-:S13]  /*9780*/  ISETP.NE.AND P0, PT, R0, 0x6, PT ;  /* 0x000000060000780c */ /* 0x000fda0003f05270 */
[----:B------:R-:W-:Y:S05]  /*9790*/  @P0 BRA `(.L_x_33730) ;  /* 0x0000000800c80947 */ /* 0x000fea0003800000 */
[----:B-----5:R-:W0:Y:S02]  /*97a0*/  I2F.S8 R3, R22 ;  /* 0x0000001600037306 */ /* 0x020e240000001400 */
[----:B0-----:R1:W-:Y:S01]  /*97b0*/  STG.E desc[UR36][R8.64], R3 ;  /* 0x0000000308007986 */ /* 0x0013e2000c101924 */
[----:B------:R-:W-:Y:S05]  /*97c0*/  BRA `(.L_x_33731) ;  /* 0x0000000c00247947 */ /* 0x000fea0003800000 */
.L_x_33735:
[----:B-----5:R-:W0:Y:S02]  /*97d0*/  I2F.S8 R0, R22 ;  /* 0x0000001600007306 */ /* 0x020e240000001400 */
[----:B0-----:R-:W-:-:S05]  /*97e0*/  F2FP.F16.F32.PACK_AB R0, RZ, R0 ;  /* 0x00000000ff00723e */ /* 0x001fca00000000ff */
[----:B------:R0:W-:Y:S01]  /*97f0*/  STG.E.U16 desc[UR36][R8.64], R0 ;  /* 0x0000000008007986 */ /* 0x0001e2000c101524 */
[----:B------:R-:W-:Y:S05]  /*9800*/  BRA `(.L_x_33731) ;  /* 0x0000000c00147947 */ /* 0x000fea0003800000 */
.L_x_33734:
[----:B------:R-:W-:-:S13]  /*9810*/  ISETP.NE.AND P0, PT, R0, 0x7, PT ;  /* 0x000000070000780c */ /* 0x000fda0003f05270 */
[----:B------:R-:W-:Y:S05]  /*9820*/  @!P0 BRA `(.L_x_33736) ;  /* 0x0000000000348947 */ /* 0x000fea0003800000 */
[----:B------:R-:W-:-:S13]  /*9830*/  ISETP.NE.AND P0, PT, R0, 0x8, PT ;  /* 0x000000080000780c */ /* 0x000fda0003f05270 */
[----:B------:R-:W-:Y:S05]  /*9840*/  @!P0 BRA `(.L_x_33737) ;  /* 0x0000000000188947 */ /* 0x000fea0003800000 */
[----:B------:R-:W-:-:S13]  /*9850*/  ISETP.NE.AND P0, PT, R0, 0x9, PT ;  /* 0x000000090000780c */ /* 0x000fda0003f05270 */
[----:B------:R-:W-:Y:S05]  /*9860*/  @P0 BRA `(.L_x_33730) ;  /* 0x0000000800940947 */ /* 0x000fea0003800000 */
[----:B-----5:R-:W0:Y:S01]  /*9870*/  I2F.S8 R22, R22 ;  /* 0x0000001600167306 */ /* 0x020e220000001400 */
[----:B------:R-:W-:-:S05]  /*9880*/  IMAD.MOV.U32 R23, RZ, RZ, RZ ;  /* 0x000000ffff177224 */ /* 0x000fca00078e00ff */
[----:B0-----:R2:W-:Y:S01]  /*9890*/  STG.E.64 desc[UR36][R8.64], R22 ;  /* 0x0000001608007986 */ /* 0x0015e2000c101b24 */
[----:B------:R-:W-:Y:S05]  /*98a0*/  BRA `(.L_x_33731) ;  /* 0x0000000800ec7947 */ /* 0x000fea0003800000 */
.L_x_33737:
[----:B-----5:R-:W0:Y:S02]  /*98b0*/  I2F.S8 R22, R22 ;  /* 0x0000001600167306 */ /* 0x020e240000001400 */
[----:B0-----:R-:W-:-:S04]  /*98c0*/  F2FP.F16.F32.PACK_AB R3, RZ, R22 ;  /* 0x00000016ff03723e */ /* 0x001fc800000000ff */
[----:B------:R-:W-:-:S05]  /*98d0*/  PRMT R3, R3, 0x5410, RZ ;  /* 0x0000541003037816 */ /* 0x000fca00000000ff */
[----:B------:R3:W-:Y:S01]  /*98e0*/  STG.E desc[UR36][R8.64], R3 ;  /* 0x0000000308007986 */ /* 0x0007e2000c101924 */
[----:B------:R-:W-:Y:S05]  /*98f0*/  BRA `(.L_x_33731) ;  /* 0x0000000800d87947 */ /* 0x000fea0003800000 */
.L_x_33736:
[----:B-----5:R-:W-:-:S04]  /*9900*/  PRMT R4, R22, 0x8880, RZ ;  /* 0x0000888016047816 */ /* 0x020fc800000000ff */
[----:B------:R-:W-:-:S06]  /*9910*/  PRMT R4, R4, 0x7710, RZ ;  /* 0x0000771004047816 */ /* 0x000fcc00000000ff */
[----:B------:R-:W0:Y:S02]  /*9920*/  I2F.F64.S16 R4, R4 ;  /* 0x0000000400047312 */ /* 0x000e240000101c00 */
[----:B0-----:R4:W-:Y:S01]  /*9930*/  STG.E.64 desc[UR36][R8.64], R4 ;  /* 0x0000000408007986 */ /* 0x0019e2000c101b24 */
[----:B------:R-:W-:Y:S05]  /*9940*/  BRA `(.L_x_33731) ;  /* 0x0000000800c47947 */ /* 0x000fea0003800000 */
.L_x_33726:
        /* <DEDUP_REMOVED lines=8> */
[----:B-----5:R-:W-:-:S04]  /*99d0*/  LOP3.LUT P0, RZ, R22, 0xff, RZ, 0xc0, !PT ;  /* 0x000000ff16ff7812 */ /* 0x020fc8000780c0ff */
[----:B------:R-:W-:-:S05]  /*99e0*/  SEL R3, RZ, 0x1, !P0 ;  /* 0x00000001ff037807 */ /* 0x000fca0004000000 */
[----:B------:R0:W-:Y:S01]  /*99f0*/  STG.E.U8 desc[UR36][R8.64], R3 ;  /* 0x0000000308007986 */ /* 0x0001e2000c101124 */
[----:B------:R-:W-:Y:S05]  /*9a00*/  BRA `(.L_x_33731) ;  /* 0x0000000800947947 */ /* 0x000fea0003800000 */
.L_x_33740:
[----:B-----5:R-:W-:Y:S02]  /*9a10*/  PRMT R4, R22, 0x8880, RZ ;  /* 0x0000888016047816 */ /* 0x020fe400000000ff */
[----:B------:R-:W-:Y:S02]  /*9a20*/  CS2R R6, SRZ ;  /* 0x0000000000067805 */ /* 0x000fe4000001ff00 */
[----:B------:R-:W-:-:S06]  /*9a30*/  PRMT R4, R4, 0x7710, RZ ;  /* 0x0000771004047816 */ /* 0x000fcc00000000ff */
[----:B------:R-:W0:Y:S02]  /*9a40*/  I2F.F64.S16 R4, R4 ;  /* 0x0000000400047312 */ /* 0x000e240000101c00 */
[----:B0-----:R0:W-:Y:S01]  /*9a50*/  STG.E.128 desc[UR36][R8.64], R4 ;  /* 0x0000000408007986 */ /* 0x0011e2000c101d24 */
[----:B------:R-:W-:Y:S05]  /*9a60*/  BRA `(.L_x_33731) ;  /* 0x00000008007c7947 */ /* 0x000fea0003800000 */
.L_x_33739:
[----:B------:R-:W-:-:S13]  /*9a70*/  ISETP.NE.AND P0, PT, R0, 0xf, PT ;  /* 0x0000000f0000780c */ /* 0x000fda0003f05270 */
[----:B------:R-:W-:Y:S05]  /*9a80*/  @!P0 BRA `(.L_x_33741) ;  /* 0x0000000000b48947 */ /* 0x000fea0003800000 */
[----:B------:R-:W-:-:S13]  /*9a90*/  ISETP.NE.AND P0, PT, R0, 0x17, PT ;  /* 0x000000170000780c */ /* 0x000fda0003f05270 */
[----:B------:R-:W-:Y:S05]  /*9aa0*/  @!P0 BRA `(.L_x_33742) ;  /* 0x0000000000548947 */ /* 0x000fea0003800000 */
[----:B------:R-:W-:-:S13]  /*9ab0*/  ISETP.NE.AND P0, PT, R0, 0x18, PT ;  /* 0x000000180000780c */ /* 0x000fda0003f05270 */
[----:B------:R-:W-:Y:S05]  /*9ac0*/  @P0 BRA `(.L_x_33730) ;  /* 0x0000000400fc0947 */ /* 0x000fea0003800000 */
[----:B-----5:R-:W0:Y:S01]  /*9ad0*/  I2F.S8 R7, R22 ;  /* 0x0000001600077306 */ /* 0x020e220000001400 */
        /* <DEDUP_REMOVED lines=14> */
.L_x_33744:
[----:B------:R-:W-:Y:S05]  /*9bc0*/  BSYNC B0 ;  /* 0x0000000000007941 */ /* 0x000fea0003800000 */
.L_x_33743:
[----:B------:R-:W-:-:S05]  /*9bd0*/  LOP3.LUT R5, R0, R5, RZ, 0xfc, !PT ;  /* 0x0000000500057212 */ /* 0x000fca00078efcff */
[----:B------:R0:W-:Y:S01]  /*9be0*/  STG.E.U8 desc[UR36][R8.64], R5 ;  /* 0x0000000508007986 */ /* 0x0001e2000c101124 */
[----:B------:R-:W-:Y:S05]  /*9bf0*/  BRA `(.L_x_33731) ;  /* 0x0000000800187947 */ /* 0x000fea0003800000 */
.L_x_33742:
[----:B-----5:R-:W0:Y:S01]  /*9c00*/  I2F.S8 R5, R22 ;  /* 0x0000001600057306 */ /* 0x020e220000001400 */
        /* <DEDUP_REMOVED lines=12> */
.L_x_33746:
[----:B------:R-:W-:Y:S01]  /*9cd0*/  IMAD.MOV.U32 R0, RZ, RZ, 0x7f ;  /* 0x0000007fff007424 */ /* 0x000fe200078e00ff */
[----:B------:R-:W-:-:S04]  /*9ce0*/  ISETP.GT.U32.AND P0, PT, R3, 0x7f800000, PT ;  /* 0x7f8000000300780c */ /* 0x000fc80003f04070 */
[----:B------:R-:W-:-:S09]  /*9cf0*/  SEL R0, R0, 0x7c, P0 ;  /* 0x0000007c00007807 */ /* 0x000fd20000000000 */
.L_x_33747:
[----:B------:R-:W-:Y:S05]  /*9d00*/  BSYNC B0 ;  /* 0x0000000000007941 */ /* 0x000fea0003800000 */
.L_x_33745:
[----:B------:R-:W-:-:S04]  /*9d10*/  LOP3.LUT R3, R5, 0x80000000, RZ, 0xc0, !PT ;  /* 0x8000000005037812 */ /* 0x000fc800078ec0ff */
[----:B------:R-:W-:-:S04]  /*9d20*/  SHF.R.U32.HI R3, RZ, 0x18, R3 ;  /* 0x00000018ff037819 */ /* 0x000fc80000011603 */
[----:B------:R-:W-:-:S05]  /*9d30*/  LOP3.LUT R3, R0, R3, RZ, 0xfc, !PT ;  /* 0x0000000300037212 */ /* 0x000fca00078efcff */
[----:B------:R0:W-:Y:S01]  /*9d40*/  STG.E.U8 desc[UR36][R8.64], R3 ;  /* 0x0000000308007986 */ /* 0x0001e2000c101124 */
[----:B------:R-:W-:Y:S05]  /*9d50*/  BRA `(.L_x_33731) ;  /* 0x0000000400c07947 */ /* 0x000fea0003800000 */
.L_x_33741:
[----:B-----5:R-:W0:Y:S02]  /*9d60*/  I2F.S8 R0, R22 ;  /* 0x0000001600007306 */ /* 0x020e240000001400 */
[----:B0-----:R-:W-:-:S05]  /*9d70*/  F2FP.BF16.F32.PACK_AB R0, RZ, R0 ;  /* 0x00000000ff00723e */ /* 0x001fca00000010ff */
[----:B------:R0:W-:Y:S01]  /*9d80*/  STG.E.U16 desc[UR36][R8.64], R0 ;  /* 0x0000000008007986 */ /* 0x0001e2000c101524 */
[----:B------:R-:W-:Y:S05]  /*9d90*/  BRA `(.L_x_33731) ;  /* 0x0000000400b07947 */ /* 0x000fea0003800000 */
.L_x_33738:
        /* <DEDUP_REMOVED lines=8> */
[----:B-----5:R-:W-:-:S04]  /*9e20*/  PRMT R3, R22, 0x8880, RZ ;  /* 0x0000888016037816 */ /* 0x020fc800000000ff */
[----:B------:R-:W-:-:S05]  /*9e30*/  PRMT R3, R3, 0x7710, RZ ;  /* 0x0000771003037816 */ /* 0x000fca00000000ff */
[----:B------:R0:W-:Y:S01]  /*9e40*/  STG.E.U16 desc[UR36][R8.64], R3 ;  /* 0x0000000308007986 */ /* 0x0001e2000c101524 */
[----:B------:R-:W-:Y:S05]  /*9e50*/  BRA `(.L_x_33731) ;  /* 0x0000000400807947 */ /* 0x000fea0003800000 */
.L_x_33750:
[----:B-----5:R-:W0:Y:S01]  /*9e60*/  I2F.S8 R5, R22 ;  /* 0x0000001600057306 */ /* 0x020e220000001400 */
        /* <DEDUP_REMOVED lines=16> */
.L_x_33753:
[----:B------:R-:W-:-:S04]  /*9f70*/  LOP3.LUT R3, R5, 0x80000000, RZ, 0xc0, !PT ;  /* 0x8000000005037812 */ /* 0x000fc800078ec0ff */
[----:B------:R-:W-:-:S04]  /*9f80*/  SHF.R.U32.HI R3, RZ, 0x18, R3 ;  /* 0x00000018ff037819 */ /* 0x000fc80000011603 */
[----:B------:R-:W-:-:S04]  /*9f90*/  LOP3.LUT R0, R0, R3, RZ, 0xfc, !PT ;  /* 0x0000000300007212 */ /* 0x000fc800078efcff */
[----:B------:R-:W-:-:S07]  /*9fa0*/  PRMT R4, R0, 0x7610, R4 ;  /* 0x0000761000047816 */ /* 0x000fce0000000004 */
.L_x_33752:
[----:B------:R-:W-:Y:S05]  /*9fb0*/  BSYNC B0 ;  /* 0x0000000000007941 */ /* 0x000fea0003800000 */
.L_x_33751:
[----:B------:R0:W-:Y:S01]  /*9fc0*/  STG.E.U8 desc[UR36][R8.64], R4 ;  /* 0x0000000408007986 */ /* 0x0001e2000c101124 */
[----:B------:R-:W-:Y:S05]  /*9fd0*/  BRA `(.L_x_33731) ;  /* 0x0000000400207947 */ /* 0x000fea0003800000 */
.L_x_33749:
        /* <DEDUP_REMOVED lines=17> */
.L_x_33756:
[----:B------:R-:W-:-:S04]  /*a0f0*/  LOP3.LUT R3, R5, 0x80000000, RZ, 0xc0, !PT ;  /* 0x8000000005037812 */ /* 0x000fc800078ec0ff */
[----:B------:R-:W-:-:S04]  /*a100*/  SHF.R.U32.HI R3, RZ, 0x18, R3 ;  /* 0x00000018ff037819 */ /* 0x000fc80000011603 */
[----:B------:R-:W-:-:S04]  /*a110*/  LOP3.LUT R0, R0, R3, RZ, 0xfc, !PT ;  /* 0x0000000300007212 */ /* 0x000fc800078efcff */
[----:B------:R-:W-:-:S07]  /*a120*/  PRMT R4, R0, 0x7610, R4 ;  /* 0x0000761000047816 */ /* 0x000fce0000000004 */
.L_x_33755:
[----:B------:R-:W-:Y:S05]  /*a130*/  BSYNC B0 ;  /* 0x0000000000007941 */ /* 0x000fea0003800000 */
.L_x_33754:
[----:B------:R0:W-:Y:S01]  /*a140*/  STG.E.U8 desc[UR36][R8.64], R4 ;  /* 0x0000000408007986 */ /* 0x0001e2000c101124 */
[----:B------:R-:W-:Y:S05]  /*a150*/  BRA `(.L_x_33731) ;  /* 0x0000000000c07947 */ /* 0x000fea0003800000 */
.L_x_33748:
[----:B------:R-:W-:-:S13]  /*a160*/  ISETP.NE.AND P0, PT, R0, 0x1c, PT ;  /* 0x0000001c0000780c */ /* 0x000fda0003f05270 */
[----:B------:R-:W-:Y:S05]  /*a170*/  @!P0 BRA `(.L_x_33757) ;  /* 0x0000000000ac8947 */ /* 0x000fea0003800000 */
[----:B------:R-:W-:-:S13]  /*a180*/  ISETP.NE.AND P0, PT, R0, 0x1d, PT ;  /* 0x0000001d0000780c */ /* 0x000fda0003f05270 */
[----:B------:R-:W-:Y:S05]  /*a190*/  @!P0 BRA `(.L_x_33758) ;  /* 0x00000000008c8947 */ /* 0x000fea0003800000 */
[----:B------:R-:W-:-:S13]  /*a1a0*/  ISETP.NE.AND P0, PT, R0, 0x2c, PT ;  /* 0x0000002c0000780c */ /* 0x000fda0003f05270 */
[----:B------:R-:W-:Y:S05]  /*a1b0*/  @P0 BRA `(.L_x_33730) ;  /* 0x0000000000400947 */ /* 0x000fea0003800000 */
[----:B-----5:R-:W0:Y:S02]  /*a1c0*/  I2F.S8 R22, R22 ;  /* 0x0000001600167306 */ /* 0x020e240000001400 */
        /* <DEDUP_REMOVED lines=15> */
.L_x_33730:
        /* <DEDUP_REMOVED lines=16> */
.L_x_33759:
[----:B------:R-:W-:Y:S05]  /*a3c0*/  BRA `(.L_x_33731) ;  /* 0x0000000000247947 */ /* 0x000fea0003800000 */
.L_x_33758:
[----:B-----5:R-:W-:-:S04]  /*a3d0*/  LOP3.LUT R22, R22, 0xffff, RZ, 0xc0, !PT ;  /* 0x0000ffff16167812 */ /* 0x020fc800078ec0ff */
[----:B------:R-:W-:-:S05]  /*a3e0*/  PRMT R22, R22, 0x8880, RZ ;  /* 0x0000888016167816 */ /* 0x000fca00000000ff */
[----:B------:R-:W-:-:S05]  /*a3f0*/  IMAD.MOV.U32 R4, RZ, RZ, R22 ;  /* 0x000000ffff047224 */ /* 0x000fca00078e0016 */
[----:B------:R-:W-:-:S05]  /*a400*/  SHF.R.S32.HI R5, RZ, 0x1f, R4 ;  /* 0x0000001fff057819 */ /* 0x000fca0000011404 */
[----:B------:R0:W-:Y:S01]  /*a410*/  STG.E.64 desc[UR36][R8.64], R4 ;  /* 0x0000000408007986 */ /* 0x0001e2000c101b24 */
[----:B------:R-:W-:Y:S05]  /*a420*/  BRA `(.L_x_33731) ;  /* 0x00000000000c7947 */ /* 0x000fea0003800000 */
.L_x_33757:
[----:B-----5:R-:W-:-:S04]  /*a430*/  LOP3.LUT R22, R22, 0xffff, RZ, 0xc0, !PT ;  /* 0x0000ffff16167812 */ /* 0x020fc800078ec0ff */
[----:B------:R-:W-:-:S05]  /*a440*/  PRMT R3, R22, 0x8880, RZ ;  /* 0x0000888016037816 */ /* 0x000fca00000000ff */
[----:B------:R0:W-:Y:S02]  /*a450*/  STG.E desc[UR36][R8.64], R3 ;  /* 0x0000000308007986 */ /* 0x0001e4000c101924 */
.L_x_33731:
        /* <DEDUP_REMOVED lines=23> */
.L_x_33763:
[----:B------:R0:W-:Y:S01]  /*a5d0*/  STG.E.U8 desc[UR36][R8.64], R18 ;  /* 0x0000001208007986 */ /* 0x0001e2000c101124 */
[----:B------:R-:W-:Y:S05]  /*a5e0*/  BRA `(.L_x_33765) ;  /* 0x0000000c00987947 */ /* 0x000fea0003800000 */
.L_x_33762:
        /* <DEDUP_REMOVED lines=12> */
.L_x_33767:
[----:B------:R-:W-:-:S04]  /*a6b0*/  LOP3.LUT R18, R18, 0xffff, RZ, 0xc0, !PT ;  /* 0x0000ffff12127812 */ /* 0x000fc800078ec0ff */
[----:B------:R-:W-:-:S05]  /*a6c0*/  PRMT R3, R18, 0x8880, RZ ;  /* 0x0000888012037816 */ /* 0x000fca00000000ff */
[----:B------:R0:W-:Y:S01]  /*a6d0*/  STG.E desc[UR36][R8.64], R3 ;  /* 0x0000000308007986 */ /* 0x0001e2000c101924 */
[----:B------:R-:W-:Y:S05]  /*a6e0*/  BRA `(.L_x_33765) ;  /* 0x0000000c00587947 */ /* 0x000fea0003800000 */
.L_x_33766:
[----:B------:R-:W-:-:S04]  /*a6f0*/  PRMT R3, R18, 0x8880, RZ ;  /* 0x0000888012037816 */ /* 0x000fc800000000ff */
[----:B------:R-:W-:-:S05]  /*a700*/  PRMT R3, R3, 0x7710, RZ ;  /* 0x0000771003037816 */ /* 0x000fca00000000ff */
[----:B------:R0:W-:Y:S01]  /*a710*/  STG.E.U16 desc[UR36][R8.64], R3 ;  /* 0x0000000308007986 */ /* 0x0001e2000c101524 */
[----:B------:R-:W-:Y:S05]  /*a720*/  BRA `(.L_x_33765) ;  /* 0x0000000c00487947 */ /* 0x000fea0003800000 */
.L_x_33761:
        /* <DEDUP_REMOVED lines=9> */
.L_x_33769:
[----:B------:R-:W0:Y:S02]  /*a7c0*/  I2F.S8 R0, R18 ;  /* 0x0000001200007306 */ /* 0x000e240000001400 */
[----:B0-----:R-:W-:-:S05]  /*a7d0*/  F2FP.F16.F32.PACK_AB R0, RZ, R0 ;  /* 0x00000000ff00723e */ /* 0x001fca00000000ff */
[----:B------:R4:W-:Y:S01]  /*a7e0*/  STG.E.U16 desc[UR36][R8.64], R0 ;  /* 0x0000000008007986 */ /* 0x0009e2000c101524 */
[----:B------:R-:W-:Y:S05]  /*a7f0*/  BRA `(.L_x_33765) ;  /* 0x0000000c00147947 */ /* 0x000fea0003800000 */
.L_x_33768:
        /* <DEDUP_REMOVED lines=10> */
.L_x_33771:
[----:B------:R-:W0:Y:S02]  /*a8a0*/  I2F.S8 R18, R18 ;  /* 0x0000001200127306 */ /* 0x000e240000001400 */
[----:B0-----:R-:W-:-:S04]  /*a8b0*/  F2FP.F16.F32.PACK_AB R3, RZ, R18 ;  /* 0x00000012ff03723e */ /* 0x001fc800000000ff */
[----:B------:R-:W-:-:S05]  /*a8c0*/  PRMT R3, R3, 0x5410, RZ ;  /* 0x0000541003037816 */ /* 0x000fca00000000ff */
[----:B------:R2:W-:Y:S01]  /*a8d0*/  STG.E desc[UR36][R8.64], R3 ;  /* 0x0000000308007986 */ /* 0x0005e2000c101924 */
[----:B------:R-:W-:Y:S05]  /*a8e0*/  BRA `(.L_x_33765) ;  /* 0x0000000800d87947 */ /* 0x000fea0003800000 */
.L_x_33770:
[----:B------:R-:W-:-:S04]  /*a8f0*/  PRMT R4, R18, 0x8880, RZ ;  /* 0x0000888012047816 */ /* 0x000fc800000000ff */
[----:B------:R-:W-:-:S06]  /*a900*/  PRMT R4, R4, 0x7710, RZ ;  /* 0x0000771004047816 */ /* 0x000fcc00000000ff */
[----:B------:R-:W0:Y:S02]  /*a910*/  I2F.F64.S16 R4, R4 ;  /* 0x0000000400047312 */ /* 0x000e240000101c00 */
[----:B0-----:R0:W-:Y:S01]  /*a920*/  STG.E.64 desc[UR36][R8.64], R4 ;  /* 0x0000000408007986 */ /* 0x0011e2000c101b24 */
[----:B------:R-:W-:Y:S05]  /*a930*/  BRA `(.L_x_33765) ;  /* 0x0000000800c47947 */ /* 0x000fea0003800000 */
.L_x_33760:
        /* <DEDUP_REMOVED lines=12> */
.L_x_33774:
[----:B------:R-:W-:Y:S02]  /*aa00*/  PRMT R4, R18, 0x8880, RZ ;  /* 0x0000888012047816 */ /* 0x000fe400000000ff */
[----:B------:R-:W-:Y:S02]  /*aa10*/  CS2R R6, SRZ ;  /* 0x0000000000067805 */ /* 0x000fe4000001ff00 */
[----:B------:R-:W-:-:S06]  /*aa20*/  PRMT R4, R4, 0x7710, RZ ;  /* 0x0000771004047816 */ /* 0x000fcc00000000ff */
[----:B------:R-:W0:Y:S02]  /*aa30*/  I2F.F64.S16 R4, R4 ;  /* 0x0000000400047312 */ /* 0x000e240000101c00 */
[----:B0-----:R0:W-:Y:S01]  /*aa40*/  STG.E.128 desc[UR36][R8.64], R4 ;  /* 0x0000000408007986 */ /* 0x0011e2000c101d24 */
[----:B------:R-:W-:Y:S05]  /*aa50*/  BRA `(.L_x_33765) ;  /* 0x00000008007c7947 */ /* 0x000fea0003800000 */
.L_x_33773:
        /* <DEDUP_REMOVED lines=21> */
.L_x_33778:
[----:B------:R-:W-:Y:S05]  /*abb0*/  BSYNC B0 ;  /* 0x0000000000007941 */ /* 0x000fea0003800000 */
.L_x_33777:
[----:B------:R-:W-:-:S05]  /*abc0*/  LOP3.LUT R5, R0, R5, RZ, 0xfc, !PT ;  /* 0x0000000500057212 */ /* 0x000fca00078efcff */
[----:B------:R0:W-:Y:S01]  /*abd0*/  STG.E.U8 desc[UR36][R8.64], R5 ;  /* 0x0000000508007986 */ /* 0x0001e2000c101124 */
[----:B------:R-:W-:Y:S05]  /*abe0*/  BRA `(.L_x_33765) ;  /* 0x0000000800187947 */ /* 0x000fea0003800000 */
.L_x_33776:
        /* <DEDUP_REMOVED lines=13> */
.L_x_33780:
[----:B------:R-:W-:Y:S01]  /*acc0*/  IMAD.MOV.U32 R0, RZ, RZ, 0x7f ;  /* 0x0000007fff007424 */ /* 0x000fe200078e00ff */
[----:B------:R-:W-:-:S04]  /*acd0*/  ISETP.GT.U32.AND P0, PT, R3, 0x7f800000, PT ;  /* 0x7f8000000300780c */ /* 0x000fc80003f04070 */
[----:B------:R-:W-:-:S09]  /*ace0*/  SEL R0, R0, 0x7c, P0 ;  /* 0x0000007c00007807 */ /* 0x000fd20000000000 */
.L_x_33781:
[----:B------:R-:W-:Y:S05]  /*acf0*/  BSYNC B0 ;  /* 0x0000000000007941 */ /* 0x000fea0003800000 */
.L_x_33779:
[----:B------:R-:W-:-:S04]  /*ad00*/  LOP3.LUT R3, R5, 0x80000000, RZ, 0xc0, !PT ;  /* 0x8000000005037812 */ /* 0x000fc800078ec0ff */
[----:B------:R-:W-:-:S04]  /*ad10*/  SHF.R.U32.HI R3, RZ, 0x18, R3 ;  /* 0x00000018ff037819 */ /* 0x000fc80000011603 */
[----:B------:R-:W-:-:S05]  /*ad20*/  LOP3.LUT R3, R0, R3, RZ, 0xfc, !PT ;  /* 0x0000000300037212 */ /* 0x000fca00078efcff */
[----:B------:R0:W-:Y:S01]  /*ad30*/  STG.E.U8 desc[UR36][R8.64], R3 ;  /* 0x0000000308007986 */ /* 0x0001e2000c101124 */
[----:B------:R-:W-:Y:S05]  /*ad40*/  BRA `(.L_x_33765) ;  /* 0x0000000400c07947 */ /* 0x000fea0003800000 */
.L_x_33775:
[----:B------:R-:W0:Y:S02]  /*ad50*/  I2F.S8 R0, R18 ;  /* 0x0000001200007306 */ /* 0x000e240000001400 */
[----:B0-----:R-:W-:-:S05]  /*ad60*/  F2FP.BF16.F32.PACK_AB R0, RZ, R0 ;  /* 0x00000000ff00723e */ /* 0x001fca00000010ff */
[----:B------:R0:W-:Y:S01]  /*ad70*/  STG.E.U16 desc[UR36][R8.64], R0 ;  /* 0x0000000008007986 */ /* 0x0001e2000c101524 */
[----:B------:R-:W-:Y:S05]  /*ad80*/  BRA `(.L_x_33765) ;  /* 0x0000000400b07947 */ /* 0x000fea0003800000 */
.L_x_33772:
        /* <DEDUP_REMOVED lines=12> */
.L_x_33784:
        /* <DEDUP_REMOVED lines=17> */
.L_x_33787:
[----:B------:R-:W-:-:S04]  /*af60*/  LOP3.LUT R3, R5, 0x80000000, RZ, 0xc0, !PT ;  /* 0x8000000005037812 */ /* 0x000fc800078ec0ff */
[----:B------:R-:W-:-:S04]  /*af70*/  SHF.R.U32.HI R3, RZ, 0x18, R3 ;  /* 0x00000018ff037819 */ /* 0x000fc80000011603 */
[----:B------:R-:W-:-:S04]  /*af80*/  LOP3.LUT R0, R0, R3, RZ, 0xfc, !PT ;  /* 0x0000000300007212 */ /* 0x000fc800078efcff */
[----:B------:R-:W-:-:S07]  /*af90*/  PRMT R4, R0, 0x7610, R4 ;  /* 0x0000761000047816 */ /* 0x000fce0000000004 */
.L_x_33786:
[----:B------:R-:W-:Y:S05]  /*afa0*/  BSYNC B0 ;  /* 0x0000000000007941 */ /* 0x000fea0003800000 */
.L_x_33785:
[----:B------:R0:W-:Y:S01]  /*afb0*/  STG.E.U8 desc[UR36][R8.64], R4 ;  /* 0x0000000408007986 */ /* 0x0001e2000c101124 */
[----:B------:R-:W-:Y:S05]  /*afc0*/  BRA `(.L_x_33765) ;  /* 0x0000000400207947 */ /* 0x000fea0003800000 */
.L_x_33783:
        /* <DEDUP_REMOVED lines=17> */
.L_x_33790:
[----:B------:R-:W-:-:S04]  /*b0e0*/  LOP3.LUT R3, R5, 0x80000000, RZ, 0xc0, !PT ;  /* 0x8000000005037812 */ /* 0x000fc800078ec0ff */
[----:B------:R-:W-:-:S04]  /*b0f0*/  SHF.R.U32.HI R3, RZ, 0x18, R3 ;  /* 0x00000018ff037819 */ /* 0x000fc80000011603 */
[----:B------:R-:W-:-:S04]  /*b100*/  LOP3.LUT R0, R0, R3, RZ, 0xfc, !PT ;  /* 0x0000000300007212 */ /* 0x000fc800078efcff */
[----:B------:R-:W-:-:S07]  /*b110*/  PRMT R4, R0, 0x7610, R4 ;  /* 0x0000761000047816 */ /* 0x000fce0000000004 */
.L_x_33789:
[----:B------:R-:W-:Y:S05]  /*b120*/  BSYNC B0 ;  /* 0x0000000000007941 */ /* 0x000fea0003800000 */
.L_x_33788:
[----:B------:R0:W-:Y:S01]  /*b130*/  STG.E.U8 desc[UR36][R8.64], R4 ;  /* 0x0000000408007986 */ /* 0x0001e2000c101124 */
[----:B------:R-:W-:Y:S05]  /*b140*/  BRA `(.L_x_33765) ;  /* 0x0000000000c07947 */ /* 0x000fea0003800000 */
.L_x_33782:
        /* <DEDUP_REMOVED lines=22> */
.L_x_33764:
        /* <DEDUP_REMOVED lines=16> */
.L_x_33793:
[----:B------:R-:W-:Y:S05]  /*b3b0*/  BRA `(.L_x_33765) ;  /* 0x0000000000247947 */ /* 0x000fea0003800000 */
.L_x_33792:
[----:B------:R-:W-:-:S04]  /*b3c0*/  LOP3.LUT R18, R18, 0xffff, RZ, 0xc0, !PT ;  /* 0x0000ffff12127812 */ /* 0x000fc800078ec0ff */
[----:B------:R-:W-:-:S05]  /*b3d0*/  PRMT R18, R18, 0x8880, RZ ;  /* 0x0000888012127816 */ /* 0x000fca00000000ff */
[----:B------:R-:W-:-:S05]  /*b3e0*/  IMAD.MOV.U32 R4, RZ, RZ, R18 ;  /* 0x000000ffff047224 */ /* 0x000fca00078e0012 */
[----:B------:R-:W-:-:S05]  /*b3f0*/  SHF.R.S32.HI R5, RZ, 0x1f, R4 ;  /* 0x0000001fff057819 */ /* 0x000fca0000011404 */
[----:B------:R0:W-:Y:S01]  /*b400*/  STG.E.64 desc[UR36][R8.64], R4 ;  /* 0x0000000408007986 */ /* 0x0001e2000c101b24 */
[----:B------:R-:W-:Y:S05]  /*b410*/  BRA `(.L_x_33765) ;  /* 0x00000000000c7947 */ /* 0x000fea0003800000 */
.L_x_33791:
[----:B------:R-:W-:-:S04]  /*b420*/  LOP3.LUT R18, R18, 0xffff, RZ, 0xc0, !PT ;  /* 0x0000ffff12127812 */ /* 0x000fc800078ec0ff */
[----:B------:R-:W-:-:S05]  /*b430*/  PRMT R3, R18, 0x8880, RZ ;  /* 0x0000888012037816 */ /* 0x000fca00000000ff */
[----:B------:R0:W-:Y:S02]  /*b440*/  STG.E desc[UR36][R8.64], R3 ;  /* 0x0000000308007986 */ /* 0x0001e4000c101924 */
.L_x_33765:
[----:B------:R-:W-:-:S07]  /*b450*/  VIADD R25, R25, 0x80 ;  /* 0x0000008019197836 */ /* 0x000fce0000000000 */
.L_x_33725:
[----:B------:R-:W-:Y:S05]  /*b460*/  BSYNC B6 ;  /* 0x0000000000067941 */ /* 0x000fea0003800000 */
.L_x_33724:
        /* <DEDUP_REMOVED lines=21> */
.L_x_33797:
[----:B-----5:R-:W-:Y:S01]  /*b5c0*/  STG.E.U8 desc[UR36][R2.64], R19 ;  /* 0x0000001302007986 */ /* 0x020fe2000c101124 */
[----:B------:R-:W-:Y:S05]  /*b5d0*/  EXIT ;  /* 0x000000000000794d */ /* 0x000fea0003800000 */
.L_x_33796:
        /* <DEDUP_REMOVED lines=10> */
[----:B------:R-:W-:Y:S01]  /*b680*/  STG.E.64 desc[UR36][R2.64], R4 ;  /* 0x0000000402007986 */ /* 0x000fe2000c101b24 */
[----:B------:R-:W-:Y:S05]  /*b690*/  EXIT ;  /* 0x000000000000794d */ /* 0x000fea0003800000 */
.L_x_33800:
[----:B-----5:R-:W-:-:S04]  /*b6a0*/  LOP3.LUT R19, R19, 0xffff, RZ, 0xc0, !PT ;  /* 0x0000ffff13137812 */ /* 0x020fc800078ec0ff */
[----:B------:R-:W-:-:S05]  /*b6b0*/  PRMT R5, R19, 0x8880, RZ ;  /* 0x0000888013057816 */ /* 0x000fca00000000ff */
[----:B------:R-:W-:Y:S01]  /*b6c0*/  STG.E desc[UR36][R2.64], R5 ;  /* 0x0000000502007986 */ /* 0x000fe2000c101924 */
[----:B------:R-:W-:Y:S05]  /*b6d0*/  EXIT ;  /* 0x000000000000794d */ /* 0x000fea0003800000 */
.L_x_33799:
[----:B-----5:R-:W-:-:S04]  /*b6e0*/  PRMT R5, R19, 0x8880, RZ ;  /* 0x0000888013057816 */ /* 0x020fc800000000ff */
[----:B------:R-:W-:-:S05]  /*b6f0*/  PRMT R5, R5, 0x7710, RZ ;  /* 0x0000771005057816 */ /* 0x000fca00000000ff */
[----:B------:R-:W-:Y:S01]  /*b700*/  STG.E.U16 desc[UR36][R2.64], R5 ;  /* 0x0000000502007986 */ /* 0x000fe2000c101524 */
[----:B------:R-:W-:Y:S05]  /*b710*/  EXIT ;  /* 0x000000000000794d */ /* 0x000fea0003800000 */
.L_x_33795:
[----:B------:R-:W-:-:S13]  /*b720*/  ISETP.GT.AND P0, PT, R0, 0x6, PT ;  /* 0x000000060000780c */ /* 0x000fda0003f04270 */
[----:B------:R-:W-:Y:S05]  /*b730*/  @P0 BRA `(.L_x_33801) ;  /* 0x00000000002c0947 */ /* 0x000fea0003800000 */
[----:B------:R-:W-:-:S13]  /*b740*/  ISETP.NE.AND P0, PT, R0, 0x5, PT ;  /* 0x000000050000780c */ /* 0x000fda0003f05270 */
[----:B------:R-:W-:Y:S05]  /*b750*/  @!P0 BRA `(.L_x_33802) ;  /* 0x0000000000148947 */ /* 0x000fea0003800000 */
[----:B------:R-:W-:-:S13]  /*b760*/  ISETP.NE.AND P0, PT, R0, 0x6, PT ;  /* 0x000000060000780c */ /* 0x000fda0003f05270 */
[----:B------:R-:W-:Y:S05]  /*b770*/  @P0 BRA `(.L_x_33798) ;  /* 0x0000000800c80947 */ /* 0x000fea0003800000 */
[----:B-----5:R-:W0:Y:S02]  /*b780*/  I2F.S8 R19, R19 ;  /* 0x0000001300137306 */ /* 0x020e240000001400 */
[----:B0-----:R-:W-:Y:S01]  /*b790*/  STG.E desc[UR36][R2.64], R19 ;  /* 0x0000001302007986 */ /* 0x001fe2000c101924 */
[----:B------:R-:W-:Y:S05]  /*b7a0*/  EXIT ;  /* 0x000000000000794d */ /* 0x000fea0003800000 */
.L_x_33802:
[----:B-----5:R-:W0:Y:S02]  /*b7b0*/  I2F.S8 R0, R19 ;  /* 0x0000001300007306 */ /* 0x020e240000001400 */
[----:B0-----:R-:W-:-:S05]  /*b7c0*/  F2FP.F16.F32.PACK_AB R0, RZ, R0 ;  /* 0x00000000ff00723e */ /* 0x001fca00000000ff */
[----:B------:R-:W-:Y:S01]  /*b7d0*/  STG.E.U16 desc[UR36][R2.64], R0 ;  /* 0x0000000002007986 */ /* 0x000fe2000c101524 */
[----:B------:R-:W-:Y:S05]  /*b7e0*/  EXIT ;  /* 0x000000000000794d */ /* 0x000fea0003800000 */
.L_x_33801:
        /* <DEDUP_REMOVED lines=8> */
[----:B0-----:R-:W-:Y:S01]  /*b870*/  STG.E.64 desc[UR36][R2.64], R4 ;  /* 0x0000000402007986 */ /* 0x001fe2000c101b24 */
[----:B------:R-:W-:Y:S05]  /*b880*/  EXIT ;  /* 0x000000000000794d */ /* 0x000fea0003800000 */
.L_x_33804:
[----:B-----5:R-:W0:Y:S02]  /*b890*/  I2F.S8 R19, R19 ;  /* 0x0000001300137306 */ /* 0x020e240000001400 */
[----:B0-----:R-:W-:-:S04]  /*b8a0*/  F2FP.F16.F32.PACK_AB R5, RZ, R19 ;  /* 0x00000013ff05723e */ /* 0x001fc800000000ff */
[----:B------:R-:W-:-:S05]  /*b8b0*/  PRMT R5, R5, 0x5410, RZ ;  /* 0x0000541005057816 */ /* 0x000fca00000000ff */
[----:B------:R-:W-:Y:S01]  /*b8c0*/  STG.E desc[UR36][R2.64], R5 ;  /* 0x0000000502007986 */ /* 0x000fe2000c101924 */
[----:B------:R-:W-:Y:S05]  /*b8d0*/  EXIT ;  /* 0x000000000000794d */ /* 0x000fea0003800000 */
.L_x_33803:
[----:B-----5:R-:W-:-:S04]  /*b8e0*/  PRMT R4, R19, 0x8880, RZ ;  /* 0x0000888013047816 */ /* 0x020fc800000000ff */
[----:B------:R-:W-:-:S06]  /*b8f0*/  PRMT R4, R4, 0x7710, RZ ;  /* 0x0000771004047816 */ /* 0x000fcc00000000ff */
[----:B------:R-:W0:Y:S02]  /*b900*/  I2F.F64.S16 R4, R4 ;  /* 0x0000000400047312 */ /* 0x000e240000101c00 */
[----:B0-----:R-:W-:Y:S01]  /*b910*/  STG.E.64 desc[UR36][R2.64], R4 ;  /* 0x0000000402007986 */ /* 0x001fe2000c101b24 */
[----:B------:R-:W-:Y:S05]  /*b920*/  EXIT ;  /* 0x000000000000794d */ /* 0x000fea0003800000 */
.L_x_33794:
        /* <DEDUP_REMOVED lines=10> */
[----:B------:R-:W-:Y:S01]  /*b9d0*/  STG.E.U8 desc[UR36][R2.64], R5 ;  /* 0x0000000502007986 */ /* 0x000fe2000c101124 */
[----:B------:R-:W-:Y:S05]  /*b9e0*/  EXIT ;  /* 0x000000000000794d */ /* 0x000fea0003800000 */
.L_x_33807:
[----:B-----5:R-:W-:Y:S02]  /*b9f0*/  PRMT R4, R19, 0x8880, RZ ;  /* 0x0000888013047816 */ /* 0x020fe400000000ff */
[----:B------:R-:W-:Y:S02]  /*ba00*/  CS2R R6, SRZ ;  /* 0x0000000000067805 */ /* 0x000fe4000001ff00 */
[----:B------:R-:W-:-:S06]  /*ba10*/  PRMT R4, R4, 0x7710, RZ ;  /* 0x0000771004047816 */ /* 0x000fcc00000000ff */
[----:B------:R-:W0:Y:S02]  /*ba20*/  I2F.F64.S16 R4, R4 ;  /* 0x0000000400047312 */ /* 0x000e240000101c00 */
[----:B0-----:R-:W-:Y:S01]  /*ba30*/  STG.E.128 desc[UR36][R2.64], R4 ;  /* 0x0000000402007986 */ /* 0x001fe2000c101d24 */
[----:B------:R-:W-:Y:S05]  /*ba40*/  EXIT ;  /* 0x000000000000794d */ /* 0x000fea0003800000 */
.L_x_33806:
        /* <DEDUP_REMOVED lines=21> */
.L_x_33811:
[----:B------:R-:W-:Y:S05]  /*bba0*/  BSYNC B0 ;  /* 0x0000000000007941 */ /* 0x000fea0003800000 */
.L_x_33810:
[----:B------:R-:W-:-:S05]  /*bbb0*/  LOP3.LUT R5, R0, R5, RZ, 0xfc, !PT ;  /* 0x0000000500057212 */ /* 0x000fca00078efcff */
[----:B------:R-:W-:Y:S01]  /*bbc0*/  STG.E.U8 desc[UR36][R2.64], R5 ;  /* 0x0000000502007986 */ /* 0x000fe2000c101124 */
[----:B------:R-:W-:Y:S05]  /*bbd0*/  EXIT ;  /* 0x000000000000794d */ /* 0x000fea0003800000 */
.L_x_33809:
        /* <DEDUP_REMOVED lines=13> */
.L_x_33813:
[----:B------:R-:W-:Y:S01]  /*bcb0*/  IMAD.MOV.U32 R0, RZ, RZ, 0x7f ;  /* 0x0000007fff007424 */ /* 0x000fe200078e00ff */
[----:B------:R-:W-:-:S04]  /*bcc0*/  ISETP.GT.U32.AND P0, PT, R4, 0x7f800000, PT ;  /* 0x7f8000000400780c */ /* 0x000fc80003f04070 */
[----:B------:R-:W-:-:S09]  /*bcd0*/  SEL R0, R0, 0x7c, P0 ;  /* 0x0000007c00007807 */ /* 0x000fd20000000000 */
.L_x_33814:
[----:B------:R-:W-:Y:S05]  /*bce0*/  BSYNC B0 ;  /* 0x0000000000007941 */ /* 0x000fea0003800000 */
.L_x_33812:
[----:B------:R-:W-:-:S04]  /*bcf0*/  LOP3.LUT R4, R19, 0x80000000, RZ, 0xc0, !PT ;  /* 0x8000000013047812 */ /* 0x000fc800078ec0ff */
[----:B------:R-:W-:-:S04]  /*bd00*/  SHF.R.U32.HI R5, RZ, 0x18, R4 ;  /* 0x00000018ff057819 */ /* 0x000fc80000011604 */
[----:B------:R-:W-:-:S05]  /*bd10*/  LOP3.LUT R5, R0, R5, RZ, 0xfc, !PT ;  /* 0x0000000500057212 */ /* 0x000fca00078efcff */
[----:B------:R-:W-:Y:S01]  /*bd20*/  STG.E.U8 desc[UR36][R2.64], R5 ;  /* 0x0000000502007986 */ /* 0x000fe2000c101124 */
[----:B------:R-:W-:Y:S05]  /*bd30*/  EXIT ;  /* 0x000000000000794d */ /* 0x000fea0003800000 */
.L_x_33808:
[----:B-----5:R-:W0:Y:S02]  /*bd40*/  I2F.S8 R0, R19 ;  /* 0x0000001300007306 */ /* 0x020e240000001400 */
[----:B0-----:R-:W-:-:S05]  /*bd50*/  F2FP.BF16.F32.PACK_AB R0, RZ, R0 ;  /* 0x00000000ff00723e */ /* 0x001fca00000010ff */
[----:B------:R-:W-:Y:S01]  /*bd60*/  STG.E.U16 desc[UR36][R2.64], R0 ;  /* 0x0000000002007986 */ /* 0x000fe2000c101524 */
[----:B------:R-:W-:Y:S05]  /*bd70*/  EXIT ;  /* 0x000000000000794d */ /* 0x000fea0003800000 */
.L_x_33805:
        /* <DEDUP_REMOVED lines=10> */
[----:B------:R-:W-:Y:S01]  /*be20*/  STG.E.U16 desc[UR36][R2.64], R5 ;  /* 0x0000000502007986 */ /* 0x000fe2000c101524 */
[----:B------:R-:W-:Y:S05]  /*be30*/  EXIT ;  /* 0x000000000000794d */ /* 0x000fea0003800000 */
.L_x_33817:
        /* <DEDUP_REMOVED lines=17> */
.L_x_33820:
[----:B------:R-:W-:-:S04]  /*bf50*/  LOP3.LUT R0, R19, 0x80000000, RZ, 0xc0, !PT ;  /* 0x8000000013007812 */ /* 0x000fc800078ec0ff */
[----:B------:R-:W-:-:S04]  /*bf60*/  SHF.R.U32.HI R5, RZ, 0x18, R0 ;  /* 0x00000018ff057819 */ /* 0x000fc80000011600 */
[----:B------:R-:W-:-:S04]  /*bf70*/  LOP3.LUT R4, R4, R5, RZ, 0xfc, !PT ;  /* 0x0000000504047212 */ /* 0x000fc800078efcff */
[----:B------:R-:W-:-:S07]  /*bf80*/  PRMT R0, R4, 0x7610, R0 ;  /* 0x0000761004007816 */ /* 0x000fce0000000000 */
.L_x_33819:
[----:B------:R-:W-:Y:S05]  /*bf90*/  BSYNC B0 ;  /* 0x0000000000007941 */ /* 0x000fea0003800000 */
.L_x_33818:
[----:B------:R-:W-:Y:S01]  /*bfa0*/  STG.E.U8 desc[UR36][R2.64], R0 ;  /* 0x0000000002007986 */ /* 0x000fe2000c101124 */
[----:B------:R-:W-:Y:S05]  /*bfb0*/  EXIT ;  /* 0x000000000000794d */ /* 0x000fea0003800000 */
.L_x_33816:
        /* <DEDUP_REMOVED lines=17> */
.L_x_33823:
[----:B------:R-:W-:-:S04]  /*c0d0*/  LOP3.LUT R0, R19, 0x80000000, RZ, 0xc0, !PT ;  /* 0x8000000013007812 */ /* 0x000fc800078ec0ff */
[----:B------:R-:W-:-:S04]  /*c0e0*/  SHF.R.U32.HI R5, RZ, 0x18, R0 ;  /* 0x00000018ff057819 */ /* 0x000fc80000011600 */
[----:B------:R-:W-:-:S04]  /*c0f0*/  LOP3.LUT R4, R4, R5, RZ, 0xfc, !PT ;  /* 0x0000000504047212 */ /* 0x000fc800078efcff */
[----:B------:R-:W-:-:S07]  /*c100*/  PRMT R0, R4, 0x7610, R0 ;  /* 0x0000761004007816 */ /* 0x000fce0000000000 */
.L_x_33822:
[----:B------:R-:W-:Y:S05]  /*c110*/  BSYNC B0 ;  /* 0x0000000000007941 */ /* 0x000fea0003800000 */
.L_x_33821:
[----:B------:R-:W-:Y:S01]  /*c120*/  STG.E.U8 desc[UR36][R2.64], R0 ;  /* 0x0000000002007986 */ /* 0x000fe2000c101124 */
[----:B------:R-:W-:Y:S05]  /*c130*/  EXIT ;  /* 0x000000000000794d */ /* 0x000fea0003800000 */
.L_x_33815:
        /* <DEDUP_REMOVED lines=22> */
.L_x_33798:
        /* <DEDUP_REMOVED lines=16> */
.L_x_33826:
[----:B------:R-:W-:Y:S05]  /*c3a0*/  EXIT ;  /* 0x000000000000794d */ /* 0x000fea0003800000 */
.L_x_33825:
[----:B-----5:R-:W-:-:S04]  /*c3b0*/  LOP3.LUT R19, R19, 0xffff, RZ, 0xc0, !PT ;  /* 0x0000ffff13137812 */ /* 0x020fc800078ec0ff */
[----:B------:R-:W-:-:S05]  /*c3c0*/  PRMT R19, R19, 0x8880, RZ ;  /* 0x0000888013137816 */ /* 0x000fca00000000ff */
[----:B------:R-:W-:-:S05]  /*c3d0*/  IMAD.MOV.U32 R4, RZ, RZ, R19 ;  /* 0x000000ffff047224 */ /* 0x000fca00078e0013 */
[----:B------:R-:W-:-:S05]  /*c3e0*/  SHF.R.S32.HI R5, RZ, 0x1f, R4 ;  /* 0x0000001fff057819 */ /* 0x000fca0000011404 */
[----:B------:R-:W-:Y:S01]  /*c3f0*/  STG.E.64 desc[UR36][R2.64], R4 ;  /* 0x0000000402007986 */ /* 0x000fe2000c101b24 */
[----:B------:R-:W-:Y:S05]  /*c400*/  EXIT ;  /* 0x000000000000794d */ /* 0x000fea0003800000 */
.L_x_33824:
[----:B-----5:R-:W-:-:S04]  /*c410*/  LOP3.LUT R19, R19, 0xffff, RZ, 0xc0, !PT ;  /* 0x0000ffff13137812 */ /* 0x020fc800078ec0ff */
[----:B------:R-:W-:-:S05]  /*c420*/  PRMT R5, R19, 0x8880, RZ ;  /* 0x0000888013057816 */ /* 0x000fca00000000ff */
[----:B------:R-:W-:Y:S01]  /*c430*/  STG.E desc[UR36][R2.64], R5 ;  /* 0x0000000502007986 */ /* 0x000fe2000c101924 */
[----:B------:R-:W-:Y:S05]  /*c440*/  EXIT ;  /* 0x000000000000794d */ /* 0x000fea0003800000 */
.L_x_33827:
        /* <DEDUP_REMOVED lines=11> */
.L_x_37938:


//--------------------- .text._ZN2at6native18elementwise_kernelILi128ELi4EZNS0_22gpu_kernel_impl_nocastINS0_13BinaryFunctorIaaaZZZNS0_15binary_internal21div_floor_kernel_cudaERNS_18TensorIteratorBaseEENKUlvE_clEvENKUlvE0_clEvEUlaaE_EEEEvS6_RKT_EUliE_EEviT1_ --------------------------
	.section	.text._ZN2at6native18elementwise_kernelILi128ELi4EZNS0_22gpu_kernel_impl_nocastINS0_13BinaryFunctorIaaaZZZNS0_15binary_internal21div_floor_kernel_cudaERNS_18TensorIteratorBaseEENKUlvE_clEvENKUlvE0_clEvEUlaaE_EEEEvS6_RKT_EUliE_EEviT1_,"ax",@progbits
	.align	128
        .global         _ZN2at6native18elementwise_kernelILi128ELi4EZNS0_22gpu_kernel_impl_nocastINS0_13BinaryFunctorIaaaZZZNS0_15binary_internal21div_floor_kernel_cudaERNS_18TensorIteratorBaseEENKUlvE_clEvENKUlvE0_clEvEUlaaE_EEEEvS6_RKT_EUliE_EEviT1_
        .type           _ZN2at6native18elementwise_kernelILi128ELi4EZNS0_22gpu_kernel_impl_nocastINS0_13BinaryFunctorIaaaZZZNS0_15binary_internal21div_floor_kernel_cudaERNS_18TensorIteratorBaseEENKUlvE_clEvENKUlvE0_clEvEUlaaE_EEEEvS6_RKT_EUliE_EEviT1_,@function
        .size           _ZN2at6native18elementwise_kernelILi128ELi4EZNS0_22gpu_kernel_impl_nocastINS0_13BinaryFunctorIaaaZZZNS0_15binary_internal21div_floor_kernel_cudaERNS_18TensorIteratorBaseEENKUlvE_clEvENKUlvE0_clEvEUlaaE_EEEEvS6_RKT_EUliE_EEviT1_,(.L_x_37939 - _ZN2at6native18elementwise_kernelILi128ELi4EZNS0_22gpu_kernel_impl_nocastINS0_13BinaryFunctorIaaaZZZNS0_15binary_internal21div_floor_kernel_cudaERNS_18TensorIteratorBaseEENKUlvE_clEvENKUlvE0_clEvEUlaaE_EEEEvS6_RKT_EUliE_EEviT1_)
        .other          _ZN2at6native18elementwise_kernelILi128ELi4EZNS0_22gpu_kernel_impl_nocastINS0_13BinaryFunctorIaaaZZZNS0_15binary_internal21div_floor_kernel_cudaERNS_18TensorIteratorBaseEENKUlvE_clEvENKUlvE0_clEvEUlaaE_EEEEvS6_RKT_EUliE_EEviT1_,@"STO_CUDA_ENTRY STV_DEFAULT"
_ZN2at6native18elementwise_kernelILi128ELi4EZNS0_22gpu_kernel_impl_nocastINS0_13BinaryFunctorIaaaZZZNS0_15binary_internal21div_floor_kernel_cudaERNS_18TensorIteratorBaseEENKUlvE_clEvENKUlvE0_clEvEUlaaE_EEEEvS6_RKT_EUliE_EEviT1_:
.text._ZN2at6native18elementwise_kernelILi128ELi4EZNS0_22gpu_kernel_impl_nocastINS0_13BinaryFunctorIaaaZZZNS0_15binary_internal21div_floor_kernel_cudaERNS_18TensorIteratorBaseEENKUlvE_clEvENKUlvE0_clEvEUlaaE_EEEEvS6_RKT_EUliE_EEviT1_:
        /* <DEDUP_REMOVED lines=363> */
.L_x_33830:
[----:B------:R-:W-:Y:S02]  /*16b0*/  ULDC.64 UR8, c[0x0][0x488] ;  /* 0x0001220000087ab9 */ /* 0x000fe40000000a00 */
[----:B------:R-:W-:-:S05]  /*16c0*/  IADD3 R8, P0, R2, UR8, RZ ;  /* 0x0000000802087c10 */ /* 0x000fca000ff1e0ff */
[----:B------:R-:W-:Y:S01]  /*16d0*/  IMAD.X R9, RZ, RZ, UR9, P0 ;  /* 0x00000009ff097e24 */ /* 0x000fe200080e06ff */
[----:B------:R-:W-:-:S04]  /*16e0*/  ULDC.64 UR8, c[0x0][0x480] ;  /* 0x0001200000087ab9 */ /* 0x000fc80000000a00 */
[----:B------:R-:W2:Y:S01]  /*16f0*/  LDG.E.U8 R2, desc[UR4][R8.64] ;  /* 0x0000000408027981 */ /* 0x000ea2000c1e1100 */
[----:B------:R-:W-:-:S04]  /*1700*/  IADD3 R10, P0, R0, UR8, RZ ;  /* 0x00000008000a7c10 */ /* 0x000fc8000ff1e0ff */
[----:B------:R-:W-:Y:S01]  /*1710*/  IADD3.X R11, RZ, UR9, RZ, P0, !PT ;  /* 0x00000009ff0b7c10 */ /* 0x000fe200087fe4ff */
[----:B------:R-:W-:-:S05]  /*1720*/  ULDC.64 UR8, c[0x0][0x478] ;  /* 0x00011e0000087ab9 */ /* 0x000fca0000000a00 */
[----:B------:R0:W3:Y:S01]  /*1730*/  LDG.E.U8 R11, desc[UR4][R10.64] ;  /* 0x000000040a0b7981 */ /* 0x0000e2000c1e1100 */
        /* <DEDUP_REMOVED lines=45> */
.L_x_33832:
[----:B------:R-:W-:Y:S05]  /*1a10*/  BSYNC B1 ;  /* 0x0000000000017941 */ /* 0x000fea0003800000 */
.L_x_33831:
[----:B------:R0:W-:Y:S01]  /*1a20*/  STG.E.U8 desc[UR4][R4.64], R9 ;  /* 0x0000000904007986 */ /* 0x0001e2000c101104 */
[----:B------:R-:W-:-:S07]  /*1a30*/  IADD3 R3, R3, 0x80, RZ ;  /* 0x0000008003037810 */ /* 0x000fce0007ffe0ff */
.L_x_33829:
[----:B------:R-:W-:Y:S05]  /*1a40*/  BSYNC B0 ;  /* 0x0000000000007941 */ /* 0x000fea0003800000 */
.L_x_33828:
        /* <DEDUP_REMOVED lines=356> */
.L_x_33835:
[----:B------:R-:W-:Y:S02]  /*3090*/  ULDC.64 UR8, c[0x0][0x488] ;  /* 0x0001220000087ab9 */ /* 0x000fe40000000a00 */
[----:B------:R-:W-:-:S04]  /*30a0*/  IADD3 R8, P0, R2, UR8, RZ ;  /* 0x0000000802087c10 */ /* 0x000fc8000ff1e0ff */
[----:B------:R-:W-:Y:S01]  /*30b0*/  IADD3.X R9, RZ, UR9, RZ, P0, !PT ;  /* 0x00000009ff097c10 */ /* 0x000fe200087fe4ff */
        /* <DEDUP_REMOVED lines=51> */
.L_x_33837:
[----:B------:R-:W-:Y:S05]  /*33f0*/  BSYNC B1 ;  /* 0x0000000000017941 */ /* 0x000fea0003800000 */
.L_x_33836:
[----:B------:R1:W-:Y:S01]  /*3400*/  STG.E.U8 desc[UR4][R4.64], R9 ;  /* 0x0000000904007986 */ /* 0x0003e2000c101104 */
        /* <DEDUP_REMOVED lines=356> */
.L_x_33838:
        /* <DEDUP_REMOVED lines=54> */
.L_x_33840:
[----:B------:R-:W-:Y:S05]  /*4db0*/  BSYNC B1 ;  /* 0x0000000000017941 */ /* 0x000fea0003800000 */
.L_x_33839:
[----:B------:R1:W-:Y:S01]  /*4dc0*/  STG.E.U8 desc[UR4][R4.64], R9 ;  /* 0x0000000904007986 */ /* 0x0003e2000c101104 */
[----:B------:R-:W-:-:S07]  /*4dd0*/  IADD3 R3, R3, 0x80, RZ ;  /* 0x0000008003037810 */ /* 0x000fce0007ffe0ff */
.L_x_33834:
[----:B------:R-:W-:Y:S05]  /*4de0*/  BSYNC B0 ;  /* 0x0000000000007941 */ /* 0x000fea0003800000 */
.L_x_33833:
        /* <DEDUP_REMOVED lines=355> */
.L_x_33841:
[----:B------:R-:W-:Y:S02]  /*6420*/  ULDC.64 UR6, c[0x0][0x488] ;  /* 0x0001220000067ab9 */ /* 0x000fe40000000a00 */
[----:B------:R-:W-:-:S04]  /*6430*/  IADD3 R2, P0, R2, UR6, RZ ;  /* 0x0000000602027c10 */ /* 0x000fc8000ff1e0ff */
[----:B------:R-:W-:Y:S01]  /*6440*/  IADD3.X R3, RZ, UR7, RZ, P0, !PT ;  /* 0x00000007ff037c10 */ /* 0x000fe200087fe4ff */
[----:B------:R-:W-:-:S05]  /*6450*/  ULDC.64 UR6, c[0x0][0x480] ;  /* 0x0001200000067ab9 */ /* 0x000fca0000000a00 */
[----:B------:R-:W2:Y:S01]  /*6460*/  LDG.E.U8 R3, desc[UR4][R2.64] ;  /* 0x0000000402037981 */ /* 0x000ea2000c1e1100 */
[----:B------:R-:W-:-:S04]  /*6470*/  IADD3 R6, P0, R0, UR6, RZ ;  /* 0x0000000600067c10 */ /* 0x000fc8000ff1e0ff */
[----:B------:R-:W-:Y:S01]  /*6480*/  IADD3.X R7, RZ, UR7, RZ, P0, !PT ;  /* 0x00000007ff077c10 */ /* 0x000fe200087fe4ff */
[----:B------:R-:W-:-:S04]  /*6490*/  ULDC.64 UR6, c[0x0][0x478] ;  /* 0x00011e0000067ab9 */ /* 0x000fc80000000a00 */
[----:B------:R-:W3:Y:S01]  /*64a0*/  LDG.E.U8 R6, desc[UR4][R6.64] ;  /* 0x0000000406067981 */ /* 0x000ee2000c1e1100 */
        /* <DEDUP_REMOVED lines=45> */
.L_x_33843:
[----:B------:R-:W-:Y:S05]  /*6780*/  BSYNC B0 ;  /* 0x0000000000007941 */ /* 0x000fea0003800000 */
.L_x_33842:
[----:B------:R-:W-:Y:S01]  /*6790*/  STG.E.U8 desc[UR4][R2.64], R9 ;  /* 0x0000000902007986 */ /* 0x000fe2000c101104 */
[----:B------:R-:W-:Y:S05]  /*67a0*/  EXIT ;  /* 0x000000000000794d */ /* 0x000fea0003800000 */
.L_x_33844:
        /* <DEDUP_REMOVED lines=13> */
.L_x_37939:


//--------------------- .text._ZN2at6native27unrolled_elementwise_kernelINS0_13BinaryFunctorIaaaZZZNS0_15binary_internal21div_floor_kernel_cudaERNS_18TensorIteratorBaseEENKUlvE_clEvENKUlvE0_clEvEUlaaE_EESt5arrayIPcLm3EELi4E23TrivialOffsetCalculatorILi2EjESD_ILi1EjENS0_6memory15LoadWithoutCastENSG_16StoreWithoutCastEEEviT_T0_T2_T3_T4_T5_ --------------------------
	.section	.text._ZN2at6native27unrolled_elementwise_kernelINS0_13BinaryFunctorIaaaZZZNS0_15binary_internal21div_floor_kernel_cudaERNS_18TensorIteratorBaseEENKUlvE_clEvENKUlvE0_clEvEUlaaE_EESt5arrayIPcLm3EELi4E23TrivialOffsetCalculatorILi2EjESD_ILi1EjENS0_6memory15LoadWithoutCastENSG_16StoreWithoutCastEEEviT_T0_T2_T3_T4_T5_,"ax",@progbits
	.align	128
        .global         _ZN2at6native27unrolled_elementwise_kernelINS0_13BinaryFunctorIaaaZZZNS0_15binary_internal21div_floor_kernel_cudaERNS_18TensorIteratorBaseEENKUlvE_clEvENKUlvE0_clEvEUlaaE_EESt5arrayIPcLm3EELi4E23TrivialOffsetCalculatorILi2EjESD_ILi1EjENS0_6memory15LoadWithoutCastENSG_16StoreWithoutCastEEEviT_T0_T2_T3_T4_T5_
        .type           _ZN2at6native27unrolled_elementwise_kernelINS0_13BinaryFunctorIaaaZZZNS0_15binary_internal21div_floor_kernel_cudaERNS_18TensorIteratorBaseEENKUlvE_clEvENKUlvE0_clEvEUlaaE_EESt5arrayIPcLm3EELi4E23TrivialOffsetCalculatorILi2EjESD_ILi1EjENS0_6memory15LoadWithoutCastENSG_16StoreWithoutCastEEEviT_T0_T2_T3_T4_T5_,@function
        .size           _ZN2at6native27unrolled_elementwise_kernelINS0_13BinaryFunctorIaaaZZZNS0_15binary_internal21div_floor_kernel_cudaERNS_18TensorIteratorBaseEENKUlvE_clEvENKUlvE0_clEvEUlaaE_EESt5arrayIPcLm3EELi4E23TrivialOffsetCalculatorILi2EjESD_ILi1EjENS0_6memory15LoadWithoutCastENSG_16StoreWithoutCastEEEviT_T0_T2_T3_T4_T5_,(.L_x_37940 - _ZN2at6native27unrolled_elementwise_kernelINS0_13BinaryFunctorIaaaZZZNS0_15binary_internal21div_floor_kernel_cudaERNS_18TensorIteratorBaseEENKUlvE_clEvENKUlvE0_clEvEUlaaE_EESt5arrayIPcLm3EELi4E23TrivialOffsetCalculatorILi2EjESD_ILi1EjENS0_6memory15LoadWithoutCastENSG_16StoreWithoutCastEEEviT_T0_T2_T3_T4_T5_)
        .other          _ZN2at6native27unrolled_elementwise_kernelINS0_13BinaryFunctorIaaaZZZNS0_15binary_internal21div_floor_kernel_cudaERNS_18TensorIteratorBaseEENKUlvE_clEvENKUlvE0_clEvEUlaaE_EESt5arrayIPcLm3EELi4E23TrivialOffsetCalculatorILi2EjESD_ILi1EjENS0_6memory15LoadWithoutCastENSG_16StoreWithoutCastEEEviT_T0_T2_T3_T4_T5_,@"STO_CUDA_ENTRY STV_DEFAULT"
_ZN2at6native27unrolled_elementwise_kernelINS0_13BinaryFunctorIaaaZZZNS0_15binary_internal21div_floor_kernel_cudaERNS_18TensorIteratorBaseEENKUlvE_clEvENKUlvE0_clEvEUlaaE_EESt5arrayIPcLm3EELi4E23TrivialOffsetCalculatorILi2EjESD_ILi1EjENS0_6memory15LoadWithoutCastENSG_16StoreWithoutCastEEEviT_T0_T2_T3_T4_T5_:
.text._ZN2at6native27unrolled_elementwise_kernelINS0_13BinaryFunctorIaaaZZZNS0_15binary_internal21div_floor_kernel_cudaERNS_18TensorIteratorBaseEENKUlvE_clEvENKUlvE0_clEvEUlaaE_EESt5arrayIPcLm3EELi4E23TrivialOffsetCalculatorILi2EjESD_ILi1EjENS0_6memory15LoadWithoutCastENSG_16StoreWithoutCastEEEviT_T0_T2_T3_T4_T5_:
        /* <DEDUP_REMOVED lines=8> */
[----:B------:R-:W-:Y:S02]  /*0080*/  @!P0 IMAD R13, R11, 0x200, R18 ;  /* 0x000002000b0d8824 */ /* 0x000fe400078e0212 */
[----:B------:R-:W-:-:S05]  /*0090*/  @!P0 VIADD R18, R18, 0x80 ;  /* 0x0000008012128836 */ /* 0x000fca0000000000 */
[----:B------:R-:W-:-:S13]  /*00a0*/  ISETP.GE.AND P3, PT, R18, R10, PT ;  /* 0x0000000a1200720c */ /* 0x000fda0003f66270 */
[----:B------:R-:W-:Y:S01]  /*00b0*/  @!P3 IMAD R9, R11, 0x200, R18 ;  /* 0x000002000b09b824 */ /* 0x000fe200078e0212 */
[----:B------:R-:W0:Y:S01]  /*00c0*/  @!P3 LDC.64 R16, c[0x0][0x220] ;  /* 0x00008800ff10bb82 */ /* 0x000e220000000a00 */
[----:B------:R-:W-:-:S05]  /*00d0*/  @!P3 VIADD R18, R18, 0x80 ;  /* 0x000000801212b836 */ /* 0x000fca0000000000 */
[----:B------:R-:W-:Y:S02]  /*00e0*/  ISETP.GE.AND P2, PT, R18, R10, PT ;  /* 0x0000000a1200720c */ /* 0x000fe40003f46270 */
[----:B------:R-:W1:Y:S11]  /*00f0*/  @!P3 LDC.64 R20, c[0x0][0x228] ;  /* 0x00008a00ff14bb82 */ /* 0x000e760000000a00 */
[----:B------:R-:W2:Y:S01]  /*0100*/  @!P2 LDC.64 R14, c[0x0][0x220] ;  /* 0x00008800ff0eab82 */ /* 0x000ea20000000a00 */
[----:B------:R-:W-:-:S02]  /*0110*/  @!P2 IMAD R23, R11, 0x200, R18 ;  /* 0x000002000b17a824 */ /* 0x000fc400078e0212 */
[----:B------:R-:W-:Y:S01]  /*0120*/  @!P2 VIADD R18, R18, 0x80 ;  /* 0x000000801212a836 */ /* 0x000fe20000000000 */
[----:B0-----:R-:W-:-:S04]  /*0130*/  @!P3 IADD3 R16, P4, R9, R16, RZ ;  /* 0x000000100910b210 */ /* 0x001fc80007f9e0ff */
[----:B------:R-:W-:Y:S01]  /*0140*/  ISETP.GE.AND P1, PT, R18, R10, PT ;  /* 0x0000000a1200720c */ /* 0x000fe20003f26270 */
[----:B------:R-:W0:Y:S01]  /*0150*/  @!P2 LDC.64 R4, c[0x0][0x228] ;  /* 0x00008a00ff04ab82 */ /* 0x000e220000000a00 */
[----:B------:R-:W-:Y:S01]  /*0160*/  @!P3 IMAD.X R17, RZ, RZ, R17, P4 ;  /* 0x000000ffff11b224 */ /* 0x000fe200020e0611 */
[----:B-1----:R-:W-:Y:S02]  /*0170*/  @!P3 IADD3 R20, P5, R9, R20, RZ ;  /* 0x000000140914b210 */ /* 0x002fe40007fbe0ff */
[----:B------:R-:W-:Y:S02]  /*0180*/  PRMT R8, RZ, 0x7610, R8 ;  /* 0x00007610ff087816 */ /* 0x000fe40000000008 */
[----:B------:R-:W-:Y:S01]  /*0190*/  PRMT R0, RZ, 0x7610, R0 ;  /* 0x00007610ff007816 */ /* 0x000fe20000000000 */
[----:B------:R-:W-:Y:S01]  /*01a0*/  @!P3 IMAD.X R21, RZ, RZ, R21, P5 ;  /* 0x000000ffff15b224 */ /* 0x000fe200028e0615 */
[----:B------:R-:W-:-:S04]  /*01b0*/  PRMT R9, RZ, 0x7610, R9 ;  /* 0x00007610ff097816 */ /* 0x000fc80000000009 */
[----:B------:R-:W1:Y:S01]  /*01c0*/  @!P1 LDC.64 R6, c[0x0][0x220] ;  /* 0x00008800ff069b82 */ /* 0x000e620000000a00 */
[----:B------:R3:W5:Y:S01]  /*01d0*/  @!P3 LDG.E.U8 R8, desc[UR4][R20.64] ;  /* 0x000000041408b981 */ /* 0x000762000c1e1100 */
[----:B--2---:R-:W-:Y:S01]  /*01e0*/  @!P2 IADD3 R14, P4, R23, R14, RZ ;  /* 0x0000000e170ea210 */ /* 0x004fe20007f9e0ff */
[----:B------:R-:W-:Y:S02]  /*01f0*/  @!P1 IMAD R19, R11, 0x200, R18 ;  /* 0x000002000b139824 */ /* 0x000fe400078e0212 */
[----:B------:R-:W5:Y:S03]  /*0200*/  @!P3 LDG.E.U8 R9, desc[UR4][R16.64] ;  /* 0x000000041009b981 */ /* 0x000f66000c1e1100 */
[----:B------:R-:W2:Y:S01]  /*0210*/  @!P1 LDC.64 R2, c[0x0][0x228] ;  /* 0x00008a00ff029b82 */ /* 0x000ea20000000a00 */
[----:B------:R-:W-:-:S05]  /*0220*/  @!P2 IMAD.X R15, RZ, RZ, R15, P4 ;  /* 0x000000ffff0fa224 */ /* 0x000fca00020e060f */
[----:B------:R4:W5:Y:S02]  /*0230*/  @!P2 LDG.E.U8 R0, desc[UR4][R14.64] ;  /* 0x000000040e00a981 */ /* 0x000964000c1e1100 */
[----:B---3--:R-:W3:Y:S08]  /*0240*/  @!P0 LDC.64 R20, c[0x0][0x228] ;  /* 0x00008a00ff148b82 */ /* 0x008ef00000000a00 */
[----:B----4-:R-:W4:Y:S01]  /*0250*/  @!P0 LDC.64 R14, c[0x0][0x220] ;  /* 0x00008800ff0e8b82 */ /* 0x010f220000000a00 */
[----:B0-----:R-:W-:-:S02]  /*0260*/  @!P2 IADD3 R4, P5, R23, R4, RZ ;  /* 0x000000041704a210 */ /* 0x001fc40007fbe0ff */
[C---:B-1----:R-:W-:Y:S02]  /*0270*/  @!P1 IADD3 R6, P3, R19.reuse, R6, RZ ;  /* 0x0000000613069210 */ /* 0x042fe40007f7e0ff */
[----:B--2---:R-:W-:Y:S01]  /*0280*/  @!P1 IADD3 R2, P4, R19, R2, RZ ;  /* 0x0000000213029210 */ /* 0x004fe20007f9e0ff */
[----:B------:R-:W-:Y:S01]  /*0290*/  @!P2 IMAD.X R5, RZ, RZ, R5, P5 ;  /* 0x000000ffff05a224 */ /* 0x000fe200028e0605 */
[----:B------:R-:W-:Y:S01]  /*02a0*/  PRMT R17, RZ, 0x7610, R17 ;  /* 0x00007610ff117816 */ /* 0x000fe20000000011 */
[----:B------:R-:W-:Y:S01]  /*02b0*/  @!P1 IMAD.X R7, RZ, RZ, R7, P3 ;  /* 0x000000ffff079224 */ /* 0x000fe200018e0607 */
[----:B------:R-:W-:Y:S01]  /*02c0*/  PRMT R19, RZ, 0x7610, R19 ;  /* 0x00007610ff137816 */ /* 0x000fe20000000013 */
[----:B------:R-:W-:Y:S01]  /*02d0*/  @!P1 IMAD.X R3, RZ, RZ, R3, P4 ;  /* 0x000000ffff039224 */ /* 0x000fe200020e0603 */
[----:B------:R-:W-:Y:S02]  /*02e0*/  PRMT R16, RZ, 0x7610, R16 ;  /* 0x00007610ff107816 */ /* 0x000fe40000000010 */
[----:B------:R-:W5:Y:S01]  /*02f0*/  @!P2 LDG.E.U8 R17, desc[UR4][R4.64] ;  /* 0x000000040411a981 */ /* 0x000f62000c1e1100 */
[----:B---3--:R-:W-:-:S03]  /*0300*/  @!P0 IADD3 R20, P2, R13, R20, RZ ;  /* 0x000000140d148210 */ /* 0x008fc60007f5e0ff */
[----:B------:R-:W5:Y:S04]  /*0310*/  @!P1 LDG.E.U8 R19, desc[UR4][R6.64] ;  /* 0x0000000406139981 */ /* 0x000f68000c1e1100 */
[----:B------:R0:W5:Y:S01]  /*0320*/  @!P1 LDG.E.U8 R16, desc[UR4][R2.64] ;  /* 0x0000000402109981 */ /* 0x000162000c1e1100 */
[----:B----4-:R-:W-:Y:S01]  /*0330*/  @!P0 IADD3 R14, P1, R13, R14, RZ ;  /* 0x0000000e0d0e8210 */ /* 0x010fe20007f3e0ff */
[----:B------:R-:W-:Y:S01]  /*0340*/  @!P0 IMAD.X R21, RZ, RZ, R21, P2 ;  /* 0x000000ffff158224 */ /* 0x000fe200010e0615 */
[----:B------:R-:W-:Y:S02]  /*0350*/  PRMT R13, RZ, 0x7610, R13 ;  /* 0x00007610ff0d7816 */ /* 0x000fe4000000000d */
[----:B------:R-:W-:Y:S01]  /*0360*/  PRMT R18, RZ, 0x7610, R18 ;  /* 0x00007610ff127816 */ /* 0x000fe20000000012 */
[----:B------:R-:W-:Y:S01]  /*0370*/  @!P0 IMAD.X R15, RZ, RZ, R15, P1 ;  /* 0x000000ffff0f8224 */ /* 0x000fe200008e060f */
[----:B0-----:R-:W0:Y:S04]  /*0380*/  @!P0 LDC.64 R2, c[0x0][0x218] ;  /* 0x00008600ff028b82 */ /* 0x001e280000000a00 */
[----:B------:R1:W5:Y:S04]  /*0390*/  @!P0 LDG.E.U8 R13, desc[UR4][R14.64] ;  /* 0x000000040e0d8981 */ /* 0x000368000c1e1100 */
[----:B------:R1:W5:Y:S01]  /*03a0*/  @!P0 LDG.E.U8 R18, desc[UR4][R20.64] ;  /* 0x0000000414128981 */ /* 0x000362000c1e1100 */
[----:B------:R-:W-:Y:S01]  /*03b0*/  IMAD.MOV.U32 R6, RZ, RZ, R12 ;  /* 0x000000ffff067224 */ /* 0x000fe200078e000c */
[----:B------:R-:W-:Y:S03]  /*03c0*/  BSSY B0, `(.L_x_33845) ;  /* 0x0000035000007945 */ /* 0x000fe60003800000 */
[----:B------:R-:W-:-:S02]  /*03d0*/  VIADD R7, R6, 0x180 ;  /* 0x0000018006077836 */ /* 0x000fc40000000000 */
[C---:B------:R-:W-:Y:S02]  /*03e0*/  VIADD R5, R6.reuse, 0x100 ;  /* 0x0000010006057836 */ /* 0x040fe40000000000 */
[----:B------:R-:W-:Y:S01]  /*03f0*/  VIADD R23, R6, 0x80 ;  /* 0x0000008006177836 */ /* 0x000fe20000000000 */
[-C--:B------:R-:W-:Y:S01]  /*0400*/  ISETP.GE.AND P2, PT, R7, R10.reuse, PT ;  /* 0x0000000a0700720c */ /* 0x080fe20003f46270 */
[----:B------:R-:W-:Y:S01]  /*0410*/  @!P0 IMAD R7, R11, 0x200, R12 ;  /* 0x000002000b078824 */ /* 0x000fe200078e020c */
[-C--:B------:R-:W-:Y:S01]  /*0420*/  ISETP.GE.AND P1, PT, R5, R10.reuse, PT ;  /* 0x0000000a0500720c */ /* 0x080fe20003f26270 */
[----:B------:R-:W-:Y:S01]  /*0430*/  @!P0 IMAD.MOV.U32 R6, RZ, RZ, R23 ;  /* 0x000000ffff068224 */ /* 0x000fe200078e0017 */
[----:B------:R-:W-:Y:S01]  /*0440*/  ISETP.GE.AND P4, PT, R23, R10, PT ;  /* 0x0000000a1700720c */ /* 0x000fe20003f86270 */
[----:B-1----:R-:W-:-:S12]  /*0450*/  @P0 BRA `(.L_x_33846) ;  /* 0x0000000000ac0947 */ /* 0x002fd80003800000 */
[----:B-----5:R-:W-:-:S04]  /*0460*/  LOP3.LUT R4, R18, 0xffff, RZ, 0xc0, !PT ;  /* 0x0000ffff12047812 */ /* 0x020fc800078ec0ff */
[----:B------:R-:W-:Y:S02]  /*0470*/  PRMT R14, R4, 0x8880, RZ ;  /* 0x00008880040e7816 */ /* 0x000fe400000000ff */
[----:B------:R-:W-:Y:S02]  /*0480*/  LOP3.LUT R4, R13, 0xffff, RZ, 0xc0, !PT ;  /* 0x0000ffff0d047812 */ /* 0x000fe400078ec0ff */
[----:B------:R-:W-:Y:S02]  /*0490*/  IABS R12, R14 ;  /* 0x0000000e000c7213 */ /* 0x000fe40000000000 */
[----:B------:R-:W-:Y:S01]  /*04a0*/  PRMT R15, R4, 0x8880, RZ ;  /* 0x00008880040f7816 */ /* 0x000fe200000000ff */
[----:B------:R-:W-:Y:S01]  /*04b0*/  IMAD.MOV.U32 R4, RZ, RZ, RZ ;  /* 0x000000ffff047224 */ /* 0x000fe200078e00ff */
[----:B------:R-:W1:Y:S01]  /*04c0*/  I2F.RP R20, R12 ;  /* 0x0000000c00147306 */ /* 0x000e620000209400 */
[----:B------:R-:W-:-:S07]  /*04d0*/  LOP3.LUT R13, R18, R13, RZ, 0x3c, !PT ;  /* 0x0000000d120d7212 */ /* 0x000fce00078e3cff */
[----:B-1----:R-:W1:Y:S02]  /*04e0*/  MUFU.RCP R20, R20 ;  /* 0x0000001400147308 */ /* 0x002e640000001000 */
[----:B-1----:R-:W-:Y:S01]  /*04f0*/  VIADD R5, R20, 0xffffffe ;  /* 0x0ffffffe14057836 */ /* 0x002fe20000000000 */
[----:B------:R-:W-:-:S05]  /*0500*/  IABS R20, R14 ;  /* 0x0000000e00147213 */ /* 0x000fca0000000000 */
[----:B------:R-:W1:Y:S02]  /*0510*/  F2I.FTZ.U32.TRUNC.NTZ R5, R5 ;  /* 0x0000000500057305 */ /* 0x000e64000021f000 */
[----:B-1----:R-:W-:-:S04]  /*0520*/  IMAD.MOV R21, RZ, RZ, -R5 ;  /* 0x000000ffff157224 */ /* 0x002fc800078e0a05 */
[----:B------:R-:W-:-:S04]  /*0530*/  IMAD R21, R21, R12, RZ ;  /* 0x0000000c15157224 */ /* 0x000fc800078e02ff */
[----:B------:R-:W-:Y:S01]  /*0540*/  IMAD.HI.U32 R4, R5, R21, R4 ;  /* 0x0000001505047227 */ /* 0x000fe200078e0004 */
[----:B------:R-:W-:-:S03]  /*0550*/  IABS R21, R15 ;  /* 0x0000000f00157213 */ /* 0x000fc60000000000 */
[----:B------:R-:W-:Y:S02]  /*0560*/  IMAD.MOV R5, RZ, RZ, -R20 ;  /* 0x000000ffff057224 */ /* 0x000fe400078e0a14 */
        /* <DEDUP_REMOVED lines=26> */
.L_x_33846:
[----:B------:R-:W-:Y:S05]  /*0710*/  BSYNC B0 ;  /* 0x0000000000007941 */ /* 0x000fea0003800000 */
.L_x_33845:
[----:B0-----:R-:W-:Y:S01]  /*0720*/  @!P0 IADD3 R2, P5, R7, R2, RZ ;  /* 0x0000000207028210 */ /* 0x001fe20007fbe0ff */
[----:B------:R-:W-:Y:S01]  /*0730*/  BSSY B0, `(.L_x_33847) ;  /* 0x000002f000007945 */ /* 0x000fe20003800000 */
[----:B------:R-:W-:-:S03]  /*0740*/  ISETP.GE.AND P3, PT, R6, R10, PT ;  /* 0x0000000a0600720c */ /* 0x000fc60003f66270 */
[----:B------:R-:W-:Y:S01]  /*0750*/  @!P0 IMAD.X R3, RZ, RZ, R3, P5 ;  /* 0x000000ffff038224 */ /* 0x000fe200028e0603 */
[----:B------:R-:W-:Y:S09]  /*0760*/  @P4 BRA `(.L_x_33848) ;  /* 0x0000000000ac4947 */ /* 0x000ff20003800000 */
[----:B-----5:R-:W-:Y:S02]  /*0770*/  LOP3.LUT R4, R8, 0xffff, RZ, 0xc0, !PT ;  /* 0x0000ffff08047812 */ /* 0x020fe400078ec0ff */
[----:B------:R-:W-:Y:S02]  /*0780*/  LOP3.LUT R12, R9, 0xffff, RZ, 0xc0, !PT ;  /* 0x0000ffff090c7812 */ /* 0x000fe400078ec0ff */
[----:B------:R-:W-:Y:S02]  /*0790*/  PRMT R4, R4, 0x8880, RZ ;  /* 0x0000888004047816 */ /* 0x000fe400000000ff */
[----:B------:R-:W-:Y:S02]  /*07a0*/  PRMT R15, R12, 0x8880, RZ ;  /* 0x000088800c0f7816 */ /* 0x000fe400000000ff */
[----:B------:R-:W-:Y:S02]  /*07b0*/  IABS R7, R4 ;  /* 0x0000000400077213 */ /* 0x000fe40000000000 */
[----:B------:R-:W-:-:S02]  /*07c0*/  IABS R23, R15 ;  /* 0x0000000f00177213 */ /* 0x000fc40000000000 */
[----:B------:R-:W0:Y:S01]  /*07d0*/  I2F.RP R14, R7 ;  /* 0x00000007000e7306 */ /* 0x000e220000209400 */
[-C--:B------:R-:W-:Y:S02]  /*07e0*/  IABS R18, R4.reuse ;  /* 0x0000000400127213 */ /* 0x080fe40000000000 */
[----:B------:R-:W-:Y:S02]  /*07f0*/  LOP3.LUT R8, R8, R9, RZ, 0x3c, !PT ;  /* 0x0000000908087212 */ /* 0x000fe400078e3cff */
[----:B------:R-:W-:Y:S02]  /*0800*/  LOP3.LUT R9, RZ, R4, RZ, 0x33, !PT ;  /* 0x00000004ff097212 */ /* 0x000fe400078e33ff */
[----:B------:R-:W-:Y:S01]  /*0810*/  PRMT R8, R8, 0x8880, RZ ;  /* 0x0000888008087816 */ /* 0x000fe200000000ff */
[----:B0-----:R-:W0:Y:S02]  /*0820*/  MUFU.RCP R14, R14 ;  /* 0x0000000e000e7308 */ /* 0x001e240000001000 */
[----:B0-----:R-:W-:-:S02]  /*0830*/  VIADD R13, R14, 0xffffffe ;  /* 0x0ffffffe0e0d7836 */ /* 0x001fc40000000000 */
        /* <DEDUP_REMOVED lines=30> */
.L_x_33848:
[----:B------:R-:W-:Y:S05]  /*0a20*/  BSYNC B0 ;  /* 0x0000000000007941 */ /* 0x000fea0003800000 */
.L_x_33847:
        /* <DEDUP_REMOVED lines=10> */
[----:B------:R-:W-:-:S04]  /*0ad0*/  LOP3.LUT R0, R17, R0, RZ, 0x3c, !PT ;  /* 0x0000000011007212 */ /* 0x000fc800078e3cff */
[----:B------:R-:W-:Y:S01]  /*0ae0*/  PRMT R0, R0, 0x8880, RZ ;  /* 0x0000888000007816 */ /* 0x000fe200000000ff */
        /* <DEDUP_REMOVED lines=33> */
.L_x_33850:
[----:B------:R-:W-:Y:S05]  /*0d00*/  BSYNC B0 ;  /* 0x0000000000007941 */ /* 0x000fea0003800000 */
.L_x_33849:
        /* <DEDUP_REMOVED lines=45> */
.L_x_33852:
[----:B------:R-:W-:Y:S05]  /*0fe0*/  BSYNC B0 ;  /* 0x0000000000007941 */ /* 0x000fea0003800000 */
.L_x_33851:
[----:B------:R0:W-:Y:S01]  /*0ff0*/  @!P0 STG.E.U8 desc[UR4][R2.64], R5 ;  /* 0x0000000502008986 */ /* 0x0001e2000c101104 */
[----:B------:R-:W-:Y:S04]  /*1000*/  BSSY B0, `(.L_x_33853) ;  /* 0x000000e000007945 */ /* 0x000fe80003800000 */
[----:B------:R-:W-:Y:S05]  /*1010*/  @P3 BRA `(.L_x_33854) ;  /* 0x0000000000303947 */ /* 0x000fea0003800000 */
[----:B0-----:R-:W-:Y:S01]  /*1020*/  IMAD R2, R11, 0x200, R6 ;  /* 0x000002000b027824 */ /* 0x001fe200078e0206 */
[----:B------:R-:W-:Y:S01]  /*1030*/  ULDC.64 UR6, c[0x0][0x218] ;  /* 0x0000860000067ab9 */ /* 0x000fe20000000a00 */
[----:B------:R-:W-:-:S03]  /*1040*/  VIADD R6, R6, 0x80 ;  /* 0x0000008006067836 */ /* 0x000fc60000000000 */
[----:B------:R-:W-:Y:S02]  /*1050*/  IADD3 R2, P0, R2, UR6, RZ ;  /* 0x0000000602027c10 */ /* 0x000fe4000ff1e0ff */
[----:B------:R-:W-:-:S03]  /*1060*/  ISETP.GE.AND P1, PT, R6, R10, PT ;  /* 0x0000000a0600720c */ /* 0x000fc60003f26270 */
[----:B------:R-:W-:-:S05]  /*1070*/  IMAD.X R3, RZ, RZ, UR7, P0 ;  /* 0x00000007ff037e24 */ /* 0x000fca00080e06ff */
[----:B------:R1:W-:Y:S05]  /*1080*/  STG.E.U8 desc[UR4][R2.64], R4 ;  /* 0x0000000402007986 */ /* 0x0003ea000c101104 */
[----:B-----5:R-:W-:Y:S02]  /*1090*/  @!P1 IMAD R8, R11, 0x200, R6 ;  /* 0x000002000b089824 */ /* 0x020fe400078e0206 */
[----:B------:R-:W-:-:S03]  /*10a0*/  @!P1 VIADD R6, R6, 0x80 ;  /* 0x0000008006069836 */ /* 0x000fc60000000000 */
[----:B------:R-:W-:-:S05]  /*10b0*/  @!P1 IADD3 R8, P2, R8, UR6, RZ ;  /* 0x0000000608089c10 */ /* 0x000fca000ff5e0ff */
[----:B------:R-:W-:-:S05]  /*10c0*/  @!P1 IMAD.X R9, RZ, RZ, UR7, P2 ;  /* 0x00000007ff099e24 */ /* 0x000fca00090e06ff */
[----:B------:R1:W-:Y:S03]  /*10d0*/  @!P1 STG.E.U8 desc[UR4][R8.64], R0 ;  /* 0x0000000008009986 */ /* 0x0003e6000c101104 */
.L_x_33854:
[----:B------:R-:W-:Y:S05]  /*10e0*/  BSYNC B0 ;  /* 0x0000000000007941 */ /* 0x000fea0003800000 */
.L_x_33853:
[----:B------:R-:W-:-:S13]  /*10f0*/  ISETP.GE.AND P0, PT, R6, R10, PT ;  /* 0x0000000a0600720c */ /* 0x000fda0003f06270 */
[----:B------:R-:W-:Y:S05]  /*1100*/  @P0 EXIT ;  /* 0x000000000000094d */ /* 0x000fea0003800000 */
[----:B01----:R-:W-:Y:S01]  /*1110*/  IMAD R2, R11, 0x200, R6 ;  /* 0x000002000b027824 */ /* 0x003fe200078e0206 */
[----:B------:R-:W-:-:S04]  /*1120*/  ULDC.64 UR6, c[0x0][0x218] ;  /* 0x0000860000067ab9 */ /* 0x000fc80000000a00 */
[----:B------:R-:W-:-:S05]  /*1130*/  IADD3 R2, P0, R2, UR6, RZ ;  /* 0x0000000602027c10 */ /* 0x000fca000ff1e0ff */
[----:B------:R-:W-:-:S05]  /*1140*/  IMAD.X R3, RZ, RZ, UR7, P0 ;  /* 0x00000007ff037e24 */ /* 0x000fca00080e06ff */
[----:B------:R-:W-:Y:S01]  /*1150*/  STG.E.U8 desc[UR4][R2.64], R15 ;  /* 0x0000000f02007986 */ /* 0x000fe2000c101104 */
[----:B------:R-:W-:Y:S05]  /*1160*/  EXIT ;  /* 0x000000000000794d */ /* 0x000fea0003800000 */
.L_x_33855:
        /* <DEDUP_REMOVED lines=9> */
.L_x_37940:


//--------------------- .text._ZN2at6native29vectorized_elementwise_kernelILi2ENS0_13BinaryFunctorIaaaZZZNS0_15binary_internal21div_floor_kernel_cudaERNS_18TensorIteratorBaseEENKUlvE_clEvENKUlvE0_clEvEUlaaE_EESt5arrayIPcLm3EEEEviT0_T1_ --------------------------
	.section	.text._ZN2at6native29vectorized_elementwise_kernelILi2ENS0_13BinaryFunctorIaaaZZZNS0_15binary_internal21div_floor_kernel_cudaERNS_18TensorIteratorBaseEENKUlvE_clEvENKUlvE0_clEvEUlaaE_EESt5arrayIPcLm3EEEEviT0_T1_,"ax",@progbits
	.align	128
        .global         _ZN2at6native29vectorized_elementwise_kernelILi2ENS0_13BinaryFunctorIaaaZZZNS0_15binary_internal21div_floor_kernel_cudaERNS_18TensorIteratorBaseEENKUlvE_clEvENKUlvE0_clEvEUlaaE_EESt5arrayIPcLm3EEEEviT0_T1_
        .type           _ZN2at6native29vectorized_elementwise_kernelILi2ENS0_13BinaryFunctorIaaaZZZNS0_15binary_internal21div_floor_kernel_cudaERNS_18TensorIteratorBaseEENKUlvE_clEvENKUlvE0_clEvEUlaaE_EESt5arrayIPcLm3EEEEviT0_T1_,@function
        .size           _ZN2at6native29vectorized_elementwise_kernelILi2ENS0_13BinaryFunctorIaaaZZZNS0_15binary_internal21div_floor_kernel_cudaERNS_18TensorIteratorBaseEENKUlvE_clEvENKUlvE0_clEvEUlaaE_EESt5arrayIPcLm3EEEEviT0_T1_,(.L_x_37941 - _ZN2at6native29vectorized_elementwise_kernelILi2ENS0_13BinaryFunctorIaaaZZZNS0_15binary_internal21div_floor_kernel_cudaERNS_18TensorIteratorBaseEENKUlvE_clEvENKUlvE0_clEvEUlaaE_EESt5arrayIPcLm3EEEEviT0_T1_)
        .other          _ZN2at6native29vectorized_elementwise_kernelILi2ENS0_13BinaryFunctorIaaaZZZNS0_15binary_internal21div_floor_kernel_cudaERNS_18TensorIteratorBaseEENKUlvE_clEvENKUlvE0_clEvEUlaaE_EESt5arrayIPcLm3EEEEviT0_T1_,@"STO_CUDA_ENTRY STV_DEFAULT"
_ZN2at6native29vectorized_elementwise_kernelILi2ENS0_13BinaryFunctorIaaaZZZNS0_15binary_internal21div_floor_kernel_cudaERNS_18TensorIteratorBaseEENKUlvE_clEvENKUlvE0_clEvEUlaaE_EESt5arrayIPcLm3EEEEviT0_T1_:
.text._ZN2at6native29vectorized_elementwise_kernelILi2ENS0_13BinaryFunctorIaaaZZZNS0_15binary_internal21div_floor_kernel_cudaERNS_18TensorIteratorBaseEENKUlvE_clEvENKUlvE0_clEvEUlaaE_EESt5arrayIPcLm3EEEEviT0_T1_:
[----:B------:R-:W-:Y:S08]  /*0000*/  LDC R1, c[0x0][0x28] ;  /* 0x00000a00ff017b82 */ /* 0x000ff00000000800 */
[----:B------:R-:W0:Y:S01]  /*0010*/  S2UR UR4, SR_CTAID.X ;  /* 0x00000000000479c3 */ /* 0x000e220000002500 */
[----:B------:R-:W-:-:S07]  /*0020*/  ULDC.64 UR8, c[0x0][0x208] ;  /* 0x0000820000087ab9 */ /* 0x000fce0000000a00 */
[----:B------:R-:W1:Y:S01]  /*0030*/  LDC R0, c[0x0][0x210] ;  /* 0x00008400ff007b82 */ /* 0x000e620000000800 */
[----:B0-----:R-:W-:-:S06]  /*0040*/  USHF.L.U32 UR4, UR4, 0xa, URZ ;  /* 0x0000000a04047899 */ /* 0x001fcc000800063f */
[----:B-1----:R-:W-:-:S05]  /*0050*/  VIADD R0, R0, -UR4 ;  /* 0x8000000400007c36 */ /* 0x002fca0008000000 */
[----:B------:R-:W-:-:S13]  /*0060*/  ISETP.GE.U32.AND P0, PT, R0, 0x400, PT ;  /* 0x000004000000780c */ /* 0x000fda0003f06070 */
[----:B------:R-:W-:Y:S05]  /*0070*/  @!P0 BRA `(.L_x_33856) ;  /* 0x0000001800648947 */ /* 0x000fea0003800000 */
[----:B------:R-:W0:Y:S01]  /*0080*/  S2R R11, SR_TID.X ;  /* 0x00000000000b7919 */ /* 0x000e220000002100 */
[----:B------:R-:W-:Y:S01]  /*0090*/  ULDC.64 UR6, c[0x0][0x228] ;  /* 0x00008a0000067ab9 */ /* 0x000fe20000000a00 */
[----:B------:R-:W-:Y:S02]  /*00a0*/  USHF.R.S32.HI UR5, URZ, 0x1f, UR4 ;  /* 0x0000001f3f057899 */ /* 0x000fe40008011404 */
[----:B------:R-:W-:-:S04]  /*00b0*/  UIADD3 UR6, UP0, UR4, UR6, URZ ;  /* 0x0000000604067290 */ /* 0x000fc8000ff1e03f */
[----:B------:R-:W-:Y:S02]  /*00c0*/  UIADD3.X UR7, UR5, UR7, URZ, UP0, !UPT ;  /* 0x0000000705077290 */ /* 0x000fe400087fe43f */
[----:B------:R-:W-:-:S04]  /*00d0*/  IMAD.U32 R16, RZ, RZ, UR6 ;  /* 0x00000006ff107e24 */ /* 0x000fc8000f8e00ff */
[----:B------:R-:W-:Y:S01]  /*00e0*/  IMAD.U32 R17, RZ, RZ, UR7 ;  /* 0x00000007ff117e24 */ /* 0x000fe2000f8e00ff */
[----:B------:R-:W-:Y:S01]  /*00f0*/  ULDC.64 UR6, c[0x0][0x220] ;  /* 0x0000880000067ab9 */ /* 0x000fe20000000a00 */
[----:B0-----:R-:W-:-:S05]  /*0100*/  IMAD.WIDE.U32 R16, R11, 0x2, R16 ;  /* 0x000000020b107825 */ /* 0x001fca00078e0010 */
[----:B------:R-:W2:Y:S01]  /*0110*/  LDG.E.U16 R5, desc[UR8][R16.64] ;  /* 0x0000000810057981 */ /* 0x000ea2000c1e1500 */
[----:B------:R-:W-:-:S03]  /*0120*/  UIADD3 UR6, UP0, UR4, UR6, URZ ;  /* 0x0000000604067290 */ /* 0x000fc6000ff1e03f */
[----:B------:R-:W3:Y:S01]  /*0130*/  LDG.E.U16 R15, desc[UR8][R16.64+0x100] ;  /* 0x00010008100f7981 */ /* 0x000ee2000c1e1500 */
[----:B------:R-:W-:Y:S02]  /*0140*/  UIADD3.X UR5, UR5, UR7, URZ, UP0, !UPT ;  /* 0x0000000705057290 */ /* 0x000fe400087fe43f */
[----:B------:R-:W-:Y:S01]  /*0150*/  IMAD.U32 R12, RZ, RZ, UR6 ;  /* 0x00000006ff0c7e24 */ /* 0x000fe2000f8e00ff */
[----:B------:R-:W5:Y:S03]  /*0160*/  LDG.E.U16 R8, desc[UR8][R16.64+0x200] ;  /* 0x0002000810087981 */ /* 0x000f66000c1e1500 */
[----:B------:R-:W-:Y:S01]  /*0170*/  IMAD.U32 R13, RZ, RZ, UR5 ;  /* 0x00000005ff0d7e24 */ /* 0x000fe2000f8e00ff */
[----:B------:R0:W5:Y:S01]  /*0180*/  LDG.E.U16 R6, desc[UR8][R16.64+0x300] ;  /* 0x0003000810067981 */ /* 0x000162000c1e1500 */
[----:B------:R-:W-:-:S05]  /*0190*/  IMAD.WIDE.U32 R12, R11, 0x2, R12 ;  /* 0x000000020b0c7825 */ /* 0x000fca00078e000c */
[----:B------:R-:W4:Y:S04]  /*01a0*/  LDG.E.U16 R3, desc[UR8][R12.64] ;  /* 0x000000080c037981 */ /* 0x000f28000c1e1500 */
[----:B------:R-:W5:Y:S04]  /*01b0*/  LDG.E.U16 R14, desc[UR8][R12.64+0x100] ;  /* 0x000100080c0e7981 */ /* 0x000f68000c1e1500 */
[----:B------:R-:W5:Y:S04]  /*01c0*/  LDG.E.U16 R10, desc[UR8][R12.64+0x200] ;  /* 0x000200080c0a7981 */ /* 0x000f68000c1e1500 */
[----:B------:R1:W5:Y:S01]  /*01d0*/  LDG.E.U16 R9, desc[UR8][R12.64+0x300] ;  /* 0x000300080c097981 */ /* 0x000362000c1e1500 */
[----:B0-----:R-:W-:Y:S01]  /*01e0*/  IMAD.MOV.U32 R16, RZ, RZ, RZ ;  /* 0x000000ffff107224 */ /* 0x001fe200078e00ff */
[----:B------:R-:W-:Y:S01]  /*01f0*/  BSSY B0, `(.L_x_33857) ;  /* 0x000005a000007945 */ /* 0x000fe20003800000 */
[----:B--2---:R-:W-:-:S02]  /*0200*/  PRMT R4, R5, 0x8880, RZ ;  /* 0x0000888005047816 */ /* 0x004fc400000000ff */
[----:B------:R-:W-:Y:S02]  /*0210*/  PRMT R7, R5, 0x9991, RZ ;  /* 0x0000999105077816 */ /* 0x000fe400000000ff */
[----:B------:R-:W-:Y:S02]  /*0220*/  IABS R0, R4 ;  /* 0x0000000400007213 */ /* 0x000fe40000000000 */
[----:B------:R-:W-:Y:S02]  /*0230*/  IABS R2, R7 ;  /* 0x0000000700027213 */ /* 0x000fe40000000000 */
[----:B------:R-:W0:Y:S08]  /*0240*/  I2F.RP R18, R0 ;  /* 0x0000000000127306 */ /* 0x000e300000209400 */
[----:B------:R-:W2:Y:S08]  /*0250*/  I2F.RP R19, R2 ;  /* 0x0000000200137306 */ /* 0x000eb00000209400 */
[----:B0-----:R-:W1:Y:S08]  /*0260*/  MUFU.RCP R18, R18 ;  /* 0x0000001200127308 */ /* 0x001e700000001000 */
[----:B--2---:R-:W0:Y:S01]  /*0270*/  MUFU.RCP R19, R19 ;  /* 0x0000001300137308 */ /* 0x004e220000001000 */
[----:B-1----:R-:W-:-:S07]  /*0280*/  VIADD R12, R18, 0xffffffe ;  /* 0x0ffffffe120c7836 */ /* 0x002fce0000000000 */
[----:B------:R1:W2:Y:S01]  /*0290*/  F2I.FTZ.U32.TRUNC.NTZ R13, R12 ;  /* 0x0000000c000d7305 */ /* 0x0002a2000021f000 */
[----:B0-----:R-:W-:-:S07]  /*02a0*/  VIADD R17, R19, 0xffffffe ;  /* 0x0ffffffe13117836 */ /* 0x001fce0000000000 */
[----:B------:R-:W0:Y:S01]  /*02b0*/  F2I.FTZ.U32.TRUNC.NTZ R17, R17 ;  /* 0x0000001100117305 */ /* 0x000e22000021f000 */
[----:B-1----:R-:W-:Y:S02]  /*02c0*/  IMAD.MOV.U32 R12, RZ, RZ, RZ ;  /* 0x000000ffff0c7224 */ /* 0x002fe400078e00ff */
[----:B--2---:R-:W-:-:S04]  /*02d0*/  IMAD.MOV R21, RZ, RZ, -R13 ;  /* 0x000000ffff157224 */ /* 0x004fc800078e0a0d */
[----:B------:R-:W-:Y:S02]  /*02e0*/  IMAD R21, R21, R0, RZ ;  /* 0x0000000015157224 */ /* 0x000fe400078e02ff */
[----:B0-----:R-:W-:Y:S02]  /*02f0*/  IMAD.MOV R23, RZ, RZ, -R17 ;  /* 0x000000ffff177224 */ /* 0x001fe400078e0a11 */
[----:B------:R-:W-:Y:S01]  /*0300*/  IMAD.HI.U32 R13, R13, R21, R12 ;  /* 0x000000150d0d7227 */ /* 0x000fe200078e000c */
[----:B----4-:R-:W-:-:S03]  /*0310*/  PRMT R12, R3, 0x9991, RZ ;  /* 0x00009991030c7816 */ /* 0x010fc600000000ff */
[----:B------:R-:W-:Y:S01]  /*0320*/  IMAD R23, R23, R2, RZ ;  /* 0x0000000217177224 */ /* 0x000fe200078e02ff */
[----:B------:R-:W-:Y:S02]  /*0330*/  IABS R19, R4 ;  /* 0x0000000400137213 */ /* 0x000fe40000000000 */
[----:B------:R-:W-:Y:S01]  /*0340*/  IABS R20, R12 ;  /* 0x0000000c00147213 */ /* 0x000fe20000000000 */
[----:B------:R-:W-:Y:S01]  /*0350*/  IMAD.HI.U32 R16, R17, R23, R16 ;  /* 0x0000001711107227 */ /* 0x000fe200078e0010 */
[----:B------:R-:W-:Y:S02]  /*0360*/  PRMT R23, R3, 0x8880, RZ ;  /* 0x0000888003177816 */ /* 0x000fe400000000ff */
[----:B---3--:R-:W-:Y:S01]  /*0370*/  PRMT R17, R15, 0x8880, RZ ;  /* 0x000088800f117816 */ /* 0x008fe200000000ff */
[----:B------:R-:W-:Y:S01]  /*0380*/  IMAD.MOV R24, RZ, RZ, -R19 ;  /* 0x000000ffff187224 */ /* 0x000fe200078e0a13 */
[----:B------:R-:W-:Y:S01]  /*0390*/  IABS R22, R7 ;  /* 0x0000000700167213 */ /* 0x000fe20000000000 */
[----:B------:R-:W-:Y:S01]  /*03a0*/  IMAD.MOV.U32 R19, RZ, RZ, R20 ;  /* 0x000000ffff137224 */ /* 0x000fe200078e0014 */
[----:B------:R-:W-:-:S02]  /*03b0*/  IABS R21, R23 ;  /* 0x0000001700157213 */ /* 0x000fc40000000000 */
[----:B------:R-:W-:Y:S01]  /*03c0*/  IABS R26, R17 ;  /* 0x00000011001a7213 */ /* 0x000fe20000000000 */
[----:B------:R-:W-:Y:S02]  /*03d0*/  IMAD.MOV R25, RZ, RZ, -R22 ;  /* 0x000000ffff197224 */ /* 0x000fe400078e0a16 */
[----:B------:R-:W-:-:S04]  /*03e0*/  IMAD.HI.U32 R22, R13, R21, RZ ;  /* 0x000000150d167227 */ /* 0x000fc800078e00ff */
[----:B------:R-:W-:Y:S01]  /*03f0*/  IMAD.HI.U32 R20, R16, R19, RZ ;  /* 0x0000001310147227 */ /* 0x000fe200078e00ff */
[----:B------:R-:W-:-:S03]  /*0400*/  PRMT R18, R15, 0x9991, RZ ;  /* 0x000099910f127816 */ /* 0x000fc600000000ff */
[----:B------:R-:W-:Y:S02]  /*0410*/  IMAD.MOV.U32 R16, RZ, RZ, R26 ;  /* 0x000000ffff107224 */ /* 0x000fe400078e001a */
[----:B------:R-:W-:Y:S01]  /*0420*/  IMAD R21, R22, R24, R21 ;  /* 0x0000001816157224 */ /* 0x000fe200078e0215 */
[----:B------:R-:W-:Y:S01]  /*0430*/  PRMT R26, R5, 0x7770, RZ ;  /* 0x00007770051a7816 */ /* 0x000fe200000000ff */
[----:B------:R-:W0:Y:S01]  /*0440*/  I2F.RP R24, R16 ;  /* 0x0000001000187306 */ /* 0x000e220000209400 */
[----:B------:R-:W-:Y:S01]  /*0450*/  IMAD R19, R20, R25, R19 ;  /* 0x0000001914137224 */ /* 0x000fe200078e0213 */
[----:B------:R-:W-:Y:S02]  /*0460*/  PRMT R25, R3, 0x7770, RZ ;  /* 0x0000777003197816 */ /* 0x000fe400000000ff */
[----:B------:R-:W-:Y:S02]  /*0470*/  IABS R13, R18 ;  /* 0x00000012000d7213 */ /* 0x000fe40000000000 */
[----:B------:R-:W-:-:S02]  /*0480*/  ISETP.GT.U32.AND P4, PT, R0, R21, PT ;  /* 0x000000150000720c */ /* 0x000fc40003f84070 */
[C---:B------:R-:W-:Y:S02]  /*0490*/  ISETP.NE.AND P0, PT, R26.reuse, RZ, PT ;  /* 0x000000ff1a00720c */ /* 0x040fe40003f05270 */
[----:B------:R-:W-:Y:S02]  /*04a0*/  LOP3.LUT R25, R26, R25, RZ, 0x3c, !PT ;  /* 0x000000191a197212 */ /* 0x000fe400078e3cff */
[----:B------:R-:W1:Y:S01]  /*04b0*/  I2F.RP R26, R13 ;  /* 0x0000000d001a7306 */ /* 0x000e620000209400 */
[----:B------:R-:W-:-:S07]  /*04c0*/  PRMT R28, R3, 0x7771, RZ ;  /* 0x00007771031c7816 */ /* 0x000fce00000000ff */
[----:B0-----:R-:W0:Y:S01]  /*04d0*/  MUFU.RCP R24, R24 ;  /* 0x0000001800187308 */ /* 0x001e220000001000 */
[----:B------:R-:W-:Y:S01]  /*04e0*/  @!P4 IMAD.IADD R21, R21, 0x1, -R0 ;  /* 0x000000011515c824 */ /* 0x000fe200078e0a00 */
[----:B------:R-:W-:Y:S02]  /*04f0*/  PRMT R3, R25, 0x8880, RZ ;  /* 0x0000888019037816 */ /* 0x000fe400000000ff */
[----:B------:R-:W-:Y:S02]  /*0500*/  ISETP.GT.U32.AND P2, PT, R2, R19, PT ;  /* 0x000000130200720c */ /* 0x000fe40003f44070 */
[----:B------:R-:W-:Y:S02]  /*0510*/  ISETP.GE.U32.AND P6, PT, R21, R0, PT ;  /* 0x000000001500720c */ /* 0x000fe40003fc6070 */
[----:B-1----:R-:W1:Y:S01]  /*0520*/  MUFU.RCP R25, R26 ;  /* 0x0000001a00197308 */ /* 0x002e620000001000 */
[----:B------:R-:W-:Y:S01]  /*0530*/  PRMT R5, R5, 0x7771, RZ ;  /* 0x0000777105057816 */ /* 0x000fe200000000ff */
[----:B------:R-:W-:-:S03]  /*0540*/  @!P4 VIADD R22, R22, 0x1 ;  /* 0x000000011616c836 */ /* 0x000fc60000000000 */
[C---:B------:R-:W-:Y:S02]  /*0550*/  ISETP.NE.AND P1, PT, R5.reuse, RZ, PT ;  /* 0x000000ff0500720c */ /* 0x040fe40003f25270 */
[----:B------:R-:W-:Y:S01]  /*0560*/  LOP3.LUT R5, R5, R28, RZ, 0x3c, !PT ;  /* 0x0000001c05057212 */ /* 0x000fe200078e3cff */
[----:B0-----:R-:W-:Y:S01]  /*0570*/  VIADD R28, R24, 0xffffffe ;  /* 0x0ffffffe181c7836 */ /* 0x001fe20000000000 */
[----:B------:R-:W-:Y:S01]  /*0580*/  LOP3.LUT R24, R12, R7, RZ, 0x3c, !PT ;  /* 0x000000070c187212 */ /* 0x000fe200078e3cff */
[----:B------:R-:W-:Y:S01]  /*0590*/  @!P2 IMAD.IADD R19, R19, 0x1, -R2 ;  /* 0x000000011313a824 */ /* 0x000fe200078e0a02 */
[----:B------:R-:W-:Y:S01]  /*05a0*/  ISETP.GT.AND P3, PT, R3, -0x1, PT ;  /* 0xffffffff0300780c */ /* 0x000fe20003f64270 */
[----:B------:R-:W-:Y:S01]  /*05b0*/  @P6 VIADD R22, R22, 0x1 ;  /* 0x0000000116166836 */ /* 0x000fe20000000000 */
[----:B------:R-:W-:Y:S02]  /*05c0*/  LOP3.LUT R3, R23, R4, RZ, 0x3c, !PT ;  /* 0x0000000417037212 */ /* 0x000fe400078e3cff */
[----:B------:R-:W-:-:S02]  /*05d0*/  ISETP.GE.AND P6, PT, R24, RZ, PT ;  /* 0x000000ff1800720c */ /* 0x000fc40003fc6270 */
[----:B------:R-:W-:Y:S01]  /*05e0*/  PRMT R24, R5, 0x8880, RZ ;  /* 0x0000888005187816 */ /* 0x000fe200000000ff */
[----:B-1----:R-:W-:Y:S01]  /*05f0*/  VIADD R5, R25, 0xffffffe ;  /* 0x0ffffffe19057836 */ /* 0x002fe20000000000 */
[----:B------:R-:W-:Y:S02]  /*0600*/  ISETP.GE.AND P5, PT, R3, RZ, PT ;  /* 0x000000ff0300720c */ /* 0x000fe40003fa6270 */
[----:B------:R-:W-:Y:S01]  /*0610*/  ISETP.GE.U32.AND P4, PT, R19, R2, PT ;  /* 0x000000021300720c */ /* 0x000fe20003f86070 */
[----:B------:R-:W0:Y:S01]  /*0620*/  F2I.FTZ.U32.TRUNC.NTZ R3, R28 ;  /* 0x0000001c00037305 */ /* 0x000e22000021f000 */
[----:B------:R-:W-:Y:S02]  /*0630*/  IMAD.MOV.U32 R27, RZ, RZ, R22 ;  /* 0x000000ffff1b7224 */ /* 0x000fe400078e0016 */
[----:B------:R-:W-:-:S05]  /*0640*/  @!P2 VIADD R20, R20, 0x1 ;  /* 0x000000011414a836 */ /* 0x000fca0000000000 */
[----:B------:R-:W1:Y:S01]  /*0650*/  F2I.FTZ.U32.TRUNC.NTZ R5, R5 ;  /* 0x0000000500057305 */ /* 0x000e62000021f000 */
[----:B------:R-:W-:Y:S01]  /*0660*/  LOP3.LUT R22, RZ, R4, RZ, 0x33, !PT ;  /* 0x00000004ff167212 */ /* 0x000fe200078e33ff */
[----:B------:R-:W-:Y:S02]  /*0670*/  @!P5 IMAD.MOV R27, RZ, RZ, -R27 ;  /* 0x000000ffff1bd224 */ /* 0x000fe400078e0a1b */
[----:B------:R-:W-:Y:S01]  /*0680*/  @P4 VIADD R20, R20, 0x1 ;  /* 0x0000000114144836 */ /* 0x000fe20000000000 */
[----:B------:R-:W-:Y:S02]  /*0690*/  ISETP.GT.AND P2, PT, R24, -0x1, PT ;  /* 0xffffffff1800780c */ /* 0x000fe40003f44270 */
[----:B------:R-:W-:Y:S01]  /*06a0*/  LOP3.LUT R25, RZ, R7, RZ, 0x33, !PT ;  /* 0x00000007ff197212 */ /* 0x000fe200078e33ff */
[----:B0-----:R-:W-:Y:S01]  /*06b0*/  IMAD.MOV R24, RZ, RZ, -R3 ;  /* 0x000000ffff187224 */ /* 0x001fe200078e0a03 */
        /* <DEDUP_REMOVED lines=13> */
.L_x_33858:
[----:B------:R-:W-:Y:S05]  /*0790*/  BSYNC B0 ;  /* 0x0000000000007941 */ /* 0x000fea0003800000 */
.L_x_33857:
        /* <DEDUP_REMOVED lines=13> */
.L_x_33860:
[----:B------:R-:W-:Y:S05]  /*0870*/  BSYNC B0 ;  /* 0x0000000000007941 */ /* 0x000fea0003800000 */
.L_x_33859:
[----:B------:R-:W-:Y:S01]  /*0880*/  IMAD R19, R24, R16, RZ ;  /* 0x0000001018137224 */ /* 0x000fe200078e02ff */
[----:B-----5:R-:W-:Y:S01]  /*0890*/  PRMT R12, R14, 0x9991, RZ ;  /* 0x000099910e0c7816 */ /* 0x020fe200000000ff */
[----:B------:R-:W-:Y:S01]  /*08a0*/  IMAD.MOV.U32 R2, RZ, RZ, RZ ;  /* 0x000000ffff027224 */ /* 0x000fe200078e00ff */
[----:B------:R-:W-:Y:S01]  /*08b0*/  PRMT R20, R8, 0x8880, RZ ;  /* 0x0000888008147816 */ /* 0x000fe200000000ff */
[----:B-1----:R-:W-:Y:S01]  /*08c0*/  IMAD.MOV R4, RZ, RZ, -R5 ;  /* 0x000000ffff047224 */ /* 0x002fe200078e0a05 */
[----:B------:R-:W-:Y:S01]  /*08d0*/  IABS R21, R18 ;  /* 0x0000001200157213 */ /* 0x000fe20000000000 */
[----:B------:R-:W-:Y:S01]  /*08e0*/  IMAD.HI.U32 R3, R3, R19, R2 ;  /* 0x0000001303037227 */ /* 0x000fe200078e0002 */
[C---:B------:R-:W-:Y:S01]  /*08f0*/  PRMT R2, R14.reuse, 0x8880, RZ ;  /* 0x000088800e027816 */ /* 0x040fe200000000ff */
[----:B------:R-:W-:Y:S01]  /*0900*/  BSSY B0, `(.L_x_33861) ;  /* 0x0000040000007945 */ /* 0x000fe20003800000 */
[----:B------:R-:W-:Y:S01]  /*0910*/  PRMT R26, R14, 0x7771, RZ ;  /* 0x000077710e1a7816 */ /* 0x000fe200000000ff */
[----:B------:R-:W-:-:S02]  /*0920*/  IMAD R19, R4, R13, RZ ;  /* 0x0000000d04137224 */ /* 0x000fc400078e02ff */
[----:B------:R-:W-:Y:S02]  /*0930*/  IMAD.MOV.U32 R4, RZ, RZ, RZ ;  /* 0x000000ffff047224 */ /* 0x000fe400078e00ff */
[----:B------:R-:W-:Y:S02]  /*0940*/  IMAD.MOV R24, RZ, RZ, -R21 ;  /* 0x000000ffff187224 */ /* 0x000fe400078e0a15 */
[----:B------:R-:W-:Y:S01]  /*0950*/  IMAD.HI.U32 R22, R5, R19, R4 ;  /* 0x0000001305167227 */ /* 0x000fe200078e0004 */
[----:B------:R-:W-:-:S03]  /*0960*/  IABS R4, R17 ;  /* 0x0000001100047213 */ /* 0x000fc60000000000 */
[----:B------:R-:W-:Y:S02]  /*0970*/  IMAD.MOV.U32 R5, RZ, RZ, R12 ;  /* 0x000000ffff057224 */ /* 0x000fe400078e000c */
[----:B------:R-:W-:Y:S01]  /*0980*/  IMAD.MOV.U32 R12, RZ, RZ, R20 ;  /* 0x000000ffff0c7224 */ /* 0x000fe200078e0014 */
[----:B------:R-:W-:Y:S01]  /*0990*/  IABS R20, R2 ;  /* 0x0000000200147213 */ /* 0x000fe20000000000 */
[----:B------:R-:W-:Y:S01]  /*09a0*/  IMAD.MOV R19, RZ, RZ, -R4 ;  /* 0x000000ffff137224 */ /* 0x000fe200078e0a04 */
[----:B------:R-:W-:Y:S02]  /*09b0*/  IABS R23, R5 ;  /* 0x0000000500177213 */ /* 0x000fe40000000000 */
[----:B------:R-:W-:Y:S01]  /*09c0*/  IABS R4, R12 ;  /* 0x0000000c00047213 */ /* 0x000fe20000000000 */
[----:B------:R-:W-:-:S03]  /*09d0*/  IMAD.HI.U32 R21, R3, R20, RZ ;  /* 0x0000001403157227 */ /* 0x000fc600078e00ff */
[----:B------:R-:W0:Y:S01]  /*09e0*/  I2F.RP R3, R4 ;  /* 0x0000000400037306 */ /* 0x000e220000209400 */
[----:B------:R-:W-:Y:S02]  /*09f0*/  IMAD R19, R21, R19, R20 ;  /* 0x0000001315137224 */ /* 0x000fe400078e0214 */
[----:B------:R-:W-:-:S03]  /*0a00*/  IMAD.HI.U32 R22, R22, R23, RZ ;  /* 0x0000001716167227 */ /* 0x000fc600078e00ff */
[----:B------:R-:W-:Y:S01]  /*0a10*/  ISETP.GT.U32.AND P3, PT, R16, R19, PT ;  /* 0x000000131000720c */ /* 0x000fe20003f64070 */
[----:B------:R-:W-:Y:S01]  /*0a20*/  IMAD R20, R22, R24, R23 ;  /* 0x0000001816147224 */ /* 0x000fe200078e0217 */
[----:B------:R-:W-:Y:S02]  /*0a30*/  PRMT R24, R14, 0x7770, RZ ;  /* 0x000077700e187816 */ /* 0x000fe400000000ff */
[----:B------:R-:W-:Y:S02]  /*0a40*/  PRMT R23, R15, 0x7770, RZ ;  /* 0x000077700f177816 */ /* 0x000fe400000000ff */
[----:B------:R-:W-:Y:S02]  /*0a50*/  ISETP.GT.U32.AND P4, PT, R13, R20, PT ;  /* 0x000000140d00720c */ /* 0x000fe40003f84070 */
[C---:B------:R-:W-:Y:S01]  /*0a60*/  LOP3.LUT R14, R23.reuse, R24, RZ, 0x3c, !PT ;  /* 0x00000018170e7212 */ /* 0x040fe200078e3cff */
[----:B0-----:R-:W0:Y:S01]  /*0a70*/  MUFU.RCP R3, R3 ;  /* 0x0000000300037308 */ /* 0x001e220000001000 */
[----:B------:R-:W-:-:S02]  /*0a80*/  ISETP.NE.AND P1, PT, R23, RZ, PT ;  /* 0x000000ff1700720c */ /* 0x000fc40003f25270 */
[----:B------:R-:W-:Y:S01]  /*0a90*/  PRMT R15, R15, 0x7771, RZ ;  /* 0x000077710f0f7816 */ /* 0x000fe200000000ff */
[----:B------:R-:W-:Y:S01]  /*0aa0*/  @!P3 IMAD.IADD R19, R19, 0x1, -R16 ;  /* 0x000000011313b824 */ /* 0x000fe200078e0a10 */
[----:B------:R-:W-:Y:S01]  /*0ab0*/  LOP3.LUT R23, R2, R17, RZ, 0x3c, !PT ;  /* 0x0000001102177212 */ /* 0x000fe200078e3cff */
[----:B------:R-:W-:Y:S01]  /*0ac0*/  @!P3 VIADD R21, R21, 0x1 ;  /* 0x000000011515b836 */ /* 0x000fe20000000000 */
[----:B------:R-:W-:Y:S02]  /*0ad0*/  PRMT R14, R14, 0x8880, RZ ;  /* 0x000088800e0e7816 */ /* 0x000fe400000000ff */
[----:B------:R-:W-:Y:S01]  /*0ae0*/  ISETP.GE.U32.AND P5, PT, R19, R16, PT ;  /* 0x000000101300720c */ /* 0x000fe20003fa6070 */
[----:B------:R-:W-:Y:S01]  /*0af0*/  @!P4 IMAD.IADD R20, R20, 0x1, -R13 ;  /* 0x000000011414c824 */ /* 0x000fe200078e0a0d */
[C---:B------:R-:W-:Y:S01]  /*0b00*/  LOP3.LUT R24, R15.reuse, R26, RZ, 0x3c, !PT ;  /* 0x0000001a0f187212 */ /* 0x040fe200078e3cff */
[----:B------:R-:W-:Y:S01]  /*0b10*/  @!P4 VIADD R22, R22, 0x1 ;  /* 0x000000011616c836 */ /* 0x000fe20000000000 */
[----:B------:R-:W-:-:S02]  /*0b20*/  ISETP.NE.AND P0, PT, R15, RZ, PT ;  /* 0x000000ff0f00720c */ /* 0x000fc40003f05270 */
[----:B------:R-:W-:Y:S01]  /*0b30*/  ISETP.GE.AND P2, PT, R23, RZ, PT ;  /* 0x000000ff1700720c */ /* 0x000fe20003f46270 */
[----:B0-----:R-:W-:Y:S01]  /*0b40*/  VIADD R3, R3, 0xffffffe ;  /* 0x0ffffffe03037836 */ /* 0x001fe20000000000 */
[----:B------:R-:W-:Y:S02]  /*0b50*/  LOP3.LUT R15, R5, R18, RZ, 0x3c, !PT ;  /* 0x00000012050f7212 */ /* 0x000fe400078e3cff */
[----:B------:R-:W-:-:S03]  /*0b60*/  ISETP.GE.U32.AND P6, PT, R20, R13, PT ;  /* 0x0000000d1400720c */ /* 0x000fc60003fc6070 */
[----:B------:R-:W-:Y:S01]  /*0b70*/  @P5 VIADD R21, R21, 0x1 ;  /* 0x0000000115155836 */ /* 0x000fe20000000000 */
[----:B------:R-:W-:Y:S01]  /*0b80*/  ISETP.GT.AND P5, PT, R14, -0x1, PT ;  /* 0xffffffff0e00780c */ /* 0x000fe20003fa4270 */
[----:B------:R-:W0:Y:S01]  /*0b90*/  F2I.FTZ.U32.TRUNC.NTZ R3, R3 ;  /* 0x0000000300037305 */ /* 0x000e22000021f000 */
[----:B------:R-:W-:Y:S02]  /*0ba0*/  ISETP.GE.AND P3, PT, R15, RZ, PT ;  /* 0x000000ff0f00720c */ /* 0x000fe40003f66270 */
[----:B------:R-:W-:Y:S01]  /*0bb0*/  PRMT R24, R24, 0x8880, RZ ;  /* 0x0000888018187816 */ /* 0x000fe200000000ff */
[----:B------:R-:W-:Y:S01]  /*0bc0*/  @!P2 IMAD.MOV R21, RZ, RZ, -R21 ;  /* 0x000000ffff15a224 */ /* 0x000fe200078e0a15 */
[----:B------:R-:W-:-:S03]  /*0bd0*/  LOP3.LUT R18, RZ, R18, RZ, 0x33, !PT ;  /* 0x00000012ff127212 */ /* 0x000fc600078e33ff */
[----:B------:R-:W-:Y:S01]  /*0be0*/  IMAD.MOV.U32 R14, RZ, RZ, R24 ;  /* 0x000000ffff0e7224 */ /* 0x000fe200078e0018 */
[----:B------:R-:W-:Y:S01]  /*0bf0*/  LOP3.LUT R24, RZ, R17, RZ, 0x33, !PT ;  /* 0x00000011ff187212 */ /* 0x000fe200078e33ff */
[----:B------:R-:W-:Y:S01]  /*0c00*/  @P6 VIADD R22, R22, 0x1 ;  /* 0x0000000116166836 */ /* 0x000fe20000000000 */
[----:B------:R-:W-:Y:S02]  /*0c10*/  PRMT R17, R8, 0x9991, RZ ;  /* 0x0000999108117816 */ /* 0x000fe400000000ff */
[----:B------:R-:W-:Y:S01]  /*0c20*/  ISETP.GT.AND P4, PT, R14, -0x1, PT ;  /* 0xffffffff0e00780c */ /* 0x000fe20003f84270 */
[----:B------:R-:W-:Y:S01]  /*0c30*/  @!P3 IMAD.MOV R22, RZ, RZ, -R22 ;  /* 0x000000ffff16b224 */ /* 0x000fe200078e0a16 */
[----:B------:R-:W-:Y:S01]  /*0c40*/  SEL R14, R24, R21, !P1 ;  /* 0x00000015180e7207 */ /* 0x000fe20004800000 */
[----:B0-----:R-:W-:Y:S10]  /*0c50*/  @P5 BRA `(.L_x_33862) ;  /* 0x0000000000285947 */ /* 0x001ff40003800000 */
        /* <DEDUP_REMOVED lines=10> */
.L_x_33862:
[----:B------:R-:W-:Y:S05]  /*0d00*/  BSYNC B0 ;  /* 0x0000000000007941 */ /* 0x000fea0003800000 */
.L_x_33861:
[----:B------:R-:W-:Y:S01]  /*0d10*/  BSSY B0, `(.L_x_33863) ;  /* 0x000000e000007945 */ /* 0x000fe20003800000 */
[----:B------:R-:W-:Y:S01]  /*0d20*/  IMAD.MOV.U32 R16, RZ, RZ, R17 ;  /* 0x000000ffff107224 */ /* 0x000fe200078e0011 */
        /* <DEDUP_REMOVED lines=12> */
.L_x_33864:
[----:B------:R-:W-:Y:S05]  /*0df0*/  BSYNC B0 ;  /* 0x0000000000007941 */ /* 0x000fea0003800000 */
.L_x_33863:
[--C-:B------:R-:W-:Y:S01]  /*0e00*/  IMAD.MOV R5, RZ, RZ, -R3.reuse ;  /* 0x000000ffff057224 */ /* 0x100fe200078e0a03 */
[----:B------:R-:W-:Y:S01]  /*0e10*/  IABS R18, R16 ;  /* 0x0000001000127213 */ /* 0x000fe20000000000 */
[----:B------:R-:W-:Y:S01]  /*0e20*/  IMAD.MOV.U32 R2, RZ, RZ, RZ ;  /* 0x000000ffff027224 */ /* 0x000fe200078e00ff */
[----:B------:R-:W-:Y:S01]  /*0e30*/  PRMT R17, R6, 0x8880, RZ ;  /* 0x0000888006117816 */ /* 0x000fe200000000ff */
[----:B------:R-:W-:Y:S01]  /*0e40*/  IMAD R5, R5, R4, RZ ;  /* 0x0000000405057224 */ /* 0x000fe200078e02ff */
[----:B------:R-:W-:Y:S01]  /*0e50*/  PRMT R23, R10, 0x8880, RZ ;  /* 0x000088800a177816 */ /* 0x000fe200000000ff */
[----:B------:R-:W0:Y:S01]  /*0e60*/  I2F.RP R24, R18 ;  /* 0x0000001200187306 */ /* 0x000e220000209400 */
[----:B------:R-:W-:Y:S01]  /*0e70*/  PRMT R19, R6, 0x9991, RZ ;  /* 0x0000999106137816 */ /* 0x000fe200000000ff */
[----:B------:R-:W-:Y:S01]  /*0e80*/  IMAD.HI.U32 R2, R3, R5, R2 ;  /* 0x0000000503027227 */ /* 0x000fe200078e0002 */
[----:B------:R-:W-:Y:S01]  /*0e90*/  IABS R20, R17 ;  /* 0x0000001100147213 */ /* 0x000fe20000000000 */
[----:B------:R-:W-:Y:S01]  /*0ea0*/  BSSY B0, `(.L_x_33865) ;  /* 0x000002f000007945 */ /* 0x000fe20003800000 */
[----:B------:R-:W-:-:S02]  /*0eb0*/  IABS R25, R23 ;  /* 0x0000001700197213 */ /* 0x000fc40000000000 */
[----:B------:R-:W-:Y:S01]  /*0ec0*/  IABS R21, R19 ;  /* 0x0000001300157213 */ /* 0x000fe20000000000 */
[----:B------:R-:W1:Y:S01]  /*0ed0*/  I2F.RP R5, R20 ;  /* 0x0000001400057306 */ /* 0x000e620000209400 */
[-C--:B------:R-:W-:Y:S01]  /*0ee0*/  IABS R3, R12.reuse ;  /* 0x0000000c00037213 */ /* 0x080fe20000000000 */
[----:B------:R-:W-:Y:S01]  /*0ef0*/  IMAD.HI.U32 R22, R2, R25, RZ ;  /* 0x0000001902167227 */ /* 0x000fe200078e00ff */
[----:B------:R-:W-:Y:S02]  /*0f00*/  PRMT R27, R10, 0x7770, RZ ;  /* 0x000077700a1b7816 */ /* 0x000fe400000000ff */
[----:B------:R-:W-:Y:S01]  /*0f10*/  PRMT R2, R8, 0x7770, RZ ;  /* 0x0000777008027816 */ /* 0x000fe200000000ff */
[----:B------:R-:W-:Y:S01]  /*0f20*/  IMAD.MOV R3, RZ, RZ, -R3 ;  /* 0x000000ffff037224 */ /* 0x000fe200078e0a03 */
[----:B------:R-:W-:Y:S01]  /*0f30*/  LOP3.LUT R29, RZ, R12, RZ, 0x33, !PT ;  /* 0x0000000cff1d7212 */ /* 0x000fe200078e33ff */
[----:B------:R-:W2:Y:S01]  /*0f40*/  I2F.RP R13, R21 ;  /* 0x00000015000d7306 */ /* 0x000ea20000209400 */
[----:B------:R-:W-:Y:S01]  /*0f50*/  LOP3.LUT R26, R2, R27, RZ, 0x3c, !PT ;  /* 0x0000001b021a7212 */ /* 0x000fe200078e3cff */
[----:B------:R-:W-:-:S05]  /*0f60*/  IMAD R25, R22, R3, R25 ;  /* 0x0000000316197224 */ /* 0x000fca00078e0219 */
[----:B------:R-:W-:Y:S01]  /*0f70*/  ISETP.GT.U32.AND P1, PT, R4, R25, PT ;  /* 0x000000190400720c */ /* 0x000fe20003f24070 */
[----:B0-----:R-:W0:Y:S08]  /*0f80*/  MUFU.RCP R24, R24 ;  /* 0x0000001800187308 */ /* 0x001e300000001000 */
[----:B-1----:R-:W1:Y:S04]  /*0f90*/  MUFU.RCP R5, R5 ;  /* 0x0000000500057308 */ /* 0x002e680000001000 */
[----:B------:R-:W-:-:S02]  /*0fa0*/  @!P1 IMAD.IADD R25, R25, 0x1, -R4 ;  /* 0x0000000119199824 */ /* 0x000fc400078e0a04 */
[----:B------:R-:W-:Y:S02]  /*0fb0*/  @!P1 VIADD R22, R22, 0x1 ;  /* 0x0000000116169836 */ /* 0x000fe40000000000 */
[----:B--2---:R-:W2:Y:S01]  /*0fc0*/  MUFU.RCP R13, R13 ;  /* 0x0000000d000d7308 */ /* 0x004ea20000001000 */
[----:B0-----:R-:W-:Y:S01]  /*0fd0*/  VIADD R3, R24, 0xffffffe ;  /* 0x0ffffffe18037836 */ /* 0x001fe20000000000 */
[----:B------:R-:W-:Y:S02]  /*0fe0*/  LOP3.LUT R24, R23, R12, RZ, 0x3c, !PT ;  /* 0x0000000c17187212 */ /* 0x000fe400078e3cff */
[----:B------:R-:W-:Y:S02]  /*0ff0*/  ISETP.GE.U32.AND P0, PT, R25, R4, PT ;  /* 0x000000041900720c */ /* 0x000fe40003f06070 */
[----:B------:R-:W-:Y:S02]  /*1000*/  ISETP.GE.AND P2, PT, R24, RZ, PT ;  /* 0x000000ff1800720c */ /* 0x000fe40003f46270 */
[----:B------:R-:W-:Y:S01]  /*1010*/  PRMT R24, R26, 0x8880, RZ ;  /* 0x000088801a187816 */ /* 0x000fe200000000ff */
[----:B-1----:R-:W-:Y:S01]  /*1020*/  VIADD R27, R5, 0xffffffe ;  /* 0x0ffffffe051b7836 */ /* 0x002fe20000000000 */
[----:B------:R-:W0:Y:S02]  /*1030*/  F2I.FTZ.U32.TRUNC.NTZ R3, R3 ;  /* 0x0000000300037305 */ /* 0x000e24000021f000 */
[----:B------:R-:W-:Y:S01]  /*1040*/  ISETP.GT.AND P1, PT, R24, -0x1, PT ;  /* 0xffffffff1800780c */ /* 0x000fe20003f24270 */
[----:B--2---:R-:W-:-:S05]  /*1050*/  VIADD R13, R13, 0xffffffe ;  /* 0x0ffffffe0d0d7836 */ /* 0x004fca0000000000 */
[----:B------:R0:W1:Y:S01]  /*1060*/  F2I.FTZ.U32.TRUNC.NTZ R5, R27 ;  /* 0x0000001b00057305 */ /* 0x000062000021f000 */
[----:B------:R-:W-:Y:S01]  /*1070*/  @P0 VIADD R22, R22, 0x1 ;  /* 0x0000000116160836 */ /* 0x000fe20000000000 */
[----:B------:R-:W-:-:S03]  /*1080*/  ISETP.NE.AND P0, PT, R2, RZ, PT ;  /* 0x000000ff0200720c */ /* 0x000fc60003f05270 */
[----:B------:R-:W-:-:S03]  /*1090*/  @!P2 IMAD.MOV R22, RZ, RZ, -R22 ;  /* 0x000000ffff16a224 */ /* 0x000fc600078e0a16 */
[----:B------:R-:W2:Y:S01]  /*10a0*/  F2I.FTZ.U32.TRUNC.NTZ R13, R13 ;  /* 0x0000000d000d7305 */ /* 0x000ea2000021f000 */
[----:B0-----:R-:W-:Y:S01]  /*10b0*/  IMAD.MOV R27, RZ, RZ, -R3 ;  /* 0x000000ffff1b7224 */ /* 0x001fe200078e0a03 */
[----:B------:R-:W-:Y:S01]  /*10c0*/  SEL R22, R29, R22, !P0 ;  /* 0x000000161d167207 */ /* 0x000fe20004000000 */
[----:B-1----:R-:W-:Y:S01]  /*10d0*/  IMAD.MOV R24, RZ, RZ, -R5 ;  /* 0x000000ffff187224 */ /* 0x002fe200078e0a05 */
        /* <DEDUP_REMOVED lines=11> */
.L_x_33866:
[----:B------:R-:W-:Y:S05]  /*1190*/  BSYNC B0 ;  /* 0x0000000000007941 */ /* 0x000fea0003800000 */
.L_x_33865:
[----:B--2---:R-:W-:Y:S01]  /*11a0*/  IMAD.MOV R12, RZ, RZ, -R13 ;  /* 0x000000ffff0c7224 */ /* 0x004fe200078e0a0d */
[----:B------:R-:W-:Y:S01]  /*11b0*/  PRMT R4, R10, 0x9991, RZ ;  /* 0x000099910a047816 */ /* 0x000fe200000000ff */
[----:B------:R-:W-:Y:S01]  /*11c0*/  IMAD R23, R27, R18, RZ ;  /* 0x000000121b177224 */ /* 0x000fe200078e02ff */
[----:B------:R-:W-:Y:S01]  /*11d0*/  PRMT R26, R9, 0x9991, RZ ;  /* 0x00009991091a7816 */ /* 0x000fe200000000ff */
[----:B------:R-:W-:Y:S01]  /*11e0*/  IMAD.MOV.U32 R2, RZ, RZ, RZ ;  /* 0x000000ffff027224 */ /* 0x000fe200078e00ff */
[----:B------:R-:W-:Y:S01]  /*11f0*/  BSSY B0, `(.L_x_33867) ;  /* 0x0000056000007945 */ /* 0x000fe20003800000 */
[----:B------:R-:W-:Y:S02]  /*1200*/  IMAD R27, R12, R21, RZ ;  /* 0x000000150c1b7224 */ /* 0x000fe400078e02ff */
[----:B------:R-:W-:Y:S02]  /*1210*/  IMAD.MOV.U32 R12, RZ, RZ, RZ ;  /* 0x000000ffff0c7224 */ /* 0x000fe400078e00ff */
[----:B------:R-:W-:Y:S01]  /*1220*/  IMAD.HI.U32 R23, R3, R23, R2 ;  /* 0x0000001703177227 */ /* 0x000fe200078e0002 */
[----:B------:R-:W-:-:S03]  /*1230*/  IABS R2, R16 ;  /* 0x0000001000027213 */ /* 0x000fc60000000000 */
[----:B------:R-:W-:Y:S02]  /*1240*/  IMAD R25, R24, R20, RZ ;  /* 0x0000001418197224 */ /* 0x000fe400078e02ff */
[----:B------:R-:W-:Y:S02]  /*1250*/  IMAD.MOV.U32 R3, RZ, RZ, R4 ;  /* 0x000000ffff037224 */ /* 0x000fe400078e0004 */
[----:B------:R-:W-:Y:S02]  /*1260*/  IMAD.MOV.U32 R4, RZ, RZ, RZ ;  /* 0x000000ffff047224 */ /* 0x000fe400078e00ff */
[----:B------:R-:W-:Y:S01]  /*1270*/  IMAD.HI.U32 R24, R13, R27, R12 ;  /* 0x0000001b0d187227 */ /* 0x000fe200078e000c */
[----:B------:R-:W-:-:S03]  /*1280*/  PRMT R12, R9, 0x8880, RZ ;  /* 0x00008880090c7816 */ /* 0x000fc600000000ff */
[----:B------:R-:W-:Y:S01]  /*1290*/  IMAD.HI.U32 R4, R5, R25, R4 ;  /* 0x0000001905047227 */ /* 0x000fe200078e0004 */
[----:B------:R-:W-:Y:S02]  /*12a0*/  IABS R5, R3 ;  /* 0x0000000300057213 */ /* 0x000fe40000000000 */
[----:B------:R-:W-:Y:S01]  /*12b0*/  IABS R25, R17 ;  /* 0x0000001100197213 */ /* 0x000fe20000000000 */
[----:B------:R-:W-:Y:S02]  /*12c0*/  IMAD.MOV R13, RZ, RZ, -R2 ;  /* 0x000000ffff0d7224 */ /* 0x000fe400078e0a02 */
[----:B------:R-:W-:Y:S02]  /*12d0*/  IMAD.MOV.U32 R2, RZ, RZ, R12 ;  /* 0x000000ffff027224 */ /* 0x000fe400078e000c */
[----:B------:R-:W-:-:S03]  /*12e0*/  IMAD.HI.U32 R12, R23, R5, RZ ;  /* 0x00000005170c7227 */ /* 0x000fc600078e00ff */
[----:B------:R-:W-:Y:S01]  /*12f0*/  IABS R23, R2 ;  /* 0x0000000200177213 */ /* 0x000fe20000000000 */
[----:B------:R-:W-:-:S04]  /*1300*/  IMAD R5, R12, R13, R5 ;  /* 0x0000000d0c057224 */ /* 0x000fc800078e0205 */
[----:B------:R-:W-:Y:S01]  /*1310*/  IMAD.MOV.U32 R13, RZ, RZ, R23 ;  /* 0x000000ffff0d7224 */ /* 0x000fe200078e0017 */
[----:B------:R-:W-:Y:S01]  /*1320*/  ISETP.GT.U32.AND P6, PT, R18, R5, PT ;  /* 0x000000051200720c */ /* 0x000fe20003fc4070 */
[----:B------:R-:W-:Y:S01]  /*1330*/  IMAD.MOV R23, RZ, RZ, -R25 ;  /* 0x000000ffff177224 */ /* 0x000fe200078e0a19 */
[----:B------:R-:W-:Y:S02]  /*1340*/  PRMT R25, R10, 0x7771, RZ ;  /* 0x000077710a197816 */ /* 0x000fe400000000ff */
[----:B------:R-:W-:Y:S01]  /*1350*/  PRMT R10, R8, 0x7771, RZ ;  /* 0x00007771080a7816 */ /* 0x000fe200000000ff */
[----:B------:R-:W-:Y:S02]  /*1360*/  IMAD.MOV.U32 R8, RZ, RZ, R23 ;  /* 0x000000ffff087224 */ /* 0x000fe400078e0017 */
[----:B------:R-:W-:Y:S01]  /*1370*/  IMAD.HI.U32 R23, R4, R13, RZ ;  /* 0x0000000d04177227 */ /* 0x000fe200078e00ff */
[----:B------:R-:W-:-:S03]  /*1380*/  LOP3.LUT R25, R10, R25, RZ, 0x3c, !PT ;  /* 0x000000190a197212 */ /* 0x000fc600078e3cff */
[----:B------:R-:W-:Y:S01]  /*1390*/  IMAD.MOV.U32 R4, RZ, RZ, R26 ;  /* 0x000000ffff047224 */ /* 0x000fe200078e001a */
[----:B------:R-:W-:Y:S01]  /*13a0*/  IABS R26, R19 ;  /* 0x00000013001a7213 */ /* 0x000fe20000000000 */
[----:B------:R-:W-:Y:S01]  /*13b0*/  IMAD R13, R23, R8, R13 ;  /* 0x00000008170d7224 */ /* 0x000fe200078e020d */
[----:B------:R-:W-:Y:S01]  /*13c0*/  PRMT R8, R25, 0x8880, RZ ;  /* 0x0000888019087816 */ /* 0x000fe200000000ff */
[----:B------:R-:W-:Y:S01]  /*13d0*/  @!P6 IMAD.IADD R5, R5, 0x1, -R18 ;  /* 0x000000010505e824 */ /* 0x000fe200078e0a12 */
[----:B------:R-:W-:Y:S01]  /*13e0*/  IABS R25, R4 ;  /* 0x0000000400197213 */ /* 0x000fe20000000000 */
[----:B------:R-:W-:Y:S01]  /*13f0*/  IMAD.MOV R26, RZ, RZ, -R26 ;  /* 0x000000ffff1a7224 */ /* 0x000fe200078e0a1a */
[----:B------:R-:W-:Y:S01]  /*1400*/  ISETP.GT.U32.AND P4, PT, R20, R13, PT ;  /* 0x0000000d1400720c */ /* 0x000fe20003f84070 */
[----:B------:R-:W-:Y:S01]  /*1410*/  @!P6 VIADD R12, R12, 0x1 ;  /* 0x000000010c0ce836 */ /* 0x000fe20000000000 */
[----:B------:R-:W-:Y:S01]  /*1420*/  ISETP.GT.AND P2, PT, R8, -0x1, PT ;  /* 0xffffffff0800780c */ /* 0x000fe20003f44270 */
[----:B------:R-:W-:Y:S01]  /*1430*/  IMAD.HI.U32 R24, R24, R25, RZ ;  /* 0x0000001918187227 */ /* 0x000fe200078e00ff */
[----:B------:R-:W-:-:S03]  /*1440*/  ISETP.GE.U32.AND P0, PT, R5, R18, PT ;  /* 0x000000120500720c */ /* 0x000fc60003f06070 */
[----:B------:R-:W-:Y:S01]  /*1450*/  IMAD R8, R24, R26, R25 ;  /* 0x0000001a18087224 */ /* 0x000fe200078e0219 */
[----:B------:R-:W-:Y:S02]  /*1460*/  LOP3.LUT R25, R3, R16, RZ, 0x3c, !PT ;  /* 0x0000001003197212 */ /* 0x000fe400078e3cff */
[----:B------:R-:W-:Y:S02]  /*1470*/  PRMT R26, R6, 0x7770, RZ ;  /* 0x00007770061a7816 */ /* 0x000fe400000000ff */
[----:B------:R-:W-:Y:S01]  /*1480*/  ISETP.GT.U32.AND P3, PT, R21, R8, PT ;  /* 0x000000081500720c */ /* 0x000fe20003f64070 */
[----:B------:R-:W-:Y:S01]  /*1490*/  @!P4 IMAD.IADD R13, R13, 0x1, -R20 ;  /* 0x000000010d0dc824 */ /* 0x000fe200078e0a14 */
[----:B------:R-:W-:Y:S01]  /*14a0*/  ISETP.GE.AND P5, PT, R25, RZ, PT ;  /* 0x000000ff1900720c */ /* 0x000fe20003fa6270 */
[----:B------:R-:W-:Y:S01]  /*14b0*/  @!P4 VIADD R23, R23, 0x1 ;  /* 0x000000011717c836 */ /* 0x000fe20000000000 */
[C---:B------:R-:W-:Y:S01]  /*14c0*/  PRMT R25, R9.reuse, 0x7770, RZ ;  /* 0x0000777009197816 */ /* 0x040fe200000000ff */
[----:B------:R-:W-:Y:S01]  /*14d0*/  @P0 VIADD R12, R12, 0x1 ;  /* 0x000000010c0c0836 */ /* 0x000fe20000000000 */
[----:B------:R-:W-:-:S02]  /*14e0*/  PRMT R9, R9, 0x7771, RZ ;  /* 0x0000777109097816 */ /* 0x000fc400000000ff */
[----:B------:R-:W-:Y:S02]  /*14f0*/  PRMT R6, R6, 0x7771, RZ ;  /* 0x0000777106067816 */ /* 0x000fe400000000ff */
[----:B------:R-:W-:Y:S02]  /*1500*/  ISETP.GE.U32.AND P6, PT, R13, R20, PT ;  /* 0x000000140d00720c */ /* 0x000fe40003fc6070 */
[----:B------:R-:W-:Y:S01]  /*1510*/  LOP3.LUT R9, R6, R9, RZ, 0x3c, !PT ;  /* 0x0000000906097212 */ /* 0x000fe200078e3cff */
[----:B------:R-:W-:Y:S01]  /*1520*/  @!P3 IMAD.IADD R8, R8, 0x1, -R21 ;  /* 0x000000010808b824 */ /* 0x000fe200078e0a15 */
[----:B------:R-:W-:Y:S01]  /*1530*/  ISETP.NE.AND P0, PT, R6, RZ, PT ;  /* 0x000000ff0600720c */ /* 0x000fe20003f05270 */
[----:B------:R-:W-:Y:S01]  /*1540*/  @!P5 IMAD.MOV R12, RZ, RZ, -R12 ;  /* 0x000000ffff0cd224 */ /* 0x000fe200078e0a0c */
[----:B------:R-:W-:Y:S01]  /*1550*/  LOP3.LUT R6, R2, R17, RZ, 0x3c, !PT ;  /* 0x0000001102067212 */ /* 0x000fe200078e3cff */
[----:B------:R-:W-:Y:S01]  /*1560*/  @!P3 VIADD R24, R24, 0x1 ;  /* 0x000000011818b836 */ /* 0x000fe20000000000 */
[----:B------:R-:W-:-:S02]  /*1570*/  ISETP.NE.AND P1, PT, R26, RZ, PT ;  /* 0x000000ff1a00720c */ /* 0x000fc40003f25270 */
[----:B------:R-:W-:Y:S02]  /*1580*/  LOP3.LUT R25, R26, R25, RZ, 0x3c, !PT ;  /* 0x000000191a197212 */ /* 0x000fe400078e3cff */
[----:B------:R-:W-:Y:S01]  /*1590*/  ISETP.GE.AND P5, PT, R6, RZ, PT ;  /* 0x000000ff0600720c */ /* 0x000fe20003fa6270 */
[----:B------:R-:W-:Y:S01]  /*15a0*/  @P6 VIADD R23, R23, 0x1 ;  /* 0x0000000117176836 */ /* 0x000fe20000000000 */
[----:B------:R-:W-:Y:S02]  /*15b0*/  ISETP.GE.U32.AND P4, PT, R8, R21, PT ;  /* 0x000000150800720c */ /* 0x000fe40003f86070 */
[----:B------:R-:W-:Y:S02]  /*15c0*/  LOP3.LUT R26, R4, R19, RZ, 0x3c, !PT ;  /* 0x00000013041a7212 */ /* 0x000fe400078e3cff */
[----:B------:R-:W-:Y:S02]  /*15d0*/  PRMT R6, R25, 0x8880, RZ ;  /* 0x0000888019067816 */ /* 0x000fe400000000ff */
[----:B------:R-:W-:-:S02]  /*15e0*/  ISETP.GE.AND P6, PT, R26, RZ, PT ;  /* 0x000000ff1a00720c */ /* 0x000fc40003fc6270 */
[----:B------:R-:W-:Y:S02]  /*15f0*/  PRMT R9, R9, 0x8880, RZ ;  /* 0x0000888009097816 */ /* 0x000fe400000000ff */
[----:B------:R-:W-:Y:S01]  /*1600*/  LOP3.LUT R25, RZ, R16, RZ, 0x33, !PT ;  /* 0x00000010ff197212 */ /* 0x000fe200078e33ff */
[----:B------:R-:W-:Y:S01]  /*1610*/  @!P5 IMAD.MOV R23, RZ, RZ, -R23 ;  /* 0x000000ffff17d224 */ /* 0x000fe200078e0a17 */
[----:B------:R-:W-:Y:S01]  /*1620*/  ISETP.NE.AND P5, PT, R10, RZ, PT ;  /* 0x000000ff0a00720c */ /* 0x000fe20003fa5270 */
[----:B------:R-:W-:Y:S01]  /*1630*/  @P4 VIADD R24, R24, 0x1 ;  /* 0x0000000118184836 */ /* 0x000fe20000000000 */
[----:B------:R-:W-:Y:S02]  /*1640*/  ISETP.GT.AND P3, PT, R6, -0x1, PT ;  /* 0xffffffff0600780c */ /* 0x000fe40003f64270 */
[----:B------:R-:W-:Y:S02]  /*1650*/  ISETP.GT.AND P4, PT, R9, -0x1, PT ;  /* 0xffffffff0900780c */ /* 0x000fe40003f84270 */
[----:B------:R-:W-:Y:S01]  /*1660*/  LOP3.LUT R6, RZ, R17, RZ, 0x33, !PT ;  /* 0x00000011ff067212 */ /* 0x000fe200078e33ff */
[----:B------:R-:W-:Y:S01]  /*1670*/  @!P6 IMAD.MOV R24, RZ, RZ, -R24 ;  /* 0x000000ffff18e224 */ /* 0x000fe200078e0a18 */
[----:B------:R-:W-:-:S02]  /*1680*/  LOP3.LUT R19, RZ, R19, RZ, 0x33, !PT ;  /* 0x00000013ff137212 */ /* 0x000fc400078e33ff */
        /* <DEDUP_REMOVED lines=12> */
.L_x_33868:
[----:B------:R-:W-:Y:S05]  /*1750*/  BSYNC B0 ;  /* 0x0000000000007941 */ /* 0x000fea0003800000 */
.L_x_33867:
[----:B------:R-:W-:Y:S01]  /*1760*/  BSSY B0, `(.L_x_33869) ;  /* 0x000000e000007945 */ /* 0x000fe20003800000 */
[----:B------:R-:W-:Y:S02]  /*1770*/  SEL R3, R19, R24, !P0 ;  /* 0x0000001813037207 */ /* 0x000fe40004000000 */
        /* <DEDUP_REMOVED lines=12> */
.L_x_33870:
[----:B------:R-:W-:Y:S05]  /*1840*/  BSYNC B0 ;  /* 0x0000000000007941 */ /* 0x000fea0003800000 */
.L_x_33869:
[----:B------:R-:W-:Y:S04]  /*1850*/  BSSY B0, `(.L_x_33871) ;  /* 0x000000c000007945 */ /* 0x000fe80003800000 */
        /* <DEDUP_REMOVED lines=11> */
.L_x_33872:
[----:B------:R-:W-:Y:S05]  /*1910*/  BSYNC B0 ;  /* 0x0000000000007941 */ /* 0x000fea0003800000 */
.L_x_33871:
[----:B------:R-:W-:Y:S01]  /*1920*/  ULDC.64 UR6, c[0x0][0x218] ;  /* 0x0000860000067ab9 */ /* 0x000fe20000000a00 */
[----:B------:R-:W-:Y:S01]  /*1930*/  PRMT R7, R0, 0x7604, R7 ;  /* 0x0000760400077816 */ /* 0x000fe20000000007 */
[----:B------:R-:W-:Y:S01]  /*1940*/  UIADD3 UR5, UP0, UR4, UR6, URZ ;  /* 0x0000000604057290 */ /* 0x000fe2000ff1e03f */
[----:B------:R-:W-:Y:S02]  /*1950*/  PRMT R15, R15, 0x7604, R14 ;  /* 0x000076040f0f7816 */ /* 0x000fe4000000000e */
[----:B------:R-:W-:Y:S01]  /*1960*/  PRMT R9, R9, 0x7604, R22 ;  /* 0x0000760409097816 */ /* 0x000fe20000000016 */
[----:B------:R-:W-:Y:S01]  /*1970*/  UIADD3.X UR6, URZ, UR7, URZ, UP0, !UPT ;  /* 0x000000073f067290 */ /* 0x000fe200087fe43f */
[----:B------:R-:W-:Y:S01]  /*1980*/  PRMT R3, R3, 0x7604, R10 ;  /* 0x0000760403037816 */ /* 0x000fe2000000000a */
[----:B------:R-:W-:-:S04]  /*1990*/  IMAD.U32 R4, RZ, RZ, UR5 ;  /* 0x00000005ff047e24 */ /* 0x000fc8000f8e00ff */
[----:B------:R-:W-:Y:S02]  /*19a0*/  IMAD.U32 R5, RZ, RZ, UR6 ;  /* 0x00000006ff057e24 */ /* 0x000fe4000f8e00ff */
[----:B------:R-:W-:-:S05]  /*19b0*/  IMAD.WIDE R4, R11, 0x2, R4 ;  /* 0x000000020b047825 */ /* 0x000fca00078e0204 */
[----:B------:R-:W-:Y:S04]  /*19c0*/  STG.E.U16 desc[UR8][R4.64], R7 ;  /* 0x0000000704007986 */ /* 0x000fe8000c101508 */
[----:B------:R-:W-:Y:S04]  /*19d0*/  STG.E.U16 desc[UR8][R4.64+0x100], R15 ;  /* 0x0001000f04007986 */ /* 0x000fe8000c101508 */
[----:B------:R-:W-:Y:S04]  /*19e0*/  STG.E.U16 desc[UR8][R4.64+0x200], R9 ;  /* 0x0002000904007986 */ /* 0x000fe8000c101508 */
[----:B------:R-:W-:Y:S01]  /*19f0*/  STG.E.U16 desc[UR8][R4.64+0x300], R3 ;  /* 0x0003000304007986 */ /* 0x000fe2000c101508 */
[----:B------:R-:W-:Y:S05]  /*1a00*/  EXIT ;  /* 0x000000000000794d */ /* 0x000fea0003800000 */
.L_x_33856:
[----:B------:R-:W0:Y:S01]  /*1a10*/  S2R R3, SR_TID.X ;  /* 0x0000000000037919 */ /* 0x000e220000002100 */
[----:B------:R-:W-:Y:S02]  /*1a20*/  PRMT R2, RZ, 0x7610, R2 ;  /* 0x00007610ff027816 */ /* 0x000fe40000000002 */
[----:B0-----:R-:W-:Y:S01]  /*1a30*/  ISETP.GE.AND P0, PT, R3, R0, PT ;  /* 0x000000000300720c */ /* 0x001fe20003f06270 */
[----:B------:R-:W-:-:S12]  /*1a40*/  IMAD.MOV.U32 R21, RZ, RZ, R3 ;  /* 0x000000ffff157224 */ /* 0x000fd800078e0003 */
[C---:B------:R-:W-:Y:S01]  /*1a50*/  @!P0 VIADD R27, R21.reuse, UR4 ;  /* 0x00000004151b8c36 */ /* 0x040fe20008000000 */
[----:B------:R-:W0:Y:S01]  /*1a60*/  @!P0 LDC.64 R6, c[0x0][0x220] ;  /* 0x00008800ff068b82 */ /* 0x000e220000000a00 */
[----:B------:R-:W-:-:S05]  /*1a70*/  @!P0 VIADD R21, R21, 0x80 ;  /* 0x0000008015158836 */ /* 0x000fca0000000000 */
[C---:B------:R-:W-:Y:S02]  /*1a80*/  ISETP.GE.AND P2, PT, R21.reuse, R0, PT ;  /* 0x000000001500720c */ /* 0x040fe40003f46270 */
[----:B------:R-:W1:Y:S11]  /*1a90*/  @!P0 LDC.64 R4, c[0x0][0x228] ;  /* 0x00008a00ff048b82 */ /* 0x000e760000000a00 */
[C---:B------:R-:W-:Y:S01]  /*1aa0*/  @!P2 VIADD R19, R21.reuse, UR4 ;  /* 0x000000041513ac36 */ /* 0x040fe20008000000 */
[----:B------:R-:W2:Y:S01]  /*1ab0*/  @!P2 LDC.64 R12, c[0x0][0x220] ;  /* 0x00008800ff0cab82 */ /* 0x000ea20000000a00 */
[----:B------:R-:W-:Y:S01]  /*1ac0*/  @!P2 VIADD R21, R21, 0x80 ;  /* 0x000000801515a836 */ /* 0x000fe20000000000 */
[----:B0-----:R-:W-:-:S04]  /*1ad0*/  @!P0 IADD3 R6, P3, R27, R6, RZ ;  /* 0x000000061b068210 */ /* 0x001fc80007f7e0ff */
[----:B------:R-:W-:Y:S02]  /*1ae0*/  ISETP.GE.AND P1, PT, R21, R0, PT ;  /* 0x000000001500720c */ /* 0x000fe40003f26270 */
[----:B------:R-:W0:Y:S01]  /*1af0*/  @!P2 LDC.64 R10, c[0x0][0x228] ;  /* 0x00008a00ff0aab82 */ /* 0x000e220000000a00 */
[----:B------:R-:W-:Y:S01]  /*1b00*/  @!P0 IMAD.X R7, RZ, RZ, R7, P3 ;  /* 0x000000ffff078224 */ /* 0x000fe200018e0607 */
[----:B-1----:R-:W-:-:S04]  /*1b10*/  @!P0 IADD3 R26, P3, R27, R4, RZ ;  /* 0x000000041b1a8210 */ /* 0x002fc80007f7e0ff */
[----:B------:R1:W5:Y:S01]  /*1b20*/  @!P0 LDG.E.U8 R2, desc[UR8][R6.64] ;  /* 0x0000000806028981 */ /* 0x000362000c1e1100 */
[--C-:B------:R-:W-:Y:S01]  /*1b30*/  @!P0 IMAD.X R27, RZ, RZ, R5.reuse, P3 ;  /* 0x000000ffff1b8224 */ /* 0x100fe200018e0605 */
[----:B------:R-:W-:-:S03]  /*1b40*/  PRMT R5, RZ, 0x7610, R5 ;  /* 0x00007610ff057816 */ /* 0x000fc60000000005 */
[----:B------:R-:W3:Y:S01]  /*1b50*/  @!P1 LDC.64 R8, c[0x0][0x220] ;  /* 0x00008800ff089b82 */ /* 0x000ee20000000a00 */
[C---:B------:R-:W-:Y:S02]  /*1b60*/  @!P1 VIADD R15, R21.reuse, UR4 ;  /* 0x00000004150f9c36 */ /* 0x040fe40008000000 */
[----:B------:R-:W-:Y:S01]  /*1b70*/  @!P1 VIADD R21, R21, 0x80 ;  /* 0x0000008015159836 */ /* 0x000fe20000000000 */
[----:B--2---:R-:W-:Y:S01]  /*1b80*/  @!P2 IADD3 R12, P4, R19, R12, RZ ;  /* 0x0000000c130ca210 */ /* 0x004fe20007f9e0ff */
[----:B------:R2:W5:Y:S03]  /*1b90*/  @!P0 LDG.E.U8 R5, desc[UR8][R26.64] ;  /* 0x000000081a058981 */ /* 0x000566000c1e1100 */
[----:B------:R-:W-:Y:S01]  /*1ba0*/  ISETP.GE.AND P3, PT, R21, R0, PT ;  /* 0x000000001500720c */ /* 0x000fe20003f66270 */
[----:B------:R-:W4:Y:S01]  /*1bb0*/  @!P1 LDC.64 R16, c[0x0][0x228] ;  /* 0x00008a00ff109b82 */ /* 0x000f220000000a00 */
[----:B0-----:R-:W-:Y:S01]  /*1bc0*/  @!P2 IADD3 R10, P5, R19, R10, RZ ;  /* 0x0000000a130aa210 */ /* 0x001fe20007fbe0ff */
[----:B------:R-:W-:Y:S01]  /*1bd0*/  @!P2 IMAD.X R13, RZ, RZ, R13, P4 ;  /* 0x000000ffff0da224 */ /* 0x000fe200020e060d */
[----:B------:R-:W-:-:S02]  /*1be0*/  PRMT R4, RZ, 0x7610, R4 ;  /* 0x00007610ff047816 */ /* 0x000fc40000000004 */
[----:B-1----:R-:W-:Y:S01]  /*1bf0*/  PRMT R7, RZ, 0x7610, R7 ;  /* 0x00007610ff077816 */ /* 0x002fe20000000007 */
[----:B------:R-:W-:-:S03]  /*1c00*/  @!P2 IMAD.X R11, RZ, RZ, R11, P5 ;  /* 0x000000ffff0ba224 */ /* 0x000fc600028e060b */
[----:B------:R0:W5:Y:S03]  /*1c10*/  @!P2 LDG.E.U8 R4, desc[UR8][R12.64] ;  /* 0x000000080c04a981 */ /* 0x000166000c1e1100 */
[----:B--2---:R-:W-:Y:S01]  /*1c20*/  @!P3 VIADD R27, R21, UR4 ;  /* 0x00000004151bbc36 */ /* 0x004fe20008000000 */
[----:B------:R-:W1:Y:S01]  /*1c30*/  @!P3 LDC.64 R18, c[0x0][0x228] ;  /* 0x00008a00ff12bb82 */ /* 0x000e620000000a00 */
[----:B------:R-:W5:Y:S01]  /*1c40*/  @!P2 LDG.E.U8 R7, desc[UR8][R10.64] ;  /* 0x000000080a07a981 */ /* 0x000f62000c1e1100 */
[----:B---3--:R-:W-:Y:S01]  /*1c50*/  @!P1 IADD3 R24, P2, R15, R8, RZ ;  /* 0x000000080f189210 */ /* 0x008fe20007f5e0ff */
[----:B------:R-:W-:-:S04]  /*1c60*/  @!P3 VIADD R21, R21, 0x80 ;  /* 0x000000801515b836 */ /* 0x000fc80000000000 */
[--C-:B------:R-:W-:Y:S01]  /*1c70*/  @!P1 IMAD.X R25, RZ, RZ, R9.reuse, P2 ;  /* 0x000000ffff199224 */ /* 0x100fe200010e0609 */
[----:B------:R-:W-:Y:S01]  /*1c80*/  ISETP.GE.AND P2, PT, R21, R0, PT ;  /* 0x000000001500720c */ /* 0x000fe20003f46270 */
[----:B------:R-:W2:Y:S01]  /*1c90*/  @!P3 LDC.64 R22, c[0x0][0x220] ;  /* 0x00008800ff16bb82 */ /* 0x000ea20000000a00 */
[----:B----4-:R-:W-:Y:S02]  /*1ca0*/  @!P1 IADD3 R16, P4, R15, R16, RZ ;  /* 0x000000100f109210 */ /* 0x010fe40007f9e0ff */
[----:B------:R-:W-:Y:S02]  /*1cb0*/  PRMT R6, RZ, 0x7610, R6 ;  /* 0x00007610ff067816 */ /* 0x000fe40000000006 */
[----:B------:R-:W-:Y:S01]  /*1cc0*/  PRMT R9, RZ, 0x7610, R9 ;  /* 0x00007610ff097816 */ /* 0x000fe20000000009 */
[----:B------:R-:W-:-:S03]  /*1cd0*/  @!P1 IMAD.X R17, RZ, RZ, R17, P4 ;  /* 0x000000ffff119224 */ /* 0x000fc600020e0611 */
[----:B------:R3:W5:Y:S03]  /*1ce0*/  @!P1 LDG.E.U8 R6, desc[UR8][R24.64] ;  /* 0x0000000818069981 */ /* 0x000766000c1e1100 */
[----:B0-----:R-:W0:Y:S01]  /*1cf0*/  @!P2 LDC.64 R12, c[0x0][0x220] ;  /* 0x00008800ff0cab82 */ /* 0x001e220000000a00 */
[----:B------:R0:W5:Y:S07]  /*1d00*/  @!P1 LDG.E.U8 R9, desc[UR8][R16.64] ;  /* 0x0000000810099981 */ /* 0x00016e000c1e1100 */
[----:B------:R-:W4:Y:S01]  /*1d10*/  @!P2 LDC.64 R14, c[0x0][0x228] ;  /* 0x00008a00ff0eab82 */ /* 0x000f220000000a00 */
[----:B-1----:R-:W-:Y:S01]  /*1d20*/  @!P3 IADD3 R18, P1, R27, R18, RZ ;  /* 0x000000121b12b210 */ /* 0x002fe20007f3e0ff */
[----:B---3--:R-:W-:Y:S01]  /*1d30*/  @!P2 VIADD R25, R21, UR4 ;  /* 0x000000041519ac36 */ /* 0x008fe20008000000 */
[----:B--2---:R-:W-:Y:S01]  /*1d40*/  @!P3 IADD3 R22, P4, R27, R22, RZ ;  /* 0x000000161b16b210 */ /* 0x004fe20007f9e0ff */
[----:B------:R-:W-:Y:S01]  /*1d50*/  @!P2 VIADD R21, R21, 0x80 ;  /* 0x000000801515a836 */ /* 0x000fe20000000000 */
[----:B------:R-:W-:Y:S01]  /*1d60*/  PRMT R8, RZ, 0x7610, R8 ;  /* 0x00007610ff087816 */ /* 0x000fe20000000008 */
[----:B------:R-:W-:Y:S01]  /*1d70*/  @!P3 IMAD.X R19, RZ, RZ, R19, P1 ;  /* 0x000000ffff13b224 */ /* 0x000fe200008e0613 */
[----:B------:R-:W-:Y:S01]  /*1d80*/  PRMT R11, RZ, 0x7610, R11 ;  /* 0x00007610ff0b7816 */ /* 0x000fe2000000000b */
[----:B------:R-:W-:Y:S01]  /*1d90*/  @!P3 IMAD.X R23, RZ, RZ, R23, P4 ;  /* 0x000000ffff17b224 */ /* 0x000fe200020e0617 */
[----:B------:R-:W-:-:S04]  /*1da0*/  ISETP.GE.AND P1, PT, R21, R0, PT ;  /* 0x000000001500720c */ /* 0x000fc80003f26270 */
[----:B------:R1:W5:Y:S04]  /*1db0*/  @!P3 LDG.E.U8 R8, desc[UR8][R22.64] ;  /* 0x000000081608b981 */ /* 0x000368000c1e1100 */
[----:B------:R2:W5:Y:S01]  /*1dc0*/  @!P3 LDG.E.U8 R11, desc[UR8][R18.64] ;  /* 0x00000008120bb981 */ /* 0x000562000c1e1100 */
[C---:B0-----:R-:W-:Y:S02]  /*1dd0*/  @!P2 IADD3 R16, P3, R25.reuse, R12, RZ ;  /* 0x0000000c1910a210 */ /* 0x041fe40007f7e0ff */
[----:B----4-:R-:W-:-:S03]  /*1de0*/  @!P2 IADD3 R12, P4, R25, R14, RZ ;  /* 0x0000000e190ca210 */ /* 0x010fc60007f9e0ff */
[----:B------:R-:W-:Y:S01]  /*1df0*/  @!P2 IMAD.X R17, RZ, RZ, R13, P3 ;  /* 0x000000ffff11a224 */ /* 0x000fe200018e060d */
[----:B------:R-:W-:Y:S02]  /*1e00*/  PRMT R10, RZ, 0x7610, R10 ;  /* 0x00007610ff0a7816 */ /* 0x000fe4000000000a */
[----:B-1----:R-:W-:Y:S01]  /*1e10*/  PRMT R23, RZ, 0x7610, R23 ;  /* 0x00007610ff177816 */ /* 0x002fe20000000017 */
[----:B------:R-:W-:Y:S01]  /*1e20*/  @!P2 IMAD.X R13, RZ, RZ, R15, P4 ;  /* 0x000000ffff0da224 */ /* 0x000fe200020e060f */
[----:B--2---:R-:W0:Y:S01]  /*1e30*/  @!P1 LDC.64 R18, c[0x0][0x228] ;  /* 0x00008a00ff129b82 */ /* 0x004e220000000a00 */
[C---:B------:R-:W-:Y:S01]  /*1e40*/  @!P1 VIADD R25, R21.reuse, UR4 ;  /* 0x0000000415199c36 */ /* 0x040fe20008000000 */
[----:B------:R-:W5:Y:S06]  /*1e50*/  @!P2 LDG.E.U8 R10, desc[UR8][R16.64] ;  /* 0x00000008100aa981 */ /* 0x000f6c000c1e1100 */
[----:B------:R-:W1:Y:S01]  /*1e60*/  @!P1 LDC.64 R14, c[0x0][0x220] ;  /* 0x00008800ff0e9b82 */ /* 0x000e620000000a00 */
[----:B------:R2:W5:Y:S01]  /*1e70*/  @!P2 LDG.E.U8 R23, desc[UR8][R12.64] ;  /* 0x000000080c17a981 */ /* 0x000562000c1e1100 */
[----:B------:R-:W-:Y:S01]  /*1e80*/  @!P1 VIADD R21, R21, 0x80 ;  /* 0x0000008015159836 */ /* 0x000fe20000000000 */
[----:B-1----:R-:W-:-:S05]  /*1e90*/  @!P1 IADD3 R14, P2, R25, R14, RZ ;  /* 0x0000000e190e9210 */ /* 0x002fca0007f5e0ff */
[----:B------:R-:W-:Y:S01]  /*1ea0*/  @!P1 IMAD.X R15, RZ, RZ, R15, P2 ;  /* 0x000000ffff0f9224 */ /* 0x000fe200010e060f */
[----:B------:R-:W-:-:S13]  /*1eb0*/  ISETP.GE.AND P2, PT, R21, R0, PT ;  /* 0x000000001500720c */ /* 0x000fda0003f46270 */
[----:B--2---:R-:W1:Y:S01]  /*1ec0*/  @!P2 LDC.64 R12, c[0x0][0x220] ;  /* 0x00008800ff0cab82 */ /* 0x004e620000000a00 */
[----:B0-----:R-:W-:Y:S02]  /*1ed0*/  @!P1 IADD3 R18, P3, R25, R18, RZ ;  /* 0x0000001219129210 */ /* 0x001fe40007f7e0ff */
[----:B------:R-:W-:Y:S02]  /*1ee0*/  PRMT R20, RZ, 0x7610, R20 ;  /* 0x00007610ff147816 */ /* 0x000fe40000000014 */
[----:B------:R-:W-:Y:S01]  /*1ef0*/  PRMT R25, RZ, 0x7610, R25 ;  /* 0x00007610ff197816 */ /* 0x000fe20000000019 */
[----:B------:R-:W-:Y:S02]  /*1f00*/  @!P1 IMAD.X R19, RZ, RZ, R19, P3 ;  /* 0x000000ffff139224 */ /* 0x000fe400018e0613 */
[----:B------:R-:W-:Y:S01]  /*1f10*/  @!P2 VIADD R27, R21, UR4 ;  /* 0x00000004151bac36 */ /* 0x000fe20008000000 */
[----:B------:R0:W5:Y:S04]  /*1f20*/  @!P1 LDG.E.U8 R20, desc[UR8][R14.64] ;  /* 0x000000080e149981 */ /* 0x000168000c1e1100 */
[----:B------:R2:W5:Y:S01]  /*1f30*/  @!P1 LDG.E.U8 R25, desc[UR8][R18.64] ;  /* 0x0000000812199981 */ /* 0x000562000c1e1100 */
[----:B-1----:R-:W-:-:S05]  /*1f40*/  @!P2 IADD3 R16, P1, R27, R12, RZ ;  /* 0x0000000c1b10a210 */ /* 0x002fca0007f3e0ff */
[----:B------:R-:W-:Y:S02]  /*1f50*/  @!P2 IMAD.X R17, RZ, RZ, R13, P1 ;  /* 0x000000ffff11a224 */ /* 0x000fe400008e060d */
[----:B------:R-:W1:Y:S01]  /*1f60*/  @!P2 LDC.64 R12, c[0x0][0x228] ;  /* 0x00008a00ff0cab82 */ /* 0x000e620000000a00 */
[----:B------:R-:W-:Y:S01]  /*1f70*/  @!P2 VIADD R21, R21, 0x80 ;  /* 0x000000801515a836 */ /* 0x000fe20000000000 */
[----:B-1----:R-:W-:-:S05]  /*1f80*/  @!P2 IADD3 R12, P1, R27, R12, RZ ;  /* 0x0000000c1b0ca210 */ /* 0x002fca0007f3e0ff */
[----:B------:R-:W-:Y:S01]  /*1f90*/  @!P2 IMAD.X R13, RZ, RZ, R13, P1 ;  /* 0x000000ffff0da224 */ /* 0x000fe200008e060d */
[----:B------:R-:W-:-:S13]  /*1fa0*/  ISETP.GE.AND P1, PT, R21, R0, PT ;  /* 0x000000001500720c */ /* 0x000fda0003f26270 */
[----:B0-----:R-:W2:Y:S01]  /*1fb0*/  @!P1 LDC.64 R14, c[0x0][0x220] ;  /* 0x00008800ff0e9b82 */ /* 0x001ea20000000a00 */
[----:B------:R-:W-:Y:S02]  /*1fc0*/  PRMT R22, RZ, 0x7610, R22 ;  /* 0x00007610ff167816 */ /* 0x000fe40000000016 */
[----:B------:R-:W-:Y:S01]  /*1fd0*/  PRMT R27, RZ, 0x7610, R27 ;  /* 0x00007610ff1b7816 */ /* 0x000fe2000000001b */
[----:B------:R-:W-:-:S03]  /*1fe0*/  @!P1 VIADD R21, R21, UR4 ;  /* 0x0000000415159c36 */ /* 0x000fc60008000000 */
[----:B------:R0:W5:Y:S04]  /*1ff0*/  @!P2 LDG.E.U8 R22, desc[UR8][R16.64] ;  /* 0x000000081016a981 */ /* 0x000168000c1e1100 */
[----:B------:R1:W5:Y:S01]  /*2000*/  @!P2 LDG.E.U8 R27, desc[UR8][R12.64] ;  /* 0x000000080c1ba981 */ /* 0x000362000c1e1100 */
[----:B--2---:R-:W-:-:S05]  /*2010*/  @!P1 IADD3 R18, P2, R21, R14, RZ ;  /* 0x0000000e15129210 */ /* 0x004fca0007f5e0ff */
[----:B------:R-:W-:Y:S02]  /*2020*/  @!P1 IMAD.X R19, RZ, RZ, R15, P2 ;  /* 0x000000ffff139224 */ /* 0x000fe400010e060f */
[----:B------:R-:W2:Y:S01]  /*2030*/  @!P1 LDC.64 R14, c[0x0][0x228] ;  /* 0x00008a00ff0e9b82 */ /* 0x000ea20000000a00 */
[----:B0-----:R-:W-:Y:S02]  /*2040*/  PRMT R16, RZ, 0x7610, R16 ;  /* 0x00007610ff107816 */ /* 0x001fe40000000010 */
[----:B------:R-:W-:-:S04]  /*2050*/  PRMT R17, RZ, 0x7610, R17 ;  /* 0x00007610ff117816 */ /* 0x000fc80000000011 */
[----:B------:R1:W5:Y:S01]  /*2060*/  @!P1 LDG.E.U8 R16, desc[UR8][R18.64] ;  /* 0x0000000812109981 */ /* 0x000362000c1e1100 */
[----:B--2---:R-:W-:-:S05]  /*2070*/  @!P1 IADD3 R14, P2, R21, R14, RZ ;  /* 0x0000000e150e9210 */ /* 0x004fca0007f5e0ff */
[----:B------:R-:W-:-:S05]  /*2080*/  @!P1 IMAD.X R15, RZ, RZ, R15, P2 ;  /* 0x000000ffff0f9224 */ /* 0x000fca00010e060f */
[----:B------:R1:W5:Y:S01]  /*2090*/  @!P1 LDG.E.U8 R17, desc[UR8][R14.64] ;  /* 0x000000080e119981 */ /* 0x000362000c1e1100 */
[----:B------:R-:W-:Y:S04]  /*20a0*/  BSSY B0, `(.L_x_33873) ;  /* 0x000002e000007945 */ /* 0x000fe80003800000 */
[----:B------:R-:W-:Y:S05]  /*20b0*/  @P0 BRA `(.L_x_33874) ;  /* 0x0000000000b00947 */ /* 0x000fea0003800000 */
[C---:B-1---5:R-:W-:Y:S02]  /*20c0*/  LOP3.LUT R12, R5.reuse, R2, RZ, 0x3c, !PT ;  /* 0x00000002050c7212 */ /* 0x062fe400078e3cff */
[----:B------:R-:W-:Y:S02]  /*20d0*/  LOP3.LUT R5, R5, 0xffff, RZ, 0xc0, !PT ;  /* 0x0000ffff05057812 */ /* 0x000fe400078ec0ff */
[----:B------:R-:W-:Y:S02]  /*20e0*/  PRMT R12, R12, 0x8880, RZ ;  /* 0x000088800c0c7816 */ /* 0x000fe400000000ff */
[----:B------:R-:W-:Y:S02]  /*20f0*/  PRMT R14, R5, 0x8880, RZ ;  /* 0x00008880050e7816 */ /* 0x000fe400000000ff */
[----:B------:R-:W-:Y:S01]  /*2100*/  LOP3.LUT R2, R2, 0xffff, RZ, 0xc0, !PT ;  /* 0x0000ffff02027812 */ /* 0x000fe200078ec0ff */
[----:B------:R-:W-:-:S05]  /*2110*/  IMAD.MOV.U32 R5, RZ, RZ, R12 ;  /* 0x000000ffff057224 */ /* 0x000fca00078e000c */
[----:B------:R-:W-:Y:S02]  /*2120*/  ISETP.GT.AND P4, PT, R5, -0x1, PT ;  /* 0xffffffff0500780c */ /* 0x000fe40003f84270 */
[----:B------:R-:W-:-:S04]  /*2130*/  IABS R5, R14 ;  /* 0x0000000e00057213 */ /* 0x000fc80000000000 */
        /* <DEDUP_REMOVED lines=11> */
[----:B------:R-:W-:Y:S01]  /*21f0*/  IMAD.MOV R12, RZ, RZ, -R2 ;  /* 0x000000ffff0c7224 */ /* 0x000fe200078e0a02 */
[----:B------:R-:W-:Y:S01]  /*2200*/  LOP3.LUT R2, R13, R14, RZ, 0x3c, !PT ;  /* 0x0000000e0d027212 */ /* 0x000fe200078e3cff */
[----:B------:R-:W-:-:S03]  /*2210*/  IMAD.HI.U32 R18, R18, R15, RZ ;  /* 0x0000000f12127227 */ /* 0x000fc600078e00ff */
[----:B------:R-:W-:Y:S01]  /*2220*/  ISETP.GE.AND P3, PT, R2, RZ, PT ;  /* 0x000000ff0200720c */ /* 0x000fe20003f66270 */
        /* <DEDUP_REMOVED lines=21> */
.L_x_33874:
[----:B------:R-:W-:Y:S05]  /*2380*/  BSYNC B0 ;  /* 0x0000000000007941 */ /* 0x000fea0003800000 */
.L_x_33873:
[----:B-1----:R-:W-:Y:S01]  /*2390*/  VIADD R15, R3, 0x80 ;  /* 0x00000080030f7836 */ /* 0x002fe20000000000 */
[----:B------:R-:W-:Y:S04]  /*23a0*/  BSSY B0, `(.L_x_33875) ;  /* 0x000002e000007945 */ /* 0x000fe80003800000 */
[----:B------:R-:W-:-:S13]  /*23b0*/  ISETP.GE.AND P1, PT, R15, R0, PT ;  /* 0x000000000f00720c */ /* 0x000fda0003f26270 */
[----:B------:R-:W-:Y:S05]  /*23c0*/  @P1 BRA `(.L_x_33876) ;  /* 0x0000000000ac1947 */ /* 0x000fea0003800000 */
[----:B-----5:R-:W-:-:S04]  /*23d0*/  LOP3.LUT R5, R7, 0xffff, RZ, 0xc0, !PT ;  /* 0x0000ffff07057812 */ /* 0x020fc800078ec0ff */
[----:B------:R-:W-:-:S04]  /*23e0*/  PRMT R14, R5, 0x8880, RZ ;  /* 0x00008880050e7816 */ /* 0x000fc800000000ff */
        /* <DEDUP_REMOVED lines=8> */
[----:B------:R-:W-:Y:S02]  /*2470*/  IMAD R21, R12, R5, RZ ;  /* 0x000000050c157224 */ /* 0x000fe400078e02ff */
[----:B------:R-:W-:-:S04]  /*2480*/  IMAD.MOV.U32 R12, RZ, RZ, RZ ;  /* 0x000000ffff0c7224 */ /* 0x000fc800078e00ff */
[----:B------:R-:W-:Y:S01]  /*2490*/  IMAD.HI.U32 R12, R13, R21, R12 ;  /* 0x000000150d0c7227 */ /* 0x000fe200078e000c */
[----:B------:R-:W-:Y:S02]  /*24a0*/  LOP3.LUT R13, R4, 0xffff, RZ, 0xc0, !PT ;  /* 0x0000ffff040d7812 */ /* 0x000fe400078ec0ff */
[----:B------:R-:W-:Y:S02]  /*24b0*/  LOP3.LUT R4, R7, R4, RZ, 0x3c, !PT ;  /* 0x0000000407047212 */ /* 0x000fe400078e3cff */
[----:B------:R-:W-:Y:S02]  /*24c0*/  PRMT R13, R13, 0x8880, RZ ;  /* 0x000088800d0d7816 */ /* 0x000fe400000000ff */
[----:B------:R-:W-:Y:S02]  /*24d0*/  PRMT R4, R4, 0x8880, RZ ;  /* 0x0000888004047816 */ /* 0x000fe400000000ff */
[----:B------:R-:W-:Y:S02]  /*24e0*/  IABS R19, R13 ;  /* 0x0000000d00137213 */ /* 0x000fe40000000000 */
[----:B------:R-:W-:-:S03]  /*24f0*/  LOP3.LUT R7, RZ, R14, RZ, 0x33, !PT ;  /* 0x0000000eff077212 */ /* 0x000fc600078e33ff */
        /* <DEDUP_REMOVED lines=24> */
.L_x_33876:
[----:B------:R-:W-:Y:S05]  /*2680*/  BSYNC B0 ;  /* 0x0000000000007941 */ /* 0x000fea0003800000 */
.L_x_33875:
[----:B-----5:R-:W-:Y:S01]  /*2690*/  VIADD R5, R3, 0x100 ;  /* 0x0000010003057836 */ /* 0x020fe20000000000 */
[----:B------:R-:W-:Y:S04]  /*26a0*/  BSSY B0, `(.L_x_33877) ;  /* 0x000002e000007945 */ /* 0x000fe80003800000 */
[----:B------:R-:W-:-:S13]  /*26b0*/  ISETP.GE.AND P1, PT, R5, R0, PT ;  /* 0x000000000500720c */ /* 0x000fda0003f26270 */
[----:B------:R-:W-:Y:S05]  /*26c0*/  @P1 BRA `(.L_x_33878) ;  /* 0x0000000000ac1947 */ /* 0x000fea0003800000 */
[----:B------:R-:W-:-:S04]  /*26d0*/  LOP3.LUT R4, R9, 0xffff, RZ, 0xc0, !PT ;  /* 0x0000ffff09047812 */ /* 0x000fc800078ec0ff */
[----:B------:R-:W-:Y:S02]  /*26e0*/  PRMT R13, R4, 0x8880, RZ ;  /* 0x00008880040d7816 */ /* 0x000fe400000000ff */
[----:B------:R-:W-:Y:S02]  /*26f0*/  LOP3.LUT R4, R6, 0xffff, RZ, 0xc0, !PT ;  /* 0x0000ffff06047812 */ /* 0x000fe400078ec0ff */
[----:B------:R-:W-:Y:S02]  /*2700*/  IABS R7, R13 ;  /* 0x0000000d00077213 */ /* 0x000fe40000000000 */
[----:B------:R-:W-:Y:S01]  /*2710*/  PRMT R14, R4, 0x8880, RZ ;  /* 0x00008880040e7816 */ /* 0x000fe200000000ff */
[----:B------:R-:W-:Y:S01]  /*2720*/  IMAD.MOV.U32 R4, RZ, RZ, RZ ;  /* 0x000000ffff047224 */ /* 0x000fe200078e00ff */
[----:B------:R-:W0:Y:S01]  /*2730*/  I2F.RP R18, R7 ;  /* 0x0000000700127306 */ /* 0x000e220000209400 */
[----:B------:R-:W-:-:S04]  /*2740*/  LOP3.LUT R6, R9, R6, RZ, 0x3c, !PT ;  /* 0x0000000609067212 */ /* 0x000fc800078e3cff */
[----:B------:R-:W-:-:S03]  /*2750*/  PRMT R6, R6, 0x8880, RZ ;  /* 0x0000888006067816 */ /* 0x000fc600000000ff */
[----:B0-----:R-:W0:Y:S02]  /*2760*/  MUFU.RCP R18, R18 ;  /* 0x0000001200127308 */ /* 0x001e240000001000 */
[----:B0-----:R-:W-:Y:S01]  /*2770*/  VIADD R5, R18, 0xffffffe ;  /* 0x0ffffffe12057836 */ /* 0x001fe20000000000 */
[----:B------:R-:W-:-:S05]  /*2780*/  IABS R18, R14 ;  /* 0x0000000e00127213 */ /* 0x000fca0000000000 */
[----:B------:R-:W0:Y:S02]  /*2790*/  F2I.FTZ.U32.TRUNC.NTZ R5, R5 ;  /* 0x0000000500057305 */ /* 0x000e24000021f000 */
[----:B0-----:R-:W-:-:S04]  /*27a0*/  IMAD.MOV R24, RZ, RZ, -R5 ;  /* 0x000000ffff187224 */ /* 0x001fc800078e0a05 */
        /* <DEDUP_REMOVED lines=29> */
.L_x_33878:
[----:B------:R-:W-:Y:S05]  /*2980*/  BSYNC B0 ;  /* 0x0000000000007941 */ /* 0x000fea0003800000 */
.L_x_33877:
[----:B------:R-:W-:Y:S01]  /*2990*/  VIADD R5, R3, 0x180 ;  /* 0x0000018003057836 */ /* 0x000fe20000000000 */
        /* <DEDUP_REMOVED lines=46> */
.L_x_33880:
[----:B------:R-:W-:Y:S05]  /*2c80*/  BSYNC B0 ;  /* 0x0000000000007941 */ /* 0x000fea0003800000 */
.L_x_33879:
[----:B------:R-:W0:Y:S01]  /*2c90*/  @!P0 LDC.64 R4, c[0x0][0x218] ;  /* 0x00008600ff048b82 */ /* 0x000e220000000a00 */
[C---:B------:R-:W-:Y:S01]  /*2ca0*/  VIADD R7, R3.reuse, 0x200 ;  /* 0x0000020003077836 */ /* 0x040fe20000000000 */
[----:B------:R-:W-:Y:S01]  /*2cb0*/  BSSY B0, `(.L_x_33881) ;  /* 0x0000037000007945 */ /* 0x000fe20003800000 */
[C---:B------:R-:W-:Y:S02]  /*2cc0*/  VIADD R11, R3.reuse, 0x280 ;  /* 0x00000280030b7836 */ /* 0x040fe40000000000 */
[----:B------:R-:W-:Y:S01]  /*2cd0*/  VIADD R13, R3, 0x380 ;  /* 0x00000380030d7836 */ /* 0x000fe20000000000 */
[-C--:B------:R-:W-:Y:S01]  /*2ce0*/  ISETP.GE.AND P4, PT, R7, R0.reuse, PT ;  /* 0x000000000700720c */ /* 0x080fe20003f86270 */
[----:B------:R-:W-:Y:S01]  /*2cf0*/  VIADD R7, R3, 0x300 ;  /* 0x0000030003077836 */ /* 0x000fe20000000000 */
[-C--:B------:R-:W-:Y:S01]  /*2d00*/  ISETP.GE.AND P3, PT, R11, R0.reuse, PT ;  /* 0x000000000b00720c */ /* 0x080fe20003f66270 */
[----:B------:R-:W-:Y:S01]  /*2d10*/  @!P0 VIADD R11, R3, UR4 ;  /* 0x00000004030b8c36 */ /* 0x000fe20008000000 */
[----:B------:R-:W-:-:S02]  /*2d20*/  ISETP.GE.AND P2, PT, R13, R0, PT ;  /* 0x000000000d00720c */ /* 0x000fc40003f46270 */
[----:B------:R-:W-:Y:S02]  /*2d30*/  ISETP.GE.AND P1, PT, R7, R0, PT ;  /* 0x000000000700720c */ /* 0x000fe40003f26270 */
[----:B0-----:R-:W-:-:S05]  /*2d40*/  @!P0 IADD3 R4, P5, R11, R4, RZ ;  /* 0x000000040b048210 */ /* 0x001fca0007fbe0ff */
[----:B------:R-:W-:Y:S01]  /*2d50*/  @!P0 IMAD.X R5, RZ, RZ, R5, P5 ;  /* 0x000000ffff058224 */ /* 0x000fe200028e0605 */
[----:B------:R-:W-:Y:S07]  /*2d60*/  @P4 BRA `(.L_x_33882) ;  /* 0x0000000000ac4947 */ /* 0x000fee0003800000 */
[C---:B------:R-:W-:Y:S02]  /*2d70*/  LOP3.LUT R6, R23.reuse, 0xffff, RZ, 0xc0, !PT ;  /* 0x0000ffff17067812 */ /* 0x040fe400078ec0ff */
[----:B------:R-:W-:Y:S02]  /*2d80*/  LOP3.LUT R23, R23, R10, RZ, 0x3c, !PT ;  /* 0x0000000a17177212 */ /* 0x000fe400078e3cff */
[----:B------:R-:W-:Y:S02]  /*2d90*/  PRMT R13, R6, 0x8880, RZ ;  /* 0x00008880060d7816 */ /* 0x000fe400000000ff */
[----:B------:R-:W-:Y:S02]  /*2da0*/  LOP3.LUT R10, R10, 0xffff, RZ, 0xc0, !PT ;  /* 0x0000ffff0a0a7812 */ /* 0x000fe400078ec0ff */
[----:B------:R-:W-:-:S04]  /*2db0*/  IABS R11, R13 ;  /* 0x0000000d000b7213 */ /* 0x000fc80000000000 */
        /* <DEDUP_REMOVED lines=38> */
.L_x_33882:
[----:B------:R-:W-:Y:S05]  /*3020*/  BSYNC B0 ;  /* 0x0000000000007941 */ /* 0x000fea0003800000 */
.L_x_33881:
[----:B------:R-:W-:Y:S04]  /*3030*/  BSSY B0, `(.L_x_33883) ;  /* 0x000002d000007945 */ /* 0x000fe80003800000 */
        /* <DEDUP_REMOVED lines=8> */
[----:B------:R-:W-:-:S07]  /*30c0*/  LOP3.LUT R20, R25, R20, RZ, 0x3c, !PT ;  /* 0x0000001419147212 */ /* 0x000fce00078e3cff */
        /* <DEDUP_REMOVED lines=35> */
.L_x_33884:
[----:B------:R-:W-:Y:S05]  /*3300*/  BSYNC B0 ;  /* 0x0000000000007941 */ /* 0x000fea0003800000 */
.L_x_33883:
[----:B------:R-:W-:Y:S04]  /*3310*/  BSSY B0, `(.L_x_33885) ;  /* 0x000002e000007945 */ /* 0x000fe80003800000 */
[----:B------:R-:W-:Y:S05]  /*3320*/  @P1 BRA `(.L_x_33886) ;  /* 0x0000000000b01947 */ /* 0x000fea0003800000 */
[----:B------:R-:W-:-:S04]  /*3330*/  LOP3.LUT R6, R27, 0xffff, RZ, 0xc0, !PT ;  /* 0x0000ffff1b067812 */ /* 0x000fc800078ec0ff */
[----:B------:R-:W-:Y:S02]  /*3340*/  PRMT R13, R6, 0x8880, RZ ;  /* 0x00008880060d7816 */ /* 0x000fe400000000ff */
[----:B------:R-:W-:Y:S02]  /*3350*/  LOP3.LUT R6, R22, 0xffff, RZ, 0xc0, !PT ;  /* 0x0000ffff16067812 */ /* 0x000fe400078ec0ff */
[-C--:B------:R-:W-:Y:S02]  /*3360*/  IABS R14, R13.reuse ;  /* 0x0000000d000e7213 */ /* 0x080fe40000000000 */
[----:B------:R-:W-:Y:S01]  /*3370*/  PRMT R18, R6, 0x8880, RZ ;  /* 0x0000888006127816 */ /* 0x000fe200000000ff */
[----:B------:R-:W-:Y:S01]  /*3380*/  IMAD.MOV.U32 R6, RZ, RZ, RZ ;  /* 0x000000ffff067224 */ /* 0x000fe200078e00ff */
[----:B------:R-:W0:Y:S01]  /*3390*/  I2F.RP R19, R14 ;  /* 0x0000000e00137306 */ /* 0x000e220000209400 */
[----:B------:R-:W-:Y:S02]  /*33a0*/  IABS R23, R13 ;  /* 0x0000000d00177213 */ /* 0x000fe40000000000 */
[----:B------:R-:W-:-:S02]  /*33b0*/  IABS R20, R18 ;  /* 0x0000001200147213 */ /* 0x000fc40000000000 */
[----:B------:R-:W-:-:S03]  /*33c0*/  LOP3.LUT R22, R27, R22, RZ, 0x3c, !PT ;  /* 0x000000161b167212 */ /* 0x000fc600078e3cff */
[----:B0-----:R-:W0:Y:S02]  /*33d0*/  MUFU.RCP R19, R19 ;  /* 0x0000001300137308 */ /* 0x001e240000001000 */
[----:B0-----:R-:W-:Y:S02]  /*33e0*/  VIADD R7, R19, 0xffffffe ;  /* 0x0ffffffe13077836 */ /* 0x001fe40000000000 */
[----:B------:R-:W-:-:S04]  /*33f0*/  IMAD.MOV R19, RZ, RZ, -R23 ;  /* 0x000000ffff137224 */ /* 0x000fc800078e0a17 */
[----:B------:R-:W0:Y:S02]  /*3400*/  F2I.FTZ.U32.TRUNC.NTZ R7, R7 ;  /* 0x0000000700077305 */ /* 0x000e24000021f000 */
[----:B0-----:R-:W-:-:S04]  /*3410*/  IMAD.MOV R21, RZ, RZ, -R7 ;  /* 0x000000ffff157224 */ /* 0x001fc800078e0a07 */
        /* <DEDUP_REMOVED lines=29> */
.L_x_33886:
[----:B------:R-:W-:Y:S05]  /*35f0*/  BSYNC B0 ;  /* 0x0000000000007941 */ /* 0x000fea0003800000 */
.L_x_33885:
        /* <DEDUP_REMOVED lines=11> */
[----:B------:R-:W-:Y:S02]  /*36b0*/  LOP3.LUT R16, R17, R16, RZ, 0x3c, !PT ;  /* 0x0000001011107212 */ /* 0x000fe400078e3cff */
[-C--:B------:R-:W-:Y:S02]  /*36c0*/  LOP3.LUT R17, RZ, R18.reuse, RZ, 0x33, !PT ;  /* 0x00000012ff117212 */ /* 0x080fe400078e33ff */
[----:B------:R-:W-:Y:S01]  /*36d0*/  PRMT R16, R16, 0x8880, RZ ;  /* 0x0000888010107816 */ /* 0x000fe200000000ff */
[----:B0-----:R-:W0:Y:S02]  /*36e0*/  MUFU.RCP R20, R20 ;  /* 0x0000001400147308 */ /* 0x001e240000001000 */
[----:B0-----:R-:W-:Y:S01]  /*36f0*/  VIADD R7, R20, 0xffffffe ;  /* 0x0ffffffe14077836 */ /* 0x001fe20000000000 */
[----:B------:R-:W-:-:S04]  /*3700*/  LOP3.LUT R20, R19, R18, RZ, 0x3c, !PT ;  /* 0x0000001213147212 */ /* 0x000fc800078e3cff */
[----:B------:R-:W-:Y:S01]  /*3710*/  ISETP.GE.AND P3, PT, R20, RZ, PT ;  /* 0x000000ff1400720c */ /* 0x000fe20003f66270 */
[----:B------:R-:W0:Y:S02]  /*3720*/  F2I.FTZ.U32.TRUNC.NTZ R7, R7 ;  /* 0x0000000700077305 */ /* 0x000e24000021f000 */
[----:B0-----:R-:W-:-:S04]  /*3730*/  IMAD.MOV R21, RZ, RZ, -R7 ;  /* 0x000000ffff157224 */ /* 0x001fc800078e0a07 */
        /* <DEDUP_REMOVED lines=25> */
.L_x_33888:
[----:B------:R-:W-:Y:S05]  /*38d0*/  BSYNC B0 ;  /* 0x0000000000007941 */ /* 0x000fea0003800000 */
.L_x_33887:
[----:B------:R-:W-:Y:S01]  /*38e0*/  @!P0 IMAD.MOV.U32 R3, RZ, RZ, R15 ;  /* 0x000000ffff038224 */ /* 0x000fe200078e000f */
[----:B------:R0:W-:Y:S01]  /*38f0*/  @!P0 STG.E.U8 desc[UR8][R4.64], R2 ;  /* 0x0000000204008986 */ /* 0x0001e2000c101108 */
[----:B------:R-:W-:Y:S04]  /*3900*/  BSSY B0, `(.L_x_33889) ;  /* 0x0000033000007945 */ /* 0x000fe80003800000 */
[----:B------:R-:W-:Y:S01]  /*3910*/  BSSY B1, `(.L_x_33890) ;  /* 0x000002a000017945 */ /* 0x000fe20003800000 */
[----:B------:R-:W-:-:S13]  /*3920*/  ISETP.GE.AND P0, PT, R3, R0, PT ;  /* 0x000000000300720c */ /* 0x000fda0003f06270 */
[----:B0-----:R-:W-:Y:S05]  /*3930*/  @P0 BRA `(.L_x_33891) ;  /* 0x0000000000380947 */ /* 0x001fea0003800000 */
[C---:B------:R-:W-:Y:S01]  /*3940*/  VIADD R4, R3.reuse, UR4 ;  /* 0x0000000403047c36 */ /* 0x040fe20008000000 */
[----:B------:R-:W-:Y:S01]  /*3950*/  ULDC.64 UR6, c[0x0][0x218] ;  /* 0x0000860000067ab9 */ /* 0x000fe20000000a00 */
[----:B------:R-:W-:-:S03]  /*3960*/  VIADD R3, R3, 0x80 ;  /* 0x0000008003037836 */ /* 0x000fc60000000000 */
[----:B------:R-:W-:-:S05]  /*3970*/  IADD3 R4, P0, R4, UR6, RZ ;  /* 0x0000000604047c10 */ /* 0x000fca000ff1e0ff */
[----:B------:R-:W-:Y:S01]  /*3980*/  IMAD.X R5, RZ, RZ, UR7, P0 ;  /* 0x00000007ff057e24 */ /* 0x000fe200080e06ff */
[----:B------:R-:W-:-:S04]  /*3990*/  ISETP.GE.AND P0, PT, R3, R0, PT ;  /* 0x000000000300720c */ /* 0x000fc80003f06270 */
[----:B------:R0:W-:Y:S09]  /*39a0*/  STG.E.U8 desc[UR8][R4.64], R12 ;  /* 0x0000000c04007986 */ /* 0x0001f2000c101108 */
[----:B------:R-:W-:Y:S05]  /*39b0*/  @P0 BRA `(.L_x_33892) ;  /* 0x0000000000380947 */ /* 0x000fea0003800000 */
[C---:B0-----:R-:W-:Y:S01]  /*39c0*/  VIADD R4, R3.reuse, UR4 ;  /* 0x0000000403047c36 */ /* 0x041fe20008000000 */
[----:B------:R-:W-:Y:S01]  /*39d0*/  ULDC.64 UR6, c[0x0][0x218] ;  /* 0x0000860000067ab9 */ /* 0x000fe20000000a00 */
[----:B------:R-:W-:-:S03]  /*39e0*/  VIADD R3, R3, 0x80 ;  /* 0x0000008003037836 */ /* 0x000fc60000000000 */
[----:B------:R-:W-:-:S05]  /*39f0*/  IADD3 R4, P0, R4, UR6, RZ ;  /* 0x0000000604047c10 */ /* 0x000fca000ff1e0ff */
[----:B------:R-:W-:-:S05]  /*3a00*/  IMAD.X R5, RZ, RZ, UR7, P0 ;  /* 0x00000007ff057e24 */ /* 0x000fca00080e06ff */
[----:B------:R0:W-:Y:S03]  /*3a10*/  STG.E.U8 desc[UR8][R4.64], R9 ;  /* 0x0000000904007986 */ /* 0x0001e6000c101108 */
.L_x_33891:
[----:B------:R-:W-:-:S13]  /*3a20*/  ISETP.GE.AND P0, PT, R3, R0, PT ;  /* 0x000000000300720c */ /* 0x000fda0003f06270 */
[----:B------:R-:W-:Y:S05]  /*3a30*/  @P0 BRA `(.L_x_33893) ;  /* 0x0000000000380947 */ /* 0x000fea0003800000 */
[C---:B0-----:R-:W-:Y:S01]  /*3a40*/  VIADD R4, R3.reuse, UR4 ;  /* 0x0000000403047c36 */ /* 0x041fe20008000000 */
[----:B------:R-:W-:Y:S01]  /*3a50*/  ULDC.64 UR6, c[0x0][0x218] ;  /* 0x0000860000067ab9 */ /* 0x000fe20000000a00 */
[----:B------:R-:W-:-:S03]  /*3a60*/  VIADD R3, R3, 0x80 ;  /* 0x0000008003037836 */ /* 0x000fc60000000000 */
[----:B------:R-:W-:-:S05]  /*3a70*/  IADD3 R4, P0, R4, UR6, RZ ;  /* 0x0000000604047c10 */ /* 0x000fca000ff1e0ff */
[----:B------:R-:W-:-:S05]  /*3a80*/  IMAD.X R5, RZ, RZ, UR7, P0 ;  /* 0x00000007ff057e24 */ /* 0x000fca00080e06ff */
[----:B------:R1:W-:Y:S03]  /*3a90*/  STG.E.U8 desc[UR8][R4.64], R8 ;  /* 0x0000000804007986 */ /* 0x0003e6000c101108 */
.L_x_33892:
[----:B------:R-:W-:-:S13]  /*3aa0*/  ISETP.GE.AND P0, PT, R3, R0, PT ;  /* 0x000000000300720c */ /* 0x000fda0003f06270 */
[----:B------:R-:W-:Y:S05]  /*3ab0*/  @P0 BRA `(.L_x_33894) ;  /* 0x00000000003c0947 */ /* 0x000fea0003800000 */
[C---:B01----:R-:W-:Y:S01]  /*3ac0*/  VIADD R4, R3.reuse, UR4 ;  /* 0x0000000403047c36 */ /* 0x043fe20008000000 */
[----:B------:R-:W-:Y:S01]  /*3ad0*/  ULDC.64 UR6, c[0x0][0x218] ;  /* 0x0000860000067ab9 */ /* 0x000fe20000000a00 */
[----:B------:R-:W-:-:S03]  /*3ae0*/  VIADD R3, R3, 0x80 ;  /* 0x0000008003037836 */ /* 0x000fc60000000000 */
[----:B------:R-:W-:-:S05]  /*3af0*/  IADD3 R4, P0, R4, UR6, RZ ;  /* 0x0000000604047c10 */ /* 0x000fca000ff1e0ff */
[----:B------:R-:W-:-:S05]  /*3b00*/  IMAD.X R5, RZ, RZ, UR7, P0 ;  /* 0x00000007ff057e24 */ /* 0x000fca00080e06ff */
[----:B------:R1:W-:Y:S03]  /*3b10*/  STG.E.U8 desc[UR8][R4.64], R10 ;  /* 0x0000000a04007986 */ /* 0x0003e6000c101108 */
.L_x_33893:
[----:B------:R-:W-:-:S13]  /*3b20*/  ISETP.GE.AND P0, PT, R3, R0, PT ;  /* 0x000000000300720c */ /* 0x000fda0003f06270 */
[----:B------:R-:W-:Y:S05]  /*3b30*/  @P0 BREAK B1 ;  /* 0x0000000000010942 */ /* 0x000fea0003800000 */
[----:B------:R-:W-:Y:S05]  /*3b40*/  @P0 BRA `(.L_x_33895) ;  /* 0x0000000000380947 */ /* 0x000fea0003800000 */
[C---:B01----:R-:W-:Y:S01]  /*3b50*/  VIADD R4, R3.reuse, UR4 ;  /* 0x0000000403047c36 */ /* 0x043fe20008000000 */
[----:B------:R-:W-:Y:S01]  /*3b60*/  ULDC.64 UR6, c[0x0][0x218] ;  /* 0x0000860000067ab9 */ /* 0x000fe20000000a00 */
[----:B------:R-:W-:-:S03]  /*3b70*/  VIADD R3, R3, 0x80 ;  /* 0x0000008003037836 */ /* 0x000fc60000000000 */
[----:B------:R-:W-:-:S05]  /*3b80*/  IADD3 R4, P0, R4, UR6, RZ ;  /* 0x0000000604047c10 */ /* 0x000fca000ff1e0ff */
[----:B------:R-:W-:-:S05]  /*3b90*/  IMAD.X R5, RZ, RZ, UR7, P0 ;  /* 0x00000007ff057e24 */ /* 0x000fca00080e06ff */
[----:B------:R2:W-:Y:S03]  /*3ba0*/  STG.E.U8 desc[UR8][R4.64], R11 ;  /* 0x0000000b04007986 */ /* 0x0005e6000c101108 */
.L_x_33894:
[----:B------:R-:W-:Y:S05]  /*3bb0*/  BSYNC B1 ;  /* 0x0000000000017941 */ /* 0x000fea0003800000 */
.L_x_33890:
[----:B------:R-:W-:-:S13]  /*3bc0*/  ISETP.GE.AND P0, PT, R3, R0, PT ;  /* 0x000000000300720c */ /* 0x000fda0003f06270 */
[----:B-1----:R-:W1:Y:S01]  /*3bd0*/  @!P0 LDC.64 R8, c[0x0][0x218] ;  /* 0x00008600ff088b82 */ /* 0x002e620000000a00 */
[C---:B0-2---:R-:W-:Y:S02]  /*3be0*/  @!P0 VIADD R5, R3.reuse, UR4 ;  /* 0x0000000403058c36 */ /* 0x045fe40008000000 */
[----:B------:R-:W-:-:S03]  /*3bf0*/  @!P0 VIADD R3, R3, 0x80 ;  /* 0x0000008003038836 */ /* 0x000fc60000000000 */
[----:B-1----:R-:W-:-:S05]  /*3c00*/  @!P0 IADD3 R4, P1, R5, R8, RZ ;  /* 0x0000000805048210 */ /* 0x002fca0007f3e0ff */
[----:B------:R-:W-:-:S05]  /*3c10*/  @!P0 IMAD.X R5, RZ, RZ, R9, P1 ;  /* 0x000000ffff058224 */ /* 0x000fca00008e0609 */
[----:B------:R2:W-:Y:S03]  /*3c20*/  @!P0 STG.E.U8 desc[UR8][R4.64], R13 ;  /* 0x0000000d04008986 */ /* 0x0005e6000c101108 */
.L_x_33895:
[----:B------:R-:W-:Y:S05]  /*3c30*/  BSYNC B0 ;  /* 0x0000000000007941 */ /* 0x000fea0003800000 */
.L_x_33889:
[----:B------:R-:W-:Y:S05]  /*3c40*/  WARPSYNC.ALL ;  /* 0x0000000000007948 */ /* 0x000fea0003800000 */
[----:B------:R-:W-:-:S13]  /*3c50*/  ISETP.GE.AND P0, PT, R3, R0, PT ;  /* 0x000000000300720c */ /* 0x000fda0003f06270 */
[----:B------:R-:W-:Y:S05]  /*3c60*/  @P0 EXIT ;  /* 0x000000000000094d */ /* 0x000fea0003800000 */
[----:B------:R-:W-:Y:S01]  /*3c70*/  VIADD R3, R3, UR4 ;  /* 0x0000000403037c36 */ /* 0x000fe20008000000 */
[----:B------:R-:W-:-:S04]  /*3c80*/  ULDC.64 UR6, c[0x0][0x218] ;  /* 0x0000860000067ab9 */ /* 0x000fc80000000a00 */
[----:B------:R-:W-:-:S05]  /*3c90*/  IADD3 R2, P0, R3, UR6, RZ ;  /* 0x0000000603027c10 */ /* 0x000fca000ff1e0ff */
[----:B------:R-:W-:-:S05]  /*3ca0*/  IMAD.X R3, RZ, RZ, UR7, P0 ;  /* 0x00000007ff037e24 */ /* 0x000fca00080e06ff */
[----:B------:R-:W-:Y:S01]  /*3cb0*/  STG.E.U8 desc[UR8][R2.64], R6 ;  /* 0x0000000602007986 */ /* 0x000fe2000c101108 */
[----:B------:R-:W-:Y:S05]  /*3cc0*/  EXIT ;  /* 0x000000000000794d */ /* 0x000fea0003800000 */
.L_x_33896:
        /* <DEDUP_REMOVED lines=11> */
.L_x_37941:


//--------------------- .text._ZN2at6native29vectorized_elementwise_kernelILi4ENS0_13BinaryFunctorIaaaZZZNS0_15binary_internal21div_floor_kernel_cudaERNS_18TensorIteratorBaseEENKUlvE_clEvENKUlvE0_clEvEUlaaE_EESt5arrayIPcLm3EEEEviT0_T1_ --------------------------
	.section	.text._ZN2at6native29vectorized_elementwise_kernelILi4ENS0_13BinaryFunctorIaaaZZZNS0_15binary_internal21div_floor_kernel_cudaERNS_18TensorIteratorBaseEENKUlvE_clEvENKUlvE0_clEvEUlaaE_EESt5arrayIPcLm3EEEEviT0_T1_,"ax",@progbits
	.align	128
        .global         _ZN2at6native29vectorized_elementwise_kernelILi4ENS0_13BinaryFunctorIaaaZZZNS0_15binary_internal21div_floor_kernel_cudaERNS_18TensorIteratorBaseEENKUlvE_clEvENKUlvE0_clEvEUlaaE_EESt5arrayIPcLm3EEEEviT0_T1_
        .type           _ZN2at6native29vectorized_elementwise_kernelILi4ENS0_13BinaryFunctorIaaaZZZNS0_15binary_internal21div_floor_kernel_cudaERNS_18TensorIteratorBaseEENKUlvE_clEvENKUlvE0_clEvEUlaaE_EESt5arrayIPcLm3EEEEviT0_T1_,@function
        .size           _ZN2at6native29vectorized_elementwise_kernelILi4ENS0_13BinaryFunctorIaaaZZZNS0_15binary_internal21div_floor_kernel_cudaERNS_18TensorIteratorBaseEENKUlvE_clEvENKUlvE0_clEvEUlaaE_EESt5arrayIPcLm3EEEEviT0_T1_,(.L_x_37942 - _ZN2at6native29vectorized_elementwise_kernelILi4ENS0_13BinaryFunctorIaaaZZZNS0_15binary_internal21div_floor_kernel_cudaERNS_18TensorIteratorBaseEENKUlvE_clEvENKUlvE0_clEvEUlaaE_EESt5arrayIPcLm3EEEEviT0_T1_)
        .other          _ZN2at6native29vectorized_elementwise_kernelILi4ENS0_13BinaryFunctorIaaaZZZNS0_15binary_internal21div_floor_kernel_cudaERNS_18TensorIteratorBaseEENKUlvE_clEvENKUlvE0_clEvEUlaaE_EESt5arrayIPcLm3EEEEviT0_T1_,@"STO_CUDA_ENTRY STV_DEFAULT"
_ZN2at6native29vectorized_elementwise_kernelILi4ENS0_13BinaryFunctorIaaaZZZNS0_15binary_internal21div_floor_kernel_cudaERNS_18TensorIteratorBaseEENKUlvE_clEvENKUlvE0_clEvEUlaaE_EESt5arrayIPcLm3EEEEviT0_T1_:
.text._ZN2at6native29vectorized_elementwise_kernelILi4ENS0_13BinaryFunctorIaaaZZZNS0_15binary_internal21div_floor_kernel_cudaERNS_18TensorIteratorBaseEENKUlvE_clEvENKUlvE0_clEvEUlaaE_EESt5arrayIPcLm3EEEEviT0_T1_:
        /* <DEDUP_REMOVED lines=17> */
[----:B------:R-:W2:Y:S01]  /*0110*/  LDG.E R5, desc[UR8][R14.64] ;  /* 0x000000080e057981 */ /* 0x000ea2000c1e1900 */
[----:B------:R-:W-:-:S03]  /*0120*/  UIADD3 UR6, UP0, UR4, UR6, URZ ;  /* 0x0000000604067290 */ /* 0x000fc6000ff1e03f */
[----:B------:R0:W5:Y:S01]  /*0130*/  LDG.E R0, desc[UR8][R14.64+0x200] ;  /* 0x000200080e007981 */ /* 0x000162000c1e1900 */
[----:B------:R-:W-:Y:S02]  /*0140*/  UIADD3.X UR5, UR5, UR7, URZ, UP0, !UPT ;  /* 0x0000000705057290 */ /* 0x000fe400087fe43f */
[----:B------:R-:W-:-:S04]  /*0150*/  IMAD.U32 R12, RZ, RZ, UR6 ;  /* 0x00000006ff0c7e24 */ /* 0x000fc8000f8e00ff */
[----:B------:R-:W-:Y:S02]  /*0160*/  IMAD.U32 R13, RZ, RZ, UR5 ;  /* 0x00000005ff0d7e24 */ /* 0x000fe4000f8e00ff */
[----:B------:R-:W-:-:S05]  /*0170*/  IMAD.WIDE.U32 R12, R9, 0x4, R12 ;  /* 0x00000004090c7825 */ /* 0x000fca00078e000c */
[----:B------:R-:W3:Y:S04]  /*0180*/  LDG.E R3, desc[UR8][R12.64] ;  /* 0x000000080c037981 */ /* 0x000ee8000c1e1900 */
[----:B------:R1:W5:Y:S01]  /*0190*/  LDG.E R8, desc[UR8][R12.64+0x200] ;  /* 0x000200080c087981 */ /* 0x000362000c1e1900 */
[----:B------:R-:W-:Y:S01]  /*01a0*/  BSSY B0, `(.L_x_33898) ;  /* 0x000003d000007945 */ /* 0x000fe20003800000 */
[----:B--2---:R-:W-:-:S04]  /*01b0*/  PRMT R6, R5, 0x8880, RZ ;  /* 0x0000888005067816 */ /* 0x004fc800000000ff */
[----:B------:R-:W-:-:S04]  /*01c0*/  IABS R2, R6 ;  /* 0x0000000600027213 */ /* 0x000fc80000000000 */
[----:B------:R-:W2:Y:S08]  /*01d0*/  I2F.RP R4, R2 ;  /* 0x0000000200047306 */ /* 0x000eb00000209400 */
[----:B--2---:R-:W2:Y:S02]  /*01e0*/  MUFU.RCP R4, R4 ;  /* 0x0000000400047308 */ /* 0x004ea40000001000 */
[----:B--2---:R-:W-:-:S06]  /*01f0*/  VIADD R10, R4, 0xffffffe ;  /* 0x0ffffffe040a7836 */ /* 0x004fcc0000000000 */
[----:B------:R2:W4:Y:S01]  /*0200*/  F2I.FTZ.U32.TRUNC.NTZ R11, R10 ;  /* 0x0000000a000b7305 */ /* 0x000522000021f000 */
[----:B---3--:R-:W-:Y:S02]  /*0210*/  PRMT R17, R3, 0x8880, RZ ;  /* 0x0000888003117816 */ /* 0x008fe400000000ff */
[----:B------:R-:W-:Y:S01]  /*0220*/  PRMT R16, R5, 0x9991, RZ ;  /* 0x0000999105107816 */ /* 0x000fe200000000ff */
[----:B--2---:R-:W-:Y:S02]  /*0230*/  IMAD.MOV.U32 R10, RZ, RZ, RZ ;  /* 0x000000ffff0a7224 */ /* 0x004fe400078e00ff */
[----:B----4-:R-:W-:-:S04]  /*0240*/  IMAD.MOV R7, RZ, RZ, -R11 ;  /* 0x000000ffff077224 */ /* 0x010fc800078e0a0b */
[----:B------:R-:W-:Y:S01]  /*0250*/  IMAD R7, R7, R2, RZ ;  /* 0x0000000207077224 */ /* 0x000fe200078e02ff */
[----:B0-----:R-:W-:Y:S02]  /*0260*/  PRMT R15, R5, 0xaaa2, RZ ;  /* 0x0000aaa2050f7816 */ /* 0x001fe400000000ff */
[----:B------:R-:W-:Y:S01]  /*0270*/  IABS R19, R17 ;  /* 0x0000001100137213 */ /* 0x000fe20000000000 */
[----:B------:R-:W-:Y:S01]  /*0280*/  IMAD.HI.U32 R4, R11, R7, R10 ;  /* 0x000000070b047227 */ /* 0x000fe200078e000a */
[----:B------:R-:W-:Y:S02]  /*0290*/  IABS R7, R6 ;  /* 0x0000000600077213 */ /* 0x000fe40000000000 */
[----:B------:R-:W-:Y:S02]  /*02a0*/  IABS R14, R16 ;  /* 0x00000010000e7213 */ /* 0x000fe40000000000 */
[----:B------:R-:W-:Y:S01]  /*02b0*/  IABS R11, R15 ;  /* 0x0000000f000b7213 */ /* 0x000fe20000000000 */
[----:B------:R-:W-:-:S02]  /*02c0*/  IMAD.MOV R7, RZ, RZ, -R7 ;  /* 0x000000ffff077224 */ /* 0x000fc400078e0a07 */
[----:B------:R-:W-:Y:S01]  /*02d0*/  IMAD.HI.U32 R4, R4, R19, RZ ;  /* 0x0000001304047227 */ /* 0x000fe200078e00ff */
[----:B-1----:R-:W0:Y:S03]  /*02e0*/  I2F.RP R13, R14 ;  /* 0x0000000e000d7306 */ /* 0x002e260000209400 */
[----:B------:R-:W-:-:S05]  /*02f0*/  IMAD R19, R4, R7, R19 ;  /* 0x0000000704137224 */ /* 0x000fca00078e0213 */
[----:B------:R-:W1:Y:S01]  /*0300*/  I2F.RP R18, R11 ;  /* 0x0000000b00127306 */ /* 0x000e620000209400 */
[----:B------:R-:W-:-:S07]  /*0310*/  ISETP.GT.U32.AND P1, PT, R2, R19, PT ;  /* 0x000000130200720c */ /* 0x000fce0003f24070 */
[----:B0-----:R-:W0:Y:S08]  /*0320*/  MUFU.RCP R13, R13 ;  /* 0x0000000d000d7308 */ /* 0x001e300000001000 */
[----:B-1----:R-:W1:Y:S01]  /*0330*/  MUFU.RCP R18, R18 ;  /* 0x0000001200127308 */ /* 0x002e620000001000 */
[----:B------:R-:W-:Y:S01]  /*0340*/  @!P1 IMAD.IADD R19, R19, 0x1, -R2 ;  /* 0x0000000113139824 */ /* 0x000fe200078e0a02 */
[----:B------:R-:W-:-:S02]  /*0350*/  PRMT R7, R3, 0x7770, RZ ;  /* 0x0000777003077816 */ /* 0x000fc400000000ff */
[----:B------:R-:W-:Y:S02]  /*0360*/  PRMT R10, R5, 0x7770, RZ ;  /* 0x00007770050a7816 */ /* 0x000fe400000000ff */
[----:B------:R-:W-:Y:S02]  /*0370*/  ISETP.GE.U32.AND P0, PT, R19, R2, PT ;  /* 0x000000021300720c */ /* 0x000fe40003f06070 */
[----:B------:R-:W-:Y:S02]  /*0380*/  LOP3.LUT R7, R10, R7, RZ, 0x3c, !PT ;  /* 0x000000070a077212 */ /* 0x000fe400078e3cff */
[----:B------:R-:W-:Y:S01]  /*0390*/  LOP3.LUT R12, R17, R6, RZ, 0x3c, !PT ;  /* 0x00000006110c7212 */ /* 0x000fe200078e3cff */
[----:B0-----:R-:W-:Y:S01]  /*03a0*/  VIADD R20, R13, 0xffffffe ;  /* 0x0ffffffe0d147836 */ /* 0x001fe20000000000 */
[----:B------:R-:W-:Y:S01]  /*03b0*/  PRMT R21, R7, 0x8880, RZ ;  /* 0x0000888007157816 */ /* 0x000fe200000000ff */
[----:B------:R-:W-:Y:S01]  /*03c0*/  @!P1 VIADD R4, R4, 0x1 ;  /* 0x0000000104049836 */ /* 0x000fe20000000000 */
[----:B------:R-:W-:Y:S01]  /*03d0*/  ISETP.GE.AND P2, PT, R12, RZ, PT ;  /* 0x000000ff0c00720c */ /* 0x000fe20003f46270 */
[----:B-1----:R-:W-:Y:S01]  /*03e0*/  VIADD R7, R18, 0xffffffe ;  /* 0x0ffffffe12077836 */ /* 0x002fe20000000000 */
[----:B------:R-:W0:Y:S01]  /*03f0*/  F2I.FTZ.U32.TRUNC.NTZ R13, R20 ;  /* 0x00000014000d7305 */ /* 0x000e22000021f000 */
[----:B------:R-:W-:-:S02]  /*0400*/  ISETP.GT.AND P1, PT, R21, -0x1, PT ;  /* 0xffffffff1500780c */ /* 0x000fc40003f24270 */
[----:B------:R-:W-:Y:S01]  /*0410*/  @P0 VIADD R4, R4, 0x1 ;  /* 0x0000000104040836 */ /* 0x000fe20000000000 */
[----:B------:R-:W-:-:S04]  /*0420*/  PRMT R21, R5, 0xbbb3, RZ ;  /* 0x0000bbb305157816 */ /* 0x000fc800000000ff */
[----:B------:R-:W1:Y:S01]  /*0430*/  F2I.FTZ.U32.TRUNC.NTZ R7, R7 ;  /* 0x0000000700077305 */ /* 0x000e62000021f000 */
[----:B------:R-:W-:Y:S01]  /*0440*/  IMAD.MOV.U32 R18, RZ, RZ, R4 ;  /* 0x000000ffff127224 */ /* 0x000fe200078e0004 */
[----:B------:R-:W-:Y:S01]  /*0450*/  ISETP.NE.AND P0, PT, R10, RZ, PT ;  /* 0x000000ff0a00720c */ /* 0x000fe20003f05270 */
[----:B------:R-:W-:Y:S01]  /*0460*/  IMAD.MOV.U32 R4, RZ, RZ, R21 ;  /* 0x000000ffff047224 */ /* 0x000fe200078e0015 */
[----:B------:R-:W-:Y:S01]  /*0470*/  LOP3.LUT R21, RZ, R6, RZ, 0x33, !PT ;  /* 0x00000006ff157212 */ /* 0x000fe200078e33ff */
[----:B------:R-:W-:Y:S02]  /*0480*/  @!P2 IMAD.MOV R18, RZ, RZ, -R18 ;  /* 0x000000ffff12a224 */ /* 0x000fe400078e0a12 */
[----:B0-----:R-:W-:Y:S01]  /*0490*/  IMAD.MOV R20, RZ, RZ, -R13 ;  /* 0x000000ffff147224 */ /* 0x001fe200078e0a0d */
[----:B------:R-:W-:Y:S02]  /*04a0*/  IABS R22, R4 ;  /* 0x0000000400167213 */ /* 0x000fe40000000000 */
        /* <DEDUP_REMOVED lines=12> */
.L_x_33899:
[----:B------:R-:W-:Y:S05]  /*0570*/  BSYNC B0 ;  /* 0x0000000000007941 */ /* 0x000fea0003800000 */
.L_x_33898:
[----:B------:R-:W-:Y:S01]  /*0580*/  IMAD.MOV.U32 R19, RZ, RZ, R20 ;  /* 0x000000ffff137224 */ /* 0x000fe200078e0014 */
[C---:B------:R-:W-:Y:S01]  /*0590*/  PRMT R6, R3.reuse, 0xaaa2, RZ ;  /* 0x0000aaa203067816 */ /* 0x040fe200000000ff */
[----:B------:R-:W-:Y:S01]  /*05a0*/  IMAD.MOV.U32 R12, RZ, RZ, RZ ;  /* 0x000000ffff0c7224 */ /* 0x000fe200078e00ff */
[----:B------:R-:W-:Y:S01]  /*05b0*/  PRMT R17, R3, 0x9991, RZ ;  /* 0x0000999103117816 */ /* 0x000fe200000000ff */
[----:B------:R-:W-:Y:S01]  /*05c0*/  IMAD R19, R19, R14, RZ ;  /* 0x0000000e13137224 */ /* 0x000fe200078e02ff */
[----:B------:R-:W-:Y:S01]  /*05d0*/  IABS R20, R16 ;  /* 0x0000001000147213 */ /* 0x000fe20000000000 */
[----:B------:R-:W-:Y:S01]  /*05e0*/  IMAD.MOV.U32 R2, RZ, RZ, R22 ;  /* 0x000000ffff027224 */ /* 0x000fe200078e0016 */
[----:B------:R-:W-:Y:S01]  /*05f0*/  PRMT R23, R5, 0x7771, RZ ;  /* 0x0000777105177816 */ /* 0x000fe200000000ff */
[----:B-1----:R-:W-:Y:S01]  /*0600*/  IMAD.MOV R18, RZ, RZ, -R7 ;  /* 0x000000ffff127224 */ /* 0x002fe200078e0a07 */
[----:B------:R-:W-:Y:S01]  /*0610*/  BSSY B0, `(.L_x_33900) ;  /* 0x0000043000007945 */ /* 0x000fe20003800000 */
[----:B------:R-:W-:Y:S01]  /*0620*/  IMAD.HI.U32 R13, R13, R19, R12 ;  /* 0x000000130d0d7227 */ /* 0x000fe200078e000c */
[----:B------:R-:W0:Y:S01]  /*0630*/  I2F.RP R21, R2 ;  /* 0x0000000200157306 */ /* 0x000e220000209400 */
[----:B------:R-:W-:-:S02]  /*0640*/  ISETP.NE.AND P1, PT, R23, RZ, PT ;  /* 0x000000ff1700720c */ /* 0x000fc40003f25270 */
[----:B------:R-:W-:Y:S02]  /*0650*/  IMAD.MOV.U32 R12, RZ, RZ, R6 ;  /* 0x000000ffff0c7224 */ /* 0x000fe400078e0006 */
[----:B------:R-:W-:Y:S01]  /*0660*/  IMAD R19, R18, R11, RZ ;  /* 0x0000000b12137224 */ /* 0x000fe200078e02ff */
[----:B------:R-:W-:Y:S01]  /*0670*/  IABS R18, R17 ;  /* 0x0000001100127213 */ /* 0x000fe20000000000 */
[----:B------:R-:W-:Y:S01]  /*0680*/  IMAD.MOV.U32 R6, RZ, RZ, RZ ;  /* 0x000000ffff067224 */ /* 0x000fe200078e00ff */
[----:B------:R-:W-:-:S03]  /*0690*/  IABS R22, R12 ;  /* 0x0000000c00167213 */ /* 0x000fc60000000000 */
[----:B------:R-:W-:Y:S01]  /*06a0*/  IMAD.HI.U32 R6, R7, R19, R6 ;  /* 0x0000001307067227 */ /* 0x000fe200078e0006 */
[----:B------:R-:W-:-:S03]  /*06b0*/  IABS R19, R15 ;  /* 0x0000000f00137213 */ /* 0x000fc60000000000 */
[----:B------:R-:W-:Y:S01]  /*06c0*/  IMAD.MOV.U32 R7, RZ, RZ, R18 ;  /* 0x000000ffff077224 */ /* 0x000fe200078e0012 */
[----:B0-----:R-:W0:Y:S01]  /*06d0*/  MUFU.RCP R21, R21 ;  /* 0x0000001500157308 */ /* 0x001e220000001000 */
[----:B------:R-:W-:Y:S02]  /*06e0*/  IMAD.MOV R18, RZ, RZ, -R20 ;  /* 0x000000ffff127224 */ /* 0x000fe400078e0a14 */
[----:B------:R-:W-:-:S04]  /*06f0*/  IMAD.HI.U32 R20, R13, R7, RZ ;  /* 0x000000070d147227 */ /* 0x000fc800078e00ff */
[----:B------:R-:W-:Y:S02]  /*0700*/  IMAD R13, R20, R18, R7 ;  /* 0x00000012140d7224 */ /* 0x000fe400078e0207 */
[----:B------:R-:W-:-:S03]  /*0710*/  IMAD.MOV R19, RZ, RZ, -R19 ;  /* 0x000000ffff137224 */ /* 0x000fc600078e0a13 */
[----:B------:R-:W-:Y:S01]  /*0720*/  ISETP.GT.U32.AND P4, PT, R14, R13, PT ;  /* 0x0000000d0e00720c */ /* 0x000fe20003f84070 */
[----:B------:R-:W-:Y:S02]  /*0730*/  IMAD.MOV.U32 R18, RZ, RZ, R19 ;  /* 0x000000ffff127224 */ /* 0x000fe400078e0013 */
[----:B------:R-:W-:Y:S01]  /*0740*/  IMAD.HI.U32 R19, R6, R22, RZ ;  /* 0x0000001606137227 */ /* 0x000fe200078e00ff */
[----:B------:R-:W-:-:S03]  /*0750*/  PRMT R6, R3, 0x7771, RZ ;  /* 0x0000777103067816 */ /* 0x000fc600000000ff */
[----:B------:R-:W-:Y:S01]  /*0760*/  IMAD R18, R19, R18, R22 ;  /* 0x0000001213127224 */ /* 0x000fe200078e0216 */
[----:B------:R-:W-:Y:S01]  /*0770*/  LOP3.LUT R6, R23, R6, RZ, 0x3c, !PT ;  /* 0x0000000617067212 */ /* 0x000fe200078e3cff */
[----:B0-----:R-:W-:Y:S01]  /*0780*/  VIADD R7, R21, 0xffffffe ;  /* 0x0ffffffe15077836 */ /* 0x001fe20000000000 */
[----:B------:R-:W-:Y:S02]  /*0790*/  PRMT R21, R3, 0x7772, RZ ;  /* 0x0000777203157816 */ /* 0x000fe400000000ff */
[----:B------:R-:W-:Y:S01]  /*07a0*/  ISETP.GT.U32.AND P6, PT, R11, R18, PT ;  /* 0x000000120b00720c */ /* 0x000fe20003fc4070 */
[----:B------:R-:W-:Y:S01]  /*07b0*/  @!P4 IMAD.IADD R13, R13, 0x1, -R14 ;  /* 0x000000010d0dc824 */ /* 0x000fe200078e0a0e */
[----:B------:R-:W-:Y:S01]  /*07c0*/  PRMT R22, R5, 0x7772, RZ ;  /* 0x0000777205167816 */ /* 0x000fe200000000ff */
[----:B------:R-:W0:Y:S01]  /*07d0*/  F2I.FTZ.U32.TRUNC.NTZ R7, R7 ;  /* 0x0000000700077305 */ /* 0x000e22000021f000 */
[----:B------:R-:W-:Y:S01]  /*07e0*/  LOP3.LUT R23, R17, R16, RZ, 0x3c, !PT ;  /* 0x0000001011177212 */ /* 0x000fe200078e3cff */
[----:B------:R-:W-:Y:S01]  /*07f0*/  @!P4 VIADD R20, R20, 0x1 ;  /* 0x000000011414c836 */ /* 0x000fe20000000000 */
[----:B------:R-:W-:-:S02]  /*0800*/  ISETP.GE.U32.AND P5, PT, R13, R14, PT ;  /* 0x0000000e0d00720c */ /* 0x000fc40003fa6070 */
[----:B------:R-:W-:Y:S02]  /*0810*/  PRMT R6, R6, 0x8880, RZ ;  /* 0x0000888006067816 */ /* 0x000fe400000000ff */
[C---:B------:R-:W-:Y:S02]  /*0820*/  LOP3.LUT R21, R22.reuse, R21, RZ, 0x3c, !PT ;  /* 0x0000001516157212 */ /* 0x040fe400078e3cff */
[----:B------:R-:W-:Y:S01]  /*0830*/  ISETP.NE.AND P0, PT, R22, RZ, PT ;  /* 0x000000ff1600720c */ /* 0x000fe20003f05270 */
[----:B------:R-:W-:Y:S01]  /*0840*/  @!P6 IMAD.IADD R18, R18, 0x1, -R11 ;  /* 0x000000011212e824 */ /* 0x000fe200078e0a0b */
[----:B------:R-:W-:Y:S01]  /*0850*/  ISETP.GE.AND P2, PT, R23, RZ, PT ;  /* 0x000000ff1700720c */ /* 0x000fe20003f46270 */
[----:B------:R-:W-:Y:S01]  /*0860*/  @!P6 VIADD R19, R19, 0x1 ;  /* 0x000000011313e836 */ /* 0x000fe20000000000 */
[----:B------:R-:W-:Y:S02]  /*0870*/  LOP3.LUT R22, R12, R15, RZ, 0x3c, !PT ;  /* 0x0000000f0c167212 */ /* 0x000fe400078e3cff */
[----:B------:R-:W-:Y:S01]  /*0880*/  ISETP.GE.U32.AND P3, PT, R18, R11, PT ;  /* 0x0000000b1200720c */ /* 0x000fe20003f66070 */
[----:B------:R-:W-:Y:S01]  /*0890*/  @P5 VIADD R20, R20, 0x1 ;  /* 0x0000000114145836 */ /* 0x000fe20000000000 */
[----:B------:R-:W-:Y:S01]  /*08a0*/  ISETP.GT.AND P5, PT, R6, -0x1, PT ;  /* 0xffffffff0600780c */ /* 0x000fe20003fa4270 */
[----:B0-----:R-:W-:Y:S01]  /*08b0*/  IMAD.MOV R23, RZ, RZ, -R7 ;  /* 0x000000ffff177224 */ /* 0x001fe200078e0a07 */
[----:B------:R-:W-:Y:S01]  /*08c0*/  PRMT R21, R21, 0x8880, RZ ;  /* 0x0000888015157816 */ /* 0x000fe200000000ff */
[----:B------:R-:W-:Y:S01]  /*08d0*/  IMAD.MOV.U32 R6, RZ, RZ, RZ ;  /* 0x000000ffff067224 */ /* 0x000fe200078e00ff */
[----:B------:R-:W-:-:S02]  /*08e0*/  ISETP.GE.AND P4, PT, R22, RZ, PT ;  /* 0x000000ff1600720c */ /* 0x000fc40003f86270 */
[----:B------:R-:W-:Y:S01]  /*08f0*/  ISETP.GT.AND P6, PT, R21, -0x1, PT ;  /* 0xffffffff1500780c */ /* 0x000fe20003fc4270 */
[----:B------:R-:W-:Y:S02]  /*0900*/  IMAD R21, R23, R2, RZ ;  /* 0x0000000217157224 */ /* 0x000fe400078e02ff */
[----:B------:R-:W-:Y:S02]  /*0910*/  @!P2 IMAD.MOV R20, RZ, RZ, -R20 ;  /* 0x000000ffff14a224 */ /* 0x000fe400078e0a14 */
[----:B------:R-:W-:Y:S01]  /*0920*/  IMAD.HI.U32 R6, R7, R21, R6 ;  /* 0x0000001507067227 */ /* 0x000fe200078e0006 */
[----:B------:R-:W-:Y:S02]  /*0930*/  LOP3.LUT R7, RZ, R16, RZ, 0x33, !PT ;  /* 0x00000010ff077212 */ /* 0x000fe400078e33ff */
[----:B------:R-:W-:Y:S01]  /*0940*/  LOP3.LUT R16, RZ, R15, RZ, 0x33, !PT ;  /* 0x0000000fff107212 */ /* 0x000fe200078e33ff */
[----:B------:R-:W-:Y:S01]  /*0950*/  @P3 VIADD R19, R19, 0x1 ;  /* 0x0000000113133836 */ /* 0x000fe20000000000 */
[----:B-----5:R-:W-:-:S02]  /*0960*/  PRMT R21, R0, 0x8880, RZ ;  /* 0x0000888000157816 */ /* 0x020fc400000000ff */
[----:B------:R-:W-:Y:S01]  /*0970*/  SEL R15, R7, R20, !P1 ;  /* 0x00000014070f7207 */ /* 0x000fe20004800000 */
[----:B------:R-:W-:Y:S01]  /*0980*/  @!P4 IMAD.MOV R19, RZ, RZ, -R19 ;  /* 0x000000ffff13c224 */ /* 0x000fe200078e0a13 */
        /* <DEDUP_REMOVED lines=11> */
.L_x_33901:
[----:B------:R-:W-:Y:S05]  /*0a40*/  BSYNC B0 ;  /* 0x0000000000007941 */ /* 0x000fea0003800000 */
.L_x_33900:
        /* <DEDUP_REMOVED lines=14> */
.L_x_33903:
[----:B------:R-:W-:Y:S05]  /*0b30*/  BSYNC B0 ;  /* 0x0000000000007941 */ /* 0x000fea0003800000 */
.L_x_33902:
[C---:B------:R-:W-:Y:S01]  /*0b40*/  PRMT R12, R0.reuse, 0x9991, RZ ;  /* 0x00009991000c7816 */ /* 0x040fe200000000ff */
[----:B------:R-:W-:Y:S01]  /*0b50*/  BSSY B0, `(.L_x_33904) ;  /* 0x0000037000007945 */ /* 0x000fe20003800000 */
[----:B------:R-:W-:Y:S02]  /*0b60*/  PRMT R7, R3, 0xbbb3, RZ ;  /* 0x0000bbb303077816 */ /* 0x000fe400000000ff */
[----:B------:R-:W-:Y:S02]  /*0b70*/  IABS R11, R14 ;  /* 0x0000000e000b7213 */ /* 0x000fe40000000000 */
[----:B------:R-:W-:Y:S02]  /*0b80*/  IABS R18, R4 ;  /* 0x0000000400127213 */ /* 0x000fe40000000000 */
[C---:B------:R-:W-:Y:S01]  /*0b90*/  PRMT R21, R0.reuse, 0xbbb3, RZ ;  /* 0x0000bbb300157816 */ /* 0x040fe200000000ff */
[----:B------:R-:W0:Y:S01]  /*0ba0*/  I2F.RP R25, R11 ;  /* 0x0000000b00197306 */ /* 0x000e220000209400 */
[----:B------:R-:W-:Y:S01]  /*0bb0*/  IABS R17, R12 ;  /* 0x0000000c00117213 */ /* 0x000fe20000000000 */
[----:B------:R-:W-:Y:S01]  /*0bc0*/  IMAD.MOV R20, RZ, RZ, -R18 ;  /* 0x000000ffff147224 */ /* 0x000fe200078e0a12 */
[----:B------:R-:W-:Y:S01]  /*0bd0*/  IABS R23, R7 ;  /* 0x0000000700177213 */ /* 0x000fe20000000000 */
[----:B------:R-:W-:Y:S01]  /*0be0*/  IMAD.MOV.U32 R18, RZ, RZ, R21 ;  /* 0x000000ffff127224 */ /* 0x000fe200078e0015 */
[----:B------:R-:W-:-:S02]  /*0bf0*/  PRMT R16, R0, 0xaaa2, RZ ;  /* 0x0000aaa200107816 */ /* 0x000fc400000000ff */
[----:B------:R-:W-:Y:S01]  /*0c00*/  PRMT R3, R3, 0x7773, RZ ;  /* 0x0000777303037816 */ /* 0x000fe200000000ff */
[----:B------:R-:W1:Y:S01]  /*0c10*/  I2F.RP R24, R17 ;  /* 0x0000001100187306 */ /* 0x000e620000209400 */
[----:B------:R-:W-:Y:S01]  /*0c20*/  IMAD.HI.U32 R21, R6, R23, RZ ;  /* 0x0000001706157227 */ /* 0x000fe200078e00ff */
[----:B------:R-:W-:Y:S02]  /*0c30*/  IABS R6, R18 ;  /* 0x0000001200067213 */ /* 0x000fe40000000000 */
[----:B------:R-:W-:Y:S01]  /*0c40*/  IABS R19, R16 ;  /* 0x0000001000137213 */ /* 0x000fe20000000000 */
[----:B------:R-:W-:Y:S01]  /*0c50*/  IMAD R23, R21, R20, R23 ;  /* 0x0000001415177224 */ /* 0x000fe200078e0217 */
[----:B------:R-:W-:Y:S01]  /*0c60*/  PRMT R26, R5, 0x7773, RZ ;  /* 0x00007773051a7816 */ /* 0x000fe200000000ff */
[----:B------:R-:W-:Y:S01]  /*0c70*/  IMAD.MOV.U32 R20, RZ, RZ, R6 ;  /* 0x000000ffff147224 */ /* 0x000fe200078e0006 */
[----:B0-----:R-:W0:Y:S01]  /*0c80*/  MUFU.RCP R25, R25 ;  /* 0x0000001900197308 */ /* 0x001e220000001000 */
[----:B------:R-:W-:-:S02]  /*0c90*/  LOP3.LUT R5, R7, R4, RZ, 0x3c, !PT ;  /* 0x0000000407057212 */ /* 0x000fc400078e3cff */
[----:B------:R-:W-:Y:S02]  /*0ca0*/  ISETP.GT.U32.AND P1, PT, R2, R23, PT ;  /* 0x000000170200720c */ /* 0x000fe40003f24070 */
[----:B------:R-:W-:Y:S02]  /*0cb0*/  LOP3.LUT R3, R26, R3, RZ, 0x3c, !PT ;  /* 0x000000031a037212 */ /* 0x000fe400078e3cff */
[----:B------:R-:W-:Y:S01]  /*0cc0*/  ISETP.GE.AND P2, PT, R5, RZ, PT ;  /* 0x000000ff0500720c */ /* 0x000fe20003f46270 */
[----:B-1----:R-:W1:Y:S08]  /*0cd0*/  MUFU.RCP R24, R24 ;  /* 0x0000001800187308 */ /* 0x002e700000001000 */
[----:B------:R-:W2:Y:S01]  /*0ce0*/  I2F.RP R22, R19 ;  /* 0x0000001300167306 */ /* 0x000ea20000209400 */
[----:B------:R-:W-:-:S02]  /*0cf0*/  @!P1 IMAD.IADD R23, R23, 0x1, -R2 ;  /* 0x0000000117179824 */ /* 0x000fc400078e0a02 */
[----:B0-----:R-:W-:Y:S01]  /*0d00*/  VIADD R27, R25, 0xffffffe ;  /* 0x0ffffffe191b7836 */ /* 0x001fe20000000000 */
[----:B------:R-:W-:Y:S01]  /*0d10*/  PRMT R25, R3, 0x8880, RZ ;  /* 0x0000888003197816 */ /* 0x000fe200000000ff */
[----:B------:R-:W-:Y:S01]  /*0d20*/  @!P1 VIADD R21, R21, 0x1 ;  /* 0x0000000115159836 */ /* 0x000fe20000000000 */
[----:B------:R-:W-:Y:S02]  /*0d30*/  ISETP.GE.U32.AND P0, PT, R23, R2, PT ;  /* 0x000000021700720c */ /* 0x000fe40003f06070 */
[----:B------:R-:W-:Y:S01]  /*0d40*/  I2F.RP R6, R20 ;  /* 0x0000001400067306 */ /* 0x000fe20000209400 */
[----:B-1----:R-:W-:Y:S01]  /*0d50*/  VIADD R3, R24, 0xffffffe ;  /* 0x0ffffffe18037836 */ /* 0x002fe20000000000 */
[----:B------:R-:W-:-:S06]  /*0d60*/  ISETP.GT.AND P1, PT, R25, -0x1, PT ;  /* 0xffffffff1900780c */ /* 0x000fcc0003f24270 */
[----:B------:R-:W0:Y:S03]  /*0d70*/  F2I.FTZ.U32.TRUNC.NTZ R5, R27 ;  /* 0x0000001b00057305 */ /* 0x000e26000021f000 */
[----:B------:R-:W-:Y:S01]  /*0d80*/  @P0 VIADD R21, R21, 0x1 ;  /* 0x0000000115150836 */ /* 0x000fe20000000000 */
[----:B------:R-:W-:Y:S02]  /*0d90*/  ISETP.NE.AND P0, PT, R26, RZ, PT ;  /* 0x000000ff1a00720c */ /* 0x000fe40003f05270 */
[----:B------:R-:W-:Y:S01]  /*0da0*/  LOP3.LUT R26, RZ, R4, RZ, 0x33, !PT ;  /* 0x00000004ff1a7212 */ /* 0x000fe200078e33ff */
[----:B------:R-:W-:Y:S01]  /*0db0*/  @!P2 IMAD.MOV R21, RZ, RZ, -R21 ;  /* 0x000000ffff15a224 */ /* 0x000fe200078e0a15 */
[----:B--2---:R-:W1:Y:S04]  /*0dc0*/  MUFU.RCP R22, R22 ;  /* 0x0000001600167308 */ /* 0x004e680000001000 */
[----:B------:R-:W-:Y:S01]  /*0dd0*/  SEL R21, R26, R21, !P0 ;  /* 0x000000151a157207 */ /* 0x000fe20004000000 */
[----:B0-----:R-:W-:-:S03]  /*0de0*/  IMAD.MOV R24, RZ, RZ, -R5 ;  /* 0x000000ffff187224 */ /* 0x001fc600078e0a05 */
[----:B------:R-:W0:Y:S08]  /*0df0*/  MUFU.RCP R6, R6 ;  /* 0x0000000600067308 */ /* 0x000e300000001000 */
[----:B------:R-:W2:Y:S01]  /*0e00*/  F2I.FTZ.U32.TRUNC.NTZ R3, R3 ;  /* 0x0000000300037305 */ /* 0x000ea2000021f000 */
[----:B-1----:R-:W-:Y:S05]  /*0e10*/  @P1 BRA `(.L_x_33905) ;  /* 0x0000000000281947 */ /* 0x002fea0003800000 */
        /* <DEDUP_REMOVED lines=10> */
.L_x_33905:
[----:B------:R-:W-:Y:S05]  /*0ec0*/  BSYNC B0 ;  /* 0x0000000000007941 */ /* 0x000fea0003800000 */
.L_x_33904:
[----:B------:R-:W-:Y:S01]  /*0ed0*/  VIADD R22, R22, 0xffffffe ;  /* 0x0ffffffe16167836 */ /* 0x000fe20000000000 */
[----:B------:R-:W-:Y:S01]  /*0ee0*/  PRMT R23, R8, 0x8880, RZ ;  /* 0x0000888008177816 */ /* 0x000fe200000000ff */
[----:B------:R-:W-:Y:S01]  /*0ef0*/  IMAD R25, R24, R11, RZ ;  /* 0x0000000b18197224 */ /* 0x000fe200078e02ff */
[----:B------:R-:W-:Y:S01]  /*0f00*/  IABS R24, R14 ;  /* 0x0000000e00187213 */ /* 0x000fe20000000000 */
[----:B------:R1:W3:Y:S01]  /*0f10*/  F2I.FTZ.U32.TRUNC.NTZ R7, R22 ;  /* 0x0000001600077305 */ /* 0x0002e2000021f000 */
[----:B------:R-:W-:Y:S01]  /*0f20*/  IMAD.MOV.U32 R4, RZ, RZ, RZ ;  /* 0x000000ffff047224 */ /* 0x000fe200078e00ff */
[----:B------:R-:W-:Y:S01]  /*0f30*/  IABS R2, R23 ;  /* 0x0000001700027213 */ /* 0x000fe20000000000 */
[----:B0-----:R-:W-:Y:S01]  /*0f40*/  VIADD R6, R6, 0xffffffe ;  /* 0x0ffffffe06067836 */ /* 0x001fe20000000000 */
[----:B------:R-:W-:Y:S01]  /*0f50*/  BSSY B0, `(.L_x_33906) ;  /* 0x0000033000007945 */ /* 0x000fe20003800000 */
[----:B------:R-:W-:-:S03]  /*0f60*/  IMAD.HI.U32 R4, R5, R25, R4 ;  /* 0x0000001905047227 */ /* 0x000fc600078e0004 */
[----:B------:R0:W4:Y:S01]  /*0f70*/  F2I.FTZ.U32.TRUNC.NTZ R5, R6 ;  /* 0x0000000600057305 */ /* 0x000122000021f000 */
[----:B------:R-:W-:Y:S02]  /*0f80*/  IMAD.MOV.U32 R25, RZ, RZ, R2 ;  /* 0x000000ffff197224 */ /* 0x000fe400078e0002 */
[----:B--2---:R-:W-:Y:S02]  /*0f90*/  IMAD.MOV R2, RZ, RZ, -R3 ;  /* 0x000000ffff027224 */ /* 0x004fe400078e0a03 */
[----:B-1----:R-:W-:Y:S02]  /*0fa0*/  IMAD.MOV R22, RZ, RZ, -R24 ;  /* 0x000000ffff167224 */ /* 0x002fe400078e0a18 */
[----:B------:R-:W-:-:S04]  /*0fb0*/  IMAD.HI.U32 R26, R4, R25, RZ ;  /* 0x00000019041a7227 */ /* 0x000fc800078e00ff */
[----:B------:R-:W-:Y:S02]  /*0fc0*/  IMAD R27, R2, R17, RZ ;  /* 0x00000011021b7224 */ /* 0x000fe400078e02ff */
[----:B------:R-:W-:Y:S02]  /*0fd0*/  IMAD.MOV.U32 R2, RZ, RZ, RZ ;  /* 0x000000ffff027224 */ /* 0x000fe400078e00ff */
[----:B------:R-:W-:Y:S02]  /*0fe0*/  IMAD R22, R26, R22, R25 ;  /* 0x000000161a167224 */ /* 0x000fe400078e0219 */
[----:B---3--:R-:W-:Y:S02]  /*0ff0*/  IMAD.MOV R4, RZ, RZ, -R7 ;  /* 0x000000ffff047224 */ /* 0x008fe400078e0a07 */
[----:B------:R-:W-:Y:S01]  /*1000*/  IMAD.HI.U32 R25, R3, R27, R2 ;  /* 0x0000001b03197227 */ /* 0x000fe200078e0002 */
[----:B------:R-:W-:-:S03]  /*1010*/  ISETP.GT.U32.AND P1, PT, R11, R22, PT ;  /* 0x000000160b00720c */ /* 0x000fc60003f24070 */
[----:B------:R-:W-:Y:S02]  /*1020*/  IMAD.MOV.U32 R2, RZ, RZ, R4 ;  /* 0x000000ffff027224 */ /* 0x000fe400078e0004 */
[----:B0-----:R-:W-:Y:S02]  /*1030*/  IMAD.MOV.U32 R6, RZ, RZ, RZ ;  /* 0x000000ffff067224 */ /* 0x001fe400078e00ff */
[----:B------:R-:W-:Y:S01]  /*1040*/  IMAD R3, R2, R19, RZ ;  /* 0x0000001302037224 */ /* 0x000fe200078e02ff */
[----:B------:R-:W-:Y:S01]  /*1050*/  PRMT R2, R8, 0x7770, RZ ;  /* 0x0000777008027816 */ /* 0x000fe200000000ff */
[----:B----4-:R-:W-:Y:S02]  /*1060*/  IMAD.MOV R27, RZ, RZ, -R5 ;  /* 0x000000ffff1b7224 */ /* 0x010fe400078e0a05 */
[----:B------:R-:W-:Y:S01]  /*1070*/  IMAD.HI.U32 R6, R7, R3, R6 ;  /* 0x0000000307067227 */ /* 0x000fe200078e0006 */
[----:B------:R-:W-:-:S03]  /*1080*/  LOP3.LUT R7, RZ, R14, RZ, 0x33, !PT ;  /* 0x0000000eff077212 */ /* 0x000fc600078e33ff */
[----:B------:R-:W-:Y:S02]  /*1090*/  IMAD R3, R27, R20, RZ ;  /* 0x000000141b037224 */ /* 0x000fe400078e02ff */
[----:B------:R-:W-:Y:S02]  /*10a0*/  IMAD.MOV.U32 R4, RZ, RZ, RZ ;  /* 0x000000ffff047224 */ /* 0x000fe400078e00ff */
[----:B------:R-:W-:Y:S02]  /*10b0*/  @!P1 IMAD.IADD R22, R22, 0x1, -R11 ;  /* 0x0000000116169824 */ /* 0x000fe400078e0a0b */
[----:B------:R-:W-:Y:S01]  /*10c0*/  IMAD.HI.U32 R24, R5, R3, R4 ;  /* 0x0000000305187227 */ /* 0x000fe200078e0004 */
[----:B------:R-:W-:Y:S02]  /*10d0*/  PRMT R5, R0, 0x7770, RZ ;  /* 0x0000777000057816 */ /* 0x000fe400000000ff */
[----:B------:R-:W-:Y:S01]  /*10e0*/  ISETP.GE.U32.AND P0, PT, R22, R11, PT ;  /* 0x0000000b1600720c */ /* 0x000fe20003f06070 */
[----:B------:R-:W-:Y:S01]  /*10f0*/  @!P1 VIADD R26, R26, 0x1 ;  /* 0x000000011a1a9836 */ /* 0x000fe20000000000 */
[----:B------:R-:W-:-:S02]  /*1100*/  LOP3.LUT R2, R5, R2, RZ, 0x3c, !PT ;  /* 0x0000000205027212 */ /* 0x000fc400078e3cff */
[----:B------:R-:W-:Y:S02]  /*1110*/  LOP3.LUT R3, R23, R14, RZ, 0x3c, !PT ;  /* 0x0000000e17037212 */ /* 0x000fe400078e3cff */
[----:B------:R-:W-:Y:S02]  /*1120*/  PRMT R2, R2, 0x8880, RZ ;  /* 0x0000888002027816 */ /* 0x000fe400000000ff */
[----:B------:R-:W-:Y:S02]  /*1130*/  ISETP.GE.AND P2, PT, R3, RZ, PT ;  /* 0x000000ff0300720c */ /* 0x000fe40003f46270 */
[----:B------:R-:W-:Y:S02]  /*1140*/  ISETP.GT.AND P1, PT, R2, -0x1, PT ;  /* 0xffffffff0200780c */ /* 0x000fe40003f24270 */
[----:B------:R-:W-:Y:S01]  /*1150*/  PRMT R3, R8, 0x9991, RZ ;  /* 0x0000999108037816 */ /* 0x000fe200000000ff */
[----:B------:R-:W-:Y:S01]  /*1160*/  @P0 VIADD R26, R26, 0x1 ;  /* 0x000000011a1a0836 */ /* 0x000fe20000000000 */
[----:B------:R-:W-:-:S02]  /*1170*/  ISETP.NE.AND P0, PT, R5, RZ, PT ;  /* 0x000000ff0500720c */ /* 0x000fc40003f05270 */
[----:B------:R-:W-:Y:S02]  /*1180*/  IABS R5, R12 ;  /* 0x0000000c00057213 */ /* 0x000fe40000000000 */
[----:B------:R-:W-:-:S03]  /*1190*/  IABS R4, R3 ;  /* 0x0000000300047213 */ /* 0x000fc60000000000 */
[----:B------:R-:W-:Y:S02]  /*11a0*/  @!P2 IMAD.MOV R26, RZ, RZ, -R26 ;  /* 0x000000ffff1aa224 */ /* 0x000fe400078e0a1a */
[----:B------:R-:W-:-:S03]  /*11b0*/  IMAD.MOV R5, RZ, RZ, -R5 ;  /* 0x000000ffff057224 */ /* 0x000fc600078e0a05 */
        /* <DEDUP_REMOVED lines=12> */
.L_x_33907:
[----:B------:R-:W-:Y:S05]  /*1280*/  BSYNC B0 ;  /* 0x0000000000007941 */ /* 0x000fea0003800000 */
.L_x_33906:
[C---:B------:R-:W-:Y:S01]  /*1290*/  PRMT R11, R8.reuse, 0xaaa2, RZ ;  /* 0x0000aaa2080b7816 */ /* 0x040fe200000000ff */
[----:B------:R-:W-:Y:S01]  /*12a0*/  IMAD.MOV.U32 R7, RZ, RZ, R5 ;  /* 0x000000ffff077224 */ /* 0x000fe200078e0005 */
[C---:B------:R-:W-:Y:S01]  /*12b0*/  PRMT R22, R8.reuse, 0xbbb3, RZ ;  /* 0x0000bbb308167816 */ /* 0x040fe200000000ff */
[----:B------:R-:W-:Y:S01]  /*12c0*/  IMAD.HI.U32 R14, R25, R4, RZ ;  /* 0x00000004190e7227 */ /* 0x000fe200078e00ff */
[----:B------:R-:W-:Y:S01]  /*12d0*/  IABS R26, R18 ;  /* 0x00000012001a7213 */ /* 0x000fe20000000000 */
[----:B------:R-:W-:Y:S01]  /*12e0*/  BSSY B0, `(.L_x_33908) ;  /* 0x0000046000007945 */ /* 0x000fe20003800000 */
[----:B------:R-:W-:Y:S01]  /*12f0*/  PRMT R27, R8, 0x7771, RZ ;  /* 0x00007771081b7816 */ /* 0x000fe200000000ff */
[----:B------:R-:W-:Y:S02]  /*1300*/  IMAD.MOV.U32 R5, RZ, RZ, R11 ;  /* 0x000000ffff057224 */ /* 0x000fe400078e000b */
[----:B------:R-:W-:Y:S02]  /*1310*/  IMAD R4, R14, R7, R4 ;  /* 0x000000070e047224 */ /* 0x000fe400078e0204 */
[----:B------:R-:W-:Y:S01]  /*1320*/  IMAD.MOV.U32 R7, RZ, RZ, R22 ;  /* 0x000000ffff077224 */ /* 0x000fe200078e0016 */
[----:B------:R-:W-:Y:S01]  /*1330*/  IABS R22, R16 ;  /* 0x0000001000167213 */ /* 0x000fe20000000000 */
[----:B------:R-:W-:Y:S01]  /*1340*/  IMAD.MOV R26, RZ, RZ, -R26 ;  /* 0x000000ffff1a7224 */ /* 0x000fe200078e0a1a */
[----:B------:R-:W-:-:S02]  /*1350*/  IABS R11, R5 ;  /* 0x00000005000b7213 */ /* 0x000fc40000000000 */
[----:B------:R-:W-:Y:S01]  /*1360*/  ISETP.GT.U32.AND P6, PT, R17, R4, PT ;  /* 0x000000041100720c */ /* 0x000fe20003fc4070 */
[----:B------:R-:W-:Y:S01]  /*1370*/  IMAD.MOV R25, RZ, RZ, -R22 ;  /* 0x000000ffff197224 */ /* 0x000fe200078e0a16 */
[----:B------:R-:W-:Y:S01]  /*1380*/  IABS R23, R7 ;  /* 0x0000000700177213 */ /* 0x000fe20000000000 */
[----:B------:R-:W-:-:S04]  /*1390*/  IMAD.HI.U32 R22, R6, R11, RZ ;  /* 0x0000000b06167227 */ /* 0x000fc800078e00ff */
[----:B------:R-:W-:Y:S01]  /*13a0*/  IMAD R6, R22, R25, R11 ;  /* 0x0000001916067224 */ /* 0x000fe200078e020b */
[----:B------:R-:W-:Y:S01]  /*13b0*/  PRMT R25, R8, 0x7773, RZ ;  /* 0x0000777308197816 */ /* 0x000fe200000000ff */
[----:B------:R-:W-:-:S03]  /*13c0*/  IMAD.HI.U32 R24, R24, R23, RZ ;  /* 0x0000001718187227 */ /* 0x000fc600078e00ff */
[----:B------:R-:W-:Y:S01]  /*13d0*/  ISETP.GT.U32.AND P4, PT, R19, R6, PT ;  /* 0x000000061300720c */ /* 0x000fe20003f84070 */
[----:B------:R-:W-:Y:S01]  /*13e0*/  IMAD R11, R24, R26, R23 ;  /* 0x0000001a180b7224 */ /* 0x000fe200078e0217 */
[----:B------:R-:W-:Y:S01]  /*13f0*/  PRMT R26, R0, 0x7772, RZ ;  /* 0x00007772001a7816 */ /* 0x000fe200000000ff */
[----:B------:R-:W-:Y:S01]  /*1400*/  @!P6 IMAD.IADD R4, R4, 0x1, -R17 ;  /* 0x000000010404e824 */ /* 0x000fe200078e0a11 */
[----:B------:R-:W-:Y:S01]  /*1410*/  PRMT R23, R8, 0x7772, RZ ;  /* 0x0000777208177816 */ /* 0x000fe200000000ff */
[----:B------:R-:W-:Y:S01]  /*1420*/  @!P6 VIADD R14, R14, 0x1 ;  /* 0x000000010e0ee836 */ /* 0x000fe20000000000 */
[C---:B------:R-:W-:Y:S02]  /*1430*/  ISETP.NE.AND P0, PT, R26.reuse, RZ, PT ;  /* 0x000000ff1a00720c */ /* 0x040fe40003f05270 */
[----:B------:R-:W-:Y:S02]  /*1440*/  LOP3.LUT R23, R26, R23, RZ, 0x3c, !PT ;  /* 0x000000171a177212 */ /* 0x000fe400078e3cff */
[----:B------:R-:W-:-:S02]  /*1450*/  ISETP.GE.U32.AND P3, PT, R4, R17, PT ;  /* 0x000000110400720c */ /* 0x000fc40003f66070 */
[----:B------:R-:W-:Y:S01]  /*1460*/  PRMT R26, R0, 0x7773, RZ ;  /* 0x00007773001a7816 */ /* 0x000fe200000000ff */
[----:B------:R-:W-:Y:S01]  /*1470*/  @!P4 IMAD.IADD R6, R6, 0x1, -R19 ;  /* 0x000000010606c824 */ /* 0x000fe200078e0a13 */
[----:B------:R-:W-:Y:S01]  /*1480*/  LOP3.LUT R8, R3, R12, RZ, 0x3c, !PT ;  /* 0x0000000c03087212 */ /* 0x000fe200078e3cff */
[----:B------:R-:W-:Y:S01]  /*1490*/  @!P4 VIADD R22, R22, 0x1 ;  /* 0x000000011616c836 */ /* 0x000fe20000000000 */
[----:B------:R-:W-:Y:S02]  /*14a0*/  PRMT R0, R0, 0x7771, RZ ;  /* 0x0000777100007816 */ /* 0x000fe400000000ff */
[----:B------:R-:W-:Y:S02]  /*14b0*/  ISETP.GT.U32.AND P2, PT, R20, R11, PT ;  /* 0x0000000b1400720c */ /* 0x000fe40003f44070 */
[----:B------:R-:W-:Y:S02]  /*14c0*/  ISETP.GE.AND P5, PT, R8, RZ, PT ;  /* 0x000000ff0800720c */ /* 0x000fe40003fa6270 */
[----:B------:R-:W-:Y:S01]  /*14d0*/  LOP3.LUT R27, R0, R27, RZ, 0x3c, !PT ;  /* 0x0000001b001b7212 */ /* 0x000fe200078e3cff */
[----:B------:R-:W-:Y:S01]  /*14e0*/  @P3 VIADD R14, R14, 0x1 ;  /* 0x000000010e0e3836 */ /* 0x000fe20000000000 */
[----:B------:R-:W-:-:S02]  /*14f0*/  ISETP.GE.U32.AND P6, PT, R6, R19, PT ;  /* 0x000000130600720c */ /* 0x000fc40003fc6070 */
[----:B------:R-:W-:Y:S02]  /*1500*/  PRMT R8, R27, 0x8880, RZ ;  /* 0x000088801b087816 */ /* 0x000fe400000000ff */
[----:B------:R-:W-:Y:S02]  /*1510*/  ISETP.NE.AND P1, PT, R26, RZ, PT ;  /* 0x000000ff1a00720c */ /* 0x000fe40003f25270 */
[----:B------:R-:W-:Y:S01]  /*1520*/  ISETP.GT.AND P3, PT, R8, -0x1, PT ;  /* 0xffffffff0800780c */ /* 0x000fe20003f64270 */
[----:B------:R-:W-:Y:S01]  /*1530*/  @!P2 IMAD.IADD R11, R11, 0x1, -R20 ;  /* 0x000000010b0ba824 */ /* 0x000fe200078e0a14 */
[----:B------:R-:W-:Y:S01]  /*1540*/  LOP3.LUT R8, R5, R16, RZ, 0x3c, !PT ;  /* 0x0000001005087212 */ /* 0x000fe200078e3cff */
[----:B------:R-:W-:Y:S01]  /*1550*/  @!P5 IMAD.MOV R14, RZ, RZ, -R14 ;  /* 0x000000ffff0ed224 */ /* 0x000fe200078e0a0e */
[----:B------:R-:W-:Y:S01]  /*1560*/  LOP3.LUT R25, R26, R25, RZ, 0x3c, !PT ;  /* 0x000000191a197212 */ /* 0x000fe200078e3cff */
[----:B------:R-:W-:Y:S01]  /*1570*/  @!P2 VIADD R24, R24, 0x1 ;  /* 0x000000011818a836 */ /* 0x000fe20000000000 */
[----:B------:R-:W-:Y:S01]  /*1580*/  ISETP.GE.AND P5, PT, R8, RZ, PT ;  /* 0x000000ff0800720c */ /* 0x000fe20003fa6270 */
[----:B------:R-:W-:Y:S01]  /*1590*/  @P6 VIADD R22, R22, 0x1 ;  /* 0x0000000116166836 */ /* 0x000fe20000000000 */
[----:B------:R-:W-:-:S02]  /*15a0*/  ISETP.GE.U32.AND P4, PT, R11, R20, PT ;  /* 0x000000140b00720c */ /* 0x000fc40003f86070 */
[----:B------:R-:W-:Y:S02]  /*15b0*/  LOP3.LUT R26, R7, R18, RZ, 0x3c, !PT ;  /* 0x00000012071a7212 */ /* 0x000fe400078e3cff */
[----:B------:R-:W-:Y:S02]  /*15c0*/  PRMT R8, R23, 0x8880, RZ ;  /* 0x0000888017087816 */ /* 0x000fe400000000ff */
[----:B------:R-:W-:Y:S02]  /*15d0*/  ISETP.GE.AND P6, PT, R26, RZ, PT ;  /* 0x000000ff1a00720c */ /* 0x000fe40003fc6270 */
[----:B------:R-:W-:Y:S02]  /*15e0*/  PRMT R23, R25, 0x8880, RZ ;  /* 0x0000888019177816 */ /* 0x000fe400000000ff */
[----:B------:R-:W-:Y:S01]  /*15f0*/  LOP3.LUT R27, RZ, R12, RZ, 0x33, !PT ;  /* 0x0000000cff1b7212 */ /* 0x000fe200078e33ff */
[----:B------:R-:W-:Y:S01]  /*1600*/  @!P5 IMAD.MOV R22, RZ, RZ, -R22 ;  /* 0x000000ffff16d224 */ /* 0x000fe200078e0a16 */
[----:B------:R-:W-:Y:S01]  /*1610*/  ISETP.NE.AND P5, PT, R0, RZ, PT ;  /* 0x000000ff0000720c */ /* 0x000fe20003fa5270 */
[----:B------:R-:W-:Y:S01]  /*1620*/  @P4 VIADD R24, R24, 0x1 ;  /* 0x0000000118184836 */ /* 0x000fe20000000000 */
[----:B------:R-:W-:-:S02]  /*1630*/  ISETP.GT.AND P4, PT, R23, -0x1, PT ;  /* 0xffffffff1700780c */ /* 0x000fc40003f84270 */
[----:B------:R-:W-:Y:S02]  /*1640*/  ISETP.GT.AND P2, PT, R8, -0x1, PT ;  /* 0xffffffff0800780c */ /* 0x000fe40003f44270 */
[----:B------:R-:W-:Y:S01]  /*1650*/  LOP3.LUT R23, RZ, R16, RZ, 0x33, !PT ;  /* 0x00000010ff177212 */ /* 0x000fe200078e33ff */
[----:B------:R-:W-:Y:S01]  /*1660*/  @!P6 IMAD.MOV R24, RZ, RZ, -R24 ;  /* 0x000000ffff18e224 */ /* 0x000fe200078e0a18 */
[----:B------:R-:W-:Y:S02]  /*1670*/  LOP3.LUT R18, RZ, R18, RZ, 0x33, !PT ;  /* 0x00000012ff127212 */ /* 0x000fe400078e33ff */
        /* <DEDUP_REMOVED lines=12> */
.L_x_33909:
[----:B------:R-:W-:Y:S05]  /*1740*/  BSYNC B0 ;  /* 0x0000000000007941 */ /* 0x000fea0003800000 */
.L_x_33908:
        /* <DEDUP_REMOVED lines=14> */
.L_x_33911:
[----:B------:R-:W-:Y:S05]  /*1830*/  BSYNC B0 ;  /* 0x0000000000007941 */ /* 0x000fea0003800000 */
.L_x_33910:
        /* <DEDUP_REMOVED lines=12> */
.L_x_33913:
[----:B------:R-:W-:Y:S05]  /*1900*/  BSYNC B0 ;  /* 0x0000000000007941 */ /* 0x000fea0003800000 */
.L_x_33912:
[----:B------:R-:W-:Y:S01]  /*1910*/  ULDC.64 UR6, c[0x0][0x218] ;  /* 0x0000860000067ab9 */ /* 0x000fe20000000a00 */
[----:B------:R-:W-:Y:S01]  /*1920*/  PRMT R10, R15, 0x7604, R10 ;  /* 0x000076040f0a7816 */ /* 0x000fe2000000000a */
[----:B------:R-:W-:Y:S01]  /*1930*/  UIADD3 UR5, UP0, UR4, UR6, URZ ;  /* 0x0000000604057290 */ /* 0x000fe2000ff1e03f */
[----:B------:R-:W-:Y:S02]  /*1940*/  PRMT R25, R25, 0x7604, R2 ;  /* 0x0000760419197816 */ /* 0x000fe40000000002 */
[----:B------:R-:W-:Y:S01]  /*1950*/  PRMT R10, R13, 0x7054, R10 ;  /* 0x000070540d0a7816 */ /* 0x000fe2000000000a */
[----:B------:R-:W-:Y:S01]  /*1960*/  UIADD3.X UR6, URZ, UR7, URZ, UP0, !UPT ;  /* 0x000000073f067290 */ /* 0x000fe200087fe43f */
[----:B------:R-:W-:Y:S01]  /*1970*/  PRMT R25, R22, 0x7054, R25 ;  /* 0x0000705416197816 */ /* 0x000fe20000000019 */
[----:B------:R-:W-:Y:S01]  /*1980*/  IMAD.U32 R2, RZ, RZ, UR5 ;  /* 0x00000005ff027e24 */ /* 0x000fe2000f8e00ff */
[----:B------:R-:W-:Y:S02]  /*1990*/  PRMT R21, R21, 0x654, R10 ;  /* 0x0000065415157816 */ /* 0x000fe4000000000a */
[----:B------:R-:W-:Y:S01]  /*19a0*/  PRMT R25, R0, 0x654, R25 ;  /* 0x0000065400197816 */ /* 0x000fe20000000019 */
[----:B------:R-:W-:-:S02]  /*19b0*/  IMAD.U32 R3, RZ, RZ, UR6 ;  /* 0x00000006ff037e24 */ /* 0x000fc4000f8e00ff */
[----:B------:R-:W-:-:S05]  /*19c0*/  IMAD.WIDE R2, R9, 0x4, R2 ;  /* 0x0000000409027825 */ /* 0x000fca00078e0202 */
[----:B------:R-:W-:Y:S04]  /*19d0*/  STG.E desc[UR8][R2.64], R21 ;  /* 0x0000001502007986 */ /* 0x000fe8000c101908 */
[----:B------:R-:W-:Y:S01]  /*19e0*/  STG.E desc[UR8][R2.64+0x200], R25 ;  /* 0x0002001902007986 */ /* 0x000fe2000c101908 */
[----:B------:R-:W-:Y:S05]  /*19f0*/  EXIT ;  /* 0x000000000000794d */ /* 0x000fea0003800000 */
.L_x_33897:
        /* <DEDUP_REMOVED lines=151> */
.L_x_33915:
[----:B------:R-:W-:Y:S05]  /*2370*/  BSYNC B0 ;  /* 0x0000000000007941 */ /* 0x000fea0003800000 */
.L_x_33914:
        /* <DEDUP_REMOVED lines=47> */
.L_x_33917:
[----:B------:R-:W-:Y:S05]  /*2670*/  BSYNC B0 ;  /* 0x0000000000007941 */ /* 0x000fea0003800000 */
.L_x_33916:
        /* <DEDUP_REMOVED lines=47> */
.L_x_33919:
[----:B------:R-:W-:Y:S05]  /*2970*/  BSYNC B0 ;  /* 0x0000000000007941 */ /* 0x000fea0003800000 */
.L_x_33918:
        /* <DEDUP_REMOVED lines=47> */
.L_x_33921:
[----:B------:R-:W-:Y:S05]  /*2c70*/  BSYNC B0 ;  /* 0x0000000000007941 */ /* 0x000fea0003800000 */
.L_x_33920:
        /* <DEDUP_REMOVED lines=57> */
.L_x_33923:
[----:B------:R-:W-:Y:S05]  /*3010*/  BSYNC B0 ;  /* 0x0000000000007941 */ /* 0x000fea0003800000 */
.L_x_33922:
        /* <DEDUP_REMOVED lines=45> */
.L_x_33925:
[----:B------:R-:W-:Y:S05]  /*32f0*/  BSYNC B0 ;  /* 0x0000000000007941 */ /* 0x000fea0003800000 */
.L_x_33924:
        /* <DEDUP_REMOVED lines=46> */
.L_x_33927:
[----:B------:R-:W-:Y:S05]  /*35e0*/  BSYNC B0 ;  /* 0x0000000000007941 */ /* 0x000fea0003800000 */
.L_x_33926:
        /* <DEDUP_REMOVED lines=45> */
.L_x_33929:
[----:B------:R-:W-:Y:S05]  /*38c0*/  BSYNC B0 ;  /* 0x0000000000007941 */ /* 0x000fea0003800000 */
.L_x_33928:
        /* <DEDUP_REMOVED lines=20> */
.L_x_33932:
        /* <DEDUP_REMOVED lines=8> */
.L_x_33933:
        /* <DEDUP_REMOVED lines=8> */
.L_x_33934:
        /* <DEDUP_REMOVED lines=9> */
.L_x_33935:
[----:B------:R-:W-:Y:S05]  /*3ba0*/  BSYNC B1 ;  /* 0x0000000000017941 */ /* 0x000fea0003800000 */
.L_x_33931:
[----:B------:R-:W-:-:S13]  /*3bb0*/  ISETP.GE.AND P0, PT, R3, R0, PT ;  /* 0x000000000300720c */ /* 0x000fda0003f06270 */
[----:B-1----:R-:W1:Y:S01]  /*3bc0*/  @!P0 LDC.64 R8, c[0x0][0x218] ;  /* 0x00008600ff088b82 */ /* 0x002e620000000a00 */
[C---:B0-2---:R-:W-:Y:S02]  /*3bd0*/  @!P0 VIADD R5, R3.reuse, UR4 ;  /* 0x0000000403058c36 */ /* 0x045fe40008000000 */
[----:B------:R-:W-:-:S03]  /*3be0*/  @!P0 VIADD R3, R3, 0x80 ;  /* 0x0000008003038836 */ /* 0x000fc60000000000 */
[----:B-1----:R-:W-:-:S05]  /*3bf0*/  @!P0 IADD3 R4, P1, R5, R8, RZ ;  /* 0x0000000805048210 */ /* 0x002fca0007f3e0ff */
[----:B------:R-:W-:-:S05]  /*3c00*/  @!P0 IMAD.X R5, RZ, RZ, R9, P1 ;  /* 0x000000ffff058224 */ /* 0x000fca00008e0609 */
[----:B------:R2:W-:Y:S03]  /*3c10*/  @!P0 STG.E.U8 desc[UR8][R4.64], R13 ;  /* 0x0000000d04008986 */ /* 0x0005e6000c101108 */
.L_x_33936:
[----:B------:R-:W-:Y:S05]  /*3c20*/  BSYNC B0 ;  /* 0x0000000000007941 */ /* 0x000fea0003800000 */
.L_x_33930:
        /* <DEDUP_REMOVED lines=9> */
.L_x_33937:
        /* <DEDUP_REMOVED lines=12> */
.L_x_37942:


//--------------------- .text._ZN2at6native29vectorized_elementwise_kernelILi8ENS0_13BinaryFunctorIaaaZZZNS0_15binary_internal21div_floor_kernel_cudaERNS_18TensorIteratorBaseEENKUlvE_clEvENKUlvE0_clEvEUlaaE_EESt5arrayIPcLm3EEEEviT0_T1_ --------------------------
	.section	.text._ZN2at6native29vectorized_elementwise_kernelILi8ENS0_13BinaryFunctorIaaaZZZNS0_15binary_internal21div_floor_kernel_cudaERNS_18TensorIteratorBaseEENKUlvE_clEvENKUlvE0_clEvEUlaaE_EESt5arrayIPcLm3EEEEviT0_T1_,"ax",@progbits
	.align	128
        .global         _ZN2at6native29vectorized_elementwise_kernelILi8ENS0_13BinaryFunctorIaaaZZZNS0_15binary_internal21div_floor_kernel_cudaERNS_18TensorIteratorBaseEENKUlvE_clEvENKUlvE0_clEvEUlaaE_EESt5arrayIPcLm3EEEEviT0_T1_
        .type           _ZN2at6native29vectorized_elementwise_kernelILi8ENS0_13BinaryFunctorIaaaZZZNS0_15binary_internal21div_floor_kernel_cudaERNS_18TensorIteratorBaseEENKUlvE_clEvENKUlvE0_clEvEUlaaE_EESt5arrayIPcLm3EEEEviT0_T1_,@function
        .size           _ZN2at6native29vectorized_elementwise_kernelILi8ENS0_13BinaryFunctorIaaaZZZNS0_15binary_internal21div_floor_kernel_cudaERNS_18TensorIteratorBaseEENKUlvE_clEvENKUlvE0_clEvEUlaaE_EESt5arrayIPcLm3EEEEviT0_T1_,(.L_x_37943 - _ZN2at6native29vectorized_elementwise_kernelILi8ENS0_13BinaryFunctorIaaaZZZNS0_15binary_internal21div_floor_kernel_cudaERNS_18TensorIteratorBaseEENKUlvE_clEvENKUlvE0_clEvEUlaaE_EESt5arrayIPcLm3EEEEviT0_T1_)
        .other          _ZN2at6native29vectorized_elementwise_kernelILi8ENS0_13BinaryFunctorIaaaZZZNS0_15binary_internal21div_floor_kernel_cudaERNS_18TensorIteratorBaseEENKUlvE_clEvENKUlvE0_clEvEUlaaE_EESt5arrayIPcLm3EEEEviT0_T1_,@"STO_CUDA_ENTRY STV_DEFAULT"
_ZN2at6native29vectorized_elementwise_kernelILi8ENS0_13BinaryFunctorIaaaZZZNS0_15binary_internal21div_floor_kernel_cudaERNS_18TensorIteratorBaseEENKUlvE_clEvENKUlvE0_clEvEUlaaE_EESt5arrayIPcLm3EEEEviT0_T1_:
.text._ZN2at6native29vectorized_elementwise_kernelILi8ENS0_13BinaryFunctorIaaaZZZNS0_15binary_internal21div_floor_kernel_cudaERNS_18TensorIteratorBaseEENKUlvE_clEvENKUlvE0_clEvEUlaaE_EESt5arrayIPcLm3EEEEviT0_T1_:
        /* <DEDUP_REMOVED lines=16> */
[----:B0-----:R-:W-:-:S06]  /*0100*/  IMAD.WIDE.U32 R2, R0, 0x8, R2 ;  /* 0x0000000800027825 */ /* 0x001fcc00078e0002 */
[----:B------:R-:W2:Y:S01]  /*0110*/  LDG.E.64 R2, desc[UR8][R2.64] ;  /* 0x0000000802027981 */ /* 0x000ea2000c1e1b00 */
[----:B------:R-:W-:-:S04]  /*0120*/  UIADD3 UR6, UP0, UR4, UR6, URZ ;  /* 0x0000000604067290 */ /* 0x000fc8000ff1e03f */
[----:B------:R-:W-:Y:S02]  /*0130*/  UIADD3.X UR5, UR5, UR7, URZ, UP0, !UPT ;  /* 0x0000000705057290 */ /* 0x000fe400087fe43f */
[----:B------:R-:W-:-:S04]  /*0140*/  IMAD.U32 R4, RZ, RZ, UR6 ;  /* 0x00000006ff047e24 */ /* 0x000fc8000f8e00ff */
[----:B------:R-:W-:Y:S02]  /*0150*/  IMAD.U32 R5, RZ, RZ, UR5 ;  /* 0x00000005ff057e24 */ /* 0x000fe4000f8e00ff */
[----:B------:R-:W-:-:S06]  /*0160*/  IMAD.WIDE.U32 R4, R0, 0x8, R4 ;  /* 0x0000000800047825 */ /* 0x000fcc00078e0004 */
[----:B------:R-:W3:Y:S01]  /*0170*/  LDG.E.64 R4, desc[UR8][R4.64] ;  /* 0x0000000804047981 */ /* 0x000ee2000c1e1b00 */
[----:B------:R-:W-:Y:S01]  /*0180*/  BSSY B0, `(.L_x_33939) ;  /* 0x0000069000007945 */ /* 0x000fe20003800000 */
[C---:B--2---:R-:W-:Y:S02]  /*0190*/  LOP3.LUT R21, R2.reuse, 0xffff, RZ, 0xc0, !PT ;  /* 0x0000ffff02157812 */ /* 0x044fe400078ec0ff */
[----:B------:R-:W-:Y:S02]  /*01a0*/  PRMT R9, R2, 0x7732, RZ ;  /* 0x0000773202097816 */ /* 0x000fe400000000ff */
[----:B------:R-:W-:Y:S02]  /*01b0*/  PRMT R23, R21, 0x8880, RZ ;  /* 0x0000888015177816 */ /* 0x000fe400000000ff */
[----:B------:R-:W-:Y:S02]  /*01c0*/  SHF.R.U32.HI R21, RZ, 0x8, R21 ;  /* 0x00000008ff157819 */ /* 0x000fe40000011615 */
[----:B------:R-:W-:-:S02]  /*01d0*/  IABS R22, R23 ;  /* 0x0000001700167213 */ /* 0x000fc40000000000 */
[----:B------:R-:W-:Y:S02]  /*01e0*/  LOP3.LUT R7, R21, 0xffff, RZ, 0xc0, !PT ;  /* 0x0000ffff15077812 */ /* 0x000fe400078ec0ff */
[----:B------:R-:W0:Y:S01]  /*01f0*/  I2F.RP R8, R22 ;  /* 0x0000001600087306 */ /* 0x000e220000209400 */
[----:B------:R-:W-:Y:S02]  /*0200*/  PRMT R6, R9, 0x8880, RZ ;  /* 0x0000888009067816 */ /* 0x000fe400000000ff */
[----:B------:R-:W-:Y:S02]  /*0210*/  PRMT R20, R7, 0x8880, RZ ;  /* 0x0000888007147816 */ /* 0x000fe400000000ff */
[----:B------:R-:W-:Y:S02]  /*0220*/  SHF.R.U32.HI R7, RZ, 0x8, R9 ;  /* 0x00000008ff077819 */ /* 0x000fe40000011609 */
[----:B------:R-:W-:Y:S02]  /*0230*/  IABS R10, R6 ;  /* 0x00000006000a7213 */ /* 0x000fe40000000000 */
[----:B------:R-:W-:-:S02]  /*0240*/  LOP3.LUT R9, R7, 0xffff, RZ, 0xc0, !PT ;  /* 0x0000ffff07097812 */ /* 0x000fc400078ec0ff */
[----:B------:R-:W-:Y:S01]  /*0250*/  IABS R11, R20 ;  /* 0x00000014000b7213 */ /* 0x000fe20000000000 */
[----:B------:R-:W1:Y:S01]  /*0260*/  I2F.RP R14, R10 ;  /* 0x0000000a000e7306 */ /* 0x000e620000209400 */
[----:B------:R-:W-:-:S07]  /*0270*/  PRMT R9, R9, 0x8880, RZ ;  /* 0x0000888009097816 */ /* 0x000fce00000000ff */
[----:B0-----:R-:W0:Y:S08]  /*0280*/  MUFU.RCP R8, R8 ;  /* 0x0000000800087308 */ /* 0x001e300000001000 */
[----:B------:R-:W2:Y:S08]  /*0290*/  I2F.RP R24, R11 ;  /* 0x0000000b00187306 */ /* 0x000eb00000209400 */
[----:B-1----:R-:W1:Y:S01]  /*02a0*/  MUFU.RCP R14, R14 ;  /* 0x0000000e000e7308 */ /* 0x002e620000001000 */
[----:B0-----:R-:W-:Y:S01]  /*02b0*/  VIADD R12, R8, 0xffffffe ;  /* 0x0ffffffe080c7836 */ /* 0x001fe20000000000 */
[----:B------:R-:W-:-:S06]  /*02c0*/  IABS R8, R9 ;  /* 0x0000000900087213 */ /* 0x000fcc0000000000 */
[----:B------:R-:W0:Y:S08]  /*02d0*/  I2F.RP R25, R8 ;  /* 0x0000000800197306 */ /* 0x000e300000209400 */
[----:B--2---:R-:W2:Y:S01]  /*02e0*/  MUFU.RCP R24, R24 ;  /* 0x0000001800187308 */ /* 0x004ea20000001000 */
[----:B-1----:R-:W-:-:S07]  /*02f0*/  VIADD R14, R14, 0xffffffe ;  /* 0x0ffffffe0e0e7836 */ /* 0x002fce0000000000 */
[----:B0-----:R-:W0:Y:S08]  /*0300*/  MUFU.RCP R25, R25 ;  /* 0x0000001900197308 */ /* 0x001e300000001000 */
[----:B------:R1:W4:Y:S01]  /*0310*/  F2I.FTZ.U32.TRUNC.NTZ R13, R12 ;  /* 0x0000000c000d7305 */ /* 0x000322000021f000 */
[----:B--2---:R-:W-:Y:S01]  /*0320*/  VIADD R17, R24, 0xffffffe ;  /* 0x0ffffffe18117836 */ /* 0x004fe20000000000 */
[----:B---3--:R-:W-:-:S06]  /*0330*/  LOP3.LUT R24, R4, 0xffff, RZ, 0xc0, !PT ;  /* 0x0000ffff04187812 */ /* 0x008fcc00078ec0ff */
[----:B------:R2:W3:Y:S01]  /*0340*/  F2I.FTZ.U32.TRUNC.NTZ R15, R14 ;  /* 0x0000000e000f7305 */ /* 0x0004e2000021f000 */
[----:B0-----:R-:W-:Y:S02]  /*0350*/  VIADD R18, R25, 0xffffffe ;  /* 0x0ffffffe19127836 */ /* 0x001fe40000000000 */
[----:B-1----:R-:W-:Y:S02]  /*0360*/  IMAD.MOV.U32 R12, RZ, RZ, RZ ;  /* 0x000000ffff0c7224 */ /* 0x002fe400078e00ff */
[----:B----4-:R-:W-:-:S03]  /*0370*/  IMAD.MOV R27, RZ, RZ, -R13 ;  /* 0x000000ffff1b7224 */ /* 0x010fc600078e0a0d */
[----:B------:R-:W0:Y:S01]  /*0380*/  F2I.FTZ.U32.TRUNC.NTZ R17, R17 ;  /* 0x0000001100117305 */ /* 0x000e22000021f000 */
[----:B--2---:R-:W-:Y:S02]  /*0390*/  IMAD.MOV.U32 R14, RZ, RZ, RZ ;  /* 0x000000ffff0e7224 */ /* 0x004fe400078e00ff */
[----:B------:R-:W-:Y:S02]  /*03a0*/  IMAD R25, R27, R22, RZ ;  /* 0x000000161b197224 */ /* 0x000fe400078e02ff */
[----:B---3--:R-:W-:-:S03]  /*03b0*/  IMAD.MOV R29, RZ, RZ, -R15 ;  /* 0x000000ffff1d7224 */ /* 0x008fc600078e0a0f */
[----:B------:R-:W1:Y:S01]  /*03c0*/  F2I.FTZ.U32.TRUNC.NTZ R19, R18 ;  /* 0x0000001200137305 */ /* 0x000e62000021f000 */
[----:B------:R-:W-:-:S04]  /*03d0*/  IMAD.HI.U32 R25, R13, R25, R12 ;  /* 0x000000190d197227 */ /* 0x000fc800078e000c */
[----:B------:R-:W-:Y:S02]  /*03e0*/  IMAD R27, R29, R10, RZ ;  /* 0x0000000a1d1b7224 */ /* 0x000fe400078e02ff */
[----:B0-----:R-:W-:Y:S02]  /*03f0*/  IMAD.MOV R16, RZ, RZ, -R17 ;  /* 0x000000ffff107224 */ /* 0x001fe400078e0a11 */
[----:B------:R-:W-:Y:S01]  /*0400*/  IMAD.HI.U32 R15, R15, R27, R14 ;  /* 0x0000001b0f0f7227 */ /* 0x000fe200078e000e */
[----:B------:R-:W-:-:S03]  /*0410*/  IABS R14, R23 ;  /* 0x00000017000e7213 */ /* 0x000fc60000000000 */
[----:B------:R-:W-:Y:S02]  /*0420*/  IMAD R13, R16, R11, RZ ;  /* 0x0000000b100d7224 */ /* 0x000fe400078e02ff */
[----:B-1----:R-:W-:Y:S02]  /*0430*/  IMAD.MOV R12, RZ, RZ, -R19 ;  /* 0x000000ffff0c7224 */ /* 0x002fe400078e0a13 */
[----:B------:R-:W-:Y:S02]  /*0440*/  IMAD.MOV.U32 R16, RZ, RZ, RZ ;  /* 0x000000ffff107224 */ /* 0x000fe400078e00ff */
[----:B------:R-:W-:Y:S01]  /*0450*/  IMAD.MOV.U32 R27, RZ, RZ, R12 ;  /* 0x000000ffff1b7224 */ /* 0x000fe200078e000c */
[----:B------:R-:W-:Y:S01]  /*0460*/  PRMT R12, R24, 0x8880, RZ ;  /* 0x00008880180c7816 */ /* 0x000fe200000000ff */
[----:B------:R-:W-:Y:S01]  /*0470*/  IMAD.HI.U32 R13, R17, R13, R16 ;  /* 0x0000000d110d7227 */ /* 0x000fe200078e0010 */
[----:B------:R-:W-:-:S03]  /*0480*/  SHF.R.U32.HI R24, RZ, 0x8, R24 ;  /* 0x00000008ff187819 */ /* 0x000fc60000011618 */
[----:B------:R-:W-:Y:S01]  /*0490*/  IMAD R17, R27, R8, RZ ;  /* 0x000000081b117224 */ /* 0x000fe200078e02ff */
[----:B------:R-:W-:Y:S01]  /*04a0*/  LOP3.LUT R21, R21, R24, RZ, 0x3c, !PT ;  /* 0x0000001815157212 */ /* 0x000fe200078e3cff */
[----:B------:R-:W-:Y:S02]  /*04b0*/  IMAD.MOV.U32 R18, RZ, RZ, RZ ;  /* 0x000000ffff127224 */ /* 0x000fe400078e00ff */
[----:B------:R-:W-:Y:S02]  /*04c0*/  IMAD.MOV R16, RZ, RZ, -R14 ;  /* 0x000000ffff107224 */ /* 0x000fe400078e0a0e */
[----:B------:R-:W-:Y:S01]  /*04d0*/  IMAD.HI.U32 R18, R19, R17, R18 ;  /* 0x0000001113127227 */ /* 0x000fe200078e0012 */
[----:B------:R-:W-:-:S05]  /*04e0*/  IABS R19, R12 ;  /* 0x0000000c00137213 */ /* 0x000fca0000000000 */
[----:B------:R-:W-:Y:S01]  /*04f0*/  IMAD.HI.U32 R14, R25, R19, RZ ;  /* 0x00000013190e7227 */ /* 0x000fe200078e00ff */
[----:B------:R-:W-:-:S03]  /*0500*/  PRMT R25, R2, 0x7632, R25 ;  /* 0x0000763202197816 */ /* 0x000fc60000000019 */
[----:B------:R-:W-:Y:S01]  /*0510*/  IMAD R19, R14, R16, R19 ;  /* 0x000000100e137224 */ /* 0x000fe200078e0213 */
[----:B------:R-:W-:Y:S02]  /*0520*/  LOP3.LUT R16, R2, R4, RZ, 0x3c, !PT ;  /* 0x0000000402107212 */ /* 0x000fe400078e3cff */
[----:B------:R-:W-:Y:S02]  /*0530*/  LOP3.LUT R2, R24, 0xffff, RZ, 0xc0, !PT ;  /* 0x0000ffff18027812 */ /* 0x000fe400078ec0ff */
[----:B------:R-:W-:Y:S02]  /*0540*/  ISETP.GT.U32.AND P1, PT, R22, R19, PT ;  /* 0x000000131600720c */ /* 0x000fe40003f24070 */
[----:B------:R-:W-:Y:S02]  /*0550*/  PRMT R17, R16, 0x8880, RZ ;  /* 0x0000888010117816 */ /* 0x000fe400000000ff */
[----:B------:R-:W-:Y:S02]  /*0560*/  PRMT R16, R4, 0x7632, R16 ;  /* 0x0000763204107816 */ /* 0x000fe40000000010 */
[----:B------:R-:W-:-:S02]  /*0570*/  LOP3.LUT R24, R12, R23, RZ, 0x3c, !PT ;  /* 0x000000170c187212 */ /* 0x000fc400078e3cff */
[----:B------:R-:W-:Y:S02]  /*0580*/  ISETP.GT.AND P4, PT, R17, -0x1, PT ;  /* 0xffffffff1100780c */ /* 0x000fe40003f84270 */
[----:B------:R-:W-:Y:S02]  /*0590*/  PRMT R17, R2, 0x8880, RZ ;  /* 0x0000888002117816 */ /* 0x000fe400000000ff */
[----:B------:R-:W-:Y:S01]  /*05a0*/  PRMT R2, R21, 0x8880, RZ ;  /* 0x0000888015027816 */ /* 0x000fe200000000ff */
[----:B------:R-:W-:Y:S01]  /*05b0*/  @!P1 IMAD.IADD R19, R19, 0x1, -R22 ;  /* 0x0000000113139824 */ /* 0x000fe200078e0a16 */
[----:B------:R-:W-:Y:S01]  /*05c0*/  LOP3.LUT R16, R25, R16, RZ, 0x3c, !PT ;  /* 0x0000001019107212 */ /* 0x000fe200078e3cff */
[----:B------:R-:W-:Y:S01]  /*05d0*/  @!P1 VIADD R14, R14, 0x1 ;  /* 0x000000010e0e9836 */ /* 0x000fe20000000000 */
[----:B------:R-:W-:Y:S02]  /*05e0*/  IABS R21, R20 ;  /* 0x0000001400157213 */ /* 0x000fe40000000000 */
[----:B------:R-:W-:-:S02]  /*05f0*/  ISETP.GE.U32.AND P0, PT, R19, R22, PT ;  /* 0x000000161300720c */ /* 0x000fc40003f06070 */
[----:B------:R-:W-:Y:S01]  /*0600*/  ISETP.GE.AND P2, PT, R24, RZ, PT ;  /* 0x000000ff1800720c */ /* 0x000fe20003f46270 */
[----:B------:R-:W-:Y:S01]  /*0610*/  IMAD.MOV R21, RZ, RZ, -R21 ;  /* 0x000000ffff157224 */ /* 0x000fe200078e0a15 */
[----:B------:R-:W-:Y:S02]  /*0620*/  PRMT R16, R16, 0x8880, RZ ;  /* 0x0000888010107816 */ /* 0x000fe400000000ff */
[----:B------:R-:W-:Y:S02]  /*0630*/  IABS R24, R17 ;  /* 0x0000001100187213 */ /* 0x000fe40000000000 */
[----:B------:R-:W-:Y:S02]  /*0640*/  ISETP.GT.AND P5, PT, R2, -0x1, PT ;  /* 0xffffffff0200780c */ /* 0x000fe40003fa4270 */
[----:B------:R-:W-:Y:S01]  /*0650*/  ISETP.GT.AND P3, PT, R16, -0x1, PT ;  /* 0xffffffff1000780c */ /* 0x000fe20003f64270 */
[----:B------:R-:W-:Y:S01]  /*0660*/  IMAD.MOV.U32 R16, RZ, RZ, R21 ;  /* 0x000000ffff107224 */ /* 0x000fe200078e0015 */
[----:B------:R-:W-:Y:S01]  /*0670*/  PRMT R2, R4, 0x7732, RZ ;  /* 0x0000773204027816 */ /* 0x000fe200000000ff */
[----:B------:R-:W-:Y:S01]  /*0680*/  @P0 VIADD R14, R14, 0x1 ;  /* 0x000000010e0e0836 */ /* 0x000fe20000000000 */
[----:B------:R-:W-:Y:S01]  /*0690*/  LOP3.LUT R21, R3, 0xffff, RZ, 0xc0, !PT ;  /* 0x0000ffff03157812 */ /* 0x000fe200078ec0ff */
[----:B------:R-:W-:Y:S01]  /*06a0*/  IMAD.HI.U32 R13, R13, R24, RZ ;  /* 0x000000180d0d7227 */ /* 0x000fe200078e00ff */
[----:B------:R-:W-:-:S02]  /*06b0*/  ISETP.NE.AND P0, PT, R23, RZ, PT ;  /* 0x000000ff1700720c */ /* 0x000fc40003f05270 */
[----:B------:R-:W-:Y:S01]  /*06c0*/  LOP3.LUT R25, RZ, R23, RZ, 0x33, !PT ;  /* 0x00000017ff197212 */ /* 0x000fe200078e33ff */
[----:B------:R-:W-:Y:S02]  /*06d0*/  IMAD.MOV.U32 R4, RZ, RZ, R14 ;  /* 0x000000ffff047224 */ /* 0x000fe400078e000e */
[----:B------:R-:W-:Y:S01]  /*06e0*/  IMAD R16, R13, R16, R24 ;  /* 0x000000100d107224 */ /* 0x000fe200078e0218 */
[----:B------:R-:W-:Y:S01]  /*06f0*/  PRMT R24, R21, 0x8880, RZ ;  /* 0x0000888015187816 */ /* 0x000fe200000000ff */
[----:B------:R-:W-:Y:S02]  /*0700*/  IMAD.MOV.U32 R14, RZ, RZ, R2 ;  /* 0x000000ffff0e7224 */ /* 0x000fe400078e0002 */
[----:B------:R-:W-:Y:S02]  /*0710*/  @!P2 IMAD.MOV R4, RZ, RZ, -R4 ;  /* 0x000000ffff04a224 */ /* 0x000fe400078e0a04 */
[----:B------:R-:W-:Y:S01]  /*0720*/  IMAD.MOV.U32 R2, RZ, RZ, R24 ;  /* 0x000000ffff027224 */ /* 0x000fe200078e0018 */
[----:B------:R-:W-:-:S02]  /*0730*/  PRMT R23, R14, 0x8880, RZ ;  /* 0x000088800e177816 */ /* 0x000fc400000000ff */
[----:B------:R-:W-:Y:S02]  /*0740*/  SHF.R.U32.HI R14, RZ, 0x8, R14 ;  /* 0x00000008ff0e7819 */ /* 0x000fe4000001160e */
        /* <DEDUP_REMOVED lines=12> */
.L_x_33940:
[----:B------:R-:W-:Y:S05]  /*0810*/  BSYNC B0 ;  /* 0x0000000000007941 */ /* 0x000fea0003800000 */
.L_x_33939:
[----:B------:R-:W-:Y:S01]  /*0820*/  IABS R12, R2 ;  /* 0x00000002000c7213 */ /* 0x000fe20000000000 */
[----:B------:R-:W-:Y:S01]  /*0830*/  IMAD.MOV.U32 R19, RZ, RZ, R23 ;  /* 0x000000ffff137224 */ /* 0x000fe200078e0017 */
[----:B------:R-:W-:Y:S01]  /*0840*/  LOP3.LUT R7, R7, R14, RZ, 0x3c, !PT ;  /* 0x0000000e07077212 */ /* 0x000fe200078e3cff */
[----:B------:R-:W-:Y:S01]  /*0850*/  BSSY B0, `(.L_x_33941) ;  /* 0x0000030000007945 */ /* 0x000fe20003800000 */
[----:B------:R-:W0:Y:S01]  /*0860*/  I2F.RP R25, R12 ;  /* 0x0000000c00197306 */ /* 0x000e220000209400 */
[----:B------:R-:W-:Y:S02]  /*0870*/  LOP3.LUT R14, R14, 0xffff, RZ, 0xc0, !PT ;  /* 0x0000ffff0e0e7812 */ /* 0x000fe400078ec0ff */
[----:B------:R-:W-:Y:S02]  /*0880*/  ISETP.GT.U32.AND P1, PT, R11, R16, PT ;  /* 0x000000100b00720c */ /* 0x000fe40003f24070 */
[----:B------:R-:W-:Y:S02]  /*0890*/  PRMT R14, R14, 0x8880, RZ ;  /* 0x000088800e0e7816 */ /* 0x000fe400000000ff */
[----:B------:R-:W-:-:S02]  /*08a0*/  IABS R24, R9 ;  /* 0x0000000900187213 */ /* 0x000fc40000000000 */
[----:B------:R-:W-:Y:S02]  /*08b0*/  IABS R22, R6 ;  /* 0x0000000600167213 */ /* 0x000fe40000000000 */
[----:B------:R-:W-:Y:S01]  /*08c0*/  IABS R23, R19 ;  /* 0x0000001300177213 */ /* 0x000fe20000000000 */
[----:B------:R-:W-:Y:S01]  /*08d0*/  IMAD.MOV R27, RZ, RZ, -R24 ;  /* 0x000000ffff1b7224 */ /* 0x000fe200078e0a18 */
[----:B------:R-:W-:Y:S01]  /*08e0*/  IABS R26, R14 ;  /* 0x0000000e001a7213 */ /* 0x000fe20000000000 */
[----:B------:R-:W-:Y:S01]  /*08f0*/  IMAD.MOV R22, RZ, RZ, -R22 ;  /* 0x000000ffff167224 */ /* 0x000fe200078e0a16 */
[----:B0-----:R-:W0:Y:S01]  /*0900*/  MUFU.RCP R25, R25 ;  /* 0x0000001900197308 */ /* 0x001e220000001000 */
[----:B------:R-:W-:-:S04]  /*0910*/  IMAD.HI.U32 R24, R15, R23, RZ ;  /* 0x000000170f187227 */ /* 0x000fc800078e00ff */
[----:B------:R-:W-:Y:S02]  /*0920*/  IMAD.MOV.U32 R15, RZ, RZ, R26 ;  /* 0x000000ffff0f7224 */ /* 0x000fe400078e001a */
[----:B------:R-:W-:Y:S02]  /*0930*/  @!P1 IMAD.IADD R16, R16, 0x1, -R11 ;  /* 0x0000000110109824 */ /* 0x000fe400078e0a0b */
[----:B------:R-:W-:Y:S02]  /*0940*/  IMAD R23, R24, R22, R23 ;  /* 0x0000001618177224 */ /* 0x000fe400078e0217 */
[----:B------:R-:W-:Y:S01]  /*0950*/  IMAD.HI.U32 R22, R18, R15, RZ ;  /* 0x0000000f12167227 */ /* 0x000fe200078e00ff */
[----:B------:R-:W-:Y:S02]  /*0960*/  ISETP.GE.U32.AND P0, PT, R16, R11, PT ;  /* 0x0000000b1000720c */ /* 0x000fe40003f06070 */
[----:B------:R-:W-:Y:S01]  /*0970*/  LOP3.LUT R18, R17, R20, RZ, 0x3c, !PT ;  /* 0x0000001411127212 */ /* 0x000fe200078e3cff */
[----:B------:R-:W-:Y:S01]  /*0980*/  IMAD.MOV.U32 R26, RZ, RZ, R27 ;  /* 0x000000ffff1a7224 */ /* 0x000fe200078e001b */
[----:B------:R-:W-:Y:S01]  /*0990*/  ISETP.GT.U32.AND P4, PT, R10, R23, PT ;  /* 0x000000170a00720c */ /* 0x000fe20003f84070 */
[----:B------:R-:W-:Y:S01]  /*09a0*/  @!P1 VIADD R13, R13, 0x1 ;  /* 0x000000010d0d9836 */ /* 0x000fe20000000000 */
[----:B------:R-:W-:Y:S01]  /*09b0*/  ISETP.GE.AND P6, PT, R18, RZ, PT ;  /* 0x000000ff1200720c */ /* 0x000fe20003fc6270 */
[----:B------:R-:W-:Y:S01]  /*09c0*/  IMAD R15, R22, R26, R15 ;  /* 0x0000001a160f7224 */ /* 0x000fe200078e020f */
[----:B------:R-:W-:Y:S01]  /*09d0*/  LOP3.LUT R18, R19, R6, RZ, 0x3c, !PT ;  /* 0x0000000613127212 */ /* 0x000fe200078e3cff */
[----:B0-----:R-:W-:-:S03]  /*09e0*/  VIADD R26, R25, 0xffffffe ;  /* 0x0ffffffe191a7836 */ /* 0x001fc60000000000 */
[----:B------:R-:W-:Y:S01]  /*09f0*/  ISETP.GE.AND P2, PT, R18, RZ, PT ;  /* 0x000000ff1200720c */ /* 0x000fe20003f46270 */
[----:B------:R-:W-:Y:S01]  /*0a00*/  @P0 VIADD R13, R13, 0x1 ;  /* 0x000000010d0d0836 */ /* 0x000fe20000000000 */
[----:B------:R-:W-:Y:S02]  /*0a10*/  PRMT R18, R7, 0x8880, RZ ;  /* 0x0000888007127816 */ /* 0x000fe400000000ff */
[----:B------:R0:W1:Y:S01]  /*0a20*/  F2I.FTZ.U32.TRUNC.NTZ R7, R26 ;  /* 0x0000001a00077305 */ /* 0x000062000021f000 */
[----:B------:R-:W-:Y:S01]  /*0a30*/  @!P4 IMAD.IADD R23, R23, 0x1, -R10 ;  /* 0x000000011717c824 */ /* 0x000fe200078e0a0a */
[----:B------:R-:W-:Y:S01]  /*0a40*/  ISETP.GT.U32.AND P0, PT, R8, R15, PT ;  /* 0x0000000f0800720c */ /* 0x000fe20003f04070 */
[----:B------:R-:W-:Y:S01]  /*0a50*/  @!P6 IMAD.MOV R13, RZ, RZ, -R13 ;  /* 0x000000ffff0de224 */ /* 0x000fe200078e0a0d */
[----:B------:R-:W-:Y:S02]  /*0a60*/  ISETP.NE.AND P6, PT, R20, RZ, PT ;  /* 0x000000ff1400720c */ /* 0x000fe40003fc5270 */
[----:B------:R-:W-:-:S02]  /*0a70*/  LOP3.LUT R20, RZ, R20, RZ, 0x33, !PT ;  /* 0x00000014ff147212 */ /* 0x000fc400078e33ff */
[----:B------:R-:W-:Y:S02]  /*0a80*/  ISETP.GE.U32.AND P1, PT, R23, R10, PT ;  /* 0x0000000a1700720c */ /* 0x000fe40003f26070 */
[----:B------:R-:W-:Y:S01]  /*0a90*/  SEL R13, R20, R13, !P6 ;  /* 0x0000000d140d7207 */ /* 0x000fe20007000000 */
[----:B0-----:R-:W-:Y:S10]  /*0aa0*/  @P5 BRA `(.L_x_33942) ;  /* 0x0000000000285947 */ /* 0x001ff40003800000 */
        /* <DEDUP_REMOVED lines=10> */
.L_x_33942:
[----:B------:R-:W-:Y:S05]  /*0b50*/  BSYNC B0 ;  /* 0x0000000000007941 */ /* 0x000fea0003800000 */
.L_x_33941:
[----:B------:R-:W-:Y:S01]  /*0b60*/  @!P4 VIADD R24, R24, 0x1 ;  /* 0x000000011818c836 */ /* 0x000fe20000000000 */
[----:B------:R-:W-:Y:S01]  /*0b70*/  LOP3.LUT R11, R14, R9, RZ, 0x3c, !PT ;  /* 0x000000090e0b7212 */ /* 0x000fe200078e3cff */
[--C-:B-1----:R-:W-:Y:S01]  /*0b80*/  IMAD.MOV R17, RZ, RZ, -R7.reuse ;  /* 0x000000ffff117224 */ /* 0x102fe200078e0a07 */
[----:B------:R-:W-:Y:S01]  /*0b90*/  ISETP.GT.AND P5, PT, R18, -0x1, PT ;  /* 0xffffffff1200780c */ /* 0x000fe20003fa4270 */
[----:B------:R-:W-:Y:S01]  /*0ba0*/  @P1 VIADD R24, R24, 0x1 ;  /* 0x0000000118181836 */ /* 0x000fe20000000000 */
[----:B------:R-:W-:Y:S01]  /*0bb0*/  PRMT R18, R3, 0x7732, RZ ;  /* 0x0000773203127816 */ /* 0x000fe200000000ff */
[----:B------:R-:W-:Y:S01]  /*0bc0*/  IMAD R17, R17, R12, RZ ;  /* 0x0000000c11117224 */ /* 0x000fe200078e02ff */
[----:B------:R-:W-:Y:S01]  /*0bd0*/  ISETP.GE.AND P4, PT, R11, RZ, PT ;  /* 0x000000ff0b00720c */ /* 0x000fe20003f86270 */
[----:B------:R-:W-:Y:S01]  /*0be0*/  @!P0 IMAD.IADD R15, R15, 0x1, -R8 ;  /* 0x000000010f0f8824 */ /* 0x000fe200078e0a08 */
[----:B------:R-:W-:Y:S01]  /*0bf0*/  ISETP.NE.AND P6, PT, R6, RZ, PT ;  /* 0x000000ff0600720c */ /* 0x000fe20003fc5270 */
[----:B------:R-:W-:Y:S01]  /*0c00*/  @!P2 IMAD.MOV R24, RZ, RZ, -R24 ;  /* 0x000000ffff18a224 */ /* 0x000fe200078e0a18 */
[----:B------:R-:W-:Y:S01]  /*0c10*/  LOP3.LUT R11, RZ, R6, RZ, 0x33, !PT ;  /* 0x00000006ff0b7212 */ /* 0x000fe200078e33ff */
[----:B------:R-:W-:Y:S01]  /*0c20*/  IMAD.MOV.U32 R6, RZ, RZ, RZ ;  /* 0x000000ffff067224 */ /* 0x000fe200078e00ff */
[----:B------:R-:W-:Y:S01]  /*0c30*/  PRMT R16, R18, 0x8880, RZ ;  /* 0x0000888012107816 */ /* 0x000fe200000000ff */
[----:B------:R-:W-:Y:S01]  /*0c40*/  BSSY B0, `(.L_x_33943) ;  /* 0x0000010000007945 */ /* 0x000fe20003800000 */
[----:B------:R-:W-:Y:S01]  /*0c50*/  ISETP.GE.U32.AND P1, PT, R15, R8, PT ;  /* 0x000000080f00720c */ /* 0x000fe20003f26070 */
[----:B------:R-:W-:-:S04]  /*0c60*/  IMAD.HI.U32 R6, R7, R17, R6 ;  /* 0x0000001107067227 */ /* 0x000fc800078e0006 */
[----:B------:R-:W-:Y:S01]  /*0c70*/  IMAD.MOV.U32 R17, RZ, RZ, R16 ;  /* 0x000000ffff117224 */ /* 0x000fe200078e0010 */
        /* <DEDUP_REMOVED lines=12> */
.L_x_33944:
[----:B------:R-:W-:Y:S05]  /*0d40*/  BSYNC B0 ;  /* 0x0000000000007941 */ /* 0x000fea0003800000 */
.L_x_33943:
[----:B------:R-:W-:Y:S01]  /*0d50*/  IABS R19, R17 ;  /* 0x0000001100137213 */ /* 0x000fe20000000000 */
[----:B------:R-:W-:Y:S01]  /*0d60*/  @!P0 VIADD R22, R22, 0x1 ;  /* 0x0000000116168836 */ /* 0x000fe20000000000 */
[----:B------:R-:W-:Y:S01]  /*0d70*/  SHF.R.U32.HI R21, RZ, 0x8, R21 ;  /* 0x00000008ff157819 */ /* 0x000fe20000011615 */
[----:B------:R-:W-:Y:S01]  /*0d80*/  BSSY B0, `(.L_x_33945) ;  /* 0x0000018000007945 */ /* 0x000fe20003800000 */
[----:B------:R0:W1:Y:S01]  /*0d90*/  I2F.RP R7, R19 ;  /* 0x0000001300077306 */ /* 0x0000620000209400 */
[----:B------:R-:W-:Y:S01]  /*0da0*/  @P1 VIADD R22, R22, 0x1 ;  /* 0x0000000116161836 */ /* 0x000fe20000000000 */
[----:B------:R-:W-:Y:S02]  /*0db0*/  LOP3.LUT R20, R5, 0xffff, RZ, 0xc0, !PT ;  /* 0x0000ffff05147812 */ /* 0x000fe400078ec0ff */
[----:B------:R-:W-:Y:S01]  /*0dc0*/  LOP3.LUT R10, R21, 0xffff, RZ, 0xc0, !PT ;  /* 0x0000ffff150a7812 */ /* 0x000fe200078ec0ff */
[----:B------:R-:W-:Y:S01]  /*0dd0*/  @!P4 IMAD.MOV R22, RZ, RZ, -R22 ;  /* 0x000000ffff16c224 */ /* 0x000fe200078e0a16 */
[----:B------:R-:W-:-:S02]  /*0de0*/  SHF.R.U32.HI R18, RZ, 0x8, R18 ;  /* 0x00000008ff127819 */ /* 0x000fc40000011612 */
[----:B------:R-:W-:Y:S02]  /*0df0*/  ISETP.NE.AND P0, PT, R9, RZ, PT ;  /* 0x000000ff0900720c */ /* 0x000fe40003f05270 */
[----:B------:R-:W-:Y:S02]  /*0e00*/  LOP3.LUT R11, RZ, R9, RZ, 0x33, !PT ;  /* 0x00000009ff0b7212 */ /* 0x000fe400078e33ff */
[----:B------:R-:W-:Y:S02]  /*0e10*/  PRMT R23, R10, 0x8880, RZ ;  /* 0x000088800a177816 */ /* 0x000fe400000000ff */
[----:B------:R-:W-:Y:S02]  /*0e20*/  PRMT R25, R20, 0x8880, RZ ;  /* 0x0000888014197816 */ /* 0x000fe400000000ff */
[----:B------:R-:W-:Y:S02]  /*0e30*/  LOP3.LUT R9, R18, 0xffff, RZ, 0xc0, !PT ;  /* 0x0000ffff12097812 */ /* 0x000fe400078ec0ff */
        /* <DEDUP_REMOVED lines=12> */
.L_x_33946:
[----:B------:R-:W-:Y:S05]  /*0f00*/  BSYNC B0 ;  /* 0x0000000000007941 */ /* 0x000fea0003800000 */
.L_x_33945:
[----:B------:R-:W-:Y:S01]  /*0f10*/  PRMT R24, R9, 0x8880, RZ ;  /* 0x0000888009187816 */ /* 0x000fe200000000ff */
[----:B------:R-:W0:Y:S01]  /*0f20*/  MUFU.RCP R7, R7 ;  /* 0x0000000700077308 */ /* 0x000e220000001000 */
[----:B------:R-:W-:Y:S01]  /*0f30*/  IABS R8, R2 ;  /* 0x0000000200087213 */ /* 0x000fe20000000000 */
[----:B------:R-:W-:Y:S01]  /*0f40*/  BSSY B0, `(.L_x_33947) ;  /* 0x000002d000007945 */ /* 0x000fe20003800000 */
[----:B------:R-:W-:Y:S02]  /*0f50*/  IABS R27, R25 ;  /* 0x00000019001b7213 */ /* 0x000fe40000000000 */
[----:B------:R-:W-:Y:S01]  /*0f60*/  IABS R15, R23 ;  /* 0x00000017000f7213 */ /* 0x000fe20000000000 */
[----:B------:R-:W-:Y:S01]  /*0f70*/  IMAD.MOV R8, RZ, RZ, -R8 ;  /* 0x000000ffff087224 */ /* 0x000fe200078e0a08 */
[----:B------:R-:W-:Y:S01]  /*0f80*/  IABS R14, R24 ;  /* 0x00000018000e7213 */ /* 0x000fe20000000000 */
[----:B------:R-:W-:Y:S01]  /*0f90*/  IMAD.HI.U32 R10, R6, R27, RZ ;  /* 0x0000001b060a7227 */ /* 0x000fe200078e00ff */
[----:B------:R-:W1:Y:S01]  /*0fa0*/  I2F.RP R11, R15 ;  /* 0x0000000f000b7306 */ /* 0x000e620000209400 */
[----:B------:R-:W-:-:S02]  /*0fb0*/  LOP3.LUT R9, R25, R2, RZ, 0x3c, !PT ;  /* 0x0000000219097212 */ /* 0x000fc400078e3cff */
[----:B------:R-:W-:Y:S01]  /*0fc0*/  IMAD R27, R10, R8, R27 ;  /* 0x000000080a1b7224 */ /* 0x000fe200078e021b */
[----:B------:R-:W-:Y:S02]  /*0fd0*/  LOP3.LUT R8, R3, R5, RZ, 0x3c, !PT ;  /* 0x0000000503087212 */ /* 0x000fe400078e3cff */
[----:B------:R-:W-:Y:S02]  /*0fe0*/  ISETP.GE.AND P2, PT, R9, RZ, PT ;  /* 0x000000ff0900720c */ /* 0x000fe40003f46270 */
[----:B------:R-:W2:Y:S01]  /*0ff0*/  I2F.RP R28, R14 ;  /* 0x0000000e001c7306 */ /* 0x000ea20000209400 */
[----:B------:R-:W-:Y:S01]  /*1000*/  ISETP.GT.U32.AND P1, PT, R12, R27, PT ;  /* 0x0000001b0c00720c */ /* 0x000fe20003f24070 */
[----:B0-----:R-:W-:Y:S01]  /*1010*/  VIADD R7, R7, 0xffffffe ;  /* 0x0ffffffe07077836 */ /* 0x001fe20000000000 */
[----:B------:R-:W-:-:S05]  /*1020*/  PRMT R8, R8, 0x8880, RZ ;  /* 0x0000888008087816 */ /* 0x000fca00000000ff */
[----:B-1----:R-:W0:Y:S06]  /*1030*/  MUFU.RCP R11, R11 ;  /* 0x0000000b000b7308 */ /* 0x002e2c0000001000 */
[----:B------:R-:W-:Y:S02]  /*1040*/  @!P1 IMAD.IADD R27, R27, 0x1, -R12 ;  /* 0x000000011b1b9824 */ /* 0x000fe400078e0a0c */
[----:B--2---:R1:W2:Y:S01]  /*1050*/  MUFU.RCP R6, R28 ;  /* 0x0000001c00067308 */ /* 0x0042a20000001000 */
[----:B------:R-:W-:Y:S02]  /*1060*/  @!P1 VIADD R10, R10, 0x1 ;  /* 0x000000010a0a9836 */ /* 0x000fe40000000000 */
[----:B------:R-:W-:-:S05]  /*1070*/  ISETP.GE.U32.AND P0, PT, R27, R12, PT ;  /* 0x0000000c1b00720c */ /* 0x000fca0003f06070 */
[----:B------:R-:W3:Y:S01]  /*1080*/  F2I.FTZ.U32.TRUNC.NTZ R7, R7 ;  /* 0x0000000700077305 */ /* 0x000ee2000021f000 */
[----:B-1----:R-:W-:Y:S02]  /*1090*/  IMAD.MOV.U32 R28, RZ, RZ, R8 ;  /* 0x000000ffff1c7224 */ /* 0x002fe400078e0008 */
[----:B0-----:R-:W-:-:S03]  /*10a0*/  VIADD R26, R11, 0xffffffe ;  /* 0x0ffffffe0b1a7836 */ /* 0x001fc60000000000 */
[----:B------:R-:W-:Y:S02]  /*10b0*/  ISETP.GT.AND P1, PT, R28, -0x1, PT ;  /* 0xffffffff1c00780c */ /* 0x000fe40003f24270 */
[----:B------:R-:W-:Y:S01]  /*10c0*/  @P0 VIADD R10, R10, 0x1 ;  /* 0x000000010a0a0836 */ /* 0x000fe20000000000 */
[----:B------:R-:W-:Y:S01]  /*10d0*/  ISETP.NE.AND P0, PT, R2, RZ, PT ;  /* 0x000000ff0200720c */ /* 0x000fe20003f05270 */
[----:B--2---:R-:W-:Y:S01]  /*10e0*/  VIADD R11, R6, 0xffffffe ;  /* 0x0ffffffe060b7836 */ /* 0x004fe20000000000 */
[----:B------:R-:W-:Y:S01]  /*10f0*/  LOP3.LUT R28, RZ, R2, RZ, 0x33, !PT ;  /* 0x00000002ff1c7212 */ /* 0x000fe200078e33ff */
[----:B------:R-:W-:Y:S01]  /*1100*/  IMAD.MOV.U32 R29, RZ, RZ, R10 ;  /* 0x000000ffff1d7224 */ /* 0x000fe200078e000a */
[----:B------:R3:W0:Y:S03]  /*1110*/  F2I.FTZ.U32.TRUNC.NTZ R9, R26 ;  /* 0x0000001a00097305 */ /* 0x000626000021f000 */
[----:B------:R-:W-:-:S05]  /*1120*/  @!P2 IMAD.MOV R29, RZ, RZ, -R29 ;  /* 0x000000ffff1da224 */ /* 0x000fca00078e0a1d */
[----:B------:R-:W1:Y:S01]  /*1130*/  F2I.FTZ.U32.TRUNC.NTZ R11, R11 ;  /* 0x0000000b000b7305 */ /* 0x000e62000021f000 */
[----:B---3--:R-:W-:Y:S01]  /*1140*/  IMAD.MOV R26, RZ, RZ, -R7 ;  /* 0x000000ffff1a7224 */ /* 0x008fe200078e0a07 */
        /* <DEDUP_REMOVED lines=12> */
.L_x_33948:
[----:B------:R-:W-:Y:S05]  /*1210*/  BSYNC B0 ;  /* 0x0000000000007941 */ /* 0x000fea0003800000 */
.L_x_33947:
[----:B------:R-:W-:Y:S01]  /*1220*/  IMAD R25, R26, R19, RZ ;  /* 0x000000131a197224 */ /* 0x000fe200078e02ff */
[----:B------:R-:W-:Y:S01]  /*1230*/  PRMT R26, R3, 0x7632, R26 ;  /* 0x00007632031a7816 */ /* 0x000fe2000000001a */
[----:B------:R-:W-:Y:S01]  /*1240*/  IMAD.MOV.U32 R6, RZ, RZ, RZ ;  /* 0x000000ffff067224 */ /* 0x000fe200078e00ff */
[----:B------:R-:W-:Y:S01]  /*1250*/  BSSY B0, `(.L_x_33949) ;  /* 0x0000058000007945 */ /* 0x000fe20003800000 */
[----:B0-----:R-:W-:Y:S02]  /*1260*/  IMAD.MOV R8, RZ, RZ, -R9 ;  /* 0x000000ffff087224 */ /* 0x001fe400078e0a09 */
[----:B------:R-:W-:Y:S01]  /*1270*/  IMAD.HI.U32 R12, R7, R25, R6 ;  /* 0x00000019070c7227 */ /* 0x000fe200078e0006 */
[----:B------:R-:W-:-:S03]  /*1280*/  PRMT R6, R5, 0x7732, RZ ;  /* 0x0000773205067816 */ /* 0x000fc600000000ff */
[----:B------:R-:W-:Y:S02]  /*1290*/  IMAD R7, R8, R15, RZ ;  /* 0x0000000f08077224 */ /* 0x000fe400078e02ff */
[----:B------:R-:W-:Y:S02]  /*12a0*/  IMAD.MOV.U32 R8, RZ, RZ, RZ ;  /* 0x000000ffff087224 */ /* 0x000fe400078e00ff */
[----:B-1----:R-:W-:Y:S02]  /*12b0*/  IMAD.MOV R25, RZ, RZ, -R11 ;  /* 0x000000ffff197224 */ /* 0x002fe400078e0a0b */
[----:B------:R-:W-:Y:S01]  /*12c0*/  IMAD.HI.U32 R9, R9, R7, R8 ;  /* 0x0000000709097227 */ /* 0x000fe200078e0008 */
[----:B------:R-:W-:-:S03]  /*12d0*/  PRMT R8, R6, 0x8880, RZ ;  /* 0x0000888006087816 */ /* 0x000fc600000000ff */
[----:B------:R-:W-:Y:S01]  /*12e0*/  IMAD R7, R25, R14, RZ ;  /* 0x0000000e19077224 */ /* 0x000fe200078e02ff */
[----:B------:R-:W-:Y:S01]  /*12f0*/  IABS R25, R17 ;  /* 0x0000001100197213 */ /* 0x000fe20000000000 */
[----:B------:R-:W-:Y:S01]  /*1300*/  IMAD.MOV.U32 R10, RZ, RZ, RZ ;  /* 0x000000ffff0a7224 */ /* 0x000fe200078e00ff */
[----:B------:R-:W-:-:S03]  /*1310*/  IABS R3, R8 ;  /* 0x0000000800037213 */ /* 0x000fc60000000000 */
[----:B------:R-:W-:Y:S01]  /*1320*/  IMAD.HI.U32 R11, R11, R7, R10 ;  /* 0x000000070b0b7227 */ /* 0x000fe200078e000a */
[----:B------:R-:W-:Y:S02]  /*1330*/  SHF.R.U32.HI R10, RZ, 0x8, R20 ;  /* 0x00000008ff0a7819 */ /* 0x000fe40000011614 */
[----:B------:R-:W-:Y:S01]  /*1340*/  PRMT R7, R5, 0x7632, R7 ;  /* 0x0000763205077816 */ /* 0x000fe20000000007 */
[----:B------:R-:W-:Y:S01]  /*1350*/  IMAD.MOV R20, RZ, RZ, -R25 ;  /* 0x000000ffff147224 */ /* 0x000fe200078e0a19 */
[----:B------:R-:W-:Y:S02]  /*1360*/  LOP3.LUT R5, R10, 0xffff, RZ, 0xc0, !PT ;  /* 0x0000ffff0a057812 */ /* 0x000fe400078ec0ff */
[----:B------:R-:W-:Y:S02]  /*1370*/  LOP3.LUT R21, R21, R10, RZ, 0x3c, !PT ;  /* 0x0000000a15157212 */ /* 0x000fe400078e3cff */
[----:B------:R-:W-:Y:S01]  /*1380*/  PRMT R25, R5, 0x8880, RZ ;  /* 0x0000888005197816 */ /* 0x000fe200000000ff */
[----:B------:R-:W-:Y:S01]  /*1390*/  IMAD.MOV.U32 R5, RZ, RZ, R20 ;  /* 0x000000ffff057224 */ /* 0x000fe200078e0014 */
[----:B------:R-:W-:Y:S01]  /*13a0*/  LOP3.LUT R7, R26, R7, RZ, 0x3c, !PT ;  /* 0x000000071a077212 */ /* 0x000fe200078e3cff */
[----:B------:R-:W-:-:S03]  /*13b0*/  IMAD.HI.U32 R20, R12, R3, RZ ;  /* 0x000000030c147227 */ /* 0x000fc600078e00ff */
[----:B------:R-:W-:Y:S01]  /*13c0*/  PRMT R7, R7, 0x8880, RZ ;  /* 0x0000888007077816 */ /* 0x000fe200000000ff */
[----:B------:R-:W-:Y:S01]  /*13d0*/  IMAD.MOV.U32 R12, RZ, RZ, R25 ;  /* 0x000000ffff0c7224 */ /* 0x000fe200078e0019 */
[----:B------:R-:W-:Y:S01]  /*13e0*/  SHF.R.U32.HI R25, RZ, 0x8, R6 ;  /* 0x00000008ff197819 */ /* 0x000fe20000011606 */
[----:B------:R-:W-:Y:S01]  /*13f0*/  IMAD R10, R20, R5, R3 ;  /* 0x00000005140a7224 */ /* 0x000fe200078e0203 */
[----:B------:R-:W-:Y:S02]  /*1400*/  IABS R3, R23 ;  /* 0x0000001700037213 */ /* 0x000fe40000000000 */
[----:B------:R-:W-:Y:S02]  /*1410*/  IABS R6, R12 ;  /* 0x0000000c00067213 */ /* 0x000fe40000000000 */
[----:B------:R-:W-:Y:S01]  /*1420*/  ISETP.GT.U32.AND P2, PT, R19, R10, PT ;  /* 0x0000000a1300720c */ /* 0x000fe20003f44070 */
[----:B------:R-:W-:Y:S01]  /*1430*/  IMAD.MOV R5, RZ, RZ, -R3 ;  /* 0x000000ffff057224 */ /* 0x000fe200078e0a03 */
[----:B------:R-:W-:Y:S01]  /*1440*/  LOP3.LUT R3, R25, 0xffff, RZ, 0xc0, !PT ;  /* 0x0000ffff19037812 */ /* 0x000fe200078ec0ff */
[----:B------:R-:W-:Y:S01]  /*1450*/  IMAD.HI.U32 R9, R9, R6, RZ ;  /* 0x0000000609097227 */ /* 0x000fe200078e00ff */
[----:B------:R-:W-:-:S02]  /*1460*/  ISETP.GT.AND P0, PT, R7, -0x1, PT ;  /* 0xffffffff0700780c */ /* 0x000fc40003f04270 */
[----:B------:R-:W-:Y:S01]  /*1470*/  PRMT R3, R3, 0x8880, RZ ;  /* 0x0000888003037816 */ /* 0x000fe200000000ff */
[----:B------:R-:W-:Y:S01]  /*1480*/  IMAD R6, R9, R5, R6 ;  /* 0x0000000509067224 */ /* 0x000fe200078e0206 */
[----:B------:R-:W-:Y:S02]  /*1490*/  IABS R5, R24 ;  /* 0x0000001800057213 */ /* 0x000fe40000000000 */
[----:B------:R-:W-:Y:S02]  /*14a0*/  IABS R26, R3 ;  /* 0x00000003001a7213 */ /* 0x000fe40000000000 */
[----:B------:R-:W-:Y:S01]  /*14b0*/  ISETP.GT.U32.AND P1, PT, R15, R6, PT ;  /* 0x000000060f00720c */ /* 0x000fe20003f24070 */
[----:B------:R-:W-:Y:S01]  /*14c0*/  IMAD.MOV R5, RZ, RZ, -R5 ;  /* 0x000000ffff057224 */ /* 0x000fe200078e0a05 */
[----:B------:R-:W-:Y:S01]  /*14d0*/  LOP3.LUT R7, R8, R17, RZ, 0x3c, !PT ;  /* 0x0000001108077212 */ /* 0x000fe200078e3cff */
[----:B------:R-:W-:Y:S01]  /*14e0*/  IMAD.HI.U32 R11, R11, R26, RZ ;  /* 0x0000001a0b0b7227 */ /* 0x000fe200078e00ff */
[----:B------:R-:W-:-:S02]  /*14f0*/  LOP3.LUT R18, R18, R25, RZ, 0x3c, !PT ;  /* 0x0000001912127212 */ /* 0x000fc400078e3cff */
[----:B------:R-:W-:Y:S01]  /*1500*/  LOP3.LUT R25, R12, R23, RZ, 0x3c, !PT ;  /* 0x000000170c197212 */ /* 0x000fe200078e3cff */
[----:B------:R-:W-:Y:S01]  /*1510*/  IMAD R5, R11, R5, R26 ;  /* 0x000000050b057224 */ /* 0x000fe200078e021a */
[----:B------:R-:W-:Y:S01]  /*1520*/  ISETP.GE.AND P6, PT, R7, RZ, PT ;  /* 0x000000ff0700720c */ /* 0x000fe20003fc6270 */
[----:B------:R-:W-:Y:S01]  /*1530*/  @!P2 IMAD.IADD R10, R10, 0x1, -R19 ;  /* 0x000000010a0aa824 */ /* 0x000fe200078e0a13 */
[----:B------:R-:W-:Y:S01]  /*1540*/  PRMT R7, R21, 0x8880, RZ ;  /* 0x0000888015077816 */ /* 0x000fe200000000ff */
[----:B------:R-:W-:Y:S01]  /*1550*/  @!P2 VIADD R20, R20, 0x1 ;  /* 0x000000011414a836 */ /* 0x000fe20000000000 */
[----:B------:R-:W-:Y:S01]  /*1560*/  ISETP.GT.U32.AND P5, PT, R14, R5, PT ;  /* 0x000000050e00720c */ /* 0x000fe20003fa4070 */
[----:B------:R-:W-:Y:S01]  /*1570*/  @!P1 IMAD.IADD R6, R6, 0x1, -R15 ;  /* 0x0000000106069824 */ /* 0x000fe200078e0a0f */
[----:B------:R-:W-:Y:S01]  /*1580*/  ISETP.GE.U32.AND P3, PT, R10, R19, PT ;  /* 0x000000130a00720c */ /* 0x000fe20003f66070 */
[----:B------:R-:W-:Y:S01]  /*1590*/  @!P1 VIADD R9, R9, 0x1 ;  /* 0x0000000109099836 */ /* 0x000fe20000000000 */
[----:B------:R-:W-:-:S02]  /*15a0*/  ISETP.GE.AND P1, PT, R25, RZ, PT ;  /* 0x000000ff1900720c */ /* 0x000fc40003f26270 */
[----:B------:R-:W-:Y:S02]  /*15b0*/  ISETP.GE.U32.AND P4, PT, R6, R15, PT ;  /* 0x0000000f0600720c */ /* 0x000fe40003f86070 */
[----:B------:R-:W-:Y:S02]  /*15c0*/  LOP3.LUT R21, R3, R24, RZ, 0x3c, !PT ;  /* 0x0000001803157212 */ /* 0x000fe400078e3cff */
[----:B------:R-:W-:-:S03]  /*15d0*/  PRMT R18, R18, 0x8880, RZ ;  /* 0x0000888012127816 */ /* 0x000fc600000000ff */
[----:B------:R-:W-:Y:S02]  /*15e0*/  @!P5 IMAD.IADD R5, R5, 0x1, -R14 ;  /* 0x000000010505d824 */ /* 0x000fe400078e0a0e */
[----:B------:R-:W-:Y:S01]  /*15f0*/  @P3 VIADD R20, R20, 0x1 ;  /* 0x0000000114143836 */ /* 0x000fe20000000000 */
[----:B------:R-:W-:Y:S01]  /*1600*/  ISETP.GT.AND P3, PT, R7, -0x1, PT ;  /* 0xffffffff0700780c */ /* 0x000fe20003f64270 */
[----:B------:R-:W-:Y:S01]  /*1610*/  @!P5 VIADD R11, R11, 0x1 ;  /* 0x000000010b0bd836 */ /* 0x000fe20000000000 */
[----:B------:R-:W-:Y:S01]  /*1620*/  ISETP.GE.U32.AND P2, PT, R5, R14, PT ;  /* 0x0000000e0500720c */ /* 0x000fe20003f46070 */
[----:B------:R-:W-:Y:S01]  /*1630*/  @P4 VIADD R9, R9, 0x1 ;  /* 0x0000000109094836 */ /* 0x000fe20000000000 */
[----:B------:R-:W-:Y:S01]  /*1640*/  ISETP.GE.AND P4, PT, R21, RZ, PT ;  /* 0x000000ff1500720c */ /* 0x000fe20003f86270 */
[----:B------:R-:W-:Y:S01]  /*1650*/  IMAD.MOV.U32 R7, RZ, RZ, R18 ;  /* 0x000000ffff077224 */ /* 0x000fe200078e0012 */
[----:B------:R-:W-:Y:S01]  /*1660*/  LOP3.LUT R18, RZ, R23, RZ, 0x33, !PT ;  /* 0x00000017ff127212 */ /* 0x000fe200078e33ff */
[----:B------:R-:W-:Y:S01]  /*1670*/  @!P1 IMAD.MOV R9, RZ, RZ, -R9 ;  /* 0x000000ffff099224 */ /* 0x000fe200078e0a09 */
[----:B------:R-:W-:Y:S01]  /*1680*/  ISETP.NE.AND P5, PT, R17, RZ, PT ;  /* 0x000000ff1100720c */ /* 0x000fe20003fa5270 */
[----:B------:R-:W-:Y:S01]  /*1690*/  @!P6 IMAD.MOV R20, RZ, RZ, -R20 ;  /* 0x000000ffff14e224 */ /* 0x000fe200078e0a14 */
[----:B------:R-:W-:-:S02]  /*16a0*/  ISETP.GT.AND P6, PT, R7, -0x1, PT ;  /* 0xffffffff0700780c */ /* 0x000fc40003fc4270 */
[----:B------:R-:W-:Y:S02]  /*16b0*/  ISETP.NE.AND P1, PT, R24, RZ, PT ;  /* 0x000000ff1800720c */ /* 0x000fe40003f25270 */
[----:B------:R-:W-:Y:S01]  /*16c0*/  LOP3.LUT R17, RZ, R17, RZ, 0x33, !PT ;  /* 0x00000011ff117212 */ /* 0x000fe200078e33ff */
[----:B------:R-:W-:Y:S01]  /*16d0*/  @P2 VIADD R11, R11, 0x1 ;  /* 0x000000010b0b2836 */ /* 0x000fe20000000000 */
        /* <DEDUP_REMOVED lines=15> */
.L_x_33950:
[----:B------:R-:W-:Y:S05]  /*17d0*/  BSYNC B0 ;  /* 0x0000000000007941 */ /* 0x000fea0003800000 */
.L_x_33949:
        /* <DEDUP_REMOVED lines=14> */
.L_x_33952:
[----:B------:R-:W-:Y:S05]  /*18c0*/  BSYNC B0 ;  /* 0x0000000000007941 */ /* 0x000fea0003800000 */
.L_x_33951:
        /* <DEDUP_REMOVED lines=12> */
.L_x_33954:
[----:B------:R-:W-:Y:S05]  /*1990*/  BSYNC B0 ;  /* 0x0000000000007941 */ /* 0x000fea0003800000 */
.L_x_33953:
[----:B------:R-:W-:Y:S01]  /*19a0*/  ULDC.64 UR6, c[0x0][0x218] ;  /* 0x0000860000067ab9 */ /* 0x000fe20000000a00 */
[----:B------:R-:W-:Y:S01]  /*19b0*/  LOP3.LUT R5, R20, 0xff, RZ, 0xc0, !PT ;  /* 0x000000ff14057812 */ /* 0x000fe200078ec0ff */
[----:B------:R-:W-:Y:S01]  /*19c0*/  UIADD3 UR5, UP0, UR4, UR6, URZ ;  /* 0x0000000604057290 */ /* 0x000fe2000ff1e03f */
[----:B------:R-:W-:Y:S02]  /*19d0*/  LOP3.LUT R8, R2, 0xff, RZ, 0xc0, !PT ;  /* 0x000000ff02087812 */ /* 0x000fe400078ec0ff */
[----:B------:R-:W-:Y:S01]  /*19e0*/  LOP3.LUT R9, R16, 0xff, RZ, 0xc0, !PT ;  /* 0x000000ff10097812 */ /* 0x000fe200078ec0ff */
[----:B------:R-:W-:Y:S01]  /*19f0*/  UIADD3.X UR6, URZ, UR7, URZ, UP0, !UPT ;  /* 0x000000073f067290 */ /* 0x000fe200087fe43f */
[----:B------:R-:W-:Y:S01]  /*1a00*/  LOP3.LUT R4, R4, 0xff, RZ, 0xc0, !PT ;  /* 0x000000ff04047812 */ /* 0x000fe200078ec0ff */
[----:B------:R-:W-:Y:S01]  /*1a10*/  IMAD.U32 R2, RZ, RZ, UR5 ;  /* 0x00000005ff027e24 */ /* 0x000fe2000f8e00ff */
[----:B------:R-:W-:Y:S02]  /*1a20*/  PRMT R5, R6, 0x7604, R5 ;  /* 0x0000760406057816 */ /* 0x000fe40000000005 */
[----:B------:R-:W-:Y:S01]  /*1a30*/  PRMT R8, R7, 0x7604, R8 ;  /* 0x0000760407087816 */ /* 0x000fe20000000008 */
[----:B------:R-:W-:Y:S01]  /*1a40*/  IMAD.U32 R3, RZ, RZ, UR6 ;  /* 0x00000006ff037e24 */ /* 0x000fe2000f8e00ff */
[----:B------:R-:W-:-:S02]  /*1a50*/  PRMT R9, R22, 0x7604, R9 ;  /* 0x0000760416097816 */ /* 0x000fc40000000009 */
[----:B------:R-:W-:Y:S01]  /*1a60*/  PRMT R4, R13, 0x7604, R4 ;  /* 0x000076040d047816 */ /* 0x000fe20000000004 */
[----:B------:R-:W-:Y:S01]  /*1a70*/  IMAD.WIDE R2, R0, 0x8, R2 ;  /* 0x0000000800027825 */ /* 0x000fe200078e0202 */
[----:B------:R-:W-:Y:S02]  /*1a80*/  PRMT R5, R8, 0x5410, R5 ;  /* 0x0000541008057816 */ /* 0x000fe40000000005 */
[----:B------:R-:W-:-:S05]  /*1a90*/  PRMT R4, R4, 0x5410, R9 ;  /* 0x0000541004047816 */ /* 0x000fca0000000009 */
[----:B------:R-:W-:Y:S01]  /*1aa0*/  STG.E.64 desc[UR8][R2.64], R4 ;  /* 0x0000000402007986 */ /* 0x000fe2000c101b08 */
[----:B------:R-:W-:Y:S05]  /*1ab0*/  EXIT ;  /* 0x000000000000794d */ /* 0x000fea0003800000 */
.L_x_33938:
        /* <DEDUP_REMOVED lines=151> */
.L_x_33956:
[----:B------:R-:W-:Y:S05]  /*2430*/  BSYNC B0 ;  /* 0x0000000000007941 */ /* 0x000fea0003800000 */
.L_x_33955:
        /* <DEDUP_REMOVED lines=47> */
.L_x_33958:
[----:B------:R-:W-:Y:S05]  /*2730*/  BSYNC B0 ;  /* 0x0000000000007941 */ /* 0x000fea0003800000 */
.L_x_33957:
        /* <DEDUP_REMOVED lines=47> */
.L_x_33960:
[----:B------:R-:W-:Y:S05]  /*2a30*/  BSYNC B0 ;  /* 0x0000000000007941 */ /* 0x000fea0003800000 */
.L_x_33959:
        /* <DEDUP_REMOVED lines=47> */
.L_x_33962:
[----:B------:R-:W-:Y:S05]  /*2d30*/  BSYNC B0 ;  /* 0x0000000000007941 */ /* 0x000fea0003800000 */
.L_x_33961:
        /* <DEDUP_REMOVED lines=57> */
.L_x_33964:
[----:B------:R-:W-:Y:S05]  /*30d0*/  BSYNC B0 ;  /* 0x0000000000007941 */ /* 0x000fea0003800000 */
.L_x_33963:
        /* <DEDUP_REMOVED lines=45> */
.L_x_33966:
[----:B------:R-:W-:Y:S05]  /*33b0*/  BSYNC B0 ;  /* 0x0000000000007941 */ /* 0x000fea0003800000 */
.L_x_33965:
        /* <DEDUP_REMOVED lines=46> */
.L_x_33968:
[----:B------:R-:W-:Y:S05]  /*36a0*/  BSYNC B0 ;  /* 0x0000000000007941 */ /* 0x000fea0003800000 */
.L_x_33967:
        /* <DEDUP_REMOVED lines=45> */
.L_x_33970:
[----:B------:R-:W-:Y:S05]  /*3980*/  BSYNC B0 ;  /* 0x0000000000007941 */ /* 0x000fea0003800000 */
.L_x_33969:
        /* <DEDUP_REMOVED lines=20> */
.L_x_33973:
        /* <DEDUP_REMOVED lines=8> */
.L_x_33974:
        /* <DEDUP_REMOVED lines=8> */
.L_x_33975:
        /* <DEDUP_REMOVED lines=9> */
.L_x_33976:
[----:B------:R-:W-:Y:S05]  /*3c60*/  BSYNC B1 ;  /* 0x0000000000017941 */ /* 0x000fea0003800000 */
.L_x_33972:
[----:B------:R-:W-:-:S13]  /*3c70*/  ISETP.GE.AND P0, PT, R3, R0, PT ;  /* 0x000000000300720c */ /* 0x000fda0003f06270 */
[----:B-1----:R-:W1:Y:S01]  /*3c80*/  @!P0 LDC.64 R8, c[0x0][0x218] ;  /* 0x00008600ff088b82 */ /* 0x002e620000000a00 */
[C---:B0-2---:R-:W-:Y:S02]  /*3c90*/  @!P0 VIADD R5, R3.reuse, UR4 ;  /* 0x0000000403058c36 */ /* 0x045fe40008000000 */
[----:B------:R-:W-:-:S03]  /*3ca0*/  @!P0 VIADD R3, R3, 0x80 ;  /* 0x0000008003038836 */ /* 0x000fc60000000000 */
[----:B-1----:R-:W-:-:S05]  /*3cb0*/  @!P0 IADD3 R4, P1, R5, R8, RZ ;  /* 0x0000000805048210 */ /* 0x002fca0007f3e0ff */
[----:B------:R-:W-:-:S05]  /*3cc0*/  @!P0 IMAD.X R5, RZ, RZ, R9, P1 ;  /* 0x000000ffff058224 */ /* 0x000fca00008e0609 */
[----:B------:R2:W-:Y:S03]  /*3cd0*/  @!P0 STG.E.U8 desc[UR8][R4.64], R13 ;  /* 0x0000000d04008986 */ /* 0x0005e6000c101108 */
.L_x_33977:
[----:B------:R-:W-:Y:S05]  /*3ce0*/  BSYNC B0 ;  /* 0x0000000000007941 */ /* 0x000fea0003800000 */
.L_x_33971:
        /* <DEDUP_REMOVED lines=9> */
.L_x_33978:
        /* <DEDUP_REMOVED lines=16> */
.L_x_37943:


//--------------------- .text._ZN2at6native18elementwise_kernelILi128ELi4EZNS0_15gpu_kernel_implINS0_13BUnaryFunctorIaaaZZZNS0_15binary_internal21div_floor_kernel_cudaERNS_18TensorIteratorBaseEENKUlvE_clEvENKUlvE0_clEvEUlaaE_EEEEvS6_RKT_EUliE_EEviT1_ --------------------------
	.section	.text._ZN2at6native18elementwise_kernelILi128ELi4EZNS0_15gpu_kernel_implINS0_13BUnaryFunctorIaaaZZZNS0_15binary_internal21div_floor_kernel_cudaERNS_18TensorIteratorBaseEENKUlvE_clEvENKUlvE0_clEvEUlaaE_EEEEvS6_RKT_EUliE_EEviT1_,"ax",@progbits
	.align	128
        .global         _ZN2at6native18elementwise_kernelILi128ELi4EZNS0_15gpu_kernel_implINS0_13BUnaryFunctorIaaaZZZNS0_15binary_internal21div_floor_kernel_cudaERNS_18TensorIteratorBaseEENKUlvE_clEvENKUlvE0_clEvEUlaaE_EEEEvS6_RKT_EUliE_EEviT1_
        .type           _ZN2at6native18elementwise_kernelILi128ELi4EZNS0_15gpu_kernel_implINS0_13BUnaryFunctorIaaaZZZNS0_15binary_internal21div_floor_kernel_cudaERNS_18TensorIteratorBaseEENKUlvE_clEvENKUlvE0_clEvEUlaaE_EEEEvS6_RKT_EUliE_EEviT1_,@function
        .size           _ZN2at6native18elementwise_kernelILi128ELi4EZNS0_15gpu_kernel_implINS0_13BUnaryFunctorIaaaZZZNS0_15binary_internal21div_floor_kernel_cudaERNS_18TensorIteratorBaseEENKUlvE_clEvENKUlvE0_clEvEUlaaE_EEEEvS6_RKT_EUliE_EEviT1_,(.L_x_37944 - _ZN2at6native18elementwise_kernelILi128ELi4EZNS0_15gpu_kernel_implINS0_13BUnaryFunctorIaaaZZZNS0_15binary_internal21div_floor_kernel_cudaERNS_18TensorIteratorBaseEENKUlvE_clEvENKUlvE0_clEvEUlaaE_EEEEvS6_RKT_EUliE_EEviT1_)
        .other          _ZN2at6native18elementwise_kernelILi128ELi4EZNS0_15gpu_kernel_implINS0_13BUnaryFunctorIaaaZZZNS0_15binary_internal21div_floor_kernel_cudaERNS_18TensorIteratorBaseEENKUlvE_clEvENKUlvE0_clEvEUlaaE_EEEEvS6_RKT_EUliE_EEviT1_,@"STO_CUDA_ENTRY STV_DEFAULT"
_ZN2at6native18elementwise_kernelILi128ELi4EZNS0_15gpu_kernel_implINS0_13BUnaryFunctorIaaaZZZNS0_15binary_internal21div_floor_kernel_cudaERNS_18TensorIteratorBaseEENKUlvE_clEvENKUlvE0_clEvEUlaaE_EEEEvS6_RKT_EUliE_EEviT1_:
.text._ZN2at6native18elementwise_kernelILi128ELi4EZNS0_15gpu_kernel_implINS0_13BUnaryFunctorIaaaZZZNS0_15binary_internal21div_floor_kernel_cudaERNS_18TensorIteratorBaseEENKUlvE_clEvENKUlvE0_clEvEUlaaE_EEEEvS6_RKT_EUliE_EEviT1_:
        /* <DEDUP_REMOVED lines=313> */
.L_x_33981:
        /* <DEDUP_REMOVED lines=20> */
.L_x_33985:
[----:B------:R0:W5:Y:S01]  /*14d0*/  LDG.E.U8 R7, desc[UR36][R2.64] ;  /* 0x0000002402077981 */ /* 0x000162000c1e1100 */
[----:B------:R-:W-:Y:S05]  /*14e0*/  BRA `(.L_x_33987) ;  /* 0x0000000c00547947 */ /* 0x000fea0003800000 */
.L_x_33984:
        /* <DEDUP_REMOVED lines=8> */
.L_x_33989:
[----:B------:R0:W5:Y:S01]  /*1570*/  LDG.E.U8 R7, desc[UR36][R2.64] ;  /* 0x0000002402077981 */ /* 0x000162000c1e1100 */
[----:B------:R-:W-:Y:S05]  /*1580*/  BRA `(.L_x_33987) ;  /* 0x0000000c002c7947 */ /* 0x000fea0003800000 */
.L_x_33988:
[----:B------:R0:W5:Y:S01]  /*1590*/  LDG.E.U16 R7, desc[UR36][R2.64] ;  /* 0x0000002402077981 */ /* 0x000162000c1e1500 */
[----:B------:R-:W-:Y:S05]  /*15a0*/  BRA `(.L_x_33987) ;  /* 0x0000000c00247947 */ /* 0x000fea0003800000 */
.L_x_33983:
        /* <DEDUP_REMOVED lines=9> */
.L_x_33991:
[----:B------:R-:W2:Y:S02]  /*1640*/  LDG.E.U16 R0, desc[UR36][R2.64] ;  /* 0x0000002402007981 */ /* 0x000ea4000c1e1500 */
[----:B--2---:R-:W-:-:S06]  /*1650*/  HADD2.F32 R0, -RZ, R0.H0_H0 ;  /* 0x20000000ff007230 */ /* 0x004fcc0000004100 */
[----:B------:R-:W0:Y:S02]  /*1660*/  F2I.FTZ.TRUNC.NTZ R0, R0 ;  /* 0x0000000000007305 */ /* 0x000e24000021f100 */
[----:B0-----:R-:W-:Y:S01]  /*1670*/  PRMT R7, R0, 0x7610, R7 ;  /* 0x0000761000077816 */ /* 0x001fe20000000007 */
[----:B------:R-:W-:Y:S06]  /*1680*/  BRA `(.L_x_33987) ;  /* 0x0000000800ec7947 */ /* 0x000fec0003800000 */
.L_x_33990:
        /* <DEDUP_REMOVED lines=9> */
.L_x_33993:
[----:B------:R-:W2:Y:S02]  /*1720*/  LDG.E.U16 R2, desc[UR36][R2.64] ;  /* 0x0000002402027981 */ /* 0x000ea4000c1e1500 */
[----:B--2---:R-:W-:-:S06]  /*1730*/  HADD2.F32 R0, -RZ, R2.H0_H0 ;  /* 0x20000002ff007230 */ /* 0x004fcc0000004100 */
[----:B------:R-:W0:Y:S02]  /*1740*/  F2I.FTZ.TRUNC.NTZ R0, R0 ;  /* 0x0000000000007305 */ /* 0x000e24000021f100 */
[----:B0-----:R-:W-:Y:S01]  /*1750*/  PRMT R7, R0, 0x7610, R7 ;  /* 0x0000761000077816 */ /* 0x001fe20000000007 */
[----:B------:R-:W-:Y:S06]  /*1760*/  BRA `(.L_x_33987) ;  /* 0x0000000800b47947 */ /* 0x000fec0003800000 */
.L_x_33992:
[----:B------:R-:W2:Y:S02]  /*1770*/  LDG.E.64 R2, desc[UR36][R2.64] ;  /* 0x0000002402027981 */ /* 0x000ea4000c1e1b00 */
[----:B--2---:R0:W1:Y:S01]  /*1780*/  F2I.F64.TRUNC R7, R2 ;  /* 0x0000000200077311 */ /* 0x004062000030d100 */
[----:B------:R-:W-:Y:S05]  /*1790*/  BRA `(.L_x_33987) ;  /* 0x0000000800a87947 */ /* 0x000fea0003800000 */
.L_x_33982:
        /* <DEDUP_REMOVED lines=12> */
.L_x_33996:
[----:B------:R-:W2:Y:S02]  /*1860*/  LDG.E.64 R2, desc[UR36][R2.64] ;  /* 0x0000002402027981 */ /* 0x000ea4000c1e1b00 */
[----:B--2---:R3:W4:Y:S01]  /*1870*/  F2I.F64.TRUNC R7, R2 ;  /* 0x0000000200077311 */ /* 0x004722000030d100 */
[----:B------:R-:W-:Y:S05]  /*1880*/  BRA `(.L_x_33987) ;  /* 0x00000008006c7947 */ /* 0x000fea0003800000 */
.L_x_33995:
        /* <DEDUP_REMOVED lines=28> */
.L_x_33998:
        /* <DEDUP_REMOVED lines=15> */
.L_x_33997:
[----:B------:R-:W2:Y:S02]  /*1b40*/  LDG.E.U16 R0, desc[UR36][R2.64] ;  /* 0x0000002402007981 */ /* 0x000ea4000c1e1500 */
[----:B--2---:R-:W-:-:S06]  /*1b50*/  IMAD.U32 R0, R0, 0x10000, RZ ;  /* 0x0001000000007824 */ /* 0x004fcc00078e00ff */
[----:B------:R-:W0:Y:S02]  /*1b60*/  F2I.FTZ.TRUNC.NTZ R0, R0 ;  /* 0x0000000000007305 */ /* 0x000e24000021f100 */
[----:B0-----:R-:W-:Y:S01]  /*1b70*/  PRMT R7, R0, 0x7610, R7 ;  /* 0x0000761000077816 */ /* 0x001fe20000000007 */
[----:B------:R-:W-:Y:S06]  /*1b80*/  BRA `(.L_x_33987) ;  /* 0x0000000400ac7947 */ /* 0x000fec0003800000 */
.L_x_33994:
        /* <DEDUP_REMOVED lines=10> */
.L_x_34001:
        /* <DEDUP_REMOVED lines=21> */
.L_x_34005:
[----:B------:R-:W-:Y:S05]  /*1d80*/  BSYNC B1 ;  /* 0x0000000000017941 */ /* 0x000fea0003800000 */
.L_x_34004:
[----:B------:R-:W-:Y:S01]  /*1d90*/  LEA R3, R0, 0x3b800000, 0x17 ;  /* 0x3b80000000037811 */ /* 0x000fe200078eb8ff */
[----:B------:R-:W-:-:S05]  /*1da0*/  IMAD.SHL.U32 R0, R2, 0x100000, RZ ;  /* 0x0010000002007824 */ /* 0x000fca00078e00ff */
[----:B------:R-:W-:-:S07]  /*1db0*/  LOP3.LUT R0, R3, R0, R4, 0xfe, !PT ;  /* 0x0000000003007212 */ /* 0x000fce00078efe04 */
.L_x_34003:
[----:B------:R-:W-:Y:S05]  /*1dc0*/  BSYNC B0 ;  /* 0x0000000000007941 */ /* 0x000fea0003800000 */
.L_x_34002:
[----:B------:R-:W0:Y:S02]  /*1dd0*/  F2I.FTZ.TRUNC.NTZ R0, R0 ;  /* 0x0000000000007305 */ /* 0x000e24000021f100 */
[----:B0-----:R-:W-:Y:S01]  /*1de0*/  PRMT R7, R0, 0x7610, R7 ;  /* 0x0000761000077816 */ /* 0x001fe20000000007 */
[----:B------:R-:W-:Y:S06]  /*1df0*/  BRA `(.L_x_33987) ;  /* 0x0000000400107947 */ /* 0x000fec0003800000 */
.L_x_34000:
        /* <DEDUP_REMOVED lines=21> */
.L_x_34009:
[----:B------:R-:W-:Y:S05]  /*1f50*/  BSYNC B1 ;  /* 0x0000000000017941 */ /* 0x000fea0003800000 */
.L_x_34008:
[----:B------:R-:W-:Y:S01]  /*1f60*/  LEA R3, R0, 0x37800000, 0x17 ;  /* 0x3780000000037811 */ /* 0x000fe200078eb8ff */
[----:B------:R-:W-:-:S05]  /*1f70*/  IMAD.SHL.U32 R0, R2, 0x200000, RZ ;  /* 0x0020000002007824 */ /* 0x000fca00078e00ff */
[----:B------:R-:W-:-:S07]  /*1f80*/  LOP3.LUT R0, R3, R0, R4, 0xfe, !PT ;  /* 0x0000000003007212 */ /* 0x000fce00078efe04 */
.L_x_34007:
[----:B------:R-:W-:Y:S05]  /*1f90*/  BSYNC B0 ;  /* 0x0000000000007941 */ /* 0x000fea0003800000 */
.L_x_34006:
[----:B------:R-:W0:Y:S02]  /*1fa0*/  F2I.FTZ.TRUNC.NTZ R0, R0 ;  /* 0x0000000000007305 */ /* 0x000e24000021f100 */
[----:B0-----:R-:W-:Y:S01]  /*1fb0*/  PRMT R7, R0, 0x7610, R7 ;  /* 0x0000761000077816 */ /* 0x001fe20000000007 */
[----:B------:R-:W-:Y:S06]  /*1fc0*/  BRA `(.L_x_33987) ;  /* 0x00000000009c7947 */ /* 0x000fec0003800000 */
.L_x_33999:
        /* <DEDUP_REMOVED lines=14> */
.L_x_34013:
[----:B------:R-:W-:Y:S05]  /*20b0*/  BSYNC B0 ;  /* 0x0000000000007941 */ /* 0x000fea0003800000 */
.L_x_34012:
[----:B------:R-:W0:Y:S02]  /*20c0*/  F2I.FTZ.TRUNC.NTZ R0, R0 ;  /* 0x0000000000007305 */ /* 0x000e24000021f100 */
[----:B0-----:R-:W-:Y:S01]  /*20d0*/  PRMT R7, R0, 0x7610, R7 ;  /* 0x0000761000077816 */ /* 0x001fe20000000007 */
[----:B------:R-:W-:Y:S06]  /*20e0*/  BRA `(.L_x_33987) ;  /* 0x0000000000547947 */ /* 0x000fec0003800000 */
.L_x_33986:
        /* <DEDUP_REMOVED lines=16> */
.L_x_34014:
[----:B------:R-:W-:Y:S01]  /*21f0*/  PRMT R7, RZ, 0x7610, R7 ;  /* 0x00007610ff077816 */ /* 0x000fe20000000007 */
[----:B------:R-:W-:Y:S06]  /*2200*/  BRA `(.L_x_33987) ;  /* 0x00000000000c7947 */ /* 0x000fec0003800000 */
.L_x_34011:
[----:B------:R2:W5:Y:S01]  /*2210*/  LDG.E.U8 R7, desc[UR36][R2.64] ;  /* 0x0000002402077981 */ /* 0x000562000c1e1100 */
[----:B------:R-:W-:Y:S05]  /*2220*/  BRA `(.L_x_33987) ;  /* 0x0000000000047947 */ /* 0x000fea0003800000 */
.L_x_34010:
[----:B------:R1:W5:Y:S02]  /*2230*/  LDG.E.U8 R7, desc[UR36][R2.64] ;  /* 0x0000002402077981 */ /* 0x000364000c1e1100 */
.L_x_33987:
[----:B0123--:R-:W0:Y:S01]  /*2240*/  LDC.U8 R2, c[0x0][0x421] ;  /* 0x00010840ff027b82 */ /* 0x00fe220000000000 */
[----:B----45:R-:W-:Y:S01]  /*2250*/  LOP3.LUT R4, R7, 0xffff, RZ, 0xc0, !PT ;  /* 0x0000ffff07047812 */ /* 0x030fe200078ec0ff */
[----:B------:R-:W-:Y:S03]  /*2260*/  BSSY B0, `(.L_x_34015) ;  /* 0x000002d000007945 */ /* 0x000fe60003800000 */
[----:B------:R-:W-:Y:S01]  /*2270*/  PRMT R6, R4, 0x8880, RZ ;  /* 0x0000888004067816 */ /* 0x000fe200000000ff */
[----:B------:R-:W-:-:S03]  /*2280*/  IMAD.MOV.U32 R4, RZ, RZ, RZ ;  /* 0x000000ffff047224 */ /* 0x000fc600078e00ff */
[----:B------:R-:W-:Y:S02]  /*2290*/  IABS R11, R6 ;  /* 0x00000006000b7213 */ /* 0x000fe40000000000 */
[C---:B0-----:R-:W-:Y:S02]  /*22a0*/  PRMT R3, R2.reuse, 0x8880, RZ ;  /* 0x0000888002037816 */ /* 0x041fe400000000ff */
[----:B------:R-:W-:Y:S02]  /*22b0*/  LOP3.LUT R7, R2, R7, RZ, 0x3c, !PT ;  /* 0x0000000702077212 */ /* 0x000fe400078e3cff */
[-C--:B------:R-:W-:Y:S02]  /*22c0*/  IABS R0, R3.reuse ;  /* 0x0000000300007213 */ /* 0x080fe40000000000 */
[----:B------:R-:W-:Y:S02]  /*22d0*/  IABS R10, R3 ;  /* 0x00000003000a7213 */ /* 0x000fe40000000000 */
[----:B------:R-:W0:Y:S01]  /*22e0*/  I2F.RP R8, R0 ;  /* 0x0000000000087306 */ /* 0x000e220000209400 */
[----:B------:R-:W-:-:S04]  /*22f0*/  PRMT R7, R7, 0x8880, RZ ;  /* 0x0000888007077816 */ /* 0x000fc800000000ff */
[----:B------:R-:W-:-:S03]  /*2300*/  ISETP.GT.AND P3, PT, R7, -0x1, PT ;  /* 0xffffffff0700780c */ /* 0x000fc60003f64270 */
[----:B0-----:R-:W0:Y:S02]  /*2310*/  MUFU.RCP R8, R8 ;  /* 0x0000000800087308 */ /* 0x001e240000001000 */
[----:B0-----:R-:W-:Y:S01]  /*2320*/  VIADD R5, R8, 0xffffffe ;  /* 0x0ffffffe08057836 */ /* 0x001fe20000000000 */
[-C--:B------:R-:W-:Y:S02]  /*2330*/  LOP3.LUT R8, R6, R3.reuse, RZ, 0x3c, !PT ;  /* 0x0000000306087212 */ /* 0x080fe400078e3cff */
[----:B------:R-:W-:Y:S02]  /*2340*/  LOP3.LUT R3, RZ, R3, RZ, 0x33, !PT ;  /* 0x00000003ff037212 */ /* 0x000fe400078e33ff */
[----:B------:R-:W-:Y:S01]  /*2350*/  ISETP.GE.AND P0, PT, R8, RZ, PT ;  /* 0x000000ff0800720c */ /* 0x000fe20003f06270 */
[----:B------:R-:W0:Y:S02]  /*2360*/  F2I.FTZ.U32.TRUNC.NTZ R5, R5 ;  /* 0x0000000500057305 */ /* 0x000e24000021f000 */
[----:B0-----:R-:W-:-:S04]  /*2370*/  IMAD.MOV R9, RZ, RZ, -R5 ;  /* 0x000000ffff097224 */ /* 0x001fc800078e0a05 */
[----:B------:R-:W-:-:S04]  /*2380*/  IMAD R9, R9, R0, RZ ;  /* 0x0000000009097224 */ /* 0x000fc800078e02ff */
[----:B------:R-:W-:Y:S02]  /*2390*/  IMAD.HI.U32 R4, R5, R9, R4 ;  /* 0x0000000905047227 */ /* 0x000fe400078e0004 */
[----:B------:R-:W0:Y:S02]  /*23a0*/  LDC.U8 R9, c[0x0][0x422] ;  /* 0x00010880ff097b82 */ /* 0x000e240000000000 */
[----:B------:R-:W-:Y:S02]  /*23b0*/  IMAD.MOV R5, RZ, RZ, -R10 ;  /* 0x000000ffff057224 */ /* 0x000fe400078e0a0a */
[----:B------:R-:W-:-:S04]  /*23c0*/  IMAD.HI.U32 R4, R4, R11, RZ ;  /* 0x0000000b04047227 */ /* 0x000fc800078e00ff */
[----:B------:R-:W-:-:S05]  /*23d0*/  IMAD R5, R4, R5, R11 ;  /* 0x0000000504057224 */ /* 0x000fca00078e020b */
[----:B------:R-:W-:Y:S02]  /*23e0*/  ISETP.GT.U32.AND P2, PT, R0, R5, PT ;  /* 0x000000050000720c */ /* 0x000fe40003f44070 */
[----:B0-----:R-:W-:-:S11]  /*23f0*/  PRMT R8, R9, 0x9910, RZ ;  /* 0x0000991009087816 */ /* 0x001fd600000000ff */
        /* <DEDUP_REMOVED lines=19> */
.L_x_34016:
[----:B------:R-:W-:Y:S05]  /*2530*/  BSYNC B0 ;  /* 0x0000000000007941 */ /* 0x000fea0003800000 */
.L_x_34015:
        /* <DEDUP_REMOVED lines=11> */
.L_x_34020:
[----:B------:R0:W-:Y:S01]  /*25f0*/  STG.E.U8 desc[UR36][R16.64], R7 ;  /* 0x0000000710007986 */ /* 0x0001e2000c101124 */
[----:B------:R-:W-:Y:S05]  /*2600*/  BRA `(.L_x_34022) ;  /* 0x0000000c00907947 */ /* 0x000fea0003800000 */
.L_x_34019:
        /* <DEDUP_REMOVED lines=12> */
.L_x_34024:
[----:B------:R-:W-:-:S05]  /*26d0*/  PRMT R3, R7, 0x8880, RZ ;  /* 0x0000888007037816 */ /* 0x000fca00000000ff */
[----:B------:R0:W-:Y:S01]  /*26e0*/  STG.E desc[UR36][R16.64], R3 ;  /* 0x0000000310007986 */ /* 0x0001e2000c101924 */
[----:B------:R-:W-:Y:S05]  /*26f0*/  BRA `(.L_x_34022) ;  /* 0x0000000c00547947 */ /* 0x000fea0003800000 */
.L_x_34023:
[----:B------:R-:W-:-:S04]  /*2700*/  PRMT R3, R7, 0x8880, RZ ;  /* 0x0000888007037816 */ /* 0x000fc800000000ff */
[----:B------:R-:W-:-:S05]  /*2710*/  PRMT R3, R3, 0x7710, RZ ;  /* 0x0000771003037816 */ /* 0x000fca00000000ff */
[----:B------:R0:W-:Y:S01]  /*2720*/  STG.E.U16 desc[UR36][R16.64], R3 ;  /* 0x0000000310007986 */ /* 0x0001e2000c101524 */
[----:B------:R-:W-:Y:S05]  /*2730*/  BRA `(.L_x_34022) ;  /* 0x0000000c00447947 */ /* 0x000fea0003800000 */
.L_x_34018:
        /* <DEDUP_REMOVED lines=9> */
.L_x_34026:
[----:B------:R-:W0:Y:S02]  /*27d0*/  I2F.S8 R0, R7 ;  /* 0x0000000700007306 */ /* 0x000e240000001400 */
[----:B0-----:R-:W-:-:S05]  /*27e0*/  F2FP.F16.F32.PACK_AB R0, RZ, R0 ;  /* 0x00000000ff00723e */ /* 0x001fca00000000ff */
[----:B------:R0:W-:Y:S01]  /*27f0*/  STG.E.U16 desc[UR36][R16.64], R0 ;  /* 0x0000000010007986 */ /* 0x0001e2000c101524 */
[----:B------:R-:W-:Y:S05]  /*2800*/  BRA `(.L_x_34022) ;  /* 0x0000000c00107947 */ /* 0x000fea0003800000 */
.L_x_34025:
        /* <DEDUP_REMOVED lines=10> */
.L_x_34028:
[----:B------:R-:W0:Y:S02]  /*28b0*/  I2F.S8 R7, R7 ;  /* 0x0000000700077306 */ /* 0x000e240000001400 */
[----:B0-----:R-:W-:-:S04]  /*28c0*/  F2FP.F16.F32.PACK_AB R3, RZ, R7 ;  /* 0x00000007ff03723e */ /* 0x001fc800000000ff */
[----:B------:R-:W-:-:S05]  /*28d0*/  PRMT R3, R3, 0x5410, RZ ;  /* 0x0000541003037816 */ /* 0x000fca00000000ff */
[----:B------:R0:W-:Y:S01]  /*28e0*/  STG.E desc[UR36][R16.64], R3 ;  /* 0x0000000310007986 */ /* 0x0001e2000c101924 */
[----:B------:R-:W-:Y:S05]  /*28f0*/  BRA `(.L_x_34022) ;  /* 0x0000000800d47947 */ /* 0x000fea0003800000 */
.L_x_34027:
[----:B------:R-:W-:-:S04]  /*2900*/  PRMT R2, R7, 0x8880, RZ ;  /* 0x0000888007027816 */ /* 0x000fc800000000ff */
[----:B------:R-:W-:-:S06]  /*2910*/  PRMT R2, R2, 0x7710, RZ ;  /* 0x0000771002027816 */ /* 0x000fcc00000000ff */
[----:B------:R-:W0:Y:S02]  /*2920*/  I2F.F64.S16 R2, R2 ;  /* 0x0000000200027312 */ /* 0x000e240000101c00 */
[----:B0-----:R0:W-:Y:S01]  /*2930*/  STG.E.64 desc[UR36][R16.64], R2 ;  /* 0x0000000210007986 */ /* 0x0011e2000c101b24 */
[----:B------:R-:W-:Y:S05]  /*2940*/  BRA `(.L_x_34022) ;  /* 0x0000000800c07947 */ /* 0x000fea0003800000 */
.L_x_34017:
        /* <DEDUP_REMOVED lines=12> */
.L_x_34031:
[----:B------:R-:W-:Y:S02]  /*2a10*/  PRMT R4, R7, 0x8880, RZ ;  /* 0x0000888007047816 */ /* 0x000fe400000000ff */
[----:B------:R-:W-:Y:S02]  /*2a20*/  CS2R R6, SRZ ;  /* 0x0000000000067805 */ /* 0x000fe4000001ff00 */
[----:B------:R-:W-:-:S06]  /*2a30*/  PRMT R4, R4, 0x7710, RZ ;  /* 0x0000771004047816 */ /* 0x000fcc00000000ff */
[----:B------:R-:W0:Y:S02]  /*2a40*/  I2F.F64.S16 R4, R4 ;  /* 0x0000000400047312 */ /* 0x000e240000101c00 */
[----:B0-----:R0:W-:Y:S01]  /*2a50*/  STG.E.128 desc[UR36][R16.64], R4 ;  /* 0x0000000410007986 */ /* 0x0011e2000c101d24 */
[----:B------:R-:W-:Y:S05]  /*2a60*/  BRA `(.L_x_34022) ;  /* 0x0000000800787947 */ /* 0x000fea0003800000 */
.L_x_34030:
        /* <DEDUP_REMOVED lines=21> */
.L_x_34035:
[----:B------:R-:W-:Y:S05]  /*2bc0*/  BSYNC B0 ;  /* 0x0000000000007941 */ /* 0x000fea0003800000 */
.L_x_34034:
[----:B------:R-:W-:-:S05]  /*2bd0*/  LOP3.LUT R3, R0, R3, RZ, 0xfc, !PT ;  /* 0x0000000300037212 */ /* 0x000fca00078efcff */
[----:B------:R0:W-:Y:S01]  /*2be0*/  STG.E.U8 desc[UR36][R16.64], R3 ;  /* 0x0000000310007986 */ /* 0x0001e2000c101124 */
[----:B------:R-:W-:Y:S05]  /*2bf0*/  BRA `(.L_x_34022) ;  /* 0x0000000800147947 */ /* 0x000fea0003800000 */
.L_x_34033:
        /* <DEDUP_REMOVED lines=13> */
.L_x_34037:
[----:B------:R-:W-:Y:S01]  /*2cd0*/  IMAD.MOV.U32 R0, RZ, RZ, 0x7f ;  /* 0x0000007fff007424 */ /* 0x000fe200078e00ff */
[----:B------:R-:W-:-:S04]  /*2ce0*/  ISETP.GT.U32.AND P0, PT, R2, 0x7f800000, PT ;  /* 0x7f8000000200780c */ /* 0x000fc80003f04070 */
[----:B------:R-:W-:-:S09]  /*2cf0*/  SEL R0, R0, 0x7c, P0 ;  /* 0x0000007c00007807 */ /* 0x000fd20000000000 */
.L_x_34038:
[----:B------:R-:W-:Y:S05]  /*2d00*/  BSYNC B0 ;  /* 0x0000000000007941 */ /* 0x000fea0003800000 */
.L_x_34036:
[----:B------:R-:W-:-:S04]  /*2d10*/  LOP3.LUT R2, R7, 0x80000000, RZ, 0xc0, !PT ;  /* 0x8000000007027812 */ /* 0x000fc800078ec0ff */
[----:B------:R-:W-:-:S04]  /*2d20*/  SHF.R.U32.HI R3, RZ, 0x18, R2 ;  /* 0x00000018ff037819 */ /* 0x000fc80000011602 */
[----:B------:R-:W-:-:S05]  /*2d30*/  LOP3.LUT R3, R0, R3, RZ, 0xfc, !PT ;  /* 0x0000000300037212 */ /* 0x000fca00078efcff */
[----:B------:R0:W-:Y:S01]  /*2d40*/  STG.E.U8 desc[UR36][R16.64], R3 ;  /* 0x0000000310007986 */ /* 0x0001e2000c101124 */
[----:B------:R-:W-:Y:S05]  /*2d50*/  BRA `(.L_x_34022) ;  /* 0x0000000400bc7947 */ /* 0x000fea0003800000 */
.L_x_34032:
[----:B------:R-:W0:Y:S02]  /*2d60*/  I2F.S8 R0, R7 ;  /* 0x0000000700007306 */ /* 0x000e240000001400 */
[----:B0-----:R-:W-:-:S05]  /*2d70*/  F2FP.BF16.F32.PACK_AB R0, RZ, R0 ;  /* 0x00000000ff00723e */ /* 0x001fca00000010ff */
[----:B------:R0:W-:Y:S01]  /*2d80*/  STG.E.U16 desc[UR36][R16.64], R0 ;  /* 0x0000000010007986 */ /* 0x0001e2000c101524 */
[----:B------:R-:W-:Y:S05]  /*2d90*/  BRA `(.L_x_34022) ;  /* 0x0000000400ac7947 */ /* 0x000fea0003800000 */
.L_x_34029:
        /* <DEDUP_REMOVED lines=12> */
.L_x_34041:
        /* <DEDUP_REMOVED lines=17> */
.L_x_34044:
[----:B------:R-:W-:-:S04]  /*2f70*/  LOP3.LUT R2, R7, 0x80000000, RZ, 0xc0, !PT ;  /* 0x8000000007027812 */ /* 0x000fc800078ec0ff */
[----:B------:R-:W-:-:S04]  /*2f80*/  SHF.R.U32.HI R3, RZ, 0x18, R2 ;  /* 0x00000018ff037819 */ /* 0x000fc80000011602 */
[----:B------:R-:W-:-:S04]  /*2f90*/  LOP3.LUT R0, R0, R3, RZ, 0xfc, !PT ;  /* 0x0000000300007212 */ /* 0x000fc800078efcff */
[----:B------:R-:W-:-:S07]  /*2fa0*/  PRMT R8, R0, 0x7610, R8 ;  /* 0x0000761000087816 */ /* 0x000fce0000000008 */
.L_x_34043:
[----:B------:R-:W-:Y:S05]  /*2fb0*/  BSYNC B0 ;  /* 0x0000000000007941 */ /* 0x000fea0003800000 */
.L_x_34042:
[----:B------:R0:W-:Y:S01]  /*2fc0*/  STG.E.U8 desc[UR36][R16.64], R8 ;  /* 0x0000000810007986 */ /* 0x0001e2000c101124 */
[----:B------:R-:W-:Y:S05]  /*2fd0*/  BRA `(.L_x_34022) ;  /* 0x00000004001c7947 */ /* 0x000fea0003800000 */
.L_x_34040:
        /* <DEDUP_REMOVED lines=17> */
.L_x_34047:
[----:B------:R-:W-:-:S04]  /*30f0*/  LOP3.LUT R2, R7, 0x80000000, RZ, 0xc0, !PT ;  /* 0x8000000007027812 */ /* 0x000fc800078ec0ff */
[----:B------:R-:W-:-:S04]  /*3100*/  SHF.R.U32.HI R3, RZ, 0x18, R2 ;  /* 0x00000018ff037819 */ /* 0x000fc80000011602 */
[----:B------:R-:W-:-:S04]  /*3110*/  LOP3.LUT R0, R0, R3, RZ, 0xfc, !PT ;  /* 0x0000000300007212 */ /* 0x000fc800078efcff */
[----:B------:R-:W-:-:S07]  /*3120*/  PRMT R8, R0, 0x7610, R8 ;  /* 0x0000761000087816 */ /* 0x000fce0000000008 */
.L_x_34046:
[----:B------:R-:W-:Y:S05]  /*3130*/  BSYNC B0 ;  /* 0x0000000000007941 */ /* 0x000fea0003800000 */
.L_x_34045:
[----:B------:R3:W-:Y:S01]  /*3140*/  STG.E.U8 desc[UR36][R16.64], R8 ;  /* 0x0000000810007986 */ /* 0x0007e2000c101124 */
[----:B------:R-:W-:Y:S05]  /*3150*/  BRA `(.L_x_34022) ;  /* 0x0000000000bc7947 */ /* 0x000fea0003800000 */
.L_x_34039:
        /* <DEDUP_REMOVED lines=22> */
.L_x_34021:
        /* <DEDUP_REMOVED lines=16> */
.L_x_34050:
[----:B------:R-:W-:Y:S05]  /*33c0*/  BRA `(.L_x_34022) ;  /* 0x0000000000207947 */ /* 0x000fea0003800000 */
.L_x_34049:
[----:B------:R-:W-:-:S04]  /*33d0*/  LOP3.LUT R7, R7, 0xffff, RZ, 0xc0, !PT ;  /* 0x0000ffff07077812 */ /* 0x000fc800078ec0ff */
[----:B------:R-:W-:-:S05]  /*33e0*/  PRMT R7, R7, 0x8880, RZ ;  /* 0x0000888007077816 */ /* 0x000fca00000000ff */
[----:B------:R-:W-:-:S05]  /*33f0*/  IMAD.MOV.U32 R2, RZ, RZ, R7 ;  /* 0x000000ffff027224 */ /* 0x000fca00078e0007 */
[----:B------:R-:W-:-:S05]  /*3400*/  SHF.R.S32.HI R3, RZ, 0x1f, R2 ;  /* 0x0000001fff037819 */ /* 0x000fca0000011402 */
[----:B------:R2:W-:Y:S01]  /*3410*/  STG.E.64 desc[UR36][R16.64], R2 ;  /* 0x0000000210007986 */ /* 0x0005e2000c101b24 */
[----:B------:R-:W-:Y:S05]  /*3420*/  BRA `(.L_x_34022) ;  /* 0x0000000000087947 */ /* 0x000fea0003800000 */
.L_x_34048:
[----:B------:R-:W-:-:S05]  /*3430*/  PRMT R3, R7, 0x8880, RZ ;  /* 0x0000888007037816 */ /* 0x000fca00000000ff */
[----:B------:R0:W-:Y:S02]  /*3440*/  STG.E desc[UR36][R16.64], R3 ;  /* 0x0000000310007986 */ /* 0x0001e4000c101924 */
.L_x_34022:
[----:B------:R-:W-:-:S04]  /*3450*/  IMAD R18, R23, 0x200, R18 ;  /* 0x0000020017127824 */ /* 0x000fc800078e0212 */
[----:B------:R-:W-:-:S07]  /*3460*/  VIADD R19, R18, 0x80 ;  /* 0x0000008012137836 */ /* 0x000fce0000000000 */
.L_x_33980:
[----:B------:R-:W-:Y:S05]  /*3470*/  BSYNC B6 ;  /* 0x0000000000067941 */ /* 0x000fea0003800000 */
.L_x_33979:
        /* <DEDUP_REMOVED lines=307> */
.L_x_34053:
        /* <DEDUP_REMOVED lines=20> */
.L_x_34057:
[----:B------:R1:W5:Y:S01]  /*48f0*/  LDG.E.U8 R7, desc[UR36][R2.64] ;  /* 0x0000002402077981 */ /* 0x000362000c1e1100 */
[----:B------:R-:W-:Y:S05]  /*4900*/  BRA `(.L_x_34059) ;  /* 0x0000000c00547947 */ /* 0x000fea0003800000 */
.L_x_34056:
        /* <DEDUP_REMOVED lines=8> */
.L_x_34061:
[----:B------:R3:W5:Y:S01]  /*4990*/  LDG.E.U8 R7, desc[UR36][R2.64] ;  /* 0x0000002402077981 */ /* 0x000762000c1e1100 */
[----:B------:R-:W-:Y:S05]  /*49a0*/  BRA `(.L_x_34059) ;  /* 0x0000000c002c7947 */ /* 0x000fea0003800000 */
.L_x_34060:
[----:B------:R2:W5:Y:S01]  /*49b0*/  LDG.E.U16 R7, desc[UR36][R2.64] ;  /* 0x0000002402077981 */ /* 0x000562000c1e1500 */
[----:B------:R-:W-:Y:S05]  /*49c0*/  BRA `(.L_x_34059) ;  /* 0x0000000c00247947 */ /* 0x000fea0003800000 */
.L_x_34055:
        /* <DEDUP_REMOVED lines=9> */
.L_x_34063:
[----:B------:R-:W2:Y:S02]  /*4a60*/  LDG.E.U16 R0, desc[UR36][R2.64] ;  /* 0x0000002402007981 */ /* 0x000ea4000c1e1500 */
[----:B--2---:R-:W-:-:S06]  /*4a70*/  HADD2.F32 R0, -RZ, R0.H0_H0 ;  /* 0x20000000ff007230 */ /* 0x004fcc0000004100 */
[----:B------:R-:W0:Y:S02]  /*4a80*/  F2I.FTZ.TRUNC.NTZ R0, R0 ;  /* 0x0000000000007305 */ /* 0x000e24000021f100 */
[----:B0-----:R-:W-:Y:S01]  /*4a90*/  PRMT R7, R0, 0x7610, R7 ;  /* 0x0000761000077816 */ /* 0x001fe20000000007 */
[----:B------:R-:W-:Y:S06]  /*4aa0*/  BRA `(.L_x_34059) ;  /* 0x0000000800ec7947 */ /* 0x000fec0003800000 */
.L_x_34062:
        /* <DEDUP_REMOVED lines=9> */
.L_x_34065:
[----:B------:R-:W2:Y:S02]  /*4b40*/  LDG.E.U16 R2, desc[UR36][R2.64] ;  /* 0x0000002402027981 */ /* 0x000ea4000c1e1500 */
[----:B--2---:R-:W-:-:S06]  /*4b50*/  HADD2.F32 R0, -RZ, R2.H0_H0 ;  /* 0x20000002ff007230 */ /* 0x004fcc0000004100 */
[----:B------:R-:W0:Y:S02]  /*4b60*/  F2I.FTZ.TRUNC.NTZ R0, R0 ;  /* 0x0000000000007305 */ /* 0x000e24000021f100 */
[----:B0-----:R-:W-:Y:S01]  /*4b70*/  PRMT R7, R0, 0x7610, R7 ;  /* 0x0000761000077816 */ /* 0x001fe20000000007 */
[----:B------:R-:W-:Y:S06]  /*4b80*/  BRA `(.L_x_34059) ;  /* 0x0000000800b47947 */ /* 0x000fec0003800000 */
.L_x_34064:
[----:B------:R-:W2:Y:S02]  /*4b90*/  LDG.E.64 R2, desc[UR36][R2.64] ;  /* 0x0000002402027981 */ /* 0x000ea4000c1e1b00 */
[----:B--2---:R0:W1:Y:S01]  /*4ba0*/  F2I.F64.TRUNC R7, R2 ;  /* 0x0000000200077311 */ /* 0x004062000030d100 */
[----:B------:R-:W-:Y:S05]  /*4bb0*/  BRA `(.L_x_34059) ;  /* 0x0000000800a87947 */ /* 0x000fea0003800000 */
.L_x_34054:
        /* <DEDUP_REMOVED lines=12> */
.L_x_34068:
[----:B------:R-:W2:Y:S02]  /*4c80*/  LDG.E.64 R2, desc[UR36][R2.64] ;  /* 0x0000002402027981 */ /* 0x000ea4000c1e1b00 */
[----:B--2---:R0:W1:Y:S01]  /*4c90*/  F2I.F64.TRUNC R7, R2 ;  /* 0x0000000200077311 */ /* 0x004062000030d100 */
[----:B------:R-:W-:Y:S05]  /*4ca0*/  BRA `(.L_x_34059) ;  /* 0x00000008006c7947 */ /* 0x000fea0003800000 */
.L_x_34067:
        /* <DEDUP_REMOVED lines=28> */
.L_x_34070:
        /* <DEDUP_REMOVED lines=15> */
.L_x_34069:
[----:B------:R-:W2:Y:S02]  /*4f60*/  LDG.E.U16 R0, desc[UR36][R2.64] ;  /* 0x0000002402007981 */ /* 0x000ea4000c1e1500 */
[----:B--2---:R-:W-:-:S06]  /*4f70*/  IMAD.U32 R0, R0, 0x10000, RZ ;  /* 0x0001000000007824 */ /* 0x004fcc00078e00ff */
[----:B------:R-:W0:Y:S02]  /*4f80*/  F2I.FTZ.TRUNC.NTZ R0, R0 ;  /* 0x0000000000007305 */ /* 0x000e24000021f100 */
[----:B0-----:R-:W-:Y:S01]  /*4f90*/  PRMT R7, R0, 0x7610, R7 ;  /* 0x0000761000077816 */ /* 0x001fe20000000007 */
[----:B------:R-:W-:Y:S06]  /*4fa0*/  BRA `(.L_x_34059) ;  /* 0x0000000400ac7947 */ /* 0x000fec0003800000 */
.L_x_34066:
        /* <DEDUP_REMOVED lines=10> */
.L_x_34073:
        /* <DEDUP_REMOVED lines=21> */
.L_x_34077:
[----:B------:R-:W-:Y:S05]  /*51a0*/  BSYNC B1 ;  /* 0x0000000000017941 */ /* 0x000fea0003800000 */
.L_x_34076:
[----:B------:R-:W-:Y:S01]  /*51b0*/  LEA R3, R0, 0x3b800000, 0x17 ;  /* 0x3b80000000037811 */ /* 0x000fe200078eb8ff */
[----:B------:R-:W-:-:S05]  /*51c0*/  IMAD.SHL.U32 R0, R2, 0x100000, RZ ;  /* 0x0010000002007824 */ /* 0x000fca00078e00ff */
[----:B------:R-:W-:-:S07]  /*51d0*/  LOP3.LUT R0, R3, R0, R4, 0xfe, !PT ;  /* 0x0000000003007212 */ /* 0x000fce00078efe04 */
.L_x_34075:
[----:B------:R-:W-:Y:S05]  /*51e0*/  BSYNC B0 ;  /* 0x0000000000007941 */ /* 0x000fea0003800000 */
.L_x_34074:
[----:B------:R-:W0:Y:S02]  /*51f0*/  F2I.FTZ.TRUNC.NTZ R0, R0 ;  /* 0x0000000000007305 */ /* 0x000e24000021f100 */
[----:B0-----:R-:W-:Y:S01]  /*5200*/  PRMT R7, R0, 0x7610, R7 ;  /* 0x0000761000077816 */ /* 0x001fe20000000007 */
[----:B------:R-:W-:Y:S06]  /*5210*/  BRA `(.L_x_34059) ;  /* 0x0000000400107947 */ /* 0x000fec0003800000 */
.L_x_34072:
        /* <DEDUP_REMOVED lines=21> */
.L_x_34081:
[----:B------:R-:W-:Y:S05]  /*5370*/  BSYNC B1 ;  /* 0x0000000000017941 */ /* 0x000fea0003800000 */
.L_x_34080:
[----:B------:R-:W-:Y:S01]  /*5380*/  LEA R3, R0, 0x37800000, 0x17 ;  /* 0x3780000000037811 */ /* 0x000fe200078eb8ff */
[----:B------:R-:W-:-:S05]  /*5390*/  IMAD.SHL.U32 R0, R2, 0x200000, RZ ;  /* 0x0020000002007824 */ /* 0x000fca00078e00ff */
[----:B------:R-:W-:-:S07]  /*53a0*/  LOP3.LUT R0, R3, R0, R4, 0xfe, !PT ;  /* 0x0000000003007212 */ /* 0x000fce00078efe04 */
.L_x_34079:
[----:B------:R-:W-:Y:S05]  /*53b0*/  BSYNC B0 ;  /* 0x0000000000007941 */ /* 0x000fea0003800000 */
.L_x_34078:
[----:B------:R-:W0:Y:S02]  /*53c0*/  F2I.FTZ.TRUNC.NTZ R0, R0 ;  /* 0x0000000000007305 */ /* 0x000e24000021f100 */
[----:B0-----:R-:W-:Y:S01]  /*53d0*/  PRMT R7, R0, 0x7610, R7 ;  /* 0x0000761000077816 */ /* 0x001fe20000000007 */
[----:B------:R-:W-:Y:S06]  /*53e0*/  BRA `(.L_x_34059) ;  /* 0x00000000009c7947 */ /* 0x000fec0003800000 */
.L_x_34071:
        /* <DEDUP_REMOVED lines=14> */
.L_x_34085:
[----:B------:R-:W-:Y:S05]  /*54d0*/  BSYNC B0 ;  /* 0x0000000000007941 */ /* 0x000fea0003800000 */
.L_x_34084:
[----:B------:R-:W0:Y:S02]  /*54e0*/  F2I.FTZ.TRUNC.NTZ R0, R0 ;  /* 0x0000000000007305 */ /* 0x000e24000021f100 */
[----:B0-----:R-:W-:Y:S01]  /*54f0*/  PRMT R7, R0, 0x7610, R7 ;  /* 0x0000761000077816 */ /* 0x001fe20000000007 */
[----:B------:R-:W-:Y:S06]  /*5500*/  BRA `(.L_x_34059) ;  /* 0x0000000000547947 */ /* 0x000fec0003800000 */
.L_x_34058:
        /* <DEDUP_REMOVED lines=16> */
.L_x_34086:
[----:B------:R-:W-:Y:S01]  /*5610*/  PRMT R7, RZ, 0x7610, R7 ;  /* 0x00007610ff077816 */ /* 0x000fe20000000007 */
[----:B------:R-:W-:Y:S06]  /*5620*/  BRA `(.L_x_34059) ;  /* 0x00000000000c7947 */ /* 0x000fec0003800000 */
.L_x_34083:
[----:B------:R0:W5:Y:S01]  /*5630*/  LDG.E.U8 R7, desc[UR36][R2.64] ;  /* 0x0000002402077981 */ /* 0x000162000c1e1100 */
[----:B------:R-:W-:Y:S05]  /*5640*/  BRA `(.L_x_34059) ;  /* 0x0000000000047947 */ /* 0x000fea0003800000 */
.L_x_34082:
[----:B------:R0:W5:Y:S02]  /*5650*/  LDG.E.U8 R7, desc[UR36][R2.64] ;  /* 0x0000002402077981 */ /* 0x000164000c1e1100 */
.L_x_34059:
[----:B01234-:R-:W0:Y:S01]  /*5660*/  LDC.U8 R2, c[0x0][0x421] ;  /* 0x00010840ff027b82 */ /* 0x01fe220000000000 */
[----:B-----5:R-:W-:Y:S01]  /*5670*/  LOP3.LUT R4, R7, 0xffff, RZ, 0xc0, !PT ;  /* 0x0000ffff07047812 */ /* 0x020fe200078ec0ff */
        /* <DEDUP_REMOVED lines=10> */
[----:B------:R-:W-:Y:S02]  /*5720*/  ISETP.GT.AND P3, PT, R7, -0x1, PT ;  /* 0xffffffff0700780c */ /* 0x000fe40003f64270 */
[-C--:B------:R-:W-:Y:S01]  /*5730*/  LOP3.LUT R7, RZ, R3.reuse, RZ, 0x33, !PT ;  /* 0x00000003ff077212 */ /* 0x080fe200078e33ff */
        /* <DEDUP_REMOVED lines=10> */
[----:B------:R-:W-:Y:S02]  /*57e0*/  IMAD R5, R4, R5, R9 ;  /* 0x0000000504057224 */ /* 0x000fe400078e0209 */
[----:B------:R-:W0:Y:S03]  /*57f0*/  LDC.U8 R9, c[0x0][0x422] ;  /* 0x00010880ff097b82 */ /* 0x000e260000000000 */
        /* <DEDUP_REMOVED lines=21> */
.L_x_34088:
[----:B------:R-:W-:Y:S05]  /*5950*/  BSYNC B0 ;  /* 0x0000000000007941 */ /* 0x000fea0003800000 */
.L_x_34087:
        /* <DEDUP_REMOVED lines=11> */
.L_x_34092:
[----:B------:R4:W-:Y:S01]  /*5a10*/  STG.E.U8 desc[UR36][R16.64], R3 ;  /* 0x0000000310007986 */ /* 0x0009e2000c101124 */
[----:B------:R-:W-:Y:S05]  /*5a20*/  BRA `(.L_x_34094) ;  /* 0x0000000c00947947 */ /* 0x000fea0003800000 */
.L_x_34091:
        /* <DEDUP_REMOVED lines=12> */
.L_x_34096:
[----:B------:R-:W-:-:S05]  /*5af0*/  PRMT R3, R3, 0x8880, RZ ;  /* 0x0000888003037816 */ /* 0x000fca00000000ff */
[----:B------:R2:W-:Y:S01]  /*5b00*/  STG.E desc[UR36][R16.64], R3 ;  /* 0x0000000310007986 */ /* 0x0005e2000c101924 */
[----:B------:R-:W-:Y:S05]  /*5b10*/  BRA `(.L_x_34094) ;  /* 0x0000000c00587947 */ /* 0x000fea0003800000 */
.L_x_34095:
[----:B------:R-:W-:-:S04]  /*5b20*/  PRMT R3, R3, 0x8880, RZ ;  /* 0x0000888003037816 */ /* 0x000fc800000000ff */
[----:B------:R-:W-:-:S05]  /*5b30*/  PRMT R3, R3, 0x7710, RZ ;  /* 0x0000771003037816 */ /* 0x000fca00000000ff */
[----:B------:R0:W-:Y:S01]  /*5b40*/  STG.E.U16 desc[UR36][R16.64], R3 ;  /* 0x0000000310007986 */ /* 0x0001e2000c101524 */
[----:B------:R-:W-:Y:S05]  /*5b50*/  BRA `(.L_x_34094) ;  /* 0x0000000c00487947 */ /* 0x000fea0003800000 */
.L_x_34090:
        /* <DEDUP_REMOVED lines=9> */
.L_x_34098:
[----:B------:R-:W0:Y:S02]  /*5bf0*/  I2F.S8 R0, R3 ;  /* 0x0000000300007306 */ /* 0x000e240000001400 */
[----:B0-----:R-:W-:-:S05]  /*5c00*/  F2FP.F16.F32.PACK_AB R0, RZ, R0 ;  /* 0x00000000ff00723e */ /* 0x001fca00000000ff */
[----:B------:R0:W-:Y:S01]  /*5c10*/  STG.E.U16 desc[UR36][R16.64], R0 ;  /* 0x0000000010007986 */ /* 0x0001e2000c101524 */
[----:B------:R-:W-:Y:S05]  /*5c20*/  BRA `(.L_x_34094) ;  /* 0x0000000c00147947 */ /* 0x000fea0003800000 */
.L_x_34097:
        /* <DEDUP_REMOVED lines=10> */
.L_x_34100:
[----:B------:R-:W0:Y:S02]  /*5cd0*/  I2F.S8 R3, R3 ;  /* 0x0000000300037306 */ /* 0x000e240000001400 */
[----:B0-----:R-:W-:-:S04]  /*5ce0*/  F2FP.F16.F32.PACK_AB R3, RZ, R3 ;  /* 0x00000003ff03723e */ /* 0x001fc800000000ff */
[----:B------:R-:W-:-:S05]  /*5cf0*/  PRMT R3, R3, 0x5410, RZ ;  /* 0x0000541003037816 */ /* 0x000fca00000000ff */
[----:B------:R0:W-:Y:S01]  /*5d00*/  STG.E desc[UR36][R16.64], R3 ;  /* 0x0000000310007986 */ /* 0x0001e2000c101924 */
[----:B------:R-:W-:Y:S05]  /*5d10*/  BRA `(.L_x_34094) ;  /* 0x0000000800d87947 */ /* 0x000fea0003800000 */
.L_x_34099:
[----:B------:R-:W-:-:S04]  /*5d20*/  PRMT R2, R3, 0x8880, RZ ;  /* 0x0000888003027816 */ /* 0x000fc800000000ff */
[----:B------:R-:W-:-:S06]  /*5d30*/  PRMT R2, R2, 0x7710, RZ ;  /* 0x0000771002027816 */ /* 0x000fcc00000000ff */
[----:B------:R-:W0:Y:S02]  /*5d40*/  I2F.F64.S16 R2, R2 ;  /* 0x0000000200027312 */ /* 0x000e240000101c00 */
[----:B0-----:R0:W-:Y:S01]  /*5d50*/  STG.E.64 desc[UR36][R16.64], R2 ;  /* 0x0000000210007986 */ /* 0x0011e2000c101b24 */
[----:B------:R-:W-:Y:S05]  /*5d60*/  BRA `(.L_x_34094) ;  /* 0x0000000800c47947 */ /* 0x000fea0003800000 */
.L_x_34089:
        /* <DEDUP_REMOVED lines=12> */
.L_x_34103:
[----:B------:R-:W-:Y:S02]  /*5e30*/  PRMT R4, R3, 0x8880, RZ ;  /* 0x0000888003047816 */ /* 0x000fe400000000ff */
[----:B------:R-:W-:Y:S02]  /*5e40*/  CS2R R6, SRZ ;  /* 0x0000000000067805 */ /* 0x000fe4000001ff00 */
[----:B------:R-:W-:-:S06]  /*5e50*/  PRMT R4, R4, 0x7710, RZ ;  /* 0x0000771004047816 */ /* 0x000fcc00000000ff */
[----:B------:R-:W0:Y:S02]  /*5e60*/  I2F.F64.S16 R4, R4 ;  /* 0x0000000400047312 */ /* 0x000e240000101c00 */
[----:B0-----:R0:W-:Y:S01]  /*5e70*/  STG.E.128 desc[UR36][R16.64], R4 ;  /* 0x0000000410007986 */ /* 0x0011e2000c101d24 */
[----:B------:R-:W-:Y:S05]  /*5e80*/  BRA `(.L_x_34094) ;  /* 0x00000008007c7947 */ /* 0x000fea0003800000 */
.L_x_34102:
        /* <DEDUP_REMOVED lines=21> */
.L_x_34107:
[----:B------:R-:W-:Y:S05]  /*5fe0*/  BSYNC B0 ;  /* 0x0000000000007941 */ /* 0x000fea0003800000 */
.L_x_34106:
[----:B------:R-:W-:-:S05]  /*5ff0*/  LOP3.LUT R5, R0, R5, RZ, 0xfc, !PT ;  /* 0x0000000500057212 */ /* 0x000fca00078efcff */
[----:B------:R0:W-:Y:S01]  /*6000*/  STG.E.U8 desc[UR36][R16.64], R5 ;  /* 0x0000000510007986 */ /* 0x0001e2000c101124 */
[----:B------:R-:W-:Y:S05]  /*6010*/  BRA `(.L_x_34094) ;  /* 0x0000000800187947 */ /* 0x000fea0003800000 */
.L_x_34105:
        /* <DEDUP_REMOVED lines=13> */
.L_x_34109:
[----:B------:R-:W-:Y:S01]  /*60f0*/  IMAD.MOV.U32 R0, RZ, RZ, 0x7f ;  /* 0x0000007fff007424 */ /* 0x000fe200078e00ff */
[----:B------:R-:W-:-:S04]  /*6100*/  ISETP.GT.U32.AND P0, PT, R2, 0x7f800000, PT ;  /* 0x7f8000000200780c */ /* 0x000fc80003f04070 */
[----:B------:R-:W-:-:S09]  /*6110*/  SEL R0, R0, 0x7c, P0 ;  /* 0x0000007c00007807 */ /* 0x000fd20000000000 */
.L_x_34110:
[----:B------:R-:W-:Y:S05]  /*6120*/  BSYNC B0 ;  /* 0x0000000000007941 */ /* 0x000fea0003800000 */
.L_x_34108:
[----:B------:R-:W-:-:S04]  /*6130*/  LOP3.LUT R2, R3, 0x80000000, RZ, 0xc0, !PT ;  /* 0x8000000003027812 */ /* 0x000fc800078ec0ff */
[----:B------:R-:W-:-:S04]  /*6140*/  SHF.R.U32.HI R3, RZ, 0x18, R2 ;  /* 0x00000018ff037819 */ /* 0x000fc80000011602 */
[----:B------:R-:W-:-:S05]  /*6150*/  LOP3.LUT R3, R0, R3, RZ, 0xfc, !PT ;  /* 0x0000000300037212 */ /* 0x000fca00078efcff */
[----:B------:R0:W-:Y:S01]  /*6160*/  STG.E.U8 desc[UR36][R16.64], R3 ;  /* 0x0000000310007986 */ /* 0x0001e2000c101124 */
[----:B------:R-:W-:Y:S05]  /*6170*/  BRA `(.L_x_34094) ;  /* 0x0000000400c07947 */ /* 0x000fea0003800000 */
.L_x_34104:
[----:B------:R-:W0:Y:S02]  /*6180*/  I2F.S8 R0, R3 ;  /* 0x0000000300007306 */ /* 0x000e240000001400 */
[----:B0-----:R-:W-:-:S05]  /*6190*/  F2FP.BF16.F32.PACK_AB R0, RZ, R0 ;  /* 0x00000000ff00723e */ /* 0x001fca00000010ff */
[----:B------:R0:W-:Y:S01]  /*61a0*/  STG.E.U16 desc[UR36][R16.64], R0 ;  /* 0x0000000010007986 */ /* 0x0001e2000c101524 */
[----:B------:R-:W-:Y:S05]  /*61b0*/  BRA `(.L_x_34094) ;  /* 0x0000000400b07947 */ /* 0x000fea0003800000 */
.L_x_34101:
        /* <DEDUP_REMOVED lines=12> */
.L_x_34113:
        /* <DEDUP_REMOVED lines=17> */
.L_x_34116:
[----:B------:R-:W-:-:S04]  /*6390*/  LOP3.LUT R2, R3, 0x80000000, RZ, 0xc0, !PT ;  /* 0x8000000003027812 */ /* 0x000fc800078ec0ff */
[----:B------:R-:W-:-:S04]  /*63a0*/  SHF.R.U32.HI R3, RZ, 0x18, R2 ;  /* 0x00000018ff037819 */ /* 0x000fc80000011602 */
[----:B------:R-:W-:-:S04]  /*63b0*/  LOP3.LUT R0, R0, R3, RZ, 0xfc, !PT ;  /* 0x0000000300007212 */ /* 0x000fc800078efcff */
[----:B------:R-:W-:-:S07]  /*63c0*/  PRMT R8, R0, 0x7610, R8 ;  /* 0x0000761000087816 */ /* 0x000fce0000000008 */
.L_x_34115:
[----:B------:R-:W-:Y:S05]  /*63d0*/  BSYNC B0 ;  /* 0x0000000000007941 */ /* 0x000fea0003800000 */
.L_x_34114:
[----:B------:R0:W-:Y:S01]  /*63e0*/  STG.E.U8 desc[UR36][R16.64], R8 ;  /* 0x0000000810007986 */ /* 0x0001e2000c101124 */
[----:B------:R-:W-:Y:S05]  /*63f0*/  BRA `(.L_x_34094) ;  /* 0x0000000400207947 */ /* 0x000fea0003800000 */
.L_x_34112:
        /* <DEDUP_REMOVED lines=17> */
.L_x_34119:
[----:B------:R-:W-:-:S04]  /*6510*/  LOP3.LUT R2, R3, 0x80000000, RZ, 0xc0, !PT ;  /* 0x8000000003027812 */ /* 0x000fc800078ec0ff */
[----:B------:R-:W-:-:S04]  /*6520*/  SHF.R.U32.HI R3, RZ, 0x18, R2 ;  /* 0x00000018ff037819 */ /* 0x000fc80000011602 */
[----:B------:R-:W-:-:S04]  /*6530*/  LOP3.LUT R0, R0, R3, RZ, 0xfc, !PT ;  /* 0x0000000300007212 */ /* 0x000fc800078efcff */
[----:B------:R-:W-:-:S07]  /*6540*/  PRMT R8, R0, 0x7610, R8 ;  /* 0x0000761000087816 */ /* 0x000fce0000000008 */
.L_x_34118:
[----:B------:R-:W-:Y:S05]  /*6550*/  BSYNC B0 ;  /* 0x0000000000007941 */ /* 0x000fea0003800000 */
.L_x_34117:
[----:B------:R0:W-:Y:S01]  /*6560*/  STG.E.U8 desc[UR36][R16.64], R8 ;  /* 0x0000000810007986 */ /* 0x0001e2000c101124 */
[----:B------:R-:W-:Y:S05]  /*6570*/  BRA `(.L_x_34094) ;  /* 0x0000000000c07947 */ /* 0x000fea0003800000 */
.L_x_34111:
        /* <DEDUP_REMOVED lines=23> */
.L_x_34093:
        /* <DEDUP_REMOVED lines=16> */
.L_x_34122:
[----:B------:R-:W-:Y:S05]  /*67f0*/  BRA `(.L_x_34094) ;  /* 0x0000000000207947 */ /* 0x000fea0003800000 */
.L_x_34121:
[----:B------:R-:W-:-:S04]  /*6800*/  LOP3.LUT R3, R3, 0xffff, RZ, 0xc0, !PT ;  /* 0x0000ffff03037812 */ /* 0x000fc800078ec0ff */
[----:B------:R-:W-:-:S05]  /*6810*/  PRMT R3, R3, 0x8880, RZ ;  /* 0x0000888003037816 */ /* 0x000fca00000000ff */
[----:B------:R-:W-:-:S05]  /*6820*/  IMAD.MOV.U32 R2, RZ, RZ, R3 ;  /* 0x000000ffff027224 */ /* 0x000fca00078e0003 */
[----:B------:R-:W-:-:S05]  /*6830*/  SHF.R.S32.HI R3, RZ, 0x1f, R2 ;  /* 0x0000001fff037819 */ /* 0x000fca0000011402 */
[----:B------:R0:W-:Y:S01]  /*6840*/  STG.E.64 desc[UR36][R16.64], R2 ;  /* 0x0000000210007986 */ /* 0x0001e2000c101b24 */
[----:B------:R-:W-:Y:S05]  /*6850*/  BRA `(.L_x_34094) ;  /* 0x0000000000087947 */ /* 0x000fea0003800000 */
.L_x_34120:
[----:B------:R-:W-:-:S05]  /*6860*/  PRMT R3, R3, 0x8880, RZ ;  /* 0x0000888003037816 */ /* 0x000fca00000000ff */
[----:B------:R0:W-:Y:S02]  /*6870*/  STG.E desc[UR36][R16.64], R3 ;  /* 0x0000000310007986 */ /* 0x0001e4000c101924 */
.L_x_34094:
[----:B------:R-:W-:-:S07]  /*6880*/  VIADD R19, R19, 0x80 ;  /* 0x0000008013137836 */ /* 0x000fce0000000000 */
.L_x_34052:
[----:B------:R-:W-:Y:S05]  /*6890*/  BSYNC B6 ;  /* 0x0000000000067941 */ /* 0x000fea0003800000 */
.L_x_34051:
        /* <DEDUP_REMOVED lines=307> */
.L_x_34125:
        /* <DEDUP_REMOVED lines=20> */
.L_x_34129:
[----:B------:R3:W5:Y:S01]  /*7d10*/  LDG.E.U8 R7, desc[UR36][R2.64] ;  /* 0x0000002402077981 */ /* 0x000762000c1e1100 */
[----:B------:R-:W-:Y:S05]  /*7d20*/  BRA `(.L_x_34131) ;  /* 0x0000000c00547947 */ /* 0x000fea0003800000 */
.L_x_34128:
        /* <DEDUP_REMOVED lines=8> */
.L_x_34133:
[----:B------:R2:W5:Y:S01]  /*7db0*/  LDG.E.U8 R7, desc[UR36][R2.64] ;  /* 0x0000002402077981 */ /* 0x000562000c1e1100 */
[----:B------:R-:W-:Y:S05]  /*7dc0*/  BRA `(.L_x_34131) ;  /* 0x0000000c002c7947 */ /* 0x000fea0003800000 */
.L_x_34132:
[----:B------:R0:W5:Y:S01]  /*7dd0*/  LDG.E.U16 R7, desc[UR36][R2.64] ;  /* 0x0000002402077981 */ /* 0x000162000c1e1500 */
[----:B------:R-:W-:Y:S05]  /*7de0*/  BRA `(.L_x_34131) ;  /* 0x0000000c00247947 */ /* 0x000fea0003800000 */
.L_x_34127:
        /* <DEDUP_REMOVED lines=9> */
.L_x_34135:
[----:B------:R-:W2:Y:S02]  /*7e80*/  LDG.E.U16 R0, desc[UR36][R2.64] ;  /* 0x0000002402007981 */ /* 0x000ea4000c1e1500 */
[----:B--2---:R-:W-:-:S06]  /*7e90*/  HADD2.F32 R0, -RZ, R0.H0_H0 ;  /* 0x20000000ff007230 */ /* 0x004fcc0000004100 */
[----:B------:R-:W0:Y:S02]  /*7ea0*/  F2I.FTZ.TRUNC.NTZ R0, R0 ;  /* 0x0000000000007305 */ /* 0x000e24000021f100 */
[----:B0-----:R-:W-:Y:S01]  /*7eb0*/  PRMT R7, R0, 0x7610, R7 ;  /* 0x0000761000077816 */ /* 0x001fe20000000007 */
[----:B------:R-:W-:Y:S06]  /*7ec0*/  BRA `(.L_x_34131) ;  /* 0x0000000800ec7947 */ /* 0x000fec0003800000 */
.L_x_34134:
        /* <DEDUP_REMOVED lines=9> */
.L_x_34137:
[----:B------:R-:W2:Y:S02]  /*7f60*/  LDG.E.U16 R2, desc[UR36][R2.64] ;  /* 0x0000002402027981 */ /* 0x000ea4000c1e1500 */
[----:B--2---:R-:W-:-:S06]  /*7f70*/  HADD2.F32 R0, -RZ, R2.H0_H0 ;  /* 0x20000002ff007230 */ /* 0x004fcc0000004100 */
[----:B------:R-:W0:Y:S02]  /*7f80*/  F2I.FTZ.TRUNC.NTZ R0, R0 ;  /* 0x0000000000007305 */ /* 0x000e24000021f100 */
[----:B0-----:R-:W-:Y:S01]  /*7f90*/  PRMT R7, R0, 0x7610, R7 ;  /* 0x0000761000077816 */ /* 0x001fe20000000007 */
[----:B------:R-:W-:Y:S06]  /*7fa0*/  BRA `(.L_x_34131) ;  /* 0x0000000800b47947 */ /* 0x000fec0003800000 */
.L_x_34136:
[----:B------:R-:W2:Y:S02]  /*7fb0*/  LDG.E.64 R2, desc[UR36][R2.64] ;  /* 0x0000002402027981 */ /* 0x000ea4000c1e1b00 */
[----:B--2---:R0:W1:Y:S01]  /*7fc0*/  F2I.F64.TRUNC R7, R2 ;  /* 0x0000000200077311 */ /* 0x004062000030d100 */
[----:B------:R-:W-:Y:S05]  /*7fd0*/  BRA `(.L_x_34131) ;  /* 0x0000000800a87947 */ /* 0x000fea0003800000 */
.L_x_34126:
        /* <DEDUP_REMOVED lines=12> */
.L_x_34140:
[----:B------:R-:W2:Y:S02]  /*80a0*/  LDG.E.64 R2, desc[UR36][R2.64] ;  /* 0x0000002402027981 */ /* 0x000ea4000c1e1b00 */
[----:B--2---:R0:W1:Y:S01]  /*80b0*/  F2I.F64.TRUNC R7, R2 ;  /* 0x0000000200077311 */ /* 0x004062000030d100 */
[----:B------:R-:W-:Y:S05]  /*80c0*/  BRA `(.L_x_34131) ;  /* 0x00000008006c7947 */ /* 0x000fea0003800000 */
.L_x_34139:
        /* <DEDUP_REMOVED lines=28> */
.L_x_34142:
        /* <DEDUP_REMOVED lines=15> */
.L_x_34141:
[----:B------:R-:W2:Y:S02]  /*8380*/  LDG.E.U16 R0, desc[UR36][R2.64] ;  /* 0x0000002402007981 */ /* 0x000ea4000c1e1500 */
[----:B--2---:R-:W-:-:S06]  /*8390*/  IMAD.U32 R0, R0, 0x10000, RZ ;  /* 0x0001000000007824 */ /* 0x004fcc00078e00ff */
[----:B------:R-:W0:Y:S02]  /*83a0*/  F2I.FTZ.TRUNC.NTZ R0, R0 ;  /* 0x0000000000007305 */ /* 0x000e24000021f100 */
[----:B0-----:R-:W-:Y:S01]  /*83b0*/  PRMT R7, R0, 0x7610, R7 ;  /* 0x0000761000077816 */ /* 0x001fe20000000007 */
[----:B------:R-:W-:Y:S06]  /*83c0*/  BRA `(.L_x_34131) ;  /* 0x0000000400ac7947 */ /* 0x000fec0003800000 */
.L_x_34138:
        /* <DEDUP_REMOVED lines=10> */
.L_x_34145:
        /* <DEDUP_REMOVED lines=21> */
.L_x_34149:
[----:B------:R-:W-:Y:S05]  /*85c0*/  BSYNC B1 ;  /* 0x0000000000017941 */ /* 0x000fea0003800000 */
.L_x_34148:
[----:B------:R-:W-:Y:S01]  /*85d0*/  LEA R3, R0, 0x3b800000, 0x17 ;  /* 0x3b80000000037811 */ /* 0x000fe200078eb8ff */
[----:B------:R-:W-:-:S05]  /*85e0*/  IMAD.SHL.U32 R0, R2, 0x100000, RZ ;  /* 0x0010000002007824 */ /* 0x000fca00078e00ff */
[----:B------:R-:W-:-:S07]  /*85f0*/  LOP3.LUT R0, R3, R0, R4, 0xfe, !PT ;  /* 0x0000000003007212 */ /* 0x000fce00078efe04 */
.L_x_34147:
[----:B------:R-:W-:Y:S05]  /*8600*/  BSYNC B0 ;  /* 0x0000000000007941 */ /* 0x000fea0003800000 */
.L_x_34146:
[----:B------:R-:W0:Y:S02]  /*8610*/  F2I.FTZ.TRUNC.NTZ R0, R0 ;  /* 0x0000000000007305 */ /* 0x000e24000021f100 */
[----:B0-----:R-:W-:Y:S01]  /*8620*/  PRMT R7, R0, 0x7610, R7 ;  /* 0x0000761000077816 */ /* 0x001fe20000000007 */
[----:B------:R-:W-:Y:S06]  /*8630*/  BRA `(.L_x_34131) ;  /* 0x0000000400107947 */ /* 0x000fec0003800000 */
.L_x_34144:
        /* <DEDUP_REMOVED lines=21> */
.L_x_34153:
[----:B------:R-:W-:Y:S05]  /*8790*/  BSYNC B1 ;  /* 0x0000000000017941 */ /* 0x000fea0003800000 */
.L_x_34152:
[----:B------:R-:W-:Y:S01]  /*87a0*/  LEA R3, R0, 0x37800000, 0x17 ;  /* 0x3780000000037811 */ /* 0x000fe200078eb8ff */
[----:B------:R-:W-:-:S05]  /*87b0*/  IMAD.SHL.U32 R0, R2, 0x200000, RZ ;  /* 0x0020000002007824 */ /* 0x000fca00078e00ff */
[----:B------:R-:W-:-:S07]  /*87c0*/  LOP3.LUT R0, R3, R0, R4, 0xfe, !PT ;  /* 0x0000000003007212 */ /* 0x000fce00078efe04 */
.L_x_34151:
[----:B------:R-:W-:Y:S05]  /*87d0*/  BSYNC B0 ;  /* 0x0000000000007941 */ /* 0x000fea0003800000 */
.L_x_34150:
[----:B------:R-:W0:Y:S02]  /*87e0*/  F2I.FTZ.TRUNC.NTZ R0, R0 ;  /* 0x0000000000007305 */ /* 0x000e24000021f100 */
[----:B0-----:R-:W-:Y:S01]  /*87f0*/  PRMT R7, R0, 0x7610, R7 ;  /* 0x0000761000077816 */ /* 0x001fe20000000007 */
[----:B------:R-:W-:Y:S06]  /*8800*/  BRA `(.L_x_34131) ;  /* 0x00000000009c7947 */ /* 0x000fec0003800000 */
.L_x_34143:
        /* <DEDUP_REMOVED lines=14> */
.L_x_34157:
[----:B------:R-:W-:Y:S05]  /*88f0*/  BSYNC B0 ;  /* 0x0000000000007941 */ /* 0x000fea0003800000 */
.L_x_34156:
[----:B------:R-:W0:Y:S02]  /*8900*/  F2I.FTZ.TRUNC.NTZ R0, R0 ;  /* 0x0000000000007305 */ /* 0x000e24000021f100 */
[----:B0-----:R-:W-:Y:S01]  /*8910*/  PRMT R7, R0, 0x7610, R7 ;  /* 0x0000761000077816 */ /* 0x001fe20000000007 */
[----:B------:R-:W-:Y:S06]  /*8920*/  BRA `(.L_x_34131) ;  /* 0x0000000000547947 */ /* 0x000fec0003800000 */
.L_x_34130:
        /* <DEDUP_REMOVED lines=16> */
.L_x_34158:
[----:B------:R-:W-:Y:S01]  /*8a30*/  PRMT R7, RZ, 0x7610, R7 ;  /* 0x00007610ff077816 */ /* 0x000fe20000000007 */
[----:B------:R-:W-:Y:S06]  /*8a40*/  BRA `(.L_x_34131) ;  /* 0x00000000000c7947 */ /* 0x000fec0003800000 */
.L_x_34155:
[----:B------:R0:W5:Y:S01]  /*8a50*/  LDG.E.U8 R7, desc[UR36][R2.64] ;  /* 0x0000002402077981 */ /* 0x000162000c1e1100 */
[----:B------:R-:W-:Y:S05]  /*8a60*/  BRA `(.L_x_34131) ;  /* 0x0000000000047947 */ /* 0x000fea0003800000 */
.L_x_34154:
[----:B------:R0:W5:Y:S02]  /*8a70*/  LDG.E.U8 R7, desc[UR36][R2.64] ;  /* 0x0000002402077981 */ /* 0x000164000c1e1100 */
.L_x_34131:
        /* <DEDUP_REMOVED lines=47> */
.L_x_34160:
[----:B------:R-:W-:Y:S05]  /*8d70*/  BSYNC B0 ;  /* 0x0000000000007941 */ /* 0x000fea0003800000 */
.L_x_34159:
        /* <DEDUP_REMOVED lines=11> */
.L_x_34164:
[----:B------:R0:W-:Y:S01]  /*8e30*/  STG.E.U8 desc[UR36][R16.64], R3 ;  /* 0x0000000310007986 */ /* 0x0001e2000c101124 */
[----:B------:R-:W-:Y:S05]  /*8e40*/  BRA `(.L_x_34166) ;  /* 0x0000000c00947947 */ /* 0x000fea0003800000 */
.L_x_34163:
        /* <DEDUP_REMOVED lines=12> */
.L_x_34168:
[----:B------:R-:W-:-:S05]  /*8f10*/  PRMT R3, R3, 0x8880, RZ ;  /* 0x0000888003037816 */ /* 0x000fca00000000ff */
[----:B------:R0:W-:Y:S01]  /*8f20*/  STG.E desc[UR36][R16.64], R3 ;  /* 0x0000000310007986 */ /* 0x0001e2000c101924 */
[----:B------:R-:W-:Y:S05]  /*8f30*/  BRA `(.L_x_34166) ;  /* 0x0000000c00587947 */ /* 0x000fea0003800000 */
.L_x_34167:
[----:B------:R-:W-:-:S04]  /*8f40*/  PRMT R3, R3, 0x8880, RZ ;  /* 0x0000888003037816 */ /* 0x000fc800000000ff */
[----:B------:R-:W-:-:S05]  /*8f50*/  PRMT R3, R3, 0x7710, RZ ;  /* 0x0000771003037816 */ /* 0x000fca00000000ff */
[----:B------:R0:W-:Y:S01]  /*8f60*/  STG.E.U16 desc[UR36][R16.64], R3 ;  /* 0x0000000310007986 */ /* 0x0001e2000c101524 */
[----:B------:R-:W-:Y:S05]  /*8f70*/  BRA `(.L_x_34166) ;  /* 0x0000000c00487947 */ /* 0x000fea0003800000 */
.L_x_34162:
        /* <DEDUP_REMOVED lines=9> */
.L_x_34170:
[----:B------:R-:W0:Y:S02]  /*9010*/  I2F.S8 R0, R3 ;  /* 0x0000000300007306 */ /* 0x000e240000001400 */
[----:B0-----:R-:W-:-:S05]  /*9020*/  F2FP.F16.F32.PACK_AB R0, RZ, R0 ;  /* 0x00000000ff00723e */ /* 0x001fca00000000ff */
[----:B------:R0:W-:Y:S01]  /*9030*/  STG.E.U16 desc[UR36][R16.64], R0 ;  /* 0x0000000010007986 */ /* 0x0001e2000c101524 */
[----:B------:R-:W-:Y:S05]  /*9040*/  BRA `(.L_x_34166) ;  /* 0x0000000c00147947 */ /* 0x000fea0003800000 */
.L_x_34169:
        /* <DEDUP_REMOVED lines=10> */
.L_x_34172:
[----:B------:R-:W0:Y:S02]  /*90f0*/  I2F.S8 R3, R3 ;  /* 0x0000000300037306 */ /* 0x000e240000001400 */
[----:B0-----:R-:W-:-:S04]  /*9100*/  F2FP.F16.F32.PACK_AB R3, RZ, R3 ;  /* 0x00000003ff03723e */ /* 0x001fc800000000ff */
[----:B------:R-:W-:-:S05]  /*9110*/  PRMT R3, R3, 0x5410, RZ ;  /* 0x0000541003037816 */ /* 0x000fca00000000ff */
[----:B------:R0:W-:Y:S01]  /*9120*/  STG.E desc[UR36][R16.64], R3 ;  /* 0x0000000310007986 */ /* 0x0001e2000c101924 */
[----:B------:R-:W-:Y:S05]  /*9130*/  BRA `(.L_x_34166) ;  /* 0x0000000800d87947 */ /* 0x000fea0003800000 */
.L_x_34171:
[----:B------:R-:W-:-:S04]  /*9140*/  PRMT R2, R3, 0x8880, RZ ;  /* 0x0000888003027816 */ /* 0x000fc800000000ff */
[----:B------:R-:W-:-:S06]  /*9150*/  PRMT R2, R2, 0x7710, RZ ;  /* 0x0000771002027816 */ /* 0x000fcc00000000ff */
[----:B------:R-:W0:Y:S02]  /*9160*/  I2F.F64.S16 R2, R2 ;  /* 0x0000000200027312 */ /* 0x000e240000101c00 */
[----:B0-----:R0:W-:Y:S01]  /*9170*/  STG.E.64 desc[UR36][R16.64], R2 ;  /* 0x0000000210007986 */ /* 0x0011e2000c101b24 */
[----:B------:R-:W-:Y:S05]  /*9180*/  BRA `(.L_x_34166) ;  /* 0x0000000800c47947 */ /* 0x000fea0003800000 */
.L_x_34161:
        /* <DEDUP_REMOVED lines=12> */
.L_x_34175:
[----:B------:R-:W-:Y:S02]  /*9250*/  PRMT R4, R3, 0x8880, RZ ;  /* 0x0000888003047816 */ /* 0x000fe400000000ff */
[----:B------:R-:W-:Y:S02]  /*9260*/  CS2R R6, SRZ ;  /* 0x0000000000067805 */ /* 0x000fe4000001ff00 */
[----:B------:R-:W-:-:S06]  /*9270*/  PRMT R4, R4, 0x7710, RZ ;  /* 0x0000771004047816 */ /* 0x000fcc00000000ff */
[----:B------:R-:W0:Y:S02]  /*9280*/  I2F.F64.S16 R4, R4 ;  /* 0x0000000400047312 */ /* 0x000e240000101c00 */
[----:B0-----:R0:W-:Y:S01]  /*9290*/  STG.E.128 desc[UR36][R16.64], R4 ;  /* 0x0000000410007986 */ /* 0x0011e2000c101d24 */
[----:B------:R-:W-:Y:S05]  /*92a0*/  BRA `(.L_x_34166) ;  /* 0x00000008007c7947 */ /* 0x000fea0003800000 */
.L_x_34174:
        /* <DEDUP_REMOVED lines=21> */
.L_x_34179:
[----:B------:R-:W-:Y:S05]  /*9400*/  BSYNC B0 ;  /* 0x0000000000007941 */ /* 0x000fea0003800000 */
.L_x_34178:
[----:B------:R-:W-:-:S05]  /*9410*/  LOP3.LUT R5, R0, R5, RZ, 0xfc, !PT ;  /* 0x0000000500057212 */ /* 0x000fca00078efcff */
[----:B------:R0:W-:Y:S01]  /*9420*/  STG.E.U8 desc[UR36][R16.64], R5 ;  /* 0x0000000510007986 */ /* 0x0001e2000c101124 */
[----:B------:R-:W-:Y:S05]  /*9430*/  BRA `(.L_x_34166) ;  /* 0x0000000800187947 */ /* 0x000fea0003800000 */
.L_x_34177:
        /* <DEDUP_REMOVED lines=13> */
.L_x_34181:
[----:B------:R-:W-:Y:S01]  /*9510*/  IMAD.MOV.U32 R0, RZ, RZ, 0x7f ;  /* 0x0000007fff007424 */ /* 0x000fe200078e00ff */
[----:B------:R-:W-:-:S04]  /*9520*/  ISETP.GT.U32.AND P0, PT, R2, 0x7f800000, PT ;  /* 0x7f8000000200780c */ /* 0x000fc80003f04070 */
[----:B------:R-:W-:-:S09]  /*9530*/  SEL R0, R0, 0x7c, P0 ;  /* 0x0000007c00007807 */ /* 0x000fd20000000000 */
.L_x_34182:
[----:B------:R-:W-:Y:S05]  /*9540*/  BSYNC B0 ;  /* 0x0000000000007941 */ /* 0x000fea0003800000 */
.L_x_34180:
[----:B------:R-:W-:-:S04]  /*9550*/  LOP3.LUT R2, R3, 0x80000000, RZ, 0xc0, !PT ;  /* 0x8000000003027812 */ /* 0x000fc800078ec0ff */
[----:B------:R-:W-:-:S04]  /*9560*/  SHF.R.U32.HI R3, RZ, 0x18, R2 ;  /* 0x00000018ff037819 */ /* 0x000fc80000011602 */
[----:B------:R-:W-:-:S05]  /*9570*/  LOP3.LUT R3, R0, R3, RZ, 0xfc, !PT ;  /* 0x0000000300037212 */ /* 0x000fca00078efcff */
[----:B------:R0:W-:Y:S01]  /*9580*/  STG.E.U8 desc[UR36][R16.64], R3 ;  /* 0x0000000310007986 */ /* 0x0001e2000c101124 */
[----:B------:R-:W-:Y:S05]  /*9590*/  BRA `(.L_x_34166) ;  /* 0x0000000400c07947 */ /* 0x000fea0003800000 */
.L_x_34176:
[----:B------:R-:W0:Y:S02]  /*95a0*/  I2F.S8 R0, R3 ;  /* 0x0000000300007306 */ /* 0x000e240000001400 */
[----:B0-----:R-:W-:-:S05]  /*95b0*/  F2FP.BF16.F32.PACK_AB R0, RZ, R0 ;  /* 0x00000000ff00723e */ /* 0x001fca00000010ff */
[----:B------:R0:W-:Y:S01]  /*95c0*/  STG.E.U16 desc[UR36][R16.64], R0 ;  /* 0x0000000010007986 */ /* 0x0001e2000c101524 */
[----:B------:R-:W-:Y:S05]  /*95d0*/  BRA `(.L_x_34166) ;  /* 0x0000000400b07947 */ /* 0x000fea0003800000 */
.L_x_34173:
        /* <DEDUP_REMOVED lines=12> */
.L_x_34185:
        /* <DEDUP_REMOVED lines=17> */
.L_x_34188:
[----:B------:R-:W-:-:S04]  /*97b0*/  LOP3.LUT R2, R3, 0x80000000, RZ, 0xc0, !PT ;  /* 0x8000000003027812 */ /* 0x000fc800078ec0ff */
[----:B------:R-:W-:-:S04]  /*97c0*/  SHF.R.U32.HI R3, RZ, 0x18, R2 ;  /* 0x00000018ff037819 */ /* 0x000fc80000011602 */
[----:B------:R-:W-:-:S04]  /*97d0*/  LOP3.LUT R0, R0, R3, RZ, 0xfc, !PT ;  /* 0x0000000300007212 */ /* 0x000fc800078efcff */
[----:B------:R-:W-:-:S07]  /*97e0*/  PRMT R8, R0, 0x7610, R8 ;  /* 0x0000761000087816 */ /* 0x000fce0000000008 */
.L_x_34187:
[----:B------:R-:W-:Y:S05]  /*97f0*/  BSYNC B0 ;  /* 0x0000000000007941 */ /* 0x000fea0003800000 */
.L_x_34186:
[----:B------:R3:W-:Y:S01]  /*9800*/  STG.E.U8 desc[UR36][R16.64], R8 ;  /* 0x0000000810007986 */ /* 0x0007e2000c101124 */
[----:B------:R-:W-:Y:S05]  /*9810*/  BRA `(.L_x_34166) ;  /* 0x0000000400207947 */ /* 0x000fea0003800000 */
.L_x_34184:
        /* <DEDUP_REMOVED lines=17> */
.L_x_34191:
[----:B------:R-:W-:-:S04]  /*9930*/  LOP3.LUT R2, R3, 0x80000000, RZ, 0xc0, !PT ;  /* 0x8000000003027812 */ /* 0x000fc800078ec0ff */
[----:B------:R-:W-:-:S04]  /*9940*/  SHF.R.U32.HI R3, RZ, 0x18, R2 ;  /* 0x00000018ff037819 */ /* 0x000fc80000011602 */
[----:B------:R-:W-:-:S04]  /*9950*/  LOP3.LUT R0, R0, R3, RZ, 0xfc, !PT ;  /* 0x0000000300007212 */ /* 0x000fc800078efcff */
[----:B------:R-:W-:-:S07]  /*9960*/  PRMT R8, R0, 0x7610, R8 ;  /* 0x0000761000087816 */ /* 0x000fce0000000008 */
.L_x_34190:
[----:B------:R-:W-:Y:S05]  /*9970*/  BSYNC B0 ;  /* 0x0000000000007941 */ /* 0x000fea0003800000 */
.L_x_34189:
[----:B------:R0:W-:Y:S01]  /*9980*/  STG.E.U8 desc[UR36][R16.64], R8 ;  /* 0x0000000810007986 */ /* 0x0001e2000c101124 */
[----:B------:R-:W-:Y:S05]  /*9990*/  BRA `(.L_x_34166) ;  /* 0x0000000000c07947 */ /* 0x000fea0003800000 */
.L_x_34183:
        /* <DEDUP_REMOVED lines=23> */
.L_x_34165:
        /* <DEDUP_REMOVED lines=16> */
.L_x_34194:
[----:B------:R-:W-:Y:S05]  /*9c10*/  BRA `(.L_x_34166) ;  /* 0x0000000000207947 */ /* 0x000fea0003800000 */
.L_x_34193:
[----:B------:R-:W-:-:S04]  /*9c20*/  LOP3.LUT R3, R3, 0xffff, RZ, 0xc0, !PT ;  /* 0x0000ffff03037812 */ /* 0x000fc800078ec0ff */
[----:B------:R-:W-:-:S05]  /*9c30*/  PRMT R3, R3, 0x8880, RZ ;  /* 0x0000888003037816 */ /* 0x000fca00000000ff */
[----:B------:R-:W-:-:S05]  /*9c40*/  IMAD.MOV.U32 R2, RZ, RZ, R3 ;  /* 0x000000ffff027224 */ /* 0x000fca00078e0003 */
[----:B------:R-:W-:-:S05]  /*9c50*/  SHF.R.S32.HI R3, RZ, 0x1f, R2 ;  /* 0x0000001fff037819 */ /* 0x000fca0000011402 */
[----:B------:R0:W-:Y:S01]  /*9c60*/  STG.E.64 desc[UR36][R16.64], R2 ;  /* 0x0000000210007986 */ /* 0x0001e2000c101b24 */
[----:B------:R-:W-:Y:S05]  /*9c70*/  BRA `(.L_x_34166) ;  /* 0x0000000000087947 */ /* 0x000fea0003800000 */
.L_x_34192:
[----:B------:R-:W-:-:S05]  /*9c80*/  PRMT R3, R3, 0x8880, RZ ;  /* 0x0000888003037816 */ /* 0x000fca00000000ff */
[----:B------:R2:W-:Y:S02]  /*9c90*/  STG.E desc[UR36][R16.64], R3 ;  /* 0x0000000310007986 */ /* 0x0005e4000c101924 */
.L_x_34166:
[----:B------:R-:W-:-:S07]  /*9ca0*/  VIADD R19, R19, 0x80 ;  /* 0x0000008013137836 */ /* 0x000fce0000000000 */
.L_x_34124:
[----:B------:R-:W-:Y:S05]  /*9cb0*/  BSYNC B6 ;  /* 0x0000000000067941 */ /* 0x000fea0003800000 */
.L_x_34123:
        /* <DEDUP_REMOVED lines=306> */
.L_x_34195:
        /* <DEDUP_REMOVED lines=20> */
.L_x_34199:
[----:B------:R0:W5:Y:S01]  /*b120*/  LDG.E.U8 R7, desc[UR36][R2.64] ;  /* 0x0000002402077981 */ /* 0x000162000c1e1100 */
[----:B------:R-:W-:Y:S05]  /*b130*/  BRA `(.L_x_34201) ;  /* 0x0000000c00547947 */ /* 0x000fea0003800000 */
.L_x_34198:
        /* <DEDUP_REMOVED lines=8> */
.L_x_34203:
[----:B------:R0:W5:Y:S01]  /*b1c0*/  LDG.E.U8 R7, desc[UR36][R2.64] ;  /* 0x0000002402077981 */ /* 0x000162000c1e1100 */
[----:B------:R-:W-:Y:S05]  /*b1d0*/  BRA `(.L_x_34201) ;  /* 0x0000000c002c7947 */ /* 0x000fea0003800000 */
.L_x_34202:
[----:B------:R0:W5:Y:S01]  /*b1e0*/  LDG.E.U16 R7, desc[UR36][R2.64] ;  /* 0x0000002402077981 */ /* 0x000162000c1e1500 */
[----:B------:R-:W-:Y:S05]  /*b1f0*/  BRA `(.L_x_34201) ;  /* 0x0000000c00247947 */ /* 0x000fea0003800000 */
.L_x_34197:
        /* <DEDUP_REMOVED lines=9> */
.L_x_34205:
[----:B------:R-:W2:Y:S02]  /*b290*/  LDG.E.U16 R0, desc[UR36][R2.64] ;  /* 0x0000002402007981 */ /* 0x000ea4000c1e1500 */
[----:B--2---:R-:W-:-:S06]  /*b2a0*/  HADD2.F32 R0, -RZ, R0.H0_H0 ;  /* 0x20000000ff007230 */ /* 0x004fcc0000004100 */
[----:B------:R-:W0:Y:S02]  /*b2b0*/  F2I.FTZ.TRUNC.NTZ R0, R0 ;  /* 0x0000000000007305 */ /* 0x000e24000021f100 */
[----:B0-----:R-:W-:Y:S01]  /*b2c0*/  PRMT R7, R0, 0x7610, R7 ;  /* 0x0000761000077816 */ /* 0x001fe20000000007 */
[----:B------:R-:W-:Y:S06]  /*b2d0*/  BRA `(.L_x_34201) ;  /* 0x0000000800ec7947 */ /* 0x000fec0003800000 */
.L_x_34204:
        /* <DEDUP_REMOVED lines=9> */
.L_x_34207:
[----:B------:R-:W2:Y:S02]  /*b370*/  LDG.E.U16 R2, desc[UR36][R2.64] ;  /* 0x0000002402027981 */ /* 0x000ea4000c1e1500 */
[----:B--2---:R-:W-:-:S06]  /*b380*/  HADD2.F32 R0, -RZ, R2.H0_H0 ;  /* 0x20000002ff007230 */ /* 0x004fcc0000004100 */
[----:B------:R-:W0:Y:S02]  /*b390*/  F2I.FTZ.TRUNC.NTZ R0, R0 ;  /* 0x0000000000007305 */ /* 0x000e24000021f100 */
[----:B0-----:R-:W-:Y:S01]  /*b3a0*/  PRMT R7, R0, 0x7610, R7 ;  /* 0x0000761000077816 */ /* 0x001fe20000000007 */
[----:B------:R-:W-:Y:S06]  /*b3b0*/  BRA `(.L_x_34201) ;  /* 0x0000000800b47947 */ /* 0x000fec0003800000 */
.L_x_34206:
[----:B------:R-:W2:Y:S02]  /*b3c0*/  LDG.E.64 R2, desc[UR36][R2.64] ;  /* 0x0000002402027981 */ /* 0x000ea4000c1e1b00 */
[----:B--2---:R4:W0:Y:S01]  /*b3d0*/  F2I.F64.TRUNC R7, R2 ;  /* 0x0000000200077311 */ /* 0x004822000030d100 */
[----:B------:R-:W-:Y:S05]  /*b3e0*/  BRA `(.L_x_34201) ;  /* 0x0000000800a87947 */ /* 0x000fea0003800000 */
.L_x_34196:
        /* <DEDUP_REMOVED lines=12> */
.L_x_34210:
[----:B------:R-:W2:Y:S02]  /*b4b0*/  LDG.E.64 R2, desc[UR36][R2.64] ;  /* 0x0000002402027981 */ /* 0x000ea4000c1e1b00 */
[----:B--2---:R0:W1:Y:S01]  /*b4c0*/  F2I.F64.TRUNC R7, R2 ;  /* 0x0000000200077311 */ /* 0x004062000030d100 */
[----:B------:R-:W-:Y:S05]  /*b4d0*/  BRA `(.L_x_34201) ;  /* 0x00000008006c7947 */ /* 0x000fea0003800000 */
.L_x_34209:
        /* <DEDUP_REMOVED lines=28> */
.L_x_34212:
        /* <DEDUP_REMOVED lines=15> */
.L_x_34211:
[----:B------:R-:W2:Y:S02]  /*b790*/  LDG.E.U16 R0, desc[UR36][R2.64] ;  /* 0x0000002402007981 */ /* 0x000ea4000c1e1500 */
[----:B--2---:R-:W-:-:S06]  /*b7a0*/  IMAD.U32 R0, R0, 0x10000, RZ ;  /* 0x0001000000007824 */ /* 0x004fcc00078e00ff */
[----:B------:R-:W0:Y:S02]  /*b7b0*/  F2I.FTZ.TRUNC.NTZ R0, R0 ;  /* 0x0000000000007305 */ /* 0x000e24000021f100 */
[----:B0-----:R-:W-:Y:S01]  /*b7c0*/  PRMT R7, R0, 0x7610, R7 ;  /* 0x0000761000077816 */ /* 0x001fe20000000007 */
[----:B------:R-:W-:Y:S06]  /*b7d0*/  BRA `(.L_x_34201) ;  /* 0x0000000400ac7947 */ /* 0x000fec0003800000 */
.L_x_34208:
        /* <DEDUP_REMOVED lines=10> */
.L_x_34215:
        /* <DEDUP_REMOVED lines=21> */
.L_x_34219:
[----:B------:R-:W-:Y:S05]  /*b9d0*/  BSYNC B1 ;  /* 0x0000000000017941 */ /* 0x000fea0003800000 */
.L_x_34218:
[----:B------:R-:W-:Y:S01]  /*b9e0*/  LEA R3, R0, 0x3b800000, 0x17 ;  /* 0x3b80000000037811 */ /* 0x000fe200078eb8ff */
[----:B------:R-:W-:-:S05]  /*b9f0*/  IMAD.SHL.U32 R0, R2, 0x100000, RZ ;  /* 0x0010000002007824 */ /* 0x000fca00078e00ff */
[----:B------:R-:W-:-:S07]  /*ba00*/  LOP3.LUT R0, R3, R0, R4, 0xfe, !PT ;  /* 0x0000000003007212 */ /* 0x000fce00078efe04 */
.L_x_34217:
[----:B------:R-:W-:Y:S05]  /*ba10*/  BSYNC B0 ;  /* 0x0000000000007941 */ /* 0x000fea0003800000 */
.L_x_34216:
[----:B------:R-:W0:Y:S02]  /*ba20*/  F2I.FTZ.TRUNC.NTZ R0, R0 ;  /* 0x0000000000007305 */ /* 0x000e24000021f100 */
[----:B0-----:R-:W-:Y:S01]  /*ba30*/  PRMT R7, R0, 0x7610, R7 ;  /* 0x0000761000077816 */ /* 0x001fe20000000007 */
[----:B------:R-:W-:Y:S06]  /*ba40*/  BRA `(.L_x_34201) ;  /* 0x0000000400107947 */ /* 0x000fec0003800000 */
.L_x_34214:
        /* <DEDUP_REMOVED lines=21> */
.L_x_34223:
[----:B------:R-:W-:Y:S05]  /*bba0*/  BSYNC B1 ;  /* 0x0000000000017941 */ /* 0x000fea0003800000 */
.L_x_34222:
[----:B------:R-:W-:Y:S01]  /*bbb0*/  LEA R3, R0, 0x37800000, 0x17 ;  /* 0x3780000000037811 */ /* 0x000fe200078eb8ff */
[----:B------:R-:W-:-:S05]  /*bbc0*/  IMAD.SHL.U32 R0, R2, 0x200000, RZ ;  /* 0x0020000002007824 */ /* 0x000fca00078e00ff */
[----:B------:R-:W-:-:S07]  /*bbd0*/  LOP3.LUT R0, R3, R0, R4, 0xfe, !PT ;  /* 0x0000000003007212 */ /* 0x000fce00078efe04 */
.L_x_34221:
[----:B------:R-:W-:Y:S05]  /*bbe0*/  BSYNC B0 ;  /* 0x0000000000007941 */ /* 0x000fea0003800000 */
.L_x_34220:
[----:B------:R-:W0:Y:S02]  /*bbf0*/  F2I.FTZ.TRUNC.NTZ R0, R0 ;  /* 0x0000000000007305 */ /* 0x000e24000021f100 */
[----:B0-----:R-:W-:Y:S01]  /*bc00*/  PRMT R7, R0, 0x7610, R7 ;  /* 0x0000761000077816 */ /* 0x001fe20000000007 */
[----:B------:R-:W-:Y:S06]  /*bc10*/  BRA `(.L_x_34201) ;  /* 0x00000000009c7947 */ /* 0x000fec0003800000 */
.L_x_34213:
        /* <DEDUP_REMOVED lines=14> */
.L_x_34227:
[----:B------:R-:W-:Y:S05]  /*bd00*/  BSYNC B0 ;  /* 0x0000000000007941 */ /* 0x000fea0003800000 */
.L_x_34226:
[----:B------:R-:W0:Y:S02]  /*bd10*/  F2I.FTZ.TRUNC.NTZ R0, R0 ;  /* 0x0000000000007305 */ /* 0x000e24000021f100 */
[----:B0-----:R-:W-:Y:S01]  /*bd20*/  PRMT R7, R0, 0x7610, R7 ;  /* 0x0000761000077816 */ /* 0x001fe20000000007 */
[----:B------:R-:W-:Y:S06]  /*bd30*/  BRA `(.L_x_34201) ;  /* 0x0000000000547947 */ /* 0x000fec0003800000 */
.L_x_34200:
        /* <DEDUP_REMOVED lines=16> */
.L_x_34228:
[----:B------:R-:W-:Y:S01]  /*be40*/  PRMT R7, RZ, 0x7610, R7 ;  /* 0x00007610ff077816 */ /* 0x000fe20000000007 */
[----:B------:R-:W-:Y:S06]  /*be50*/  BRA `(.L_x_34201) ;  /* 0x00000000000c7947 */ /* 0x000fec0003800000 */
.L_x_34225:
[----:B------:R0:W5:Y:S01]  /*be60*/  LDG.E.U8 R7, desc[UR36][R2.64] ;  /* 0x0000002402077981 */ /* 0x000162000c1e1100 */
[----:B------:R-:W-:Y:S05]  /*be70*/  BRA `(.L_x_34201) ;  /* 0x0000000000047947 */ /* 0x000fea0003800000 */
.L_x_34224:
[----:B------:R0:W5:Y:S02]  /*be80*/  LDG.E.U8 R7, desc[UR36][R2.64] ;  /* 0x0000002402077981 */ /* 0x000164000c1e1100 */
.L_x_34201:
[----:B0-2-4-:R-:W0:Y:S01]  /*be90*/  LDC.U8 R2, c[0x0][0x421] ;  /* 0x00010840ff027b82 */ /* 0x015e220000000000 */
[----:B-1-3-5:R-:W-:Y:S01]  /*bea0*/  LOP3.LUT R4, R7, 0xffff, RZ, 0xc0, !PT ;  /* 0x0000ffff07047812 */ /* 0x02afe200078ec0ff */
        /* <DEDUP_REMOVED lines=45> */
.L_x_34230:
[----:B------:R-:W-:Y:S05]  /*c180*/  BSYNC B0 ;  /* 0x0000000000007941 */ /* 0x000fea0003800000 */
.L_x_34229:
        /* <DEDUP_REMOVED lines=11> */
.L_x_34234:
[----:B------:R-:W-:Y:S01]  /*c240*/  STG.E.U8 desc[UR36][R16.64], R3 ;  /* 0x0000000310007986 */ /* 0x000fe2000c101124 */
[----:B------:R-:W-:Y:S05]  /*c250*/  EXIT ;  /* 0x000000000000794d */ /* 0x000fea0003800000 */
.L_x_34233:
        /* <DEDUP_REMOVED lines=12> */
.L_x_34237:
[----:B------:R-:W-:-:S05]  /*c320*/  PRMT R3, R3, 0x8880, RZ ;  /* 0x0000888003037816 */ /* 0x000fca00000000ff */
[----:B------:R-:W-:Y:S01]  /*c330*/  STG.E desc[UR36][R16.64], R3 ;  /* 0x0000000310007986 */ /* 0x000fe2000c101924 */
[----:B------:R-:W-:Y:S05]  /*c340*/  EXIT ;  /* 0x000000000000794d */ /* 0x000fea0003800000 */
.L_x_34236:
[----:B------:R-:W-:-:S04]  /*c350*/  PRMT R3, R3, 0x8880, RZ ;  /* 0x0000888003037816 */ /* 0x000fc800000000ff */
[----:B------:R-:W-:-:S05]  /*c360*/  PRMT R3, R3, 0x7710, RZ ;  /* 0x0000771003037816 */ /* 0x000fca00000000ff */
[----:B------:R-:W-:Y:S01]  /*c370*/  STG.E.U16 desc[UR36][R16.64], R3 ;  /* 0x0000000310007986 */ /* 0x000fe2000c101524 */
[----:B------:R-:W-:Y:S05]  /*c380*/  EXIT ;  /* 0x000000000000794d */ /* 0x000fea0003800000 */
.L_x_34232:
        /* <DEDUP_REMOVED lines=9> */
.L_x_34239:
[----:B------:R-:W0:Y:S02]  /*c420*/  I2F.S8 R0, R3 ;  /* 0x0000000300007306 */ /* 0x000e240000001400 */
[----:B0-----:R-:W-:-:S05]  /*c430*/  F2FP.F16.F32.PACK_AB R0, RZ, R0 ;  /* 0x00000000ff00723e */ /* 0x001fca00000000ff */
[----:B------:R-:W-:Y:S01]  /*c440*/  STG.E.U16 desc[UR36][R16.64], R0 ;  /* 0x0000000010007986 */ /* 0x000fe2000c101524 */
[----:B------:R-:W-:Y:S05]  /*c450*/  EXIT ;  /* 0x000000000000794d */ /* 0x000fea0003800000 */
.L_x_34238:
        /* <DEDUP_REMOVED lines=10> */
.L_x_34241:
[----:B------:R-:W0:Y:S02]  /*c500*/  I2F.S8 R3, R3 ;  /* 0x0000000300037306 */ /* 0x000e240000001400 */
[----:B0-----:R-:W-:-:S04]  /*c510*/  F2FP.F16.F32.PACK_AB R3, RZ, R3 ;  /* 0x00000003ff03723e */ /* 0x001fc800000000ff */
[----:B------:R-:W-:-:S05]  /*c520*/  PRMT R3, R3, 0x5410, RZ ;  /* 0x0000541003037816 */ /* 0x000fca00000000ff */
[----:B------:R-:W-:Y:S01]  /*c530*/  STG.E desc[UR36][R16.64], R3 ;  /* 0x0000000310007986 */ /* 0x000fe2000c101924 */
[----:B------:R-:W-:Y:S05]  /*c540*/  EXIT ;  /* 0x000000000000794d */ /* 0x000fea0003800000 */
.L_x_34240:
[----:B------:R-:W-:-:S04]  /*c550*/  PRMT R2, R3, 0x8880, RZ ;  /* 0x0000888003027816 */ /* 0x000fc800000000ff */
[----:B------:R-:W-:-:S06]  /*c560*/  PRMT R2, R2, 0x7710, RZ ;  /* 0x0000771002027816 */ /* 0x000fcc00000000ff */
[----:B------:R-:W0:Y:S02]  /*c570*/  I2F.F64.S16 R2, R2 ;  /* 0x0000000200027312 */ /* 0x000e240000101c00 */
[----:B0-----:R-:W-:Y:S01]  /*c580*/  STG.E.64 desc[UR36][R16.64], R2 ;  /* 0x0000000210007986 */ /* 0x001fe2000c101b24 */
[----:B------:R-:W-:Y:S05]  /*c590*/  EXIT ;  /* 0x000000000000794d */ /* 0x000fea0003800000 */
.L_x_34231:
        /* <DEDUP_REMOVED lines=12> */
.L_x_34244:
[----:B------:R-:W-:Y:S02]  /*c660*/  PRMT R4, R3, 0x8880, RZ ;  /* 0x0000888003047816 */ /* 0x000fe400000000ff */
[----:B------:R-:W-:Y:S02]  /*c670*/  CS2R R6, SRZ ;  /* 0x0000000000067805 */ /* 0x000fe4000001ff00 */
[----:B------:R-:W-:-:S06]  /*c680*/  PRMT R4, R4, 0x7710, RZ ;  /* 0x0000771004047816 */ /* 0x000fcc00000000ff */
[----:B------:R-:W0:Y:S02]  /*c690*/  I2F.F64.S16 R4, R4 ;  /* 0x0000000400047312 */ /* 0x000e240000101c00 */
[----:B0-----:R-:W-:Y:S01]  /*c6a0*/  STG.E.128 desc[UR36][R16.64], R4 ;  /* 0x0000000410007986 */ /* 0x001fe2000c101d24 */
[----:B------:R-:W-:Y:S05]  /*c6b0*/  EXIT ;  /* 0x000000000000794d */ /* 0x000fea0003800000 */
.L_x_34243:
        /* <DEDUP_REMOVED lines=21> */
.L_x_34248:
[----:B------:R-:W-:Y:S05]  /*c810*/  BSYNC B0 ;  /* 0x0000000000007941 */ /* 0x000fea0003800000 */
.L_x_34247:
[----:B------:R-:W-:-:S05]  /*c820*/  LOP3.LUT R5, R0, R5, RZ, 0xfc, !PT ;  /* 0x0000000500057212 */ /* 0x000fca00078efcff */
[----:B------:R-:W-:Y:S01]  /*c830*/  STG.E.U8 desc[UR36][R16.64], R5 ;  /* 0x0000000510007986 */ /* 0x000fe2000c101124 */
[----:B------:R-:W-:Y:S05]  /*c840*/  EXIT ;  /* 0x000000000000794d */ /* 0x000fea0003800000 */
.L_x_34246:
        /* <DEDUP_REMOVED lines=13> */
.L_x_34250:
[----:B------:R-:W-:Y:S01]  /*c920*/  IMAD.MOV.U32 R0, RZ, RZ, 0x7f ;  /* 0x0000007fff007424 */ /* 0x000fe200078e00ff */
[----:B------:R-:W-:-:S04]  /*c930*/  ISETP.GT.U32.AND P0, PT, R2, 0x7f800000, PT ;  /* 0x7f8000000200780c */ /* 0x000fc80003f04070 */
[----:B------:R-:W-:-:S09]  /*c940*/  SEL R0, R0, 0x7c, P0 ;  /* 0x0000007c00007807 */ /* 0x000fd20000000000 */
.L_x_34251:
[----:B------:R-:W-:Y:S05]  /*c950*/  BSYNC B0 ;  /* 0x0000000000007941 */ /* 0x000fea0003800000 */
.L_x_34249:
[----:B------:R-:W-:-:S04]  /*c960*/  LOP3.LUT R2, R3, 0x80000000, RZ, 0xc0, !PT ;  /* 0x8000000003027812 */ /* 0x000fc800078ec0ff */
[----:B------:R-:W-:-:S04]  /*c970*/  SHF.R.U32.HI R3, RZ, 0x18, R2 ;  /* 0x00000018ff037819 */ /* 0x000fc80000011602 */
[----:B------:R-:W-:-:S05]  /*c980*/  LOP3.LUT R3, R0, R3, RZ, 0xfc, !PT ;  /* 0x0000000300037212 */ /* 0x000fca00078efcff */
[----:B------:R-:W-:Y:S01]  /*c990*/  STG.E.U8 desc[UR36][R16.64], R3 ;  /* 0x0000000310007986 */ /* 0x000fe2000c101124 */
[----:B------:R-:W-:Y:S05]  /*c9a0*/  EXIT ;  /* 0x000000000000794d */ /* 0x000fea0003800000 */
.L_x_34245:
[----:B------:R-:W0:Y:S02]  /*c9b0*/  I2F.S8 R0, R3 ;  /* 0x0000000300007306 */ /* 0x000e240000001400 */
[----:B0-----:R-:W-:-:S05]  /*c9c0*/  F2FP.BF16.F32.PACK_AB R0, RZ, R0 ;  /* 0x00000000ff00723e */ /* 0x001fca00000010ff */
[----:B------:R-:W-:Y:S01]  /*c9d0*/  STG.E.U16 desc[UR36][R16.64], R0 ;  /* 0x0000000010007986 */ /* 0x000fe2000c101524 */
[----:B------:R-:W-:Y:S05]  /*c9e0*/  EXIT ;  /* 0x000000000000794d */ /* 0x000fea0003800000 */
.L_x_34242:
        /* <DEDUP_REMOVED lines=12> */
.L_x_34254:
        /* <DEDUP_REMOVED lines=17> */
.L_x_34257:
[----:B------:R-:W-:-:S04]  /*cbc0*/  LOP3.LUT R2, R3, 0x80000000, RZ, 0xc0, !PT ;  /* 0x8000000003027812 */ /* 0x000fc800078ec0ff */
[----:B------:R-:W-:-:S04]  /*cbd0*/  SHF.R.U32.HI R3, RZ, 0x18, R2 ;  /* 0x00000018ff037819 */ /* 0x000fc80000011602 */
[----:B------:R-:W-:-:S04]  /*cbe0*/  LOP3.LUT R0, R0, R3, RZ, 0xfc, !PT ;  /* 0x0000000300007212 */ /* 0x000fc800078efcff */
[----:B------:R-:W-:-:S07]  /*cbf0*/  PRMT R8, R0, 0x7610, R8 ;  /* 0x0000761000087816 */ /* 0x000fce0000000008 */
.L_x_34256:
[----:B------:R-:W-:Y:S05]  /*cc00*/  BSYNC B0 ;  /* 0x0000000000007941 */ /* 0x000fea0003800000 */
.L_x_34255:
[----:B------:R-:W-:Y:S01]  /*cc10*/  STG.E.U8 desc[UR36][R16.64], R8 ;  /* 0x0000000810007986 */ /* 0x000fe2000c101124 */
[----:B------:R-:W-:Y:S05]  /*cc20*/  EXIT ;  /* 0x000000000000794d */ /* 0x000fea0003800000 */
.L_x_34253:
        /* <DEDUP_REMOVED lines=17> */
.L_x_34260:
[----:B------:R-:W-:-:S04]  /*cd40*/  LOP3.LUT R2, R3, 0x80000000, RZ, 0xc0, !PT ;  /* 0x8000000003027812 */ /* 0x000fc800078ec0ff */
[----:B------:R-:W-:-:S04]  /*cd50*/  SHF.R.U32.HI R3, RZ, 0x18, R2 ;  /* 0x00000018ff037819 */ /* 0x000fc80000011602 */
[----:B------:R-:W-:-:S04]  /*cd60*/  LOP3.LUT R0, R0, R3, RZ, 0xfc, !PT ;  /* 0x0000000300007212 */ /* 0x000fc800078efcff */
[----:B------:R-:W-:-:S07]  /*cd70*/  PRMT R8, R0, 0x7610, R8 ;  /* 0x0000761000087816 */ /* 0x000fce0000000008 */
.L_x_34259:
[----:B------:R-:W-:Y:S05]  /*cd80*/  BSYNC B0 ;  /* 0x0000000000007941 */ /* 0x000fea0003800000 */
.L_x_34258:
[----:B------:R-:W-:Y:S01]  /*cd90*/  STG.E.U8 desc[UR36][R16.64], R8 ;  /* 0x0000000810007986 */ /* 0x000fe2000c101124 */
[----:B------:R-:W-:Y:S05]  /*cda0*/  EXIT ;  /* 0x000000000000794d */ /* 0x000fea0003800000 */
.L_x_34252:
        /* <DEDUP_REMOVED lines=23> */
.L_x_34235:
        /* <DEDUP_REMOVED lines=16> */
.L_x_34263:
[----:B------:R-:W-:Y:S05]  /*d020*/  EXIT ;  /* 0x000000000000794d */ /* 0x000fea0003800000 */
.L_x_34262:
[----:B------:R-:W-:-:S04]  /*d030*/  LOP3.LUT R3, R3, 0xffff, RZ, 0xc0, !PT ;  /* 0x0000ffff03037812 */ /* 0x000fc800078ec0ff */
[----:B------:R-:W-:-:S05]  /*d040*/  PRMT R3, R3, 0x8880, RZ ;  /* 0x0000888003037816 */ /* 0x000fca00000000ff */
[----:B------:R-:W-:-:S05]  /*d050*/  IMAD.MOV.U32 R2, RZ, RZ, R3 ;  /* 0x000000ffff027224 */ /* 0x000fca00078e0003 */
[----:B------:R-:W-:-:S05]  /*d060*/  SHF.R.S32.HI R3, RZ, 0x1f, R2 ;  /* 0x0000001fff037819 */ /* 0x000fca0000011402 */
[----:B------:R-:W-:Y:S01]  /*d070*/  STG.E.64 desc[UR36][R16.64], R2 ;  /* 0x0000000210007986 */ /* 0x000fe2000c101b24 */
[----:B------:R-:W-:Y:S05]  /*d080*/  EXIT ;  /* 0x000000000000794d */ /* 0x000fea0003800000 */
.L_x_34261:
[----:B------:R-:W-:-:S05]  /*d090*/  PRMT R3, R3, 0x8880, RZ ;  /* 0x0000888003037816 */ /* 0x000fca00000000ff */
[----:B------:R-:W-:Y:S01]  /*d0a0*/  STG.E desc[UR36][R16.64], R3 ;  /* 0x0000000310007986 */ /* 0x000fe2000c101924 */
[----:B------:R-:W-:Y:S05]  /*d0b0*/  EXIT ;  /* 0x000000000000794d */ /* 0x000fea0003800000 */
.L_x_34264:
        /* <DEDUP_REMOVED lines=12> */
.L_x_37944:


//--------------------- .text._ZN2at6native27unrolled_elementwise_kernelINS0_13BUnaryFunctorIaaaZZZNS0_15binary_internal21div_floor_kernel_cudaERNS_18TensorIteratorBaseEENKUlvE_clEvENKUlvE0_clEvEUlaaE_EESt5arrayIPcLm2EELi4E23TrivialOffsetCalculatorILi1EjESE_NS0_6memory12LoadWithCastILi1EEENSF_13StoreWithCastILi1EEEEEviT_T0_T2_T3_T4_T5_ --------------------------
	.section	.text._ZN2at6native27unrolled_elementwise_kernelINS0_13BUnaryFunctorIaaaZZZNS0_15binary_internal21div_floor_kernel_cudaERNS_18TensorIteratorBaseEENKUlvE_clEvENKUlvE0_clEvEUlaaE_EESt5arrayIPcLm2EELi4E23TrivialOffsetCalculatorILi1EjESE_NS0_6memory12LoadWithCastILi1EEENSF_13StoreWithCastILi1EEEEEviT_T0_T2_T3_T4_T5_,"ax",@progbits
	.align	128
        .global         _ZN2at6native27unrolled_elementwise_kernelINS0_13BUnaryFunctorIaaaZZZNS0_15binary_internal21div_floor_kernel_cudaERNS_18TensorIteratorBaseEENKUlvE_clEvENKUlvE0_clEvEUlaaE_EESt5arrayIPcLm2EELi4E23TrivialOffsetCalculatorILi1EjESE_NS0_6memory12LoadWithCastILi1EEENSF_13StoreWithCastILi1EEEEEviT_T0_T2_T3_T4_T5_
        .type           _ZN2at6native27unrolled_elementwise_kernelINS0_13BUnaryFunctorIaaaZZZNS0_15binary_internal21div_floor_kernel_cudaERNS_18TensorIteratorBaseEENKUlvE_clEvENKUlvE0_clEvEUlaaE_EESt5arrayIPcLm2EELi4E23TrivialOffsetCalculatorILi1EjESE_NS0_6memory12LoadWithCastILi1EEENSF_13StoreWithCastILi1EEEEEviT_T0_T2_T3_T4_T5_,@function
        .size           _ZN2at6native27unrolled_elementwise_kernelINS0_13BUnaryFunctorIaaaZZZNS0_15binary_internal21div_floor_kernel_cudaERNS_18TensorIteratorBaseEENKUlvE_clEvENKUlvE0_clEvEUlaaE_EESt5arrayIPcLm2EELi4E23TrivialOffsetCalculatorILi1EjESE_NS0_6memory12LoadWithCastILi1EEENSF_13StoreWithCastILi1EEEEEviT_T0_T2_T3_T4_T5_,(.L_x_37945 - _ZN2at6native27unrolled_elementwise_kernelINS0_13BUnaryFunctorIaaaZZZNS0_15binary_internal21div_floor_kernel_cudaERNS_18TensorIteratorBaseEENKUlvE_clEvENKUlvE0_clEvEUlaaE_EESt5arrayIPcLm2EELi4E23TrivialOffsetCalculatorILi1EjESE_NS0_6memory12LoadWithCastILi1EEENSF_13StoreWithCastILi1EEEEEviT_T0_T2_T3_T4_T5_)
        .other          _ZN2at6native27unrolled_elementwise_kernelINS0_13BUnaryFunctorIaaaZZZNS0_15binary_internal21div_floor_kernel_cudaERNS_18TensorIteratorBaseEENKUlvE_clEvENKUlvE0_clEvEUlaaE_EESt5arrayIPcLm2EELi4E23TrivialOffsetCalculatorILi1EjESE_NS0_6memory12LoadWithCastILi1EEENSF_13StoreWithCastILi1EEEEEviT_T0_T2_T3_T4_T5_,@"STO_CUDA_ENTRY STV_DEFAULT"
_ZN2at6native27unrolled_elementwise_kernelINS0_13BUnaryFunctorIaaaZZZNS0_15binary_internal21div_floor_kernel_cudaERNS_18TensorIteratorBaseEENKUlvE_clEvENKUlvE0_clEvEUlaaE_EESt5arrayIPcLm2EELi4E23TrivialOffsetCalculatorILi1EjESE_NS0_6memory12LoadWithCastILi1EEENSF_13StoreWithCastILi1EEEEEviT_T0_T2_T3_T4_T5_:
.text._ZN2at6native27unrolled_elementwise_kernelINS0_13BUnaryFunctorIaaaZZZNS0_15binary_internal21div_floor_kernel_cudaERNS_18TensorIteratorBaseEENKUlvE_clEvENKUlvE0_clEvEUlaaE_EESt5arrayIPcLm2EELi4E23TrivialOffsetCalculatorILi1EjESE_NS0_6memory12LoadWithCastILi1EEENSF_13StoreWithCastILi1EEEEEviT_T0_T2_T3_T4_T5_:
        /* <DEDUP_REMOVED lines=31> */
.L_x_34270:
[----:B------:R3:W5:Y:S01]  /*01f0*/  LDG.E.U8 R29, desc[UR36][R4.64] ;  /* 0x00000024041d7981 */ /* 0x000762000c1e1100 */
[----:B------:R-:W-:Y:S05]  /*0200*/  BRA `(.L_x_34272) ;  /* 0x0000000c00587947 */ /* 0x000fea0003800000 */
.L_x_34269:
        /* <DEDUP_REMOVED lines=8> */
.L_x_34274:
[----:B------:R1:W5:Y:S01]  /*0290*/  LDG.E.U8 R29, desc[UR36][R4.64] ;  /* 0x00000024041d7981 */ /* 0x000362000c1e1100 */
[----:B------:R-:W-:Y:S05]  /*02a0*/  BRA `(.L_x_34272) ;  /* 0x0000000c00307947 */ /* 0x000fea0003800000 */
.L_x_34273:
[----:B------:R2:W5:Y:S01]  /*02b0*/  LDG.E.U16 R29, desc[UR36][R4.64] ;  /* 0x00000024041d7981 */ /* 0x000562000c1e1500 */
[----:B------:R-:W-:Y:S05]  /*02c0*/  BRA `(.L_x_34272) ;  /* 0x0000000c00287947 */ /* 0x000fea0003800000 */
.L_x_34268:
        /* <DEDUP_REMOVED lines=9> */
.L_x_34276:
[----:B------:R-:W2:Y:S02]  /*0360*/  LDG.E.U16 R0, desc[UR36][R4.64] ;  /* 0x0000002404007981 */ /* 0x000ea4000c1e1500 */
[----:B--2---:R-:W-:-:S06]  /*0370*/  HADD2.F32 R0, -RZ, R0.H0_H0 ;  /* 0x20000000ff007230 */ /* 0x004fcc0000004100 */
[----:B------:R-:W0:Y:S02]  /*0380*/  F2I.FTZ.TRUNC.NTZ R0, R0 ;  /* 0x0000000000007305 */ /* 0x000e24000021f100 */
[----:B0-----:R-:W-:Y:S01]  /*0390*/  PRMT R29, R0, 0x7610, R29 ;  /* 0x00007610001d7816 */ /* 0x001fe2000000001d */
[----:B------:R-:W-:Y:S06]  /*03a0*/  BRA `(.L_x_34272) ;  /* 0x0000000800f07947 */ /* 0x000fec0003800000 */
.L_x_34275:
        /* <DEDUP_REMOVED lines=9> */
.L_x_34278:
[----:B------:R-:W2:Y:S02]  /*0440*/  LDG.E.U16 R4, desc[UR36][R4.64] ;  /* 0x0000002404047981 */ /* 0x000ea4000c1e1500 */
[----:B--2---:R-:W-:-:S06]  /*0450*/  HADD2.F32 R0, -RZ, R4.H0_H0 ;  /* 0x20000004ff007230 */ /* 0x004fcc0000004100 */
[----:B------:R-:W0:Y:S02]  /*0460*/  F2I.FTZ.TRUNC.NTZ R0, R0 ;  /* 0x0000000000007305 */ /* 0x000e24000021f100 */
[----:B0-----:R-:W-:Y:S01]  /*0470*/  PRMT R29, R0, 0x7610, R29 ;  /* 0x00007610001d7816 */ /* 0x001fe2000000001d */
[----:B------:R-:W-:Y:S06]  /*0480*/  BRA `(.L_x_34272) ;  /* 0x0000000800b87947 */ /* 0x000fec0003800000 */
.L_x_34277:
[----:B------:R-:W2:Y:S02]  /*0490*/  LDG.E.64 R4, desc[UR36][R4.64] ;  /* 0x0000002404047981 */ /* 0x000ea4000c1e1b00 */
[----:B--2---:R0:W1:Y:S01]  /*04a0*/  F2I.F64.TRUNC R29, R4 ;  /* 0x00000004001d7311 */ /* 0x004062000030d100 */
[----:B------:R-:W-:Y:S05]  /*04b0*/  BRA `(.L_x_34272) ;  /* 0x0000000800ac7947 */ /* 0x000fea0003800000 */
.L_x_34267:
        /* <DEDUP_REMOVED lines=12> */
.L_x_34281:
[----:B------:R-:W2:Y:S02]  /*0580*/  LDG.E.64 R4, desc[UR36][R4.64] ;  /* 0x0000002404047981 */ /* 0x000ea4000c1e1b00 */
[----:B--2---:R0:W1:Y:S01]  /*0590*/  F2I.F64.TRUNC R29, R4 ;  /* 0x00000004001d7311 */ /* 0x004062000030d100 */
[----:B------:R-:W-:Y:S05]  /*05a0*/  BRA `(.L_x_34272) ;  /* 0x0000000800707947 */ /* 0x000fea0003800000 */
.L_x_34280:
        /* <DEDUP_REMOVED lines=28> */
.L_x_34283:
        /* <DEDUP_REMOVED lines=16> */
.L_x_34282:
[----:B------:R-:W2:Y:S02]  /*0870*/  LDG.E.U16 R0, desc[UR36][R4.64] ;  /* 0x0000002404007981 */ /* 0x000ea4000c1e1500 */
[----:B--2---:R-:W-:-:S06]  /*0880*/  IMAD.U32 R0, R0, 0x10000, RZ ;  /* 0x0001000000007824 */ /* 0x004fcc00078e00ff */
[----:B------:R-:W0:Y:S02]  /*0890*/  F2I.FTZ.TRUNC.NTZ R0, R0 ;  /* 0x0000000000007305 */ /* 0x000e24000021f100 */
[----:B0-----:R-:W-:Y:S01]  /*08a0*/  PRMT R29, R0, 0x7610, R29 ;  /* 0x00007610001d7816 */ /* 0x001fe2000000001d */
[----:B------:R-:W-:Y:S06]  /*08b0*/  BRA `(.L_x_34272) ;  /* 0x0000000400ac7947 */ /* 0x000fec0003800000 */
.L_x_34279:
        /* <DEDUP_REMOVED lines=10> */
.L_x_34286:
        /* <DEDUP_REMOVED lines=21> */
.L_x_34290:
[----:B------:R-:W-:Y:S05]  /*0ab0*/  BSYNC B1 ;  /* 0x0000000000017941 */ /* 0x000fea0003800000 */
.L_x_34289:
[----:B------:R-:W-:Y:S01]  /*0ac0*/  LEA R5, R0, 0x3b800000, 0x17 ;  /* 0x3b80000000057811 */ /* 0x000fe200078eb8ff */
[----:B------:R-:W-:-:S05]  /*0ad0*/  IMAD.SHL.U32 R0, R3, 0x100000, RZ ;  /* 0x0010000003007824 */ /* 0x000fca00078e00ff */
[----:B------:R-:W-:-:S07]  /*0ae0*/  LOP3.LUT R0, R5, R0, R6, 0xfe, !PT ;  /* 0x0000000005007212 */ /* 0x000fce00078efe06 */
.L_x_34288:
[----:B------:R-:W-:Y:S05]  /*0af0*/  BSYNC B0 ;  /* 0x0000000000007941 */ /* 0x000fea0003800000 */
.L_x_34287:
[----:B------:R-:W0:Y:S02]  /*0b00*/  F2I.FTZ.TRUNC.NTZ R0, R0 ;  /* 0x0000000000007305 */ /* 0x000e24000021f100 */
[----:B0-----:R-:W-:Y:S01]  /*0b10*/  PRMT R29, R0, 0x7610, R29 ;  /* 0x00007610001d7816 */ /* 0x001fe2000000001d */
[----:B------:R-:W-:Y:S06]  /*0b20*/  BRA `(.L_x_34272) ;  /* 0x0000000400107947 */ /* 0x000fec0003800000 */
.L_x_34285:
        /* <DEDUP_REMOVED lines=21> */
.L_x_34294:
[----:B------:R-:W-:Y:S05]  /*0c80*/  BSYNC B1 ;  /* 0x0000000000017941 */ /* 0x000fea0003800000 */
.L_x_34293:
[----:B------:R-:W-:Y:S01]  /*0c90*/  LEA R5, R0, 0x37800000, 0x17 ;  /* 0x3780000000057811 */ /* 0x000fe200078eb8ff */
[----:B------:R-:W-:-:S05]  /*0ca0*/  IMAD.SHL.U32 R0, R3, 0x200000, RZ ;  /* 0x0020000003007824 */ /* 0x000fca00078e00ff */
[----:B------:R-:W-:-:S07]  /*0cb0*/  LOP3.LUT R0, R5, R0, R6, 0xfe, !PT ;  /* 0x0000000005007212 */ /* 0x000fce00078efe06 */
.L_x_34292:
[----:B------:R-:W-:Y:S05]  /*0cc0*/  BSYNC B0 ;  /* 0x0000000000007941 */ /* 0x000fea0003800000 */
.L_x_34291:
[----:B------:R-:W0:Y:S02]  /*0cd0*/  F2I.FTZ.TRUNC.NTZ R0, R0 ;  /* 0x0000000000007305 */ /* 0x000e24000021f100 */
[----:B0-----:R-:W-:Y:S01]  /*0ce0*/  PRMT R29, R0, 0x7610, R29 ;  /* 0x00007610001d7816 */ /* 0x001fe2000000001d */
[----:B------:R-:W-:Y:S06]  /*0cf0*/  BRA `(.L_x_34272) ;  /* 0x00000000009c7947 */ /* 0x000fec0003800000 */
.L_x_34284:
        /* <DEDUP_REMOVED lines=14> */
.L_x_34298:
[----:B------:R-:W-:Y:S05]  /*0de0*/  BSYNC B0 ;  /* 0x0000000000007941 */ /* 0x000fea0003800000 */
.L_x_34297:
[----:B------:R-:W0:Y:S02]  /*0df0*/  F2I.FTZ.TRUNC.NTZ R0, R0 ;  /* 0x0000000000007305 */ /* 0x000e24000021f100 */
[----:B0-----:R-:W-:Y:S01]  /*0e00*/  PRMT R29, R0, 0x7610, R29 ;  /* 0x00007610001d7816 */ /* 0x001fe2000000001d */
[----:B------:R-:W-:Y:S06]  /*0e10*/  BRA `(.L_x_34272) ;  /* 0x0000000000547947 */ /* 0x000fec0003800000 */
.L_x_34271:
        /* <DEDUP_REMOVED lines=16> */
.L_x_34299:
[----:B------:R-:W-:Y:S01]  /*0f20*/  PRMT R29, RZ, 0x7610, R29 ;  /* 0x00007610ff1d7816 */ /* 0x000fe2000000001d */
[----:B------:R-:W-:Y:S06]  /*0f30*/  BRA `(.L_x_34272) ;  /* 0x00000000000c7947 */ /* 0x000fec0003800000 */
.L_x_34296:
[----:B------:R0:W5:Y:S01]  /*0f40*/  LDG.E.U8 R29, desc[UR36][R4.64] ;  /* 0x00000024041d7981 */ /* 0x000162000c1e1100 */
[----:B------:R-:W-:Y:S05]  /*0f50*/  BRA `(.L_x_34272) ;  /* 0x0000000000047947 */ /* 0x000fea0003800000 */
.L_x_34295:
[----:B------:R0:W5:Y:S02]  /*0f60*/  LDG.E.U8 R29, desc[UR36][R4.64] ;  /* 0x00000024041d7981 */ /* 0x000164000c1e1100 */
.L_x_34272:
[----:B------:R-:W2:Y:S02]  /*0f70*/  S2R R17, SR_TID.X ;  /* 0x0000000000117919 */ /* 0x000ea40000002100 */
[----:B--2---:R-:W-:-:S07]  /*0f80*/  VIADD R17, R17, 0x80 ;  /* 0x0000008011117836 */ /* 0x004fce0000000000 */
.L_x_34266:
[----:B------:R-:W-:Y:S05]  /*0f90*/  BSYNC B6 ;  /* 0x0000000000067941 */ /* 0x000fea0003800000 */
.L_x_34265:
        /* <DEDUP_REMOVED lines=23> */
.L_x_34305:
[----:B------:R0:W5:Y:S01]  /*1110*/  LDG.E.U8 R18, desc[UR36][R4.64] ;  /* 0x0000002404127981 */ /* 0x000162000c1e1100 */
[----:B------:R-:W-:Y:S05]  /*1120*/  BRA `(.L_x_34307) ;  /* 0x0000000c00547947 */ /* 0x000fea0003800000 */
.L_x_34304:
        /* <DEDUP_REMOVED lines=8> */
.L_x_34309:
[----:B------:R0:W5:Y:S01]  /*11b0*/  LDG.E.U8 R18, desc[UR36][R4.64] ;  /* 0x0000002404127981 */ /* 0x000162000c1e1100 */
[----:B------:R-:W-:Y:S05]  /*11c0*/  BRA `(.L_x_34307) ;  /* 0x0000000c002c7947 */ /* 0x000fea0003800000 */
.L_x_34308:
[----:B------:R0:W5:Y:S01]  /*11d0*/  LDG.E.U16 R18, desc[UR36][R4.64] ;  /* 0x0000002404127981 */ /* 0x000162000c1e1500 */
[----:B------:R-:W-:Y:S05]  /*11e0*/  BRA `(.L_x_34307) ;  /* 0x0000000c00247947 */ /* 0x000fea0003800000 */
.L_x_34303:
        /* <DEDUP_REMOVED lines=9> */
.L_x_34311:
[----:B------:R-:W2:Y:S02]  /*1280*/  LDG.E.U16 R0, desc[UR36][R4.64] ;  /* 0x0000002404007981 */ /* 0x000ea4000c1e1500 */
[----:B--2---:R-:W-:-:S06]  /*1290*/  HADD2.F32 R0, -RZ, R0.H0_H0 ;  /* 0x20000000ff007230 */ /* 0x004fcc0000004100 */
[----:B------:R-:W0:Y:S02]  /*12a0*/  F2I.FTZ.TRUNC.NTZ R0, R0 ;  /* 0x0000000000007305 */ /* 0x000e24000021f100 */
[----:B0-----:R-:W-:Y:S01]  /*12b0*/  PRMT R18, R0, 0x7610, R18 ;  /* 0x0000761000127816 */ /* 0x001fe20000000012 */
[----:B------:R-:W-:Y:S06]  /*12c0*/  BRA `(.L_x_34307) ;  /* 0x0000000800ec7947 */ /* 0x000fec0003800000 */
.L_x_34310:
        /* <DEDUP_REMOVED lines=9> */
.L_x_34313:
[----:B------:R-:W2:Y:S02]  /*1360*/  LDG.E.U16 R4, desc[UR36][R4.64] ;  /* 0x0000002404047981 */ /* 0x000ea4000c1e1500 */
[----:B--2---:R-:W-:-:S06]  /*1370*/  HADD2.F32 R0, -RZ, R4.H0_H0 ;  /* 0x20000004ff007230 */ /* 0x004fcc0000004100 */
[----:B------:R-:W0:Y:S02]  /*1380*/  F2I.FTZ.TRUNC.NTZ R0, R0 ;  /* 0x0000000000007305 */ /* 0x000e24000021f100 */
[----:B0-----:R-:W-:Y:S01]  /*1390*/  PRMT R18, R0, 0x7610, R18 ;  /* 0x0000761000127816 */ /* 0x001fe20000000012 */
[----:B------:R-:W-:Y:S06]  /*13a0*/  BRA `(.L_x_34307) ;  /* 0x0000000800b47947 */ /* 0x000fec0003800000 */
.L_x_34312:
[----:B------:R-:W2:Y:S02]  /*13b0*/  LDG.E.64 R4, desc[UR36][R4.64] ;  /* 0x0000002404047981 */ /* 0x000ea4000c1e1b00 */
[----:B--2---:R0:W1:Y:S01]  /*13c0*/  F2I.F64.TRUNC R18, R4 ;  /* 0x0000000400127311 */ /* 0x004062000030d100 */
[----:B------:R-:W-:Y:S05]  /*13d0*/  BRA `(.L_x_34307) ;  /* 0x0000000800a87947 */ /* 0x000fea0003800000 */
.L_x_34302:
        /* <DEDUP_REMOVED lines=12> */
.L_x_34316:
[----:B------:R-:W2:Y:S02]  /*14a0*/  LDG.E.64 R4, desc[UR36][R4.64] ;  /* 0x0000002404047981 */ /* 0x000ea4000c1e1b00 */
[----:B--2---:R0:W1:Y:S01]  /*14b0*/  F2I.F64.TRUNC R18, R4 ;  /* 0x0000000400127311 */ /* 0x004062000030d100 */
[----:B------:R-:W-:Y:S05]  /*14c0*/  BRA `(.L_x_34307) ;  /* 0x00000008006c7947 */ /* 0x000fea0003800000 */
.L_x_34315:
        /* <DEDUP_REMOVED lines=28> */
.L_x_34318:
        /* <DEDUP_REMOVED lines=15> */
.L_x_34317:
[----:B------:R-:W2:Y:S02]  /*1780*/  LDG.E.U16 R0, desc[UR36][R4.64] ;  /* 0x0000002404007981 */ /* 0x000ea4000c1e1500 */
[----:B--2---:R-:W-:-:S06]  /*1790*/  IMAD.U32 R0, R0, 0x10000, RZ ;  /* 0x0001000000007824 */ /* 0x004fcc00078e00ff */
[----:B------:R-:W0:Y:S02]  /*17a0*/  F2I.FTZ.TRUNC.NTZ R0, R0 ;  /* 0x0000000000007305 */ /* 0x000e24000021f100 */
[----:B0-----:R-:W-:Y:S01]  /*17b0*/  PRMT R18, R0, 0x7610, R18 ;  /* 0x0000761000127816 */ /* 0x001fe20000000012 */
[----:B------:R-:W-:Y:S06]  /*17c0*/  BRA `(.L_x_34307) ;  /* 0x0000000400ac7947 */ /* 0x000fec0003800000 */
.L_x_34314:
        /* <DEDUP_REMOVED lines=10> */
.L_x_34321:
        /* <DEDUP_REMOVED lines=21> */
.L_x_34325:
[----:B------:R-:W-:Y:S05]  /*19c0*/  BSYNC B1 ;  /* 0x0000000000017941 */ /* 0x000fea0003800000 */
.L_x_34324:
[----:B------:R-:W-:Y:S01]  /*19d0*/  LEA R5, R0, 0x3b800000, 0x17 ;  /* 0x3b80000000057811 */ /* 0x000fe200078eb8ff */
[----:B------:R-:W-:-:S05]  /*19e0*/  IMAD.SHL.U32 R0, R3, 0x100000, RZ ;  /* 0x0010000003007824 */ /* 0x000fca00078e00ff */
[----:B------:R-:W-:-:S07]  /*19f0*/  LOP3.LUT R0, R5, R0, R6, 0xfe, !PT ;  /* 0x0000000005007212 */ /* 0x000fce00078efe06 */
.L_x_34323:
[----:B------:R-:W-:Y:S05]  /*1a00*/  BSYNC B0 ;  /* 0x0000000000007941 */ /* 0x000fea0003800000 */
.L_x_34322:
[----:B------:R-:W0:Y:S02]  /*1a10*/  F2I.FTZ.TRUNC.NTZ R0, R0 ;  /* 0x0000000000007305 */ /* 0x000e24000021f100 */
[----:B0-----:R-:W-:Y:S01]  /*1a20*/  PRMT R18, R0, 0x7610, R18 ;  /* 0x0000761000127816 */ /* 0x001fe20000000012 */
[----:B------:R-:W-:Y:S06]  /*1a30*/  BRA `(.L_x_34307) ;  /* 0x0000000400107947 */ /* 0x000fec0003800000 */
.L_x_34320:
        /* <DEDUP_REMOVED lines=21> */
.L_x_34329:
[----:B------:R-:W-:Y:S05]  /*1b90*/  BSYNC B1 ;  /* 0x0000000000017941 */ /* 0x000fea0003800000 */
.L_x_34328:
[----:B------:R-:W-:Y:S01]  /*1ba0*/  LEA R5, R0, 0x37800000, 0x17 ;  /* 0x3780000000057811 */ /* 0x000fe200078eb8ff */
[----:B------:R-:W-:-:S05]  /*1bb0*/  IMAD.SHL.U32 R0, R3, 0x200000, RZ ;  /* 0x0020000003007824 */ /* 0x000fca00078e00ff */
[----:B------:R-:W-:-:S07]  /*1bc0*/  LOP3.LUT R0, R5, R0, R6, 0xfe, !PT ;  /* 0x0000000005007212 */ /* 0x000fce00078efe06 */
.L_x_34327:
[----:B------:R-:W-:Y:S05]  /*1bd0*/  BSYNC B0 ;  /* 0x0000000000007941 */ /* 0x000fea0003800000 */
.L_x_34326:
[----:B------:R-:W0:Y:S02]  /*1be0*/  F2I.FTZ.TRUNC.NTZ R0, R0 ;  /* 0x0000000000007305 */ /* 0x000e24000021f100 */
[----:B0-----:R-:W-:Y:S01]  /*1bf0*/  PRMT R18, R0, 0x7610, R18 ;  /* 0x0000761000127816 */ /* 0x001fe20000000012 */
[----:B------:R-:W-:Y:S06]  /*1c00*/  BRA `(.L_x_34307) ;  /* 0x00000000009c7947 */ /* 0x000fec0003800000 */
.L_x_34319:
        /* <DEDUP_REMOVED lines=14> */
.L_x_34333:
[----:B------:R-:W-:Y:S05]  /*1cf0*/  BSYNC B0 ;  /* 0x0000000000007941 */ /* 0x000fea0003800000 */
.L_x_34332:
[----:B------:R-:W0:Y:S02]  /*1d00*/  F2I.FTZ.TRUNC.NTZ R0, R0 ;  /* 0x0000000000007305 */ /* 0x000e24000021f100 */
[----:B0-----:R-:W-:Y:S01]  /*1d10*/  PRMT R18, R0, 0x7610, R18 ;  /* 0x0000761000127816 */ /* 0x001fe20000000012 */
[----:B------:R-:W-:Y:S06]  /*1d20*/  BRA `(.L_x_34307) ;  /* 0x0000000000547947 */ /* 0x000fec0003800000 */
.L_x_34306:
        /* <DEDUP_REMOVED lines=16> */
.L_x_34334:
[----:B------:R-:W-:Y:S01]  /*1e30*/  PRMT R18, RZ, 0x7610, R18 ;  /* 0x00007610ff127816 */ /* 0x000fe20000000012 */
[----:B------:R-:W-:Y:S06]  /*1e40*/  BRA `(.L_x_34307) ;  /* 0x00000000000c7947 */ /* 0x000fec0003800000 */
.L_x_34331:
[----:B------:R3:W5:Y:S01]  /*1e50*/  LDG.E.U8 R18, desc[UR36][R4.64] ;  /* 0x0000002404127981 */ /* 0x000762000c1e1100 */
[----:B------:R-:W-:Y:S05]  /*1e60*/  BRA `(.L_x_34307) ;  /* 0x0000000000047947 */ /* 0x000fea0003800000 */
.L_x_34330:
[----:B------:R2:W5:Y:S02]  /*1e70*/  LDG.E.U8 R18, desc[UR36][R4.64] ;  /* 0x0000002404127981 */ /* 0x000564000c1e1100 */
.L_x_34307:
[----:B------:R-:W-:-:S07]  /*1e80*/  VIADD R17, R17, 0x80 ;  /* 0x0000008011117836 */ /* 0x000fce0000000000 */
.L_x_34301:
[----:B------:R-:W-:Y:S05]  /*1e90*/  BSYNC B6 ;  /* 0x0000000000067941 */ /* 0x000fea0003800000 */
.L_x_34300:
        /* <DEDUP_REMOVED lines=25> */
.L_x_34340:
[----:B------:R0:W5:Y:S01]  /*2030*/  LDG.E.U8 R27, desc[UR36][R4.64] ;  /* 0x00000024041b7981 */ /* 0x000162000c1e1100 */
[----:B------:R-:W-:Y:S05]  /*2040*/  BRA `(.L_x_34342) ;  /* 0x0000000c00547947 */ /* 0x000fea0003800000 */
.L_x_34339:
        /* <DEDUP_REMOVED lines=8> */
.L_x_34344:
[----:B------:R0:W5:Y:S01]  /*20d0*/  LDG.E.U8 R27, desc[UR36][R4.64] ;  /* 0x00000024041b7981 */ /* 0x000162000c1e1100 */
[----:B------:R-:W-:Y:S05]  /*20e0*/  BRA `(.L_x_34342) ;  /* 0x0000000c002c7947 */ /* 0x000fea0003800000 */
.L_x_34343:
[----:B------:R0:W5:Y:S01]  /*20f0*/  LDG.E.U16 R27, desc[UR36][R4.64] ;  /* 0x00000024041b7981 */ /* 0x000162000c1e1500 */
[----:B------:R-:W-:Y:S05]  /*2100*/  BRA `(.L_x_34342) ;  /* 0x0000000c00247947 */ /* 0x000fea0003800000 */
.L_x_34338:
        /* <DEDUP_REMOVED lines=9> */
.L_x_34346:
[----:B------:R-:W2:Y:S02]  /*21a0*/  LDG.E.U16 R0, desc[UR36][R4.64] ;  /* 0x0000002404007981 */ /* 0x000ea4000c1e1500 */
[----:B--2---:R-:W-:-:S06]  /*21b0*/  HADD2.F32 R0, -RZ, R0.H0_H0 ;  /* 0x20000000ff007230 */ /* 0x004fcc0000004100 */
[----:B------:R-:W0:Y:S02]  /*21c0*/  F2I.FTZ.TRUNC.NTZ R0, R0 ;  /* 0x0000000000007305 */ /* 0x000e24000021f100 */
[----:B0-----:R-:W-:Y:S01]  /*21d0*/  PRMT R27, R0, 0x7610, R27 ;  /* 0x00007610001b7816 */ /* 0x001fe2000000001b */
[----:B------:R-:W-:Y:S06]  /*21e0*/  BRA `(.L_x_34342) ;  /* 0x0000000800ec7947 */ /* 0x000fec0003800000 */
.L_x_34345:
        /* <DEDUP_REMOVED lines=9> */
.L_x_34348:
[----:B------:R-:W2:Y:S02]  /*2280*/  LDG.E.U16 R4, desc[UR36][R4.64] ;  /* 0x0000002404047981 */ /* 0x000ea4000c1e1500 */
[----:B--2---:R-:W-:-:S06]  /*2290*/  HADD2.F32 R0, -RZ, R4.H0_H0 ;  /* 0x20000004ff007230 */ /* 0x004fcc0000004100 */
[----:B------:R-:W0:Y:S02]  /*22a0*/  F2I.FTZ.TRUNC.NTZ R0, R0 ;  /* 0x0000000000007305 */ /* 0x000e24000021f100 */
[----:B0-----:R-:W-:Y:S01]  /*22b0*/  PRMT R27, R0, 0x7610, R27 ;  /* 0x00007610001b7816 */ /* 0x001fe2000000001b */
[----:B------:R-:W-:Y:S06]  /*22c0*/  BRA `(.L_x_34342) ;  /* 0x0000000800b47947 */ /* 0x000fec0003800000 */
.L_x_34347:
[----:B------:R-:W2:Y:S02]  /*22d0*/  LDG.E.64 R4, desc[UR36][R4.64] ;  /* 0x0000002404047981 */ /* 0x000ea4000c1e1b00 */
[----:B--2---:R0:W1:Y:S01]  /*22e0*/  F2I.F64.TRUNC R27, R4 ;  /* 0x00000004001b7311 */ /* 0x004062000030d100 */
[----:B------:R-:W-:Y:S05]  /*22f0*/  BRA `(.L_x_34342) ;  /* 0x0000000800a87947 */ /* 0x000fea0003800000 */
.L_x_34337:
        /* <DEDUP_REMOVED lines=12> */
.L_x_34351:
[----:B------:R-:W2:Y:S02]  /*23c0*/  LDG.E.64 R4, desc[UR36][R4.64] ;  /* 0x0000002404047981 */ /* 0x000ea4000c1e1b00 */
[----:B--2---:R3:W4:Y:S01]  /*23d0*/  F2I.F64.TRUNC R27, R4 ;  /* 0x00000004001b7311 */ /* 0x004722000030d100 */
[----:B------:R-:W-:Y:S05]  /*23e0*/  BRA `(.L_x_34342) ;  /* 0x00000008006c7947 */ /* 0x000fea0003800000 */
.L_x_34350:
        /* <DEDUP_REMOVED lines=28> */
.L_x_34353:
        /* <DEDUP_REMOVED lines=15> */
.L_x_34352:
[----:B------:R-:W2:Y:S02]  /*26a0*/  LDG.E.U16 R0, desc[UR36][R4.64] ;  /* 0x0000002404007981 */ /* 0x000ea4000c1e1500 */
[----:B--2---:R-:W-:-:S06]  /*26b0*/  IMAD.U32 R0, R0, 0x10000, RZ ;  /* 0x0001000000007824 */ /* 0x004fcc00078e00ff */
[----:B------:R-:W0:Y:S02]  /*26c0*/  F2I.FTZ.TRUNC.NTZ R0, R0 ;  /* 0x0000000000007305 */ /* 0x000e24000021f100 */
[----:B0-----:R-:W-:Y:S01]  /*26d0*/  PRMT R27, R0, 0x7610, R27 ;  /* 0x00007610001b7816 */ /* 0x001fe2000000001b */
[----:B------:R-:W-:Y:S06]  /*26e0*/  BRA `(.L_x_34342) ;  /* 0x0000000400ac7947 */ /* 0x000fec0003800000 */
.L_x_34349:
        /* <DEDUP_REMOVED lines=10> */
.L_x_34356:
        /* <DEDUP_REMOVED lines=21> */
.L_x_34360:
[----:B------:R-:W-:Y:S05]  /*28e0*/  BSYNC B1 ;  /* 0x0000000000017941 */ /* 0x000fea0003800000 */
.L_x_34359:
[----:B------:R-:W-:Y:S01]  /*28f0*/  LEA R5, R0, 0x3b800000, 0x17 ;  /* 0x3b80000000057811 */ /* 0x000fe200078eb8ff */
[----:B------:R-:W-:-:S05]  /*2900*/  IMAD.SHL.U32 R0, R3, 0x100000, RZ ;  /* 0x0010000003007824 */ /* 0x000fca00078e00ff */
[----:B------:R-:W-:-:S07]  /*2910*/  LOP3.LUT R0, R5, R0, R6, 0xfe, !PT ;  /* 0x0000000005007212 */ /* 0x000fce00078efe06 */
.L_x_34358:
[----:B------:R-:W-:Y:S05]  /*2920*/  BSYNC B0 ;  /* 0x0000000000007941 */ /* 0x000fea0003800000 */
.L_x_34357:
[----:B------:R-:W0:Y:S02]  /*2930*/  F2I.FTZ.TRUNC.NTZ R0, R0 ;  /* 0x0000000000007305 */ /* 0x000e24000021f100 */
[----:B0-----:R-:W-:Y:S01]  /*2940*/  PRMT R27, R0, 0x7610, R27 ;  /* 0x00007610001b7816 */ /* 0x001fe2000000001b */
[----:B------:R-:W-:Y:S06]  /*2950*/  BRA `(.L_x_34342) ;  /* 0x0000000400107947 */ /* 0x000fec0003800000 */
.L_x_34355:
        /* <DEDUP_REMOVED lines=21> */
.L_x_34364:
[----:B------:R-:W-:Y:S05]  /*2ab0*/  BSYNC B1 ;  /* 0x0000000000017941 */ /* 0x000fea0003800000 */
.L_x_34363:
[----:B------:R-:W-:Y:S01]  /*2ac0*/  LEA R5, R0, 0x37800000, 0x17 ;  /* 0x3780000000057811 */ /* 0x000fe200078eb8ff */
[----:B------:R-:W-:-:S05]  /*2ad0*/  IMAD.SHL.U32 R0, R3, 0x200000, RZ ;  /* 0x0020000003007824 */ /* 0x000fca00078e00ff */
[----:B------:R-:W-:-:S07]  /*2ae0*/  LOP3.LUT R0, R5, R0, R6, 0xfe, !PT ;  /* 0x0000000005007212 */ /* 0x000fce00078efe06 */
.L_x_34362:
[----:B------:R-:W-:Y:S05]  /*2af0*/  BSYNC B0 ;  /* 0x0000000000007941 */ /* 0x000fea0003800000 */
.L_x_34361:
[----:B------:R-:W0:Y:S02]  /*2b00*/  F2I.FTZ.TRUNC.NTZ R0, R0 ;  /* 0x0000000000007305 */ /* 0x000e24000021f100 */
[----:B0-----:R-:W-:Y:S01]  /*2b10*/  PRMT R27, R0, 0x7610, R27 ;  /* 0x00007610001b7816 */ /* 0x001fe2000000001b */
[----:B------:R-:W-:Y:S06]  /*2b20*/  BRA `(.L_x_34342) ;  /* 0x00000000009c7947 */ /* 0x000fec0003800000 */
.L_x_34354:
        /* <DEDUP_REMOVED lines=14> */
.L_x_34368:
[----:B------:R-:W-:Y:S05]  /*2c10*/  BSYNC B0 ;  /* 0x0000000000007941 */ /* 0x000fea0003800000 */
.L_x_34367:
[----:B------:R-:W0:Y:S02]  /*2c20*/  F2I.FTZ.TRUNC.NTZ R0, R0 ;  /* 0x0000000000007305 */ /* 0x000e24000021f100 */
[----:B0-----:R-:W-:Y:S01]  /*2c30*/  PRMT R27, R0, 0x7610, R27 ;  /* 0x00007610001b7816 */ /* 0x001fe2000000001b */
[----:B------:R-:W-:Y:S06]  /*2c40*/  BRA `(.L_x_34342) ;  /* 0x0000000000547947 */ /* 0x000fec0003800000 */
.L_x_34341:
        /* <DEDUP_REMOVED lines=16> */
.L_x_34369:
[----:B------:R-:W-:Y:S01]  /*2d50*/  PRMT R27, RZ, 0x7610, R27 ;  /* 0x00007610ff1b7816 */ /* 0x000fe2000000001b */
[----:B------:R-:W-:Y:S06]  /*2d60*/  BRA `(.L_x_34342) ;  /* 0x00000000000c7947 */ /* 0x000fec0003800000 */
.L_x_34366:
[----:B------:R2:W5:Y:S01]  /*2d70*/  LDG.E.U8 R27, desc[UR36][R4.64] ;  /* 0x00000024041b7981 */ /* 0x000562000c1e1100 */
[----:B------:R-:W-:Y:S05]  /*2d80*/  BRA `(.L_x_34342) ;  /* 0x0000000000047947 */ /* 0x000fea0003800000 */
.L_x_34365:
[----:B------:R1:W5:Y:S02]  /*2d90*/  LDG.E.U8 R27, desc[UR36][R4.64] ;  /* 0x00000024041b7981 */ /* 0x000364000c1e1100 */
.L_x_34342:
[----:B------:R-:W-:-:S07]  /*2da0*/  VIADD R17, R17, 0x80 ;  /* 0x0000008011117836 */ /* 0x000fce0000000000 */
.L_x_34336:
[----:B------:R-:W-:Y:S05]  /*2db0*/  BSYNC B6 ;  /* 0x0000000000067941 */ /* 0x000fea0003800000 */
.L_x_34335:
[----:B------:R-:W0:Y:S01]  /*2dc0*/  LDC.U8 R24, c[0x0][0x215] ;  /* 0x00008540ff187b82 */ /* 0x000e220000000000 */
        /* <DEDUP_REMOVED lines=22> */
.L_x_34375:
[----:B------:R0:W5:Y:S01]  /*2f30*/  LDG.E.U8 R19, desc[UR36][R4.64] ;  /* 0x0000002404137981 */ /* 0x000162000c1e1100 */
[----:B------:R-:W-:Y:S05]  /*2f40*/  BRA `(.L_x_34371) ;  /* 0x0000000c00507947 */ /* 0x000fea0003800000 */
.L_x_34374:
        /* <DEDUP_REMOVED lines=8> */
.L_x_34378:
[----:B------:R0:W5:Y:S01]  /*2fd0*/  LDG.E.U8 R19, desc[UR36][R4.64] ;  /* 0x0000002404137981 */ /* 0x000162000c1e1100 */
[----:B------:R-:W-:Y:S05]  /*2fe0*/  BRA `(.L_x_34371) ;  /* 0x0000000c00287947 */ /* 0x000fea0003800000 */
.L_x_34377:
[----:B------:R0:W5:Y:S01]  /*2ff0*/  LDG.E.U16 R19, desc[UR36][R4.64] ;  /* 0x0000002404137981 */ /* 0x000162000c1e1500 */
[----:B------:R-:W-:Y:S05]  /*3000*/  BRA `(.L_x_34371) ;  /* 0x0000000c00207947 */ /* 0x000fea0003800000 */
.L_x_34373:
        /* <DEDUP_REMOVED lines=9> */
.L_x_34380:
[----:B------:R-:W2:Y:S02]  /*30a0*/  LDG.E.U16 R0, desc[UR36][R4.64] ;  /* 0x0000002404007981 */ /* 0x000ea4000c1e1500 */
[----:B--2---:R-:W-:-:S06]  /*30b0*/  HADD2.F32 R0, -RZ, R0.H0_H0 ;  /* 0x20000000ff007230 */ /* 0x004fcc0000004100 */
[----:B------:R-:W0:Y:S02]  /*30c0*/  F2I.FTZ.TRUNC.NTZ R0, R0 ;  /* 0x0000000000007305 */ /* 0x000e24000021f100 */
[----:B0-----:R-:W-:Y:S01]  /*30d0*/  PRMT R19, R0, 0x7610, R19 ;  /* 0x0000761000137816 */ /* 0x001fe20000000013 */
[----:B------:R-:W-:Y:S06]  /*30e0*/  BRA `(.L_x_34371) ;  /* 0x0000000800e87947 */ /* 0x000fec0003800000 */
.L_x_34379:
        /* <DEDUP_REMOVED lines=9> */
.L_x_34382:
[----:B------:R-:W2:Y:S02]  /*3180*/  LDG.E.U16 R4, desc[UR36][R4.64] ;  /* 0x0000002404047981 */ /* 0x000ea4000c1e1500 */
[----:B--2---:R-:W-:-:S06]  /*3190*/  HADD2.F32 R0, -RZ, R4.H0_H0 ;  /* 0x20000004ff007230 */ /* 0x004fcc0000004100 */
[----:B------:R-:W0:Y:S02]  /*31a0*/  F2I.FTZ.TRUNC.NTZ R0, R0 ;  /* 0x0000000000007305 */ /* 0x000e24000021f100 */
[----:B0-----:R-:W-:Y:S01]  /*31b0*/  PRMT R19, R0, 0x7610, R19 ;  /* 0x0000761000137816 */ /* 0x001fe20000000013 */
[----:B------:R-:W-:Y:S06]  /*31c0*/  BRA `(.L_x_34371) ;  /* 0x0000000800b07947 */ /* 0x000fec0003800000 */
.L_x_34381:
[----:B------:R-:W2:Y:S02]  /*31d0*/  LDG.E.64 R4, desc[UR36][R4.64] ;  /* 0x0000002404047981 */ /* 0x000ea4000c1e1b00 */
[----:B--2---:R0:W1:Y:S01]  /*31e0*/  F2I.F64.TRUNC R19, R4 ;  /* 0x0000000400137311 */ /* 0x004062000030d100 */
[----:B------:R-:W-:Y:S05]  /*31f0*/  BRA `(.L_x_34371) ;  /* 0x0000000800a47947 */ /* 0x000fea0003800000 */
.L_x_34372:
        /* <DEDUP_REMOVED lines=12> */
.L_x_34385:
[----:B------:R-:W2:Y:S02]  /*32c0*/  LDG.E.64 R4, desc[UR36][R4.64] ;  /* 0x0000002404047981 */ /* 0x000ea4000c1e1b00 */
[----:B--2---:R0:W1:Y:S01]  /*32d0*/  F2I.F64.TRUNC R19, R4 ;  /* 0x0000000400137311 */ /* 0x004062000030d100 */
[----:B------:R-:W-:Y:S05]  /*32e0*/  BRA `(.L_x_34371) ;  /* 0x0000000800687947 */ /* 0x000fea0003800000 */
.L_x_34384:
        /* <DEDUP_REMOVED lines=28> */
.L_x_34387:
        /* <DEDUP_REMOVED lines=15> */
.L_x_34386:
[----:B------:R-:W2:Y:S02]  /*35a0*/  LDG.E.U16 R0, desc[UR36][R4.64] ;  /* 0x0000002404007981 */ /* 0x000ea4000c1e1500 */
[----:B--2---:R-:W-:-:S06]  /*35b0*/  IMAD.U32 R0, R0, 0x10000, RZ ;  /* 0x0001000000007824 */ /* 0x004fcc00078e00ff */
[----:B------:R-:W0:Y:S02]  /*35c0*/  F2I.FTZ.TRUNC.NTZ R0, R0 ;  /* 0x0000000000007305 */ /* 0x000e24000021f100 */
[----:B0-----:R-:W-:Y:S01]  /*35d0*/  PRMT R19, R0, 0x7610, R19 ;  /* 0x0000761000137816 */ /* 0x001fe20000000013 */
[----:B------:R-:W-:Y:S06]  /*35e0*/  BRA `(.L_x_34371) ;  /* 0x0000000400a87947 */ /* 0x000fec0003800000 */
.L_x_34383:
        /* <DEDUP_REMOVED lines=10> */
.L_x_34390:
        /* <DEDUP_REMOVED lines=21> */
.L_x_34394:
[----:B------:R-:W-:Y:S05]  /*37e0*/  BSYNC B1 ;  /* 0x0000000000017941 */ /* 0x000fea0003800000 */
.L_x_34393:
[----:B------:R-:W-:Y:S01]  /*37f0*/  LEA R5, R0, 0x3b800000, 0x17 ;  /* 0x3b80000000057811 */ /* 0x000fe200078eb8ff */
[----:B------:R-:W-:-:S05]  /*3800*/  IMAD.SHL.U32 R0, R3, 0x100000, RZ ;  /* 0x0010000003007824 */ /* 0x000fca00078e00ff */
[----:B------:R-:W-:-:S07]  /*3810*/  LOP3.LUT R0, R5, R0, R6, 0xfe, !PT ;  /* 0x0000000005007212 */ /* 0x000fce00078efe06 */
.L_x_34392:
[----:B------:R-:W-:Y:S05]  /*3820*/  BSYNC B0 ;  /* 0x0000000000007941 */ /* 0x000fea0003800000 */
.L_x_34391:
[----:B------:R-:W0:Y:S02]  /*3830*/  F2I.FTZ.TRUNC.NTZ R0, R0 ;  /* 0x0000000000007305 */ /* 0x000e24000021f100 */
[----:B0-----:R-:W-:Y:S01]  /*3840*/  PRMT R19, R0, 0x7610, R19 ;  /* 0x0000761000137816 */ /* 0x001fe20000000013 */
[----:B------:R-:W-:Y:S06]  /*3850*/  BRA `(.L_x_34371) ;  /* 0x00000004000c7947 */ /* 0x000fec0003800000 */
.L_x_34389:
        /* <DEDUP_REMOVED lines=21> */
.L_x_34398:
[----:B------:R-:W-:Y:S05]  /*39b0*/  BSYNC B1 ;  /* 0x0000000000017941 */ /* 0x000fea0003800000 */
.L_x_34397:
[----:B------:R-:W-:Y:S01]  /*39c0*/  LEA R5, R0, 0x37800000, 0x17 ;  /* 0x3780000000057811 */ /* 0x000fe200078eb8ff */
[----:B------:R-:W-:-:S05]  /*39d0*/  IMAD.SHL.U32 R0, R3, 0x200000, RZ ;  /* 0x0020000003007824 */ /* 0x000fca00078e00ff */
[----:B------:R-:W-:-:S07]  /*39e0*/  LOP3.LUT R0, R5, R0, R6, 0xfe, !PT ;  /* 0x0000000005007212 */ /* 0x000fce00078efe06 */
.L_x_34396:
[----:B------:R-:W-:Y:S05]  /*39f0*/  BSYNC B0 ;  /* 0x0000000000007941 */ /* 0x000fea0003800000 */
.L_x_34395:
[----:B------:R-:W0:Y:S02]  /*3a00*/  F2I.FTZ.TRUNC.NTZ R0, R0 ;  /* 0x0000000000007305 */ /* 0x000e24000021f100 */
[----:B0-----:R-:W-:Y:S01]  /*3a10*/  PRMT R19, R0, 0x7610, R19 ;  /* 0x0000761000137816 */ /* 0x001fe20000000013 */
[----:B------:R-:W-:Y:S06]  /*3a20*/  BRA `(.L_x_34371) ;  /* 0x0000000000987947 */ /* 0x000fec0003800000 */
.L_x_34388:
        /* <DEDUP_REMOVED lines=14> */
.L_x_34402:
[----:B------:R-:W-:Y:S05]  /*3b10*/  BSYNC B0 ;  /* 0x0000000000007941 */ /* 0x000fea0003800000 */
.L_x_34401:
[----:B------:R-:W0:Y:S02]  /*3b20*/  F2I.FTZ.TRUNC.NTZ R0, R0 ;  /* 0x0000000000007305 */ /* 0x000e24000021f100 */
[----:B0-----:R-:W-:Y:S01]  /*3b30*/  PRMT R19, R0, 0x7610, R19 ;  /* 0x0000761000137816 */ /* 0x001fe20000000013 */
[----:B------:R-:W-:Y:S06]  /*3b40*/  BRA `(.L_x_34371) ;  /* 0x0000000000507947 */ /* 0x000fec0003800000 */
.L_x_34376:
        /* <DEDUP_REMOVED lines=16> */
.L_x_34403:
[----:B------:R-:W-:Y:S05]  /*3c50*/  BRA `(.L_x_34371) ;  /* 0x00000000000c7947 */ /* 0x000fea0003800000 */
.L_x_34400:
[----:B------:R0:W5:Y:S01]  /*3c60*/  LDG.E.U8 R19, desc[UR36][R4.64] ;  /* 0x0000002404137981 */ /* 0x000162000c1e1100 */
[----:B------:R-:W-:Y:S05]  /*3c70*/  BRA `(.L_x_34371) ;  /* 0x0000000000047947 */ /* 0x000fea0003800000 */
.L_x_34399:
[----:B------:R0:W5:Y:S02]  /*3c80*/  LDG.E.U8 R19, desc[UR36][R4.64] ;  /* 0x0000002404137981 */ /* 0x000164000c1e1100 */
.L_x_34371:
[----:B------:R-:W-:Y:S05]  /*3c90*/  BSYNC B6 ;  /* 0x0000000000067941 */ /* 0x000fea0003800000 */
.L_x_34370:
        /* <DEDUP_REMOVED lines=9> */
[----:B------:R-:W-:Y:S02]  /*3d30*/  ISETP.GE.AND P3, PT, R23, R16, PT ;  /* 0x000000101700720c */ /* 0x000fe40003f66270 */
[----:B------:R-:W-:Y:S01]  /*3d40*/  PRMT R3, R24, 0x8880, RZ ;  /* 0x0000888018037816 */ /* 0x000fe200000000ff */
[----:B------:R-:W-:Y:S10]  /*3d50*/  @P2 BRA `(.L_x_34405) ;  /* 0x0000000000ac2947 */ /* 0x000ff40003800000 */
[-C--:B------:R-:W-:Y:S02]  /*3d60*/  IABS R6, R3.reuse ;  /* 0x0000000300067213 */ /* 0x080fe40000000000 */
[C---:B-----5:R-:W-:Y:S02]  /*3d70*/  LOP3.LUT R0, R29.reuse, 0xffff, RZ, 0xc0, !PT ;  /* 0x0000ffff1d007812 */ /* 0x060fe400078ec0ff */
[----:B------:R-:W0:Y:S01]  /*3d80*/  I2F.RP R7, R6 ;  /* 0x0000000600077306 */ /* 0x000e220000209400 */
[-C--:B------:R-:W-:Y:S02]  /*3d90*/  IABS R10, R3.reuse ;  /* 0x00000003000a7213 */ /* 0x080fe40000000000 */
[----:B------:R-:W-:Y:S02]  /*3da0*/  PRMT R8, R0, 0x8880, RZ ;  /* 0x0000888000087816 */ /* 0x000fe400000000ff */
[----:B------:R-:W-:Y:S01]  /*3db0*/  LOP3.LUT R29, R29, R24, RZ, 0x3c, !PT ;  /* 0x000000181d1d7212 */ /* 0x000fe200078e3cff */
[----:B------:R-:W-:Y:S01]  /*3dc0*/  IMAD.MOV R10, RZ, RZ, -R10 ;  /* 0x000000ffff0a7224 */ /* 0x000fe200078e0a0a */
[----:B------:R-:W-:Y:S01]  /*3dd0*/  IABS R0, R8 ;  /* 0x0000000800007213 */ /* 0x000fe20000000000 */
[----:B0-----:R-:W0:Y:S02]  /*3de0*/  MUFU.RCP R7, R7 ;  /* 0x0000000700077308 */ /* 0x001e240000001000 */
[----:B0-----:R-:W-:Y:S01]  /*3df0*/  VIADD R4, R7, 0xffffffe ;  /* 0x0ffffffe07047836 */ /* 0x001fe20000000000 */
[----:B------:R-:W-:-:S05]  /*3e00*/  LOP3.LUT R7, RZ, R3, RZ, 0x33, !PT ;  /* 0x00000003ff077212 */ /* 0x000fca00078e33ff */
        /* <DEDUP_REMOVED lines=32> */
.L_x_34405:
[----:B------:R-:W-:Y:S05]  /*4010*/  BSYNC B0 ;  /* 0x0000000000007941 */ /* 0x000fea0003800000 */
.L_x_34404:
[----:B------:R-:W-:Y:S04]  /*4020*/  BSSY B0, `(.L_x_34406) ;  /* 0x000002c000007945 */ /* 0x000fe80003800000 */
[----:B------:R-:W-:Y:S05]  /*4030*/  @P3 BRA `(.L_x_34407) ;  /* 0x0000000000a83947 */ /* 0x000fea0003800000 */
[-C--:B------:R-:W-:Y:S02]  /*4040*/  IABS R6, R3.reuse ;  /* 0x0000000300067213 */ /* 0x080fe40000000000 */
[C---:B-----5:R-:W-:Y:S02]  /*4050*/  LOP3.LUT R4, R18.reuse, 0xffff, RZ, 0xc0, !PT ;  /* 0x0000ffff12047812 */ /* 0x060fe400078ec0ff */
[----:B------:R-:W0:Y:S01]  /*4060*/  I2F.RP R7, R6 ;  /* 0x0000000600077306 */ /* 0x000e220000209400 */
[----:B------:R-:W-:Y:S02]  /*4070*/  LOP3.LUT R18, R18, R24, RZ, 0x3c, !PT ;  /* 0x0000001812127212 */ /* 0x000fe400078e3cff */
[----:B------:R-:W-:Y:S02]  /*4080*/  PRMT R8, R4, 0x8880, RZ ;  /* 0x0000888004087816 */ /* 0x000fe400000000ff */
[----:B------:R-:W-:Y:S02]  /*4090*/  IABS R4, R3 ;  /* 0x0000000300047213 */ /* 0x000fe40000000000 */
[----:B------:R-:W-:Y:S01]  /*40a0*/  IABS R10, R8 ;  /* 0x00000008000a7213 */ /* 0x000fe20000000000 */
[----:B0-----:R-:W0:Y:S02]  /*40b0*/  MUFU.RCP R7, R7 ;  /* 0x0000000700077308 */ /* 0x001e240000001000 */
[----:B0-----:R-:W-:-:S02]  /*40c0*/  VIADD R5, R7, 0xffffffe ;  /* 0x0ffffffe07057836 */ /* 0x001fc40000000000 */
[----:B------:R-:W-:Y:S02]  /*40d0*/  IMAD.MOV R7, RZ, RZ, -R4 ;  /* 0x000000ffff077224 */ /* 0x000fe400078e0a04 */
[----:B------:R-:W-:Y:S02]  /*40e0*/  IMAD.MOV.U32 R4, RZ, RZ, RZ ;  /* 0x000000ffff047224 */ /* 0x000fe400078e00ff */
        /* <DEDUP_REMOVED lines=31> */
.L_x_34407:
[----:B------:R-:W-:Y:S05]  /*42e0*/  BSYNC B0 ;  /* 0x0000000000007941 */ /* 0x000fea0003800000 */
.L_x_34406:
        /* <DEDUP_REMOVED lines=8> */
[----:B------:R-:W-:-:S02]  /*4370*/  IABS R10, R8 ;  /* 0x00000008000a7213 */ /* 0x000fc40000000000 */
[----:B------:R-:W-:Y:S01]  /*4380*/  ISETP.NE.AND P5, PT, R24, RZ, PT ;  /* 0x000000ff1800720c */ /* 0x000fe20003fa5270 */
[----:B0-----:R-:W0:Y:S02]  /*4390*/  MUFU.RCP R7, R7 ;  /* 0x0000000700077308 */ /* 0x001e240000001000 */
[----:B0-----:R-:W-:Y:S02]  /*43a0*/  VIADD R5, R7, 0xffffffe ;  /* 0x0ffffffe07057836 */ /* 0x001fe40000000000 */
        /* <DEDUP_REMOVED lines=32> */
.L_x_34409:
[----:B------:R-:W-:Y:S05]  /*45b0*/  BSYNC B0 ;  /* 0x0000000000007941 */ /* 0x000fea0003800000 */
.L_x_34408:
        /* <DEDUP_REMOVED lines=24> */
[----:B------:R-:W-:Y:S02]  /*4740*/  ISETP.GE.AND P3, PT, R7, RZ, PT ;  /* 0x000000ff0700720c */ /* 0x000fe40003f66270 */
[----:B------:R-:W-:-:S09]  /*4750*/  PRMT R7, R19, 0x8880, RZ ;  /* 0x0000888013077816 */ /* 0x000fd200000000ff */
        /* <DEDUP_REMOVED lines=18> */
.L_x_34411:
[----:B------:R-:W-:Y:S05]  /*4880*/  BSYNC B0 ;  /* 0x0000000000007941 */ /* 0x000fea0003800000 */
.L_x_34410:
        /* <DEDUP_REMOVED lines=22> */
.L_x_34417:
[----:B------:R0:W-:Y:S01]  /*49f0*/  STG.E.U8 desc[UR36][R8.64], R0 ;  /* 0x0000000008007986 */ /* 0x0001e2000c101124 */
[----:B------:R-:W-:Y:S01]  /*4a00*/  IMAD.MOV.U32 R25, RZ, RZ, R23 ;  /* 0x000000ffff197224 */ /* 0x000fe200078e0017 */
[----:B------:R-:W-:Y:S06]  /*4a10*/  BRA `(.L_x_34413) ;  /* 0x0000000c00e87947 */ /* 0x000fec0003800000 */
.L_x_34416:
        /* <DEDUP_REMOVED lines=13> */
.L_x_34420:
[----:B------:R-:W-:Y:S01]  /*4af0*/  LOP3.LUT R0, R0, 0xffff, RZ, 0xc0, !PT ;  /* 0x0000ffff00007812 */ /* 0x000fe200078ec0ff */
[----:B------:R-:W-:-:S03]  /*4b00*/  IMAD.MOV.U32 R25, RZ, RZ, R23 ;  /* 0x000000ffff197224 */ /* 0x000fc600078e0017 */
[----:B------:R-:W-:-:S05]  /*4b10*/  PRMT R3, R0, 0x8880, RZ ;  /* 0x0000888000037816 */ /* 0x000fca00000000ff */
[----:B------:R0:W-:Y:S01]  /*4b20*/  STG.E desc[UR36][R8.64], R3 ;  /* 0x0000000308007986 */ /* 0x0001e2000c101924 */
[----:B------:R-:W-:Y:S05]  /*4b30*/  BRA `(.L_x_34413) ;  /* 0x0000000c00a07947 */ /* 0x000fea0003800000 */
.L_x_34419:
[----:B------:R-:W-:Y:S01]  /*4b40*/  PRMT R3, R0, 0x8880, RZ ;  /* 0x0000888000037816 */ /* 0x000fe200000000ff */
[----:B------:R-:W-:-:S03]  /*4b50*/  IMAD.MOV.U32 R25, RZ, RZ, R23 ;  /* 0x000000ffff197224 */ /* 0x000fc600078e0017 */
[----:B------:R-:W-:-:S05]  /*4b60*/  PRMT R3, R3, 0x7710, RZ ;  /* 0x0000771003037816 */ /* 0x000fca00000000ff */
[----:B------:R0:W-:Y:S01]  /*4b70*/  STG.E.U16 desc[UR36][R8.64], R3 ;  /* 0x0000000308007986 */ /* 0x0001e2000c101524 */
[----:B------:R-:W-:Y:S05]  /*4b80*/  BRA `(.L_x_34413) ;  /* 0x0000000c008c7947 */ /* 0x000fea0003800000 */
.L_x_34415:
        /* <DEDUP_REMOVED lines=10> */
.L_x_34422:
[----:B------:R-:W0:Y:S01]  /*4c30*/  I2F.S8 R3, R0 ;  /* 0x0000000000037306 */ /* 0x000e220000001400 */
[----:B------:R-:W-:Y:S01]  /*4c40*/  IMAD.MOV.U32 R25, RZ, RZ, R23 ;  /* 0x000000ffff197224 */ /* 0x000fe200078e0017 */
[----:B0-----:R-:W-:-:S05]  /*4c50*/  F2FP.F16.F32.PACK_AB R3, RZ, R3 ;  /* 0x00000003ff03723e */ /* 0x001fca00000000ff */
[----:B------:R0:W-:Y:S01]  /*4c60*/  STG.E.U16 desc[UR36][R8.64], R3 ;  /* 0x0000000308007986 */ /* 0x0001e2000c101524 */
[----:B------:R-:W-:Y:S05]  /*4c70*/  BRA `(.L_x_34413) ;  /* 0x0000000c00507947 */ /* 0x000fea0003800000 */
.L_x_34421:
        /* <DEDUP_REMOVED lines=11> */
.L_x_34424:
[----:B------:R-:W0:Y:S01]  /*4d30*/  I2F.S8 R0, R0 ;  /* 0x0000000000007306 */ /* 0x000e220000001400 */
[----:B------:R-:W-:Y:S01]  /*4d40*/  IMAD.MOV.U32 R25, RZ, RZ, R23 ;  /* 0x000000ffff197224 */ /* 0x000fe200078e0017 */
[----:B0-----:R-:W-:-:S04]  /*4d50*/  F2FP.F16.F32.PACK_AB R3, RZ, R0 ;  /* 0x00000000ff03723e */ /* 0x001fc800000000ff */
[----:B------:R-:W-:-:S05]  /*4d60*/  PRMT R3, R3, 0x5410, RZ ;  /* 0x0000541003037816 */ /* 0x000fca00000000ff */
[----:B------:R0:W-:Y:S01]  /*4d70*/  STG.E desc[UR36][R8.64], R3 ;  /* 0x0000000308007986 */ /* 0x0001e2000c101924 */
[----:B------:R-:W-:Y:S05]  /*4d80*/  BRA `(.L_x_34413) ;  /* 0x0000000c000c7947 */ /* 0x000fea0003800000 */
.L_x_34423:
[----:B------:R-:W-:Y:S01]  /*4d90*/  PRMT R4, R0, 0x8880, RZ ;  /* 0x0000888000047816 */ /* 0x000fe200000000ff */
[----:B------:R-:W-:-:S03]  /*4da0*/  IMAD.MOV.U32 R25, RZ, RZ, R23 ;  /* 0x000000ffff197224 */ /* 0x000fc600078e0017 */
[----:B------:R-:W-:-:S06]  /*4db0*/  PRMT R4, R4, 0x7710, RZ ;  /* 0x0000771004047816 */ /* 0x000fcc00000000ff */
[----:B------:R-:W0:Y:S02]  /*4dc0*/  I2F.F64.S16 R4, R4 ;  /* 0x0000000400047312 */ /* 0x000e240000101c00 */
[----:B0-----:R0:W-:Y:S01]  /*4dd0*/  STG.E.64 desc[UR36][R8.64], R4 ;  /* 0x0000000408007986 */ /* 0x0011e2000c101b24 */
[----:B------:R-:W-:Y:S05]  /*4de0*/  BRA `(.L_x_34413) ;  /* 0x0000000800f47947 */ /* 0x000fea0003800000 */
.L_x_34414:
        /* <DEDUP_REMOVED lines=13> */
.L_x_34427:
[----:B------:R-:W-:Y:S02]  /*4ec0*/  PRMT R4, R0, 0x8880, RZ ;  /* 0x0000888000047816 */ /* 0x000fe400000000ff */
[----:B------:R-:W-:Y:S01]  /*4ed0*/  CS2R R6, SRZ ;  /* 0x0000000000067805 */ /* 0x000fe2000001ff00 */
[----:B------:R-:W-:Y:S01]  /*4ee0*/  IMAD.MOV.U32 R25, RZ, RZ, R23 ;  /* 0x000000ffff197224 */ /* 0x000fe200078e0017 */
[----:B------:R-:W-:-:S06]  /*4ef0*/  PRMT R4, R4, 0x7710, RZ ;  /* 0x0000771004047816 */ /* 0x000fcc00000000ff */
[----:B------:R-:W0:Y:S02]  /*4f00*/  I2F.F64.S16 R4, R4 ;  /* 0x0000000400047312 */ /* 0x000e240000101c00 */
[----:B0-----:R0:W-:Y:S01]  /*4f10*/  STG.E.128 desc[UR36][R8.64], R4 ;  /* 0x0000000408007986 */ /* 0x0011e2000c101d24 */
[----:B------:R-:W-:Y:S05]  /*4f20*/  BRA `(.L_x_34413) ;  /* 0x0000000800a47947 */ /* 0x000fea0003800000 */
.L_x_34426:
        /* <DEDUP_REMOVED lines=21> */
.L_x_34431:
[----:B------:R-:W-:Y:S05]  /*5080*/  BSYNC B0 ;  /* 0x0000000000007941 */ /* 0x000fea0003800000 */
.L_x_34430:
[----:B------:R-:W-:Y:S01]  /*5090*/  LOP3.LUT R3, R3, R4, RZ, 0xfc, !PT ;  /* 0x0000000403037212 */ /* 0x000fe200078efcff */
[----:B------:R-:W-:-:S04]  /*50a0*/  IMAD.MOV.U32 R25, RZ, RZ, R23 ;  /* 0x000000ffff197224 */ /* 0x000fc800078e0017 */
[----:B------:R0:W-:Y:S01]  /*50b0*/  STG.E.U8 desc[UR36][R8.64], R3 ;  /* 0x0000000308007986 */ /* 0x0001e2000c101124 */
[----:B------:R-:W-:Y:S05]  /*50c0*/  BRA `(.L_x_34413) ;  /* 0x00000008003c7947 */ /* 0x000fea0003800000 */
.L_x_34429:
        /* <DEDUP_REMOVED lines=13> */
.L_x_34433:
[----:B------:R-:W-:Y:S01]  /*51a0*/  IMAD.MOV.U32 R0, RZ, RZ, 0x7f ;  /* 0x0000007fff007424 */ /* 0x000fe200078e00ff */
[----:B------:R-:W-:-:S04]  /*51b0*/  ISETP.GT.U32.AND P0, PT, R3, 0x7f800000, PT ;  /* 0x7f8000000300780c */ /* 0x000fc80003f04070 */
[----:B------:R-:W-:-:S09]  /*51c0*/  SEL R0, R0, 0x7c, P0 ;  /* 0x0000007c00007807 */ /* 0x000fd20000000000 */
.L_x_34434:
[----:B------:R-:W-:Y:S05]  /*51d0*/  BSYNC B0 ;  /* 0x0000000000007941 */ /* 0x000fea0003800000 */
.L_x_34432:
[----:B------:R-:W-:Y:S01]  /*51e0*/  LOP3.LUT R3, R5, 0x80000000, RZ, 0xc0, !PT ;  /* 0x8000000005037812 */ /* 0x000fe200078ec0ff */
[----:B------:R-:W-:-:S03]  /*51f0*/  IMAD.MOV.U32 R25, RZ, RZ, R23 ;  /* 0x000000ffff197224 */ /* 0x000fc600078e0017 */
[----:B------:R-:W-:-:S04]  /*5200*/  SHF.R.U32.HI R3, RZ, 0x18, R3 ;  /* 0x00000018ff037819 */ /* 0x000fc80000011603 */
[----:B------:R-:W-:-:S05]  /*5210*/  LOP3.LUT R3, R0, R3, RZ, 0xfc, !PT ;  /* 0x0000000300037212 */ /* 0x000fca00078efcff */
[----:B------:R0:W-:Y:S01]  /*5220*/  STG.E.U8 desc[UR36][R8.64], R3 ;  /* 0x0000000308007986 */ /* 0x0001e2000c101124 */
[----:B------:R-:W-:Y:S05]  /*5230*/  BRA `(.L_x_34413) ;  /* 0x0000000400e07947 */ /* 0x000fea0003800000 */
.L_x_34428:
[----:B------:R-:W0:Y:S01]  /*5240*/  I2F.S8 R3, R0 ;  /* 0x0000000000037306 */ /* 0x000e220000001400 */
[----:B------:R-:W-:Y:S01]  /*5250*/  IMAD.MOV.U32 R25, RZ, RZ, R23 ;  /* 0x000000ffff197224 */ /* 0x000fe200078e0017 */
[----:B0-----:R-:W-:-:S05]  /*5260*/  F2FP.BF16.F32.PACK_AB R3, RZ, R3 ;  /* 0x00000003ff03723e */ /* 0x001fca00000010ff */
[----:B------:R0:W-:Y:S01]  /*5270*/  STG.E.U16 desc[UR36][R8.64], R3 ;  /* 0x0000000308007986 */ /* 0x0001e2000c101524 */
[----:B------:R-:W-:Y:S05]  /*5280*/  BRA `(.L_x_34413) ;  /* 0x0000000400cc7947 */ /* 0x000fea0003800000 */
.L_x_34425:
        /* <DEDUP_REMOVED lines=13> */
.L_x_34437:
        /* <DEDUP_REMOVED lines=17> */
.L_x_34440:
[----:B------:R-:W-:-:S04]  /*5470*/  LOP3.LUT R3, R5, 0x80000000, RZ, 0xc0, !PT ;  /* 0x8000000005037812 */ /* 0x000fc800078ec0ff */
[----:B------:R-:W-:-:S04]  /*5480*/  SHF.R.U32.HI R3, RZ, 0x18, R3 ;  /* 0x00000018ff037819 */ /* 0x000fc80000011603 */
[----:B------:R-:W-:-:S04]  /*5490*/  LOP3.LUT R0, R0, R3, RZ, 0xfc, !PT ;  /* 0x0000000300007212 */ /* 0x000fc800078efcff */
[----:B------:R-:W-:-:S07]  /*54a0*/  PRMT R4, R0, 0x7610, R4 ;  /* 0x0000761000047816 */ /* 0x000fce0000000004 */
.L_x_34439:
[----:B------:R-:W-:Y:S05]  /*54b0*/  BSYNC B0 ;  /* 0x0000000000007941 */ /* 0x000fea0003800000 */
.L_x_34438:
[----:B------:R3:W-:Y:S01]  /*54c0*/  STG.E.U8 desc[UR36][R8.64], R4 ;  /* 0x0000000408007986 */ /* 0x0007e2000c101124 */
[----:B------:R-:W-:Y:S01]  /*54d0*/  IMAD.MOV.U32 R25, RZ, RZ, R23 ;  /* 0x000000ffff197224 */ /* 0x000fe200078e0017 */
[----:B------:R-:W-:Y:S06]  /*54e0*/  BRA `(.L_x_34413) ;  /* 0x0000000400347947 */ /* 0x000fec0003800000 */
.L_x_34436:
        /* <DEDUP_REMOVED lines=17> */
.L_x_34443:
[----:B------:R-:W-:-:S04]  /*5600*/  LOP3.LUT R3, R5, 0x80000000, RZ, 0xc0, !PT ;  /* 0x8000000005037812 */ /* 0x000fc800078ec0ff */
[----:B------:R-:W-:-:S04]  /*5610*/  SHF.R.U32.HI R3, RZ, 0x18, R3 ;  /* 0x00000018ff037819 */ /* 0x000fc80000011603 */
[----:B------:R-:W-:-:S04]  /*5620*/  LOP3.LUT R0, R0, R3, RZ, 0xfc, !PT ;  /* 0x0000000300007212 */ /* 0x000fc800078efcff */
[----:B------:R-:W-:-:S07]  /*5630*/  PRMT R4, R0, 0x7610, R4 ;  /* 0x0000761000047816 */ /* 0x000fce0000000004 */
.L_x_34442:
[----:B------:R-:W-:Y:S05]  /*5640*/  BSYNC B0 ;  /* 0x0000000000007941 */ /* 0x000fea0003800000 */
.L_x_34441:
[----:B------:R0:W-:Y:S01]  /*5650*/  STG.E.U8 desc[UR36][R8.64], R4 ;  /* 0x0000000408007986 */ /* 0x0001e2000c101124 */
[----:B------:R-:W-:Y:S01]  /*5660*/  IMAD.MOV.U32 R25, RZ, RZ, R23 ;  /* 0x000000ffff197224 */ /* 0x000fe200078e0017 */
[----:B------:R-:W-:Y:S06]  /*5670*/  BRA `(.L_x_34413) ;  /* 0x0000000000d07947 */ /* 0x000fec0003800000 */
.L_x_34435:
        /* <DEDUP_REMOVED lines=23> */
.L_x_34418:
        /* <DEDUP_REMOVED lines=16> */
.L_x_34446:
[----:B------:R-:W-:Y:S01]  /*58f0*/  IMAD.MOV.U32 R25, RZ, RZ, R23 ;  /* 0x000000ffff197224 */ /* 0x000fe200078e0017 */
[----:B------:R-:W-:Y:S06]  /*5900*/  BRA `(.L_x_34413) ;  /* 0x00000000002c7947 */ /* 0x000fec0003800000 */
.L_x_34445:
[----:B------:R-:W-:Y:S01]  /*5910*/  LOP3.LUT R0, R0, 0xffff, RZ, 0xc0, !PT ;  /* 0x0000ffff00007812 */ /* 0x000fe200078ec0ff */
[----:B------:R-:W-:-:S03]  /*5920*/  IMAD.MOV.U32 R25, RZ, RZ, R23 ;  /* 0x000000ffff197224 */ /* 0x000fc600078e0017 */
[----:B------:R-:W-:-:S05]  /*5930*/  PRMT R0, R0, 0x8880, RZ ;  /* 0x0000888000007816 */ /* 0x000fca00000000ff */
[----:B------:R-:W-:-:S05]  /*5940*/  IMAD.MOV.U32 R4, RZ, RZ, R0 ;  /* 0x000000ffff047224 */ /* 0x000fca00078e0000 */
[----:B------:R-:W-:-:S05]  /*5950*/  SHF.R.S32.HI R5, RZ, 0x1f, R4 ;  /* 0x0000001fff057819 */ /* 0x000fca0000011404 */
[----:B------:R2:W-:Y:S01]  /*5960*/  STG.E.64 desc[UR36][R8.64], R4 ;  /* 0x0000000408007986 */ /* 0x0005e2000c101b24 */
[----:B------:R-:W-:Y:S05]  /*5970*/  BRA `(.L_x_34413) ;  /* 0x0000000000107947 */ /* 0x000fea0003800000 */
.L_x_34444:
[----:B------:R-:W-:Y:S01]  /*5980*/  LOP3.LUT R0, R0, 0xffff, RZ, 0xc0, !PT ;  /* 0x0000ffff00007812 */ /* 0x000fe200078ec0ff */
[----:B------:R-:W-:-:S03]  /*5990*/  IMAD.MOV.U32 R25, RZ, RZ, R23 ;  /* 0x000000ffff197224 */ /* 0x000fc600078e0017 */
[----:B------:R-:W-:-:S05]  /*59a0*/  PRMT R3, R0, 0x8880, RZ ;  /* 0x0000888000037816 */ /* 0x000fca00000000ff */
[----:B------:R0:W-:Y:S02]  /*59b0*/  STG.E desc[UR36][R8.64], R3 ;  /* 0x0000000308007986 */ /* 0x0001e4000c101924 */
.L_x_34413:
[----:B------:R-:W-:Y:S05]  /*59c0*/  BSYNC B6 ;  /* 0x0000000000067941 */ /* 0x000fea0003800000 */
.L_x_34412:
        /* <DEDUP_REMOVED lines=23> */
.L_x_34452:
[----:B------:R0:W-:Y:S01]  /*5b40*/  STG.E.U8 desc[UR36][R8.64], R22 ;  /* 0x0000001608007986 */ /* 0x0001e2000c101124 */
[----:B------:R-:W-:Y:S05]  /*5b50*/  BRA `(.L_x_34454) ;  /* 0x0000000c00987947 */ /* 0x000fea0003800000 */
.L_x_34451:
        /* <DEDUP_REMOVED lines=12> */
.L_x_34456:
[----:B------:R-:W-:-:S04]  /*5c20*/  LOP3.LUT R22, R22, 0xffff, RZ, 0xc0, !PT ;  /* 0x0000ffff16167812 */ /* 0x000fc800078ec0ff */
[----:B------:R-:W-:-:S05]  /*5c30*/  PRMT R3, R22, 0x8880, RZ ;  /* 0x0000888016037816 */ /* 0x000fca00000000ff */
[----:B------:R0:W-:Y:S01]  /*5c40*/  STG.E desc[UR36][R8.64], R3 ;  /* 0x0000000308007986 */ /* 0x0001e2000c101924 */
[----:B------:R-:W-:Y:S05]  /*5c50*/  BRA `(.L_x_34454) ;  /* 0x0000000c00587947 */ /* 0x000fea0003800000 */
.L_x_34455:
[----:B------:R-:W-:-:S04]  /*5c60*/  PRMT R3, R22, 0x8880, RZ ;  /* 0x0000888016037816 */ /* 0x000fc800000000ff */
[----:B------:R-:W-:-:S05]  /*5c70*/  PRMT R3, R3, 0x7710, RZ ;  /* 0x0000771003037816 */ /* 0x000fca00000000ff */
[----:B------:R0:W-:Y:S01]  /*5c80*/  STG.E.U16 desc[UR36][R8.64], R3 ;  /* 0x0000000308007986 */ /* 0x0001e2000c101524 */
[----:B------:R-:W-:Y:S05]  /*5c90*/  BRA `(.L_x_34454) ;  /* 0x0000000c00487947 */ /* 0x000fea0003800000 */
.L_x_34450:
        /* <DEDUP_REMOVED lines=9> */
.L_x_34458:
[----:B------:R-:W0:Y:S02]  /*5d30*/  I2F.S8 R0, R22 ;  /* 0x0000001600007306 */ /* 0x000e240000001400 */
[----:B0-----:R-:W-:-:S05]  /*5d40*/  F2FP.F16.F32.PACK_AB R0, RZ, R0 ;  /* 0x00000000ff00723e */ /* 0x001fca00000000ff */
[----:B------:R0:W-:Y:S01]  /*5d50*/  STG.E.U16 desc[UR36][R8.64], R0 ;  /* 0x0000000008007986 */ /* 0x0001e2000c101524 */
[----:B------:R-:W-:Y:S05]  /*5d60*/  BRA `(.L_x_34454) ;  /* 0x0000000c00147947 */ /* 0x000fea0003800000 */
.L_x_34457:
        /* <DEDUP_REMOVED lines=10> */
.L_x_34460:
[----:B------:R-:W0:Y:S02]  /*5e10*/  I2F.S8 R22, R22 ;  /* 0x0000001600167306 */ /* 0x000e240000001400 */
[----:B0-----:R-:W-:-:S04]  /*5e20*/  F2FP.F16.F32.PACK_AB R3, RZ, R22 ;  /* 0x00000016ff03723e */ /* 0x001fc800000000ff */
[----:B------:R-:W-:-:S05]  /*5e30*/  PRMT R3, R3, 0x5410, RZ ;  /* 0x0000541003037816 */ /* 0x000fca00000000ff */
[----:B------:R0:W-:Y:S01]  /*5e40*/  STG.E desc[UR36][R8.64], R3 ;  /* 0x0000000308007986 */ /* 0x0001e2000c101924 */
[----:B------:R-:W-:Y:S05]  /*5e50*/  BRA `(.L_x_34454) ;  /* 0x0000000800d87947 */ /* 0x000fea0003800000 */
.L_x_34459:
[----:B------:R-:W-:-:S04]  /*5e60*/  PRMT R4, R22, 0x8880, RZ ;  /* 0x0000888016047816 */ /* 0x000fc800000000ff */
[----:B------:R-:W-:-:S06]  /*5e70*/  PRMT R4, R4, 0x7710, RZ ;  /* 0x0000771004047816 */ /* 0x000fcc00000000ff */
[----:B------:R-:W0:Y:S02]  /*5e80*/  I2F.F64.S16 R4, R4 ;  /* 0x0000000400047312 */ /* 0x000e240000101c00 */
[----:B0-----:R0:W-:Y:S01]  /*5e90*/  STG.E.64 desc[UR36][R8.64], R4 ;  /* 0x0000000408007986 */ /* 0x0011e2000c101b24 */
[----:B------:R-:W-:Y:S05]  /*5ea0*/  BRA `(.L_x_34454) ;  /* 0x0000000800c47947 */ /* 0x000fea0003800000 */
.L_x_34449:
        /* <DEDUP_REMOVED lines=12> */
.L_x_34463:
[----:B------:R-:W-:Y:S02]  /*5f70*/  PRMT R4, R22, 0x8880, RZ ;  /* 0x0000888016047816 */ /* 0x000fe400000000ff */
[----:B------:R-:W-:Y:S02]  /*5f80*/  CS2R R6, SRZ ;  /* 0x0000000000067805 */ /* 0x000fe4000001ff00 */
[----:B------:R-:W-:-:S06]  /*5f90*/  PRMT R4, R4, 0x7710, RZ ;  /* 0x0000771004047816 */ /* 0x000fcc00000000ff */
[----:B------:R-:W0:Y:S02]  /*5fa0*/  I2F.F64.S16 R4, R4 ;  /* 0x0000000400047312 */ /* 0x000e240000101c00 */
[----:B0-----:R0:W-:Y:S01]  /*5fb0*/  STG.E.128 desc[UR36][R8.64], R4 ;  /* 0x0000000408007986 */ /* 0x0011e2000c101d24 */
[----:B------:R-:W-:Y:S05]  /*5fc0*/  BRA `(.L_x_34454) ;  /* 0x00000008007c7947 */ /* 0x000fea0003800000 */
.L_x_34462:
        /* <DEDUP_REMOVED lines=21> */
.L_x_34467:
[----:B------:R-:W-:Y:S05]  /*6120*/  BSYNC B0 ;  /* 0x0000000000007941 */ /* 0x000fea0003800000 */
.L_x_34466:
[----:B------:R-:W-:-:S05]  /*6130*/  LOP3.LUT R5, R0, R5, RZ, 0xfc, !PT ;  /* 0x0000000500057212 */ /* 0x000fca00078efcff */
[----:B------:R0:W-:Y:S01]  /*6140*/  STG.E.U8 desc[UR36][R8.64], R5 ;  /* 0x0000000508007986 */ /* 0x0001e2000c101124 */
[----:B------:R-:W-:Y:S05]  /*6150*/  BRA `(.L_x_34454) ;  /* 0x0000000800187947 */ /* 0x000fea0003800000 */
.L_x_34465:
        /* <DEDUP_REMOVED lines=13> */
.L_x_34469:
[----:B------:R-:W-:Y:S01]  /*6230*/  IMAD.MOV.U32 R0, RZ, RZ, 0x7f ;  /* 0x0000007fff007424 */ /* 0x000fe200078e00ff */
[----:B------:R-:W-:-:S04]  /*6240*/  ISETP.GT.U32.AND P0, PT, R3, 0x7f800000, PT ;  /* 0x7f8000000300780c */ /* 0x000fc80003f04070 */
[----:B------:R-:W-:-:S09]  /*6250*/  SEL R0, R0, 0x7c, P0 ;  /* 0x0000007c00007807 */ /* 0x000fd20000000000 */
.L_x_34470:
[----:B------:R-:W-:Y:S05]  /*6260*/  BSYNC B0 ;  /* 0x0000000000007941 */ /* 0x000fea0003800000 */
.L_x_34468:
[----:B------:R-:W-:-:S04]  /*6270*/  LOP3.LUT R3, R5, 0x80000000, RZ, 0xc0, !PT ;  /* 0x8000000005037812 */ /* 0x000fc800078ec0ff */
[----:B------:R-:W-:-:S04]  /*6280*/  SHF.R.U32.HI R3, RZ, 0x18, R3 ;  /* 0x00000018ff037819 */ /* 0x000fc80000011603 */
[----:B------:R-:W-:-:S05]  /*6290*/  LOP3.LUT R3, R0, R3, RZ, 0xfc, !PT ;  /* 0x0000000300037212 */ /* 0x000fca00078efcff */
[----:B------:R0:W-:Y:S01]  /*62a0*/  STG.E.U8 desc[UR36][R8.64], R3 ;  /* 0x0000000308007986 */ /* 0x0001e2000c101124 */
[----:B------:R-:W-:Y:S05]  /*62b0*/  BRA `(.L_x_34454) ;  /* 0x0000000400c07947 */ /* 0x000fea0003800000 */
.L_x_34464:
[----:B------:R-:W0:Y:S02]  /*62c0*/  I2F.S8 R0, R22 ;  /* 0x0000001600007306 */ /* 0x000e240000001400 */
[----:B0-----:R-:W-:-:S05]  /*62d0*/  F2FP.BF16.F32.PACK_AB R0, RZ, R0 ;  /* 0x00000000ff00723e */ /* 0x001fca00000010ff */
[----:B------:R0:W-:Y:S01]  /*62e0*/  STG.E.U16 desc[UR36][R8.64], R0 ;  /* 0x0000000008007986 */ /* 0x0001e2000c101524 */
[----:B------:R-:W-:Y:S05]  /*62f0*/  BRA `(.L_x_34454) ;  /* 0x0000000400b07947 */ /* 0x000fea0003800000 */
.L_x_34461:
        /* <DEDUP_REMOVED lines=12> */
.L_x_34473:
        /* <DEDUP_REMOVED lines=17> */
.L_x_34476:
[----:B------:R-:W-:-:S04]  /*64d0*/  LOP3.LUT R3, R5, 0x80000000, RZ, 0xc0, !PT ;  /* 0x8000000005037812 */ /* 0x000fc800078ec0ff */
[----:B------:R-:W-:-:S04]  /*64e0*/  SHF.R.U32.HI R3, RZ, 0x18, R3 ;  /* 0x00000018ff037819 */ /* 0x000fc80000011603 */
[----:B------:R-:W-:-:S04]  /*64f0*/  LOP3.LUT R0, R0, R3, RZ, 0xfc, !PT ;  /* 0x0000000300007212 */ /* 0x000fc800078efcff */
[----:B------:R-:W-:-:S07]  /*6500*/  PRMT R4, R0, 0x7610, R4 ;  /* 0x0000761000047816 */ /* 0x000fce0000000004 */
.L_x_34475:
[----:B------:R-:W-:Y:S05]  /*6510*/  BSYNC B0 ;  /* 0x0000000000007941 */ /* 0x000fea0003800000 */
.L_x_34474:
[----:B------:R3:W-:Y:S01]  /*6520*/  STG.E.U8 desc[UR36][R8.64], R4 ;  /* 0x0000000408007986 */ /* 0x0007e2000c101124 */
[----:B------:R-:W-:Y:S05]  /*6530*/  BRA `(.L_x_34454) ;  /* 0x0000000400207947 */ /* 0x000fea0003800000 */
.L_x_34472:
        /* <DEDUP_REMOVED lines=17> */
.L_x_34479:
[----:B------:R-:W-:-:S04]  /*6650*/  LOP3.LUT R3, R5, 0x80000000, RZ, 0xc0, !PT ;  /* 0x8000000005037812 */ /* 0x000fc800078ec0ff */
[----:B------:R-:W-:-:S04]  /*6660*/  SHF.R.U32.HI R3, RZ, 0x18, R3 ;  /* 0x00000018ff037819 */ /* 0x000fc80000011603 */
[----:B------:R-:W-:-:S04]  /*6670*/  LOP3.LUT R0, R0, R3, RZ, 0xfc, !PT ;  /* 0x0000000300007212 */ /* 0x000fc800078efcff */
[----:B------:R-:W-:-:S07]  /*6680*/  PRMT R4, R0, 0x7610, R4 ;  /* 0x0000761000047816 */ /* 0x000fce0000000004 */
.L_x_34478:
[----:B------:R-:W-:Y:S05]  /*6690*/  BSYNC B0 ;  /* 0x0000000000007941 */ /* 0x000fea0003800000 */
.L_x_34477:
[----:B------:R0:W-:Y:S01]  /*66a0*/  STG.E.U8 desc[UR36][R8.64], R4 ;  /* 0x0000000408007986 */ /* 0x0001e2000c101124 */
[----:B------:R-:W-:Y:S05]  /*66b0*/  BRA `(.L_x_34454) ;  /* 0x0000000000c07947 */ /* 0x000fea0003800000 */
.L_x_34471:
        /* <DEDUP_REMOVED lines=22> */
.L_x_34453:
        /* <DEDUP_REMOVED lines=16> */
.L_x_34482:
[----:B------:R-:W-:Y:S05]  /*6920*/  BRA `(.L_x_34454) ;  /* 0x0000000000247947 */ /* 0x000fea0003800000 */
.L_x_34481:
[----:B------:R-:W-:-:S04]  /*6930*/  LOP3.LUT R22, R22, 0xffff, RZ, 0xc0, !PT ;  /* 0x0000ffff16167812 */ /* 0x000fc800078ec0ff */
[----:B------:R-:W-:-:S05]  /*6940*/  PRMT R22, R22, 0x8880, RZ ;  /* 0x0000888016167816 */ /* 0x000fca00000000ff */
[----:B------:R-:W-:-:S05]  /*6950*/  IMAD.MOV.U32 R4, RZ, RZ, R22 ;  /* 0x000000ffff047224 */ /* 0x000fca00078e0016 */
[----:B------:R-:W-:-:S05]  /*6960*/  SHF.R.S32.HI R5, RZ, 0x1f, R4 ;  /* 0x0000001fff057819 */ /* 0x000fca0000011404 */
[----:B------:R2:W-:Y:S01]  /*6970*/  STG.E.64 desc[UR36][R8.64], R4 ;  /* 0x0000000408007986 */ /* 0x0005e2000c101b24 */
[----:B------:R-:W-:Y:S05]  /*6980*/  BRA `(.L_x_34454) ;  /* 0x00000000000c7947 */ /* 0x000fea0003800000 */
.L_x_34480:
[----:B------:R-:W-:-:S04]  /*6990*/  LOP3.LUT R22, R22, 0xffff, RZ, 0xc0, !PT ;  /* 0x0000ffff16167812 */ /* 0x000fc800078ec0ff */
[----:B------:R-:W-:-:S05]  /*69a0*/  PRMT R3, R22, 0x8880, RZ ;  /* 0x0000888016037816 */ /* 0x000fca00000000ff */
[----:B------:R0:W-:Y:S02]  /*69b0*/  STG.E desc[UR36][R8.64], R3 ;  /* 0x0000000308007986 */ /* 0x0001e4000c101924 */
.L_x_34454:
        /* <DEDUP_REMOVED lines=23> */
.L_x_34486:
[----:B-----5:R3:W-:Y:S01]  /*6b30*/  STG.E.U8 desc[UR36][R8.64], R18 ;  /* 0x0000001208007986 */ /* 0x0207e2000c101124 */
[----:B------:R-:W-:Y:S05]  /*6b40*/  BRA `(.L_x_34488) ;  /* 0x0000000c00987947 */ /* 0x000fea0003800000 */
.L_x_34485:
        /* <DEDUP_REMOVED lines=12> */
.L_x_34490:
[----:B-----5:R-:W-:-:S04]  /*6c10*/  LOP3.LUT R18, R18, 0xffff, RZ, 0xc0, !PT ;  /* 0x0000ffff12127812 */ /* 0x020fc800078ec0ff */
[----:B------:R-:W-:-:S05]  /*6c20*/  PRMT R3, R18, 0x8880, RZ ;  /* 0x0000888012037816 */ /* 0x000fca00000000ff */
[----:B------:R2:W-:Y:S01]  /*6c30*/  STG.E desc[UR36][R8.64], R3 ;  /* 0x0000000308007986 */ /* 0x0005e2000c101924 */
[----:B------:R-:W-:Y:S05]  /*6c40*/  BRA `(.L_x_34488) ;  /* 0x0000000c00587947 */ /* 0x000fea0003800000 */
.L_x_34489:
[----:B-----5:R-:W-:-:S04]  /*6c50*/  PRMT R3, R18, 0x8880, RZ ;  /* 0x0000888012037816 */ /* 0x020fc800000000ff */
[----:B------:R-:W-:-:S05]  /*6c60*/  PRMT R3, R3, 0x7710, RZ ;  /* 0x0000771003037816 */ /* 0x000fca00000000ff */
[----:B------:R0:W-:Y:S01]  /*6c70*/  STG.E.U16 desc[UR36][R8.64], R3 ;  /* 0x0000000308007986 */ /* 0x0001e2000c101524 */
[----:B------:R-:W-:Y:S05]  /*6c80*/  BRA `(.L_x_34488) ;  /* 0x0000000c00487947 */ /* 0x000fea0003800000 */
.L_x_34484:
        /* <DEDUP_REMOVED lines=9> */
.L_x_34492:
[----:B-----5:R-:W0:Y:S02]  /*6d20*/  I2F.S8 R0, R18 ;  /* 0x0000001200007306 */ /* 0x020e240000001400 */
[----:B0-----:R-:W-:-:S05]  /*6d30*/  F2FP.F16.F32.PACK_AB R0, RZ, R0 ;  /* 0x00000000ff00723e */ /* 0x001fca00000000ff */
[----:B------:R0:W-:Y:S01]  /*6d40*/  STG.E.U16 desc[UR36][R8.64], R0 ;  /* 0x0000000008007986 */ /* 0x0001e2000c101524 */
[----:B------:R-:W-:Y:S05]  /*6d50*/  BRA `(.L_x_34488) ;  /* 0x0000000c00147947 */ /* 0x000fea0003800000 */
.L_x_34491:
        /* <DEDUP_REMOVED lines=10> */
.L_x_34494:
[----:B-----5:R-:W0:Y:S02]  /*6e00*/  I2F.S8 R18, R18 ;  /* 0x0000001200127306 */ /* 0x020e240000001400 */
[----:B0-----:R-:W-:-:S04]  /*6e10*/  F2FP.F16.F32.PACK_AB R3, RZ, R18 ;  /* 0x00000012ff03723e */ /* 0x001fc800000000ff */
[----:B------:R-:W-:-:S05]  /*6e20*/  PRMT R3, R3, 0x5410, RZ ;  /* 0x0000541003037816 */ /* 0x000fca00000000ff */
[----:B------:R0:W-:Y:S01]  /*6e30*/  STG.E desc[UR36][R8.64], R3 ;  /* 0x0000000308007986 */ /* 0x0001e2000c101924 */
[----:B------:R-:W-:Y:S05]  /*6e40*/  BRA `(.L_x_34488) ;  /* 0x0000000800d87947 */ /* 0x000fea0003800000 */
.L_x_34493:
[----:B-----5:R-:W-:-:S04]  /*6e50*/  PRMT R4, R18, 0x8880, RZ ;  /* 0x0000888012047816 */ /* 0x020fc800000000ff */
[----:B------:R-:W-:-:S06]  /*6e60*/  PRMT R4, R4, 0x7710, RZ ;  /* 0x0000771004047816 */ /* 0x000fcc00000000ff */
[----:B------:R-:W0:Y:S02]  /*6e70*/  I2F.F64.S16 R4, R4 ;  /* 0x0000000400047312 */ /* 0x000e240000101c00 */
[----:B0-----:R0:W-:Y:S01]  /*6e80*/  STG.E.64 desc[UR36][R8.64], R4 ;  /* 0x0000000408007986 */ /* 0x0011e2000c101b24 */
[----:B------:R-:W-:Y:S05]  /*6e90*/  BRA `(.L_x_34488) ;  /* 0x0000000800c47947 */ /* 0x000fea0003800000 */
.L_x_34483:
        /* <DEDUP_REMOVED lines=12> */
.L_x_34497:
[----:B-----5:R-:W-:Y:S02]  /*6f60*/  PRMT R4, R18, 0x8880, RZ ;  /* 0x0000888012047816 */ /* 0x020fe400000000ff */
[----:B------:R-:W-:Y:S02]  /*6f70*/  CS2R R6, SRZ ;  /* 0x0000000000067805 */ /* 0x000fe4000001ff00 */
[----:B------:R-:W-:-:S06]  /*6f80*/  PRMT R4, R4, 0x7710, RZ ;  /* 0x0000771004047816 */ /* 0x000fcc00000000ff */
[----:B------:R-:W0:Y:S02]  /*6f90*/  I2F.F64.S16 R4, R4 ;  /* 0x0000000400047312 */ /* 0x000e240000101c00 */
[----:B0-----:R0:W-:Y:S01]  /*6fa0*/  STG.E.128 desc[UR36][R8.64], R4 ;  /* 0x0000000408007986 */ /* 0x0011e2000c101d24 */
[----:B------:R-:W-:Y:S05]  /*6fb0*/  BRA `(.L_x_34488) ;  /* 0x00000008007c7947 */ /* 0x000fea0003800000 */
.L_x_34496:
        /* <DEDUP_REMOVED lines=21> */
.L_x_34501:
[----:B------:R-:W-:Y:S05]  /*7110*/  BSYNC B0 ;  /* 0x0000000000007941 */ /* 0x000fea0003800000 */
.L_x_34500:
[----:B------:R-:W-:-:S05]  /*7120*/  LOP3.LUT R5, R0, R5, RZ, 0xfc, !PT ;  /* 0x0000000500057212 */ /* 0x000fca00078efcff */
[----:B------:R0:W-:Y:S01]  /*7130*/  STG.E.U8 desc[UR36][R8.64], R5 ;  /* 0x0000000508007986 */ /* 0x0001e2000c101124 */
[----:B------:R-:W-:Y:S05]  /*7140*/  BRA `(.L_x_34488) ;  /* 0x0000000800187947 */ /* 0x000fea0003800000 */
.L_x_34499:
        /* <DEDUP_REMOVED lines=13> */
.L_x_34503:
[----:B------:R-:W-:Y:S01]  /*7220*/  IMAD.MOV.U32 R0, RZ, RZ, 0x7f ;  /* 0x0000007fff007424 */ /* 0x000fe200078e00ff */
[----:B------:R-:W-:-:S04]  /*7230*/  ISETP.GT.U32.AND P0, PT, R3, 0x7f800000, PT ;  /* 0x7f8000000300780c */ /* 0x000fc80003f04070 */
[----:B------:R-:W-:-:S09]  /*7240*/  SEL R0, R0, 0x7c, P0 ;  /* 0x0000007c00007807 */ /* 0x000fd20000000000 */
.L_x_34504:
[----:B------:R-:W-:Y:S05]  /*7250*/  BSYNC B0 ;  /* 0x0000000000007941 */ /* 0x000fea0003800000 */
.L_x_34502:
[----:B------:R-:W-:-:S04]  /*7260*/  LOP3.LUT R3, R5, 0x80000000, RZ, 0xc0, !PT ;  /* 0x8000000005037812 */ /* 0x000fc800078ec0ff */
[----:B------:R-:W-:-:S04]  /*7270*/  SHF.R.U32.HI R3, RZ, 0x18, R3 ;  /* 0x00000018ff037819 */ /* 0x000fc80000011603 */
[----:B------:R-:W-:-:S05]  /*7280*/  LOP3.LUT R3, R0, R3, RZ, 0xfc, !PT ;  /* 0x0000000300037212 */ /* 0x000fca00078efcff */
[----:B------:R0:W-:Y:S01]  /*7290*/  STG.E.U8 desc[UR36][R8.64], R3 ;  /* 0x0000000308007986 */ /* 0x0001e2000c101124 */
[----:B------:R-:W-:Y:S05]  /*72a0*/  BRA `(.L_x_34488) ;  /* 0x0000000400c07947 */ /* 0x000fea0003800000 */
.L_x_34498:
[----:B-----5:R-:W0:Y:S02]  /*72b0*/  I2F.S8 R0, R18 ;  /* 0x0000001200007306 */ /* 0x020e240000001400 */
[----:B0-----:R-:W-:-:S05]  /*72c0*/  F2FP.BF16.F32.PACK_AB R0, RZ, R0 ;  /* 0x00000000ff00723e */ /* 0x001fca00000010ff */
[----:B------:R0:W-:Y:S01]  /*72d0*/  STG.E.U16 desc[UR36][R8.64], R0 ;  /* 0x0000000008007986 */ /* 0x0001e2000c101524 */
[----:B------:R-:W-:Y:S05]  /*72e0*/  BRA `(.L_x_34488) ;  /* 0x0000000400b07947 */ /* 0x000fea0003800000 */
.L_x_34495:
        /* <DEDUP_REMOVED lines=12> */
.L_x_34507:
        /* <DEDUP_REMOVED lines=17> */
.L_x_34510:
[----:B------:R-:W-:-:S04]  /*74c0*/  LOP3.LUT R3, R5, 0x80000000, RZ, 0xc0, !PT ;  /* 0x8000000005037812 */ /* 0x000fc800078ec0ff */
[----:B------:R-:W-:-:S04]  /*74d0*/  SHF.R.U32.HI R3, RZ, 0x18, R3 ;  /* 0x00000018ff037819 */ /* 0x000fc80000011603 */
[----:B------:R-:W-:-:S04]  /*74e0*/  LOP3.LUT R0, R0, R3, RZ, 0xfc, !PT ;  /* 0x0000000300007212 */ /* 0x000fc800078efcff */
[----:B------:R-:W-:-:S07]  /*74f0*/  PRMT R4, R0, 0x7610, R4 ;  /* 0x0000761000047816 */ /* 0x000fce0000000004 */
.L_x_34509:
[----:B------:R-:W-:Y:S05]  /*7500*/  BSYNC B0 ;  /* 0x0000000000007941 */ /* 0x000fea0003800000 */
.L_x_34508:
[----:B------:R0:W-:Y:S01]  /*7510*/  STG.E.U8 desc[UR36][R8.64], R4 ;  /* 0x0000000408007986 */ /* 0x0001e2000c101124 */
[----:B------:R-:W-:Y:S05]  /*7520*/  BRA `(.L_x_34488) ;  /* 0x0000000400207947 */ /* 0x000fea0003800000 */
.L_x_34506:
        /* <DEDUP_REMOVED lines=17> */
.L_x_34513:
[----:B------:R-:W-:-:S04]  /*7640*/  LOP3.LUT R3, R5, 0x80000000, RZ, 0xc0, !PT ;  /* 0x8000000005037812 */ /* 0x000fc800078ec0ff */
[----:B------:R-:W-:-:S04]  /*7650*/  SHF.R.U32.HI R3, RZ, 0x18, R3 ;  /* 0x00000018ff037819 */ /* 0x000fc80000011603 */
[----:B------:R-:W-:-:S04]  /*7660*/  LOP3.LUT R0, R0, R3, RZ, 0xfc, !PT ;  /* 0x0000000300007212 */ /* 0x000fc800078efcff */
[----:B------:R-:W-:-:S07]  /*7670*/  PRMT R4, R0, 0x7610, R4 ;  /* 0x0000761000047816 */ /* 0x000fce0000000004 */
.L_x_34512:
[----:B------:R-:W-:Y:S05]  /*7680*/  BSYNC B0 ;  /* 0x0000000000007941 */ /* 0x000fea0003800000 */
.L_x_34511:
[----:B------:R0:W-:Y:S01]  /*7690*/  STG.E.U8 desc[UR36][R8.64], R4 ;  /* 0x0000000408007986 */ /* 0x0001e2000c101124 */
[----:B------:R-:W-:Y:S05]  /*76a0*/  BRA `(.L_x_34488) ;  /* 0x0000000000c07947 */ /* 0x000fea0003800000 */
.L_x_34505:
        /* <DEDUP_REMOVED lines=22> */
.L_x_34487:
        /* <DEDUP_REMOVED lines=16> */
.L_x_34516:
[----:B------:R-:W-:Y:S05]  /*7910*/  BRA `(.L_x_34488) ;  /* 0x0000000000247947 */ /* 0x000fea0003800000 */
.L_x_34515:
[----:B-----5:R-:W-:-:S04]  /*7920*/  LOP3.LUT R18, R18, 0xffff, RZ, 0xc0, !PT ;  /* 0x0000ffff12127812 */ /* 0x020fc800078ec0ff */
[----:B------:R-:W-:-:S05]  /*7930*/  PRMT R18, R18, 0x8880, RZ ;  /* 0x0000888012127816 */ /* 0x000fca00000000ff */
[----:B------:R-:W-:-:S05]  /*7940*/  IMAD.MOV.U32 R4, RZ, RZ, R18 ;  /* 0x000000ffff047224 */ /* 0x000fca00078e0012 */
[----:B------:R-:W-:-:S05]  /*7950*/  SHF.R.S32.HI R5, RZ, 0x1f, R4 ;  /* 0x0000001fff057819 */ /* 0x000fca0000011404 */
[----:B------:R0:W-:Y:S01]  /*7960*/  STG.E.64 desc[UR36][R8.64], R4 ;  /* 0x0000000408007986 */ /* 0x0001e2000c101b24 */
[----:B------:R-:W-:Y:S05]  /*7970*/  BRA `(.L_x_34488) ;  /* 0x00000000000c7947 */ /* 0x000fea0003800000 */
.L_x_34514:
[----:B-----5:R-:W-:-:S04]  /*7980*/  LOP3.LUT R18, R18, 0xffff, RZ, 0xc0, !PT ;  /* 0x0000ffff12127812 */ /* 0x020fc800078ec0ff */
[----:B------:R-:W-:-:S05]  /*7990*/  PRMT R3, R18, 0x8880, RZ ;  /* 0x0000888012037816 */ /* 0x000fca00000000ff */
[----:B------:R0:W-:Y:S02]  /*79a0*/  STG.E desc[UR36][R8.64], R3 ;  /* 0x0000000308007986 */ /* 0x0001e4000c101924 */
.L_x_34488:
[----:B------:R-:W-:-:S07]  /*79b0*/  VIADD R25, R25, 0x80 ;  /* 0x0000008019197836 */ /* 0x000fce0000000000 */
.L_x_34448:
[----:B------:R-:W-:Y:S05]  /*79c0*/  BSYNC B6 ;  /* 0x0000000000067941 */ /* 0x000fea0003800000 */
.L_x_34447:
[----:B------:R-:W-:-:S13]  /*79d0*/  ISETP.GE.AND P0, PT, R25, R16, PT ;  /* 0x000000101900720c */ /* 0x000fda0003f06270 */
[----:B------:R-:W-:Y:S05]  /*79e0*/  @P0 EXIT ;  /* 0x000000000000094d */ /* 0x000fea0003800000 */
[----:B0123--:R-:W0:Y:S01]  /*79f0*/  LDC.64 R4, c[0x0][0x218] ;  /* 0x00008600ff047b82 */ /* 0x00fe220000000a00 */
[----:B------:R-:W-:Y:S01]  /*7a00*/  PRMT R0, R17, 0x9910, RZ ;  /* 0x0000991011007816 */ /* 0x000fe200000000ff */
[----:B------:R-:W-:Y:S01]  /*7a10*/  IMAD R2, R2, 0x200, R25 ;  /* 0x0000020002027824 */ /* 0x000fe200078e0219 */
[----:B------:R-:W-:Y:S02]  /*7a20*/  ULDC UR4, c[0x0][0x238] ;  /* 0x00008e0000047ab9 */ /* 0x000fe40000000800 */
[----:B------:R-:W-:Y:S01]  /*7a30*/  ISETP.GT.AND P1, PT, R0, 0x9, PT ;  /* 0x000000090000780c */ /* 0x000fe20003f24270 */
[----:B----4-:R-:W-:-:S05]  /*7a40*/  IMAD R3, R2, UR4, RZ ;  /* 0x0000000402037c24 */ /* 0x010fca000f8e02ff */
        /* <DEDUP_REMOVED lines=13> */
.L_x_34520:
[----:B-----5:R-:W-:Y:S01]  /*7b20*/  STG.E.U8 desc[UR36][R2.64], R19 ;  /* 0x0000001302007986 */ /* 0x020fe2000c101124 */
[----:B------:R-:W-:Y:S05]  /*7b30*/  EXIT ;  /* 0x000000000000794d */ /* 0x000fea0003800000 */
.L_x_34519:
        /* <DEDUP_REMOVED lines=12> */
.L_x_34523:
[----:B-----5:R-:W-:-:S04]  /*7c00*/  LOP3.LUT R19, R19, 0xffff, RZ, 0xc0, !PT ;  /* 0x0000ffff13137812 */ /* 0x020fc800078ec0ff */
[----:B------:R-:W-:-:S05]  /*7c10*/  PRMT R5, R19, 0x8880, RZ ;  /* 0x0000888013057816 */ /* 0x000fca00000000ff */
[----:B------:R-:W-:Y:S01]  /*7c20*/  STG.E desc[UR36][R2.64], R5 ;  /* 0x0000000502007986 */ /* 0x000fe2000c101924 */
[----:B------:R-:W-:Y:S05]  /*7c30*/  EXIT ;  /* 0x000000000000794d */ /* 0x000fea0003800000 */
.L_x_34522:
[----:B-----5:R-:W-:-:S04]  /*7c40*/  PRMT R5, R19, 0x8880, RZ ;  /* 0x0000888013057816 */ /* 0x020fc800000000ff */
[----:B------:R-:W-:-:S05]  /*7c50*/  PRMT R5, R5, 0x7710, RZ ;  /* 0x0000771005057816 */ /* 0x000fca00000000ff */
[----:B------:R-:W-:Y:S01]  /*7c60*/  STG.E.U16 desc[UR36][R2.64], R5 ;  /* 0x0000000502007986 */ /* 0x000fe2000c101524 */
[----:B------:R-:W-:Y:S05]  /*7c70*/  EXIT ;  /* 0x000000000000794d */ /* 0x000fea0003800000 */
.L_x_34518:
        /* <DEDUP_REMOVED lines=9> */
.L_x_34525:
[----:B-----5:R-:W0:Y:S02]  /*7d10*/  I2F.S8 R0, R19 ;  /* 0x0000001300007306 */ /* 0x020e240000001400 */
[----:B0-----:R-:W-:-:S05]  /*7d20*/  F2FP.F16.F32.PACK_AB R0, RZ, R0 ;  /* 0x00000000ff00723e */ /* 0x001fca00000000ff */
[----:B------:R-:W-:Y:S01]  /*7d30*/  STG.E.U16 desc[UR36][R2.64], R0 ;  /* 0x0000000002007986 */ /* 0x000fe2000c101524 */
[----:B------:R-:W-:Y:S05]  /*7d40*/  EXIT ;  /* 0x000000000000794d */ /* 0x000fea0003800000 */
.L_x_34524:
        /* <DEDUP_REMOVED lines=10> */
.L_x_34527:
[----:B-----5:R-:W0:Y:S02]  /*7df0*/  I2F.S8 R19, R19 ;  /* 0x0000001300137306 */ /* 0x020e240000001400 */
[----:B0-----:R-:W-:-:S04]  /*7e00*/  F2FP.F16.F32.PACK_AB R5, RZ, R19 ;  /* 0x00000013ff05723e */ /* 0x001fc800000000ff */
[----:B------:R-:W-:-:S05]  /*7e10*/  PRMT R5, R5, 0x5410, RZ ;  /* 0x0000541005057816 */ /* 0x000fca00000000ff */
[----:B------:R-:W-:Y:S01]  /*7e20*/  STG.E desc[UR36][R2.64], R5 ;  /* 0x0000000502007986 */ /* 0x000fe2000c101924 */
[----:B------:R-:W-:Y:S05]  /*7e30*/  EXIT ;  /* 0x000000000000794d */ /* 0x000fea0003800000 */
.L_x_34526:
[----:B-----5:R-:W-:-:S04]  /*7e40*/  PRMT R4, R19, 0x8880, RZ ;  /* 0x0000888013047816 */ /* 0x020fc800000000ff */
[----:B------:R-:W-:-:S06]  /*7e50*/  PRMT R4, R4, 0x7710, RZ ;  /* 0x0000771004047816 */ /* 0x000fcc00000000ff */
[----:B------:R-:W0:Y:S02]  /*7e60*/  I2F.F64.S16 R4, R4 ;  /* 0x0000000400047312 */ /* 0x000e240000101c00 */
[----:B0-----:R-:W-:Y:S01]  /*7e70*/  STG.E.64 desc[UR36][R2.64], R4 ;  /* 0x0000000402007986 */ /* 0x001fe2000c101b24 */
[----:B------:R-:W-:Y:S05]  /*7e80*/  EXIT ;  /* 0x000000000000794d */ /* 0x000fea0003800000 */
.L_x_34517:
        /* <DEDUP_REMOVED lines=12> */
.L_x_34530:
[----:B-----5:R-:W-:Y:S02]  /*7f50*/  PRMT R4, R19, 0x8880, RZ ;  /* 0x0000888013047816 */ /* 0x020fe400000000ff */
[----:B------:R-:W-:Y:S02]  /*7f60*/  CS2R R6, SRZ ;  /* 0x0000000000067805 */ /* 0x000fe4000001ff00 */
[----:B------:R-:W-:-:S06]  /*7f70*/  PRMT R4, R4, 0x7710, RZ ;  /* 0x0000771004047816 */ /* 0x000fcc00000000ff */
[----:B------:R-:W0:Y:S02]  /*7f80*/  I2F.F64.S16 R4, R4 ;  /* 0x0000000400047312 */ /* 0x000e240000101c00 */
[----:B0-----:R-:W-:Y:S01]  /*7f90*/  STG.E.128 desc[UR36][R2.64], R4 ;  /* 0x0000000402007986 */ /* 0x001fe2000c101d24 */
[----:B------:R-:W-:Y:S05]  /*7fa0*/  EXIT ;  /* 0x000000000000794d */ /* 0x000fea0003800000 */
.L_x_34529:
        /* <DEDUP_REMOVED lines=21> */
.L_x_34534:
[----:B------:R-:W-:Y:S05]  /*8100*/  BSYNC B0 ;  /* 0x0000000000007941 */ /* 0x000fea0003800000 */
.L_x_34533:
[----:B------:R-:W-:-:S05]  /*8110*/  LOP3.LUT R5, R0, R5, RZ, 0xfc, !PT ;  /* 0x0000000500057212 */ /* 0x000fca00078efcff */
[----:B------:R-:W-:Y:S01]  /*8120*/  STG.E.U8 desc[UR36][R2.64], R5 ;  /* 0x0000000502007986 */ /* 0x000fe2000c101124 */
[----:B------:R-:W-:Y:S05]  /*8130*/  EXIT ;  /* 0x000000000000794d */ /* 0x000fea0003800000 */
.L_x_34532:
        /* <DEDUP_REMOVED lines=13> */
.L_x_34536:
[----:B------:R-:W-:Y:S01]  /*8210*/  IMAD.MOV.U32 R0, RZ, RZ, 0x7f ;  /* 0x0000007fff007424 */ /* 0x000fe200078e00ff */
[----:B------:R-:W-:-:S04]  /*8220*/  ISETP.GT.U32.AND P0, PT, R4, 0x7f800000, PT ;  /* 0x7f8000000400780c */ /* 0x000fc80003f04070 */
[----:B------:R-:W-:-:S09]  /*8230*/  SEL R0, R0, 0x7c, P0 ;  /* 0x0000007c00007807 */ /* 0x000fd20000000000 */
.L_x_34537:
[----:B------:R-:W-:Y:S05]  /*8240*/  BSYNC B0 ;  /* 0x0000000000007941 */ /* 0x000fea0003800000 */
.L_x_34535:
[----:B------:R-:W-:-:S04]  /*8250*/  LOP3.LUT R4, R19, 0x80000000, RZ, 0xc0, !PT ;  /* 0x8000000013047812 */ /* 0x000fc800078ec0ff */
[----:B------:R-:W-:-:S04]  /*8260*/  SHF.R.U32.HI R5, RZ, 0x18, R4 ;  /* 0x00000018ff057819 */ /* 0x000fc80000011604 */
[----:B------:R-:W-:-:S05]  /*8270*/  LOP3.LUT R5, R0, R5, RZ, 0xfc, !PT ;  /* 0x0000000500057212 */ /* 0x000fca00078efcff */
[----:B------:R-:W-:Y:S01]  /*8280*/  STG.E.U8 desc[UR36][R2.64], R5 ;  /* 0x0000000502007986 */ /* 0x000fe2000c101124 */
[----:B------:R-:W-:Y:S05]  /*8290*/  EXIT ;  /* 0x000000000000794d */ /* 0x000fea0003800000 */
.L_x_34531:
[----:B-----5:R-:W0:Y:S02]  /*82a0*/  I2F.S8 R0, R19 ;  /* 0x0000001300007306 */ /* 0x020e240000001400 */
[----:B0-----:R-:W-:-:S05]  /*82b0*/  F2FP.BF16.F32.PACK_AB R0, RZ, R0 ;  /* 0x00000000ff00723e */ /* 0x001fca00000010ff */
[----:B------:R-:W-:Y:S01]  /*82c0*/  STG.E.U16 desc[UR36][R2.64], R0 ;  /* 0x0000000002007986 */ /* 0x000fe2000c101524 */
[----:B------:R-:W-:Y:S05]  /*82d0*/  EXIT ;  /* 0x000000000000794d */ /* 0x000fea0003800000 */
.L_x_34528:
        /* <DEDUP_REMOVED lines=12> */
.L_x_34540:
        /* <DEDUP_REMOVED lines=17> */
.L_x_34543:
[----:B------:R-:W-:-:S04]  /*84b0*/  LOP3.LUT R0, R19, 0x80000000, RZ, 0xc0, !PT ;  /* 0x8000000013007812 */ /* 0x000fc800078ec0ff */
[----:B------:R-:W-:-:S04]  /*84c0*/  SHF.R.U32.HI R5, RZ, 0x18, R0 ;  /* 0x00000018ff057819 */ /* 0x000fc80000011600 */
[----:B------:R-:W-:-:S04]  /*84d0*/  LOP3.LUT R4, R4, R5, RZ, 0xfc, !PT ;  /* 0x0000000504047212 */ /* 0x000fc800078efcff */
[----:B------:R-:W-:-:S07]  /*84e0*/  PRMT R0, R4, 0x7610, R0 ;  /* 0x0000761004007816 */ /* 0x000fce0000000000 */
.L_x_34542:
[----:B------:R-:W-:Y:S05]  /*84f0*/  BSYNC B0 ;  /* 0x0000000000007941 */ /* 0x000fea0003800000 */
.L_x_34541:
[----:B------:R-:W-:Y:S01]  /*8500*/  STG.E.U8 desc[UR36][R2.64], R0 ;  /* 0x0000000002007986 */ /* 0x000fe2000c101124 */
[----:B------:R-:W-:Y:S05]  /*8510*/  EXIT ;  /* 0x000000000000794d */ /* 0x000fea0003800000 */
.L_x_34539:
        /* <DEDUP_REMOVED lines=17> */
.L_x_34546:
[----:B------:R-:W-:-:S04]  /*8630*/  LOP3.LUT R0, R19, 0x80000000, RZ, 0xc0, !PT ;  /* 0x8000000013007812 */ /* 0x000fc800078ec0ff */
[----:B------:R-:W-:-:S04]  /*8640*/  SHF.R.U32.HI R5, RZ, 0x18, R0 ;  /* 0x00000018ff057819 */ /* 0x000fc80000011600 */
[----:B------:R-:W-:-:S04]  /*8650*/  LOP3.LUT R4, R4, R5, RZ, 0xfc, !PT ;  /* 0x0000000504047212 */ /* 0x000fc800078efcff */
[----:B------:R-:W-:-:S07]  /*8660*/  PRMT R0, R4, 0x7610, R0 ;  /* 0x0000761004007816 */ /* 0x000fce0000000000 */
.L_x_34545:
[----:B------:R-:W-:Y:S05]  /*8670*/  BSYNC B0 ;  /* 0x0000000000007941 */ /* 0x000fea0003800000 */
.L_x_34544:
[----:B------:R-:W-:Y:S01]  /*8680*/  STG.E.U8 desc[UR36][R2.64], R0 ;  /* 0x0000000002007986 */ /* 0x000fe2000c101124 */
[----:B------:R-:W-:Y:S05]  /*8690*/  EXIT ;  /* 0x000000000000794d */ /* 0x000fea0003800000 */
.L_x_34538:
        /* <DEDUP_REMOVED lines=22> */
.L_x_34521:
        /* <DEDUP_REMOVED lines=16> */
.L_x_34549:
[----:B------:R-:W-:Y:S05]  /*8900*/  EXIT ;  /* 0x000000000000794d */ /* 0x000fea0003800000 */
.L_x_34548:
[----:B-----5:R-:W-:-:S04]  /*8910*/  LOP3.LUT R19, R19, 0xffff, RZ, 0xc0, !PT ;  /* 0x0000ffff13137812 */ /* 0x020fc800078ec0ff */
[----:B------:R-:W-:-:S05]  /*8920*/  PRMT R19, R19, 0x8880, RZ ;  /* 0x0000888013137816 */ /* 0x000fca00000000ff */
[----:B------:R-:W-:-:S05]  /*8930*/  IMAD.MOV.U32 R4, RZ, RZ, R19 ;  /* 0x000000ffff047224 */ /* 0x000fca00078e0013 */
[----:B------:R-:W-:-:S05]  /*8940*/  SHF.R.S32.HI R5, RZ, 0x1f, R4 ;  /* 0x0000001fff057819 */ /* 0x000fca0000011404 */
[----:B------:R-:W-:Y:S01]  /*8950*/  STG.E.64 desc[UR36][R2.64], R4 ;  /* 0x0000000402007986 */ /* 0x000fe2000c101b24 */
[----:B------:R-:W-:Y:S05]  /*8960*/  EXIT ;  /* 0x000000000000794d */ /* 0x000fea0003800000 */
.L_x_34547:
[----:B-----5:R-:W-:-:S04]  /*8970*/  LOP3.LUT R19, R19, 0xffff, RZ, 0xc0, !PT ;  /* 0x0000ffff13137812 */ /* 0x020fc800078ec0ff */
[----:B------:R-:W-:-:S05]  /*8980*/  PRMT R5, R19, 0x8880, RZ ;  /* 0x0000888013057816 */ /* 0x000fca00000000ff */
[----:B------:R-:W-:Y:S01]  /*8990*/  STG.E desc[UR36][R2.64], R5 ;  /* 0x0000000502007986 */ /* 0x000fe2000c101924 */
[----:B------:R-:W-:Y:S05]  /*89a0*/  EXIT ;  /* 0x000000000000794d */ /* 0x000fea0003800000 */
.L_x_34550:
        /* <DEDUP_REMOVED lines=13> */
.L_x_37945:


//--------------------- .text._ZN2at6native18elementwise_kernelILi128ELi4EZNS0_22gpu_kernel_impl_nocastINS0_13BUnaryFunctorIaaaZZZNS0_15binary_internal21div_floor_kernel_cudaERNS_18TensorIteratorBaseEENKUlvE_clEvENKUlvE0_clEvEUlaaE_EEEEvS6_RKT_EUliE_EEviT1_ --------------------------
	.section	.text._ZN2at6native18elementwise_kernelILi128ELi4EZNS0_22gpu_kernel_impl_nocastINS0_13BUnaryFunctorIaaaZZZNS0_15binary_internal21div_floor_kernel_cudaERNS_18TensorIteratorBaseEENKUlvE_clEvENKUlvE0_clEvEUlaaE_EEEEvS6_RKT_EUliE_EEviT1_,"ax",@progbits
	.align	128
        .global         _ZN2at6native18elementwise_kernelILi128ELi4EZNS0_22gpu_kernel_impl_nocastINS0_13BUnaryFunctorIaaaZZZNS0_15binary_internal21div_floor_kernel_cudaERNS_18TensorIteratorBaseEENKUlvE_clEvENKUlvE0_clEvEUlaaE_EEEEvS6_RKT_EUliE_EEviT1_
        .type           _ZN2at6native18elementwise_kernelILi128ELi4EZNS0_22gpu_kernel_impl_nocastINS0_13BUnaryFunctorIaaaZZZNS0_15binary_internal21div_floor_kernel_cudaERNS_18TensorIteratorBaseEENKUlvE_clEvENKUlvE0_clEvEUlaaE_EEEEvS6_RKT_EUliE_EEviT1_,@function
        .size           _ZN2at6native18elementwise_kernelILi128ELi4EZNS0_22gpu_kernel_impl_nocastINS0_13BUnaryFunctorIaaaZZZNS0_15binary_internal21div_floor_kernel_cudaERNS_18TensorIteratorBaseEENKUlvE_clEvENKUlvE0_clEvEUlaaE_EEEEvS6_RKT_EUliE_EEviT1_,(.L_x_37946 - _ZN2at6native18elementwise_kernelILi128ELi4EZNS0_22gpu_kernel_impl_nocastINS0_13BUnaryFunctorIaaaZZZNS0_15binary_internal21div_floor_kernel_cudaERNS_18TensorIteratorBaseEENKUlvE_clEvENKUlvE0_clEvEUlaaE_EEEEvS6_RKT_EUliE_EEviT1_)
        .other          _ZN2at6native18elementwise_kernelILi128ELi4EZNS0_22gpu_kernel_impl_nocastINS0_13BUnaryFunctorIaaaZZZNS0_15binary_internal21div_floor_kernel_cudaERNS_18TensorIteratorBaseEENKUlvE_clEvENKUlvE0_clEvEUlaaE_EEEEvS6_RKT_EUliE_EEviT1_,@"STO_CUDA_ENTRY STV_DEFAULT"
_ZN2at6native18elementwise_kernelILi128ELi4EZNS0_22gpu_kernel_impl_nocastINS0_13BUnaryFunctorIaaaZZZNS0_15binary_internal21div_floor_kernel_cudaERNS_18TensorIteratorBaseEENKUlvE_clEvENKUlvE0_clEvEUlaaE_EEEEvS6_RKT_EUliE_EEviT1_:
.text._ZN2at6native18elementwise_kernelILi128ELi4EZNS0_22gpu_kernel_impl_nocastINS0_13BUnaryFunctorIaaaZZZNS0_15binary_internal21div_floor_kernel_cudaERNS_18TensorIteratorBaseEENKUlvE_clEvENKUlvE0_clEvEUlaaE_EEEEvS6_RKT_EUliE_EEviT1_:
[----:B------:R-:W-:Y:S01]  /*0000*/  LDC R1, c[0x0][0x28] ;  /* 0x00000a00ff017b82 */ /* 0x000fe20000000800 */
[----:B------:R-:W0:Y:S07]  /*0010*/  S2R R3, SR_CTAID.X ;  /* 0x0000000000037919 */ /* 0x000e2e0000002500 */
[----:B------:R-:W1:Y:S01]  /*0020*/  LDC.U8 R0, c[0x0][0x421] ;  /* 0x00010840ff007b82 */ /* 0x000e620000000000 */
        /* <DEDUP_REMOVED lines=310> */
.L_x_34553:
[----:B------:R-:W-:Y:S02]  /*1390*/  ULDC.64 UR8, c[0x0][0x418] ;  /* 0x0001060000087ab9 */ /* 0x000fe40000000a00 */
[----:B------:R-:W-:-:S04]  /*13a0*/  IADD3 R10, P0, R2, UR8, RZ ;  /* 0x00000008020a7c10 */ /* 0x000fc8000ff1e0ff */
[----:B------:R-:W-:Y:S01]  /*13b0*/  IADD3.X R11, RZ, UR9, RZ, P0, !PT ;  /* 0x00000009ff0b7c10 */ /* 0x000fe200087fe4ff */
[----:B------:R-:W-:-:S05]  /*13c0*/  ULDC.64 UR8, c[0x0][0x410] ;  /* 0x0001040000087ab9 */ /* 0x000fca0000000a00 */
[----:B------:R0:W2:Y:S01]  /*13d0*/  LDG.E.U8 R11, desc[UR4][R10.64] ;  /* 0x000000040a0b7981 */ /* 0x0000a2000c1e1100 */
        /* <DEDUP_REMOVED lines=45> */
.L_x_34555:
[----:B------:R-:W-:Y:S05]  /*16b0*/  BSYNC B1 ;  /* 0x0000000000017941 */ /* 0x000fea0003800000 */
.L_x_34554:
[----:B------:R0:W-:Y:S01]  /*16c0*/  STG.E.U8 desc[UR4][R4.64], R9 ;  /* 0x0000000904007986 */ /* 0x0001e2000c101104 */
[----:B------:R-:W-:-:S07]  /*16d0*/  IADD3 R3, R3, 0x80, RZ ;  /* 0x0000008003037810 */ /* 0x000fce0007ffe0ff */
.L_x_34552:
[----:B------:R-:W-:Y:S05]  /*16e0*/  BSYNC B0 ;  /* 0x0000000000007941 */ /* 0x000fea0003800000 */
.L_x_34551:
        /* <DEDUP_REMOVED lines=305> */
.L_x_34558:
        /* <DEDUP_REMOVED lines=50> */
.L_x_34560:
[----:B------:R-:W-:Y:S05]  /*2d20*/  BSYNC B1 ;  /* 0x0000000000017941 */ /* 0x000fea0003800000 */
.L_x_34559:
[----:B------:R1:W-:Y:S01]  /*2d30*/  STG.E.U8 desc[UR4][R4.64], R7 ;  /* 0x0000000704007986 */ /* 0x0003e2000c101104 */
        /* <DEDUP_REMOVED lines=305> */
.L_x_34561:
        /* <DEDUP_REMOVED lines=50> */
.L_x_34563:
[----:B------:R-:W-:Y:S05]  /*4370*/  BSYNC B1 ;  /* 0x0000000000017941 */ /* 0x000fea0003800000 */
.L_x_34562:
[----:B------:R1:W-:Y:S01]  /*4380*/  STG.E.U8 desc[UR4][R4.64], R7 ;  /* 0x0000000704007986 */ /* 0x0003e2000c101104 */
[----:B------:R-:W-:-:S07]  /*4390*/  IADD3 R3, R3, 0x80, RZ ;  /* 0x0000008003037810 */ /* 0x000fce0007ffe0ff */
.L_x_34557:
[----:B------:R-:W-:Y:S05]  /*43a0*/  BSYNC B0 ;  /* 0x0000000000007941 */ /* 0x000fea0003800000 */
.L_x_34556:
        /* <DEDUP_REMOVED lines=304> */
.L_x_34564:
[----:B------:R-:W-:Y:S02]  /*56b0*/  ULDC.64 UR6, c[0x0][0x418] ;  /* 0x0001060000067ab9 */ /* 0x000fe40000000a00 */
[----:B------:R-:W-:-:S05]  /*56c0*/  IADD3 R2, P0, R2, UR6, RZ ;  /* 0x0000000602027c10 */ /* 0x000fca000ff1e0ff */
[----:B------:R-:W-:Y:S01]  /*56d0*/  IMAD.X R3, RZ, RZ, UR7, P0 ;  /* 0x00000007ff037e24 */ /* 0x000fe200080e06ff */
[----:B------:R-:W-:Y:S01]  /*56e0*/  PRMT R6, R0, 0x8880, RZ ;  /* 0x0000888000067816 */ /* 0x000fe200000000ff */
[----:B------:R-:W-:-:S04]  /*56f0*/  ULDC.64 UR6, c[0x0][0x410] ;  /* 0x0001040000067ab9 */ /* 0x000fc80000000a00 */
[----:B------:R-:W2:Y:S01]  /*5700*/  LDG.E.U8 R3, desc[UR4][R2.64] ;  /* 0x0000000402037981 */ /* 0x000ea2000c1e1100 */
[-C--:B------:R-:W-:Y:S01]  /*5710*/  IABS R4, R6.reuse ;  /* 0x0000000600047213 */ /* 0x080fe20000000000 */
[----:B------:R-:W-:Y:S01]  /*5720*/  BSSY B0, `(.L_x_34565) ;  /* 0x000002b000007945 */ /* 0x000fe20003800000 */
[----:B------:R-:W-:Y:S02]  /*5730*/  IABS R10, R6 ;  /* 0x00000006000a7213 */ /* 0x000fe40000000000 */
[----:B------:R-:W0:Y:S02]  /*5740*/  I2F.RP R7, R4 ;  /* 0x0000000400077306 */ /* 0x000e240000209400 */
[----:B------:R-:W-:-:S06]  /*5750*/  IADD3 R10, RZ, -R10, RZ ;  /* 0x8000000aff0a7210 */ /* 0x000fcc0007ffe0ff */
[----:B0-----:R-:W0:Y:S02]  /*5760*/  MUFU.RCP R7, R7 ;  /* 0x0000000700077308 */ /* 0x001e240000001000 */
[----:B0-----:R-:W-:-:S06]  /*5770*/  IADD3 R8, R7, 0xffffffe, RZ ;  /* 0x0ffffffe07087810 */ /* 0x001fcc0007ffe0ff */
[----:B------:R0:W1:Y:S02]  /*5780*/  F2I.FTZ.U32.TRUNC.NTZ R9, R8 ;  /* 0x0000000800097305 */ /* 0x000064000021f000 */
[----:B0-----:R-:W-:Y:S01]  /*5790*/  IMAD.MOV.U32 R8, RZ, RZ, RZ ;  /* 0x000000ffff087224 */ /* 0x001fe200078e00ff */
[----:B-1----:R-:W-:-:S05]  /*57a0*/  IADD3 R13, RZ, -R9, RZ ;  /* 0x80000009ff0d7210 */ /* 0x002fca0007ffe0ff */
[----:B------:R-:W-:-:S04]  /*57b0*/  IMAD R13, R13, R4, RZ ;  /* 0x000000040d0d7224 */ /* 0x000fc800078e02ff */
[----:B------:R-:W-:Y:S01]  /*57c0*/  IMAD.HI.U32 R13, R9, R13, R8 ;  /* 0x0000000d090d7227 */ /* 0x000fe200078e0008 */
[----:B------:R-:W-:Y:S02]  /*57d0*/  MOV R9, R10 ;  /* 0x0000000a00097202 */ /* 0x000fe40000000f00 */
[----:B--2---:R-:W-:Y:S02]  /*57e0*/  PRMT R11, R3, 0x8880, RZ ;  /* 0x00008880030b7816 */ /* 0x004fe400000000ff */
[----:B------:R-:W-:Y:S02]  /*57f0*/  LOP3.LUT R3, R0, R3, RZ, 0x3c, !PT ;  /* 0x0000000300037212 */ /* 0x000fe400078e3cff */
[----:B------:R-:W-:Y:S02]  /*5800*/  IABS R2, R11 ;  /* 0x0000000b00027213 */ /* 0x000fe40000000000 */
        /* <DEDUP_REMOVED lines=28> */
.L_x_34566:
[----:B------:R-:W-:Y:S05]  /*59d0*/  BSYNC B0 ;  /* 0x0000000000007941 */ /* 0x000fea0003800000 */
.L_x_34565:
[----:B------:R-:W-:Y:S01]  /*59e0*/  STG.E.U8 desc[UR4][R2.64], R7 ;  /* 0x0000000702007986 */ /* 0x000fe2000c101104 */
[----:B------:R-:W-:Y:S05]  /*59f0*/  EXIT ;  /* 0x000000000000794d */ /* 0x000fea0003800000 */
.L_x_34567:
        /* <DEDUP_REMOVED lines=16> */
.L_x_37946:


//--------------------- .text._ZN2at6native27unrolled_elementwise_kernelINS0_13BUnaryFunctorIaaaZZZNS0_15binary_internal21div_floor_kernel_cudaERNS_18TensorIteratorBaseEENKUlvE_clEvENKUlvE0_clEvEUlaaE_EESt5arrayIPcLm2EELi4E23TrivialOffsetCalculatorILi1EjESE_NS0_6memory15LoadWithoutCastENSF_16StoreWithoutCastEEEviT_T0_T2_T3_T4_T5_ --------------------------
	.section	.text._ZN2at6native27unrolled_elementwise_kernelINS0_13BUnaryFunctorIaaaZZZNS0_15binary_internal21div_floor_kernel_cudaERNS_18TensorIteratorBaseEENKUlvE_clEvENKUlvE0_clEvEUlaaE_EESt5arrayIPcLm2EELi4E23TrivialOffsetCalculatorILi1EjESE_NS0_6memory15LoadWithoutCastENSF_16StoreWithoutCastEEEviT_T0_T2_T3_T4_T5_,"ax",@progbits
	.align	128
        .global         _ZN2at6native27unrolled_elementwise_kernelINS0_13BUnaryFunctorIaaaZZZNS0_15binary_internal21div_floor_kernel_cudaERNS_18TensorIteratorBaseEENKUlvE_clEvENKUlvE0_clEvEUlaaE_EESt5arrayIPcLm2EELi4E23TrivialOffsetCalculatorILi1EjESE_NS0_6memory15LoadWithoutCastENSF_16StoreWithoutCastEEEviT_T0_T2_T3_T4_T5_
        .type           _ZN2at6native27unrolled_elementwise_kernelINS0_13BUnaryFunctorIaaaZZZNS0_15binary_internal21div_floor_kernel_cudaERNS_18TensorIteratorBaseEENKUlvE_clEvENKUlvE0_clEvEUlaaE_EESt5arrayIPcLm2EELi4E23TrivialOffsetCalculatorILi1EjESE_NS0_6memory15LoadWithoutCastENSF_16StoreWithoutCastEEEviT_T0_T2_T3_T4_T5_,@function
        .size           _ZN2at6native27unrolled_elementwise_kernelINS0_13BUnaryFunctorIaaaZZZNS0_15binary_internal21div_floor_kernel_cudaERNS_18TensorIteratorBaseEENKUlvE_clEvENKUlvE0_clEvEUlaaE_EESt5arrayIPcLm2EELi4E23TrivialOffsetCalculatorILi1EjESE_NS0_6memory15LoadWithoutCastENSF_16StoreWithoutCastEEEviT_T0_T2_T3_T4_T5_,(.L_x_37947 - _ZN2at6native27unrolled_elementwise_kernelINS0_13BUnaryFunctorIaaaZZZNS0_15binary_internal21div_floor_kernel_cudaERNS_18TensorIteratorBaseEENKUlvE_clEvENKUlvE0_clEvEUlaaE_EESt5arrayIPcLm2EELi4E23TrivialOffsetCalculatorILi1EjESE_NS0_6memory15LoadWithoutCastENSF_16StoreWithoutCastEEEviT_T0_T2_T3_T4_T5_)
        .other          _ZN2at6native27unrolled_elementwise_kernelINS0_13BUnaryFunctorIaaaZZZNS0_15binary_internal21div_floor_kernel_cudaERNS_18TensorIteratorBaseEENKUlvE_clEvENKUlvE0_clEvEUlaaE_EESt5arrayIPcLm2EELi4E23TrivialOffsetCalculatorILi1EjESE_NS0_6memory15LoadWithoutCastENSF_16StoreWithoutCastEEEviT_T0_T2_T3_T4_T5_,@"STO_CUDA_ENTRY STV_DEFAULT"
_ZN2at6native27unrolled_elementwise_kernelINS0_13BUnaryFunctorIaaaZZZNS0_15binary_internal21div_floor_kernel_cudaERNS_18TensorIteratorBaseEENKUlvE_clEvENKUlvE0_clEvEUlaaE_EESt5arrayIPcLm2EELi4E23TrivialOffsetCalculatorILi1EjESE_NS0_6memory15LoadWithoutCastENSF_16StoreWithoutCastEEEviT_T0_T2_T3_T4_T5_:
.text._ZN2at6native27unrolled_elementwise_kernelINS0_13BUnaryFunctorIaaaZZZNS0_15binary_internal21div_floor_kernel_cudaERNS_18TensorIteratorBaseEENKUlvE_clEvENKUlvE0_clEvEUlaaE_EESt5arrayIPcLm2EELi4E23TrivialOffsetCalculatorILi1EjESE_NS0_6memory15LoadWithoutCastENSF_16StoreWithoutCastEEEviT_T0_T2_T3_T4_T5_:
[----:B------:R-:W-:Y:S01]  /*0000*/  LDC R1, c[0x0][0x28] ;  /* 0x00000a00ff017b82 */ /* 0x000fe20000000800 */
[----:B------:R-:W0:Y:S07]  /*0010*/  S2R R0, SR_CTAID.X ;  /* 0x0000000000007919 */ /* 0x000e2e0000002500 */
[----:B------:R-:W0:Y:S01]  /*0020*/  LDC R3, c[0x0][0x210] ;  /* 0x00008400ff037b82 */ /* 0x000e220000000800 */
[----:B------:R-:W-:Y:S01]  /*0030*/  ULDC.64 UR4, c[0x0][0x208] ;  /* 0x0000820000047ab9 */ /* 0x000fe20000000a00 */
[----:B------:R-:W1:Y:S01]  /*0040*/  S2R R9, SR_TID.X ;  /* 0x0000000000097919 */ /* 0x000e620000002100 */
[----:B0-----:R-:W-:-:S02]  /*0050*/  IMAD R4, R0, -0x200, R3 ;  /* 0xfffffe0000047824 */ /* 0x001fc400078e0203 */
[----:B-1----:R-:W-:-:S03]  /*0060*/  IMAD.MOV.U32 R5, RZ, RZ, R9 ;  /* 0x000000ffff057224 */ /* 0x002fc600078e0009 */
[----:B------:R-:W-:Y:S01]  /*0070*/  ISETP.GE.AND P0, PT, R9, R4, PT ;  /* 0x000000040900720c */ /* 0x000fe20003f06270 */
[----:B------:R-:W-:-:S12]  /*0080*/  IMAD.MOV.U32 R3, RZ, RZ, R9 ;  /* 0x000000ffff037224 */ /* 0x000fd800078e0009 */
[----:B------:R-:W-:-:S05]  /*0090*/  @!P0 VIADD R3, R5, 0x80 ;  /* 0x0000008005038836 */ /* 0x000fca0000000000 */
[----:B------:R-:W-:-:S13]  /*00a0*/  ISETP.GE.AND P1, PT, R3, R4, PT ;  /* 0x000000040300720c */ /* 0x000fda0003f26270 */
[----:B------:R-:W-:Y:S01]  /*00b0*/  @!P1 IMAD R15, R0, 0x200, R3 ;  /* 0x00000200000f9824 */ /* 0x000fe200078e0203 */
[----:B------:R-:W0:Y:S01]  /*00c0*/  @!P1 LDC.64 R6, c[0x0][0x220] ;  /* 0x00008800ff069b82 */ /* 0x000e220000000a00 */
[----:B------:R-:W-:-:S05]  /*00d0*/  @!P1 VIADD R3, R3, 0x80 ;  /* 0x0000008003039836 */ /* 0x000fca0000000000 */
[----:B------:R-:W-:-:S13]  /*00e0*/  ISETP.GE.AND P5, PT, R3, R4, PT ;  /* 0x000000040300720c */ /* 0x000fda0003fa6270 */
[----:B------:R-:W-:Y:S01]  /*00f0*/  @!P5 IMAD R23, R0, 0x200, R3 ;  /* 0x000002000017d824 */ /* 0x000fe200078e0203 */
[----:B------:R-:W1:Y:S01]  /*0100*/  @!P5 LDC.64 R10, c[0x0][0x220] ;  /* 0x00008800ff0adb82 */ /* 0x000e620000000a00 */
[----:B------:R-:W-:Y:S01]  /*0110*/  @!P5 VIADD R3, R3, 0x80 ;  /* 0x000000800303d836 */ /* 0x000fe20000000000 */
[----:B0-----:R-:W-:-:S04]  /*0120*/  @!P1 IADD3 R14, P3, R15, R6, RZ ;  /* 0x000000060f0e9210 */ /* 0x001fc80007f7e0ff */
[----:B------:R-:W-:Y:S01]  /*0130*/  ISETP.GE.AND P2, PT, R3, R4, PT ;  /* 0x000000040300720c */ /* 0x000fe20003f46270 */
[----:B------:R-:W-:Y:S01]  /*0140*/  @!P0 IMAD R19, R0, 0x200, R5 ;  /* 0x0000020000138824 */ /* 0x000fe200078e0205 */
[----:B------:R-:W-:Y:S01]  /*0150*/  PRMT R16, RZ, 0x7610, R16 ;  /* 0x00007610ff107816 */ /* 0x000fe20000000010 */
[----:B------:R-:W-:Y:S01]  /*0160*/  @!P1 IMAD.X R15, RZ, RZ, R7, P3 ;  /* 0x000000ffff0f9224 */ /* 0x000fe200018e0607 */
[----:B------:R-:W-:-:S09]  /*0170*/  PRMT R6, RZ, 0x7610, R6 ;  /* 0x00007610ff067816 */ /* 0x000fd20000000006 */
[----:B------:R-:W0:Y:S01]  /*0180*/  @!P2 LDC.64 R12, c[0x0][0x220] ;  /* 0x00008800ff0cab82 */ /* 0x000e220000000a00 */
[----:B------:R-:W-:Y:S01]  /*0190*/  @!P2 IMAD R21, R0, 0x200, R3 ;  /* 0x000002000015a824 */ /* 0x000fe200078e0203 */
[----:B-1----:R-:W-:Y:S02]  /*01a0*/  @!P5 IADD3 R22, P6, R23, R10, RZ ;  /* 0x0000000a1716d210 */ /* 0x002fe40007fde0ff */
[----:B------:R-:W-:-:S04]  /*01b0*/  PRMT R10, RZ, 0x7610, R10 ;  /* 0x00007610ff0a7816 */ /* 0x000fc8000000000a */
[----:B------:R-:W1:Y:S01]  /*01c0*/  @!P0 LDC.64 R2, c[0x0][0x220] ;  /* 0x00008800ff028b82 */ /* 0x000e620000000a00 */
[----:B------:R-:W-:-:S05]  /*01d0*/  @!P5 IMAD.X R23, RZ, RZ, R11, P6 ;  /* 0x000000ffff17d224 */ /* 0x000fca00030e060b */
[----:B------:R-:W5:Y:S01]  /*01e0*/  @!P5 LDG.E.U8 R10, desc[UR4][R22.64] ;  /* 0x00000004160ad981 */ /* 0x000f62000c1e1100 */
[----:B0-----:R-:W-:Y:S02]  /*01f0*/  @!P2 IADD3 R20, P4, R21, R12, RZ ;  /* 0x0000000c1514a210 */ /* 0x001fe40007f9e0ff */
[----:B------:R-:W-:Y:S01]  /*0200*/  PRMT R12, RZ, 0x7610, R12 ;  /* 0x00007610ff0c7816 */ /* 0x000fe2000000000c */
[----:B------:R-:W0:Y:S01]  /*0210*/  LDC.U8 R7, c[0x0][0x215] ;  /* 0x00008540ff077b82 */ /* 0x000e220000000000 */
[----:B------:R-:W-:Y:S02]  /*0220*/  VIADD R11, R5, 0x100 ;  /* 0x00000100050b7836 */ /* 0x000fe40000000000 */
[----:B------:R-:W-:Y:S02]  /*0230*/  @!P2 IMAD.X R21, RZ, RZ, R13, P4 ;  /* 0x000000ffff15a224 */ /* 0x000fe400020e060d */
[----:B------:R2:W5:Y:S01]  /*0240*/  @!P1 LDG.E.U8 R12, desc[UR4][R14.64] ;  /* 0x000000040e0c9981 */ /* 0x000562000c1e1100 */
[----:B-1----:R-:W-:Y:S01]  /*0250*/  @!P0 IADD3 R18, P1, R19, R2, RZ ;  /* 0x0000000213128210 */ /* 0x002fe20007f3e0ff */
[----:B------:R-:W-:Y:S01]  /*0260*/  VIADD R13, R5, 0x180 ;  /* 0x00000180050d7836 */ /* 0x000fe20000000000 */
[----:B------:R-:W-:Y:S01]  /*0270*/  BSSY B0, `(.L_x_34568) ;  /* 0x0000037000007945 */ /* 0x000fe20003800000 */
[----:B------:R1:W5:Y:S02]  /*0280*/  @!P2 LDG.E.U8 R6, desc[UR4][R20.64] ;  /* 0x000000041406a981 */ /* 0x000364000c1e1100 */
[----:B------:R-:W-:-:S02]  /*0290*/  @!P0 IMAD.X R19, RZ, RZ, R3, P1 ;  /* 0x000000ffff138224 */ /* 0x000fc400008e0603 */
[----:B------:R-:W3:Y:S03]  /*02a0*/  @!P0 LDC.64 R2, c[0x0][0x218] ;  /* 0x00008600ff028b82 */ /* 0x000ee60000000a00 */
[----:B------:R1:W5:Y:S01]  /*02b0*/  @!P0 LDG.E.U8 R16, desc[UR4][R18.64] ;  /* 0x0000000412108981 */ /* 0x000362000c1e1100 */
[----:B--2---:R-:W-:Y:S01]  /*02c0*/  VIADD R15, R5, 0x80 ;  /* 0x00000080050f7836 */ /* 0x004fe20000000000 */
[-C--:B------:R-:W-:Y:S01]  /*02d0*/  ISETP.GE.AND P1, PT, R11, R4.reuse, PT ;  /* 0x000000040b00720c */ /* 0x080fe20003f26270 */
[----:B------:R-:W-:Y:S01]  /*02e0*/  @!P0 VIADD R5, R9, 0x80 ;  /* 0x0000008009058836 */ /* 0x000fe20000000000 */
[-C--:B------:R-:W-:Y:S01]  /*02f0*/  ISETP.GE.AND P2, PT, R13, R4.reuse, PT ;  /* 0x000000040d00720c */ /* 0x080fe20003f46270 */
[----:B------:R-:W-:Y:S01]  /*0300*/  @!P0 IMAD R11, R0, 0x200, R9 ;  /* 0x00000200000b8824 */ /* 0x000fe200078e0209 */
[----:B------:R-:W-:Y:S02]  /*0310*/  ISETP.GE.AND P4, PT, R15, R4, PT ;  /* 0x000000040f00720c */ /* 0x000fe40003f86270 */
[----:B0-----:R-:W-:Y:S01]  /*0320*/  PRMT R8, R7, 0x8880, RZ ;  /* 0x0000888007087816 */ /* 0x001fe200000000ff */
[----:B-1----:R-:W-:Y:S10]  /*0330*/  @P0 BRA `(.L_x_34569) ;  /* 0x0000000000a80947 */ /* 0x002ff40003800000 */
[-C--:B------:R-:W-:Y:S02]  /*0340*/  IABS R13, R8.reuse ;  /* 0x00000008000d7213 */ /* 0x080fe40000000000 */
[C---:B-----5:R-:W-:Y:S02]  /*0350*/  LOP3.LUT R9, R16.reuse, 0xffff, RZ, 0xc0, !PT ;  /* 0x0000ffff10097812 */ /* 0x060fe400078ec0ff */
[----:B------:R-:W0:Y:S01]  /*0360*/  I2F.RP R18, R13 ;  /* 0x0000000d00127306 */ /* 0x000e220000209400 */
[----:B------:R-:W-:Y:S02]  /*0370*/  IABS R21, R8 ;  /* 0x0000000800157213 */ /* 0x000fe40000000000 */
[----:B------:R-:W-:Y:S02]  /*0380*/  PRMT R17, R9, 0x8880, RZ ;  /* 0x0000888009117816 */ /* 0x000fe400000000ff */
[----:B------:R-:W-:Y:S02]  /*0390*/  LOP3.LUT R16, R16, R7, RZ, 0x3c, !PT ;  /* 0x0000000710107212 */ /* 0x000fe400078e3cff */
[----:B------:R-:W-:Y:S01]  /*03a0*/  IABS R19, R17 ;  /* 0x0000001100137213 */ /* 0x000fe20000000000 */
[----:B0-----:R-:W0:Y:S02]  /*03b0*/  MUFU.RCP R18, R18 ;  /* 0x0000001200127308 */ /* 0x001e240000001000 */
[----:B0-----:R-:W-:-:S02]  /*03c0*/  VIADD R14, R18, 0xffffffe ;  /* 0x0ffffffe120e7836 */ /* 0x001fc40000000000 */
[----:B------:R-:W-:-:S04]  /*03d0*/  IMAD.MOV R18, RZ, RZ, -R21 ;  /* 0x000000ffff127224 */ /* 0x000fc800078e0a15 */
[----:B------:R0:W1:Y:S02]  /*03e0*/  F2I.FTZ.U32.TRUNC.NTZ R15, R14 ;  /* 0x0000000e000f7305 */ /* 0x000064000021f000 */
[----:B0-----:R-:W-:Y:S02]  /*03f0*/  IMAD.MOV.U32 R14, RZ, RZ, RZ ;  /* 0x000000ffff0e7224 */ /* 0x001fe400078e00ff */
[----:B-1----:R-:W-:-:S04]  /*0400*/  IMAD.MOV R20, RZ, RZ, -R15 ;  /* 0x000000ffff147224 */ /* 0x002fc800078e0a0f */
[----:B------:R-:W-:-:S04]  /*0410*/  IMAD R9, R20, R13, RZ ;  /* 0x0000000d14097224 */ /* 0x000fc800078e02ff */
[----:B------:R-:W-:Y:S01]  /*0420*/  IMAD.HI.U32 R14, R15, R9, R14 ;  /* 0x000000090f0e7227 */ /* 0x000fe200078e000e */
[----:B------:R-:W-:-:S03]  /*0430*/  LOP3.LUT R15, RZ, R8, RZ, 0x33, !PT ;  /* 0x00000008ff0f7212 */ /* 0x000fc600078e33ff */
        /* <DEDUP_REMOVED lines=26> */
.L_x_34569:
[----:B------:R-:W-:Y:S05]  /*05e0*/  BSYNC B0 ;  /* 0x0000000000007941 */ /* 0x000fea0003800000 */
.L_x_34568:
[----:B---3--:R-:W-:Y:S01]  /*05f0*/  @!P0 IADD3 R2, P5, R11, R2, RZ ;  /* 0x000000020b028210 */ /* 0x008fe20007fbe0ff */
[----:B------:R-:W-:Y:S01]  /*0600*/  BSSY B0, `(.L_x_34570) ;  /* 0x000002f000007945 */ /* 0x000fe20003800000 */
[----:B------:R-:W-:-:S03]  /*0610*/  ISETP.GE.AND P3, PT, R5, R4, PT ;  /* 0x000000040500720c */ /* 0x000fc60003f66270 */
[----:B------:R-:W-:Y:S01]  /*0620*/  @!P0 IMAD.X R3, RZ, RZ, R3, P5 ;  /* 0x000000ffff038224 */ /* 0x000fe200028e0603 */
[----:B------:R-:W-:Y:S09]  /*0630*/  @P4 BRA `(.L_x_34571) ;  /* 0x0000000000ac4947 */ /* 0x000ff20003800000 */
[-C--:B------:R-:W-:Y:S02]  /*0640*/  IABS R13, R8.reuse ;  /* 0x00000008000d7213 */ /* 0x080fe40000000000 */
[C---:B-----5:R-:W-:Y:S02]  /*0650*/  LOP3.LUT R11, R12.reuse, 0xffff, RZ, 0xc0, !PT ;  /* 0x0000ffff0c0b7812 */ /* 0x060fe400078ec0ff */
[----:B------:R-:W0:Y:S01]  /*0660*/  I2F.RP R16, R13 ;  /* 0x0000000d00107306 */ /* 0x000e220000209400 */
[----:B------:R-:W-:Y:S02]  /*0670*/  IABS R19, R8 ;  /* 0x0000000800137213 */ /* 0x000fe40000000000 */
[----:B------:R-:W-:Y:S02]  /*0680*/  PRMT R17, R11, 0x8880, RZ ;  /* 0x000088800b117816 */ /* 0x000fe400000000ff */
        /* <DEDUP_REMOVED lines=8> */
[----:B------:R-:W-:Y:S01]  /*0710*/  IMAD R11, R18, R13, RZ ;  /* 0x0000000d120b7224 */ /* 0x000fe200078e02ff */
[----:B------:R-:W-:-:S03]  /*0720*/  IABS R18, R17 ;  /* 0x0000001100127213 */ /* 0x000fc60000000000 */
        /* <DEDUP_REMOVED lines=28> */
.L_x_34571:
[----:B------:R-:W-:Y:S05]  /*08f0*/  BSYNC B0 ;  /* 0x0000000000007941 */ /* 0x000fea0003800000 */
.L_x_34570:
        /* <DEDUP_REMOVED lines=9> */
[----:B------:R-:W-:Y:S01]  /*0990*/  PRMT R10, R10, 0x8880, RZ ;  /* 0x000088800a0a7816 */ /* 0x000fe200000000ff */
        /* <DEDUP_REMOVED lines=34> */
.L_x_34573:
[----:B------:R-:W-:Y:S05]  /*0bc0*/  BSYNC B0 ;  /* 0x0000000000007941 */ /* 0x000fea0003800000 */
.L_x_34572:
        /* <DEDUP_REMOVED lines=9> */
[----:B------:R-:W-:Y:S02]  /*0c60*/  PRMT R6, R6, 0x8880, RZ ;  /* 0x0000888006067816 */ /* 0x000fe400000000ff */
        /* <DEDUP_REMOVED lines=34> */
.L_x_34575:
[----:B------:R-:W-:Y:S05]  /*0e90*/  BSYNC B0 ;  /* 0x0000000000007941 */ /* 0x000fea0003800000 */
.L_x_34574:
        /* <DEDUP_REMOVED lines=15> */
.L_x_34577:
[----:B------:R-:W-:Y:S05]  /*0f90*/  BSYNC B0 ;  /* 0x0000000000007941 */ /* 0x000fea0003800000 */
.L_x_34576:
[----:B------:R-:W-:-:S13]  /*0fa0*/  ISETP.GE.AND P0, PT, R5, R4, PT ;  /* 0x000000040500720c */ /* 0x000fda0003f06270 */
[----:B------:R-:W-:Y:S05]  /*0fb0*/  @P0 EXIT ;  /* 0x000000000000094d */ /* 0x000fea0003800000 */
[----:B------:R-:W-:Y:S01]  /*0fc0*/  IMAD R0, R0, 0x200, R5 ;  /* 0x0000020000007824 */ /* 0x000fe200078e0205 */
[----:B------:R-:W-:-:S04]  /*0fd0*/  ULDC.64 UR6, c[0x0][0x218] ;  /* 0x0000860000067ab9 */ /* 0x000fc80000000a00 */
[----:B01----:R-:W-:-:S05]  /*0fe0*/  IADD3 R2, P0, R0, UR6, RZ ;  /* 0x0000000600027c10 */ /* 0x003fca000ff1e0ff */
[----:B------:R-:W-:-:S05]  /*0ff0*/  IMAD.X R3, RZ, RZ, UR7, P0 ;  /* 0x00000007ff037e24 */ /* 0x000fca00080e06ff */
[----:B------:R-:W-:Y:S01]  /*1000*/  STG.E.U8 desc[UR4][R2.64], R17 ;  /* 0x0000001102007986 */ /* 0x000fe2000c101104 */
[----:B------:R-:W-:Y:S05]  /*1010*/  EXIT ;  /* 0x000000000000794d */ /* 0x000fea0003800000 */
.L_x_34578:
        /* <DEDUP_REMOVED lines=14> */
.L_x_37947:


//--------------------- .text._ZN2at6native29vectorized_elementwise_kernelILi2ENS0_13BUnaryFunctorIaaaZZZNS0_15binary_internal21div_floor_kernel_cudaERNS_18TensorIteratorBaseEENKUlvE_clEvENKUlvE0_clEvEUlaaE_EESt5arrayIPcLm2EEEEviT0_T1_ --------------------------
	.section	.text._ZN2at6native29vectorized_elementwise_kernelILi2ENS0_13BUnaryFunctorIaaaZZZNS0_15binary_internal21div_floor_kernel_cudaERNS_18TensorIteratorBaseEENKUlvE_clEvENKUlvE0_clEvEUlaaE_EESt5arrayIPcLm2EEEEviT0_T1_,"ax",@progbits
	.align	128
        .global         _ZN2at6native29vectorized_elementwise_kernelILi2ENS0_13BUnaryFunctorIaaaZZZNS0_15binary_internal21div_floor_kernel_cudaERNS_18TensorIteratorBaseEENKUlvE_clEvENKUlvE0_clEvEUlaaE_EESt5arrayIPcLm2EEEEviT0_T1_
        .type           _ZN2at6native29vectorized_elementwise_kernelILi2ENS0_13BUnaryFunctorIaaaZZZNS0_15binary_internal21div_floor_kernel_cudaERNS_18TensorIteratorBaseEENKUlvE_clEvENKUlvE0_clEvEUlaaE_EESt5arrayIPcLm2EEEEviT0_T1_,@function
        .size           _ZN2at6native29vectorized_elementwise_kernelILi2ENS0_13BUnaryFunctorIaaaZZZNS0_15binary_internal21div_floor_kernel_cudaERNS_18TensorIteratorBaseEENKUlvE_clEvENKUlvE0_clEvEUlaaE_EESt5arrayIPcLm2EEEEviT0_T1_,(.L_x_37948 - _ZN2at6native29vectorized_elementwise_kernelILi2ENS0_13BUnaryFunctorIaaaZZZNS0_15binary_internal21div_floor_kernel_cudaERNS_18TensorIteratorBaseEENKUlvE_clEvENKUlvE0_clEvEUlaaE_EESt5arrayIPcLm2EEEEviT0_T1_)
        .other          _ZN2at6native29vectorized_elementwise_kernelILi2ENS0_13BUnaryFunctorIaaaZZZNS0_15binary_internal21div_floor_kernel_cudaERNS_18TensorIteratorBaseEENKUlvE_clEvENKUlvE0_clEvEUlaaE_EESt5arrayIPcLm2EEEEviT0_T1_,@"STO_CUDA_ENTRY STV_DEFAULT"
_ZN2at6native29vectorized_elementwise_kernelILi2ENS0_13BUnaryFunctorIaaaZZZNS0_15binary_internal21div_floor_kernel_cudaERNS_18TensorIteratorBaseEENKUlvE_clEvENKUlvE0_clEvEUlaaE_EESt5arrayIPcLm2EEEEviT0_T1_:
.text._ZN2at6native29vectorized_elementwise_kernelILi2ENS0_13BUnaryFunctorIaaaZZZNS0_15binary_internal21div_floor_kernel_cudaERNS_18TensorIteratorBaseEENKUlvE_clEvENKUlvE0_clEvEUlaaE_EESt5arrayIPcLm2EEEEviT0_T1_:
[----:B------:R-:W-:Y:S08]  /*0000*/  LDC R1, c[0x0][0x28] ;  /* 0x00000a00ff017b82 */ /* 0x000ff00000000800 */
[----:B------:R-:W0:Y:S01]  /*0010*/  S2UR UR4, SR_CTAID.X ;  /* 0x00000000000479c3 */ /* 0x000e220000002500 */
[----:B------:R-:W-:-:S07]  /*0020*/  ULDC.64 UR8, c[0x0][0x208] ;  /* 0x0000820000087ab9 */ /* 0x000fce0000000a00 */
[----:B------:R-:W1:Y:S08]  /*0030*/  LDC R8, c[0x0][0x210] ;  /* 0x00008400ff087b82 */ /* 0x000e700000000800 */
[----:B------:R-:W2:Y:S01]  /*0040*/  LDC.U8 R7, c[0x0][0x215] ;  /* 0x00008540ff077b82 */ /* 0x000ea20000000000 */
[----:B0-----:R-:W-:-:S06]  /*0050*/  USHF.L.U32 UR4, UR4, 0xa, URZ ;  /* 0x0000000a04047899 */ /* 0x001fcc000800063f */
[----:B-1----:R-:W-:-:S05]  /*0060*/  VIADD R8, R8, -UR4 ;  /* 0x8000000408087c36 */ /* 0x002fca0008000000 */
[----:B------:R-:W-:-:S13]  /*0070*/  ISETP.GE.U32.AND P0, PT, R8, 0x400, PT ;  /* 0x000004000800780c */ /* 0x000fda0003f06070 */
[----:B--2---:R-:W-:Y:S05]  /*0080*/  @!P0 BRA `(.L_x_34579) ;  /* 0x0000001000788947 */ /* 0x004fea0003800000 */
[----:B------:R-:W0:Y:S01]  /*0090*/  S2R R8, SR_TID.X ;  /* 0x0000000000087919 */ /* 0x000e220000002100 */
[----:B------:R-:W-:Y:S02]  /*00a0*/  ULDC.64 UR6, c[0x0][0x220] ;  /* 0x0000880000067ab9 */ /* 0x000fe40000000a00 */
[----:B------:R-:W-:-:S04]  /*00b0*/  UIADD3 UR5, UP0, UR4, UR6, URZ ;  /* 0x0000000604057290 */ /* 0x000fc8000ff1e03f */
[----:B------:R-:W-:Y:S02]  /*00c0*/  ULEA.HI.X.SX32 UR6, UR4, UR7, 0x1, UP0 ;  /* 0x0000000704067291 */ /* 0x000fe400080f0e3f */
[----:B------:R-:W-:-:S04]  /*00d0*/  IMAD.U32 R12, RZ, RZ, UR5 ;  /* 0x00000005ff0c7e24 */ /* 0x000fc8000f8e00ff */
[----:B------:R-:W-:Y:S02]  /*00e0*/  IMAD.U32 R13, RZ, RZ, UR6 ;  /* 0x00000006ff0d7e24 */ /* 0x000fe4000f8e00ff */
[----:B0-----:R-:W-:-:S05]  /*00f0*/  IMAD.WIDE.U32 R12, R8, 0x2, R12 ;  /* 0x00000002080c7825 */ /* 0x001fca00078e000c */
[----:B------:R-:W2:Y:S04]  /*0100*/  LDG.E.U16 R0, desc[UR8][R12.64] ;  /* 0x000000080c007981 */ /* 0x000ea8000c1e1500 */
[----:B------:R-:W3:Y:S01]  /*0110*/  LDG.E.U16 R11, desc[UR8][R12.64+0x100] ;  /* 0x000100080c0b7981 */ /* 0x000ee2000c1e1500 */
[----:B------:R-:W-:-:S03]  /*0120*/  PRMT R4, R7, 0x8880, RZ ;  /* 0x0000888007047816 */ /* 0x000fc600000000ff */
[----:B------:R-:W5:Y:S01]  /*0130*/  LDG.E.U16 R6, desc[UR8][R12.64+0x200] ;  /* 0x000200080c067981 */ /* 0x000f62000c1e1500 */
[----:B------:R-:W-:-:S03]  /*0140*/  IABS R3, R4 ;  /* 0x0000000400037213 */ /* 0x000fc60000000000 */
[----:B------:R0:W5:Y:S01]  /*0150*/  LDG.E.U16 R5, desc[UR8][R12.64+0x300] ;  /* 0x000300080c057981 */ /* 0x000162000c1e1500 */
[----:B------:R-:W1:Y:S01]  /*0160*/  I2F.RP R2, R3 ;  /* 0x0000000300027306 */ /* 0x000e620000209400 */
[----:B------:R-:W-:Y:S01]  /*0170*/  ISETP.NE.AND P0, PT, R7, RZ, PT ;  /* 0x000000ff0700720c */ /* 0x000fe20003f05270 */
[----:B------:R-:W-:Y:S01]  /*0180*/  BSSY B0, `(.L_x_34580) ;  /* 0x000003d000007945 */ /* 0x000fe20003800000 */
[----:B0-----:R-:W-:-:S05]  /*0190*/  IABS R12, R4 ;  /* 0x00000004000c7213 */ /* 0x001fca0000000000 */
[----:B-1----:R-:W0:Y:S02]  /*01a0*/  MUFU.RCP R2, R2 ;  /* 0x0000000200027308 */ /* 0x002e240000001000 */
[----:B0-----:R-:W-:-:S06]  /*01b0*/  VIADD R14, R2, 0xffffffe ;  /* 0x0ffffffe020e7836 */ /* 0x001fcc0000000000 */
[----:B------:R0:W1:Y:S02]  /*01c0*/  F2I.FTZ.U32.TRUNC.NTZ R15, R14 ;  /* 0x0000000e000f7305 */ /* 0x000064000021f000 */
[----:B0-----:R-:W-:Y:S02]  /*01d0*/  IMAD.MOV.U32 R14, RZ, RZ, RZ ;  /* 0x000000ffff0e7224 */ /* 0x001fe400078e00ff */
[----:B-1----:R-:W-:-:S04]  /*01e0*/  IMAD.MOV R10, RZ, RZ, -R15 ;  /* 0x000000ffff0a7224 */ /* 0x002fc800078e0a0f */
[----:B------:R-:W-:-:S04]  /*01f0*/  IMAD R9, R10, R3, RZ ;  /* 0x000000030a097224 */ /* 0x000fc800078e02ff */
[----:B------:R-:W-:-:S04]  /*0200*/  IMAD.HI.U32 R10, R15, R9, R14 ;  /* 0x000000090f0a7227 */ /* 0x000fc800078e000e */
[----:B------:R-:W-:Y:S01]  /*0210*/  IMAD.MOV R9, RZ, RZ, -R12 ;  /* 0x000000ffff097224 */ /* 0x000fe200078e0a0c */
[C---:B--2---:R-:W-:Y:S02]  /*0220*/  PRMT R13, R0.reuse, 0x8880, RZ ;  /* 0x00008880000d7816 */ /* 0x044fe400000000ff */
[C---:B------:R-:W-:Y:S02]  /*0230*/  PRMT R15, R0.reuse, 0x9991, RZ ;  /* 0x00009991000f7816 */ /* 0x040fe400000000ff */
[----:B------:R-:W-:Y:S02]  /*0240*/  IABS R17, R13 ;  /* 0x0000000d00117213 */ /* 0x000fe40000000000 */
[----:B------:R-:W-:Y:S02]  /*0250*/  LOP3.LUT R14, R13, R4, RZ, 0x3c, !PT ;  /* 0x000000040d0e7212 */ /* 0x000fe400078e3cff */
[----:B------:R-:W-:Y:S01]  /*0260*/  PRMT R2, R0, 0x7770, RZ ;  /* 0x0000777000027816 */ /* 0x000fe200000000ff */
[----:B------:R-:W-:Y:S01]  /*0270*/  IMAD.HI.U32 R20, R10, R17, RZ ;  /* 0x000000110a147227 */ /* 0x000fe200078e00ff */
[----:B------:R-:W-:-:S02]  /*0280*/  ISETP.GE.AND P1, PT, R14, RZ, PT ;  /* 0x000000ff0e00720c */ /* 0x000fc40003f26270 */
[----:B---3--:R-:W-:Y:S01]  /*0290*/  PRMT R19, R11, 0x8880, RZ ;  /* 0x000088800b137816 */ /* 0x008fe200000000ff */
[----:B------:R-:W-:Y:S01]  /*02a0*/  IMAD R12, R20, R9, R17 ;  /* 0x00000009140c7224 */ /* 0x000fe200078e0211 */
[----:B------:R-:W-:Y:S02]  /*02b0*/  IABS R17, R15 ;  /* 0x0000000f00117213 */ /* 0x000fe40000000000 */
[----:B------:R-:W-:Y:S02]  /*02c0*/  LOP3.LUT R2, R2, R7, RZ, 0x3c, !PT ;  /* 0x0000000702027212 */ /* 0x000fe400078e3cff */
[----:B------:R-:W-:Y:S01]  /*02d0*/  ISETP.GT.U32.AND P6, PT, R3, R12, PT ;  /* 0x0000000c0300720c */ /* 0x000fe20003fc4070 */
[----:B------:R-:W-:Y:S01]  /*02e0*/  IMAD.HI.U32 R14, R10, R17, RZ ;  /* 0x000000110a0e7227 */ /* 0x000fe200078e00ff */
[----:B------:R-:W-:Y:S02]  /*02f0*/  PRMT R2, R2, 0x8880, RZ ;  /* 0x0000888002027816 */ /* 0x000fe400000000ff */
[----:B------:R-:W-:Y:S01]  /*0300*/  IABS R21, R19 ;  /* 0x0000001300157213 */ /* 0x000fe20000000000 */
[----:B------:R-:W-:Y:S01]  /*0310*/  IMAD R18, R14, R9, R17 ;  /* 0x000000090e127224 */ /* 0x000fe200078e0211 */
[----:B------:R-:W-:-:S02]  /*0320*/  LOP3.LUT R16, R15, R4, RZ, 0x3c, !PT ;  /* 0x000000040f107212 */ /* 0x000fc400078e3cff */
[----:B------:R-:W-:Y:S01]  /*0330*/  ISETP.GT.AND P2, PT, R2, -0x1, PT ;  /* 0xffffffff0200780c */ /* 0x000fe20003f44270 */
[----:B------:R-:W-:Y:S01]  /*0340*/  IMAD.HI.U32 R22, R10, R21, RZ ;  /* 0x000000150a167227 */ /* 0x000fe200078e00ff */
[----:B------:R-:W-:Y:S02]  /*0350*/  ISETP.GT.U32.AND P5, PT, R3, R18, PT ;  /* 0x000000120300720c */ /* 0x000fe40003fa4070 */
[----:B------:R-:W-:Y:S01]  /*0360*/  PRMT R17, R11, 0x9991, RZ ;  /* 0x000099910b117816 */ /* 0x000fe200000000ff */
[----:B------:R-:W-:Y:S01]  /*0370*/  @!P6 IMAD.IADD R12, R12, 0x1, -R3 ;  /* 0x000000010c0ce824 */ /* 0x000fe200078e0a03 */
[----:B------:R-:W-:Y:S01]  /*0380*/  ISETP.GE.AND P4, PT, R16, RZ, PT ;  /* 0x000000ff1000720c */ /* 0x000fe20003f86270 */
[----:B------:R-:W-:Y:S01]  /*0390*/  @!P6 VIADD R20, R20, 0x1 ;  /* 0x000000011414e836 */ /* 0x000fe20000000000 */
[----:B------:R-:W-:Y:S01]  /*03a0*/  PRMT R0, R0, 0x7771, RZ ;  /* 0x0000777100007816 */ /* 0x000fe200000000ff */
[----:B------:R-:W-:Y:S01]  /*03b0*/  IMAD R16, R22, R9, R21 ;  /* 0x0000000916107224 */ /* 0x000fe200078e0215 */
[----:B------:R-:W-:-:S02]  /*03c0*/  ISETP.GE.U32.AND P3, PT, R12, R3, PT ;  /* 0x000000030c00720c */ /* 0x000fc40003f66070 */
[----:B------:R-:W-:Y:S02]  /*03d0*/  IABS R25, R17 ;  /* 0x0000001100197213 */ /* 0x000fe40000000000 */
[----:B------:R-:W-:Y:S01]  /*03e0*/  LOP3.LUT R0, R0, R7, RZ, 0x3c, !PT ;  /* 0x0000000700007212 */ /* 0x000fe200078e3cff */
[----:B------:R-:W-:Y:S01]  /*03f0*/  @!P5 IMAD.IADD R18, R18, 0x1, -R3 ;  /* 0x000000011212d824 */ /* 0x000fe200078e0a03 */
[----:B------:R-:W-:Y:S01]  /*0400*/  LOP3.LUT R2, RZ, R4, RZ, 0x33, !PT ;  /* 0x00000004ff027212 */ /* 0x000fe200078e33ff */
[----:B------:R-:W-:Y:S01]  /*0410*/  IMAD.HI.U32 R24, R10, R25, RZ ;  /* 0x000000190a187227 */ /* 0x000fe200078e00ff */
[----:B------:R-:W-:Y:S02]  /*0420*/  PRMT R23, R0, 0x8880, RZ ;  /* 0x0000888000177816 */ /* 0x000fe400000000ff */
[----:B------:R-:W-:-:S03]  /*0430*/  ISETP.GT.U32.AND P6, PT, R3, R16, PT ;  /* 0x000000100300720c */ /* 0x000fc60003fc4070 */
[----:B------:R-:W-:Y:S01]  /*0440*/  @P3 VIADD R20, R20, 0x1 ;  /* 0x0000000114143836 */ /* 0x000fe20000000000 */
[----:B------:R-:W-:-:S03]  /*0450*/  ISETP.GE.U32.AND P3, PT, R18, R3, PT ;  /* 0x000000031200720c */ /* 0x000fc60003f66070 */
        /* <DEDUP_REMOVED lines=15> */
.L_x_34581:
[----:B------:R-:W-:Y:S05]  /*0550*/  BSYNC B0 ;  /* 0x0000000000007941 */ /* 0x000fea0003800000 */
.L_x_34580:
[----:B------:R-:W-:Y:S01]  /*0560*/  ISETP.GT.U32.AND P1, PT, R3, R20, PT ;  /* 0x000000140300720c */ /* 0x000fe20003f24070 */
[----:B------:R-:W-:Y:S01]  /*0570*/  @!P6 IMAD.IADD R16, R16, 0x1, -R3 ;  /* 0x000000011010e824 */ /* 0x000fe200078e0a03 */
[C---:B------:R-:W-:Y:S01]  /*0580*/  PRMT R12, R11.reuse, 0x7770, RZ ;  /* 0x000077700b0c7816 */ /* 0x040fe200000000ff */
[----:B------:R-:W-:Y:S01]  /*0590*/  @!P5 VIADD R14, R14, 0x1 ;  /* 0x000000010e0ed836 */ /* 0x000fe20000000000 */
[----:B------:R-:W-:Y:S01]  /*05a0*/  PRMT R26, R11, 0x7771, RZ ;  /* 0x000077710b1a7816 */ /* 0x000fe200000000ff */
[----:B------:R-:W-:Y:S01]  /*05b0*/  @!P6 VIADD R22, R22, 0x1 ;  /* 0x000000011616e836 */ /* 0x000fe20000000000 */
[----:B------:R-:W-:Y:S01]  /*05c0*/  ISETP.GE.U32.AND P5, PT, R16, R3, PT ;  /* 0x000000031000720c */ /* 0x000fe20003fa6070 */
[----:B------:R-:W-:Y:S01]  /*05d0*/  @P3 VIADD R14, R14, 0x1 ;  /* 0x000000010e0e3836 */ /* 0x000fe20000000000 */
[----:B------:R-:W-:Y:S01]  /*05e0*/  LOP3.LUT R12, R12, R7, RZ, 0x3c, !PT ;  /* 0x000000070c0c7212 */ /* 0x000fe200078e3cff */
[----:B------:R-:W-:Y:S01]  /*05f0*/  BSSY B0, `(.L_x_34582) ;  /* 0x0000024000007945 */ /* 0x000fe20003800000 */
[----:B-----5:R-:W-:-:S02]  /*0600*/  PRMT R11, R6, 0x8880, RZ ;  /* 0x00008880060b7816 */ /* 0x020fc400000000ff */
[-C--:B------:R-:W-:Y:S01]  /*0610*/  LOP3.LUT R13, R19, R4.reuse, RZ, 0x3c, !PT ;  /* 0x00000004130d7212 */ /* 0x080fe200078e3cff */
[----:B------:R-:W-:Y:S01]  /*0620*/  @!P1 IMAD.IADD R20, R20, 0x1, -R3 ;  /* 0x0000000114149824 */ /* 0x000fe200078e0a03 */
[----:B------:R-:W-:Y:S01]  /*0630*/  ISETP.GT.AND P2, PT, R23, -0x1, PT ;  /* 0xffffffff1700780c */ /* 0x000fe20003f44270 */
[----:B------:R-:W-:Y:S01]  /*0640*/  @!P1 VIADD R24, R24, 0x1 ;  /* 0x0000000118189836 */ /* 0x000fe20000000000 */
[----:B------:R-:W-:Y:S02]  /*0650*/  PRMT R21, R12, 0x8880, RZ ;  /* 0x000088800c157816 */ /* 0x000fe400000000ff */
[----:B------:R-:W-:Y:S01]  /*0660*/  IABS R25, R11 ;  /* 0x0000000b00197213 */ /* 0x000fe20000000000 */
[----:B------:R-:W-:Y:S01]  /*0670*/  @P5 VIADD R22, R22, 0x1 ;  /* 0x0000000116165836 */ /* 0x000fe20000000000 */
[----:B------:R-:W-:Y:S02]  /*0680*/  LOP3.LUT R12, R17, R4, RZ, 0x3c, !PT ;  /* 0x00000004110c7212 */ /* 0x000fe400078e3cff */
[----:B------:R-:W-:-:S02]  /*0690*/  ISETP.GE.U32.AND P6, PT, R20, R3, PT ;  /* 0x000000031400720c */ /* 0x000fc40003fc6070 */
[----:B------:R-:W-:Y:S01]  /*06a0*/  ISETP.GE.AND P3, PT, R13, RZ, PT ;  /* 0x000000ff0d00720c */ /* 0x000fe20003f66270 */
[----:B------:R-:W-:Y:S01]  /*06b0*/  IMAD.MOV.U32 R13, RZ, RZ, R14 ;  /* 0x000000ffff0d7224 */ /* 0x000fe200078e000e */
[----:B------:R-:W-:Y:S01]  /*06c0*/  ISETP.GE.AND P5, PT, R12, RZ, PT ;  /* 0x000000ff0c00720c */ /* 0x000fe20003fa6270 */
[----:B------:R-:W-:Y:S01]  /*06d0*/  IMAD.HI.U32 R12, R10, R25, RZ ;  /* 0x000000190a0c7227 */ /* 0x000fe200078e00ff */
[----:B------:R-:W-:-:S03]  /*06e0*/  LOP3.LUT R26, R26, R7, RZ, 0x3c, !PT ;  /* 0x000000071a1a7212 */ /* 0x000fc600078e3cff */
[----:B------:R-:W-:Y:S01]  /*06f0*/  IMAD R14, R12, R9, R25 ;  /* 0x000000090c0e7224 */ /* 0x000fe200078e0219 */
[----:B------:R-:W-:Y:S01]  /*0700*/  PRMT R23, R26, 0x8880, RZ ;  /* 0x000088801a177816 */ /* 0x000fe200000000ff */
[----:B------:R-:W-:Y:S01]  /*0710*/  @!P4 IMAD.MOV R13, RZ, RZ, -R13 ;  /* 0x000000ffff0dc224 */ /* 0x000fe200078e0a0d */
[----:B------:R-:W-:Y:S01]  /*0720*/  ISETP.GT.AND P4, PT, R21, -0x1, PT ;  /* 0xffffffff1500780c */ /* 0x000fe20003f84270 */
[----:B------:R-:W-:Y:S01]  /*0730*/  @P6 VIADD R24, R24, 0x1 ;  /* 0x0000000118186836 */ /* 0x000fe20000000000 */
[----:B------:R-:W-:Y:S01]  /*0740*/  ISETP.GT.AND P1, PT, R23, -0x1, PT ;  /* 0xffffffff1700780c */ /* 0x000fe20003f24270 */
[----:B------:R-:W-:Y:S01]  /*0750*/  @!P3 IMAD.MOV R22, RZ, RZ, -R22 ;  /* 0x000000ffff16b224 */ /* 0x000fe200078e0a16 */
        /* <DEDUP_REMOVED lines=13> */
.L_x_34583:
[----:B------:R-:W-:Y:S05]  /*0830*/  BSYNC B0 ;  /* 0x0000000000007941 */ /* 0x000fea0003800000 */
.L_x_34582:
[----:B------:R-:W-:Y:S01]  /*0840*/  BSSY B0, `(.L_x_34584) ;  /* 0x000000e000007945 */ /* 0x000fe20003800000 */
[----:B------:R-:W-:Y:S01]  /*0850*/  @!P5 IMAD.MOV R24, RZ, RZ, -R24 ;  /* 0x000000ffff18d224 */ /* 0x000fe200078e0a18 */
[----:B------:R-:W-:Y:S02]  /*0860*/  SEL R15, R2, R22, !P0 ;  /* 0x00000016020f7207 */ /* 0x000fe40004000000 */
        /* <DEDUP_REMOVED lines=11> */
.L_x_34585:
[----:B------:R-:W-:Y:S05]  /*0920*/  BSYNC B0 ;  /* 0x0000000000007941 */ /* 0x000fea0003800000 */
.L_x_34584:
[----:B------:R-:W-:Y:S01]  /*0930*/  BSSY B0, `(.L_x_34586) ;  /* 0x000000e000007945 */ /* 0x000fe20003800000 */
        /* <DEDUP_REMOVED lines=13> */
.L_x_34587:
[----:B------:R-:W-:Y:S05]  /*0a10*/  BSYNC B0 ;  /* 0x0000000000007941 */ /* 0x000fea0003800000 */
.L_x_34586:
[----:B------:R-:W-:Y:S01]  /*0a20*/  @!P6 IMAD.IADD R14, R14, 0x1, -R3 ;  /* 0x000000010e0ee824 */ /* 0x000fe200078e0a03 */
[----:B------:R-:W-:Y:S01]  /*0a30*/  PRMT R21, R6, 0x9991, RZ ;  /* 0x0000999106157816 */ /* 0x000fe200000000ff */
[----:B------:R-:W-:Y:S01]  /*0a40*/  @!P6 VIADD R12, R12, 0x1 ;  /* 0x000000010c0ce836 */ /* 0x000fe20000000000 */
[----:B------:R-:W-:Y:S01]  /*0a50*/  PRMT R17, R5, 0x8880, RZ ;  /* 0x0000888005117816 */ /* 0x000fe200000000ff */
[----:B------:R-:W-:Y:S01]  /*0a60*/  BSSY B0, `(.L_x_34588) ;  /* 0x0000023000007945 */ /* 0x000fe20003800000 */
[----:B------:R-:W-:Y:S02]  /*0a70*/  ISETP.GE.U32.AND P1, PT, R14, R3, PT ;  /* 0x000000030e00720c */ /* 0x000fe40003f26070 */
[----:B------:R-:W-:Y:S02]  /*0a80*/  LOP3.LUT R18, R18, R7, RZ, 0x3c, !PT ;  /* 0x0000000712127212 */ /* 0x000fe400078e3cff */
[----:B------:R-:W-:Y:S02]  /*0a90*/  LOP3.LUT R20, R11, R4, RZ, 0x3c, !PT ;  /* 0x000000040b147212 */ /* 0x000fe400078e3cff */
[----:B------:R-:W-:-:S02]  /*0aa0*/  PRMT R18, R18, 0x8880, RZ ;  /* 0x0000888012127816 */ /* 0x000fc400000000ff */
[----:B------:R-:W-:Y:S02]  /*0ab0*/  IABS R23, R21 ;  /* 0x0000001500177213 */ /* 0x000fe40000000000 */
[----:B------:R-:W-:Y:S02]  /*0ac0*/  IABS R25, R17 ;  /* 0x0000001100197213 */ /* 0x000fe40000000000 */
[----:B------:R-:W-:Y:S01]  /*0ad0*/  PRMT R19, R5, 0x9991, RZ ;  /* 0x0000999105137816 */ /* 0x000fe200000000ff */
[----:B------:R-:W-:Y:S01]  /*0ae0*/  IMAD.HI.U32 R22, R10, R23, RZ ;  /* 0x000000170a167227 */ /* 0x000fe200078e00ff */
[----:B------:R-:W-:Y:S02]  /*0af0*/  ISETP.GE.AND P2, PT, R20, RZ, PT ;  /* 0x000000ff1400720c */ /* 0x000fe40003f46270 */
[----:B------:R-:W-:Y:S01]  /*0b00*/  ISETP.GT.AND P4, PT, R18, -0x1, PT ;  /* 0xffffffff1200780c */ /* 0x000fe20003f84270 */
[----:B------:R-:W-:Y:S01]  /*0b10*/  IMAD.HI.U32 R24, R10, R25, RZ ;  /* 0x000000190a187227 */ /* 0x000fe200078e00ff */
[----:B------:R-:W-:-:S03]  /*0b20*/  IABS R26, R19 ;  /* 0x00000013001a7213 */ /* 0x000fc60000000000 */
[----:B------:R-:W-:Y:S02]  /*0b30*/  @P1 VIADD R12, R12, 0x1 ;  /* 0x000000010c0c1836 */ /* 0x000fe40000000000 */
[-C--:B------:R-:W-:Y:S02]  /*0b40*/  IMAD R20, R22, R9.reuse, R23 ;  /* 0x0000000916147224 */ /* 0x080fe400078e0217 */
        /* <DEDUP_REMOVED lines=20> */
.L_x_34589:
[----:B------:R-:W-:Y:S05]  /*0c90*/  BSYNC B0 ;  /* 0x0000000000007941 */ /* 0x000fea0003800000 */
.L_x_34588:
[--C-:B------:R-:W-:Y:S01]  /*0ca0*/  @!P3 IMAD.IADD R20, R20, 0x1, -R3.reuse ;  /* 0x000000011414b824 */ /* 0x100fe200078e0a03 */
[----:B------:R-:W-:Y:S01]  /*0cb0*/  ISETP.GT.U32.AND P1, PT, R3, R10, PT ;  /* 0x0000000a0300720c */ /* 0x000fe20003f24070 */
[----:B------:R-:W-:Y:S01]  /*0cc0*/  @!P6 IMAD.IADD R18, R18, 0x1, -R3 ;  /* 0x000000011212e824 */ /* 0x000fe200078e0a03 */
[----:B------:R-:W-:Y:S01]  /*0cd0*/  PRMT R6, R6, 0x7771, RZ ;  /* 0x0000777106067816 */ /* 0x000fe200000000ff */
[----:B------:R-:W-:Y:S01]  /*0ce0*/  @!P3 VIADD R22, R22, 0x1 ;  /* 0x000000011616b836 */ /* 0x000fe20000000000 */
[----:B------:R-:W-:Y:S01]  /*0cf0*/  ISETP.GE.U32.AND P5, PT, R20, R3, PT ;  /* 0x000000031400720c */ /* 0x000fe20003fa6070 */
[----:B------:R-:W-:Y:S01]  /*0d00*/  @!P6 VIADD R24, R24, 0x1 ;  /* 0x000000011818e836 */ /* 0x000fe20000000000 */
[----:B------:R-:W-:Y:S01]  /*0d10*/  LOP3.LUT R6, R6, R7, RZ, 0x3c, !PT ;  /* 0x0000000706067212 */ /* 0x000fe200078e3cff */
[----:B------:R-:W-:Y:S01]  /*0d20*/  BSSY B0, `(.L_x_34590) ;  /* 0x0000029000007945 */ /* 0x000fe20003800000 */
[----:B------:R-:W-:Y:S02]  /*0d30*/  ISETP.GE.U32.AND P3, PT, R18, R3, PT ;  /* 0x000000031200720c */ /* 0x000fe40003f66070 */
[----:B------:R-:W-:-:S02]  /*0d40*/  PRMT R14, R5, 0x7770, RZ ;  /* 0x00007770050e7816 */ /* 0x000fc400000000ff */
[----:B------:R-:W-:Y:S01]  /*0d50*/  PRMT R26, R5, 0x7771, RZ ;  /* 0x00007771051a7816 */ /* 0x000fe200000000ff */
[----:B------:R-:W-:Y:S01]  /*0d60*/  @!P1 IMAD.IADD R10, R10, 0x1, -R3 ;  /* 0x000000010a0a9824 */ /* 0x000fe200078e0a03 */
[-C--:B------:R-:W-:Y:S01]  /*0d70*/  LOP3.LUT R11, R21, R4.reuse, RZ, 0x3c, !PT ;  /* 0x00000004150b7212 */ /* 0x080fe200078e3cff */
[----:B------:R-:W-:Y:S01]  /*0d80*/  @!P1 VIADD R12, R12, 0x1 ;  /* 0x000000010c0c9836 */ /* 0x000fe20000000000 */
[-C--:B------:R-:W-:Y:S01]  /*0d90*/  LOP3.LUT R5, R17, R4.reuse, RZ, 0x3c, !PT ;  /* 0x0000000411057212 */ /* 0x080fe200078e3cff */
[----:B------:R-:W-:Y:S01]  /*0da0*/  @P5 VIADD R22, R22, 0x1 ;  /* 0x0000000116165836 */ /* 0x000fe20000000000 */
[----:B------:R-:W-:Y:S02]  /*0db0*/  LOP3.LUT R4, R19, R4, RZ, 0x3c, !PT ;  /* 0x0000000413047212 */ /* 0x000fe400078e3cff */
[----:B------:R-:W-:Y:S01]  /*0dc0*/  PRMT R6, R6, 0x8880, RZ ;  /* 0x0000888006067816 */ /* 0x000fe200000000ff */
[----:B------:R-:W-:Y:S01]  /*0dd0*/  @P3 VIADD R24, R24, 0x1 ;  /* 0x0000000118183836 */ /* 0x000fe20000000000 */
[----:B------:R-:W-:-:S02]  /*0de0*/  ISETP.GE.AND P6, PT, R4, RZ, PT ;  /* 0x000000ff0400720c */ /* 0x000fc40003fc6270 */
[----:B------:R-:W-:Y:S01]  /*0df0*/  ISETP.GE.AND P2, PT, R11, RZ, PT ;  /* 0x000000ff0b00720c */ /* 0x000fe20003f46270 */
[----:B------:R-:W-:Y:S01]  /*0e00*/  IMAD.MOV.U32 R4, RZ, RZ, R6 ;  /* 0x000000ffff047224 */ /* 0x000fe200078e0006 */
[----:B------:R-:W-:Y:S02]  /*0e10*/  ISETP.GE.U32.AND P5, PT, R10, R3, PT ;  /* 0x000000030a00720c */ /* 0x000fe40003fa6070 */
[----:B------:R-:W-:Y:S02]  /*0e20*/  LOP3.LUT R26, R26, R7, RZ, 0x3c, !PT ;  /* 0x000000071a1a7212 */ /* 0x000fe400078e3cff */
[----:B------:R-:W-:Y:S02]  /*0e30*/  ISETP.GT.AND P3, PT, R4, -0x1, PT ;  /* 0xffffffff0400780c */ /* 0x000fe40003f64270 */
[----:B------:R-:W-:Y:S02]  /*0e40*/  ISETP.GE.AND P4, PT, R5, RZ, PT ;  /* 0x000000ff0500720c */ /* 0x000fe40003f86270 */
[----:B------:R-:W-:-:S02]  /*0e50*/  PRMT R26, R26, 0x8880, RZ ;  /* 0x000088801a1a7816 */ /* 0x000fc400000000ff */
[----:B------:R-:W-:Y:S01]  /*0e60*/  LOP3.LUT R14, R14, R7, RZ, 0x3c, !PT ;  /* 0x000000070e0e7212 */ /* 0x000fe200078e3cff */
[----:B------:R-:W-:Y:S02]  /*0e70*/  @!P2 IMAD.MOV R22, RZ, RZ, -R22 ;  /* 0x000000ffff16a224 */ /* 0x000fe400078e0a16 */
[----:B------:R-:W-:Y:S01]  /*0e80*/  IMAD.MOV.U32 R4, RZ, RZ, R26 ;  /* 0x000000ffff047224 */ /* 0x000fe200078e001a */
[----:B------:R-:W-:Y:S01]  /*0e90*/  PRMT R5, R14, 0x8880, RZ ;  /* 0x000088800e057816 */ /* 0x000fe200000000ff */
[----:B------:R-:W-:-:S03]  /*0ea0*/  @P5 VIADD R12, R12, 0x1 ;  /* 0x000000010c0c5836 */ /* 0x000fc60000000000 */
[----:B------:R-:W-:Y:S01]  /*0eb0*/  ISETP.GT.AND P5, PT, R4, -0x1, PT ;  /* 0xffffffff0400780c */ /* 0x000fe20003fa4270 */
[----:B------:R-:W-:Y:S01]  /*0ec0*/  @!P4 IMAD.MOV R24, RZ, RZ, -R24 ;  /* 0x000000ffff18c224 */ /* 0x000fe200078e0a18 */
[----:B------:R-:W-:Y:S01]  /*0ed0*/  ISETP.GT.AND P1, PT, R5, -0x1, PT ;  /* 0xffffffff0500780c */ /* 0x000fe20003f24270 */
[----:B------:R-:W-:Y:S01]  /*0ee0*/  @!P6 IMAD.MOV R12, RZ, RZ, -R12 ;  /* 0x000000ffff0ce224 */ /* 0x000fe200078e0a0c */
        /* <DEDUP_REMOVED lines=12> */
.L_x_34591:
[----:B------:R-:W-:Y:S05]  /*0fb0*/  BSYNC B0 ;  /* 0x0000000000007941 */ /* 0x000fea0003800000 */
.L_x_34590:
[----:B------:R-:W-:Y:S01]  /*0fc0*/  BSSY B0, `(.L_x_34592) ;  /* 0x000000e000007945 */ /* 0x000fe20003800000 */
[C---:B------:R-:W-:Y:S02]  /*0fd0*/  SEL R5, R2.reuse, R12, !P0 ;  /* 0x0000000c02057207 */ /* 0x040fe40004000000 */
        /* <DEDUP_REMOVED lines=12> */
.L_x_34593:
[----:B------:R-:W-:Y:S05]  /*10a0*/  BSYNC B0 ;  /* 0x0000000000007941 */ /* 0x000fea0003800000 */
.L_x_34592:
[----:B------:R-:W-:Y:S04]  /*10b0*/  BSSY B0, `(.L_x_34594) ;  /* 0x000000c000007945 */ /* 0x000fe80003800000 */
        /* <DEDUP_REMOVED lines=11> */
.L_x_34595:
[----:B------:R-:W-:Y:S05]  /*1170*/  BSYNC B0 ;  /* 0x0000000000007941 */ /* 0x000fea0003800000 */
.L_x_34594:
        /* <DEDUP_REMOVED lines=15> */
.L_x_34579:
[----:B------:R-:W0:Y:S01]  /*1270*/  S2R R9, SR_TID.X ;  /* 0x0000000000097919 */ /* 0x000e220000002100 */
[----:B------:R-:W-:Y:S02]  /*1280*/  PRMT R16, RZ, 0x7610, R16 ;  /* 0x00007610ff107816 */ /* 0x000fe40000000010 */
[----:B0-----:R-:W-:Y:S01]  /*1290*/  ISETP.GE.AND P0, PT, R9, R8, PT ;  /* 0x000000080900720c */ /* 0x001fe20003f06270 */
[----:B------:R-:W-:-:S12]  /*12a0*/  IMAD.MOV.U32 R15, RZ, RZ, R9 ;  /* 0x000000ffff0f7224 */ /* 0x000fd800078e0009 */
[C---:B------:R-:W-:Y:S02]  /*12b0*/  @!P0 VIADD R11, R15.reuse, UR4 ;  /* 0x000000040f0b8c36 */ /* 0x040fe40008000000 */
[----:B------:R-:W-:-:S05]  /*12c0*/  @!P0 VIADD R15, R15, 0x80 ;  /* 0x000000800f0f8836 */ /* 0x000fca0000000000 */
[----:B------:R-:W-:-:S13]  /*12d0*/  ISETP.GE.AND P5, PT, R15, R8, PT ;  /* 0x000000080f00720c */ /* 0x000fda0003fa6270 */
[C---:B------:R-:W-:Y:S01]  /*12e0*/  @!P5 VIADD R27, R15.reuse, UR4 ;  /* 0x000000040f1bdc36 */ /* 0x040fe20008000000 */
[----:B------:R-:W0:Y:S01]  /*12f0*/  @!P5 LDC.64 R12, c[0x0][0x220] ;  /* 0x00008800ff0cdb82 */ /* 0x000e220000000a00 */
[----:B------:R-:W-:-:S05]  /*1300*/  @!P5 VIADD R15, R15, 0x80 ;  /* 0x000000800f0fd836 */ /* 0x000fca0000000000 */
[----:B------:R-:W-:-:S13]  /*1310*/  ISETP.GE.AND P6, PT, R15, R8, PT ;  /* 0x000000080f00720c */ /* 0x000fda0003fc6270 */
[C---:B------:R-:W-:Y:S01]  /*1320*/  @!P6 VIADD R19, R15.reuse, UR4 ;  /* 0x000000040f13ec36 */ /* 0x040fe20008000000 */
[----:B------:R-:W1:Y:S01]  /*1330*/  @!P6 LDC.64 R4, c[0x0][0x220] ;  /* 0x00008800ff04eb82 */ /* 0x000e620000000a00 */
[----:B------:R-:W-:Y:S01]  /*1340*/  @!P6 VIADD R15, R15, 0x80 ;  /* 0x000000800f0fe836 */ /* 0x000fe20000000000 */
[----:B0-----:R-:W-:-:S04]  /*1350*/  @!P5 IADD3 R26, P1, R27, R12, RZ ;  /* 0x0000000c1b1ad210 */ /* 0x001fc80007f3e0ff */
[----:B------:R-:W-:Y:S01]  /*1360*/  ISETP.GE.AND P4, PT, R15, R8, PT ;  /* 0x000000080f00720c */ /* 0x000fe20003f86270 */
[----:B------:R-:W-:-:S05]  /*1370*/  @!P5 IMAD.X R27, RZ, RZ, R13, P1 ;  /* 0x000000ffff1bd224 */ /* 0x000fca00008e060d */
[----:B------:R-:W5:Y:S07]  /*1380*/  @!P5 LDG.E.U8 R16, desc[UR8][R26.64] ;  /* 0x000000081a10d981 */ /* 0x000f6e000c1e1100 */
[C---:B------:R-:W-:Y:S01]  /*1390*/  @!P4 VIADD R29, R15.reuse, UR4 ;  /* 0x000000040f1dcc36 */ /* 0x040fe20008000000 */
[----:B------:R-:W0:Y:S01]  /*13a0*/  @!P4 LDC.64 R2, c[0x0][0x220] ;  /* 0x00008800ff02cb82 */ /* 0x000e220000000a00 */
[----:B------:R-:W-:-:S05]  /*13b0*/  @!P4 VIADD R15, R15, 0x80 ;  /* 0x000000800f0fc836 */ /* 0x000fca0000000000 */
[----:B------:R-:W-:-:S13]  /*13c0*/  ISETP.GE.AND P3, PT, R15, R8, PT ;  /* 0x000000080f00720c */ /* 0x000fda0003f66270 */
[----:B------:R-:W-:Y:S01]  /*13d0*/  @!P3 VIADD R25, R15, UR4 ;  /* 0x000000040f19bc36 */ /* 0x000fe20008000000 */
[----:B-1----:R-:W-:Y:S01]  /*13e0*/  @!P6 IADD3 R4, P5, R19, R4, RZ ;  /* 0x000000041304e210 */ /* 0x002fe20007fbe0ff */
[----:B------:R-:W-:Y:S01]  /*13f0*/  @!P3 VIADD R15, R15, 0x80 ;  /* 0x000000800f0fb836 */ /* 0x000fe20000000000 */
[----:B------:R-:W1:Y:S04]  /*1400*/  @!P3 LDC.64 R22, c[0x0][0x220] ;  /* 0x00008800ff16bb82 */ /* 0x000e680000000a00 */
[----:B------:R-:W-:-:S13]  /*1410*/  ISETP.GE.AND P2, PT, R15, R8, PT ;  /* 0x000000080f00720c */ /* 0x000fda0003f46270 */
[C---:B------:R-:W-:Y:S01]  /*1420*/  @!P2 VIADD R17, R15.reuse, UR4 ;  /* 0x000000040f11ac36 */ /* 0x040fe20008000000 */
[----:B------:R-:W-:Y:S01]  /*1430*/  PRMT R10, RZ, 0x7610, R10 ;  /* 0x00007610ff0a7816 */ /* 0x000fe2000000000a */
[----:B------:R-:W-:Y:S01]  /*1440*/  @!P2 VIADD R15, R15, 0x80 ;  /* 0x000000800f0fa836 */ /* 0x000fe20000000000 */
[----:B------:R-:W-:Y:S01]  /*1450*/  PRMT R6, RZ, 0x7610, R6 ;  /* 0x00007610ff067816 */ /* 0x000fe20000000006 */
[----:B------:R-:W-:Y:S01]  /*1460*/  @!P6 IMAD.X R5, RZ, RZ, R5, P5 ;  /* 0x000000ffff05e224 */ /* 0x000fe200028e0605 */
[----:B------:R-:W2:Y:S02]  /*1470*/  @!P2 LDC.64 R12, c[0x0][0x220] ;  /* 0x00008800ff0cab82 */ /* 0x000ea40000000a00 */
[----:B------:R-:W-:Y:S02]  /*1480*/  ISETP.GE.AND P1, PT, R15, R8, PT ;  /* 0x000000080f00720c */ /* 0x000fe40003f26270 */
[----:B------:R3:W5:Y:S01]  /*1490*/  @!P6 LDG.E.U8 R10, desc[UR8][R4.64] ;  /* 0x00000008040ae981 */ /* 0x000762000c1e1100 */
[----:B0-----:R-:W-:-:S10]  /*14a0*/  @!P4 IADD3 R18, P6, R29, R2, RZ ;  /* 0x000000021d12c210 */ /* 0x001fd40007fde0ff */
[C---:B------:R-:W-:Y:S02]  /*14b0*/  @!P1 VIADD R21, R15.reuse, UR4 ;  /* 0x000000040f159c36 */ /* 0x040fe40008000000 */
[----:B------:R-:W-:Y:S02]  /*14c0*/  @!P1 VIADD R15, R15, 0x80 ;  /* 0x000000800f0f9836 */ /* 0x000fe40000000000 */
[----:B------:R-:W-:Y:S02]  /*14d0*/  @!P4 IMAD.X R19, RZ, RZ, R3, P6 ;  /* 0x000000ffff13c224 */ /* 0x000fe400030e0603 */
[----:B------:R-:W0:Y:S01]  /*14e0*/  @!P1 LDC.64 R2, c[0x0][0x220] ;  /* 0x00008800ff029b82 */ /* 0x000e220000000a00 */
[----:B------:R-:W-:Y:S02]  /*14f0*/  ISETP.GE.AND P5, PT, R15, R8, PT ;  /* 0x000000080f00720c */ /* 0x000fe40003fa6270 */
[----:B------:R4:W5:Y:S01]  /*1500*/  @!P4 LDG.E.U8 R6, desc[UR8][R18.64] ;  /* 0x000000081206c981 */ /* 0x000962000c1e1100 */
[----:B-1----:R-:W-:-:S04]  /*1510*/  @!P3 IADD3 R22, P4, R25, R22, RZ ;  /* 0x000000161916b210 */ /* 0x002fc80007f9e0ff */
[----:B------:R-:W1:Y:S08]  /*1520*/  @!P0 LDC.64 R24, c[0x0][0x220] ;  /* 0x00008800ff188b82 */ /* 0x000e700000000a00 */
[----:B---3--:R-:W3:Y:S01]  /*1530*/  @!P5 LDC.64 R4, c[0x0][0x220] ;  /* 0x00008800ff04db82 */ /* 0x008ee20000000a00 */
[----:B------:R-:W-:Y:S01]  /*1540*/  @!P3 IMAD.X R23, RZ, RZ, R23, P4 ;  /* 0x000000ffff17b224 */ /* 0x000fe200020e0617 */
[----:B------:R-:W-:-:S02]  /*1550*/  PRMT R0, RZ, 0x7610, R0 ;  /* 0x00007610ff007816 */ /* 0x000fc40000000000 */
[----:B----4-:R-:W-:Y:S02]  /*1560*/  PRMT R18, RZ, 0x7610, R18 ;  /* 0x00007610ff127816 */ /* 0x010fe40000000012 */
[----:B0-----:R-:W-:Y:S01]  /*1570*/  @!P1 IADD3 R2, P4, R21, R2, RZ ;  /* 0x0000000215029210 */ /* 0x001fe20007f9e0ff */
[----:B------:R-:W-:Y:S01]  /*1580*/  @!P5 VIADD R15, R15, UR4 ;  /* 0x000000040f0fdc36 */ /* 0x000fe20008000000 */
[----:B------:R0:W5:Y:S03]  /*1590*/  @!P3 LDG.E.U8 R0, desc[UR8][R22.64] ;  /* 0x000000081600b981 */ /* 0x000166000c1e1100 */
[----:B------:R-:W-:Y:S01]  /*15a0*/  @!P1 IMAD.X R3, RZ, RZ, R3, P4 ;  /* 0x000000ffff039224 */ /* 0x000fe200020e0603 */
[----:B--2---:R-:W-:-:S04]  /*15b0*/  @!P2 IADD3 R12, P6, R17, R12, RZ ;  /* 0x0000000c110ca210 */ /* 0x004fc80007fde0ff */
[----:B------:R2:W5:Y:S01]  /*15c0*/  @!P1 LDG.E.U8 R18, desc[UR8][R2.64] ;  /* 0x0000000802129981 */ /* 0x000562000c1e1100 */
[----:B-1----:R-:W-:Y:S02]  /*15d0*/  @!P0 IADD3 R24, P1, R11, R24, RZ ;  /* 0x000000180b188210 */ /* 0x002fe40007f3e0ff */
[----:B---3--:R-:W-:Y:S01]  /*15e0*/  @!P5 IADD3 R4, P3, R15, R4, RZ ;  /* 0x000000040f04d210 */ /* 0x008fe20007f7e0ff */
[----:B------:R-:W-:Y:S01]  /*15f0*/  @!P2 IMAD.X R13, RZ, RZ, R13, P6 ;  /* 0x000000ffff0da224 */ /* 0x000fe200030e060d */
[----:B------:R-:W-:Y:S01]  /*1600*/  PRMT R14, RZ, 0x7610, R14 ;  /* 0x00007610ff0e7816 */ /* 0x000fe2000000000e */
[----:B------:R-:W-:Y:S01]  /*1610*/  @!P0 IMAD.X R25, RZ, RZ, R25, P1 ;  /* 0x000000ffff198224 */ /* 0x000fe200008e0619 */
[----:B------:R-:W-:Y:S01]  /*1620*/  PRMT R20, RZ, 0x7610, R20 ;  /* 0x00007610ff147816 */ /* 0x000fe20000000014 */
[----:B------:R-:W-:Y:S01]  /*1630*/  @!P5 IMAD.X R5, RZ, RZ, R5, P3 ;  /* 0x000000ffff05d224 */ /* 0x000fe200018e0605 */
[----:B0-----:R-:W-:Y:S02]  /*1640*/  PRMT R22, RZ, 0x7610, R22 ;  /* 0x00007610ff167816 */ /* 0x001fe40000000016 */
[----:B------:R2:W5:Y:S04]  /*1650*/  @!P2 LDG.E.U8 R14, desc[UR8][R12.64] ;  /* 0x000000080c0ea981 */ /* 0x000568000c1e1100 */
[----:B------:R2:W5:Y:S04]  /*1660*/  @!P5 LDG.E.U8 R20, desc[UR8][R4.64] ;  /* 0x000000080414d981 */ /* 0x000568000c1e1100 */
[----:B------:R2:W5:Y:S01]  /*1670*/  @!P0 LDG.E.U8 R22, desc[UR8][R24.64] ;  /* 0x0000000818168981 */ /* 0x000562000c1e1100 */
[----:B------:R-:W-:Y:S01]  /*1680*/  VIADD R11, R9, 0x100 ;  /* 0x00000100090b7836 */ /* 0x000fe20000000000 */
[----:B------:R-:W-:Y:S04]  /*1690*/  BSSY B0, `(.L_x_34596) ;  /* 0x000002d000007945 */ /* 0x000fe80003800000 */
[----:B------:R-:W-:-:S02]  /*16a0*/  ISETP.GE.AND P3, PT, R11, R8, PT ;  /* 0x000000080b00720c */ /* 0x000fc40003f66270 */
[----:B------:R-:W-:Y:S01]  /*16b0*/  PRMT R11, R7, 0x8880, RZ ;  /* 0x00008880070b7816 */ /* 0x000fe200000000ff */
[----:B------:R-:W-:Y:S10]  /*16c0*/  @P0 BRA `(.L_x_34597) ;  /* 0x0000000000a40947 */ /* 0x000ff40003800000 */
[-C--:B--2---:R-:W-:Y:S02]  /*16d0*/  IABS R5, R11.reuse ;  /* 0x0000000b00057213 */ /* 0x084fe40000000000 */
[----:B------:R-:W-:Y:S02]  /*16e0*/  ISETP.NE.AND P4, PT, R7, RZ, PT ;  /* 0x000000ff0700720c */ /* 0x000fe40003f85270 */
        /* <DEDUP_REMOVED lines=10> */
[C---:B-----5:R-:W-:Y:S02]  /*1790*/  LOP3.LUT R2, R22.reuse, 0xffff, RZ, 0xc0, !PT ;  /* 0x0000ffff16027812 */ /* 0x060fe400078ec0ff */
[----:B------:R-:W-:Y:S02]  /*17a0*/  LOP3.LUT R22, R22, R7, RZ, 0x3c, !PT ;  /* 0x0000000716167212 */ /* 0x000fe400078e3cff */
[----:B------:R-:W-:-:S04]  /*17b0*/  PRMT R2, R2, 0x8880, RZ ;  /* 0x0000888002027816 */ /* 0x000fc800000000ff */
        /* <DEDUP_REMOVED lines=26> */
.L_x_34597:
[----:B------:R-:W-:Y:S05]  /*1960*/  BSYNC B0 ;  /* 0x0000000000007941 */ /* 0x000fea0003800000 */
.L_x_34596:
[C---:B--2---:R-:W-:Y:S01]  /*1970*/  VIADD R5, R9.reuse, 0x80 ;  /* 0x0000008009057836 */ /* 0x044fe20000000000 */
        /* <DEDUP_REMOVED lines=8> */
[----:B------:R-:W-:-:S07]  /*1a00*/  ISETP.GE.AND P1, PT, R15, R8, PT ;  /* 0x000000080f00720c */ /* 0x000fce0003f26270 */
[----:B------:R-:W-:Y:S06]  /*1a10*/  @P4 BRA `(.L_x_34599) ;  /* 0x0000000000ac4947 */ /* 0x000fec0003800000 */
[-C--:B------:R-:W-:Y:S02]  /*1a20*/  IABS R15, R11.reuse ;  /* 0x0000000b000f7213 */ /* 0x080fe40000000000 */
[----:B-----5:R-:W-:Y:S02]  /*1a30*/  LOP3.LUT R2, R16, 0xffff, RZ, 0xc0, !PT ;  /* 0x0000ffff10027812 */ /* 0x020fe400078ec0ff */
[----:B------:R-:W0:Y:S01]  /*1a40*/  I2F.RP R12, R15 ;  /* 0x0000000f000c7306 */ /* 0x000e220000209400 */
[----:B------:R-:W-:Y:S02]  /*1a50*/  IABS R21, R11 ;  /* 0x0000000b00157213 */ /* 0x000fe40000000000 */
[----:B------:R-:W-:Y:S02]  /*1a60*/  PRMT R22, R2, 0x8880, RZ ;  /* 0x0000888002167816 */ /* 0x000fe400000000ff */
[----:B------:R-:W-:Y:S01]  /*1a70*/  LOP3.LUT R16, R16, R7, RZ, 0x3c, !PT ;  /* 0x0000000710107212 */ /* 0x000fe200078e3cff */
[----:B------:R-:W-:Y:S01]  /*1a80*/  IMAD.MOV R24, RZ, RZ, -R21 ;  /* 0x000000ffff187224 */ /* 0x000fe200078e0a15 */
[----:B------:R-:W-:Y:S01]  /*1a90*/  IABS R19, R22 ;  /* 0x0000001600137213 */ /* 0x000fe20000000000 */
[----:B0-----:R-:W0:Y:S02]  /*1aa0*/  MUFU.RCP R12, R12 ;  /* 0x0000000c000c7308 */ /* 0x001e240000001000 */
[----:B0-----:R-:W-:-:S06]  /*1ab0*/  VIADD R3, R12, 0xffffffe ;  /* 0x0ffffffe0c037836 */ /* 0x001fcc0000000000 */
[----:B------:R-:W0:Y:S02]  /*1ac0*/  F2I.FTZ.U32.TRUNC.NTZ R3, R3 ;  /* 0x0000000300037305 */ /* 0x000e24000021f000 */
[----:B0-----:R-:W-:-:S04]  /*1ad0*/  IMAD.MOV R17, RZ, RZ, -R3 ;  /* 0x000000ffff117224 */ /* 0x001fc800078e0a03 */
[----:B------:R-:W-:-:S04]  /*1ae0*/  IMAD.MOV.U32 R2, RZ, RZ, R17 ;  /* 0x000000ffff027224 */ /* 0x000fc800078e0011 */
[----:B------:R-:W-:Y:S02]  /*1af0*/  IMAD R17, R2, R15, RZ ;  /* 0x0000000f02117224 */ /* 0x000fe400078e02ff */
[----:B------:R-:W-:-:S04]  /*1b00*/  IMAD.MOV.U32 R2, RZ, RZ, RZ ;  /* 0x000000ffff027224 */ /* 0x000fc800078e00ff */
        /* <DEDUP_REMOVED lines=28> */
.L_x_34599:
[----:B------:R-:W-:Y:S05]  /*1cd0*/  BSYNC B0 ;  /* 0x0000000000007941 */ /* 0x000fea0003800000 */
.L_x_34598:
[----:B------:R-:W-:Y:S01]  /*1ce0*/  BSSY B0, `(.L_x_34600) ;  /* 0x000002f000007945 */ /* 0x000fe20003800000 */
[----:B------:R-:W-:Y:S01]  /*1cf0*/  ISETP.GE.AND P4, PT, R13, R8, PT ;  /* 0x000000080d00720c */ /* 0x000fe20003f86270 */
[----:B------:R-:W-:Y:S02]  /*1d00*/  VIADD R13, R9, 0x380 ;  /* 0x00000380090d7836 */ /* 0x000fe40000000000 */
[----:B------:R-:W-:Y:S10]  /*1d10*/  @P3 BRA `(.L_x_34601) ;  /* 0x0000000000ac3947 */ /* 0x000ff40003800000 */
        /* <DEDUP_REMOVED lines=43> */
.L_x_34601:
[----:B------:R-:W-:Y:S05]  /*1fd0*/  BSYNC B0 ;  /* 0x0000000000007941 */ /* 0x000fea0003800000 */
.L_x_34600:
[----:B------:R-:W-:Y:S01]  /*1fe0*/  BSSY B0, `(.L_x_34602) ;  /* 0x000002e000007945 */ /* 0x000fe20003800000 */
[----:B------:R-:W-:-:S03]  /*1ff0*/  ISETP.GE.AND P3, PT, R13, R8, PT ;  /* 0x000000080d00720c */ /* 0x000fc60003f66270 */
        /* <DEDUP_REMOVED lines=44> */
.L_x_34603:
[----:B------:R-:W-:Y:S05]  /*22c0*/  BSYNC B0 ;  /* 0x0000000000007941 */ /* 0x000fea0003800000 */
.L_x_34602:
        /* <DEDUP_REMOVED lines=10> */
[----:B------:R-:W-:-:S02]  /*2370*/  IABS R19, R16 ;  /* 0x0000001000137213 */ /* 0x000fc40000000000 */
[----:B------:R-:W-:Y:S01]  /*2380*/  PRMT R0, R0, 0x8880, RZ ;  /* 0x0000888000007816 */ /* 0x000fe200000000ff */
        /* <DEDUP_REMOVED lines=34> */
.L_x_34605:
[----:B------:R-:W-:Y:S05]  /*25b0*/  BSYNC B0 ;  /* 0x0000000000007941 */ /* 0x000fea0003800000 */
.L_x_34604:
[----:B------:R-:W-:Y:S04]  /*25c0*/  BSSY B0, `(.L_x_34606) ;  /* 0x000002d000007945 */ /* 0x000fe80003800000 */
[----:B------:R-:W-:Y:S05]  /*25d0*/  @P1 BRA `(.L_x_34607) ;  /* 0x0000000000ac1947 */ /* 0x000fea0003800000 */
        /* <DEDUP_REMOVED lines=43> */
.L_x_34607:
[----:B------:R-:W-:Y:S05]  /*2890*/  BSYNC B0 ;  /* 0x0000000000007941 */ /* 0x000fea0003800000 */
.L_x_34606:
        /* <DEDUP_REMOVED lines=10> */
[----:B------:R-:W-:Y:S01]  /*2940*/  ISETP.NE.AND P5, PT, R7, RZ, PT ;  /* 0x000000ff0700720c */ /* 0x000fe20003fa5270 */
        /* <DEDUP_REMOVED lines=34> */
.L_x_34609:
[----:B------:R-:W-:Y:S05]  /*2b70*/  BSYNC B0 ;  /* 0x0000000000007941 */ /* 0x000fea0003800000 */
.L_x_34608:
        /* <DEDUP_REMOVED lines=9> */
[----:B------:R-:W-:Y:S01]  /*2c10*/  ISETP.NE.AND P4, PT, R7, RZ, PT ;  /* 0x000000ff0700720c */ /* 0x000fe20003f85270 */
[----:B0-----:R-:W0:Y:S02]  /*2c20*/  MUFU.RCP R17, R17 ;  /* 0x0000001100117308 */ /* 0x001e240000001000 */
[----:B0-----:R-:W-:-:S06]  /*2c30*/  VIADD R3, R17, 0xffffffe ;  /* 0x0ffffffe11037836 */ /* 0x001fcc0000000000 */
[----:B------:R-:W0:Y:S02]  /*2c40*/  F2I.FTZ.U32.TRUNC.NTZ R3, R3 ;  /* 0x0000000300037305 */ /* 0x000e24000021f000 */
[----:B0-----:R-:W-:-:S04]  /*2c50*/  IMAD.MOV R18, RZ, RZ, -R3 ;  /* 0x000000ffff127224 */ /* 0x001fc800078e0a03 */
[----:B------:R-:W-:Y:S01]  /*2c60*/  IMAD.MOV.U32 R2, RZ, RZ, R18 ;  /* 0x000000ffff027224 */ /* 0x000fe200078e0012 */
[----:B------:R-:W-:-:S03]  /*2c70*/  IABS R18, R16 ;  /* 0x0000001000127213 */ /* 0x000fc60000000000 */
[----:B------:R-:W-:Y:S02]  /*2c80*/  IMAD R19, R2, R15, RZ ;  /* 0x0000000f02137224 */ /* 0x000fe400078e02ff */
[----:B------:R-:W-:-:S04]  /*2c90*/  IMAD.MOV.U32 R2, RZ, RZ, RZ ;  /* 0x000000ffff027224 */ /* 0x000fc800078e00ff */
[----:B------:R-:W-:-:S04]  /*2ca0*/  IMAD.HI.U32 R2, R3, R19, R2 ;  /* 0x0000001303027227 */ /* 0x000fc800078e0002 */
[----:B------:R-:W-:Y:S02]  /*2cb0*/  IMAD.MOV.U32 R3, RZ, RZ, R18 ;  /* 0x000000ffff037224 */ /* 0x000fe400078e0012 */
[----:B------:R-:W-:Y:S02]  /*2cc0*/  IMAD.MOV.U32 R18, RZ, RZ, R21 ;  /* 0x000000ffff127224 */ /* 0x000fe400078e0015 */
        /* <DEDUP_REMOVED lines=25> */
.L_x_34611:
[----:B------:R-:W-:Y:S05]  /*2e60*/  BSYNC B0 ;  /* 0x0000000000007941 */ /* 0x000fea0003800000 */
.L_x_34610:
[----:B------:R-:W-:Y:S04]  /*2e70*/  BSSY B0, `(.L_x_34612) ;  /* 0x000003a000007945 */ /* 0x000fe80003800000 */
[----:B------:R-:W-:Y:S04]  /*2e80*/  BSSY B1, `(.L_x_34613) ;  /* 0x0000031000017945 */ /* 0x000fe80003800000 */
[----:B------:R-:W-:Y:S05]  /*2e90*/  @P2 BRA `(.L_x_34614) ;  /* 0x0000000000382947 */ /* 0x000fea0003800000 */
[----:B------:R-:W-:Y:S01]  /*2ea0*/  VIADD R9, R9, UR4 ;  /* 0x0000000409097c36 */ /* 0x000fe20008000000 */
[----:B------:R-:W-:-:S04]  /*2eb0*/  ULDC.64 UR6, c[0x0][0x218] ;  /* 0x0000860000067ab9 */ /* 0x000fc80000000a00 */
[----:B-----5:R-:W-:Y:S01]  /*2ec0*/  IADD3 R16, P0, R9, UR6, RZ ;  /* 0x0000000609107c10 */ /* 0x020fe2000ff1e0ff */
[----:B------:R-:W-:-:S04]  /*2ed0*/  IMAD.MOV.U32 R9, RZ, RZ, R5 ;  /* 0x000000ffff097224 */ /* 0x000fc800078e0005 */
        /* <DEDUP_REMOVED lines=10> */
.L_x_34614:
[----:B------:R-:W-:-:S13]  /*2f80*/  ISETP.GE.AND P0, PT, R9, R8, PT ;  /* 0x000000080900720c */ /* 0x000fda0003f06270 */
[----:B------:R-:W-:Y:S05]  /*2f90*/  @P0 BRA `(.L_x_34616) ;  /* 0x0000000000380947 */ /* 0x000fea0003800000 */
[C---:B0-----:R-:W-:Y:S01]  /*2fa0*/  VIADD R4, R9.reuse, UR4 ;  /* 0x0000000409047c36 */ /* 0x041fe20008000000 */
[----:B------:R-:W-:Y:S01]  /*2fb0*/  ULDC.64 UR6, c[0x0][0x218] ;  /* 0x0000860000067ab9 */ /* 0x000fe20000000a00 */
[----:B------:R-:W-:-:S03]  /*2fc0*/  VIADD R9, R9, 0x80 ;  /* 0x0000008009097836 */ /* 0x000fc60000000000 */
[----:B------:R-:W-:-:S05]  /*2fd0*/  IADD3 R4, P0, R4, UR6, RZ ;  /* 0x0000000604047c10 */ /* 0x000fca000ff1e0ff */
[----:B------:R-:W-:-:S05]  /*2fe0*/  IMAD.X R5, RZ, RZ, UR7, P0 ;  /* 0x00000007ff057e24 */ /* 0x000fca00080e06ff */
[----:B-----5:R1:W-:Y:S03]  /*2ff0*/  STG.E.U8 desc[UR8][R4.64], R10 ;  /* 0x0000000a04007986 */ /* 0x0203e6000c101108 */
.L_x_34615:
        /* <DEDUP_REMOVED lines=8> */
.L_x_34616:
[----:B------:R-:W-:-:S13]  /*3080*/  ISETP.GE.AND P0, PT, R9, R8, PT ;  /* 0x000000080900720c */ /* 0x000fda0003f06270 */
[----:B------:R-:W-:Y:S05]  /*3090*/  @P0 BRA `(.L_x_34618) ;  /* 0x00000000003c0947 */ /* 0x000fea0003800000 */
[C---:B01----:R-:W-:Y:S01]  /*30a0*/  VIADD R4, R9.reuse, UR4 ;  /* 0x0000000409047c36 */ /* 0x043fe20008000000 */
[----:B------:R-:W-:Y:S01]  /*30b0*/  ULDC.64 UR6, c[0x0][0x218] ;  /* 0x0000860000067ab9 */ /* 0x000fe20000000a00 */
[----:B------:R-:W-:-:S03]  /*30c0*/  VIADD R9, R9, 0x80 ;  /* 0x0000008009097836 */ /* 0x000fc60000000000 */
[----:B------:R-:W-:-:S05]  /*30d0*/  IADD3 R4, P0, R4, UR6, RZ ;  /* 0x0000000604047c10 */ /* 0x000fca000ff1e0ff */
[----:B------:R-:W-:-:S05]  /*30e0*/  IMAD.X R5, RZ, RZ, UR7, P0 ;  /* 0x00000007ff057e24 */ /* 0x000fca00080e06ff */
[----:B-----5:R2:W-:Y:S03]  /*30f0*/  STG.E.U8 desc[UR8][R4.64], R0 ;  /* 0x0000000004007986 */ /* 0x0205e6000c101108 */
.L_x_34617:
[----:B------:R-:W-:-:S13]  /*3100*/  ISETP.GE.AND P0, PT, R9, R8, PT ;  /* 0x000000080900720c */ /* 0x000fda0003f06270 */
[----:B------:R-:W-:Y:S05]  /*3110*/  @P0 BREAK B1 ;  /* 0x0000000000010942 */ /* 0x000fea0003800000 */
[----:B------:R-:W-:Y:S05]  /*3120*/  @P0 BRA `(.L_x_34619) ;  /* 0x0000000000380947 */ /* 0x000fea0003800000 */
[C---:B012---:R-:W-:Y:S01]  /*3130*/  VIADD R4, R9.reuse, UR4 ;  /* 0x0000000409047c36 */ /* 0x047fe20008000000 */
[----:B------:R-:W-:Y:S01]  /*3140*/  ULDC.64 UR6, c[0x0][0x218] ;  /* 0x0000860000067ab9 */ /* 0x000fe20000000a00 */
[----:B------:R-:W-:-:S03]  /*3150*/  VIADD R9, R9, 0x80 ;  /* 0x0000008009097836 */ /* 0x000fc60000000000 */
[----:B------:R-:W-:-:S05]  /*3160*/  IADD3 R4, P0, R4, UR6, RZ ;  /* 0x0000000604047c10 */ /* 0x000fca000ff1e0ff */
[----:B------:R-:W-:-:S05]  /*3170*/  IMAD.X R5, RZ, RZ, UR7, P0 ;  /* 0x00000007ff057e24 */ /* 0x000fca00080e06ff */
[----:B------:R2:W-:Y:S03]  /*3180*/  STG.E.U8 desc[UR8][R4.64], R13 ;  /* 0x0000000d04007986 */ /* 0x0005e6000c101108 */
.L_x_34618:
[----:B------:R-:W-:Y:S05]  /*3190*/  BSYNC B1 ;  /* 0x0000000000017941 */ /* 0x000fea0003800000 */
.L_x_34613:
[----:B------:R-:W-:-:S13]  /*31a0*/  ISETP.GE.AND P0, PT, R9, R8, PT ;  /* 0x000000080900720c */ /* 0x000fda0003f06270 */
[----:B-1---5:R-:W1:Y:S01]  /*31b0*/  @!P0 LDC.64 R6, c[0x0][0x218] ;  /* 0x00008600ff068b82 */ /* 0x022e620000000a00 */
[C---:B0-2---:R-:W-:Y:S02]  /*31c0*/  @!P0 VIADD R5, R9.reuse, UR4 ;  /* 0x0000000409058c36 */ /* 0x045fe40008000000 */
[----:B------:R-:W-:-:S03]  /*31d0*/  @!P0 VIADD R9, R9, 0x80 ;  /* 0x0000008009098836 */ /* 0x000fc60000000000 */
[----:B-1----:R-:W-:-:S05]  /*31e0*/  @!P0 IADD3 R4, P1, R5, R6, RZ ;  /* 0x0000000605048210 */ /* 0x002fca0007f3e0ff */
[----:B------:R-:W-:-:S05]  /*31f0*/  @!P0 IMAD.X R5, RZ, RZ, R7, P1 ;  /* 0x000000ffff058224 */ /* 0x000fca00008e0607 */
[----:B------:R3:W-:Y:S03]  /*3200*/  @!P0 STG.E.U8 desc[UR8][R4.64], R14 ;  /* 0x0000000e04008986 */ /* 0x0007e6000c101108 */
.L_x_34619:
[----:B------:R-:W-:Y:S05]  /*3210*/  BSYNC B0 ;  /* 0x0000000000007941 */ /* 0x000fea0003800000 */
.L_x_34612:
[----:B------:R-:W-:Y:S05]  /*3220*/  WARPSYNC.ALL ;  /* 0x0000000000007948 */ /* 0x000fea0003800000 */
[----:B------:R-:W-:-:S13]  /*3230*/  ISETP.GE.AND P0, PT, R9, R8, PT ;  /* 0x000000080900720c */ /* 0x000fda0003f06270 */
[----:B------:R-:W-:Y:S05]  /*3240*/  @P0 EXIT ;  /* 0x000000000000094d */ /* 0x000fea0003800000 */
[----:B0123--:R-:W-:Y:S01]  /*3250*/  VIADD R4, R9, UR4 ;  /* 0x0000000409047c36 */ /* 0x00ffe20008000000 */
[----:B------:R-:W-:-:S04]  /*3260*/  ULDC.64 UR6, c[0x0][0x218] ;  /* 0x0000860000067ab9 */ /* 0x000fc80000000a00 */
[----:B------:R-:W-:-:S05]  /*3270*/  IADD3 R4, P0, R4, UR6, RZ ;  /* 0x0000000604047c10 */ /* 0x000fca000ff1e0ff */
[----:B------:R-:W-:-:S05]  /*3280*/  IMAD.X R5, RZ, RZ, UR7, P0 ;  /* 0x00000007ff057e24 */ /* 0x000fca00080e06ff */
[----:B------:R-:W-:Y:S01]  /*3290*/  STG.E.U8 desc[UR8][R4.64], R2 ;  /* 0x0000000204007986 */ /* 0x000fe2000c101108 */
[----:B------:R-:W-:Y:S05]  /*32a0*/  EXIT ;  /* 0x000000000000794d */ /* 0x000fea0003800000 */
.L_x_34620:
        /* <DEDUP_REMOVED lines=13> */
.L_x_37948:


//--------------------- .text._ZN2at6native29vectorized_elementwise_kernelILi4ENS0_13BUnaryFunctorIaaaZZZNS0_15binary_internal21div_floor_kernel_cudaERNS_18TensorIteratorBaseEENKUlvE_clEvENKUlvE0_clEvEUlaaE_EESt5arrayIPcLm2EEEEviT0_T1_ --------------------------
	.section	.text._ZN2at6native29vectorized_elementwise_kernelILi4ENS0_13BUnaryFunctorIaaaZZZNS0_15binary_internal21div_floor_kernel_cudaERNS_18TensorIteratorBaseEENKUlvE_clEvENKUlvE0_clEvEUlaaE_EESt5arrayIPcLm2EEEEviT0_T1_,"ax",@progbits
	.align	128
        .global         _ZN2at6native29vectorized_elementwise_kernelILi4ENS0_13BUnaryFunctorIaaaZZZNS0_15binary_internal21div_floor_kernel_cudaERNS_18TensorIteratorBaseEENKUlvE_clEvENKUlvE0_clEvEUlaaE_EESt5arrayIPcLm2EEEEviT0_T1_
        .type           _ZN2at6native29vectorized_elementwise_kernelILi4ENS0_13BUnaryFunctorIaaaZZZNS0_15binary_internal21div_floor_kernel_cudaERNS_18TensorIteratorBaseEENKUlvE_clEvENKUlvE0_clEvEUlaaE_EESt5arrayIPcLm2EEEEviT0_T1_,@function
        .size           _ZN2at6native29vectorized_elementwise_kernelILi4ENS0_13BUnaryFunctorIaaaZZZNS0_15binary_internal21div_floor_kernel_cudaERNS_18TensorIteratorBaseEENKUlvE_clEvENKUlvE0_clEvEUlaaE_EESt5arrayIPcLm2EEEEviT0_T1_,(.L_x_37949 - _ZN2at6native29vectorized_elementwise_kernelILi4ENS0_13BUnaryFunctorIaaaZZZNS0_15binary_internal21div_floor_kernel_cudaERNS_18TensorIteratorBaseEENKUlvE_clEvENKUlvE0_clEvEUlaaE_EESt5arrayIPcLm2EEEEviT0_T1_)
        .other          _ZN2at6native29vectorized_elementwise_kernelILi4ENS0_13BUnaryFunctorIaaaZZZNS0_15binary_internal21div_floor_kernel_cudaERNS_18TensorIteratorBaseEENKUlvE_clEvENKUlvE0_clEvEUlaaE_EESt5arrayIPcLm2EEEEviT0_T1_,@"STO_CUDA_ENTRY STV_DEFAULT"
_ZN2at6native29vectorized_elementwise_kernelILi4ENS0_13BUnaryFunctorIaaaZZZNS0_15binary_internal21div_floor_kernel_cudaERNS_18TensorIteratorBaseEENKUlvE_clEvENKUlvE0_clEvEUlaaE_EESt5arrayIPcLm2EEEEviT0_T1_:
.text._ZN2at6native29vectorized_elementwise_kernelILi4ENS0_13BUnaryFunctorIaaaZZZNS0_15binary_internal21div_floor_kernel_cudaERNS_18TensorIteratorBaseEENKUlvE_clEvENKUlvE0_clEvEUlaaE_EESt5arrayIPcLm2EEEEviT0_T1_:
        /* <DEDUP_REMOVED lines=16> */
[----:B------:R-:W2:Y:S01]  /*0100*/  LDG.E R9, desc[UR8][R2.64] ;  /* 0x0000000802097981 */ /* 0x000ea2000c1e1900 */
[----:B------:R-:W-:-:S03]  /*0110*/  PRMT R5, R7, 0x8880, RZ ;  /* 0x0000888007057816 */ /* 0x000fc600000000ff */
[----:B------:R0:W5:Y:S01]  /*0120*/  LDG.E R6, desc[UR8][R2.64+0x200] ;  /* 0x0002000802067981 */ /* 0x000162000c1e1900 */
[----:B------:R-:W-:Y:S01]  /*0130*/  IABS R4, R5 ;  /* 0x0000000500047213 */ /* 0x000fe20000000000 */
[----:B------:R-:W-:Y:S01]  /*0140*/  BSSY B0, `(.L_x_34622) ;  /* 0x000003c000007945 */ /* 0x000fe20003800000 */
[----:B------:R-:W-:Y:S02]  /*0150*/  ISETP.NE.AND P0, PT, R7, RZ, PT ;  /* 0x000000ff0700720c */ /* 0x000fe40003f05270 */
[----:B------:R-:W1:Y:S08]  /*0160*/  I2F.RP R0, R4 ;  /* 0x0000000400007306 */ /* 0x000e700000209400 */
[----:B-1----:R-:W1:Y:S02]  /*0170*/  MUFU.RCP R0, R0 ;  /* 0x0000000000007308 */ /* 0x002e640000001000 */
[----:B-1----:R-:W-:-:S06]  /*0180*/  VIADD R10, R0, 0xffffffe ;  /* 0x0ffffffe000a7836 */ /* 0x002fcc0000000000 */
[----:B------:R1:W3:Y:S02]  /*0190*/  F2I.FTZ.U32.TRUNC.NTZ R11, R10 ;  /* 0x0000000a000b7305 */ /* 0x0002e4000021f000 */
[----:B-1----:R-:W-:Y:S02]  /*01a0*/  IMAD.MOV.U32 R10, RZ, RZ, RZ ;  /* 0x000000ffff0a7224 */ /* 0x002fe400078e00ff */
[----:B---3--:R-:W-:-:S04]  /*01b0*/  IMAD.MOV R12, RZ, RZ, -R11 ;  /* 0x000000ffff0c7224 */ /* 0x008fc800078e0a0b */
[----:B0-----:R-:W-:Y:S01]  /*01c0*/  IMAD.MOV.U32 R3, RZ, RZ, R12 ;  /* 0x000000ffff037224 */ /* 0x001fe200078e000c */
[----:B------:R-:W-:-:S03]  /*01d0*/  IABS R12, R5 ;  /* 0x00000005000c7213 */ /* 0x000fc60000000000 */
[----:B------:R-:W-:-:S04]  /*01e0*/  IMAD R3, R3, R4, RZ ;  /* 0x0000000403037224 */ /* 0x000fc800078e02ff */
[----:B------:R-:W-:-:S04]  /*01f0*/  IMAD.HI.U32 R11, R11, R3, R10 ;  /* 0x000000030b0b7227 */ /* 0x000fc800078e000a */
[----:B------:R-:W-:Y:S01]  /*0200*/  IMAD.MOV R3, RZ, RZ, -R12 ;  /* 0x000000ffff037224 */ /* 0x000fe200078e0a0c */
[C---:B--2---:R-:W-:Y:S02]  /*0210*/  PRMT R20, R9.reuse, 0x8880, RZ ;  /* 0x0000888009147816 */ /* 0x044fe400000000ff */
[C---:B------:R-:W-:Y:S02]  /*0220*/  PRMT R12, R9.reuse, 0x9991, RZ ;  /* 0x00009991090c7816 */ /* 0x040fe400000000ff */
[----:B------:R-:W-:Y:S02]  /*0230*/  IABS R2, R20 ;  /* 0x0000001400027213 */ /* 0x000fe40000000000 */
[----:B------:R-:W-:Y:S02]  /*0240*/  IABS R14, R12 ;  /* 0x0000000c000e7213 */ /* 0x000fe40000000000 */
[----:B------:R-:W-:Y:S01]  /*0250*/  PRMT R16, R9, 0xaaa2, RZ ;  /* 0x0000aaa209107816 */ /* 0x000fe200000000ff */
[----:B------:R-:W-:Y:S01]  /*0260*/  IMAD.HI.U32 R0, R11, R2, RZ ;  /* 0x000000020b007227 */ /* 0x000fe200078e00ff */
[----:B------:R-:W-:-:S02]  /*0270*/  LOP3.LUT R15, R12, R5, RZ, 0x3c, !PT ;  /* 0x000000050c0f7212 */ /* 0x000fc400078e3cff */
[C---:B------:R-:W-:Y:S01]  /*0280*/  PRMT R18, R9.reuse, 0xbbb3, RZ ;  /* 0x0000bbb309127816 */ /* 0x040fe200000000ff */
[----:B------:R-:W-:Y:S01]  /*0290*/  IMAD R17, R0, R3, R2 ;  /* 0x0000000300117224 */ /* 0x000fe200078e0202 */
[----:B------:R-:W-:Y:S01]  /*02a0*/  PRMT R2, R9, 0x7770, RZ ;  /* 0x0000777009027816 */ /* 0x000fe200000000ff */
[----:B------:R-:W-:Y:S01]  /*02b0*/  IMAD.HI.U32 R10, R11, R14, RZ ;  /* 0x0000000e0b0a7227 */ /* 0x000fe200078e00ff */
[----:B------:R-:W-:Y:S02]  /*02c0*/  IABS R24, R16 ;  /* 0x0000001000187213 */ /* 0x000fe40000000000 */
[----:B------:R-:W-:Y:S01]  /*02d0*/  ISETP.GT.U32.AND P5, PT, R4, R17, PT ;  /* 0x000000110400720c */ /* 0x000fe20003fa4070 */
[----:B------:R-:W-:Y:S01]  /*02e0*/  IMAD R13, R10, R3, R14 ;  /* 0x000000030a0d7224 */ /* 0x000fe200078e020e */
[----:B------:R-:W-:Y:S02]  /*02f0*/  LOP3.LUT R2, R2, R7, RZ, 0x3c, !PT ;  /* 0x0000000702027212 */ /* 0x000fe400078e3cff */
[----:B------:R-:W-:-:S02]  /*0300*/  LOP3.LUT R14, R20, R5, RZ, 0x3c, !PT ;  /* 0x00000005140e7212 */ /* 0x000fc400078e3cff */
[----:B------:R-:W-:Y:S02]  /*0310*/  PRMT R2, R2, 0x8880, RZ ;  /* 0x0000888002027816 */ /* 0x000fe400000000ff */
[----:B------:R-:W-:Y:S02]  /*0320*/  ISETP.GT.U32.AND P2, PT, R4, R13, PT ;  /* 0x0000000d0400720c */ /* 0x000fe40003f44070 */
[----:B------:R-:W-:Y:S01]  /*0330*/  ISETP.GE.AND P1, PT, R14, RZ, PT ;  /* 0x000000ff0e00720c */ /* 0x000fe20003f26270 */
[----:B------:R-:W-:Y:S01]  /*0340*/  IMAD.HI.U32 R14, R11, R24, RZ ;  /* 0x000000180b0e7227 */ /* 0x000fe200078e00ff */
[----:B------:R-:W-:Y:S02]  /*0350*/  ISETP.GT.AND P3, PT, R2, -0x1, PT ;  /* 0xffffffff0200780c */ /* 0x000fe40003f64270 */
[----:B------:R-:W-:Y:S01]  /*0360*/  ISETP.GE.AND P6, PT, R15, RZ, PT ;  /* 0x000000ff0f00720c */ /* 0x000fe20003fc6270 */
[----:B------:R-:W-:Y:S01]  /*0370*/  @!P5 IMAD.IADD R17, R17, 0x1, -R4 ;  /* 0x000000011111d824 */ /* 0x000fe200078e0a04 */
[----:B------:R-:W-:Y:S01]  /*0380*/  PRMT R22, R9, 0x7771, RZ ;  /* 0x0000777109167816 */ /* 0x000fe200000000ff */
[----:B------:R-:W-:Y:S01]  /*0390*/  @!P5 VIADD R0, R0, 0x1 ;  /* 0x000000010000d836 */ /* 0x000fe20000000000 */
[----:B------:R-:W-:-:S02]  /*03a0*/  IABS R15, R18 ;  /* 0x00000012000f7213 */ /* 0x000fc40000000000 */
[----:B------:R-:W-:Y:S01]  /*03b0*/  ISETP.GE.U32.AND P4, PT, R17, R4, PT ;  /* 0x000000041100720c */ /* 0x000fe20003f86070 */
[----:B------:R-:W-:Y:S01]  /*03c0*/  @!P2 IMAD.IADD R13, R13, 0x1, -R4 ;  /* 0x000000010d0da824 */ /* 0x000fe200078e0a04 */
[----:B------:R-:W-:Y:S02]  /*03d0*/  LOP3.LUT R2, RZ, R5, RZ, 0x33, !PT ;  /* 0x00000005ff027212 */ /* 0x000fe400078e33ff */
[----:B------:R-:W-:Y:S01]  /*03e0*/  LOP3.LUT R19, R22, R7, RZ, 0x3c, !PT ;  /* 0x0000000716137212 */ /* 0x000fe200078e3cff */
[----:B------:R-:W-:Y:S02]  /*03f0*/  IMAD.MOV.U32 R22, RZ, RZ, R15 ;  /* 0x000000ffff167224 */ /* 0x000fe400078e000f */
[----:B------:R-:W-:-:S06]  /*0400*/  IMAD R15, R14, R3, R24 ;  /* 0x000000030e0f7224 */ /* 0x000fcc00078e0218 */
[----:B------:R-:W-:Y:S01]  /*0410*/  @P4 VIADD R0, R0, 0x1 ;  /* 0x0000000100004836 */ /* 0x000fe20000000000 */
[----:B------:R-:W-:-:S03]  /*0420*/  ISETP.GE.U32.AND P4, PT, R13, R4, PT ;  /* 0x000000040d00720c */ /* 0x000fc60003f86070 */
        /* <DEDUP_REMOVED lines=13> */
.L_x_34623:
[----:B------:R-:W-:Y:S05]  /*0500*/  BSYNC B0 ;  /* 0x0000000000007941 */ /* 0x000fea0003800000 */
.L_x_34622:
[----:B------:R-:W-:Y:S01]  /*0510*/  ISETP.GT.U32.AND P5, PT, R4, R15, PT ;  /* 0x0000000f0400720c */ /* 0x000fe20003fa4070 */
[----:B------:R-:W-:Y:S01]  /*0520*/  IMAD.HI.U32 R20, R11, R22, RZ ;  /* 0x000000160b147227 */ /* 0x000fe200078e00ff */
[----:B------:R-:W-:Y:S01]  /*0530*/  PRMT R19, R19, 0x8880, RZ ;  /* 0x0000888013137816 */ /* 0x000fe200000000ff */
[----:B------:R-:W-:Y:S01]  /*0540*/  BSSY B0, `(.L_x_34624) ;  /* 0x0000026000007945 */ /* 0x000fe20003800000 */
[C---:B------:R-:W-:Y:S01]  /*0550*/  PRMT R24, R9.reuse, 0x7773, RZ ;  /* 0x0000777309187816 */ /* 0x040fe200000000ff */
[----:B------:R-:W-:Y:S01]  /*0560*/  @!P2 VIADD R10, R10, 0x1 ;  /* 0x000000010a0aa836 */ /* 0x000fe20000000000 */
[----:B------:R-:W-:Y:S01]  /*0570*/  LOP3.LUT R21, R16, R5, RZ, 0x3c, !PT ;  /* 0x0000000510157212 */ /* 0x000fe200078e3cff */
[----:B------:R-:W-:Y:S01]  /*0580*/  IMAD R17, R20, R3, R22 ;  /* 0x0000000314117224 */ /* 0x000fe200078e0216 */
[----:B------:R-:W-:Y:S01]  /*0590*/  PRMT R22, R9, 0x7772, RZ ;  /* 0x0000777209167816 */ /* 0x000fe200000000ff */
[----:B------:R-:W-:Y:S01]  /*05a0*/  @P4 VIADD R10, R10, 0x1 ;  /* 0x000000010a0a4836 */ /* 0x000fe20000000000 */
[----:B------:R-:W-:-:S02]  /*05b0*/  ISETP.GT.AND P4, PT, R19, -0x1, PT ;  /* 0xffffffff1300780c */ /* 0x000fc40003f84270 */
[----:B------:R-:W-:Y:S01]  /*05c0*/  ISETP.GT.U32.AND P3, PT, R4, R17, PT ;  /* 0x000000110400720c */ /* 0x000fe20003f64070 */
[----:B------:R-:W-:Y:S01]  /*05d0*/  IMAD.MOV.U32 R9, RZ, RZ, R10 ;  /* 0x000000ffff097224 */ /* 0x000fe200078e000a */
[----:B------:R-:W-:Y:S01]  /*05e0*/  LOP3.LUT R22, R22, R7, RZ, 0x3c, !PT ;  /* 0x0000000716167212 */ /* 0x000fe200078e3cff */
[----:B------:R-:W-:Y:S01]  /*05f0*/  @!P5 IMAD.IADD R15, R15, 0x1, -R4 ;  /* 0x000000010f0fd824 */ /* 0x000fe200078e0a04 */
[----:B------:R-:W-:Y:S01]  /*0600*/  LOP3.LUT R23, R18, R5, RZ, 0x3c, !PT ;  /* 0x0000000512177212 */ /* 0x000fe200078e3cff */
[----:B------:R-:W-:Y:S01]  /*0610*/  @!P6 IMAD.MOV R9, RZ, RZ, -R9 ;  /* 0x000000ffff09e224 */ /* 0x000fe200078e0a09 */
[----:B-----5:R-:W-:Y:S01]  /*0620*/  PRMT R10, R6, 0x8880, RZ ;  /* 0x00008880060a7816 */ /* 0x020fe200000000ff */
[----:B------:R-:W-:Y:S01]  /*0630*/  @!P5 VIADD R14, R14, 0x1 ;  /* 0x000000010e0ed836 */ /* 0x000fe20000000000 */
[----:B------:R-:W-:Y:S02]  /*0640*/  ISETP.GE.U32.AND P6, PT, R15, R4, PT ;  /* 0x000000040f00720c */ /* 0x000fe40003fc6070 */
[----:B------:R-:W-:-:S02]  /*0650*/  LOP3.LUT R24, R24, R7, RZ, 0x3c, !PT ;  /* 0x0000000718187212 */ /* 0x000fc400078e3cff */
[----:B------:R-:W-:Y:S01]  /*0660*/  ISETP.GE.AND P1, PT, R21, RZ, PT ;  /* 0x000000ff1500720c */ /* 0x000fe20003f26270 */
[----:B------:R-:W-:Y:S01]  /*0670*/  @!P3 IMAD.IADD R17, R17, 0x1, -R4 ;  /* 0x000000011111b824 */ /* 0x000fe200078e0a04 */
[----:B------:R-:W-:Y:S02]  /*0680*/  PRMT R19, R22, 0x8880, RZ ;  /* 0x0000888016137816 */ /* 0x000fe400000000ff */
[----:B------:R-:W-:Y:S02]  /*0690*/  ISETP.GE.AND P2, PT, R23, RZ, PT ;  /* 0x000000ff1700720c */ /* 0x000fe40003f46270 */
[----:B------:R-:W-:Y:S02]  /*06a0*/  PRMT R21, R24, 0x8880, RZ ;  /* 0x0000888018157816 */ /* 0x000fe400000000ff */
[----:B------:R-:W-:Y:S01]  /*06b0*/  ISETP.GE.U32.AND P5, PT, R17, R4, PT ;  /* 0x000000041100720c */ /* 0x000fe20003fa6070 */
[----:B------:R-:W-:Y:S01]  /*06c0*/  @P6 VIADD R14, R14, 0x1 ;  /* 0x000000010e0e6836 */ /* 0x000fe20000000000 */
[----:B------:R-:W-:-:S02]  /*06d0*/  IABS R22, R10 ;  /* 0x0000000a00167213 */ /* 0x000fc40000000000 */
        /* <DEDUP_REMOVED lines=12> */
.L_x_34625:
[----:B------:R-:W-:Y:S05]  /*07a0*/  BSYNC B0 ;  /* 0x0000000000007941 */ /* 0x000fea0003800000 */
.L_x_34624:
[----:B------:R-:W-:Y:S01]  /*07b0*/  ISETP.GT.AND P6, PT, R19, -0x1, PT ;  /* 0xffffffff1300780c */ /* 0x000fe20003fc4270 */
[----:B------:R-:W-:Y:S01]  /*07c0*/  IMAD.MOV.U32 R19, RZ, RZ, R14 ;  /* 0x000000ffff137224 */ /* 0x000fe200078e000e */
[----:B------:R-:W-:Y:S01]  /*07d0*/  BSSY B0, `(.L_x_34626) ;  /* 0x0000014000007945 */ /* 0x000fe20003800000 */
[----:B------:R-:W-:Y:S01]  /*07e0*/  IMAD.HI.U32 R14, R11, R22, RZ ;  /* 0x000000160b0e7227 */ /* 0x000fe200078e00ff */
[----:B------:R-:W-:Y:S02]  /*07f0*/  ISETP.GT.AND P4, PT, R21, -0x1, PT ;  /* 0xffffffff1500780c */ /* 0x000fe40003f84270 */
[----:B------:R-:W-:Y:S01]  /*0800*/  PRMT R21, R6, 0x9991, RZ ;  /* 0x0000999106157816 */ /* 0x000fe200000000ff */
[----:B------:R-:W-:Y:S02]  /*0810*/  @!P1 IMAD.MOV R19, RZ, RZ, -R19 ;  /* 0x000000ffff139224 */ /* 0x000fe400078e0a13 */
[----:B------:R-:W-:Y:S02]  /*0820*/  @!P3 VIADD R20, R20, 0x1 ;  /* 0x000000011414b836 */ /* 0x000fe40000000000 */
[----:B------:R-:W-:Y:S01]  /*0830*/  IMAD R13, R14, R3, R22 ;  /* 0x000000030e0d7224 */ /* 0x000fe200078e0216 */
[----:B------:R-:W-:Y:S01]  /*0840*/  SEL R12, R2, R19, !P0 ;  /* 0x00000013020c7207 */ /* 0x000fe20004000000 */
[----:B------:R-:W-:Y:S01]  /*0850*/  @P5 VIADD R20, R20, 0x1 ;  /* 0x0000000114145836 */ /* 0x000fe20000000000 */
        /* <DEDUP_REMOVED lines=11> */
.L_x_34627:
[----:B------:R-:W-:Y:S05]  /*0910*/  BSYNC B0 ;  /* 0x0000000000007941 */ /* 0x000fea0003800000 */
.L_x_34626:
[----:B------:R-:W-:Y:S01]  /*0920*/  IMAD.MOV.U32 R15, RZ, RZ, R20 ;  /* 0x000000ffff0f7224 */ /* 0x000fe200078e0014 */
[----:B------:R-:W-:Y:S01]  /*0930*/  BSSY B0, `(.L_x_34628) ;  /* 0x0000014000007945 */ /* 0x000fe20003800000 */
[----:B------:R-:W-:Y:S01]  /*0940*/  IMAD.MOV.U32 R16, RZ, RZ, R21 ;  /* 0x000000ffff107224 */ /* 0x000fe200078e0015 */
[----:B------:R-:W-:Y:S01]  /*0950*/  ISETP.GT.U32.AND P3, PT, R4, R13, PT ;  /* 0x0000000d0400720c */ /* 0x000fe20003f64070 */
[----:B------:R-:W-:Y:S01]  /*0960*/  @!P2 IMAD.MOV R15, RZ, RZ, -R15 ;  /* 0x000000ffff0fa224 */ /* 0x000fe200078e0a0f */
[C---:B------:R-:W-:Y:S02]  /*0970*/  PRMT R20, R6.reuse, 0x7770, RZ ;  /* 0x0000777006147816 */ /* 0x040fe400000000ff */
[----:B------:R-:W-:Y:S02]  /*0980*/  IABS R24, R16 ;  /* 0x0000001000187213 */ /* 0x000fe40000000000 */
[C---:B------:R-:W-:Y:S02]  /*0990*/  PRMT R21, R6.reuse, 0xaaa2, RZ ;  /* 0x0000aaa206157816 */ /* 0x040fe400000000ff */
[----:B------:R-:W-:-:S02]  /*09a0*/  PRMT R19, R6, 0xbbb3, RZ ;  /* 0x0000bbb306137816 */ /* 0x000fc400000000ff */
        /* <DEDUP_REMOVED lines=12> */
.L_x_34629:
[----:B------:R-:W-:Y:S05]  /*0a70*/  BSYNC B0 ;  /* 0x0000000000007941 */ /* 0x000fea0003800000 */
.L_x_34628:
[----:B------:R-:W-:Y:S01]  /*0a80*/  @!P3 IMAD.IADD R13, R13, 0x1, -R4 ;  /* 0x000000010d0db824 */ /* 0x000fe200078e0a04 */
[----:B------:R-:W-:Y:S01]  /*0a90*/  LOP3.LUT R17, R20, R7, RZ, 0x3c, !PT ;  /* 0x0000000714117212 */ /* 0x000fe200078e3cff */
[----:B------:R-:W-:Y:S01]  /*0aa0*/  IMAD.HI.U32 R22, R11, R24, RZ ;  /* 0x000000180b167227 */ /* 0x000fe200078e00ff */
[----:B------:R-:W-:Y:S01]  /*0ab0*/  LOP3.LUT R23, R10, R5, RZ, 0x3c, !PT ;  /* 0x000000050a177212 */ /* 0x000fe200078e3cff */
[----:B------:R-:W-:Y:S01]  /*0ac0*/  BSSY B0, `(.L_x_34630) ;  /* 0x000002a000007945 */ /* 0x000fe20003800000 */
[----:B------:R-:W-:Y:S01]  /*0ad0*/  ISETP.GE.U32.AND P5, PT, R13, R4, PT ;  /* 0x000000040d00720c */ /* 0x000fe20003fa6070 */
[----:B------:R-:W-:Y:S01]  /*0ae0*/  IMAD.MOV.U32 R18, RZ, RZ, R19 ;  /* 0x000000ffff127224 */ /* 0x000fe200078e0013 */
[----:B------:R-:W-:Y:S01]  /*0af0*/  PRMT R19, R17, 0x8880, RZ ;  /* 0x0000888011137816 */ /* 0x000fe200000000ff */
[----:B------:R-:W-:Y:S01]  /*0b00*/  IMAD R17, R22, R3, R24 ;  /* 0x0000000316117224 */ /* 0x000fe200078e0218 */
[----:B------:R-:W-:Y:S01]  /*0b10*/  ISETP.GE.AND P1, PT, R23, RZ, PT ;  /* 0x000000ff1700720c */ /* 0x000fe20003f26270 */
[----:B------:R-:W-:Y:S01]  /*0b20*/  IMAD.MOV.U32 R20, RZ, RZ, R21 ;  /* 0x000000ffff147224 */ /* 0x000fe200078e0015 */
[----:B------:R-:W-:Y:S01]  /*0b30*/  IABS R21, R18 ;  /* 0x0000001200157213 */ /* 0x000fe20000000000 */
[----:B------:R-:W-:Y:S01]  /*0b40*/  @!P3 VIADD R14, R14, 0x1 ;  /* 0x000000010e0eb836 */ /* 0x000fe20000000000 */
[----:B------:R-:W-:-:S02]  /*0b50*/  ISETP.GT.U32.AND P2, PT, R4, R17, PT ;  /* 0x000000110400720c */ /* 0x000fc40003f44070 */
[----:B------:R-:W-:Y:S01]  /*0b60*/  IABS R28, R20 ;  /* 0x00000014001c7213 */ /* 0x000fe20000000000 */
[----:B------:R-:W-:Y:S01]  /*0b70*/  IMAD.HI.U32 R26, R11, R21, RZ ;  /* 0x000000150b1a7227 */ /* 0x000fe200078e00ff */
[----:B------:R-:W-:Y:S02]  /*0b80*/  ISETP.GT.AND P4, PT, R19, -0x1, PT ;  /* 0xffffffff1300780c */ /* 0x000fe40003f84270 */
[----:B------:R-:W-:Y:S01]  /*0b90*/  PRMT R19, R6, 0x7772, RZ ;  /* 0x0000777206137816 */ /* 0x000fe200000000ff */
[----:B------:R-:W-:Y:S02]  /*0ba0*/  @P5 VIADD R14, R14, 0x1 ;  /* 0x000000010e0e5836 */ /* 0x000fe40000000000 */
[----:B------:R-:W-:-:S04]  /*0bb0*/  IMAD.HI.U32 R24, R11, R28, RZ ;  /* 0x0000001c0b187227 */ /* 0x000fc800078e00ff */
[----:B------:R-:W-:Y:S01]  /*0bc0*/  IMAD.MOV.U32 R23, RZ, RZ, R14 ;  /* 0x000000ffff177224 */ /* 0x000fe200078e000e */
[----:B------:R-:W-:Y:S01]  /*0bd0*/  LOP3.LUT R14, R19, R7, RZ, 0x3c, !PT ;  /* 0x00000007130e7212 */ /* 0x000fe200078e3cff */
[-C--:B------:R-:W-:Y:S01]  /*0be0*/  IMAD R11, R24, R3.reuse, R28 ;  /* 0x00000003180b7224 */ /* 0x080fe200078e021c */
[----:B------:R-:W-:Y:S01]  /*0bf0*/  PRMT R28, R6, 0x7771, RZ ;  /* 0x00007771061c7816 */ /* 0x000fe200000000ff */
[----:B------:R-:W-:Y:S01]  /*0c00*/  IMAD R3, R26, R3, R21 ;  /* 0x000000031a037224 */ /* 0x000fe200078e0215 */
[----:B------:R-:W-:Y:S01]  /*0c10*/  PRMT R21, R6, 0x7773, RZ ;  /* 0x0000777306157816 */ /* 0x000fe200000000ff */
[----:B------:R-:W-:Y:S01]  /*0c20*/  @!P2 IMAD.IADD R17, R17, 0x1, -R4 ;  /* 0x000000011111a824 */ /* 0x000fe200078e0a04 */
[-C--:B------:R-:W-:Y:S01]  /*0c30*/  LOP3.LUT R6, R28, R7.reuse, RZ, 0x3c, !PT ;  /* 0x000000071c067212 */ /* 0x080fe200078e3cff */
[----:B------:R-:W-:Y:S01]  /*0c40*/  @!P1 IMAD.MOV R23, RZ, RZ, -R23 ;  /* 0x000000ffff179224 */ /* 0x000fe200078e0a17 */
[----:B------:R-:W-:Y:S02]  /*0c50*/  LOP3.LUT R19, R21, R7, RZ, 0x3c, !PT ;  /* 0x0000000715137212 */ /* 0x000fe400078e3cff */
[----:B------:R-:W-:-:S02]  /*0c60*/  ISETP.GT.U32.AND P5, PT, R4, R11, PT ;  /* 0x0000000b0400720c */ /* 0x000fc40003fa4070 */
[----:B------:R-:W-:Y:S02]  /*0c70*/  ISETP.GT.U32.AND P3, PT, R4, R3, PT ;  /* 0x000000030400720c */ /* 0x000fe40003f64070 */
[----:B------:R-:W-:Y:S02]  /*0c80*/  ISETP.GE.U32.AND P6, PT, R17, R4, PT ;  /* 0x000000041100720c */ /* 0x000fe40003fc6070 */
[----:B------:R-:W-:Y:S02]  /*0c90*/  LOP3.LUT R21, R16, R5, RZ, 0x3c, !PT ;  /* 0x0000000510157212 */ /* 0x000fe400078e3cff */
        /* <DEDUP_REMOVED lines=12> */
.L_x_34631:
[----:B------:R-:W-:Y:S05]  /*0d60*/  BSYNC B0 ;  /* 0x0000000000007941 */ /* 0x000fea0003800000 */
.L_x_34630:
[--C-:B------:R-:W-:Y:S01]  /*0d70*/  @!P5 IMAD.IADD R11, R11, 0x1, -R4.reuse ;  /* 0x000000010b0bd824 */ /* 0x100fe200078e0a04 */
[-C--:B------:R-:W-:Y:S01]  /*0d80*/  LOP3.LUT R10, R20, R5.reuse, RZ, 0x3c, !PT ;  /* 0x00000005140a7212 */ /* 0x080fe200078e3cff */
[----:B------:R-:W-:Y:S01]  /*0d90*/  @!P2 VIADD R22, R22, 0x1 ;  /* 0x000000011616a836 */ /* 0x000fe20000000000 */
[----:B------:R-:W-:Y:S01]  /*0da0*/  LOP3.LUT R5, R18, R5, RZ, 0x3c, !PT ;  /* 0x0000000512057212 */ /* 0x000fe200078e3cff */
[----:B------:R-:W-:Y:S01]  /*0db0*/  @!P3 IMAD.IADD R3, R3, 0x1, -R4 ;  /* 0x000000010303b824 */ /* 0x000fe200078e0a04 */
[-C--:B------:R-:W-:Y:S01]  /*0dc0*/  ISETP.GE.U32.AND P4, PT, R11, R4.reuse, PT ;  /* 0x000000040b00720c */ /* 0x080fe20003f86070 */
[----:B------:R-:W-:Y:S01]  /*0dd0*/  @!P5 VIADD R24, R24, 0x1 ;  /* 0x000000011818d836 */ /* 0x000fe20000000000 */
[----:B------:R-:W-:Y:S01]  /*0de0*/  PRMT R6, R6, 0x8880, RZ ;  /* 0x0000888006067816 */ /* 0x000fe200000000ff */
[----:B------:R-:W-:Y:S01]  /*0df0*/  @P6 VIADD R22, R22, 0x1 ;  /* 0x0000000116166836 */ /* 0x000fe20000000000 */
[----:B------:R-:W-:Y:S01]  /*0e00*/  ISETP.GE.AND P5, PT, R5, RZ, PT ;  /* 0x000000ff0500720c */ /* 0x000fe20003fa6270 */
[----:B------:R-:W-:Y:S01]  /*0e10*/  @!P3 VIADD R26, R26, 0x1 ;  /* 0x000000011a1ab836 */ /* 0x000fe20000000000 */
[----:B------:R-:W-:Y:S01]  /*0e20*/  ISETP.GE.AND P1, PT, R21, RZ, PT ;  /* 0x000000ff1500720c */ /* 0x000fe20003f26270 */
[----:B------:R-:W-:Y:S01]  /*0e30*/  IMAD.MOV.U32 R5, RZ, RZ, R6 ;  /* 0x000000ffff057224 */ /* 0x000fe200078e0006 */
[----:B------:R-:W-:Y:S01]  /*0e40*/  ISETP.GE.U32.AND P6, PT, R3, R4, PT ;  /* 0x000000040300720c */ /* 0x000fe20003fc6070 */
[----:B------:R-:W-:Y:S01]  /*0e50*/  BSSY B0, `(.L_x_34632) ;  /* 0x000001a000007945 */ /* 0x000fe20003800000 */
[----:B------:R-:W-:-:S02]  /*0e60*/  ISETP.GE.AND P2, PT, R10, RZ, PT ;  /* 0x000000ff0a00720c */ /* 0x000fc40003f46270 */
[----:B------:R-:W-:Y:S01]  /*0e70*/  PRMT R14, R14, 0x8880, RZ ;  /* 0x000088800e0e7816 */ /* 0x000fe200000000ff */
[----:B------:R-:W-:Y:S01]  /*0e80*/  @P4 VIADD R24, R24, 0x1 ;  /* 0x0000000118184836 */ /* 0x000fe20000000000 */
[----:B------:R-:W-:Y:S02]  /*0e90*/  ISETP.GT.AND P4, PT, R5, -0x1, PT ;  /* 0xffffffff0500780c */ /* 0x000fe40003f84270 */
[----:B------:R-:W-:Y:S01]  /*0ea0*/  PRMT R19, R19, 0x8880, RZ ;  /* 0x0000888013137816 */ /* 0x000fe200000000ff */
[----:B------:R-:W-:Y:S02]  /*0eb0*/  IMAD.MOV.U32 R6, RZ, RZ, R14 ;  /* 0x000000ffff067224 */ /* 0x000fe400078e000e */
[----:B------:R-:W-:Y:S02]  /*0ec0*/  @!P1 IMAD.MOV R22, RZ, RZ, -R22 ;  /* 0x000000ffff169224 */ /* 0x000fe400078e0a16 */
[----:B------:R-:W-:Y:S01]  /*0ed0*/  IMAD.MOV.U32 R5, RZ, RZ, R19 ;  /* 0x000000ffff057224 */ /* 0x000fe200078e0013 */
[----:B------:R-:W-:Y:S01]  /*0ee0*/  ISETP.GT.AND P3, PT, R6, -0x1, PT ;  /* 0xffffffff0600780c */ /* 0x000fe20003f64270 */
[----:B------:R-:W-:Y:S01]  /*0ef0*/  @P6 VIADD R26, R26, 0x1 ;  /* 0x000000011a1a6836 */ /* 0x000fe20000000000 */
[----:B------:R-:W-:Y:S01]  /*0f00*/  SEL R6, R2, R22, !P0 ;  /* 0x0000001602067207 */ /* 0x000fe20004000000 */
[----:B------:R-:W-:Y:S01]  /*0f10*/  @!P2 IMAD.MOV R24, RZ, RZ, -R24 ;  /* 0x000000ffff18a224 */ /* 0x000fe200078e0a18 */
[----:B------:R-:W-:Y:S01]  /*0f20*/  ISETP.GT.AND P6, PT, R5, -0x1, PT ;  /* 0xffffffff0500780c */ /* 0x000fe20003fc4270 */
[----:B------:R-:W-:Y:S01]  /*0f30*/  @!P5 IMAD.MOV R26, RZ, RZ, -R26 ;  /* 0x000000ffff1ad224 */ /* 0x000fe200078e0a1a */
[----:B------:R-:W-:Y:S11]  /*0f40*/  @P4 BRA `(.L_x_34633) ;  /* 0x0000000000284947 */ /* 0x000ff60003800000 */
        /* <DEDUP_REMOVED lines=10> */
.L_x_34633:
[----:B------:R-:W-:Y:S05]  /*0ff0*/  BSYNC B0 ;  /* 0x0000000000007941 */ /* 0x000fea0003800000 */
.L_x_34632:
[----:B------:R-:W-:Y:S01]  /*1000*/  BSSY B0, `(.L_x_34634) ;  /* 0x000000e000007945 */ /* 0x000fe20003800000 */
[C---:B------:R-:W-:Y:S02]  /*1010*/  SEL R5, R2.reuse, R26, !P0 ;  /* 0x0000001a02057207 */ /* 0x040fe40004000000 */
        /* <DEDUP_REMOVED lines=12> */
.L_x_34635:
[----:B------:R-:W-:Y:S05]  /*10e0*/  BSYNC B0 ;  /* 0x0000000000007941 */ /* 0x000fea0003800000 */
.L_x_34634:
        /* <DEDUP_REMOVED lines=12> */
.L_x_34637:
[----:B------:R-:W-:Y:S05]  /*11b0*/  BSYNC B0 ;  /* 0x0000000000007941 */ /* 0x000fea0003800000 */
.L_x_34636:
        /* <DEDUP_REMOVED lines=15> */
.L_x_34621:
        /* <DEDUP_REMOVED lines=111> */
.L_x_34639:
[----:B------:R-:W-:Y:S05]  /*19a0*/  BSYNC B0 ;  /* 0x0000000000007941 */ /* 0x000fea0003800000 */
.L_x_34638:
        /* <DEDUP_REMOVED lines=54> */
.L_x_34641:
[----:B------:R-:W-:Y:S05]  /*1d10*/  BSYNC B0 ;  /* 0x0000000000007941 */ /* 0x000fea0003800000 */
.L_x_34640:
        /* <DEDUP_REMOVED lines=47> */
.L_x_34643:
[----:B------:R-:W-:Y:S05]  /*2010*/  BSYNC B0 ;  /* 0x0000000000007941 */ /* 0x000fea0003800000 */
.L_x_34642:
        /* <DEDUP_REMOVED lines=46> */
.L_x_34645:
[----:B------:R-:W-:Y:S05]  /*2300*/  BSYNC B0 ;  /* 0x0000000000007941 */ /* 0x000fea0003800000 */
.L_x_34644:
        /* <DEDUP_REMOVED lines=46> */
.L_x_34647:
[----:B------:R-:W-:Y:S05]  /*25f0*/  BSYNC B0 ;  /* 0x0000000000007941 */ /* 0x000fea0003800000 */
.L_x_34646:
        /* <DEDUP_REMOVED lines=45> */
.L_x_34649:
[----:B------:R-:W-:Y:S05]  /*28d0*/  BSYNC B0 ;  /* 0x0000000000007941 */ /* 0x000fea0003800000 */
.L_x_34648:
        /* <DEDUP_REMOVED lines=45> */
.L_x_34651:
[----:B------:R-:W-:Y:S05]  /*2bb0*/  BSYNC B0 ;  /* 0x0000000000007941 */ /* 0x000fea0003800000 */
.L_x_34650:
        /* <DEDUP_REMOVED lines=46> */
.L_x_34653:
[----:B------:R-:W-:Y:S05]  /*2ea0*/  BSYNC B0 ;  /* 0x0000000000007941 */ /* 0x000fea0003800000 */
.L_x_34652:
        /* <DEDUP_REMOVED lines=17> */
.L_x_34656:
        /* <DEDUP_REMOVED lines=8> */
.L_x_34657:
        /* <DEDUP_REMOVED lines=8> */
.L_x_34658:
        /* <DEDUP_REMOVED lines=8> */
.L_x_34659:
        /* <DEDUP_REMOVED lines=9> */
.L_x_34660:
[----:B------:R-:W-:Y:S05]  /*31d0*/  BSYNC B1 ;  /* 0x0000000000017941 */ /* 0x000fea0003800000 */
.L_x_34655:
[----:B------:R-:W-:-:S13]  /*31e0*/  ISETP.GE.AND P0, PT, R9, R8, PT ;  /* 0x000000080900720c */ /* 0x000fda0003f06270 */
[----:B-1---5:R-:W1:Y:S01]  /*31f0*/  @!P0 LDC.64 R6, c[0x0][0x218] ;  /* 0x00008600ff068b82 */ /* 0x022e620000000a00 */
[C---:B0-2---:R-:W-:Y:S02]  /*3200*/  @!P0 VIADD R5, R9.reuse, UR4 ;  /* 0x0000000409058c36 */ /* 0x045fe40008000000 */
[----:B------:R-:W-:-:S03]  /*3210*/  @!P0 VIADD R9, R9, 0x80 ;  /* 0x0000008009098836 */ /* 0x000fc60000000000 */
[----:B-1----:R-:W-:-:S05]  /*3220*/  @!P0 IADD3 R4, P1, R5, R6, RZ ;  /* 0x0000000605048210 */ /* 0x002fca0007f3e0ff */
[----:B------:R-:W-:-:S05]  /*3230*/  @!P0 IMAD.X R5, RZ, RZ, R7, P1 ;  /* 0x000000ffff058224 */ /* 0x000fca00008e0607 */
[----:B------:R3:W-:Y:S03]  /*3240*/  @!P0 STG.E.U8 desc[UR8][R4.64], R14 ;  /* 0x0000000e04008986 */ /* 0x0007e6000c101108 */
.L_x_34661:
[----:B------:R-:W-:Y:S05]  /*3250*/  BSYNC B0 ;  /* 0x0000000000007941 */ /* 0x000fea0003800000 */
.L_x_34654:
        /* <DEDUP_REMOVED lines=9> */
.L_x_34662:
        /* <DEDUP_REMOVED lines=9> */
.L_x_37949:


//--------------------- .text._ZN2at6native29vectorized_elementwise_kernelILi8ENS0_13BUnaryFunctorIaaaZZZNS0_15binary_internal21div_floor_kernel_cudaERNS_18TensorIteratorBaseEENKUlvE_clEvENKUlvE0_clEvEUlaaE_EESt5arrayIPcLm2EEEEviT0_T1_ --------------------------
	.section	.text._ZN2at6native29vectorized_elementwise_kernelILi8ENS0_13BUnaryFunctorIaaaZZZNS0_15binary_internal21div_floor_kernel_cudaERNS_18TensorIteratorBaseEENKUlvE_clEvENKUlvE0_clEvEUlaaE_EESt5arrayIPcLm2EEEEviT0_T1_,"ax",@progbits
	.align	128
        .global         _ZN2at6native29vectorized_elementwise_kernelILi8ENS0_13BUnaryFunctorIaaaZZZNS0_15binary_internal21div_floor_kernel_cudaERNS_18TensorIteratorBaseEENKUlvE_clEvENKUlvE0_clEvEUlaaE_EESt5arrayIPcLm2EEEEviT0_T1_
        .type           _ZN2at6native29vectorized_elementwise_kernelILi8ENS0_13BUnaryFunctorIaaaZZZNS0_15binary_internal21div_floor_kernel_cudaERNS_18TensorIteratorBaseEENKUlvE_clEvENKUlvE0_clEvEUlaaE_EESt5arrayIPcLm2EEEEviT0_T1_,@function
        .size           _ZN2at6native29vectorized_elementwise_kernelILi8ENS0_13BUnaryFunctorIaaaZZZNS0_15binary_internal21div_floor_kernel_cudaERNS_18TensorIteratorBaseEENKUlvE_clEvENKUlvE0_clEvEUlaaE_EESt5arrayIPcLm2EEEEviT0_T1_,(.L_x_37950 - _ZN2at6native29vectorized_elementwise_kernelILi8ENS0_13BUnaryFunctorIaaaZZZNS0_15binary_internal21div_floor_kernel_cudaERNS_18TensorIteratorBaseEENKUlvE_clEvENKUlvE0_clEvEUlaaE_EESt5arrayIPcLm2EEEEviT0_T1_)
        .other          _ZN2at6native29vectorized_elementwise_kernelILi8ENS0_13BUnaryFunctorIaaaZZZNS0_15binary_internal21div_floor_kernel_cudaERNS_18TensorIteratorBaseEENKUlvE_clEvENKUlvE0_clEvEUlaaE_EESt5arrayIPcLm2EEEEviT0_T1_,@"STO_CUDA_ENTRY STV_DEFAULT"
_ZN2at6native29vectorized_elementwise_kernelILi8ENS0_13BUnaryFunctorIaaaZZZNS0_15binary_internal21div_floor_kernel_cudaERNS_18TensorIteratorBaseEENKUlvE_clEvENKUlvE0_clEvEUlaaE_EESt5arrayIPcLm2EEEEviT0_T1_:
.text._ZN2at6native29vectorized_elementwise_kernelILi8ENS0_13BUnaryFunctorIaaaZZZNS0_15binary_internal21div_floor_kernel_cudaERNS_18TensorIteratorBaseEENKUlvE_clEvENKUlvE0_clEvEUlaaE_EESt5arrayIPcLm2EEEEviT0_T1_:
        /* <DEDUP_REMOVED lines=15> */
[----:B0-----:R-:W-:-:S06]  /*00f0*/  IMAD.WIDE.U32 R2, R6, 0x8, R2 ;  /* 0x0000000806027825 */ /* 0x001fcc00078e0002 */
[----:B------:R-:W2:Y:S01]  /*0100*/  LDG.E.64 R2, desc[UR8][R2.64] ;  /* 0x0000000802027981 */ /* 0x000ea2000c1e1b00 */
[----:B------:R-:W-:Y:S01]  /*0110*/  PRMT R5, R0, 0x8880, RZ ;  /* 0x0000888000057816 */ /* 0x000fe200000000ff */
[----:B------:R-:W-:Y:S03]  /*0120*/  BSSY B0, `(.L_x_34664) ;  /* 0x000004f000007945 */ /* 0x000fe60003800000 */
[-C--:B------:R-:W-:Y:S02]  /*0130*/  IABS R4, R5.reuse ;  /* 0x0000000500047213 */ /* 0x080fe40000000000 */
[----:B------:R-:W-:Y:S02]  /*0140*/  IABS R10, R5 ;  /* 0x00000005000a7213 */ /* 0x000fe40000000000 */
[----:B------:R-:W0:Y:S08]  /*0150*/  I2F.RP R7, R4 ;  /* 0x0000000400077306 */ /* 0x000e300000209400 */
        /* <DEDUP_REMOVED lines=8> */
[C---:B--2---:R-:W-:Y:S02]  /*01e0*/  LOP3.LUT R13, R2.reuse, 0xffff, RZ, 0xc0, !PT ;  /* 0x0000ffff020d7812 */ /* 0x044fe400078ec0ff */
[----:B------:R-:W-:Y:S02]  /*01f0*/  LOP3.LUT R9, R2, R0, RZ, 0x3c, !PT ;  /* 0x0000000002097212 */ /* 0x000fe400078e3cff */
[----:B------:R-:W-:Y:S02]  /*0200*/  PRMT R20, R13, 0x8880, RZ ;  /* 0x000088800d147816 */ /* 0x000fe400000000ff */
[----:B------:R-:W-:Y:S02]  /*0210*/  SHF.R.U32.HI R13, RZ, 0x8, R13 ;  /* 0x00000008ff0d7819 */ /* 0x000fe4000001160d */
[----:B------:R-:W-:Y:S02]  /*0220*/  IABS R12, R20 ;  /* 0x00000014000c7213 */ /* 0x000fe40000000000 */
[----:B------:R-:W-:-:S02]  /*0230*/  LOP3.LUT R8, R13, 0xffff, RZ, 0xc0, !PT ;  /* 0x0000ffff0d087812 */ /* 0x000fc400078ec0ff */
[----:B------:R-:W-:Y:S02]  /*0240*/  PRMT R14, R9, 0x8880, RZ ;  /* 0x00008880090e7816 */ /* 0x000fe400000000ff */
[----:B------:R-:W-:Y:S01]  /*0250*/  PRMT R10, R8, 0x8880, RZ ;  /* 0x00008880080a7816 */ /* 0x000fe200000000ff */
[----:B------:R-:W-:Y:S01]  /*0260*/  IMAD.HI.U32 R8, R11, R12, RZ ;  /* 0x0000000c0b087227 */ /* 0x000fe200078e00ff */
[----:B------:R-:W-:Y:S02]  /*0270*/  PRMT R15, R2, 0x7732, RZ ;  /* 0x00007732020f7816 */ /* 0x000fe400000000ff */
[----:B------:R-:W-:Y:S01]  /*0280*/  LOP3.LUT R13, R13, R0, RZ, 0x3c, !PT ;  /* 0x000000000d0d7212 */ /* 0x000fe200078e3cff */
[----:B------:R-:W-:Y:S02]  /*0290*/  IMAD R19, R8, R7, R12 ;  /* 0x0000000708137224 */ /* 0x000fe400078e020c */
[----:B------:R-:W-:Y:S01]  /*02a0*/  IMAD.MOV.U32 R12, RZ, RZ, R14 ;  /* 0x000000ffff0c7224 */ /* 0x000fe200078e000e */
[----:B------:R-:W-:Y:S01]  /*02b0*/  IABS R14, R10 ;  /* 0x0000000a000e7213 */ /* 0x000fe20000000000 */
[----:B------:R-:W-:Y:S01]  /*02c0*/  IMAD.MOV.U32 R9, RZ, RZ, R15 ;  /* 0x000000ffff097224 */ /* 0x000fe200078e000f */
[----:B------:R-:W-:-:S02]  /*02d0*/  ISETP.GT.U32.AND P3, PT, R4, R19, PT ;  /* 0x000000130400720c */ /* 0x000fc40003f64070 */
[----:B------:R-:W-:Y:S01]  /*02e0*/  LOP3.LUT R15, R20, R5, RZ, 0x3c, !PT ;  /* 0x00000005140f7212 */ /* 0x000fe200078e3cff */
[----:B------:R-:W-:Y:S01]  /*02f0*/  IMAD.HI.U32 R22, R11, R14, RZ ;  /* 0x0000000e0b167227 */ /* 0x000fe200078e00ff */
[----:B------:R-:W-:Y:S02]  /*0300*/  PRMT R16, R9, 0x8880, RZ ;  /* 0x0000888009107816 */ /* 0x000fe400000000ff */
[----:B------:R-:W-:Y:S01]  /*0310*/  ISETP.GE.AND P1, PT, R15, RZ, PT ;  /* 0x000000ff0f00720c */ /* 0x000fe20003f26270 */
[----:B------:R-:W-:Y:S01]  /*0320*/  IMAD R17, R22, R7, R14 ;  /* 0x0000000716117224 */ /* 0x000fe200078e020e */
[----:B------:R-:W-:Y:S02]  /*0330*/  PRMT R15, R2, 0x7632, R15 ;  /* 0x00007632020f7816 */ /* 0x000fe4000000000f */
[----:B------:R-:W-:Y:S02]  /*0340*/  SHF.R.U32.HI R9, RZ, 0x8, R9 ;  /* 0x00000008ff097819 */ /* 0x000fe40000011609 */
[----:B------:R-:W-:Y:S01]  /*0350*/  ISETP.GT.U32.AND P0, PT, R4, R17, PT ;  /* 0x000000110400720c */ /* 0x000fe20003f04070 */
[----:B------:R-:W-:Y:S01]  /*0360*/  @!P3 IMAD.IADD R19, R19, 0x1, -R4 ;  /* 0x000000011313b824 */ /* 0x000fe200078e0a04 */
[----:B------:R-:W-:Y:S01]  /*0370*/  ISETP.GT.AND P5, PT, R12, -0x1, PT ;  /* 0xffffffff0c00780c */ /* 0x000fe20003fa4270 */
[----:B------:R-:W-:Y:S01]  /*0380*/  @!P3 VIADD R8, R8, 0x1 ;  /* 0x000000010808b836 */ /* 0x000fe20000000000 */
[----:B------:R-:W-:-:S02]  /*0390*/  LOP3.LUT R2, R15, R0, RZ, 0x3c, !PT ;  /* 0x000000000f027212 */ /* 0x000fc400078e3cff */
[----:B------:R-:W-:Y:S02]  /*03a0*/  LOP3.LUT R12, R9, 0xffff, RZ, 0xc0, !PT ;  /* 0x0000ffff090c7812 */ /* 0x000fe400078ec0ff */
[----:B------:R-:W-:Y:S02]  /*03b0*/  IABS R24, R16 ;  /* 0x0000001000187213 */ /* 0x000fe40000000000 */
[----:B------:R-:W-:Y:S02]  /*03c0*/  PRMT R14, R2, 0x8880, RZ ;  /* 0x00008880020e7816 */ /* 0x000fe400000000ff */
[----:B------:R-:W-:Y:S01]  /*03d0*/  PRMT R15, R12, 0x8880, RZ ;  /* 0x000088800c0f7816 */ /* 0x000fe200000000ff */
[----:B------:R-:W-:Y:S01]  /*03e0*/  IMAD.HI.U32 R18, R11, R24, RZ ;  /* 0x000000180b127227 */ /* 0x000fe200078e00ff */
[----:B------:R-:W-:Y:S02]  /*03f0*/  ISETP.GE.U32.AND P2, PT, R19, R4, PT ;  /* 0x000000041300720c */ /* 0x000fe40003f46070 */
[----:B------:R-:W-:Y:S01]  /*0400*/  PRMT R2, R13, 0x8880, RZ ;  /* 0x000088800d027816 */ /* 0x000fe200000000ff */
[----:B------:R-:W-:Y:S01]  /*0410*/  IMAD.MOV.U32 R12, RZ, RZ, R14 ;  /* 0x000000ffff0c7224 */ /* 0x000fe200078e000e */
[----:B------:R-:W-:Y:S01]  /*0420*/  LOP3.LUT R13, R10, R5, RZ, 0x3c, !PT ;  /* 0x000000050a0d7212 */ /* 0x000fe200078e3cff */
[----:B------:R-:W-:-:S02]  /*0430*/  IMAD.MOV.U32 R14, RZ, RZ, R15 ;  /* 0x000000ffff0e7224 */ /* 0x000fc400078e000f */
[----:B------:R-:W-:Y:S01]  /*0440*/  IMAD R15, R18, R7, R24 ;  /* 0x00000007120f7224 */ /* 0x000fe200078e0218 */
[----:B------:R-:W-:Y:S01]  /*0450*/  ISETP.GT.AND P3, PT, R12, -0x1, PT ;  /* 0xffffffff0c00780c */ /* 0x000fe20003f64270 */
[----:B------:R-:W-:Y:S01]  /*0460*/  @!P0 IMAD.IADD R17, R17, 0x1, -R4 ;  /* 0x0000000111118824 */ /* 0x000fe200078e0a04 */
[----:B------:R-:W-:Y:S01]  /*0470*/  IABS R24, R14 ;  /* 0x0000000e00187213 */ /* 0x000fe20000000000 */
[----:B------:R-:W-:Y:S01]  /*0480*/  @!P0 VIADD R22, R22, 0x1 ;  /* 0x0000000116168836 */ /* 0x000fe20000000000 */
[----:B------:R-:W-:Y:S01]  /*0490*/  ISETP.GT.U32.AND P4, PT, R4, R15, PT ;  /* 0x0000000f0400720c */ /* 0x000fe20003f84070 */
[----:B------:R-:W-:Y:S01]  /*04a0*/  @P2 VIADD R8, R8, 0x1 ;  /* 0x0000000108082836 */ /* 0x000fe20000000000 */
[----:B------:R-:W-:Y:S01]  /*04b0*/  ISETP.GE.U32.AND P6, PT, R17, R4, PT ;  /* 0x000000041100720c */ /* 0x000fe20003fc6070 */
[----:B------:R-:W-:Y:S01]  /*04c0*/  IMAD.HI.U32 R12, R11, R24, RZ ;  /* 0x000000180b0c7227 */ /* 0x000fe200078e00ff */
[----:B------:R-:W-:Y:S02]  /*04d0*/  ISETP.GT.AND P2, PT, R2, -0x1, PT ;  /* 0xffffffff0200780c */ /* 0x000fe40003f44270 */
[----:B------:R-:W-:Y:S01]  /*04e0*/  ISETP.NE.AND P0, PT, R0, RZ, PT ;  /* 0x000000ff0000720c */ /* 0x000fe20003f05270 */
[----:B------:R-:W-:Y:S01]  /*04f0*/  @!P1 IMAD.MOV R8, RZ, RZ, -R8 ;  /* 0x000000ffff089224 */ /* 0x000fe200078e0a08 */
[----:B------:R-:W-:-:S02]  /*0500*/  LOP3.LUT R2, RZ, R5, RZ, 0x33, !PT ;  /* 0x00000005ff027212 */ /* 0x000fc400078e33ff */
[----:B------:R-:W-:Y:S01]  /*0510*/  ISETP.GE.AND P1, PT, R13, RZ, PT ;  /* 0x000000ff0d00720c */ /* 0x000fe20003f26270 */
[----:B------:R-:W-:Y:S01]  /*0520*/  IMAD R13, R12, R7, R24 ;  /* 0x000000070c0d7224 */ /* 0x000fe200078e0218 */
[----:B------:R-:W-:Y:S01]  /*0530*/  SEL R8, R2, R8, !P0 ;  /* 0x0000000802087207 */ /* 0x000fe20004000000 */
[----:B------:R-:W-:Y:S02]  /*0540*/  @!P4 IMAD.IADD R15, R15, 0x1, -R4 ;  /* 0x000000010f0fc824 */ /* 0x000fe400078e0a04 */
[----:B------:R-:W-:Y:S01]  /*0550*/  @P6 VIADD R22, R22, 0x1 ;  /* 0x0000000116166836 */ /* 0x000fe20000000000 */
[----:B------:R-:W-:Y:S07]  /*0560*/  @P5 BRA `(.L_x_34665) ;  /* 0x0000000000285947 */ /* 0x000fee0003800000 */
        /* <DEDUP_REMOVED lines=10> */
.L_x_34665:
[----:B------:R-:W-:Y:S05]  /*0610*/  BSYNC B0 ;  /* 0x0000000000007941 */ /* 0x000fea0003800000 */
.L_x_34664:
[----:B------:R-:W-:Y:S01]  /*0620*/  @!P1 IMAD.MOV R22, RZ, RZ, -R22 ;  /* 0x000000ffff169224 */ /* 0x000fe200078e0a16 */
[----:B------:R-:W-:Y:S01]  /*0630*/  BSSY B0, `(.L_x_34666) ;  /* 0x0000011000007945 */ /* 0x000fe20003800000 */
[----:B------:R-:W-:Y:S02]  /*0640*/  LOP3.LUT R19, R9, R0, RZ, 0x3c, !PT ;  /* 0x0000000009137212 */ /* 0x000fe400078e3cff */
[----:B------:R-:W-:Y:S02]  /*0650*/  ISETP.GE.U32.AND P5, PT, R15, R4, PT ;  /* 0x000000040f00720c */ /* 0x000fe40003fa6070 */
[----:B------:R-:W-:Y:S02]  /*0660*/  ISETP.GT.U32.AND P6, PT, R4, R13, PT ;  /* 0x0000000d0400720c */ /* 0x000fe40003fc4070 */
        /* <DEDUP_REMOVED lines=13> */
.L_x_34667:
[----:B------:R-:W-:Y:S05]  /*0740*/  BSYNC B0 ;  /* 0x0000000000007941 */ /* 0x000fea0003800000 */
.L_x_34666:
[----:B------:R-:W-:Y:S01]  /*0750*/  @!P6 IMAD.IADD R13, R13, 0x1, -R4 ;  /* 0x000000010d0de824 */ /* 0x000fe200078e0a04 */
[----:B------:R-:W-:Y:S01]  /*0760*/  PRMT R10, R19, 0x8880, RZ ;  /* 0x00008880130a7816 */ /* 0x000fe200000000ff */
[----:B------:R-:W-:Y:S01]  /*0770*/  @!P4 VIADD R18, R18, 0x1 ;  /* 0x000000011212c836 */ /* 0x000fe20000000000 */
[----:B------:R-:W-:Y:S01]  /*0780*/  LOP3.LUT R19, R3, 0xffff, RZ, 0xc0, !PT ;  /* 0x0000ffff03137812 */ /* 0x000fe200078ec0ff */
[----:B------:R-:W-:Y:S01]  /*0790*/  @!P6 VIADD R12, R12, 0x1 ;  /* 0x000000010c0ce836 */ /* 0x000fe20000000000 */
[----:B------:R-:W-:Y:S01]  /*07a0*/  ISETP.GE.AND P1, PT, R20, RZ, PT ;  /* 0x000000ff1400720c */ /* 0x000fe20003f26270 */
[----:B------:R-:W-:Y:S01]  /*07b0*/  @P5 VIADD R18, R18, 0x1 ;  /* 0x0000000112125836 */ /* 0x000fe20000000000 */
[----:B------:R-:W-:Y:S01]  /*07c0*/  ISETP.GE.U32.AND P2, PT, R13, R4, PT ;  /* 0x000000040d00720c */ /* 0x000fe20003f46070 */
[----:B------:R-:W-:Y:S01]  /*07d0*/  BSSY B0, `(.L_x_34668) ;  /* 0x0000018000007945 */ /* 0x000fe20003800000 */
[----:B------:R-:W-:Y:S02]  /*07e0*/  PRMT R17, R19, 0x8880, RZ ;  /* 0x0000888013117816 */ /* 0x000fe400000000ff */
[----:B------:R-:W-:-:S02]  /*07f0*/  ISETP.GT.AND P4, PT, R10, -0x1, PT ;  /* 0xffffffff0a00780c */ /* 0x000fc40003f84270 */
[----:B------:R-:W-:Y:S01]  /*0800*/  LOP3.LUT R20, R14, R5, RZ, 0x3c, !PT ;  /* 0x000000050e147212 */ /* 0x000fe200078e3cff */
[----:B------:R-:W-:Y:S02]  /*0810*/  IMAD.MOV.U32 R10, RZ, RZ, R17 ;  /* 0x000000ffff0a7224 */ /* 0x000fe400078e0011 */
[----:B------:R-:W-:Y:S01]  /*0820*/  IMAD.MOV.U32 R17, RZ, RZ, R18 ;  /* 0x000000ffff117224 */ /* 0x000fe200078e0012 */
[----:B------:R-:W-:Y:S02]  /*0830*/  ISETP.GE.AND P5, PT, R20, RZ, PT ;  /* 0x000000ff1400720c */ /* 0x000fe40003fa6270 */
[----:B------:R-:W-:Y:S01]  /*0840*/  PRMT R18, R3, 0x7732, RZ ;  /* 0x0000773203127816 */ /* 0x000fe200000000ff */
[----:B------:R-:W-:Y:S01]  /*0850*/  @P2 VIADD R12, R12, 0x1 ;  /* 0x000000010c0c2836 */ /* 0x000fe20000000000 */
[----:B------:R-:W-:Y:S01]  /*0860*/  IABS R20, R10 ;  /* 0x0000000a00147213 */ /* 0x000fe20000000000 */
[----:B------:R-:W-:Y:S02]  /*0870*/  @!P1 IMAD.MOV R17, RZ, RZ, -R17 ;  /* 0x000000ffff119224 */ /* 0x000fe400078e0a11 */
[----:B------:R-:W-:-:S03]  /*0880*/  IMAD.MOV.U32 R21, RZ, RZ, R12 ;  /* 0x000000ffff157224 */ /* 0x000fc600078e000c */
        /* <DEDUP_REMOVED lines=12> */
.L_x_34669:
[----:B------:R-:W-:Y:S05]  /*0950*/  BSYNC B0 ;  /* 0x0000000000007941 */ /* 0x000fea0003800000 */
.L_x_34668:
[----:B------:R-:W-:Y:S01]  /*0960*/  @!P5 IMAD.MOV R21, RZ, RZ, -R21 ;  /* 0x000000ffff15d224 */ /* 0x000fe200078e0a15 */
[----:B------:R-:W-:Y:S01]  /*0970*/  BSSY B0, `(.L_x_34670) ;  /* 0x0000010000007945 */ /* 0x000fe20003800000 */
[----:B------:R-:W-:Y:S01]  /*0980*/  SHF.R.U32.HI R19, RZ, 0x8, R19 ;  /* 0x00000008ff137819 */ /* 0x000fe20000011613 */
[----:B------:R-:W-:Y:S01]  /*0990*/  IMAD.HI.U32 R16, R11, R20, RZ ;  /* 0x000000140b107227 */ /* 0x000fe200078e00ff */
[----:B------:R-:W-:Y:S02]  /*09a0*/  SHF.R.U32.HI R17, RZ, 0x8, R18 ;  /* 0x00000008ff117819 */ /* 0x000fe40000011612 */
        /* <DEDUP_REMOVED lines=12> */
.L_x_34671:
[----:B------:R-:W-:Y:S05]  /*0a70*/  BSYNC B0 ;  /* 0x0000000000007941 */ /* 0x000fea0003800000 */
.L_x_34670:
[----:B------:R-:W-:Y:S01]  /*0a80*/  IMAD R13, R16, R7, R20 ;  /* 0x00000007100d7224 */ /* 0x000fe200078e0214 */
[----:B------:R-:W-:Y:S01]  /*0a90*/  LOP3.LUT R14, R19, 0xffff, RZ, 0xc0, !PT ;  /* 0x0000ffff130e7812 */ /* 0x000fe200078ec0ff */
[----:B------:R-:W-:Y:S01]  /*0aa0*/  BSSY B0, `(.L_x_34672) ;  /* 0x000002e000007945 */ /* 0x000fe20003800000 */
[----:B------:R-:W-:Y:S02]  /*0ab0*/  LOP3.LUT R22, R17, 0xffff, RZ, 0xc0, !PT ;  /* 0x0000ffff11167812 */ /* 0x000fe400078ec0ff */
[----:B------:R-:W-:Y:S02]  /*0ac0*/  ISETP.GT.U32.AND P3, PT, R4, R13, PT ;  /* 0x0000000d0400720c */ /* 0x000fe40003f64070 */
[----:B------:R-:W-:Y:S02]  /*0ad0*/  PRMT R20, R18, 0x8880, RZ ;  /* 0x0000888012147816 */ /* 0x000fe400000000ff */
[----:B------:R-:W-:Y:S02]  /*0ae0*/  PRMT R18, R14, 0x8880, RZ ;  /* 0x000088800e127816 */ /* 0x000fe400000000ff */
[----:B------:R-:W-:-:S02]  /*0af0*/  PRMT R14, R22, 0x8880, RZ ;  /* 0x00008880160e7816 */ /* 0x000fc400000000ff */
[----:B------:R-:W-:Y:S02]  /*0b00*/  IABS R23, R20 ;  /* 0x0000001400177213 */ /* 0x000fe40000000000 */
[----:B------:R-:W-:Y:S02]  /*0b10*/  IABS R28, R18 ;  /* 0x00000012001c7213 */ /* 0x000fe40000000000 */
[----:B------:R-:W-:Y:S01]  /*0b20*/  IABS R25, R14 ;  /* 0x0000000e00197213 */ /* 0x000fe20000000000 */
[----:B------:R-:W-:Y:S01]  /*0b30*/  @!P3 IMAD.IADD R13, R13, 0x1, -R4 ;  /* 0x000000010d0db824 */ /* 0x000fe200078e0a04 */
[----:B------:R-:W-:Y:S01]  /*0b40*/  LOP3.LUT R21, R3, R0, RZ, 0x3c, !PT ;  /* 0x0000000003157212 */ /* 0x000fe200078e3cff */
[----:B------:R-:W-:Y:S01]  /*0b50*/  IMAD.HI.U32 R24, R11, R23, RZ ;  /* 0x000000170b187227 */ /* 0x000fe200078e00ff */
[----:B------:R-:W-:Y:S02]  /*0b60*/  PRMT R3, R3, 0x7632, R3 ;  /* 0x0000763203037816 */ /* 0x000fe40000000003 */
[----:B------:R-:W-:Y:S01]  /*0b70*/  ISETP.GE.U32.AND P2, PT, R13, R4, PT ;  /* 0x000000040d00720c */ /* 0x000fe20003f46070 */
[----:B------:R-:W-:Y:S01]  /*0b80*/  IMAD.HI.U32 R22, R11, R28, RZ ;  /* 0x0000001c0b167227 */ /* 0x000fe200078e00ff */
[----:B------:R-:W-:-:S02]  /*0b90*/  PRMT R21, R21, 0x8880, RZ ;  /* 0x0000888015157816 */ /* 0x000fc400000000ff */
[-C--:B------:R-:W-:Y:S01]  /*0ba0*/  LOP3.LUT R3, R3, R0.reuse, RZ, 0x3c, !PT ;  /* 0x0000000003037212 */ /* 0x080fe200078e3cff */
[----:B------:R-:W-:Y:S01]  /*0bb0*/  IMAD.HI.U32 R26, R11, R25, RZ ;  /* 0x000000190b1a7227 */ /* 0x000fe200078e00ff */
[----:B------:R-:W-:Y:S02]  /*0bc0*/  ISETP.GT.AND P1, PT, R21, -0x1, PT ;  /* 0xffffffff1500780c */ /* 0x000fe40003f24270 */
[-C--:B------:R-:W-:Y:S01]  /*0bd0*/  LOP3.LUT R19, R19, R0.reuse, RZ, 0x3c, !PT ;  /* 0x0000000013137212 */ /* 0x080fe200078e3cff */
[----:B------:R-:W-:Y:S01]  /*0be0*/  IMAD R11, R24, R7, R23 ;  /* 0x00000007180b7224 */ /* 0x000fe200078e0217 */
[----:B------:R-:W-:Y:S01]  /*0bf0*/  LOP3.LUT R23, R10, R5, RZ, 0x3c, !PT ;  /* 0x000000050a177212 */ /* 0x000fe200078e3cff */
[----:B------:R-:W-:Y:S01]  /*0c00*/  @!P3 VIADD R16, R16, 0x1 ;  /* 0x000000011010b836 */ /* 0x000fe20000000000 */
[----:B------:R-:W-:Y:S01]  /*0c10*/  LOP3.LUT R17, R17, R0, RZ, 0x3c, !PT ;  /* 0x0000000011117212 */ /* 0x000fe200078e3cff */
[----:B------:R-:W-:Y:S01]  /*0c20*/  IMAD R21, R22, R7, R28 ;  /* 0x0000000716157224 */ /* 0x000fe200078e021c */
[----:B------:R-:W-:Y:S01]  /*0c30*/  ISETP.GE.AND P4, PT, R23, RZ, PT ;  /* 0x000000ff1700720c */ /* 0x000fe20003f86270 */
[----:B------:R-:W-:Y:S01]  /*0c40*/  @P2 VIADD R16, R16, 0x1 ;  /* 0x0000000110102836 */ /* 0x000fe20000000000 */
[----:B------:R-:W-:Y:S01]  /*0c50*/  ISETP.GT.U32.AND P3, PT, R4, R11, PT ;  /* 0x0000000b0400720c */ /* 0x000fe20003f64070 */
[----:B------:R-:W-:Y:S01]  /*0c60*/  IMAD R7, R26, R7, R25 ;  /* 0x000000071a077224 */ /* 0x000fe200078e0219 */
[----:B------:R-:W-:-:S02]  /*0c70*/  ISETP.GT.U32.AND P2, PT, R4, R21, PT ;  /* 0x000000150400720c */ /* 0x000fc40003f44070 */
[----:B------:R-:W-:Y:S02]  /*0c80*/  LOP3.LUT R23, R20, R5, RZ, 0x3c, !PT ;  /* 0x0000000514177212 */ /* 0x000fe400078e3cff */
[----:B------:R-:W-:-:S05]  /*0c90*/  ISETP.GT.U32.AND P5, PT, R4, R7, PT ;  /* 0x000000070400720c */ /* 0x000fca0003fa4070 */
[----:B------:R-:W-:Y:S02]  /*0ca0*/  @!P4 IMAD.MOV R16, RZ, RZ, -R16 ;  /* 0x000000ffff10c224 */ /* 0x000fe400078e0a10 */
[----:B------:R-:W-:-:S03]  /*0cb0*/  @!P3 IMAD.IADD R11, R11, 0x1, -R4 ;  /* 0x000000010b0bb824 */ /* 0x000fc600078e0a04 */
        /* <DEDUP_REMOVED lines=12> */
.L_x_34673:
[----:B------:R-:W-:Y:S05]  /*0d80*/  BSYNC B0 ;  /* 0x0000000000007941 */ /* 0x000fea0003800000 */
.L_x_34672:
[-C--:B------:R-:W-:Y:S01]  /*0d90*/  ISETP.GE.U32.AND P6, PT, R11, R4.reuse, PT ;  /* 0x000000040b00720c */ /* 0x080fe20003fc6070 */
[--C-:B------:R-:W-:Y:S01]  /*0da0*/  @!P2 IMAD.IADD R21, R21, 0x1, -R4.reuse ;  /* 0x000000011515a824 */ /* 0x100fe200078e0a04 */
[-C--:B------:R-:W-:Y:S01]  /*0db0*/  LOP3.LUT R10, R18, R5.reuse, RZ, 0x3c, !PT ;  /* 0x00000005120a7212 */ /* 0x080fe200078e3cff */
[----:B------:R-:W-:Y:S01]  /*0dc0*/  @!P2 VIADD R22, R22, 0x1 ;  /* 0x000000011616a836 */ /* 0x000fe20000000000 */
[----:B------:R-:W-:Y:S01]  /*0dd0*/  LOP3.LUT R5, R14, R5, RZ, 0x3c, !PT ;  /* 0x000000050e057212 */ /* 0x000fe200078e3cff */
[----:B------:R-:W-:Y:S01]  /*0de0*/  @!P5 IMAD.IADD R7, R7, 0x1, -R4 ;  /* 0x000000010707d824 */ /* 0x000fe200078e0a04 */
[-C--:B------:R-:W-:Y:S01]  /*0df0*/  ISETP.GE.U32.AND P4, PT, R21, R4.reuse, PT ;  /* 0x000000041500720c */ /* 0x080fe20003f86070 */
[----:B------:R-:W-:Y:S01]  /*0e00*/  @!P3 VIADD R24, R24, 0x1 ;  /* 0x000000011818b836 */ /* 0x000fe20000000000 */
[----:B------:R-:W-:Y:S01]  /*0e10*/  ISETP.GE.AND P2, PT, R10, RZ, PT ;  /* 0x000000ff0a00720c */ /* 0x000fe20003f46270 */
[----:B------:R-:W-:Y:S01]  /*0e20*/  @!P5 VIADD R26, R26, 0x1 ;  /* 0x000000011a1ad836 */ /* 0x000fe20000000000 */
[----:B------:R-:W-:Y:S01]  /*0e30*/  PRMT R10, R3, 0x8880, RZ ;  /* 0x00008880030a7816 */ /* 0x000fe200000000ff */
[----:B------:R-:W-:Y:S01]  /*0e40*/  BSSY B0, `(.L_x_34674) ;  /* 0x000001d000007945 */ /* 0x000fe20003800000 */
[----:B------:R-:W-:Y:S01]  /*0e50*/  PRMT R3, R19, 0x8880, RZ ;  /* 0x0000888013037816 */ /* 0x000fe200000000ff */
[----:B------:R-:W-:Y:S01]  /*0e60*/  @P6 VIADD R24, R24, 0x1 ;  /* 0x0000000118186836 */ /* 0x000fe20000000000 */
[----:B------:R-:W-:-:S02]  /*0e70*/  ISETP.GE.U32.AND P3, PT, R7, R4, PT ;  /* 0x000000040700720c */ /* 0x000fc40003f66070 */
[----:B------:R-:W-:Y:S02]  /*0e80*/  ISETP.GT.AND P5, PT, R3, -0x1, PT ;  /* 0xffffffff0300780c */ /* 0x000fe40003fa4270 */
[----:B------:R-:W-:Y:S01]  /*0e90*/  ISETP.GE.AND P1, PT, R23, RZ, PT ;  /* 0x000000ff1700720c */ /* 0x000fe20003f26270 */
[----:B------:R-:W-:Y:S01]  /*0ea0*/  @P4 VIADD R22, R22, 0x1 ;  /* 0x0000000116164836 */ /* 0x000fe20000000000 */
[----:B------:R-:W-:Y:S01]  /*0eb0*/  ISETP.GE.AND P6, PT, R5, RZ, PT ;  /* 0x000000ff0500720c */ /* 0x000fe20003fc6270 */
[----:B------:R-:W-:Y:S01]  /*0ec0*/  IMAD.MOV.U32 R5, RZ, RZ, R10 ;  /* 0x000000ffff057224 */ /* 0x000fe200078e000a */
[----:B------:R-:W-:Y:S01]  /*0ed0*/  PRMT R17, R17, 0x8880, RZ ;  /* 0x0000888011117816 */ /* 0x000fe200000000ff */
[----:B------:R-:W-:-:S03]  /*0ee0*/  @!P2 IMAD.MOV R22, RZ, RZ, -R22 ;  /* 0x000000ffff16a224 */ /* 0x000fc600078e0a16 */
[----:B------:R-:W-:Y:S01]  /*0ef0*/  ISETP.GT.AND P4, PT, R5, -0x1, PT ;  /* 0xffffffff0500780c */ /* 0x000fe20003f84270 */
[----:B------:R-:W-:Y:S01]  /*0f00*/  IMAD.MOV.U32 R5, RZ, RZ, R17 ;  /* 0x000000ffff057224 */ /* 0x000fe200078e0011 */
[----:B------:R-:W-:Y:S01]  /*0f10*/  SEL R3, R2, R22, !P0 ;  /* 0x0000001602037207 */ /* 0x000fe20004000000 */
[----:B------:R-:W-:Y:S02]  /*0f20*/  @P3 VIADD R26, R26, 0x1 ;  /* 0x000000011a1a3836 */ /* 0x000fe40000000000 */
        /* <DEDUP_REMOVED lines=14> */
.L_x_34675:
[----:B------:R-:W-:Y:S05]  /*1010*/  BSYNC B0 ;  /* 0x0000000000007941 */ /* 0x000fea0003800000 */
.L_x_34674:
        /* <DEDUP_REMOVED lines=14> */
.L_x_34677:
[----:B------:R-:W-:Y:S05]  /*1100*/  BSYNC B0 ;  /* 0x0000000000007941 */ /* 0x000fea0003800000 */
.L_x_34676:
        /* <DEDUP_REMOVED lines=12> */
.L_x_34679:
[----:B------:R-:W-:Y:S05]  /*11d0*/  BSYNC B0 ;  /* 0x0000000000007941 */ /* 0x000fea0003800000 */
.L_x_34678:
        /* <DEDUP_REMOVED lines=18> */
.L_x_34663:
        /* <DEDUP_REMOVED lines=17> */
[----:B------:R0:W5:Y:S07]  /*1410*/  @!P5 LDG.E.U8 R19, desc[UR8][R8.64] ;  /* 0x000000080813d981 */ /* 0x00016e000c1e1100 */
[C---:B------:R-:W-:Y:S01]  /*1420*/  @!P4 VIADD R21, R17.reuse, UR4 ;  /* 0x000000041115cc36 */ /* 0x040fe20008000000 */
[----:B------:R-:W2:Y:S01]  /*1430*/  @!P4 LDC.64 R2, c[0x0][0x220] ;  /* 0x00008800ff02cb82 */ /* 0x000ea20000000a00 */
[----:B------:R-:W-:-:S05]  /*1440*/  @!P4 VIADD R17, R17, 0x80 ;  /* 0x000000801111c836 */ /* 0x000fca0000000000 */
[----:B------:R-:W-:-:S13]  /*1450*/  ISETP.GE.AND P3, PT, R17, R6, PT ;  /* 0x000000061100720c */ /* 0x000fda0003f66270 */
[C---:B------:R-:W-:Y:S01]  /*1460*/  @!P3 VIADD R29, R17.reuse, UR4 ;  /* 0x00000004111dbc36 */ /* 0x040fe20008000000 */
[----:B------:R-:W3:Y:S01]  /*1470*/  @!P3 LDC.64 R24, c[0x0][0x220] ;  /* 0x00008800ff18bb82 */ /* 0x000ee20000000a00 */
[----:B------:R-:W-:-:S05]  /*1480*/  @!P3 VIADD R17, R17, 0x80 ;  /* 0x000000801111b836 */ /* 0x000fca0000000000 */
[----:B------:R-:W-:Y:S02]  /*1490*/  ISETP.GE.AND P2, PT, R17, R6, PT ;  /* 0x000000061100720c */ /* 0x000fe40003f46270 */
[----:B-1----:R-:W-:Y:S02]  /*14a0*/  @!P6 IADD3 R4, P5, R15, R4, RZ ;  /* 0x000000040f04e210 */ /* 0x002fe40007fbe0ff */
[----:B------:R-:W-:-:S09]  /*14b0*/  PRMT R13, RZ, 0x7610, R13 ;  /* 0x00007610ff0d7816 */ /* 0x000fd2000000000d */
[C---:B------:R-:W-:Y:S01]  /*14c0*/  @!P2 VIADD R7, R17.reuse, UR4 ;  /* 0x000000041107ac36 */ /* 0x040fe20008000000 */
[----:B------:R-:W1:Y:S01]  /*14d0*/  @!P2 LDC.64 R14, c[0x0][0x220] ;  /* 0x00008800ff0eab82 */ /* 0x000e620000000a00 */
[----:B------:R-:W-:Y:S02]  /*14e0*/  @!P2 VIADD R17, R17, 0x80 ;  /* 0x000000801111a836 */ /* 0x000fe40000000000 */
[----:B------:R-:W-:-:S03]  /*14f0*/  @!P6 IMAD.X R5, RZ, RZ, R5, P5 ;  /* 0x000000ffff05e224 */ /* 0x000fc600028e0605 */
[----:B------:R-:W-:Y:S02]  /*1500*/  ISETP.GE.AND P1, PT, R17, R6, PT ;  /* 0x000000061100720c */ /* 0x000fe40003f26270 */
[----:B------:R4:W5:Y:S01]  /*1510*/  @!P6 LDG.E.U8 R13, desc[UR8][R4.64] ;  /* 0x00000008040de981 */ /* 0x000962000c1e1100 */
[----:B--2---:R-:W-:Y:S02]  /*1520*/  @!P4 IADD3 R20, P6, R21, R2, RZ ;  /* 0x000000021514c210 */ /* 0x004fe40007fde0ff */
[----:B0-----:R-:W-:-:S03]  /*1530*/  PRMT R9, RZ, 0x7610, R9 ;  /* 0x00007610ff097816 */ /* 0x001fc60000000009 */
[----:B------:R-:W-:-:S05]  /*1540*/  @!P4 IMAD.X R21, RZ, RZ, R3, P6 ;  /* 0x000000ffff15c224 */ /* 0x000fca00030e0603 */
[C---:B------:R-:W-:Y:S01]  /*1550*/  @!P1 VIADD R23, R17.reuse, UR4 ;  /* 0x0000000411179c36 */ /* 0x040fe20008000000 */
[----:B------:R-:W5:Y:S01]  /*1560*/  @!P4 LDG.E.U8 R9, desc[UR8][R20.64] ;  /* 0x000000081409c981 */ /* 0x000f62000c1e1100 */
[----:B------:R-:W-:Y:S01]  /*1570*/  @!P1 VIADD R17, R17, 0x80 ;  /* 0x0000008011119836 */ /* 0x000fe20000000000 */
[----:B---3--:R-:W-:Y:S01]  /*1580*/  @!P3 IADD3 R24, P4, R29, R24, RZ ;  /* 0x000000181d18b210 */ /* 0x008fe20007f9e0ff */
[----:B------:R-:W0:Y:S03]  /*1590*/  @!P1 LDC.64 R2, c[0x0][0x220] ;  /* 0x00008800ff029b82 */ /* 0x000e260000000a00 */
[----:B------:R-:W-:Y:S02]  /*15a0*/  ISETP.GE.AND P5, PT, R17, R6, PT ;  /* 0x000000061100720c */ /* 0x000fe40003fa6270 */
[----:B-1----:R-:W-:Y:S01]  /*15b0*/  @!P2 IADD3 R14, P6, R7, R14, RZ ;  /* 0x0000000e070ea210 */ /* 0x002fe20007fde0ff */
[----:B------:R-:W-:Y:S01]  /*15c0*/  @!P3 IMAD.X R25, RZ, RZ, R25, P4 ;  /* 0x000000ffff19b224 */ /* 0x000fe200020e0619 */
[----:B------:R-:W-:-:S06]  /*15d0*/  PRMT R7, RZ, 0x7610, R7 ;  /* 0x00007610ff077816 */ /* 0x000fcc0000000007 */
[----:B------:R1:W5:Y:S03]  /*15e0*/  @!P3 LDG.E.U8 R7, desc[UR8][R24.64] ;  /* 0x000000081807b981 */ /* 0x000366000c1e1100 */
[----:B----4-:R-:W2:Y:S08]  /*15f0*/  @!P5 LDC.64 R4, c[0x0][0x220] ;  /* 0x00008800ff04db82 */ /* 0x010eb00000000a00 */
[----:B-1----:R-:W1:Y:S01]  /*1600*/  @!P0 LDC.64 R24, c[0x0][0x220] ;  /* 0x00008800ff188b82 */ /* 0x002e620000000a00 */
[----:B0-----:R-:W-:-:S02]  /*1610*/  @!P1 IADD3 R2, P4, R23, R2, RZ ;  /* 0x0000000217029210 */ /* 0x001fc40007f9e0ff */
[----:B------:R-:W-:-:S03]  /*1620*/  PRMT R21, RZ, 0x7610, R21 ;  /* 0x00007610ff157816 */ /* 0x000fc60000000015 */
[----:B------:R-:W-:Y:S02]  /*1630*/  @!P1 IMAD.X R3, RZ, RZ, R3, P4 ;  /* 0x000000ffff039224 */ /* 0x000fe400020e0603 */
[----:B------:R-:W-:-:S03]  /*1640*/  @!P5 VIADD R29, R17, UR4 ;  /* 0x00000004111ddc36 */ /* 0x000fc60008000000 */
[----:B------:R-:W5:Y:S01]  /*1650*/  @!P1 LDG.E.U8 R21, desc[UR8][R2.64] ;  /* 0x0000000802159981 */ /* 0x000f62000c1e1100 */
[----:B------:R-:W-:Y:S02]  /*1660*/  PRMT R23, RZ, 0x7610, R23 ;  /* 0x00007610ff177816 */ /* 0x000fe40000000017 */
[----:B--2---:R-:W-:Y:S02]  /*1670*/  @!P5 IADD3 R4, P3, R29, R4, RZ ;  /* 0x000000041d04d210 */ /* 0x004fe40007f7e0ff */
[----:B-1----:R-:W-:-:S03]  /*1680*/  @!P0 IADD3 R26, P1, R27, R24, RZ ;  /* 0x000000181b1a8210 */ /* 0x002fc60007f3e0ff */
[----:B------:R-:W-:Y:S02]  /*1690*/  @!P5 IMAD.X R5, RZ, RZ, R5, P3 ;  /* 0x000000ffff05d224 */ /* 0x000fe400018e0605 */
[--C-:B------:R-:W-:Y:S01]  /*16a0*/  @!P0 IMAD.X R27, RZ, RZ, R25.reuse, P1 ;  /* 0x000000ffff1b8224 */ /* 0x100fe200008e0619 */
[----:B------:R-:W-:Y:S02]  /*16b0*/  PRMT R25, RZ, 0x7610, R25 ;  /* 0x00007610ff197816 */ /* 0x000fe40000000019 */
[----:B------:R-:W5:Y:S04]  /*16c0*/  @!P5 LDG.E.U8 R23, desc[UR8][R4.64] ;  /* 0x000000080417d981 */ /* 0x000f68000c1e1100 */
[----:B------:R-:W5:Y:S01]  /*16d0*/  @!P0 LDG.E.U8 R25, desc[UR8][R26.64] ;  /* 0x000000081a198981 */ /* 0x000f62000c1e1100 */
[----:B------:R-:W-:Y:S01]  /*16e0*/  PRMT R17, RZ, 0x7610, R17 ;  /* 0x00007610ff117816 */ /* 0x000fe20000000011 */
[----:B------:R-:W-:Y:S01]  /*16f0*/  @!P2 IMAD.X R15, RZ, RZ, R15, P6 ;  /* 0x000000ffff0fa224 */ /* 0x000fe200030e060f */
[----:B------:R-:W-:Y:S04]  /*1700*/  BSSY B0, `(.L_x_34680) ;  /* 0x000002f000007945 */ /* 0x000fe80003800000 */
[----:B------:R0:W5:Y:S01]  /*1710*/  @!P2 LDG.E.U8 R17, desc[UR8][R14.64] ;  /* 0x000000080e11a981 */ /* 0x000162000c1e1100 */
[----:B------:R-:W-:Y:S01]  /*1720*/  PRMT R8, R0, 0x8880, RZ ;  /* 0x0000888000087816 */ /* 0x000fe200000000ff */
[----:B0-----:R-:W-:-:S05]  /*1730*/  VIADD R15, R11, 0x100 ;  /* 0x000001000b0f7836 */ /* 0x001fca0000000000 */
[----:B------:R-:W-:Y:S01]  /*1740*/  ISETP.GE.AND P3, PT, R15, R6, PT ;  /* 0x000000060f00720c */ /* 0x000fe20003f66270 */
[----:B------:R-:W-:-:S12]  /*1750*/  @P0 BRA `(.L_x_34681) ;  /* 0x0000000000a40947 */ /* 0x000fd80003800000 */
[----:B------:R-:W-:Y:S02]  /*1760*/  IABS R5, R8 ;  /* 0x0000000800057213 */ /* 0x000fe40000000000 */
        /* <DEDUP_REMOVED lines=9> */
[C---:B-----5:R-:W-:Y:S02]  /*1800*/  LOP3.LUT R2, R25.reuse, 0xffff, RZ, 0xc0, !PT ;  /* 0x0000ffff19027812 */ /* 0x060fe400078ec0ff */
[----:B------:R-:W-:Y:S02]  /*1810*/  LOP3.LUT R25, R25, R0, RZ, 0x3c, !PT ;  /* 0x0000000019197212 */ /* 0x000fe400078e3cff */
[----:B------:R-:W-:Y:S02]  /*1820*/  PRMT R3, R2, 0x8880, RZ ;  /* 0x0000888002037816 */ /* 0x000fe400000000ff */
[-C--:B------:R-:W-:Y:S02]  /*1830*/  IABS R2, R8.reuse ;  /* 0x0000000800027213 */ /* 0x080fe40000000000 */
[----:B------:R-:W-:Y:S02]  /*1840*/  IABS R15, R3 ;  /* 0x00000003000f7213 */ /* 0x000fe40000000000 */
[----:B------:R-:W-:Y:S01]  /*1850*/  LOP3.LUT R4, R3, R8, RZ, 0x3c, !PT ;  /* 0x0000000803047212 */ /* 0x000fe200078e3cff */
[----:B------:R-:W-:-:S02]  /*1860*/  IMAD.MOV R10, RZ, RZ, -R2 ;  /* 0x000000ffff0a7224 */ /* 0x000fc400078e0a02 */
[----:B------:R-:W-:Y:S01]  /*1870*/  IMAD.HI.U32 R2, R12, R15, RZ ;  /* 0x0000000f0c027227 */ /* 0x000fe200078e00ff */
[----:B------:R-:W-:Y:S02]  /*1880*/  ISETP.GE.AND P2, PT, R4, RZ, PT ;  /* 0x000000ff0400720c */ /* 0x000fe40003f46270 */
[----:B------:R-:W-:Y:S01]  /*1890*/  PRMT R4, R25, 0x8880, RZ ;  /* 0x0000888019047816 */ /* 0x000fe200000000ff */
[----:B------:R-:W-:Y:S01]  /*18a0*/  IMAD R10, R2, R10, R15 ;  /* 0x0000000a020a7224 */ /* 0x000fe200078e020f */
[----:B------:R-:W-:-:S04]  /*18b0*/  LOP3.LUT R12, RZ, R8, RZ, 0x33, !PT ;  /* 0x00000008ff0c7212 */ /* 0x000fc800078e33ff */
        /* <DEDUP_REMOVED lines=19> */
.L_x_34681:
[----:B------:R-:W-:Y:S05]  /*19f0*/  BSYNC B0 ;  /* 0x0000000000007941 */ /* 0x000fea0003800000 */
.L_x_34680:
[C---:B------:R-:W-:Y:S01]  /*1a00*/  VIADD R5, R11.reuse, 0x80 ;  /* 0x000000800b057836 */ /* 0x040fe20000000000 */
[----:B------:R-:W-:Y:S01]  /*1a10*/  BSSY B0, `(.L_x_34682) ;  /* 0x0000034000007945 */ /* 0x000fe20003800000 */
[C---:B------:R-:W-:Y:S02]  /*1a20*/  VIADD R15, R11.reuse, 0x200 ;  /* 0x000002000b0f7836 */ /* 0x040fe40000000000 */
[----:B------:R-:W-:Y:S01]  /*1a30*/  VIADD R3, R11, 0x180 ;  /* 0x000001800b037836 */ /* 0x000fe20000000000 */
[-C--:B------:R-:W-:Y:S01]  /*1a40*/  ISETP.GE.AND P4, PT, R5, R6.reuse, PT ;  /* 0x000000060500720c */ /* 0x080fe20003f86270 */
[----:B-----5:R-:W-:Y:S01]  /*1a50*/  VIADD R25, R11, 0x280 ;  /* 0x000002800b197836 */ /* 0x020fe20000000000 */
[-C--:B------:R-:W-:Y:S01]  /*1a60*/  ISETP.GE.AND P0, PT, R15, R6.reuse, PT ;  /* 0x000000060f00720c */ /* 0x080fe20003f06270 */
[----:B------:R-:W-:Y:S01]  /*1a70*/  VIADD R15, R11, 0x300 ;  /* 0x000003000b0f7836 */ /* 0x000fe20000000000 */
[-C--:B------:R-:W-:Y:S02]  /*1a80*/  ISETP.GE.AND P2, PT, R3, R6.reuse, PT ;  /* 0x000000060300720c */ /* 0x080fe40003f46270 */
[----:B------:R-:W-:-:S07]  /*1a90*/  ISETP.GE.AND P1, PT, R25, R6, PT ;  /* 0x000000061900720c */ /* 0x000fce0003f26270 */
[----:B------:R-:W-:Y:S06]  /*1aa0*/  @P4 BRA `(.L_x_34683) ;  /* 0x0000000000a84947 */ /* 0x000fec0003800000 */
[----:B------:R-:W-:Y:S02]  /*1ab0*/  IABS R12, R8 ;  /* 0x00000008000c7213 */ /* 0x000fe40000000000 */
[C---:B------:R-:W-:Y:S02]  /*1ac0*/  LOP3.LUT R2, R19.reuse, 0xffff, RZ, 0xc0, !PT ;  /* 0x0000ffff13027812 */ /* 0x040fe400078ec0ff */
        /* <DEDUP_REMOVED lines=13> */
[----:B------:R-:W-:Y:S01]  /*1ba0*/  IMAD.MOV.U32 R3, RZ, RZ, R14 ;  /* 0x000000ffff037224 */ /* 0x000fe200078e000e */
[----:B------:R-:W-:-:S03]  /*1bb0*/  LOP3.LUT R14, RZ, R8, RZ, 0x33, !PT ;  /* 0x00000008ff0e7212 */ /* 0x000fc600078e33ff */
        /* <DEDUP_REMOVED lines=25> */
.L_x_34683:
[----:B------:R-:W-:Y:S05]  /*1d50*/  BSYNC B0 ;  /* 0x0000000000007941 */ /* 0x000fea0003800000 */
.L_x_34682:
[----:B------:R-:W-:Y:S01]  /*1d60*/  BSSY B0, `(.L_x_34684) ;  /* 0x000002e000007945 */ /* 0x000fe20003800000 */
[----:B------:R-:W-:Y:S01]  /*1d70*/  ISETP.GE.AND P4, PT, R15, R6, PT ;  /* 0x000000060f00720c */ /* 0x000fe20003f86270 */
[----:B------:R-:W-:Y:S02]  /*1d80*/  VIADD R15, R11, 0x380 ;  /* 0x000003800b0f7836 */ /* 0x000fe40000000000 */
[----:B------:R-:W-:Y:S10]  /*1d90*/  @P3 BRA `(.L_x_34685) ;  /* 0x0000000000a83947 */ /* 0x000ff40003800000 */
        /* <DEDUP_REMOVED lines=42> */
.L_x_34685:
[----:B------:R-:W-:Y:S05]  /*2040*/  BSYNC B0 ;  /* 0x0000000000007941 */ /* 0x000fea0003800000 */
.L_x_34684:
[----:B------:R-:W-:Y:S01]  /*2050*/  BSSY B0, `(.L_x_34686) ;  /* 0x000002e000007945 */ /* 0x000fe20003800000 */
[----:B------:R-:W-:-:S03]  /*2060*/  ISETP.GE.AND P3, PT, R15, R6, PT ;  /* 0x000000060f00720c */ /* 0x000fc60003f66270 */
[----:B------:R-:W-:Y:S10]  /*2070*/  @P2 BRA `(.L_x_34687) ;  /* 0x0000000000ac2947 */ /* 0x000ff40003800000 */
[-C--:B------:R-:W-:Y:S02]  /*2080*/  IABS R13, R8.reuse ;  /* 0x00000008000d7213 */ /* 0x080fe40000000000 */
[C---:B------:R-:W-:Y:S02]  /*2090*/  LOP3.LUT R2, R9.reuse, 0xffff, RZ, 0xc0, !PT ;  /* 0x0000ffff09027812 */ /* 0x040fe400078ec0ff */
[----:B------:R-:W0:Y:S01]  /*20a0*/  I2F.RP R14, R13 ;  /* 0x0000000d000e7306 */ /* 0x000e220000209400 */
[----:B------:R-:W-:Y:S02]  /*20b0*/  IABS R18, R8 ;  /* 0x0000000800127213 */ /* 0x000fe40000000000 */
[----:B------:R-:W-:Y:S02]  /*20c0*/  PRMT R15, R2, 0x8880, RZ ;  /* 0x00008880020f7816 */ /* 0x000fe400000000ff */
[----:B------:R-:W-:-:S03]  /*20d0*/  LOP3.LUT R9, R9, R0, RZ, 0x3c, !PT ;  /* 0x0000000009097212 */ /* 0x000fc600078e3cff */
[----:B0-----:R-:W0:Y:S02]  /*20e0*/  MUFU.RCP R14, R14 ;  /* 0x0000000e000e7308 */ /* 0x001e240000001000 */
[----:B0-----:R-:W-:Y:S02]  /*20f0*/  VIADD R3, R14, 0xffffffe ;  /* 0x0ffffffe0e037836 */ /* 0x001fe40000000000 */
[----:B------:R-:W-:-:S04]  /*2100*/  IMAD.MOV R14, RZ, RZ, -R18 ;  /* 0x000000ffff0e7224 */ /* 0x000fc800078e0a12 */
[----:B------:R-:W0:Y:S02]  /*2110*/  F2I.FTZ.U32.TRUNC.NTZ R3, R3 ;  /* 0x0000000300037305 */ /* 0x000e24000021f000 */
[----:B0-----:R-:W-:-:S04]  /*2120*/  IMAD.MOV R16, RZ, RZ, -R3 ;  /* 0x000000ffff107224 */ /* 0x001fc800078e0a03 */
[----:B------:R-:W-:Y:S01]  /*2130*/  IMAD.MOV.U32 R2, RZ, RZ, R16 ;  /* 0x000000ffff027224 */ /* 0x000fe200078e0010 */
[----:B------:R-:W-:-:S03]  /*2140*/  IABS R16, R15 ;  /* 0x0000000f00107213 */ /* 0x000fc60000000000 */
        /* <DEDUP_REMOVED lines=30> */
.L_x_34687:
[----:B------:R-:W-:Y:S05]  /*2330*/  BSYNC B0 ;  /* 0x0000000000007941 */ /* 0x000fea0003800000 */
.L_x_34686:
        /* <DEDUP_REMOVED lines=46> */
.L_x_34689:
[----:B------:R-:W-:Y:S05]  /*2620*/  BSYNC B0 ;  /* 0x0000000000007941 */ /* 0x000fea0003800000 */
.L_x_34688:
[----:B------:R-:W-:Y:S04]  /*2630*/  BSSY B0, `(.L_x_34690) ;  /* 0x000002c000007945 */ /* 0x000fe80003800000 */
[----:B------:R-:W-:Y:S05]  /*2640*/  @P1 BRA `(.L_x_34691) ;  /* 0x0000000000a81947 */ /* 0x000fea0003800000 */
        /* <DEDUP_REMOVED lines=42> */
.L_x_34691:
[----:B------:R-:W-:Y:S05]  /*28f0*/  BSYNC B0 ;  /* 0x0000000000007941 */ /* 0x000fea0003800000 */
.L_x_34690:
[----:B------:R-:W-:Y:S04]  /*2900*/  BSSY B0, `(.L_x_34692) ;  /* 0x000002e000007945 */ /* 0x000fe80003800000 */
[----:B------:R-:W-:Y:S05]  /*2910*/  @P4 BRA `(.L_x_34693) ;  /* 0x0000000000b04947 */ /* 0x000fea0003800000 */
[-C--:B------:R-:W-:Y:S02]  /*2920*/  IABS R15, R8.reuse ;  /* 0x00000008000f7213 */ /* 0x080fe40000000000 */
[C---:B------:R-:W-:Y:S02]  /*2930*/  LOP3.LUT R2, R21.reuse, 0xffff, RZ, 0xc0, !PT ;  /* 0x0000ffff15027812 */ /* 0x040fe400078ec0ff */
        /* <DEDUP_REMOVED lines=42> */
.L_x_34693:
[----:B------:R-:W-:Y:S05]  /*2be0*/  BSYNC B0 ;  /* 0x0000000000007941 */ /* 0x000fea0003800000 */
.L_x_34692:
[----:B------:R-:W-:Y:S04]  /*2bf0*/  BSSY B0, `(.L_x_34694) ;  /* 0x000002d000007945 */ /* 0x000fe80003800000 */
[----:B------:R-:W-:Y:S05]  /*2c00*/  @P3 BRA `(.L_x_34695) ;  /* 0x0000000000ac3947 */ /* 0x000fea0003800000 */
[-C--:B------:R-:W-:Y:S02]  /*2c10*/  IABS R15, R8.reuse ;  /* 0x00000008000f7213 */ /* 0x080fe40000000000 */
[C---:B------:R-:W-:Y:S02]  /*2c20*/  LOP3.LUT R2, R23.reuse, 0xffff, RZ, 0xc0, !PT ;  /* 0x0000ffff17027812 */ /* 0x040fe400078ec0ff */
[----:B------:R-:W0:Y:S01]  /*2c30*/  I2F.RP R16, R15 ;  /* 0x0000000f00107306 */ /* 0x000e220000209400 */
[----:B------:R-:W-:Y:S02]  /*2c40*/  IABS R20, R8 ;  /* 0x0000000800147213 */ /* 0x000fe40000000000 */
[----:B------:R-:W-:Y:S02]  /*2c50*/  PRMT R17, R2, 0x8880, RZ ;  /* 0x0000888002117816 */ /* 0x000fe400000000ff */
[----:B------:R-:W-:Y:S02]  /*2c60*/  LOP3.LUT R23, R23, R0, RZ, 0x3c, !PT ;  /* 0x0000000017177212 */ /* 0x000fe400078e3cff */
[----:B------:R-:W-:Y:S01]  /*2c70*/  ISETP.NE.AND P4, PT, R0, RZ, PT ;  /* 0x000000ff0000720c */ /* 0x000fe20003f85270 */
[----:B0-----:R-:W0:Y:S02]  /*2c80*/  MUFU.RCP R16, R16 ;  /* 0x0000001000107308 */ /* 0x001e240000001000 */
[----:B0-----:R-:W-:-:S02]  /*2c90*/  VIADD R3, R16, 0xffffffe ;  /* 0x0ffffffe10037836 */ /* 0x001fc40000000000 */
        /* <DEDUP_REMOVED lines=34> */
.L_x_34695:
[----:B------:R-:W-:Y:S05]  /*2ec0*/  BSYNC B0 ;  /* 0x0000000000007941 */ /* 0x000fea0003800000 */
.L_x_34694:
[----:B------:R-:W-:Y:S04]  /*2ed0*/  BSSY B0, `(.L_x_34696) ;  /* 0x000003a000007945 */ /* 0x000fe80003800000 */
[----:B------:R-:W-:Y:S04]  /*2ee0*/  BSSY B1, `(.L_x_34697) ;  /* 0x0000031000017945 */ /* 0x000fe80003800000 */
[----:B------:R-:W-:Y:S05]  /*2ef0*/  @P2 BRA `(.L_x_34698) ;  /* 0x0000000000382947 */ /* 0x000fea0003800000 */
[----:B------:R-:W-:Y:S01]  /*2f00*/  VIADD R2, R11, UR4 ;  /* 0x000000040b027c36 */ /* 0x000fe20008000000 */
[----:B------:R-:W-:Y:S01]  /*2f10*/  ULDC.64 UR6, c[0x0][0x218] ;  /* 0x0000860000067ab9 */ /* 0x000fe20000000a00 */
[----:B------:R-:W-:-:S03]  /*2f20*/  IMAD.MOV.U32 R11, RZ, RZ, R5 ;  /* 0x000000ffff0b7224 */ /* 0x000fc600078e0005 */
        /* <DEDUP_REMOVED lines=11> */
.L_x_34698:
        /* <DEDUP_REMOVED lines=8> */
.L_x_34699:
        /* <DEDUP_REMOVED lines=8> */
.L_x_34700:
        /* <DEDUP_REMOVED lines=8> */
.L_x_34701:
        /* <DEDUP_REMOVED lines=9> */
.L_x_34702:
[----:B------:R-:W-:Y:S05]  /*31f0*/  BSYNC B1 ;  /* 0x0000000000017941 */ /* 0x000fea0003800000 */
.L_x_34697:
[----:B------:R-:W-:-:S13]  /*3200*/  ISETP.GE.AND P0, PT, R11, R6, PT ;  /* 0x000000060b00720c */ /* 0x000fda0003f06270 */
[----:B------:R-:W3:Y:S01]  /*3210*/  @!P0 LDC.64 R4, c[0x0][0x218] ;  /* 0x00008600ff048b82 */ /* 0x000ee20000000a00 */
[C---:B012---:R-:W-:Y:S02]  /*3220*/  @!P0 VIADD R3, R11.reuse, UR4 ;  /* 0x000000040b038c36 */ /* 0x047fe40008000000 */
[----:B------:R-:W-:-:S03]  /*3230*/  @!P0 VIADD R11, R11, 0x80 ;  /* 0x000000800b0b8836 */ /* 0x000fc60000000000 */
[----:B---3--:R-:W-:-:S05]  /*3240*/  @!P0 IADD3 R2, P1, R3, R4, RZ ;  /* 0x0000000403028210 */ /* 0x008fca0007f3e0ff */
[----:B------:R-:W-:-:S05]  /*3250*/  @!P0 IMAD.X R3, RZ, RZ, R5, P1 ;  /* 0x000000ffff038224 */ /* 0x000fca00008e0605 */
[----:B------:R3:W-:Y:S03]  /*3260*/  @!P0 STG.E.U8 desc[UR8][R2.64], R14 ;  /* 0x0000000e02008986 */ /* 0x0007e6000c101108 */
.L_x_34703:
[----:B------:R-:W-:Y:S05]  /*3270*/  BSYNC B0 ;  /* 0x0000000000007941 */ /* 0x000fea0003800000 */
.L_x_34696:
        /* <DEDUP_REMOVED lines=9> */
.L_x_34704:
        /* <DEDUP_REMOVED lines=15> */
.L_x_37950:


//--------------------- .text._ZN2at6native18elementwise_kernelILi128ELi4EZNS0_15gpu_kernel_implINS0_13AUnaryFunctorIaaaZZZNS0_15binary_internal21div_floor_kernel_cudaERNS_18TensorIteratorBaseEENKUlvE_clEvENKUlvE0_clEvEUlaaE_EEEEvS6_RKT_EUliE_EEviT1_ --------------------------
	.section	.text._ZN2at6native18elementwise_kernelILi128ELi4EZNS0_15gpu_kernel_implINS0_13AUnaryFunctorIaaaZZZNS0_15binary_internal21div_floor_kernel_cudaERNS_18TensorIteratorBaseEENKUlvE_clEvENKUlvE0_clEvEUlaaE_EEEEvS6_RKT_EUliE_EEviT1_,"ax",@progbits
	.align	128
        .global         _ZN2at6native18elementwise_kernelILi128ELi4EZNS0_15gpu_kernel_implINS0_13AUnaryFunctorIaaaZZZNS0_15binary_internal21div_floor_kernel_cudaERNS_18TensorIteratorBaseEENKUlvE_clEvENKUlvE0_clEvEUlaaE_EEEEvS6_RKT_EUliE_EEviT1_
        .type           _ZN2at6native18elementwise_kernelILi128ELi4EZNS0_15gpu_kernel_implINS0_13AUnaryFunctorIaaaZZZNS0_15binary_internal21div_floor_kernel_cudaERNS_18TensorIteratorBaseEENKUlvE_clEvENKUlvE0_clEvEUlaaE_EEEEvS6_RKT_EUliE_EEviT1_,@function
        .size           _ZN2at6native18elementwise_kernelILi128ELi4EZNS0_15gpu_kernel_implINS0_13AUnaryFunctorIaaaZZZNS0_15binary_internal21div_floor_kernel_cudaERNS_18TensorIteratorBaseEENKUlvE_clEvENKUlvE0_clEvEUlaaE_EEEEvS6_RKT_EUliE_EEviT1_,(.L_x_37951 - _ZN2at6native18elementwise_kernelILi128ELi4EZNS0_15gpu_kernel_implINS0_13AUnaryFunctorIaaaZZZNS0_15binary_internal21div_floor_kernel_cudaERNS_18TensorIteratorBaseEENKUlvE_clEvENKUlvE0_clEvEUlaaE_EEEEvS6_RKT_EUliE_EEviT1_)
        .other          _ZN2at6native18elementwise_kernelILi128ELi4EZNS0_15gpu_kernel_implINS0_13AUnaryFunctorIaaaZZZNS0_15binary_internal21div_floor_kernel_cudaERNS_18TensorIteratorBaseEENKUlvE_clEvENKUlvE0_clEvEUlaaE_EEEEvS6_RKT_EUliE_EEviT1_,@"STO_CUDA_ENTRY STV_DEFAULT"
_ZN2at6native18elementwise_kernelILi128ELi4EZNS0_15gpu_kernel_implINS0_13AUnaryFunctorIaaaZZZNS0_15binary_internal21div_floor_kernel_cudaERNS_18TensorIteratorBaseEENKUlvE_clEvENKUlvE0_clEvEUlaaE_EEEEvS6_RKT_EUliE_EEviT1_:
.text._ZN2at6native18elementwise_kernelILi128ELi4EZNS0_15gpu_kernel_implINS0_13AUnaryFunctorIaaaZZZNS0_15binary_internal21div_floor_kernel_cudaERNS_18TensorIteratorBaseEENKUlvE_clEvENKUlvE0_clEvEUlaaE_EEEEvS6_RKT_EUliE_EEviT1_:
        /* <DEDUP_REMOVED lines=313> */
.L_x_34707:
        /* <DEDUP_REMOVED lines=20> */
.L_x_34711:
[----:B------:R0:W5:Y:S01]  /*14d0*/  LDG.E.U8 R6, desc[UR36][R2.64] ;  /* 0x0000002402067981 */ /* 0x000162000c1e1100 */
[----:B------:R-:W-:Y:S05]  /*14e0*/  BRA `(.L_x_34713) ;  /* 0x0000000c00547947 */ /* 0x000fea0003800000 */
.L_x_34710:
        /* <DEDUP_REMOVED lines=8> */
.L_x_34715:
[----:B------:R0:W5:Y:S01]  /*1570*/  LDG.E.U8 R6, desc[UR36][R2.64] ;  /* 0x0000002402067981 */ /* 0x000162000c1e1100 */
[----:B------:R-:W-:Y:S05]  /*1580*/  BRA `(.L_x_34713) ;  /* 0x0000000c002c7947 */ /* 0x000fea0003800000 */
.L_x_34714:
[----:B------:R0:W5:Y:S01]  /*1590*/  LDG.E.U16 R6, desc[UR36][R2.64] ;  /* 0x0000002402067981 */ /* 0x000162000c1e1500 */
[----:B------:R-:W-:Y:S05]  /*15a0*/  BRA `(.L_x_34713) ;  /* 0x0000000c00247947 */ /* 0x000fea0003800000 */
.L_x_34709:
        /* <DEDUP_REMOVED lines=9> */
.L_x_34717:
[----:B------:R-:W2:Y:S02]  /*1640*/  LDG.E.U16 R0, desc[UR36][R2.64] ;  /* 0x0000002402007981 */ /* 0x000ea4000c1e1500 */
[----:B--2---:R-:W-:-:S06]  /*1650*/  HADD2.F32 R0, -RZ, R0.H0_H0 ;  /* 0x20000000ff007230 */ /* 0x004fcc0000004100 */
[----:B------:R-:W0:Y:S02]  /*1660*/  F2I.FTZ.TRUNC.NTZ R0, R0 ;  /* 0x0000000000007305 */ /* 0x000e24000021f100 */
[----:B0-----:R-:W-:Y:S01]  /*1670*/  PRMT R6, R0, 0x7610, R6 ;  /* 0x0000761000067816 */ /* 0x001fe20000000006 */
[----:B------:R-:W-:Y:S06]  /*1680*/  BRA `(.L_x_34713) ;  /* 0x0000000800ec7947 */ /* 0x000fec0003800000 */
.L_x_34716:
        /* <DEDUP_REMOVED lines=9> */
.L_x_34719:
[----:B------:R-:W2:Y:S02]  /*1720*/  LDG.E.U16 R2, desc[UR36][R2.64] ;  /* 0x0000002402027981 */ /* 0x000ea4000c1e1500 */
[----:B--2---:R-:W-:-:S06]  /*1730*/  HADD2.F32 R0, -RZ, R2.H0_H0 ;  /* 0x20000002ff007230 */ /* 0x004fcc0000004100 */
[----:B------:R-:W0:Y:S02]  /*1740*/  F2I.FTZ.TRUNC.NTZ R0, R0 ;  /* 0x0000000000007305 */ /* 0x000e24000021f100 */
[----:B0-----:R-:W-:Y:S01]  /*1750*/  PRMT R6, R0, 0x7610, R6 ;  /* 0x0000761000067816 */ /* 0x001fe20000000006 */
[----:B------:R-:W-:Y:S06]  /*1760*/  BRA `(.L_x_34713) ;  /* 0x0000000800b47947 */ /* 0x000fec0003800000 */
.L_x_34718:
[----:B------:R-:W2:Y:S02]  /*1770*/  LDG.E.64 R2, desc[UR36][R2.64] ;  /* 0x0000002402027981 */ /* 0x000ea4000c1e1b00 */
[----:B--2---:R0:W1:Y:S01]  /*1780*/  F2I.F64.TRUNC R6, R2 ;  /* 0x0000000200067311 */ /* 0x004062000030d100 */
[----:B------:R-:W-:Y:S05]  /*1790*/  BRA `(.L_x_34713) ;  /* 0x0000000800a87947 */ /* 0x000fea0003800000 */
.L_x_34708:
        /* <DEDUP_REMOVED lines=12> */
.L_x_34722:
[----:B------:R-:W2:Y:S02]  /*1860*/  LDG.E.64 R2, desc[UR36][R2.64] ;  /* 0x0000002402027981 */ /* 0x000ea4000c1e1b00 */
[----:B--2---:R3:W4:Y:S01]  /*1870*/  F2I.F64.TRUNC R6, R2 ;  /* 0x0000000200067311 */ /* 0x004722000030d100 */
[----:B------:R-:W-:Y:S05]  /*1880*/  BRA `(.L_x_34713) ;  /* 0x00000008006c7947 */ /* 0x000fea0003800000 */
.L_x_34721:
        /* <DEDUP_REMOVED lines=28> */
.L_x_34724:
        /* <DEDUP_REMOVED lines=15> */
.L_x_34723:
[----:B------:R-:W2:Y:S02]  /*1b40*/  LDG.E.U16 R0, desc[UR36][R2.64] ;  /* 0x0000002402007981 */ /* 0x000ea4000c1e1500 */
[----:B--2---:R-:W-:-:S06]  /*1b50*/  IMAD.U32 R0, R0, 0x10000, RZ ;  /* 0x0001000000007824 */ /* 0x004fcc00078e00ff */
[----:B------:R-:W0:Y:S02]  /*1b60*/  F2I.FTZ.TRUNC.NTZ R0, R0 ;  /* 0x0000000000007305 */ /* 0x000e24000021f100 */
[----:B0-----:R-:W-:Y:S01]  /*1b70*/  PRMT R6, R0, 0x7610, R6 ;  /* 0x0000761000067816 */ /* 0x001fe20000000006 */
[----:B------:R-:W-:Y:S06]  /*1b80*/  BRA `(.L_x_34713) ;  /* 0x0000000400ac7947 */ /* 0x000fec0003800000 */
.L_x_34720:
        /* <DEDUP_REMOVED lines=10> */
.L_x_34727:
        /* <DEDUP_REMOVED lines=21> */
.L_x_34731:
[----:B------:R-:W-:Y:S05]  /*1d80*/  BSYNC B1 ;  /* 0x0000000000017941 */ /* 0x000fea0003800000 */
.L_x_34730:
[----:B------:R-:W-:Y:S01]  /*1d90*/  LEA R3, R0, 0x3b800000, 0x17 ;  /* 0x3b80000000037811 */ /* 0x000fe200078eb8ff */
[----:B------:R-:W-:-:S05]  /*1da0*/  IMAD.SHL.U32 R0, R2, 0x100000, RZ ;  /* 0x0010000002007824 */ /* 0x000fca00078e00ff */
[----:B------:R-:W-:-:S07]  /*1db0*/  LOP3.LUT R0, R3, R0, R4, 0xfe, !PT ;  /* 0x0000000003007212 */ /* 0x000fce00078efe04 */
.L_x_34729:
[----:B------:R-:W-:Y:S05]  /*1dc0*/  BSYNC B0 ;  /* 0x0000000000007941 */ /* 0x000fea0003800000 */
.L_x_34728:
[----:B------:R-:W0:Y:S02]  /*1dd0*/  F2I.FTZ.TRUNC.NTZ R0, R0 ;  /* 0x0000000000007305 */ /* 0x000e24000021f100 */
[----:B0-----:R-:W-:Y:S01]  /*1de0*/  PRMT R6, R0, 0x7610, R6 ;  /* 0x0000761000067816 */ /* 0x001fe20000000006 */
[----:B------:R-:W-:Y:S06]  /*1df0*/  BRA `(.L_x_34713) ;  /* 0x0000000400107947 */ /* 0x000fec0003800000 */
.L_x_34726:
        /* <DEDUP_REMOVED lines=21> */
.L_x_34735:
[----:B------:R-:W-:Y:S05]  /*1f50*/  BSYNC B1 ;  /* 0x0000000000017941 */ /* 0x000fea0003800000 */
.L_x_34734:
[----:B------:R-:W-:Y:S01]  /*1f60*/  LEA R3, R0, 0x37800000, 0x17 ;  /* 0x3780000000037811 */ /* 0x000fe200078eb8ff */
[----:B------:R-:W-:-:S05]  /*1f70*/  IMAD.SHL.U32 R0, R2, 0x200000, RZ ;  /* 0x0020000002007824 */ /* 0x000fca00078e00ff */
[----:B------:R-:W-:-:S07]  /*1f80*/  LOP3.LUT R0, R3, R0, R4, 0xfe, !PT ;  /* 0x0000000003007212 */ /* 0x000fce00078efe04 */
.L_x_34733:
[----:B------:R-:W-:Y:S05]  /*1f90*/  BSYNC B0 ;  /* 0x0000000000007941 */ /* 0x000fea0003800000 */
.L_x_34732:
[----:B------:R-:W0:Y:S02]  /*1fa0*/  F2I.FTZ.TRUNC.NTZ R0, R0 ;  /* 0x0000000000007305 */ /* 0x000e24000021f100 */
[----:B0-----:R-:W-:Y:S01]  /*1fb0*/  PRMT R6, R0, 0x7610, R6 ;  /* 0x0000761000067816 */ /* 0x001fe20000000006 */
[----:B------:R-:W-:Y:S06]  /*1fc0*/  BRA `(.L_x_34713) ;  /* 0x00000000009c7947 */ /* 0x000fec0003800000 */
.L_x_34725:
        /* <DEDUP_REMOVED lines=14> */
.L_x_34739:
[----:B------:R-:W-:Y:S05]  /*20b0*/  BSYNC B0 ;  /* 0x0000000000007941 */ /* 0x000fea0003800000 */
.L_x_34738:
[----:B------:R-:W0:Y:S02]  /*20c0*/  F2I.FTZ.TRUNC.NTZ R0, R0 ;  /* 0x0000000000007305 */ /* 0x000e24000021f100 */
[----:B0-----:R-:W-:Y:S01]  /*20d0*/  PRMT R6, R0, 0x7610, R6 ;  /* 0x0000761000067816 */ /* 0x001fe20000000006 */
[----:B------:R-:W-:Y:S06]  /*20e0*/  BRA `(.L_x_34713) ;  /* 0x0000000000547947 */ /* 0x000fec0003800000 */
.L_x_34712:
        /* <DEDUP_REMOVED lines=16> */
.L_x_34740:
[----:B------:R-:W-:Y:S01]  /*21f0*/  PRMT R6, RZ, 0x7610, R6 ;  /* 0x00007610ff067816 */ /* 0x000fe20000000006 */
[----:B------:R-:W-:Y:S06]  /*2200*/  BRA `(.L_x_34713) ;  /* 0x00000000000c7947 */ /* 0x000fec0003800000 */
.L_x_34737:
[----:B------:R2:W5:Y:S01]  /*2210*/  LDG.E.U8 R6, desc[UR36][R2.64] ;  /* 0x0000002402067981 */ /* 0x000562000c1e1100 */
[----:B------:R-:W-:Y:S05]  /*2220*/  BRA `(.L_x_34713) ;  /* 0x0000000000047947 */ /* 0x000fea0003800000 */
.L_x_34736:
[----:B------:R1:W5:Y:S02]  /*2230*/  LDG.E.U8 R6, desc[UR36][R2.64] ;  /* 0x0000002402067981 */ /* 0x000364000c1e1100 */
.L_x_34713:
[----:B-1--45:R-:W-:Y:S01]  /*2240*/  LOP3.LUT R0, R6, 0xffff, RZ, 0xc0, !PT ;  /* 0x0000ffff06007812 */ /* 0x032fe200078ec0ff */
[----:B------:R-:W1:Y:S01]  /*2250*/  LDC.U8 R9, c[0x0][0x421] ;  /* 0x00010840ff097b82 */ /* 0x000e620000000000 */
[----:B------:R-:W-:Y:S02]  /*2260*/  BSSY B0, `(.L_x_34741) ;  /* 0x000002e000007945 */ /* 0x000fe40003800000 */
[----:B0-23--:R-:W-:-:S04]  /*2270*/  PRMT R2, R0, 0x8880, RZ ;  /* 0x0000888000027816 */ /* 0x00dfc800000000ff */
[-C--:B------:R-:W-:Y:S02]  /*2280*/  IABS R0, R2.reuse ;  /* 0x0000000200007213 */ /* 0x080fe40000000000 */
[----:B------:R-:W-:Y:S02]  /*2290*/  IABS R10, R2 ;  /* 0x00000002000a7213 */ /* 0x000fe40000000000 */
[----:B------:R-:W0:Y:S01]  /*22a0*/  I2F.RP R7, R0 ;  /* 0x0000000000077306 */ /* 0x000e220000209400 */
[----:B-1----:R-:W-:-:S07]  /*22b0*/  PRMT R3, R9, 0x8880, RZ ;  /* 0x0000888009037816 */ /* 0x002fce00000000ff */
[----:B0-----:R-:W0:Y:S01]  /*22c0*/  MUFU.RCP R7, R7 ;  /* 0x0000000700077308 */ /* 0x001e220000001000 */
[----:B------:R-:W-:Y:S02]  /*22d0*/  LOP3.LUT R6, R9, R6, RZ, 0x3c, !PT ;  /* 0x0000000609067212 */ /* 0x000fe400078e3cff */
[----:B------:R-:W-:Y:S01]  /*22e0*/  IABS R8, R3 ;  /* 0x0000000300087213 */ /* 0x000fe20000000000 */
[----:B0-----:R-:W-:Y:S02]  /*22f0*/  VIADD R4, R7, 0xffffffe ;  /* 0x0ffffffe07047836 */ /* 0x001fe40000000000 */
[----:B------:R-:W-:Y:S02]  /*2300*/  IMAD.MOV R7, RZ, RZ, -R10 ;  /* 0x000000ffff077224 */ /* 0x000fe400078e0a0a */
[----:B------:R0:W1:Y:S02]  /*2310*/  F2I.FTZ.U32.TRUNC.NTZ R5, R4 ;  /* 0x0000000400057305 */ /* 0x000064000021f000 */
[----:B0-----:R-:W-:-:S02]  /*2320*/  IMAD.MOV.U32 R4, RZ, RZ, RZ ;  /* 0x000000ffff047224 */ /* 0x001fc400078e00ff */
[----:B-1----:R-:W-:-:S04]  /*2330*/  IMAD.MOV R11, RZ, RZ, -R5 ;  /* 0x000000ffff0b7224 */ /* 0x002fc800078e0a05 */
[----:B------:R-:W-:-:S04]  /*2340*/  IMAD R11, R11, R0, RZ ;  /* 0x000000000b0b7224 */ /* 0x000fc800078e02ff */
[----:B------:R-:W-:-:S04]  /*2350*/  IMAD.HI.U32 R5, R5, R11, R4 ;  /* 0x0000000b05057227 */ /* 0x000fc800078e0004 */
[----:B------:R-:W-:Y:S02]  /*2360*/  IMAD.MOV.U32 R4, RZ, RZ, R8 ;  /* 0x000000ffff047224 */ /* 0x000fe400078e0008 */
[----:B------:R-:W0:Y:S02]  /*2370*/  LDC.U8 R8, c[0x0][0x422] ;  /* 0x00010880ff087b82 */ /* 0x000e240000000000 */
[----:B------:R-:W-:-:S04]  /*2380*/  IMAD.HI.U32 R5, R5, R4, RZ ;  /* 0x0000000405057227 */ /* 0x000fc800078e00ff */
[----:B------:R-:W-:Y:S01]  /*2390*/  IMAD R7, R5, R7, R4 ;  /* 0x0000000705077224 */ /* 0x000fe200078e0204 */
[----:B------:R-:W-:-:S04]  /*23a0*/  LOP3.LUT R4, R3, R2, RZ, 0x3c, !PT ;  /* 0x0000000203047212 */ /* 0x000fc800078e3cff */
[----:B------:R-:W-:Y:S02]  /*23b0*/  ISETP.GT.U32.AND P2, PT, R0, R7, PT ;  /* 0x000000070000720c */ /* 0x000fe40003f44070 */
[----:B------:R-:W-:Y:S02]  /*23c0*/  ISETP.GE.AND P0, PT, R4, RZ, PT ;  /* 0x000000ff0400720c */ /* 0x000fe40003f06270 */
[----:B------:R-:W-:-:S04]  /*23d0*/  PRMT R4, R6, 0x8880, RZ ;  /* 0x0000888006047816 */ /* 0x000fc800000000ff */
[----:B------:R-:W-:-:S05]  /*23e0*/  ISETP.GT.AND P3, PT, R4, -0x1, PT ;  /* 0xffffffff0400780c */ /* 0x000fca0003f64270 */
[----:B------:R-:W-:Y:S01]  /*23f0*/  @!P2 IMAD.IADD R7, R7, 0x1, -R0 ;  /* 0x000000010707a824 */ /* 0x000fe200078e0a00 */
[----:B0-----:R-:W-:Y:S01]  /*2400*/  PRMT R6, R8, 0x9910, RZ ;  /* 0x0000991008067816 */ /* 0x001fe200000000ff */
        /* <DEDUP_REMOVED lines=19> */
.L_x_34742:
[----:B------:R-:W-:Y:S05]  /*2540*/  BSYNC B0 ;  /* 0x0000000000007941 */ /* 0x000fea0003800000 */
.L_x_34741:
        /* <DEDUP_REMOVED lines=11> */
.L_x_34746:
[----:B------:R0:W-:Y:S01]  /*2600*/  STG.E.U8 desc[UR36][R16.64], R5 ;  /* 0x0000000510007986 */ /* 0x0001e2000c101124 */
[----:B------:R-:W-:Y:S05]  /*2610*/  BRA `(.L_x_34748) ;  /* 0x0000000c00907947 */ /* 0x000fea0003800000 */
.L_x_34745:
        /* <DEDUP_REMOVED lines=12> */
.L_x_34750:
[----:B------:R-:W-:-:S05]  /*26e0*/  PRMT R3, R5, 0x8880, RZ ;  /* 0x0000888005037816 */ /* 0x000fca00000000ff */
[----:B------:R0:W-:Y:S01]  /*26f0*/  STG.E desc[UR36][R16.64], R3 ;  /* 0x0000000310007986 */ /* 0x0001e2000c101924 */
[----:B------:R-:W-:Y:S05]  /*2700*/  BRA `(.L_x_34748) ;  /* 0x0000000c00547947 */ /* 0x000fea0003800000 */
.L_x_34749:
[----:B------:R-:W-:-:S04]  /*2710*/  PRMT R3, R5, 0x8880, RZ ;  /* 0x0000888005037816 */ /* 0x000fc800000000ff */
[----:B------:R-:W-:-:S05]  /*2720*/  PRMT R3, R3, 0x7710, RZ ;  /* 0x0000771003037816 */ /* 0x000fca00000000ff */
[----:B------:R0:W-:Y:S01]  /*2730*/  STG.E.U16 desc[UR36][R16.64], R3 ;  /* 0x0000000310007986 */ /* 0x0001e2000c101524 */
[----:B------:R-:W-:Y:S05]  /*2740*/  BRA `(.L_x_34748) ;  /* 0x0000000c00447947 */ /* 0x000fea0003800000 */
.L_x_34744:
        /* <DEDUP_REMOVED lines=9> */
.L_x_34752:
[----:B------:R-:W0:Y:S02]  /*27e0*/  I2F.S8 R0, R5 ;  /* 0x0000000500007306 */ /* 0x000e240000001400 */
[----:B0-----:R-:W-:-:S05]  /*27f0*/  F2FP.F16.F32.PACK_AB R0, RZ, R0 ;  /* 0x00000000ff00723e */ /* 0x001fca00000000ff */
[----:B------:R0:W-:Y:S01]  /*2800*/  STG.E.U16 desc[UR36][R16.64], R0 ;  /* 0x0000000010007986 */ /* 0x0001e2000c101524 */
[----:B------:R-:W-:Y:S05]  /*2810*/  BRA `(.L_x_34748) ;  /* 0x0000000c00107947 */ /* 0x000fea0003800000 */
.L_x_34751:
        /* <DEDUP_REMOVED lines=10> */
.L_x_34754:
[----:B------:R-:W0:Y:S02]  /*28c0*/  I2F.S8 R5, R5 ;  /* 0x0000000500057306 */ /* 0x000e240000001400 */
[----:B0-----:R-:W-:-:S04]  /*28d0*/  F2FP.F16.F32.PACK_AB R3, RZ, R5 ;  /* 0x00000005ff03723e */ /* 0x001fc800000000ff */
[----:B------:R-:W-:-:S05]  /*28e0*/  PRMT R3, R3, 0x5410, RZ ;  /* 0x0000541003037816 */ /* 0x000fca00000000ff */
[----:B------:R0:W-:Y:S01]  /*28f0*/  STG.E desc[UR36][R16.64], R3 ;  /* 0x0000000310007986 */ /* 0x0001e2000c101924 */
[----:B------:R-:W-:Y:S05]  /*2900*/  BRA `(.L_x_34748) ;  /* 0x0000000800d47947 */ /* 0x000fea0003800000 */
.L_x_34753:
[----:B------:R-:W-:-:S04]  /*2910*/  PRMT R2, R5, 0x8880, RZ ;  /* 0x0000888005027816 */ /* 0x000fc800000000ff */
[----:B------:R-:W-:-:S06]  /*2920*/  PRMT R2, R2, 0x7710, RZ ;  /* 0x0000771002027816 */ /* 0x000fcc00000000ff */
[----:B------:R-:W0:Y:S02]  /*2930*/  I2F.F64.S16 R2, R2 ;  /* 0x0000000200027312 */ /* 0x000e240000101c00 */
[----:B0-----:R0:W-:Y:S01]  /*2940*/  STG.E.64 desc[UR36][R16.64], R2 ;  /* 0x0000000210007986 */ /* 0x0011e2000c101b24 */
[----:B------:R-:W-:Y:S05]  /*2950*/  BRA `(.L_x_34748) ;  /* 0x0000000800c07947 */ /* 0x000fea0003800000 */
.L_x_34743:
        /* <DEDUP_REMOVED lines=12> */
.L_x_34757:
[----:B------:R-:W-:Y:S02]  /*2a20*/  PRMT R4, R5, 0x8880, RZ ;  /* 0x0000888005047816 */ /* 0x000fe400000000ff */
[----:B------:R-:W-:Y:S02]  /*2a30*/  CS2R R6, SRZ ;  /* 0x0000000000067805 */ /* 0x000fe4000001ff00 */
[----:B------:R-:W-:-:S06]  /*2a40*/  PRMT R4, R4, 0x7710, RZ ;  /* 0x0000771004047816 */ /* 0x000fcc00000000ff */
[----:B------:R-:W0:Y:S02]  /*2a50*/  I2F.F64.S16 R4, R4 ;  /* 0x0000000400047312 */ /* 0x000e240000101c00 */
[----:B0-----:R0:W-:Y:S01]  /*2a60*/  STG.E.128 desc[UR36][R16.64], R4 ;  /* 0x0000000410007986 */ /* 0x0011e2000c101d24 */
[----:B------:R-:W-:Y:S05]  /*2a70*/  BRA `(.L_x_34748) ;  /* 0x0000000800787947 */ /* 0x000fea0003800000 */
.L_x_34756:
        /* <DEDUP_REMOVED lines=21> */
.L_x_34761:
[----:B------:R-:W-:Y:S05]  /*2bd0*/  BSYNC B0 ;  /* 0x0000000000007941 */ /* 0x000fea0003800000 */
.L_x_34760:
[----:B------:R-:W-:-:S05]  /*2be0*/  LOP3.LUT R3, R0, R3, RZ, 0xfc, !PT ;  /* 0x0000000300037212 */ /* 0x000fca00078efcff */
[----:B------:R0:W-:Y:S01]  /*2bf0*/  STG.E.U8 desc[UR36][R16.64], R3 ;  /* 0x0000000310007986 */ /* 0x0001e2000c101124 */
[----:B------:R-:W-:Y:S05]  /*2c00*/  BRA `(.L_x_34748) ;  /* 0x0000000800147947 */ /* 0x000fea0003800000 */
.L_x_34759:
        /* <DEDUP_REMOVED lines=13> */
.L_x_34763:
[----:B------:R-:W-:Y:S01]  /*2ce0*/  IMAD.MOV.U32 R0, RZ, RZ, 0x7f ;  /* 0x0000007fff007424 */ /* 0x000fe200078e00ff */
[----:B------:R-:W-:-:S04]  /*2cf0*/  ISETP.GT.U32.AND P0, PT, R2, 0x7f800000, PT ;  /* 0x7f8000000200780c */ /* 0x000fc80003f04070 */
[----:B------:R-:W-:-:S09]  /*2d00*/  SEL R0, R0, 0x7c, P0 ;  /* 0x0000007c00007807 */ /* 0x000fd20000000000 */
.L_x_34764:
[----:B------:R-:W-:Y:S05]  /*2d10*/  BSYNC B0 ;  /* 0x0000000000007941 */ /* 0x000fea0003800000 */
.L_x_34762:
[----:B------:R-:W-:-:S04]  /*2d20*/  LOP3.LUT R2, R5, 0x80000000, RZ, 0xc0, !PT ;  /* 0x8000000005027812 */ /* 0x000fc800078ec0ff */
[----:B------:R-:W-:-:S04]  /*2d30*/  SHF.R.U32.HI R3, RZ, 0x18, R2 ;  /* 0x00000018ff037819 */ /* 0x000fc80000011602 */
[----:B------:R-:W-:-:S05]  /*2d40*/  LOP3.LUT R3, R0, R3, RZ, 0xfc, !PT ;  /* 0x0000000300037212 */ /* 0x000fca00078efcff */
[----:B------:R0:W-:Y:S01]  /*2d50*/  STG.E.U8 desc[UR36][R16.64], R3 ;  /* 0x0000000310007986 */ /* 0x0001e2000c101124 */
[----:B------:R-:W-:Y:S05]  /*2d60*/  BRA `(.L_x_34748) ;  /* 0x0000000400bc7947 */ /* 0x000fea0003800000 */
.L_x_34758:
[----:B------:R-:W0:Y:S02]  /*2d70*/  I2F.S8 R0, R5 ;  /* 0x0000000500007306 */ /* 0x000e240000001400 */
[----:B0-----:R-:W-:-:S05]  /*2d80*/  F2FP.BF16.F32.PACK_AB R0, RZ, R0 ;  /* 0x00000000ff00723e */ /* 0x001fca00000010ff */
[----:B------:R0:W-:Y:S01]  /*2d90*/  STG.E.U16 desc[UR36][R16.64], R0 ;  /* 0x0000000010007986 */ /* 0x0001e2000c101524 */
[----:B------:R-:W-:Y:S05]  /*2da0*/  BRA `(.L_x_34748) ;  /* 0x0000000400ac7947 */ /* 0x000fea0003800000 */
.L_x_34755:
        /* <DEDUP_REMOVED lines=12> */
.L_x_34767:
        /* <DEDUP_REMOVED lines=17> */
.L_x_34770:
[----:B------:R-:W-:-:S04]  /*2f80*/  LOP3.LUT R2, R5, 0x80000000, RZ, 0xc0, !PT ;  /* 0x8000000005027812 */ /* 0x000fc800078ec0ff */
[----:B------:R-:W-:-:S04]  /*2f90*/  SHF.R.U32.HI R3, RZ, 0x18, R2 ;  /* 0x00000018ff037819 */ /* 0x000fc80000011602 */
[----:B------:R-:W-:-:S04]  /*2fa0*/  LOP3.LUT R0, R0, R3, RZ, 0xfc, !PT ;  /* 0x0000000300007212 */ /* 0x000fc800078efcff */
[----:B------:R-:W-:-:S07]  /*2fb0*/  PRMT R8, R0, 0x7610, R8 ;  /* 0x0000761000087816 */ /* 0x000fce0000000008 */
.L_x_34769:
[----:B------:R-:W-:Y:S05]  /*2fc0*/  BSYNC B0 ;  /* 0x0000000000007941 */ /* 0x000fea0003800000 */
.L_x_34768:
[----:B------:R0:W-:Y:S01]  /*2fd0*/  STG.E.U8 desc[UR36][R16.64], R8 ;  /* 0x0000000810007986 */ /* 0x0001e2000c101124 */
[----:B------:R-:W-:Y:S05]  /*2fe0*/  BRA `(.L_x_34748) ;  /* 0x00000004001c7947 */ /* 0x000fea0003800000 */
.L_x_34766:
        /* <DEDUP_REMOVED lines=17> */
.L_x_34773:
[----:B------:R-:W-:-:S04]  /*3100*/  LOP3.LUT R2, R5, 0x80000000, RZ, 0xc0, !PT ;  /* 0x8000000005027812 */ /* 0x000fc800078ec0ff */
[----:B------:R-:W-:-:S04]  /*3110*/  SHF.R.U32.HI R3, RZ, 0x18, R2 ;  /* 0x00000018ff037819 */ /* 0x000fc80000011602 */
[----:B------:R-:W-:-:S04]  /*3120*/  LOP3.LUT R0, R0, R3, RZ, 0xfc, !PT ;  /* 0x0000000300007212 */ /* 0x000fc800078efcff */
[----:B------:R-:W-:-:S07]  /*3130*/  PRMT R8, R0, 0x7610, R8 ;  /* 0x0000761000087816 */ /* 0x000fce0000000008 */
.L_x_34772:
[----:B------:R-:W-:Y:S05]  /*3140*/  BSYNC B0 ;  /* 0x0000000000007941 */ /* 0x000fea0003800000 */
.L_x_34771:
[----:B------:R3:W-:Y:S01]  /*3150*/  STG.E.U8 desc[UR36][R16.64], R8 ;  /* 0x0000000810007986 */ /* 0x0007e2000c101124 */
[----:B------:R-:W-:Y:S05]  /*3160*/  BRA `(.L_x_34748) ;  /* 0x0000000000bc7947 */ /* 0x000fea0003800000 */
.L_x_34765:
        /* <DEDUP_REMOVED lines=22> */
.L_x_34747:
        /* <DEDUP_REMOVED lines=16> */
.L_x_34776:
[----:B------:R-:W-:Y:S05]  /*33d0*/  BRA `(.L_x_34748) ;  /* 0x0000000000207947 */ /* 0x000fea0003800000 */
.L_x_34775:
[----:B------:R-:W-:-:S04]  /*33e0*/  LOP3.LUT R5, R5, 0xffff, RZ, 0xc0, !PT ;  /* 0x0000ffff05057812 */ /* 0x000fc800078ec0ff */
[----:B------:R-:W-:-:S05]  /*33f0*/  PRMT R5, R5, 0x8880, RZ ;  /* 0x0000888005057816 */ /* 0x000fca00000000ff */
[----:B------:R-:W-:-:S05]  /*3400*/  IMAD.MOV.U32 R2, RZ, RZ, R5 ;  /* 0x000000ffff027224 */ /* 0x000fca00078e0005 */
[----:B------:R-:W-:-:S05]  /*3410*/  SHF.R.S32.HI R3, RZ, 0x1f, R2 ;  /* 0x0000001fff037819 */ /* 0x000fca0000011402 */
[----:B------:R2:W-:Y:S01]  /*3420*/  STG.E.64 desc[UR36][R16.64], R2 ;  /* 0x0000000210007986 */ /* 0x0005e2000c101b24 */
[----:B------:R-:W-:Y:S05]  /*3430*/  BRA `(.L_x_34748) ;  /* 0x0000000000087947 */ /* 0x000fea0003800000 */
.L_x_34774:
[----:B------:R-:W-:-:S05]  /*3440*/  PRMT R3, R5, 0x8880, RZ ;  /* 0x0000888005037816 */ /* 0x000fca00000000ff */
[----:B------:R0:W-:Y:S02]  /*3450*/  STG.E desc[UR36][R16.64], R3 ;  /* 0x0000000310007986 */ /* 0x0001e4000c101924 */
.L_x_34748:
[----:B------:R-:W-:-:S04]  /*3460*/  IMAD R18, R23, 0x200, R18 ;  /* 0x0000020017127824 */ /* 0x000fc800078e0212 */
[----:B------:R-:W-:-:S07]  /*3470*/  VIADD R19, R18, 0x80 ;  /* 0x0000008012137836 */ /* 0x000fce0000000000 */
.L_x_34706:
[----:B------:R-:W-:Y:S05]  /*3480*/  BSYNC B6 ;  /* 0x0000000000067941 */ /* 0x000fea0003800000 */
.L_x_34705:
        /* <DEDUP_REMOVED lines=307> */
.L_x_34779:
        /* <DEDUP_REMOVED lines=20> */
.L_x_34783:
[----:B------:R1:W5:Y:S01]  /*4900*/  LDG.E.U8 R6, desc[UR36][R2.64] ;  /* 0x0000002402067981 */ /* 0x000362000c1e1100 */
[----:B------:R-:W-:Y:S05]  /*4910*/  BRA `(.L_x_34785) ;  /* 0x0000000c00547947 */ /* 0x000fea0003800000 */
.L_x_34782:
        /* <DEDUP_REMOVED lines=8> */
.L_x_34787:
[----:B------:R3:W5:Y:S01]  /*49a0*/  LDG.E.U8 R6, desc[UR36][R2.64] ;  /* 0x0000002402067981 */ /* 0x000762000c1e1100 */
[----:B------:R-:W-:Y:S05]  /*49b0*/  BRA `(.L_x_34785) ;  /* 0x0000000c002c7947 */ /* 0x000fea0003800000 */
.L_x_34786:
[----:B------:R2:W5:Y:S01]  /*49c0*/  LDG.E.U16 R6, desc[UR36][R2.64] ;  /* 0x0000002402067981 */ /* 0x000562000c1e1500 */
[----:B------:R-:W-:Y:S05]  /*49d0*/  BRA `(.L_x_34785) ;  /* 0x0000000c00247947 */ /* 0x000fea0003800000 */
.L_x_34781:
        /* <DEDUP_REMOVED lines=9> */
.L_x_34789:
[----:B------:R-:W2:Y:S02]  /*4a70*/  LDG.E.U16 R0, desc[UR36][R2.64] ;  /* 0x0000002402007981 */ /* 0x000ea4000c1e1500 */
[----:B--2---:R-:W-:-:S06]  /*4a80*/  HADD2.F32 R0, -RZ, R0.H0_H0 ;  /* 0x20000000ff007230 */ /* 0x004fcc0000004100 */
[----:B------:R-:W0:Y:S02]  /*4a90*/  F2I.FTZ.TRUNC.NTZ R0, R0 ;  /* 0x0000000000007305 */ /* 0x000e24000021f100 */
[----:B0-----:R-:W-:Y:S01]  /*4aa0*/  PRMT R6, R0, 0x7610, R6 ;  /* 0x0000761000067816 */ /* 0x001fe20000000006 */
[----:B------:R-:W-:Y:S06]  /*4ab0*/  BRA `(.L_x_34785) ;  /* 0x0000000800ec7947 */ /* 0x000fec0003800000 */
.L_x_34788:
        /* <DEDUP_REMOVED lines=9> */
.L_x_34791:
[----:B------:R-:W2:Y:S02]  /*4b50*/  LDG.E.U16 R2, desc[UR36][R2.64] ;  /* 0x0000002402027981 */ /* 0x000ea4000c1e1500 */
[----:B--2---:R-:W-:-:S06]  /*4b60*/  HADD2.F32 R0, -RZ, R2.H0_H0 ;  /* 0x20000002ff007230 */ /* 0x004fcc0000004100 */
[----:B------:R-:W0:Y:S02]  /*4b70*/  F2I.FTZ.TRUNC.NTZ R0, R0 ;  /* 0x0000000000007305 */ /* 0x000e24000021f100 */
[----:B0-----:R-:W-:Y:S01]  /*4b80*/  PRMT R6, R0, 0x7610, R6 ;  /* 0x0000761000067816 */ /* 0x001fe20000000006 */
[----:B------:R-:W-:Y:S06]  /*4b90*/  BRA `(.L_x_34785) ;  /* 0x0000000800b47947 */ /* 0x000fec0003800000 */
.L_x_34790:
[----:B------:R-:W2:Y:S02]  /*4ba0*/  LDG.E.64 R2, desc[UR36][R2.64] ;  /* 0x0000002402027981 */ /* 0x000ea4000c1e1b00 */
[----:B--2---:R0:W1:Y:S01]  /*4bb0*/  F2I.F64.TRUNC R6, R2 ;  /* 0x0000000200067311 */ /* 0x004062000030d100 */
[----:B------:R-:W-:Y:S05]  /*4bc0*/  BRA `(.L_x_34785) ;  /* 0x0000000800a87947 */ /* 0x000fea0003800000 */
.L_x_34780:
        /* <DEDUP_REMOVED lines=12> */
.L_x_34794:
[----:B------:R-:W2:Y:S02]  /*4c90*/  LDG.E.64 R2, desc[UR36][R2.64] ;  /* 0x0000002402027981 */ /* 0x000ea4000c1e1b00 */
[----:B--2---:R0:W1:Y:S01]  /*4ca0*/  F2I.F64.TRUNC R6, R2 ;  /* 0x0000000200067311 */ /* 0x004062000030d100 */
[----:B------:R-:W-:Y:S05]  /*4cb0*/  BRA `(.L_x_34785) ;  /* 0x00000008006c7947 */ /* 0x000fea0003800000 */
.L_x_34793:
        /* <DEDUP_REMOVED lines=28> */
.L_x_34796:
        /* <DEDUP_REMOVED lines=15> */
.L_x_34795:
[----:B------:R-:W2:Y:S02]  /*4f70*/  LDG.E.U16 R0, desc[UR36][R2.64] ;  /* 0x0000002402007981 */ /* 0x000ea4000c1e1500 */
[----:B--2---:R-:W-:-:S06]  /*4f80*/  IMAD.U32 R0, R0, 0x10000, RZ ;  /* 0x0001000000007824 */ /* 0x004fcc00078e00ff */
[----:B------:R-:W0:Y:S02]  /*4f90*/  F2I.FTZ.TRUNC.NTZ R0, R0 ;  /* 0x0000000000007305 */ /* 0x000e24000021f100 */
[----:B0-----:R-:W-:Y:S01]  /*4fa0*/  PRMT R6, R0, 0x7610, R6 ;  /* 0x0000761000067816 */ /* 0x001fe20000000006 */
[----:B------:R-:W-:Y:S06]  /*4fb0*/  BRA `(.L_x_34785) ;  /* 0x0000000400ac7947 */ /* 0x000fec0003800000 */
.L_x_34792:
        /* <DEDUP_REMOVED lines=10> */
.L_x_34799:
        /* <DEDUP_REMOVED lines=21> */
.L_x_34803:
[----:B------:R-:W-:Y:S05]  /*51b0*/  BSYNC B1 ;  /* 0x0000000000017941 */ /* 0x000fea0003800000 */
.L_x_34802:
[----:B------:R-:W-:Y:S01]  /*51c0*/  LEA R3, R0, 0x3b800000, 0x17 ;  /* 0x3b80000000037811 */ /* 0x000fe200078eb8ff */
[----:B------:R-:W-:-:S05]  /*51d0*/  IMAD.SHL.U32 R0, R2, 0x100000, RZ ;  /* 0x0010000002007824 */ /* 0x000fca00078e00ff */
[----:B------:R-:W-:-:S07]  /*51e0*/  LOP3.LUT R0, R3, R0, R4, 0xfe, !PT ;  /* 0x0000000003007212 */ /* 0x000fce00078efe04 */
.L_x_34801:
[----:B------:R-:W-:Y:S05]  /*51f0*/  BSYNC B0 ;  /* 0x0000000000007941 */ /* 0x000fea0003800000 */
.L_x_34800:
[----:B------:R-:W0:Y:S02]  /*5200*/  F2I.FTZ.TRUNC.NTZ R0, R0 ;  /* 0x0000000000007305 */ /* 0x000e24000021f100 */
[----:B0-----:R-:W-:Y:S01]  /*5210*/  PRMT R6, R0, 0x7610, R6 ;  /* 0x0000761000067816 */ /* 0x001fe20000000006 */
[----:B------:R-:W-:Y:S06]  /*5220*/  BRA `(.L_x_34785) ;  /* 0x0000000400107947 */ /* 0x000fec0003800000 */
.L_x_34798:
        /* <DEDUP_REMOVED lines=21> */
.L_x_34807:
[----:B------:R-:W-:Y:S05]  /*5380*/  BSYNC B1 ;  /* 0x0000000000017941 */ /* 0x000fea0003800000 */
.L_x_34806:
[----:B------:R-:W-:Y:S01]  /*5390*/  LEA R3, R0, 0x37800000, 0x17 ;  /* 0x3780000000037811 */ /* 0x000fe200078eb8ff */
[----:B------:R-:W-:-:S05]  /*53a0*/  IMAD.SHL.U32 R0, R2, 0x200000, RZ ;  /* 0x0020000002007824 */ /* 0x000fca00078e00ff */
[----:B------:R-:W-:-:S07]  /*53b0*/  LOP3.LUT R0, R3, R0, R4, 0xfe, !PT ;  /* 0x0000000003007212 */ /* 0x000fce00078efe04 */
.L_x_34805:
[----:B------:R-:W-:Y:S05]  /*53c0*/  BSYNC B0 ;  /* 0x0000000000007941 */ /* 0x000fea0003800000 */
.L_x_34804:
[----:B------:R-:W0:Y:S02]  /*53d0*/  F2I.FTZ.TRUNC.NTZ R0, R0 ;  /* 0x0000000000007305 */ /* 0x000e24000021f100 */
[----:B0-----:R-:W-:Y:S01]  /*53e0*/  PRMT R6, R0, 0x7610, R6 ;  /* 0x0000761000067816 */ /* 0x001fe20000000006 */
[----:B------:R-:W-:Y:S06]  /*53f0*/  BRA `(.L_x_34785) ;  /* 0x00000000009c7947 */ /* 0x000fec0003800000 */
.L_x_34797:
        /* <DEDUP_REMOVED lines=14> */
.L_x_34811:
[----:B------:R-:W-:Y:S05]  /*54e0*/  BSYNC B0 ;  /* 0x0000000000007941 */ /* 0x000fea0003800000 */
.L_x_34810:
[----:B------:R-:W0:Y:S02]  /*54f0*/  F2I.FTZ.TRUNC.NTZ R0, R0 ;  /* 0x0000000000007305 */ /* 0x000e24000021f100 */
[----:B0-----:R-:W-:Y:S01]  /*5500*/  PRMT R6, R0, 0x7610, R6 ;  /* 0x0000761000067816 */ /* 0x001fe20000000006 */
[----:B------:R-:W-:Y:S06]  /*5510*/  BRA `(.L_x_34785) ;  /* 0x0000000000547947 */ /* 0x000fec0003800000 */
.L_x_34784:
        /* <DEDUP_REMOVED lines=16> */
.L_x_34812:
[----:B------:R-:W-:Y:S01]  /*5620*/  PRMT R6, RZ, 0x7610, R6 ;  /* 0x00007610ff067816 */ /* 0x000fe20000000006 */
[----:B------:R-:W-:Y:S06]  /*5630*/  BRA `(.L_x_34785) ;  /* 0x00000000000c7947 */ /* 0x000fec0003800000 */
.L_x_34809:
[----:B------:R0:W5:Y:S01]  /*5640*/  LDG.E.U8 R6, desc[UR36][R2.64] ;  /* 0x0000002402067981 */ /* 0x000162000c1e1100 */
[----:B------:R-:W-:Y:S05]  /*5650*/  BRA `(.L_x_34785) ;  /* 0x0000000000047947 */ /* 0x000fea0003800000 */
.L_x_34808:
[----:B------:R0:W5:Y:S02]  /*5660*/  LDG.E.U8 R6, desc[UR36][R2.64] ;  /* 0x0000002402067981 */ /* 0x000164000c1e1100 */
.L_x_34785:
[----:B-1---5:R-:W-:Y:S01]  /*5670*/  LOP3.LUT R0, R6, 0xffff, RZ, 0xc0, !PT ;  /* 0x0000ffff06007812 */ /* 0x022fe200078ec0ff */
[----:B------:R-:W1:Y:S01]  /*5680*/  LDC.U8 R11, c[0x0][0x421] ;  /* 0x00010840ff0b7b82 */ /* 0x000e620000000000 */
[----:B------:R-:W-:Y:S02]  /*5690*/  BSSY B0, `(.L_x_34813) ;  /* 0x000002e000007945 */ /* 0x000fe40003800000 */
[----:B0-234-:R-:W-:-:S04]  /*56a0*/  PRMT R2, R0, 0x8880, RZ ;  /* 0x0000888000027816 */ /* 0x01dfc800000000ff */
[-C--:B------:R-:W-:Y:S02]  /*56b0*/  IABS R0, R2.reuse ;  /* 0x0000000200007213 */ /* 0x080fe40000000000 */
[----:B------:R-:W-:Y:S02]  /*56c0*/  IABS R10, R2 ;  /* 0x00000002000a7213 */ /* 0x000fe40000000000 */
[----:B------:R-:W0:Y:S03]  /*56d0*/  I2F.RP R7, R0 ;  /* 0x0000000000077306 */ /* 0x000e260000209400 */
[----:B------:R-:W-:Y:S01]  /*56e0*/  IMAD.MOV R10, RZ, RZ, -R10 ;  /* 0x000000ffff0a7224 */ /* 0x000fe200078e0a0a */
[----:B-1----:R-:W-:-:S04]  /*56f0*/  PRMT R3, R11, 0x8880, RZ ;  /* 0x000088800b037816 */ /* 0x002fc800000000ff */
[----:B0-----:R-:W0:Y:S01]  /*5700*/  MUFU.RCP R7, R7 ;  /* 0x0000000700077308 */ /* 0x001e220000001000 */
[----:B------:R-:W-:Y:S02]  /*5710*/  LOP3.LUT R6, R11, R6, RZ, 0x3c, !PT ;  /* 0x000000060b067212 */ /* 0x000fe400078e3cff */
[----:B------:R-:W-:Y:S01]  /*5720*/  IABS R8, R3 ;  /* 0x0000000300087213 */ /* 0x000fe20000000000 */
[----:B0-----:R-:W-:-:S04]  /*5730*/  VIADD R4, R7, 0xffffffe ;  /* 0x0ffffffe07047836 */ /* 0x001fc80000000000 */
        /* <DEDUP_REMOVED lines=35> */
.L_x_34814:
[----:B------:R-:W-:Y:S05]  /*5970*/  BSYNC B0 ;  /* 0x0000000000007941 */ /* 0x000fea0003800000 */
.L_x_34813:
        /* <DEDUP_REMOVED lines=11> */
.L_x_34818:
[----:B------:R4:W-:Y:S01]  /*5a30*/  STG.E.U8 desc[UR36][R16.64], R5 ;  /* 0x0000000510007986 */ /* 0x0009e2000c101124 */
[----:B------:R-:W-:Y:S05]  /*5a40*/  BRA `(.L_x_34820) ;  /* 0x0000000c00907947 */ /* 0x000fea0003800000 */
.L_x_34817:
        /* <DEDUP_REMOVED lines=12> */
.L_x_34822:
[----:B------:R-:W-:-:S05]  /*5b10*/  PRMT R3, R5, 0x8880, RZ ;  /* 0x0000888005037816 */ /* 0x000fca00000000ff */
[----:B------:R2:W-:Y:S01]  /*5b20*/  STG.E desc[UR36][R16.64], R3 ;  /* 0x0000000310007986 */ /* 0x0005e2000c101924 */
[----:B------:R-:W-:Y:S05]  /*5b30*/  BRA `(.L_x_34820) ;  /* 0x0000000c00547947 */ /* 0x000fea0003800000 */
.L_x_34821:
[----:B------:R-:W-:-:S04]  /*5b40*/  PRMT R3, R5, 0x8880, RZ ;  /* 0x0000888005037816 */ /* 0x000fc800000000ff */
[----:B------:R-:W-:-:S05]  /*5b50*/  PRMT R3, R3, 0x7710, RZ ;  /* 0x0000771003037816 */ /* 0x000fca00000000ff */
[----:B------:R0:W-:Y:S01]  /*5b60*/  STG.E.U16 desc[UR36][R16.64], R3 ;  /* 0x0000000310007986 */ /* 0x0001e2000c101524 */
[----:B------:R-:W-:Y:S05]  /*5b70*/  BRA `(.L_x_34820) ;  /* 0x0000000c00447947 */ /* 0x000fea0003800000 */
.L_x_34816:
        /* <DEDUP_REMOVED lines=9> */
.L_x_34824:
[----:B------:R-:W0:Y:S02]  /*5c10*/  I2F.S8 R0, R5 ;  /* 0x0000000500007306 */ /* 0x000e240000001400 */
[----:B0-----:R-:W-:-:S05]  /*5c20*/  F2FP.F16.F32.PACK_AB R0, RZ, R0 ;  /* 0x00000000ff00723e */ /* 0x001fca00000000ff */
[----:B------:R0:W-:Y:S01]  /*5c30*/  STG.E.U16 desc[UR36][R16.64], R0 ;  /* 0x0000000010007986 */ /* 0x0001e2000c101524 */
[----:B------:R-:W-:Y:S05]  /*5c40*/  BRA `(.L_x_34820) ;  /* 0x0000000c00107947 */ /* 0x000fea0003800000 */
.L_x_34823:
        /* <DEDUP_REMOVED lines=10> */
.L_x_34826:
[----:B------:R-:W0:Y:S02]  /*5cf0*/  I2F.S8 R5, R5 ;  /* 0x0000000500057306 */ /* 0x000e240000001400 */
[----:B0-----:R-:W-:-:S04]  /*5d00*/  F2FP.F16.F32.PACK_AB R3, RZ, R5 ;  /* 0x00000005ff03723e */ /* 0x001fc800000000ff */
[----:B------:R-:W-:-:S05]  /*5d10*/  PRMT R3, R3, 0x5410, RZ ;  /* 0x0000541003037816 */ /* 0x000fca00000000ff */
[----:B------:R0:W-:Y:S01]  /*5d20*/  STG.E desc[UR36][R16.64], R3 ;  /* 0x0000000310007986 */ /* 0x0001e2000c101924 */
[----:B------:R-:W-:Y:S05]  /*5d30*/  BRA `(.L_x_34820) ;  /* 0x0000000800d47947 */ /* 0x000fea0003800000 */
.L_x_34825:
[----:B------:R-:W-:-:S04]  /*5d40*/  PRMT R2, R5, 0x8880, RZ ;  /* 0x0000888005027816 */ /* 0x000fc800000000ff */
[----:B------:R-:W-:-:S06]  /*5d50*/  PRMT R2, R2, 0x7710, RZ ;  /* 0x0000771002027816 */ /* 0x000fcc00000000ff */
[----:B------:R-:W0:Y:S02]  /*5d60*/  I2F.F64.S16 R2, R2 ;  /* 0x0000000200027312 */ /* 0x000e240000101c00 */
[----:B0-----:R0:W-:Y:S01]  /*5d70*/  STG.E.64 desc[UR36][R16.64], R2 ;  /* 0x0000000210007986 */ /* 0x0011e2000c101b24 */
[----:B------:R-:W-:Y:S05]  /*5d80*/  BRA `(.L_x_34820) ;  /* 0x0000000800c07947 */ /* 0x000fea0003800000 */
.L_x_34815:
        /* <DEDUP_REMOVED lines=12> */
.L_x_34829:
[----:B------:R-:W-:Y:S02]  /*5e50*/  PRMT R4, R5, 0x8880, RZ ;  /* 0x0000888005047816 */ /* 0x000fe400000000ff */
[----:B------:R-:W-:Y:S02]  /*5e60*/  CS2R R6, SRZ ;  /* 0x0000000000067805 */ /* 0x000fe4000001ff00 */
[----:B------:R-:W-:-:S06]  /*5e70*/  PRMT R4, R4, 0x7710, RZ ;  /* 0x0000771004047816 */ /* 0x000fcc00000000ff */
[----:B------:R-:W0:Y:S02]  /*5e80*/  I2F.F64.S16 R4, R4 ;  /* 0x0000000400047312 */ /* 0x000e240000101c00 */
[----:B0-----:R0:W-:Y:S01]  /*5e90*/  STG.E.128 desc[UR36][R16.64], R4 ;  /* 0x0000000410007986 */ /* 0x0011e2000c101d24 */
[----:B------:R-:W-:Y:S05]  /*5ea0*/  BRA `(.L_x_34820) ;  /* 0x0000000800787947 */ /* 0x000fea0003800000 */
.L_x_34828:
        /* <DEDUP_REMOVED lines=21> */
.L_x_34833:
[----:B------:R-:W-:Y:S05]  /*6000*/  BSYNC B0 ;  /* 0x0000000000007941 */ /* 0x000fea0003800000 */
.L_x_34832:
[----:B------:R-:W-:-:S05]  /*6010*/  LOP3.LUT R3, R0, R3, RZ, 0xfc, !PT ;  /* 0x0000000300037212 */ /* 0x000fca00078efcff */
[----:B------:R0:W-:Y:S01]  /*6020*/  STG.E.U8 desc[UR36][R16.64], R3 ;  /* 0x0000000310007986 */ /* 0x0001e2000c101124 */
[----:B------:R-:W-:Y:S05]  /*6030*/  BRA `(.L_x_34820) ;  /* 0x0000000800147947 */ /* 0x000fea0003800000 */
.L_x_34831:
        /* <DEDUP_REMOVED lines=13> */
.L_x_34835:
[----:B------:R-:W-:Y:S01]  /*6110*/  IMAD.MOV.U32 R0, RZ, RZ, 0x7f ;  /* 0x0000007fff007424 */ /* 0x000fe200078e00ff */
[----:B------:R-:W-:-:S04]  /*6120*/  ISETP.GT.U32.AND P0, PT, R2, 0x7f800000, PT ;  /* 0x7f8000000200780c */ /* 0x000fc80003f04070 */
[----:B------:R-:W-:-:S09]  /*6130*/  SEL R0, R0, 0x7c, P0 ;  /* 0x0000007c00007807 */ /* 0x000fd20000000000 */
.L_x_34836:
[----:B------:R-:W-:Y:S05]  /*6140*/  BSYNC B0 ;  /* 0x0000000000007941 */ /* 0x000fea0003800000 */
.L_x_34834:
[----:B------:R-:W-:-:S04]  /*6150*/  LOP3.LUT R2, R5, 0x80000000, RZ, 0xc0, !PT ;  /* 0x8000000005027812 */ /* 0x000fc800078ec0ff */
[----:B------:R-:W-:-:S04]  /*6160*/  SHF.R.U32.HI R3, RZ, 0x18, R2 ;  /* 0x00000018ff037819 */ /* 0x000fc80000011602 */
[----:B------:R-:W-:-:S05]  /*6170*/  LOP3.LUT R3, R0, R3, RZ, 0xfc, !PT ;  /* 0x0000000300037212 */ /* 0x000fca00078efcff */
[----:B------:R0:W-:Y:S01]  /*6180*/  STG.E.U8 desc[UR36][R16.64], R3 ;  /* 0x0000000310007986 */ /* 0x0001e2000c101124 */
[----:B------:R-:W-:Y:S05]  /*6190*/  BRA `(.L_x_34820) ;  /* 0x0000000400bc7947 */ /* 0x000fea0003800000 */
.L_x_34830:
[----:B------:R-:W0:Y:S02]  /*61a0*/  I2F.S8 R0, R5 ;  /* 0x0000000500007306 */ /* 0x000e240000001400 */
[----:B0-----:R-:W-:-:S05]  /*61b0*/  F2FP.BF16.F32.PACK_AB R0, RZ, R0 ;  /* 0x00000000ff00723e */ /* 0x001fca00000010ff */
[----:B------:R0:W-:Y:S01]  /*61c0*/  STG.E.U16 desc[UR36][R16.64], R0 ;  /* 0x0000000010007986 */ /* 0x0001e2000c101524 */
[----:B------:R-:W-:Y:S05]  /*61d0*/  BRA `(.L_x_34820) ;  /* 0x0000000400ac7947 */ /* 0x000fea0003800000 */
.L_x_34827:
        /* <DEDUP_REMOVED lines=12> */
.L_x_34839:
        /* <DEDUP_REMOVED lines=17> */
.L_x_34842:
[----:B------:R-:W-:-:S04]  /*63b0*/  LOP3.LUT R2, R5, 0x80000000, RZ, 0xc0, !PT ;  /* 0x8000000005027812 */ /* 0x000fc800078ec0ff */
[----:B------:R-:W-:-:S04]  /*63c0*/  SHF.R.U32.HI R3, RZ, 0x18, R2 ;  /* 0x00000018ff037819 */ /* 0x000fc80000011602 */
[----:B------:R-:W-:-:S04]  /*63d0*/  LOP3.LUT R0, R0, R3, RZ, 0xfc, !PT ;  /* 0x0000000300007212 */ /* 0x000fc800078efcff */
[----:B------:R-:W-:-:S07]  /*63e0*/  PRMT R8, R0, 0x7610, R8 ;  /* 0x0000761000087816 */ /* 0x000fce0000000008 */
.L_x_34841:
[----:B------:R-:W-:Y:S05]  /*63f0*/  BSYNC B0 ;  /* 0x0000000000007941 */ /* 0x000fea0003800000 */
.L_x_34840:
[----:B------:R0:W-:Y:S01]  /*6400*/  STG.E.U8 desc[UR36][R16.64], R8 ;  /* 0x0000000810007986 */ /* 0x0001e2000c101124 */
[----:B------:R-:W-:Y:S05]  /*6410*/  BRA `(.L_x_34820) ;  /* 0x00000004001c7947 */ /* 0x000fea0003800000 */
.L_x_34838:
        /* <DEDUP_REMOVED lines=17> */
.L_x_34845:
[----:B------:R-:W-:-:S04]  /*6530*/  LOP3.LUT R2, R5, 0x80000000, RZ, 0xc0, !PT ;  /* 0x8000000005027812 */ /* 0x000fc800078ec0ff */
[----:B------:R-:W-:-:S04]  /*6540*/  SHF.R.U32.HI R3, RZ, 0x18, R2 ;  /* 0x00000018ff037819 */ /* 0x000fc80000011602 */
[----:B------:R-:W-:-:S04]  /*6550*/  LOP3.LUT R0, R0, R3, RZ, 0xfc, !PT ;  /* 0x0000000300007212 */ /* 0x000fc800078efcff */
[----:B------:R-:W-:-:S07]  /*6560*/  PRMT R8, R0, 0x7610, R8 ;  /* 0x0000761000087816 */ /* 0x000fce0000000008 */
.L_x_34844:
[----:B------:R-:W-:Y:S05]  /*6570*/  BSYNC B0 ;  /* 0x0000000000007941 */ /* 0x000fea0003800000 */
.L_x_34843:
[----:B------:R0:W-:Y:S01]  /*6580*/  STG.E.U8 desc[UR36][R16.64], R8 ;  /* 0x0000000810007986 */ /* 0x0001e2000c101124 */
[----:B------:R-:W-:Y:S05]  /*6590*/  BRA `(.L_x_34820) ;  /* 0x0000000000bc7947 */ /* 0x000fea0003800000 */
.L_x_34837:
        /* <DEDUP_REMOVED lines=22> */
.L_x_34819:
        /* <DEDUP_REMOVED lines=16> */
.L_x_34848:
[----:B------:R-:W-:Y:S05]  /*6800*/  BRA `(.L_x_34820) ;  /* 0x0000000000207947 */ /* 0x000fea0003800000 */
.L_x_34847:
[----:B------:R-:W-:-:S04]  /*6810*/  LOP3.LUT R5, R5, 0xffff, RZ, 0xc0, !PT ;  /* 0x0000ffff05057812 */ /* 0x000fc800078ec0ff */
[----:B------:R-:W-:-:S05]  /*6820*/  PRMT R5, R5, 0x8880, RZ ;  /* 0x0000888005057816 */ /* 0x000fca00000000ff */
[----:B------:R-:W-:-:S05]  /*6830*/  IMAD.MOV.U32 R2, RZ, RZ, R5 ;  /* 0x000000ffff027224 */ /* 0x000fca00078e0005 */
[----:B------:R-:W-:-:S05]  /*6840*/  SHF.R.S32.HI R3, RZ, 0x1f, R2 ;  /* 0x0000001fff037819 */ /* 0x000fca0000011402 */
[----:B------:R0:W-:Y:S01]  /*6850*/  STG.E.64 desc[UR36][R16.64], R2 ;  /* 0x0000000210007986 */ /* 0x0001e2000c101b24 */
[----:B------:R-:W-:Y:S05]  /*6860*/  BRA `(.L_x_34820) ;  /* 0x0000000000087947 */ /* 0x000fea0003800000 */
.L_x_34846:
[----:B------:R-:W-:-:S05]  /*6870*/  PRMT R3, R5, 0x8880, RZ ;  /* 0x0000888005037816 */ /* 0x000fca00000000ff */
[----:B------:R0:W-:Y:S02]  /*6880*/  STG.E desc[UR36][R16.64], R3 ;  /* 0x0000000310007986 */ /* 0x0001e4000c101924 */
.L_x_34820:
[----:B------:R-:W-:-:S07]  /*6890*/  VIADD R19, R19, 0x80 ;  /* 0x0000008013137836 */ /* 0x000fce0000000000 */
.L_x_34778:
[----:B------:R-:W-:Y:S05]  /*68a0*/  BSYNC B6 ;  /* 0x0000000000067941 */ /* 0x000fea0003800000 */
.L_x_34777:
        /* <DEDUP_REMOVED lines=307> */
.L_x_34851:
        /* <DEDUP_REMOVED lines=20> */
.L_x_34855:
[----:B------:R3:W5:Y:S01]  /*7d20*/  LDG.E.U8 R6, desc[UR36][R2.64] ;  /* 0x0000002402067981 */ /* 0x000762000c1e1100 */
[----:B------:R-:W-:Y:S05]  /*7d30*/  BRA `(.L_x_34857) ;  /* 0x0000000c00547947 */ /* 0x000fea0003800000 */
.L_x_34854:
        /* <DEDUP_REMOVED lines=8> */
.L_x_34859:
[----:B------:R2:W5:Y:S01]  /*7dc0*/  LDG.E.U8 R6, desc[UR36][R2.64] ;  /* 0x0000002402067981 */ /* 0x000562000c1e1100 */
[----:B------:R-:W-:Y:S05]  /*7dd0*/  BRA `(.L_x_34857) ;  /* 0x0000000c002c7947 */ /* 0x000fea0003800000 */
.L_x_34858:
[----:B------:R0:W5:Y:S01]  /*7de0*/  LDG.E.U16 R6, desc[UR36][R2.64] ;  /* 0x0000002402067981 */ /* 0x000162000c1e1500 */
[----:B------:R-:W-:Y:S05]  /*7df0*/  BRA `(.L_x_34857) ;  /* 0x0000000c00247947 */ /* 0x000fea0003800000 */
.L_x_34853:
        /* <DEDUP_REMOVED lines=9> */
.L_x_34861:
[----:B------:R-:W2:Y:S02]  /*7e90*/  LDG.E.U16 R0, desc[UR36][R2.64] ;  /* 0x0000002402007981 */ /* 0x000ea4000c1e1500 */
[----:B--2---:R-:W-:-:S06]  /*7ea0*/  HADD2.F32 R0, -RZ, R0.H0_H0 ;  /* 0x20000000ff007230 */ /* 0x004fcc0000004100 */
[----:B------:R-:W0:Y:S02]  /*7eb0*/  F2I.FTZ.TRUNC.NTZ R0, R0 ;  /* 0x0000000000007305 */ /* 0x000e24000021f100 */
[----:B0-----:R-:W-:Y:S01]  /*7ec0*/  PRMT R6, R0, 0x7610, R6 ;  /* 0x0000761000067816 */ /* 0x001fe20000000006 */
[----:B------:R-:W-:Y:S06]  /*7ed0*/  BRA `(.L_x_34857) ;  /* 0x0000000800ec7947 */ /* 0x000fec0003800000 */
.L_x_34860:
        /* <DEDUP_REMOVED lines=9> */
.L_x_34863:
[----:B------:R-:W2:Y:S02]  /*7f70*/  LDG.E.U16 R2, desc[UR36][R2.64] ;  /* 0x0000002402027981 */ /* 0x000ea4000c1e1500 */
[----:B--2---:R-:W-:-:S06]  /*7f80*/  HADD2.F32 R0, -RZ, R2.H0_H0 ;  /* 0x20000002ff007230 */ /* 0x004fcc0000004100 */
[----:B------:R-:W0:Y:S02]  /*7f90*/  F2I.FTZ.TRUNC.NTZ R0, R0 ;  /* 0x0000000000007305 */ /* 0x000e24000021f100 */
[----:B0-----:R-:W-:Y:S01]  /*7fa0*/  PRMT R6, R0, 0x7610, R6 ;  /* 0x0000761000067816 */ /* 0x001fe20000000006 */
[----:B------:R-:W-:Y:S06]  /*7fb0*/  BRA `(.L_x_34857) ;  /* 0x0000000800b47947 */ /* 0x000fec0003800000 */
.L_x_34862:
[----:B------:R-:W2:Y:S02]  /*7fc0*/  LDG.E.64 R2, desc[UR36][R2.64] ;  /* 0x0000002402027981 */ /* 0x000ea4000c1e1b00 */
[----:B--2---:R0:W1:Y:S01]  /*7fd0*/  F2I.F64.TRUNC R6, R2 ;  /* 0x0000000200067311 */ /* 0x004062000030d100 */
[----:B------:R-:W-:Y:S05]  /*7fe0*/  BRA `(.L_x_34857) ;  /* 0x0000000800a87947 */ /* 0x000fea0003800000 */
.L_x_34852:
        /* <DEDUP_REMOVED lines=12> */
.L_x_34866:
[----:B------:R-:W2:Y:S02]  /*80b0*/  LDG.E.64 R2, desc[UR36][R2.64] ;  /* 0x0000002402027981 */ /* 0x000ea4000c1e1b00 */
[----:B--2---:R0:W1:Y:S01]  /*80c0*/  F2I.F64.TRUNC R6, R2 ;  /* 0x0000000200067311 */ /* 0x004062000030d100 */
[----:B------:R-:W-:Y:S05]  /*80d0*/  BRA `(.L_x_34857) ;  /* 0x00000008006c7947 */ /* 0x000fea0003800000 */
.L_x_34865:
        /* <DEDUP_REMOVED lines=28> */
.L_x_34868:
        /* <DEDUP_REMOVED lines=15> */
.L_x_34867:
[----:B------:R-:W2:Y:S02]  /*8390*/  LDG.E.U16 R0, desc[UR36][R2.64] ;  /* 0x0000002402007981 */ /* 0x000ea4000c1e1500 */
[----:B--2---:R-:W-:-:S06]  /*83a0*/  IMAD.U32 R0, R0, 0x10000, RZ ;  /* 0x0001000000007824 */ /* 0x004fcc00078e00ff */
[----:B------:R-:W0:Y:S02]  /*83b0*/  F2I.FTZ.TRUNC.NTZ R0, R0 ;  /* 0x0000000000007305 */ /* 0x000e24000021f100 */
[----:B0-----:R-:W-:Y:S01]  /*83c0*/  PRMT R6, R0, 0x7610, R6 ;  /* 0x0000761000067816 */ /* 0x001fe20000000006 */
[----:B------:R-:W-:Y:S06]  /*83d0*/  BRA `(.L_x_34857) ;  /* 0x0000000400ac7947 */ /* 0x000fec0003800000 */
.L_x_34864:
        /* <DEDUP_REMOVED lines=10> */
.L_x_34871:
        /* <DEDUP_REMOVED lines=21> */
.L_x_34875:
[----:B------:R-:W-:Y:S05]  /*85d0*/  BSYNC B1 ;  /* 0x0000000000017941 */ /* 0x000fea0003800000 */
.L_x_34874:
[----:B------:R-:W-:Y:S01]  /*85e0*/  LEA R3, R0, 0x3b800000, 0x17 ;  /* 0x3b80000000037811 */ /* 0x000fe200078eb8ff */
[----:B------:R-:W-:-:S05]  /*85f0*/  IMAD.SHL.U32 R0, R2, 0x100000, RZ ;  /* 0x0010000002007824 */ /* 0x000fca00078e00ff */
[----:B------:R-:W-:-:S07]  /*8600*/  LOP3.LUT R0, R3, R0, R4, 0xfe, !PT ;  /* 0x0000000003007212 */ /* 0x000fce00078efe04 */
.L_x_34873:
[----:B------:R-:W-:Y:S05]  /*8610*/  BSYNC B0 ;  /* 0x0000000000007941 */ /* 0x000fea0003800000 */
.L_x_34872:
[----:B------:R-:W0:Y:S02]  /*8620*/  F2I.FTZ.TRUNC.NTZ R0, R0 ;  /* 0x0000000000007305 */ /* 0x000e24000021f100 */
[----:B0-----:R-:W-:Y:S01]  /*8630*/  PRMT R6, R0, 0x7610, R6 ;  /* 0x0000761000067816 */ /* 0x001fe20000000006 */
[----:B------:R-:W-:Y:S06]  /*8640*/  BRA `(.L_x_34857) ;  /* 0x0000000400107947 */ /* 0x000fec0003800000 */
.L_x_34870:
        /* <DEDUP_REMOVED lines=21> */
.L_x_34879:
[----:B------:R-:W-:Y:S05]  /*87a0*/  BSYNC B1 ;  /* 0x0000000000017941 */ /* 0x000fea0003800000 */
.L_x_34878:
[----:B------:R-:W-:Y:S01]  /*87b0*/  LEA R3, R0, 0x37800000, 0x17 ;  /* 0x3780000000037811 */ /* 0x000fe200078eb8ff */
[----:B------:R-:W-:-:S05]  /*87c0*/  IMAD.SHL.U32 R0, R2, 0x200000, RZ ;  /* 0x0020000002007824 */ /* 0x000fca00078e00ff */
[----:B------:R-:W-:-:S07]  /*87d0*/  LOP3.LUT R0, R3, R0, R4, 0xfe, !PT ;  /* 0x0000000003007212 */ /* 0x000fce00078efe04 */
.L_x_34877:
[----:B------:R-:W-:Y:S05]  /*87e0*/  BSYNC B0 ;  /* 0x0000000000007941 */ /* 0x000fea0003800000 */
.L_x_34876:
[----:B------:R-:W0:Y:S02]  /*87f0*/  F2I.FTZ.TRUNC.NTZ R0, R0 ;  /* 0x0000000000007305 */ /* 0x000e24000021f100 */
[----:B0-----:R-:W-:Y:S01]  /*8800*/  PRMT R6, R0, 0x7610, R6 ;  /* 0x0000761000067816 */ /* 0x001fe20000000006 */
[----:B------:R-:W-:Y:S06]  /*8810*/  BRA `(.L_x_34857) ;  /* 0x00000000009c7947 */ /* 0x000fec0003800000 */
.L_x_34869:
        /* <DEDUP_REMOVED lines=14> */
.L_x_34883:
[----:B------:R-:W-:Y:S05]  /*8900*/  BSYNC B0 ;  /* 0x0000000000007941 */ /* 0x000fea0003800000 */
.L_x_34882:
[----:B------:R-:W0:Y:S02]  /*8910*/  F2I.FTZ.TRUNC.NTZ R0, R0 ;  /* 0x0000000000007305 */ /* 0x000e24000021f100 */
[----:B0-----:R-:W-:Y:S01]  /*8920*/  PRMT R6, R0, 0x7610, R6 ;  /* 0x0000761000067816 */ /* 0x001fe20000000006 */
[----:B------:R-:W-:Y:S06]  /*8930*/  BRA `(.L_x_34857) ;  /* 0x0000000000547947 */ /* 0x000fec0003800000 */
.L_x_34856:
        /* <DEDUP_REMOVED lines=16> */
.L_x_34884:
[----:B------:R-:W-:Y:S01]  /*8a40*/  PRMT R6, RZ, 0x7610, R6 ;  /* 0x00007610ff067816 */ /* 0x000fe20000000006 */
[----:B------:R-:W-:Y:S06]  /*8a50*/  BRA `(.L_x_34857) ;  /* 0x00000000000c7947 */ /* 0x000fec0003800000 */
.L_x_34881:
[----:B------:R0:W5:Y:S01]  /*8a60*/  LDG.E.U8 R6, desc[UR36][R2.64] ;  /* 0x0000002402067981 */ /* 0x000162000c1e1100 */
[----:B------:R-:W-:Y:S05]  /*8a70*/  BRA `(.L_x_34857) ;  /* 0x0000000000047947 */ /* 0x000fea0003800000 */
.L_x_34880:
[----:B------:R0:W5:Y:S02]  /*8a80*/  LDG.E.U8 R6, desc[UR36][R2.64] ;  /* 0x0000002402067981 */ /* 0x000164000c1e1100 */
.L_x_34857:
        /* <DEDUP_REMOVED lines=48> */
.L_x_34886:
[----:B------:R-:W-:Y:S05]  /*8d90*/  BSYNC B0 ;  /* 0x0000000000007941 */ /* 0x000fea0003800000 */
.L_x_34885:
        /* <DEDUP_REMOVED lines=11> */
.L_x_34890:
[----:B------:R0:W-:Y:S01]  /*8e50*/  STG.E.U8 desc[UR36][R16.64], R5 ;  /* 0x0000000510007986 */ /* 0x0001e2000c101124 */
[----:B------:R-:W-:Y:S05]  /*8e60*/  BRA `(.L_x_34892) ;  /* 0x0000000c00907947 */ /* 0x000fea0003800000 */
.L_x_34889:
        /* <DEDUP_REMOVED lines=12> */
.L_x_34894:
[----:B------:R-:W-:-:S05]  /*8f30*/  PRMT R3, R5, 0x8880, RZ ;  /* 0x0000888005037816 */ /* 0x000fca00000000ff */
[----:B------:R0:W-:Y:S01]  /*8f40*/  STG.E desc[UR36][R16.64], R3 ;  /* 0x0000000310007986 */ /* 0x0001e2000c101924 */
[----:B------:R-:W-:Y:S05]  /*8f50*/  BRA `(.L_x_34892) ;  /* 0x0000000c00547947 */ /* 0x000fea0003800000 */
.L_x_34893:
[----:B------:R-:W-:-:S04]  /*8f60*/  PRMT R3, R5, 0x8880, RZ ;  /* 0x0000888005037816 */ /* 0x000fc800000000ff */
[----:B------:R-:W-:-:S05]  /*8f70*/  PRMT R3, R3, 0x7710, RZ ;  /* 0x0000771003037816 */ /* 0x000fca00000000ff */
[----:B------:R0:W-:Y:S01]  /*8f80*/  STG.E.U16 desc[UR36][R16.64], R3 ;  /* 0x0000000310007986 */ /* 0x0001e2000c101524 */
[----:B------:R-:W-:Y:S05]  /*8f90*/  BRA `(.L_x_34892) ;  /* 0x0000000c00447947 */ /* 0x000fea0003800000 */
.L_x_34888:
        /* <DEDUP_REMOVED lines=9> */
.L_x_34896:
[----:B------:R-:W0:Y:S02]  /*9030*/  I2F.S8 R0, R5 ;  /* 0x0000000500007306 */ /* 0x000e240000001400 */
[----:B0-----:R-:W-:-:S05]  /*9040*/  F2FP.F16.F32.PACK_AB R0, RZ, R0 ;  /* 0x00000000ff00723e */ /* 0x001fca00000000ff */
[----:B------:R0:W-:Y:S01]  /*9050*/  STG.E.U16 desc[UR36][R16.64], R0 ;  /* 0x0000000010007986 */ /* 0x0001e2000c101524 */
[----:B------:R-:W-:Y:S05]  /*9060*/  BRA `(.L_x_34892) ;  /* 0x0000000c00107947 */ /* 0x000fea0003800000 */
.L_x_34895:
        /* <DEDUP_REMOVED lines=10> */
.L_x_34898:
[----:B------:R-:W0:Y:S02]  /*9110*/  I2F.S8 R5, R5 ;  /* 0x0000000500057306 */ /* 0x000e240000001400 */
[----:B0-----:R-:W-:-:S04]  /*9120*/  F2FP.F16.F32.PACK_AB R3, RZ, R5 ;  /* 0x00000005ff03723e */ /* 0x001fc800000000ff */
[----:B------:R-:W-:-:S05]  /*9130*/  PRMT R3, R3, 0x5410, RZ ;  /* 0x0000541003037816 */ /* 0x000fca00000000ff */
[----:B------:R0:W-:Y:S01]  /*9140*/  STG.E desc[UR36][R16.64], R3 ;  /* 0x0000000310007986 */ /* 0x0001e2000c101924 */
[----:B------:R-:W-:Y:S05]  /*9150*/  BRA `(.L_x_34892) ;  /* 0x0000000800d47947 */ /* 0x000fea0003800000 */
.L_x_34897:
[----:B------:R-:W-:-:S04]  /*9160*/  PRMT R2, R5, 0x8880, RZ ;  /* 0x0000888005027816 */ /* 0x000fc800000000ff */
[----:B------:R-:W-:-:S06]  /*9170*/  PRMT R2, R2, 0x7710, RZ ;  /* 0x0000771002027816 */ /* 0x000fcc00000000ff */
[----:B------:R-:W0:Y:S02]  /*9180*/  I2F.F64.S16 R2, R2 ;  /* 0x0000000200027312 */ /* 0x000e240000101c00 */
[----:B0-----:R0:W-:Y:S01]  /*9190*/  STG.E.64 desc[UR36][R16.64], R2 ;  /* 0x0000000210007986 */ /* 0x0011e2000c101b24 */
[----:B------:R-:W-:Y:S05]  /*91a0*/  BRA `(.L_x_34892) ;  /* 0x0000000800c07947 */ /* 0x000fea0003800000 */
.L_x_34887:
        /* <DEDUP_REMOVED lines=12> */
.L_x_34901:
[----:B------:R-:W-:Y:S02]  /*9270*/  PRMT R4, R5, 0x8880, RZ ;  /* 0x0000888005047816 */ /* 0x000fe400000000ff */
[----:B------:R-:W-:Y:S02]  /*9280*/  CS2R R6, SRZ ;  /* 0x0000000000067805 */ /* 0x000fe4000001ff00 */
[----:B------:R-:W-:-:S06]  /*9290*/  PRMT R4, R4, 0x7710, RZ ;  /* 0x0000771004047816 */ /* 0x000fcc00000000ff */
[----:B------:R-:W0:Y:S02]  /*92a0*/  I2F.F64.S16 R4, R4 ;  /* 0x0000000400047312 */ /* 0x000e240000101c00 */
[----:B0-----:R0:W-:Y:S01]  /*92b0*/  STG.E.128 desc[UR36][R16.64], R4 ;  /* 0x0000000410007986 */ /* 0x0011e2000c101d24 */
[----:B------:R-:W-:Y:S05]  /*92c0*/  BRA `(.L_x_34892) ;  /* 0x0000000800787947 */ /* 0x000fea0003800000 */
.L_x_34900:
        /* <DEDUP_REMOVED lines=21> */
.L_x_34905:
[----:B------:R-:W-:Y:S05]  /*9420*/  BSYNC B0 ;  /* 0x0000000000007941 */ /* 0x000fea0003800000 */
.L_x_34904:
[----:B------:R-:W-:-:S05]  /*9430*/  LOP3.LUT R3, R0, R3, RZ, 0xfc, !PT ;  /* 0x0000000300037212 */ /* 0x000fca00078efcff */
[----:B------:R0:W-:Y:S01]  /*9440*/  STG.E.U8 desc[UR36][R16.64], R3 ;  /* 0x0000000310007986 */ /* 0x0001e2000c101124 */
[----:B------:R-:W-:Y:S05]  /*9450*/  BRA `(.L_x_34892) ;  /* 0x0000000800147947 */ /* 0x000fea0003800000 */
.L_x_34903:
        /* <DEDUP_REMOVED lines=13> */
.L_x_34907:
[----:B------:R-:W-:Y:S01]  /*9530*/  IMAD.MOV.U32 R0, RZ, RZ, 0x7f ;  /* 0x0000007fff007424 */ /* 0x000fe200078e00ff */
[----:B------:R-:W-:-:S04]  /*9540*/  ISETP.GT.U32.AND P0, PT, R2, 0x7f800000, PT ;  /* 0x7f8000000200780c */ /* 0x000fc80003f04070 */
[----:B------:R-:W-:-:S09]  /*9550*/  SEL R0, R0, 0x7c, P0 ;  /* 0x0000007c00007807 */ /* 0x000fd20000000000 */
.L_x_34908:
[----:B------:R-:W-:Y:S05]  /*9560*/  BSYNC B0 ;  /* 0x0000000000007941 */ /* 0x000fea0003800000 */
.L_x_34906:
[----:B------:R-:W-:-:S04]  /*9570*/  LOP3.LUT R2, R5, 0x80000000, RZ, 0xc0, !PT ;  /* 0x8000000005027812 */ /* 0x000fc800078ec0ff */
[----:B------:R-:W-:-:S04]  /*9580*/  SHF.R.U32.HI R3, RZ, 0x18, R2 ;  /* 0x00000018ff037819 */ /* 0x000fc80000011602 */
[----:B------:R-:W-:-:S05]  /*9590*/  LOP3.LUT R3, R0, R3, RZ, 0xfc, !PT ;  /* 0x0000000300037212 */ /* 0x000fca00078efcff */
[----:B------:R0:W-:Y:S01]  /*95a0*/  STG.E.U8 desc[UR36][R16.64], R3 ;  /* 0x0000000310007986 */ /* 0x0001e2000c101124 */
[----:B------:R-:W-:Y:S05]  /*95b0*/  BRA `(.L_x_34892) ;  /* 0x0000000400bc7947 */ /* 0x000fea0003800000 */
.L_x_34902:
[----:B------:R-:W0:Y:S02]  /*95c0*/  I2F.S8 R0, R5 ;  /* 0x0000000500007306 */ /* 0x000e240000001400 */
[----:B0-----:R-:W-:-:S05]  /*95d0*/  F2FP.BF16.F32.PACK_AB R0, RZ, R0 ;  /* 0x00000000ff00723e */ /* 0x001fca00000010ff */
[----:B------:R0:W-:Y:S01]  /*95e0*/  STG.E.U16 desc[UR36][R16.64], R0 ;  /* 0x0000000010007986 */ /* 0x0001e2000c101524 */
[----:B------:R-:W-:Y:S05]  /*95f0*/  BRA `(.L_x_34892) ;  /* 0x0000000400ac7947 */ /* 0x000fea0003800000 */
.L_x_34899:
        /* <DEDUP_REMOVED lines=12> */
.L_x_34911:
        /* <DEDUP_REMOVED lines=17> */
.L_x_34914:
[----:B------:R-:W-:-:S04]  /*97d0*/  LOP3.LUT R2, R5, 0x80000000, RZ, 0xc0, !PT ;  /* 0x8000000005027812 */ /* 0x000fc800078ec0ff */
[----:B------:R-:W-:-:S04]  /*97e0*/  SHF.R.U32.HI R3, RZ, 0x18, R2 ;  /* 0x00000018ff037819 */ /* 0x000fc80000011602 */
[----:B------:R-:W-:-:S04]  /*97f0*/  LOP3.LUT R0, R0, R3, RZ, 0xfc, !PT ;  /* 0x0000000300007212 */ /* 0x000fc800078efcff */
[----:B------:R-:W-:-:S07]  /*9800*/  PRMT R8, R0, 0x7610, R8 ;  /* 0x0000761000087816 */ /* 0x000fce0000000008 */
.L_x_34913:
[----:B------:R-:W-:Y:S05]  /*9810*/  BSYNC B0 ;  /* 0x0000000000007941 */ /* 0x000fea0003800000 */
.L_x_34912:
[----:B------:R3:W-:Y:S01]  /*9820*/  STG.E.U8 desc[UR36][R16.64], R8 ;  /* 0x0000000810007986 */ /* 0x0007e2000c101124 */
[----:B------:R-:W-:Y:S05]  /*9830*/  BRA `(.L_x_34892) ;  /* 0x00000004001c7947 */ /* 0x000fea0003800000 */
.L_x_34910:
        /* <DEDUP_REMOVED lines=17> */
.L_x_34917:
[----:B------:R-:W-:-:S04]  /*9950*/  LOP3.LUT R2, R5, 0x80000000, RZ, 0xc0, !PT ;  /* 0x8000000005027812 */ /* 0x000fc800078ec0ff */
[----:B------:R-:W-:-:S04]  /*9960*/  SHF.R.U32.HI R3, RZ, 0x18, R2 ;  /* 0x00000018ff037819 */ /* 0x000fc80000011602 */
[----:B------:R-:W-:-:S04]  /*9970*/  LOP3.LUT R0, R0, R3, RZ, 0xfc, !PT ;  /* 0x0000000300007212 */ /* 0x000fc800078efcff */
[----:B------:R-:W-:-:S07]  /*9980*/  PRMT R8, R0, 0x7610, R8 ;  /* 0x0000761000087816 */ /* 0x000fce0000000008 */
.L_x_34916:
[----:B------:R-:W-:Y:S05]  /*9990*/  BSYNC B0 ;  /* 0x0000000000007941 */ /* 0x000fea0003800000 */
.L_x_34915:
[----:B------:R0:W-:Y:S01]  /*99a0*/  STG.E.U8 desc[UR36][R16.64], R8 ;  /* 0x0000000810007986 */ /* 0x0001e2000c101124 */
[----:B------:R-:W-:Y:S05]  /*99b0*/  BRA `(.L_x_34892) ;  /* 0x0000000000bc7947 */ /* 0x000fea0003800000 */
.L_x_34909:
        /* <DEDUP_REMOVED lines=22> */
.L_x_34891:
        /* <DEDUP_REMOVED lines=16> */
.L_x_34920:
[----:B------:R-:W-:Y:S05]  /*9c20*/  BRA `(.L_x_34892) ;  /* 0x0000000000207947 */ /* 0x000fea0003800000 */
.L_x_34919:
[----:B------:R-:W-:-:S04]  /*9c30*/  LOP3.LUT R5, R5, 0xffff, RZ, 0xc0, !PT ;  /* 0x0000ffff05057812 */ /* 0x000fc800078ec0ff */
[----:B------:R-:W-:-:S05]  /*9c40*/  PRMT R5, R5, 0x8880, RZ ;  /* 0x0000888005057816 */ /* 0x000fca00000000ff */
[----:B------:R-:W-:-:S05]  /*9c50*/  IMAD.MOV.U32 R2, RZ, RZ, R5 ;  /* 0x000000ffff027224 */ /* 0x000fca00078e0005 */
[----:B------:R-:W-:-:S05]  /*9c60*/  SHF.R.S32.HI R3, RZ, 0x1f, R2 ;  /* 0x0000001fff037819 */ /* 0x000fca0000011402 */
[----:B------:R0:W-:Y:S01]  /*9c70*/  STG.E.64 desc[UR36][R16.64], R2 ;  /* 0x0000000210007986 */ /* 0x0001e2000c101b24 */
[----:B------:R-:W-:Y:S05]  /*9c80*/  BRA `(.L_x_34892) ;  /* 0x0000000000087947 */ /* 0x000fea0003800000 */
.L_x_34918:
[----:B------:R-:W-:-:S05]  /*9c90*/  PRMT R3, R5, 0x8880, RZ ;  /* 0x0000888005037816 */ /* 0x000fca00000000ff */
[----:B------:R2:W-:Y:S02]  /*9ca0*/  STG.E desc[UR36][R16.64], R3 ;  /* 0x0000000310007986 */ /* 0x0005e4000c101924 */
.L_x_34892:
[----:B------:R-:W-:-:S07]  /*9cb0*/  VIADD R19, R19, 0x80 ;  /* 0x0000008013137836 */ /* 0x000fce0000000000 */
.L_x_34850:
[----:B------:R-:W-:Y:S05]  /*9cc0*/  BSYNC B6 ;  /* 0x0000000000067941 */ /* 0x000fea0003800000 */
.L_x_34849:
        /* <DEDUP_REMOVED lines=306> */
.L_x_34921:
        /* <DEDUP_REMOVED lines=20> */
.L_x_34925:
[----:B------:R0:W5:Y:S01]  /*b130*/  LDG.E.U8 R6, desc[UR36][R2.64] ;  /* 0x0000002402067981 */ /* 0x000162000c1e1100 */
[----:B------:R-:W-:Y:S05]  /*b140*/  BRA `(.L_x_34927) ;  /* 0x0000000c00547947 */ /* 0x000fea0003800000 */
.L_x_34924:
        /* <DEDUP_REMOVED lines=8> */
.L_x_34929:
[----:B------:R0:W5:Y:S01]  /*b1d0*/  LDG.E.U8 R6, desc[UR36][R2.64] ;  /* 0x0000002402067981 */ /* 0x000162000c1e1100 */
[----:B------:R-:W-:Y:S05]  /*b1e0*/  BRA `(.L_x_34927) ;  /* 0x0000000c002c7947 */ /* 0x000fea0003800000 */
.L_x_34928:
[----:B------:R0:W5:Y:S01]  /*b1f0*/  LDG.E.U16 R6, desc[UR36][R2.64] ;  /* 0x0000002402067981 */ /* 0x000162000c1e1500 */
[----:B------:R-:W-:Y:S05]  /*b200*/  BRA `(.L_x_34927) ;  /* 0x0000000c00247947 */ /* 0x000fea0003800000 */
.L_x_34923:
        /* <DEDUP_REMOVED lines=9> */
.L_x_34931:
[----:B------:R-:W2:Y:S02]  /*b2a0*/  LDG.E.U16 R0, desc[UR36][R2.64] ;  /* 0x0000002402007981 */ /* 0x000ea4000c1e1500 */
[----:B--2---:R-:W-:-:S06]  /*b2b0*/  HADD2.F32 R0, -RZ, R0.H0_H0 ;  /* 0x20000000ff007230 */ /* 0x004fcc0000004100 */
[----:B------:R-:W0:Y:S02]  /*b2c0*/  F2I.FTZ.TRUNC.NTZ R0, R0 ;  /* 0x0000000000007305 */ /* 0x000e24000021f100 */
[----:B0-----:R-:W-:Y:S01]  /*b2d0*/  PRMT R6, R0, 0x7610, R6 ;  /* 0x0000761000067816 */ /* 0x001fe20000000006 */
[----:B------:R-:W-:Y:S06]  /*b2e0*/  BRA `(.L_x_34927) ;  /* 0x0000000800ec7947 */ /* 0x000fec0003800000 */
.L_x_34930:
        /* <DEDUP_REMOVED lines=9> */
.L_x_34933:
[----:B------:R-:W2:Y:S02]  /*b380*/  LDG.E.U16 R2, desc[UR36][R2.64] ;  /* 0x0000002402027981 */ /* 0x000ea4000c1e1500 */
[----:B--2---:R-:W-:-:S06]  /*b390*/  HADD2.F32 R0, -RZ, R2.H0_H0 ;  /* 0x20000002ff007230 */ /* 0x004fcc0000004100 */
[----:B------:R-:W0:Y:S02]  /*b3a0*/  F2I.FTZ.TRUNC.NTZ R0, R0 ;  /* 0x0000000000007305 */ /* 0x000e24000021f100 */
[----:B0-----:R-:W-:Y:S01]  /*b3b0*/  PRMT R6, R0, 0x7610, R6 ;  /* 0x0000761000067816 */ /* 0x001fe20000000006 */
[----:B------:R-:W-:Y:S06]  /*b3c0*/  BRA `(.L_x_34927) ;  /* 0x0000000800b47947 */ /* 0x000fec0003800000 */
.L_x_34932:
[----:B------:R-:W2:Y:S02]  /*b3d0*/  LDG.E.64 R2, desc[UR36][R2.64] ;  /* 0x0000002402027981 */ /* 0x000ea4000c1e1b00 */
[----:B--2---:R4:W0:Y:S01]  /*b3e0*/  F2I.F64.TRUNC R6, R2 ;  /* 0x0000000200067311 */ /* 0x004822000030d100 */
[----:B------:R-:W-:Y:S05]  /*b3f0*/  BRA `(.L_x_34927) ;  /* 0x0000000800a87947 */ /* 0x000fea0003800000 */
.L_x_34922:
        /* <DEDUP_REMOVED lines=12> */
.L_x_34936:
[----:B------:R-:W2:Y:S02]  /*b4c0*/  LDG.E.64 R2, desc[UR36][R2.64] ;  /* 0x0000002402027981 */ /* 0x000ea4000c1e1b00 */
[----:B--2---:R0:W1:Y:S01]  /*b4d0*/  F2I.F64.TRUNC R6, R2 ;  /* 0x0000000200067311 */ /* 0x004062000030d100 */
[----:B------:R-:W-:Y:S05]  /*b4e0*/  BRA `(.L_x_34927) ;  /* 0x00000008006c7947 */ /* 0x000fea0003800000 */
.L_x_34935:
        /* <DEDUP_REMOVED lines=28> */
.L_x_34938:
        /* <DEDUP_REMOVED lines=15> */
.L_x_34937:
[----:B------:R-:W2:Y:S02]  /*b7a0*/  LDG.E.U16 R0, desc[UR36][R2.64] ;  /* 0x0000002402007981 */ /* 0x000ea4000c1e1500 */
[----:B--2---:R-:W-:-:S06]  /*b7b0*/  IMAD.U32 R0, R0, 0x10000, RZ ;  /* 0x0001000000007824 */ /* 0x004fcc00078e00ff */
[----:B------:R-:W0:Y:S02]  /*b7c0*/  F2I.FTZ.TRUNC.NTZ R0, R0 ;  /* 0x0000000000007305 */ /* 0x000e24000021f100 */
[----:B0-----:R-:W-:Y:S01]  /*b7d0*/  PRMT R6, R0, 0x7610, R6 ;  /* 0x0000761000067816 */ /* 0x001fe20000000006 */
[----:B------:R-:W-:Y:S06]  /*b7e0*/  BRA `(.L_x_34927) ;  /* 0x0000000400ac7947 */ /* 0x000fec0003800000 */
.L_x_34934:
        /* <DEDUP_REMOVED lines=10> */
.L_x_34941:
        /* <DEDUP_REMOVED lines=21> */
.L_x_34945:
[----:B------:R-:W-:Y:S05]  /*b9e0*/  BSYNC B1 ;  /* 0x0000000000017941 */ /* 0x000fea0003800000 */
.L_x_34944:
[----:B------:R-:W-:Y:S01]  /*b9f0*/  LEA R3, R0, 0x3b800000, 0x17 ;  /* 0x3b80000000037811 */ /* 0x000fe200078eb8ff */
[----:B------:R-:W-:-:S05]  /*ba00*/  IMAD.SHL.U32 R0, R2, 0x100000, RZ ;  /* 0x0010000002007824 */ /* 0x000fca00078e00ff */
[----:B------:R-:W-:-:S07]  /*ba10*/  LOP3.LUT R0, R3, R0, R4, 0xfe, !PT ;  /* 0x0000000003007212 */ /* 0x000fce00078efe04 */
.L_x_34943:
[----:B------:R-:W-:Y:S05]  /*ba20*/  BSYNC B0 ;  /* 0x0000000000007941 */ /* 0x000fea0003800000 */
.L_x_34942:
[----:B------:R-:W0:Y:S02]  /*ba30*/  F2I.FTZ.TRUNC.NTZ R0, R0 ;  /* 0x0000000000007305 */ /* 0x000e24000021f100 */
[----:B0-----:R-:W-:Y:S01]  /*ba40*/  PRMT R6, R0, 0x7610, R6 ;  /* 0x0000761000067816 */ /* 0x001fe20000000006 */
[----:B------:R-:W-:Y:S06]  /*ba50*/  BRA `(.L_x_34927) ;  /* 0x0000000400107947 */ /* 0x000fec0003800000 */
.L_x_34940:
        /* <DEDUP_REMOVED lines=21> */
.L_x_34949:
[----:B------:R-:W-:Y:S05]  /*bbb0*/  BSYNC B1 ;  /* 0x0000000000017941 */ /* 0x000fea0003800000 */
.L_x_34948:
[----:B------:R-:W-:Y:S01]  /*bbc0*/  LEA R3, R0, 0x37800000, 0x17 ;  /* 0x3780000000037811 */ /* 0x000fe200078eb8ff */
[----:B------:R-:W-:-:S05]  /*bbd0*/  IMAD.SHL.U32 R0, R2, 0x200000, RZ ;  /* 0x0020000002007824 */ /* 0x000fca00078e00ff */
[----:B------:R-:W-:-:S07]  /*bbe0*/  LOP3.LUT R0, R3, R0, R4, 0xfe, !PT ;  /* 0x0000000003007212 */ /* 0x000fce00078efe04 */
.L_x_34947:
[----:B------:R-:W-:Y:S05]  /*bbf0*/  BSYNC B0 ;  /* 0x0000000000007941 */ /* 0x000fea0003800000 */
.L_x_34946:
[----:B------:R-:W0:Y:S02]  /*bc00*/  F2I.FTZ.TRUNC.NTZ R0, R0 ;  /* 0x0000000000007305 */ /* 0x000e24000021f100 */
[----:B0-----:R-:W-:Y:S01]  /*bc10*/  PRMT R6, R0, 0x7610, R6 ;  /* 0x0000761000067816 */ /* 0x001fe20000000006 */
[----:B------:R-:W-:Y:S06]  /*bc20*/  BRA `(.L_x_34927) ;  /* 0x00000000009c7947 */ /* 0x000fec0003800000 */
.L_x_34939:
        /* <DEDUP_REMOVED lines=14> */
.L_x_34953:
[----:B------:R-:W-:Y:S05]  /*bd10*/  BSYNC B0 ;  /* 0x0000000000007941 */ /* 0x000fea0003800000 */
.L_x_34952:
[----:B------:R-:W0:Y:S02]  /*bd20*/  F2I.FTZ.TRUNC.NTZ R0, R0 ;  /* 0x0000000000007305 */ /* 0x000e24000021f100 */
[----:B0-----:R-:W-:Y:S01]  /*bd30*/  PRMT R6, R0, 0x7610, R6 ;  /* 0x0000761000067816 */ /* 0x001fe20000000006 */
[----:B------:R-:W-:Y:S06]  /*bd40*/  BRA `(.L_x_34927) ;  /* 0x0000000000547947 */ /* 0x000fec0003800000 */
.L_x_34926:
        /* <DEDUP_REMOVED lines=16> */
.L_x_34954:
[----:B------:R-:W-:Y:S01]  /*be50*/  PRMT R6, RZ, 0x7610, R6 ;  /* 0x00007610ff067816 */ /* 0x000fe20000000006 */
[----:B------:R-:W-:Y:S06]  /*be60*/  BRA `(.L_x_34927) ;  /* 0x00000000000c7947 */ /* 0x000fec0003800000 */
.L_x_34951:
[----:B------:R0:W5:Y:S01]  /*be70*/  LDG.E.U8 R6, desc[UR36][R2.64] ;  /* 0x0000002402067981 */ /* 0x000162000c1e1100 */
[----:B------:R-:W-:Y:S05]  /*be80*/  BRA `(.L_x_34927) ;  /* 0x0000000000047947 */ /* 0x000fea0003800000 */
.L_x_34950:
[----:B------:R0:W5:Y:S02]  /*be90*/  LDG.E.U8 R6, desc[UR36][R2.64] ;  /* 0x0000002402067981 */ /* 0x000164000c1e1100 */
.L_x_34927:
[----:B01-3-5:R-:W-:Y:S01]  /*bea0*/  LOP3.LUT R0, R6, 0xffff, RZ, 0xc0, !PT ;  /* 0x0000ffff06007812 */ /* 0x02bfe200078ec0ff */
[----:B------:R-:W0:Y:S01]  /*beb0*/  LDC.U8 R9, c[0x0][0x421] ;  /* 0x00010840ff097b82 */ /* 0x000e220000000000 */
[----:B------:R-:W-:Y:S02]  /*bec0*/  BSSY B0, `(.L_x_34955) ;  /* 0x000002e000007945 */ /* 0x000fe40003800000 */
[----:B--2-4-:R-:W-:-:S04]  /*bed0*/  PRMT R2, R0, 0x8880, RZ ;  /* 0x0000888000027816 */ /* 0x014fc800000000ff */
[-C--:B------:R-:W-:Y:S02]  /*bee0*/  IABS R0, R2.reuse ;  /* 0x0000000200007213 */ /* 0x080fe40000000000 */
[----:B------:R-:W-:Y:S02]  /*bef0*/  IABS R10, R2 ;  /* 0x00000002000a7213 */ /* 0x000fe40000000000 */
[----:B------:R-:W1:Y:S03]  /*bf00*/  I2F.RP R3, R0 ;  /* 0x0000000000037306 */ /* 0x000e660000209400 */
[----:B------:R-:W-:Y:S01]  /*bf10*/  IMAD.MOV R10, RZ, RZ, -R10 ;  /* 0x000000ffff0a7224 */ /* 0x000fe200078e0a0a */
[----:B0-----:R-:W-:-:S04]  /*bf20*/  PRMT R11, R9, 0x8880, RZ ;  /* 0x00008880090b7816 */ /* 0x001fc800000000ff */
[----:B-1----:R-:W0:Y:S01]  /*bf30*/  MUFU.RCP R3, R3 ;  /* 0x0000000300037308 */ /* 0x002e220000001000 */
[----:B------:R-:W-:Y:S02]  /*bf40*/  LOP3.LUT R6, R9, R6, RZ, 0x3c, !PT ;  /* 0x0000000609067212 */ /* 0x000fe400078e3cff */
[----:B------:R-:W-:Y:S01]  /*bf50*/  IABS R8, R11 ;  /* 0x0000000b00087213 */ /* 0x000fe20000000000 */
[----:B0-----:R-:W-:-:S04]  /*bf60*/  VIADD R4, R3, 0xffffffe ;  /* 0x0ffffffe03047836 */ /* 0x001fc80000000000 */
        /* <DEDUP_REMOVED lines=35> */
.L_x_34956:
[----:B------:R-:W-:Y:S05]  /*c1a0*/  BSYNC B0 ;  /* 0x0000000000007941 */ /* 0x000fea0003800000 */
.L_x_34955:
        /* <DEDUP_REMOVED lines=11> */
.L_x_34960:
[----:B------:R-:W-:Y:S01]  /*c260*/  STG.E.U8 desc[UR36][R16.64], R5 ;  /* 0x0000000510007986 */ /* 0x000fe2000c101124 */
[----:B------:R-:W-:Y:S05]  /*c270*/  EXIT ;  /* 0x000000000000794d */ /* 0x000fea0003800000 */
.L_x_34959:
        /* <DEDUP_REMOVED lines=12> */
.L_x_34963:
[----:B------:R-:W-:-:S05]  /*c340*/  PRMT R3, R5, 0x8880, RZ ;  /* 0x0000888005037816 */ /* 0x000fca00000000ff */
[----:B------:R-:W-:Y:S01]  /*c350*/  STG.E desc[UR36][R16.64], R3 ;  /* 0x0000000310007986 */ /* 0x000fe2000c101924 */
[----:B------:R-:W-:Y:S05]  /*c360*/  EXIT ;  /* 0x000000000000794d */ /* 0x000fea0003800000 */
.L_x_34962:
[----:B------:R-:W-:-:S04]  /*c370*/  PRMT R3, R5, 0x8880, RZ ;  /* 0x0000888005037816 */ /* 0x000fc800000000ff */
[----:B------:R-:W-:-:S05]  /*c380*/  PRMT R3, R3, 0x7710, RZ ;  /* 0x0000771003037816 */ /* 0x000fca00000000ff */
[----:B------:R-:W-:Y:S01]  /*c390*/  STG.E.U16 desc[UR36][R16.64], R3 ;  /* 0x0000000310007986 */ /* 0x000fe2000c101524 */
[----:B------:R-:W-:Y:S05]  /*c3a0*/  EXIT ;  /* 0x000000000000794d */ /* 0x000fea0003800000 */
.L_x_34958:
        /* <DEDUP_REMOVED lines=9> */
.L_x_34965:
[----:B------:R-:W0:Y:S02]  /*c440*/  I2F.S8 R0, R5 ;  /* 0x0000000500007306 */ /* 0x000e240000001400 */
[----:B0-----:R-:W-:-:S05]  /*c450*/  F2FP.F16.F32.PACK_AB R0, RZ, R0 ;  /* 0x00000000ff00723e */ /* 0x001fca00000000ff */
[----:B------:R-:W-:Y:S01]  /*c460*/  STG.E.U16 desc[UR36][R16.64], R0 ;  /* 0x0000000010007986 */ /* 0x000fe2000c101524 */
[----:B------:R-:W-:Y:S05]  /*c470*/  EXIT ;  /* 0x000000000000794d */ /* 0x000fea0003800000 */
.L_x_34964:
        /* <DEDUP_REMOVED lines=10> */
.L_x_34967:
[----:B------:R-:W0:Y:S02]  /*c520*/  I2F.S8 R5, R5 ;  /* 0x0000000500057306 */ /* 0x000e240000001400 */
[----:B0-----:R-:W-:-:S04]  /*c530*/  F2FP.F16.F32.PACK_AB R3, RZ, R5 ;  /* 0x00000005ff03723e */ /* 0x001fc800000000ff */
[----:B------:R-:W-:-:S05]  /*c540*/  PRMT R3, R3, 0x5410, RZ ;  /* 0x0000541003037816 */ /* 0x000fca00000000ff */
[----:B------:R-:W-:Y:S01]  /*c550*/  STG.E desc[UR36][R16.64], R3 ;  /* 0x0000000310007986 */ /* 0x000fe2000c101924 */
[----:B------:R-:W-:Y:S05]  /*c560*/  EXIT ;  /* 0x000000000000794d */ /* 0x000fea0003800000 */
.L_x_34966:
[----:B------:R-:W-:-:S04]  /*c570*/  PRMT R2, R5, 0x8880, RZ ;  /* 0x0000888005027816 */ /* 0x000fc800000000ff */
[----:B------:R-:W-:-:S06]  /*c580*/  PRMT R2, R2, 0x7710, RZ ;  /* 0x0000771002027816 */ /* 0x000fcc00000000ff */
[----:B------:R-:W0:Y:S02]  /*c590*/  I2F.F64.S16 R2, R2 ;  /* 0x0000000200027312 */ /* 0x000e240000101c00 */
[----:B0-----:R-:W-:Y:S01]  /*c5a0*/  STG.E.64 desc[UR36][R16.64], R2 ;  /* 0x0000000210007986 */ /* 0x001fe2000c101b24 */
[----:B------:R-:W-:Y:S05]  /*c5b0*/  EXIT ;  /* 0x000000000000794d */ /* 0x000fea0003800000 */
.L_x_34957:
        /* <DEDUP_REMOVED lines=12> */
.L_x_34970:
[----:B------:R-:W-:Y:S02]  /*c680*/  PRMT R4, R5, 0x8880, RZ ;  /* 0x0000888005047816 */ /* 0x000fe400000000ff */
[----:B------:R-:W-:Y:S02]  /*c690*/  CS2R R6, SRZ ;  /* 0x0000000000067805 */ /* 0x000fe4000001ff00 */
[----:B------:R-:W-:-:S06]  /*c6a0*/  PRMT R4, R4, 0x7710, RZ ;  /* 0x0000771004047816 */ /* 0x000fcc00000000ff */
[----:B------:R-:W0:Y:S02]  /*c6b0*/  I2F.F64.S16 R4, R4 ;  /* 0x0000000400047312 */ /* 0x000e240000101c00 */
[----:B0-----:R-:W-:Y:S01]  /*c6c0*/  STG.E.128 desc[UR36][R16.64], R4 ;  /* 0x0000000410007986 */ /* 0x001fe2000c101d24 */
[----:B------:R-:W-:Y:S05]  /*c6d0*/  EXIT ;  /* 0x000000000000794d */ /* 0x000fea0003800000 */
.L_x_34969:
        /* <DEDUP_REMOVED lines=21> */
.L_x_34974:
[----:B------:R-:W-:Y:S05]  /*c830*/  BSYNC B0 ;  /* 0x0000000000007941 */ /* 0x000fea0003800000 */
.L_x_34973:
[----:B------:R-:W-:-:S05]  /*c840*/  LOP3.LUT R3, R0, R3, RZ, 0xfc, !PT ;  /* 0x0000000300037212 */ /* 0x000fca00078efcff */
[----:B------:R-:W-:Y:S01]  /*c850*/  STG.E.U8 desc[UR36][R16.64], R3 ;  /* 0x0000000310007986 */ /* 0x000fe2000c101124 */
[----:B------:R-:W-:Y:S05]  /*c860*/  EXIT ;  /* 0x000000000000794d */ /* 0x000fea0003800000 */
.L_x_34972:
        /* <DEDUP_REMOVED lines=13> */
.L_x_34976:
[----:B------:R-:W-:Y:S01]  /*c940*/  IMAD.MOV.U32 R0, RZ, RZ, 0x7f ;  /* 0x0000007fff007424 */ /* 0x000fe200078e00ff */
[----:B------:R-:W-:-:S04]  /*c950*/  ISETP.GT.U32.AND P0, PT, R2, 0x7f800000, PT ;  /* 0x7f8000000200780c */ /* 0x000fc80003f04070 */
[----:B------:R-:W-:-:S09]  /*c960*/  SEL R0, R0, 0x7c, P0 ;  /* 0x0000007c00007807 */ /* 0x000fd20000000000 */
.L_x_34977:
[----:B------:R-:W-:Y:S05]  /*c970*/  BSYNC B0 ;  /* 0x0000000000007941 */ /* 0x000fea0003800000 */
.L_x_34975:
[----:B------:R-:W-:-:S04]  /*c980*/  LOP3.LUT R2, R5, 0x80000000, RZ, 0xc0, !PT ;  /* 0x8000000005027812 */ /* 0x000fc800078ec0ff */
[----:B------:R-:W-:-:S04]  /*c990*/  SHF.R.U32.HI R3, RZ, 0x18, R2 ;  /* 0x00000018ff037819 */ /* 0x000fc80000011602 */
[----:B------:R-:W-:-:S05]  /*c9a0*/  LOP3.LUT R3, R0, R3, RZ, 0xfc, !PT ;  /* 0x0000000300037212 */ /* 0x000fca00078efcff */
[----:B------:R-:W-:Y:S01]  /*c9b0*/  STG.E.U8 desc[UR36][R16.64], R3 ;  /* 0x0000000310007986 */ /* 0x000fe2000c101124 */
[----:B------:R-:W-:Y:S05]  /*c9c0*/  EXIT ;  /* 0x000000000000794d */ /* 0x000fea0003800000 */
.L_x_34971:
[----:B------:R-:W0:Y:S02]  /*c9d0*/  I2F.S8 R0, R5 ;  /* 0x0000000500007306 */ /* 0x000e240000001400 */
[----:B0-----:R-:W-:-:S05]  /*c9e0*/  F2FP.BF16.F32.PACK_AB R0, RZ, R0 ;  /* 0x00000000ff00723e */ /* 0x001fca00000010ff */
[----:B------:R-:W-:Y:S01]  /*c9f0*/  STG.E.U16 desc[UR36][R16.64], R0 ;  /* 0x0000000010007986 */ /* 0x000fe2000c101524 */
[----:B------:R-:W-:Y:S05]  /*ca00*/  EXIT ;  /* 0x000000000000794d */ /* 0x000fea0003800000 */
.L_x_34968:
        /* <DEDUP_REMOVED lines=12> */
.L_x_34980:
        /* <DEDUP_REMOVED lines=17> */
.L_x_34983:
[----:B------:R-:W-:-:S04]  /*cbe0*/  LOP3.LUT R2, R5, 0x80000000, RZ, 0xc0, !PT ;  /* 0x8000000005027812 */ /* 0x000fc800078ec0ff */
[----:B------:R-:W-:-:S04]  /*cbf0*/  SHF.R.U32.HI R3, RZ, 0x18, R2 ;  /* 0x00000018ff037819 */ /* 0x000fc80000011602 */
[----:B------:R-:W-:-:S04]  /*cc00*/  LOP3.LUT R0, R0, R3, RZ, 0xfc, !PT ;  /* 0x0000000300007212 */ /* 0x000fc800078efcff */
[----:B------:R-:W-:-:S07]  /*cc10*/  PRMT R8, R0, 0x7610, R8 ;  /* 0x0000761000087816 */ /* 0x000fce0000000008 */
.L_x_34982:
[----:B------:R-:W-:Y:S05]  /*cc20*/  BSYNC B0 ;  /* 0x0000000000007941 */ /* 0x000fea0003800000 */
.L_x_34981:
[----:B------:R-:W-:Y:S01]  /*cc30*/  STG.E.U8 desc[UR36][R16.64], R8 ;  /* 0x0000000810007986 */ /* 0x000fe2000c101124 */
[----:B------:R-:W-:Y:S05]  /*cc40*/  EXIT ;  /* 0x000000000000794d */ /* 0x000fea0003800000 */
.L_x_34979:
        /* <DEDUP_REMOVED lines=17> */
.L_x_34986:
[----:B------:R-:W-:-:S04]  /*cd60*/  LOP3.LUT R2, R5, 0x80000000, RZ, 0xc0, !PT ;  /* 0x8000000005027812 */ /* 0x000fc800078ec0ff */
[----:B------:R-:W-:-:S04]  /*cd70*/  SHF.R.U32.HI R3, RZ, 0x18, R2 ;  /* 0x00000018ff037819 */ /* 0x000fc80000011602 */
[----:B------:R-:W-:-:S04]  /*cd80*/  LOP3.LUT R0, R0, R3, RZ, 0xfc, !PT ;  /* 0x0000000300007212 */ /* 0x000fc800078efcff */
[----:B------:R-:W-:-:S07]  /*cd90*/  PRMT R8, R0, 0x7610, R8 ;  /* 0x0000761000087816 */ /* 0x000fce0000000008 */
.L_x_34985:
[----:B------:R-:W-:Y:S05]  /*cda0*/  BSYNC B0 ;  /* 0x0000000000007941 */ /* 0x000fea0003800000 */
.L_x_34984:
[----:B------:R-:W-:Y:S01]  /*cdb0*/  STG.E.U8 desc[UR36][R16.64], R8 ;  /* 0x0000000810007986 */ /* 0x000fe2000c101124 */
[----:B------:R-:W-:Y:S05]  /*cdc0*/  EXIT ;  /* 0x000000000000794d */ /* 0x000fea0003800000 */
.L_x_34978:
        /* <DEDUP_REMOVED lines=22> */
.L_x_34961:
        /* <DEDUP_REMOVED lines=16> */
.L_x_34989:
[----:B------:R-:W-:Y:S05]  /*d030*/  EXIT ;  /* 0x000000000000794d */ /* 0x000fea0003800000 */
.L_x_34988:
[----:B------:R-:W-:-:S04]  /*d040*/  LOP3.LUT R5, R5, 0xffff, RZ, 0xc0, !PT ;  /* 0x0000ffff05057812 */ /* 0x000fc800078ec0ff */
[----:B------:R-:W-:-:S05]  /*d050*/  PRMT R5, R5, 0x8880, RZ ;  /* 0x0000888005057816 */ /* 0x000fca00000000ff */
[----:B------:R-:W-:-:S05]  /*d060*/  IMAD.MOV.U32 R2, RZ, RZ, R5 ;  /* 0x000000ffff027224 */ /* 0x000fca00078e0005 */
[----:B------:R-:W-:-:S05]  /*d070*/  SHF.R.S32.HI R3, RZ, 0x1f, R2 ;  /* 0x0000001fff037819 */ /* 0x000fca0000011402 */
[----:B------:R-:W-:Y:S01]  /*d080*/  STG.E.64 desc[UR36][R16.64], R2 ;  /* 0x0000000210007986 */ /* 0x000fe2000c101b24 */
[----:B------:R-:W-:Y:S05]  /*d090*/  EXIT ;  /* 0x000000000000794d */ /* 0x000fea0003800000 */
.L_x_34987:
[----:B------:R-:W-:-:S05]  /*d0a0*/  PRMT R3, R5, 0x8880, RZ ;  /* 0x0000888005037816 */ /* 0x000fca00000000ff */
[----:B------:R-:W-:Y:S01]  /*d0b0*/  STG.E desc[UR36][R16.64], R3 ;  /* 0x0000000310007986 */ /* 0x000fe2000c101924 */
[----:B------:R-:W-:Y:S05]  /*d0c0*/  EXIT ;  /* 0x000000000000794d */ /* 0x000fea0003800000 */
.L_x_34990:
        /* <DEDUP_REMOVED lines=11> */
.L_x_37951:


//--------------------- .text._ZN2at6native27unrolled_elementwise_kernelINS0_13AUnaryFunctorIaaaZZZNS0_15binary_internal21div_floor_kernel_cudaERNS_18TensorIteratorBaseEENKUlvE_clEvENKUlvE0_clEvEUlaaE_EESt5arrayIPcLm2EELi4E23TrivialOffsetCalculatorILi1EjESE_NS0_6memory12LoadWithCastILi1EEENSF_13StoreWithCastILi1EEEEEviT_T0_T2_T3_T4_T5_ --------------------------
	.section	.text._ZN2at6native27unrolled_elementwise_kernelINS0_13AUnaryFunctorIaaaZZZNS0_15binary_internal21div_floor_kernel_cudaERNS_18TensorIteratorBaseEENKUlvE_clEvENKUlvE0_clEvEUlaaE_EESt5arrayIPcLm2EELi4E23TrivialOffsetCalculatorILi1EjESE_NS0_6memory12LoadWithCastILi1EEENSF_13StoreWithCastILi1EEEEEviT_T0_T2_T3_T4_T5_,"ax",@progbits
	.align	128
        .global         _ZN2at6native27unrolled_elementwise_kernelINS0_13AUnaryFunctorIaaaZZZNS0_15binary_internal21div_floor_kernel_cudaERNS_18TensorIteratorBaseEENKUlvE_clEvENKUlvE0_clEvEUlaaE_EESt5arrayIPcLm2EELi4E23TrivialOffsetCalculatorILi1EjESE_NS0_6memory12LoadWithCastILi1EEENSF_13StoreWithCastILi1EEEEEviT_T0_T2_T3_T4_T5_
        .type           _ZN2at6native27unrolled_elementwise_kernelINS0_13AUnaryFunctorIaaaZZZNS0_15binary_internal21div_floor_kernel_cudaERNS_18TensorIteratorBaseEENKUlvE_clEvENKUlvE0_clEvEUlaaE_EESt5arrayIPcLm2EELi4E23TrivialOffsetCalculatorILi1EjESE_NS0_6memory12LoadWithCastILi1EEENSF_13StoreWithCastILi1EEEEEviT_T0_T2_T3_T4_T5_,@function
        .size           _ZN2at6native27unrolled_elementwise_kernelINS0_13AUnaryFunctorIaaaZZZNS0_15binary_internal21div_floor_kernel_cudaERNS_18TensorIteratorBaseEENKUlvE_clEvENKUlvE0_clEvEUlaaE_EESt5arrayIPcLm2EELi4E23TrivialOffsetCalculatorILi1EjESE_NS0_6memory12LoadWithCastILi1EEENSF_13StoreWithCastILi1EEEEEviT_T0_T2_T3_T4_T5_,(.L_x_37952 - _ZN2at6native27unrolled_elementwise_kernelINS0_13AUnaryFunctorIaaaZZZNS0_15binary_internal21div_floor_kernel_cudaERNS_18TensorIteratorBaseEENKUlvE_clEvENKUlvE0_clEvEUlaaE_EESt5arrayIPcLm2EELi4E23TrivialOffsetCalculatorILi1EjESE_NS0_6memory12LoadWithCastILi1EEENSF_13StoreWithCastILi1EEEEEviT_T0_T2_T3_T4_T5_)
        .other          _ZN2at6native27unrolled_elementwise_kernelINS0_13AUnaryFunctorIaaaZZZNS0_15binary_internal21div_floor_kernel_cudaERNS_18TensorIteratorBaseEENKUlvE_clEvENKUlvE0_clEvEUlaaE_EESt5arrayIPcLm2EELi4E23TrivialOffsetCalculatorILi1EjESE_NS0_6memory12LoadWithCastILi1EEENSF_13StoreWithCastILi1EEEEEviT_T0_T2_T3_T4_T5_,@"STO_CUDA_ENTRY STV_DEFAULT"
_ZN2at6native27unrolled_elementwise_kernelINS0_13AUnaryFunctorIaaaZZZNS0_15binary_internal21div_floor_kernel_cudaERNS_18TensorIteratorBaseEENKUlvE_clEvENKUlvE0_clEvEUlaaE_EESt5arrayIPcLm2EELi4E23TrivialOffsetCalculatorILi1EjESE_NS0_6memory12LoadWithCastILi1EEENSF_13StoreWithCastILi1EEEEEviT_T0_T2_T3_T4_T5_:
.text._ZN2at6native27unrolled_elementwise_kernelINS0_13AUnaryFunctorIaaaZZZNS0_15binary_internal21div_floor_kernel_cudaERNS_18TensorIteratorBaseEENKUlvE_clEvENKUlvE0_clEvEUlaaE_EESt5arrayIPcLm2EELi4E23TrivialOffsetCalculatorILi1EjESE_NS0_6memory12LoadWithCastILi1EEENSF_13StoreWithCastILi1EEEEEviT_T0_T2_T3_T4_T5_:
        /* <DEDUP_REMOVED lines=31> */
.L_x_34996:
[----:B------:R3:W5:Y:S01]  /*01f0*/  LDG.E.U8 R29, desc[UR36][R4.64] ;  /* 0x00000024041d7981 */ /* 0x000762000c1e1100 */
[----:B------:R-:W-:Y:S05]  /*0200*/  BRA `(.L_x_34998) ;  /* 0x0000000c00587947 */ /* 0x000fea0003800000 */
.L_x_34995:
        /* <DEDUP_REMOVED lines=8> */
.L_x_35000:
[----:B------:R1:W5:Y:S01]  /*0290*/  LDG.E.U8 R29, desc[UR36][R4.64] ;  /* 0x00000024041d7981 */ /* 0x000362000c1e1100 */
[----:B------:R-:W-:Y:S05]  /*02a0*/  BRA `(.L_x_34998) ;  /* 0x0000000c00307947 */ /* 0x000fea0003800000 */
.L_x_34999:
[----:B------:R2:W5:Y:S01]  /*02b0*/  LDG.E.U16 R29, desc[UR36][R4.64] ;  /* 0x00000024041d7981 */ /* 0x000562000c1e1500 */
[----:B------:R-:W-:Y:S05]  /*02c0*/  BRA `(.L_x_34998) ;  /* 0x0000000c00287947 */ /* 0x000fea0003800000 */
.L_x_34994:
        /* <DEDUP_REMOVED lines=9> */
.L_x_35002:
[----:B------:R-:W2:Y:S02]  /*0360*/  LDG.E.U16 R0, desc[UR36][R4.64] ;  /* 0x0000002404007981 */ /* 0x000ea4000c1e1500 */
[----:B--2---:R-:W-:-:S06]  /*0370*/  HADD2.F32 R0, -RZ, R0.H0_H0 ;  /* 0x20000000ff007230 */ /* 0x004fcc0000004100 */
[----:B------:R-:W0:Y:S02]  /*0380*/  F2I.FTZ.TRUNC.NTZ R0, R0 ;  /* 0x0000000000007305 */ /* 0x000e24000021f100 */
[----:B0-----:R-:W-:Y:S01]  /*0390*/  PRMT R29, R0, 0x7610, R29 ;  /* 0x00007610001d7816 */ /* 0x001fe2000000001d */
[----:B------:R-:W-:Y:S06]  /*03a0*/  BRA `(.L_x_34998) ;  /* 0x0000000800f07947 */ /* 0x000fec0003800000 */
.L_x_35001:
        /* <DEDUP_REMOVED lines=9> */
.L_x_35004:
[----:B------:R-:W2:Y:S02]  /*0440*/  LDG.E.U16 R4, desc[UR36][R4.64] ;  /* 0x0000002404047981 */ /* 0x000ea4000c1e1500 */
[----:B--2---:R-:W-:-:S06]  /*0450*/  HADD2.F32 R0, -RZ, R4.H0_H0 ;  /* 0x20000004ff007230 */ /* 0x004fcc0000004100 */
[----:B------:R-:W0:Y:S02]  /*0460*/  F2I.FTZ.TRUNC.NTZ R0, R0 ;  /* 0x0000000000007305 */ /* 0x000e24000021f100 */
[----:B0-----:R-:W-:Y:S01]  /*0470*/  PRMT R29, R0, 0x7610, R29 ;  /* 0x00007610001d7816 */ /* 0x001fe2000000001d */
[----:B------:R-:W-:Y:S06]  /*0480*/  BRA `(.L_x_34998) ;  /* 0x0000000800b87947 */ /* 0x000fec0003800000 */
.L_x_35003:
[----:B------:R-:W2:Y:S02]  /*0490*/  LDG.E.64 R4, desc[UR36][R4.64] ;  /* 0x0000002404047981 */ /* 0x000ea4000c1e1b00 */
[----:B--2---:R0:W1:Y:S01]  /*04a0*/  F2I.F64.TRUNC R29, R4 ;  /* 0x00000004001d7311 */ /* 0x004062000030d100 */
[----:B------:R-:W-:Y:S05]  /*04b0*/  BRA `(.L_x_34998) ;  /* 0x0000000800ac7947 */ /* 0x000fea0003800000 */
.L_x_34993:
        /* <DEDUP_REMOVED lines=12> */
.L_x_35007:
[----:B------:R-:W2:Y:S02]  /*0580*/  LDG.E.64 R4, desc[UR36][R4.64] ;  /* 0x0000002404047981 */ /* 0x000ea4000c1e1b00 */
[----:B--2---:R0:W1:Y:S01]  /*0590*/  F2I.F64.TRUNC R29, R4 ;  /* 0x00000004001d7311 */ /* 0x004062000030d100 */
[----:B------:R-:W-:Y:S05]  /*05a0*/  BRA `(.L_x_34998) ;  /* 0x0000000800707947 */ /* 0x000fea0003800000 */
.L_x_35006:
        /* <DEDUP_REMOVED lines=28> */
.L_x_35009:
        /* <DEDUP_REMOVED lines=16> */
.L_x_35008:
[----:B------:R-:W2:Y:S02]  /*0870*/  LDG.E.U16 R0, desc[UR36][R4.64] ;  /* 0x0000002404007981 */ /* 0x000ea4000c1e1500 */
[----:B--2---:R-:W-:-:S06]  /*0880*/  IMAD.U32 R0, R0, 0x10000, RZ ;  /* 0x0001000000007824 */ /* 0x004fcc00078e00ff */
[----:B------:R-:W0:Y:S02]  /*0890*/  F2I.FTZ.TRUNC.NTZ R0, R0 ;  /* 0x0000000000007305 */ /* 0x000e24000021f100 */
[----:B0-----:R-:W-:Y:S01]  /*08a0*/  PRMT R29, R0, 0x7610, R29 ;  /* 0x00007610001d7816 */ /* 0x001fe2000000001d */
[----:B------:R-:W-:Y:S06]  /*08b0*/  BRA `(.L_x_34998) ;  /* 0x0000000400ac7947 */ /* 0x000fec0003800000 */
.L_x_35005:
        /* <DEDUP_REMOVED lines=10> */
.L_x_35012:
        /* <DEDUP_REMOVED lines=21> */
.L_x_35016:
[----:B------:R-:W-:Y:S05]  /*0ab0*/  BSYNC B1 ;  /* 0x0000000000017941 */ /* 0x000fea0003800000 */
.L_x_35015:
[----:B------:R-:W-:Y:S01]  /*0ac0*/  LEA R5, R0, 0x3b800000, 0x17 ;  /* 0x3b80000000057811 */ /* 0x000fe200078eb8ff */
[----:B------:R-:W-:-:S05]  /*0ad0*/  IMAD.SHL.U32 R0, R3, 0x100000, RZ ;  /* 0x0010000003007824 */ /* 0x000fca00078e00ff */
[----:B------:R-:W-:-:S07]  /*0ae0*/  LOP3.LUT R0, R5, R0, R6, 0xfe, !PT ;  /* 0x0000000005007212 */ /* 0x000fce00078efe06 */
.L_x_35014:
[----:B------:R-:W-:Y:S05]  /*0af0*/  BSYNC B0 ;  /* 0x0000000000007941 */ /* 0x000fea0003800000 */
.L_x_35013:
[----:B------:R-:W0:Y:S02]  /*0b00*/  F2I.FTZ.TRUNC.NTZ R0, R0 ;  /* 0x0000000000007305 */ /* 0x000e24000021f100 */
[----:B0-----:R-:W-:Y:S01]  /*0b10*/  PRMT R29, R0, 0x7610, R29 ;  /* 0x00007610001d7816 */ /* 0x001fe2000000001d */
[----:B------:R-:W-:Y:S06]  /*0b20*/  BRA `(.L_x_34998) ;  /* 0x0000000400107947 */ /* 0x000fec0003800000 */
.L_x_35011:
        /* <DEDUP_REMOVED lines=21> */
.L_x_35020:
[----:B------:R-:W-:Y:S05]  /*0c80*/  BSYNC B1 ;  /* 0x0000000000017941 */ /* 0x000fea0003800000 */
.L_x_35019:
[----:B------:R-:W-:Y:S01]  /*0c90*/  LEA R5, R0, 0x37800000, 0x17 ;  /* 0x3780000000057811 */ /* 0x000fe200078eb8ff */
[----:B------:R-:W-:-:S05]  /*0ca0*/  IMAD.SHL.U32 R0, R3, 0x200000, RZ ;  /* 0x0020000003007824 */ /* 0x000fca00078e00ff */
[----:B------:R-:W-:-:S07]  /*0cb0*/  LOP3.LUT R0, R5, R0, R6, 0xfe, !PT ;  /* 0x0000000005007212 */ /* 0x000fce00078efe06 */
.L_x_35018:
[----:B------:R-:W-:Y:S05]  /*0cc0*/  BSYNC B0 ;  /* 0x0000000000007941 */ /* 0x000fea0003800000 */
.L_x_35017:
[----:B------:R-:W0:Y:S02]  /*0cd0*/  F2I.FTZ.TRUNC.NTZ R0, R0 ;  /* 0x0000000000007305 */ /* 0x000e24000021f100 */
[----:B0-----:R-:W-:Y:S01]  /*0ce0*/  PRMT R29, R0, 0x7610, R29 ;  /* 0x00007610001d7816 */ /* 0x001fe2000000001d */
[----:B------:R-:W-:Y:S06]  /*0cf0*/  BRA `(.L_x_34998) ;  /* 0x00000000009c7947 */ /* 0x000fec0003800000 */
.L_x_35010:
        /* <DEDUP_REMOVED lines=14> */
.L_x_35024:
[----:B------:R-:W-:Y:S05]  /*0de0*/  BSYNC B0 ;  /* 0x0000000000007941 */ /* 0x000fea0003800000 */
.L_x_35023:
[----:B------:R-:W0:Y:S02]  /*0df0*/  F2I.FTZ.TRUNC.NTZ R0, R0 ;  /* 0x0000000000007305 */ /* 0x000e24000021f100 */
[----:B0-----:R-:W-:Y:S01]  /*0e00*/  PRMT R29, R0, 0x7610, R29 ;  /* 0x00007610001d7816 */ /* 0x001fe2000000001d */
[----:B------:R-:W-:Y:S06]  /*0e10*/  BRA `(.L_x_34998) ;  /* 0x0000000000547947 */ /* 0x000fec0003800000 */
.L_x_34997:
        /* <DEDUP_REMOVED lines=16> */
.L_x_35025:
[----:B------:R-:W-:Y:S01]  /*0f20*/  PRMT R29, RZ, 0x7610, R29 ;  /* 0x00007610ff1d7816 */ /* 0x000fe2000000001d */
[----:B------:R-:W-:Y:S06]  /*0f30*/  BRA `(.L_x_34998) ;  /* 0x00000000000c7947 */ /* 0x000fec0003800000 */
.L_x_35022:
[----:B------:R0:W5:Y:S01]  /*0f40*/  LDG.E.U8 R29, desc[UR36][R4.64] ;  /* 0x00000024041d7981 */ /* 0x000162000c1e1100 */
[----:B------:R-:W-:Y:S05]  /*0f50*/  BRA `(.L_x_34998) ;  /* 0x0000000000047947 */ /* 0x000fea0003800000 */
.L_x_35021:
[----:B------:R0:W5:Y:S02]  /*0f60*/  LDG.E.U8 R29, desc[UR36][R4.64] ;  /* 0x00000024041d7981 */ /* 0x000164000c1e1100 */
.L_x_34998:
[----:B------:R-:W2:Y:S02]  /*0f70*/  S2R R17, SR_TID.X ;  /* 0x0000000000117919 */ /* 0x000ea40000002100 */
[----:B--2---:R-:W-:-:S07]  /*0f80*/  VIADD R17, R17, 0x80 ;  /* 0x0000008011117836 */ /* 0x004fce0000000000 */
.L_x_34992:
[----:B------:R-:W-:Y:S05]  /*0f90*/  BSYNC B6 ;  /* 0x0000000000067941 */ /* 0x000fea0003800000 */
.L_x_34991:
        /* <DEDUP_REMOVED lines=23> */
.L_x_35031:
[----:B------:R0:W5:Y:S01]  /*1110*/  LDG.E.U8 R18, desc[UR36][R4.64] ;  /* 0x0000002404127981 */ /* 0x000162000c1e1100 */
[----:B------:R-:W-:Y:S05]  /*1120*/  BRA `(.L_x_35033) ;  /* 0x0000000c00547947 */ /* 0x000fea0003800000 */
.L_x_35030:
        /* <DEDUP_REMOVED lines=8> */
.L_x_35035:
[----:B------:R0:W5:Y:S01]  /*11b0*/  LDG.E.U8 R18, desc[UR36][R4.64] ;  /* 0x0000002404127981 */ /* 0x000162000c1e1100 */
[----:B------:R-:W-:Y:S05]  /*11c0*/  BRA `(.L_x_35033) ;  /* 0x0000000c002c7947 */ /* 0x000fea0003800000 */
.L_x_35034:
[----:B------:R0:W5:Y:S01]  /*11d0*/  LDG.E.U16 R18, desc[UR36][R4.64] ;  /* 0x0000002404127981 */ /* 0x000162000c1e1500 */
[----:B------:R-:W-:Y:S05]  /*11e0*/  BRA `(.L_x_35033) ;  /* 0x0000000c00247947 */ /* 0x000fea0003800000 */
.L_x_35029:
        /* <DEDUP_REMOVED lines=9> */
.L_x_35037:
[----:B------:R-:W2:Y:S02]  /*1280*/  LDG.E.U16 R0, desc[UR36][R4.64] ;  /* 0x0000002404007981 */ /* 0x000ea4000c1e1500 */
[----:B--2---:R-:W-:-:S06]  /*1290*/  HADD2.F32 R0, -RZ, R0.H0_H0 ;  /* 0x20000000ff007230 */ /* 0x004fcc0000004100 */
[----:B------:R-:W0:Y:S02]  /*12a0*/  F2I.FTZ.TRUNC.NTZ R0, R0 ;  /* 0x0000000000007305 */ /* 0x000e24000021f100 */
[----:B0-----:R-:W-:Y:S01]  /*12b0*/  PRMT R18, R0, 0x7610, R18 ;  /* 0x0000761000127816 */ /* 0x001fe20000000012 */
[----:B------:R-:W-:Y:S06]  /*12c0*/  BRA `(.L_x_35033) ;  /* 0x0000000800ec7947 */ /* 0x000fec0003800000 */
.L_x_35036:
        /* <DEDUP_REMOVED lines=9> */
.L_x_35039:
[----:B------:R-:W2:Y:S02]  /*1360*/  LDG.E.U16 R4, desc[UR36][R4.64] ;  /* 0x0000002404047981 */ /* 0x000ea4000c1e1500 */
[----:B--2---:R-:W-:-:S06]  /*1370*/  HADD2.F32 R0, -RZ, R4.H0_H0 ;  /* 0x20000004ff007230 */ /* 0x004fcc0000004100 */
[----:B------:R-:W0:Y:S02]  /*1380*/  F2I.FTZ.TRUNC.NTZ R0, R0 ;  /* 0x0000000000007305 */ /* 0x000e24000021f100 */
[----:B0-----:R-:W-:Y:S01]  /*1390*/  PRMT R18, R0, 0x7610, R18 ;  /* 0x0000761000127816 */ /* 0x001fe20000000012 */
[----:B------:R-:W-:Y:S06]  /*13a0*/  BRA `(.L_x_35033) ;  /* 0x0000000800b47947 */ /* 0x000fec0003800000 */
.L_x_35038:
[----:B------:R-:W2:Y:S02]  /*13b0*/  LDG.E.64 R4, desc[UR36][R4.64] ;  /* 0x0000002404047981 */ /* 0x000ea4000c1e1b00 */
[----:B--2---:R0:W1:Y:S01]  /*13c0*/  F2I.F64.TRUNC R18, R4 ;  /* 0x0000000400127311 */ /* 0x004062000030d100 */
[----:B------:R-:W-:Y:S05]  /*13d0*/  BRA `(.L_x_35033) ;  /* 0x0000000800a87947 */ /* 0x000fea0003800000 */
.L_x_35028:
        /* <DEDUP_REMOVED lines=12> */
.L_x_35042:
[----:B------:R-:W2:Y:S02]  /*14a0*/  LDG.E.64 R4, desc[UR36][R4.64] ;  /* 0x0000002404047981 */ /* 0x000ea4000c1e1b00 */
[----:B--2---:R0:W1:Y:S01]  /*14b0*/  F2I.F64.TRUNC R18, R4 ;  /* 0x0000000400127311 */ /* 0x004062000030d100 */
[----:B------:R-:W-:Y:S05]  /*14c0*/  BRA `(.L_x_35033) ;  /* 0x00000008006c7947 */ /* 0x000fea0003800000 */
.L_x_35041:
        /* <DEDUP_REMOVED lines=28> */
.L_x_35044:
        /* <DEDUP_REMOVED lines=15> */
.L_x_35043:
[----:B------:R-:W2:Y:S02]  /*1780*/  LDG.E.U16 R0, desc[UR36][R4.64] ;  /* 0x0000002404007981 */ /* 0x000ea4000c1e1500 */
[----:B--2---:R-:W-:-:S06]  /*1790*/  IMAD.U32 R0, R0, 0x10000, RZ ;  /* 0x0001000000007824 */ /* 0x004fcc00078e00ff */
[----:B------:R-:W0:Y:S02]  /*17a0*/  F2I.FTZ.TRUNC.NTZ R0, R0 ;  /* 0x0000000000007305 */ /* 0x000e24000021f100 */
[----:B0-----:R-:W-:Y:S01]  /*17b0*/  PRMT R18, R0, 0x7610, R18 ;  /* 0x0000761000127816 */ /* 0x001fe20000000012 */
[----:B------:R-:W-:Y:S06]  /*17c0*/  BRA `(.L_x_35033) ;  /* 0x0000000400ac7947 */ /* 0x000fec0003800000 */
.L_x_35040:
        /* <DEDUP_REMOVED lines=10> */
.L_x_35047:
        /* <DEDUP_REMOVED lines=21> */
.L_x_35051:
[----:B------:R-:W-:Y:S05]  /*19c0*/  BSYNC B1 ;  /* 0x0000000000017941 */ /* 0x000fea0003800000 */
.L_x_35050:
[----:B------:R-:W-:Y:S01]  /*19d0*/  LEA R5, R0, 0x3b800000, 0x17 ;  /* 0x3b80000000057811 */ /* 0x000fe200078eb8ff */
[----:B------:R-:W-:-:S05]  /*19e0*/  IMAD.SHL.U32 R0, R3, 0x100000, RZ ;  /* 0x0010000003007824 */ /* 0x000fca00078e00ff */
[----:B------:R-:W-:-:S07]  /*19f0*/  LOP3.LUT R0, R5, R0, R6, 0xfe, !PT ;  /* 0x0000000005007212 */ /* 0x000fce00078efe06 */
.L_x_35049:
[----:B------:R-:W-:Y:S05]  /*1a00*/  BSYNC B0 ;  /* 0x0000000000007941 */ /* 0x000fea0003800000 */
.L_x_35048:
[----:B------:R-:W0:Y:S02]  /*1a10*/  F2I.FTZ.TRUNC.NTZ R0, R0 ;  /* 0x0000000000007305 */ /* 0x000e24000021f100 */
[----:B0-----:R-:W-:Y:S01]  /*1a20*/  PRMT R18, R0, 0x7610, R18 ;  /* 0x0000761000127816 */ /* 0x001fe20000000012 */
[----:B------:R-:W-:Y:S06]  /*1a30*/  BRA `(.L_x_35033) ;  /* 0x0000000400107947 */ /* 0x000fec0003800000 */
.L_x_35046:
        /* <DEDUP_REMOVED lines=21> */
.L_x_35055:
[----:B------:R-:W-:Y:S05]  /*1b90*/  BSYNC B1 ;  /* 0x0000000000017941 */ /* 0x000fea0003800000 */
.L_x_35054:
[----:B------:R-:W-:Y:S01]  /*1ba0*/  LEA R5, R0, 0x37800000, 0x17 ;  /* 0x3780000000057811 */ /* 0x000fe200078eb8ff */
[----:B------:R-:W-:-:S05]  /*1bb0*/  IMAD.SHL.U32 R0, R3, 0x200000, RZ ;  /* 0x0020000003007824 */ /* 0x000fca00078e00ff */
[----:B------:R-:W-:-:S07]  /*1bc0*/  LOP3.LUT R0, R5, R0, R6, 0xfe, !PT ;  /* 0x0000000005007212 */ /* 0x000fce00078efe06 */
.L_x_35053:
[----:B------:R-:W-:Y:S05]  /*1bd0*/  BSYNC B0 ;  /* 0x0000000000007941 */ /* 0x000fea0003800000 */
.L_x_35052:
[----:B------:R-:W0:Y:S02]  /*1be0*/  F2I.FTZ.TRUNC.NTZ R0, R0 ;  /* 0x0000000000007305 */ /* 0x000e24000021f100 */
[----:B0-----:R-:W-:Y:S01]  /*1bf0*/  PRMT R18, R0, 0x7610, R18 ;  /* 0x0000761000127816 */ /* 0x001fe20000000012 */
[----:B------:R-:W-:Y:S06]  /*1c00*/  BRA `(.L_x_35033) ;  /* 0x00000000009c7947 */ /* 0x000fec0003800000 */
.L_x_35045:
        /* <DEDUP_REMOVED lines=14> */
.L_x_35059:
[----:B------:R-:W-:Y:S05]  /*1cf0*/  BSYNC B0 ;  /* 0x0000000000007941 */ /* 0x000fea0003800000 */
.L_x_35058:
[----:B------:R-:W0:Y:S02]  /*1d00*/  F2I.FTZ.TRUNC.NTZ R0, R0 ;  /* 0x0000000000007305 */ /* 0x000e24000021f100 */
[----:B0-----:R-:W-:Y:S01]  /*1d10*/  PRMT R18, R0, 0x7610, R18 ;  /* 0x0000761000127816 */ /* 0x001fe20000000012 */
[----:B------:R-:W-:Y:S06]  /*1d20*/  BRA `(.L_x_35033) ;  /* 0x0000000000547947 */ /* 0x000fec0003800000 */
.L_x_35032:
        /* <DEDUP_REMOVED lines=16> */
.L_x_35060:
[----:B------:R-:W-:Y:S01]  /*1e30*/  PRMT R18, RZ, 0x7610, R18 ;  /* 0x00007610ff127816 */ /* 0x000fe20000000012 */
[----:B------:R-:W-:Y:S06]  /*1e40*/  BRA `(.L_x_35033) ;  /* 0x00000000000c7947 */ /* 0x000fec0003800000 */
.L_x_35057:
[----:B------:R3:W5:Y:S01]  /*1e50*/  LDG.E.U8 R18, desc[UR36][R4.64] ;  /* 0x0000002404127981 */ /* 0x000762000c1e1100 */
[----:B------:R-:W-:Y:S05]  /*1e60*/  BRA `(.L_x_35033) ;  /* 0x0000000000047947 */ /* 0x000fea0003800000 */
.L_x_35056:
[----:B------:R2:W5:Y:S02]  /*1e70*/  LDG.E.U8 R18, desc[UR36][R4.64] ;  /* 0x0000002404127981 */ /* 0x000564000c1e1100 */
.L_x_35033:
[----:B------:R-:W-:-:S07]  /*1e80*/  VIADD R17, R17, 0x80 ;  /* 0x0000008011117836 */ /* 0x000fce0000000000 */
.L_x_35027:
[----:B------:R-:W-:Y:S05]  /*1e90*/  BSYNC B6 ;  /* 0x0000000000067941 */ /* 0x000fea0003800000 */
.L_x_35026:
        /* <DEDUP_REMOVED lines=25> */
.L_x_35066:
[----:B------:R0:W5:Y:S01]  /*2030*/  LDG.E.U8 R27, desc[UR36][R4.64] ;  /* 0x00000024041b7981 */ /* 0x000162000c1e1100 */
[----:B------:R-:W-:Y:S05]  /*2040*/  BRA `(.L_x_35068) ;  /* 0x0000000c00547947 */ /* 0x000fea0003800000 */
.L_x_35065:
        /* <DEDUP_REMOVED lines=8> */
.L_x_35070:
[----:B------:R0:W5:Y:S01]  /*20d0*/  LDG.E.U8 R27, desc[UR36][R4.64] ;  /* 0x00000024041b7981 */ /* 0x000162000c1e1100 */
[----:B------:R-:W-:Y:S05]  /*20e0*/  BRA `(.L_x_35068) ;  /* 0x0000000c002c7947 */ /* 0x000fea0003800000 */
.L_x_35069:
[----:B------:R0:W5:Y:S01]  /*20f0*/  LDG.E.U16 R27, desc[UR36][R4.64] ;  /* 0x00000024041b7981 */ /* 0x000162000c1e1500 */
[----:B------:R-:W-:Y:S05]  /*2100*/  BRA `(.L_x_35068) ;  /* 0x0000000c00247947 */ /* 0x000fea0003800000 */
.L_x_35064:
        /* <DEDUP_REMOVED lines=9> */
.L_x_35072:
[----:B------:R-:W2:Y:S02]  /*21a0*/  LDG.E.U16 R0, desc[UR36][R4.64] ;  /* 0x0000002404007981 */ /* 0x000ea4000c1e1500 */
[----:B--2---:R-:W-:-:S06]  /*21b0*/  HADD2.F32 R0, -RZ, R0.H0_H0 ;  /* 0x20000000ff007230 */ /* 0x004fcc0000004100 */
[----:B------:R-:W0:Y:S02]  /*21c0*/  F2I.FTZ.TRUNC.NTZ R0, R0 ;  /* 0x0000000000007305 */ /* 0x000e24000021f100 */
[----:B0-----:R-:W-:Y:S01]  /*21d0*/  PRMT R27, R0, 0x7610, R27 ;  /* 0x00007610001b7816 */ /* 0x001fe2000000001b */
[----:B------:R-:W-:Y:S06]  /*21e0*/  BRA `(.L_x_35068) ;  /* 0x0000000800ec7947 */ /* 0x000fec0003800000 */
.L_x_35071:
        /* <DEDUP_REMOVED lines=9> */
.L_x_35074:
[----:B------:R-:W2:Y:S02]  /*2280*/  LDG.E.U16 R4, desc[UR36][R4.64] ;  /* 0x0000002404047981 */ /* 0x000ea4000c1e1500 */
[----:B--2---:R-:W-:-:S06]  /*2290*/  HADD2.F32 R0, -RZ, R4.H0_H0 ;  /* 0x20000004ff007230 */ /* 0x004fcc0000004100 */
[----:B------:R-:W0:Y:S02]  /*22a0*/  F2I.FTZ.TRUNC.NTZ R0, R0 ;  /* 0x0000000000007305 */ /* 0x000e24000021f100 */
[----:B0-----:R-:W-:Y:S01]  /*22b0*/  PRMT R27, R0, 0x7610, R27 ;  /* 0x00007610001b7816 */ /* 0x001fe2000000001b */
[----:B------:R-:W-:Y:S06]  /*22c0*/  BRA `(.L_x_35068) ;  /* 0x0000000800b47947 */ /* 0x000fec0003800000 */
.L_x_35073:
[----:B------:R-:W2:Y:S02]  /*22d0*/  LDG.E.64 R4, desc[UR36][R4.64] ;  /* 0x0000002404047981 */ /* 0x000ea4000c1e1b00 */
[----:B--2---:R0:W1:Y:S01]  /*22e0*/  F2I.F64.TRUNC R27, R4 ;  /* 0x00000004001b7311 */ /* 0x004062000030d100 */
[----:B------:R-:W-:Y:S05]  /*22f0*/  BRA `(.L_x_35068) ;  /* 0x0000000800a87947 */ /* 0x000fea0003800000 */
.L_x_35063:
        /* <DEDUP_REMOVED lines=12> */
.L_x_35077:
[----:B------:R-:W2:Y:S02]  /*23c0*/  LDG.E.64 R4, desc[UR36][R4.64] ;  /* 0x0000002404047981 */ /* 0x000ea4000c1e1b00 */
[----:B--2---:R3:W4:Y:S01]  /*23d0*/  F2I.F64.TRUNC R27, R4 ;  /* 0x00000004001b7311 */ /* 0x004722000030d100 */
[----:B------:R-:W-:Y:S05]  /*23e0*/  BRA `(.L_x_35068) ;  /* 0x00000008006c7947 */ /* 0x000fea0003800000 */
.L_x_35076:
        /* <DEDUP_REMOVED lines=28> */
.L_x_35079:
        /* <DEDUP_REMOVED lines=15> */
.L_x_35078:
[----:B------:R-:W2:Y:S02]  /*26a0*/  LDG.E.U16 R0, desc[UR36][R4.64] ;  /* 0x0000002404007981 */ /* 0x000ea4000c1e1500 */
[----:B--2---:R-:W-:-:S06]  /*26b0*/  IMAD.U32 R0, R0, 0x10000, RZ ;  /* 0x0001000000007824 */ /* 0x004fcc00078e00ff */
[----:B------:R-:W0:Y:S02]  /*26c0*/  F2I.FTZ.TRUNC.NTZ R0, R0 ;  /* 0x0000000000007305 */ /* 0x000e24000021f100 */
[----:B0-----:R-:W-:Y:S01]  /*26d0*/  PRMT R27, R0, 0x7610, R27 ;  /* 0x00007610001b7816 */ /* 0x001fe2000000001b */
[----:B------:R-:W-:Y:S06]  /*26e0*/  BRA `(.L_x_35068) ;  /* 0x0000000400ac7947 */ /* 0x000fec0003800000 */
.L_x_35075:
        /* <DEDUP_REMOVED lines=10> */
.L_x_35082:
        /* <DEDUP_REMOVED lines=21> */
.L_x_35086:
[----:B------:R-:W-:Y:S05]  /*28e0*/  BSYNC B1 ;  /* 0x0000000000017941 */ /* 0x000fea0003800000 */
.L_x_35085:
[----:B------:R-:W-:Y:S01]  /*28f0*/  LEA R5, R0, 0x3b800000, 0x17 ;  /* 0x3b80000000057811 */ /* 0x000fe200078eb8ff */
[----:B------:R-:W-:-:S05]  /*2900*/  IMAD.SHL.U32 R0, R3, 0x100000, RZ ;  /* 0x0010000003007824 */ /* 0x000fca00078e00ff */
[----:B------:R-:W-:-:S07]  /*2910*/  LOP3.LUT R0, R5, R0, R6, 0xfe, !PT ;  /* 0x0000000005007212 */ /* 0x000fce00078efe06 */
.L_x_35084:
[----:B------:R-:W-:Y:S05]  /*2920*/  BSYNC B0 ;  /* 0x0000000000007941 */ /* 0x000fea0003800000 */
.L_x_35083:
[----:B------:R-:W0:Y:S02]  /*2930*/  F2I.FTZ.TRUNC.NTZ R0, R0 ;  /* 0x0000000000007305 */ /* 0x000e24000021f100 */
[----:B0-----:R-:W-:Y:S01]  /*2940*/  PRMT R27, R0, 0x7610, R27 ;  /* 0x00007610001b7816 */ /* 0x001fe2000000001b */
[----:B------:R-:W-:Y:S06]  /*2950*/  BRA `(.L_x_35068) ;  /* 0x0000000400107947 */ /* 0x000fec0003800000 */
.L_x_35081:
        /* <DEDUP_REMOVED lines=21> */
.L_x_35090:
[----:B------:R-:W-:Y:S05]  /*2ab0*/  BSYNC B1 ;  /* 0x0000000000017941 */ /* 0x000fea0003800000 */
.L_x_35089:
[----:B------:R-:W-:Y:S01]  /*2ac0*/  LEA R5, R0, 0x37800000, 0x17 ;  /* 0x3780000000057811 */ /* 0x000fe200078eb8ff */
[----:B------:R-:W-:-:S05]  /*2ad0*/  IMAD.SHL.U32 R0, R3, 0x200000, RZ ;  /* 0x0020000003007824 */ /* 0x000fca00078e00ff */
[----:B------:R-:W-:-:S07]  /*2ae0*/  LOP3.LUT R0, R5, R0, R6, 0xfe, !PT ;  /* 0x0000000005007212 */ /* 0x000fce00078efe06 */
.L_x_35088:
[----:B------:R-:W-:Y:S05]  /*2af0*/  BSYNC B0 ;  /* 0x0000000000007941 */ /* 0x000fea0003800000 */
.L_x_35087:
[----:B------:R-:W0:Y:S02]  /*2b00*/  F2I.FTZ.TRUNC.NTZ R0, R0 ;  /* 0x0000000000007305 */ /* 0x000e24000021f100 */
[----:B0-----:R-:W-:Y:S01]  /*2b10*/  PRMT R27, R0, 0x7610, R27 ;  /* 0x00007610001b7816 */ /* 0x001fe2000000001b */
[----:B------:R-:W-:Y:S06]  /*2b20*/  BRA `(.L_x_35068) ;  /* 0x00000000009c7947 */ /* 0x000fec0003800000 */
.L_x_35080:
        /* <DEDUP_REMOVED lines=14> */
.L_x_35094:
[----:B------:R-:W-:Y:S05]  /*2c10*/  BSYNC B0 ;  /* 0x0000000000007941 */ /* 0x000fea0003800000 */
.L_x_35093:
[----:B------:R-:W0:Y:S02]  /*2c20*/  F2I.FTZ.TRUNC.NTZ R0, R0 ;  /* 0x0000000000007305 */ /* 0x000e24000021f100 */
[----:B0-----:R-:W-:Y:S01]  /*2c30*/  PRMT R27, R0, 0x7610, R27 ;  /* 0x00007610001b7816 */ /* 0x001fe2000000001b */
[----:B------:R-:W-:Y:S06]  /*2c40*/  BRA `(.L_x_35068) ;  /* 0x0000000000547947 */ /* 0x000fec0003800000 */
.L_x_35067:
        /* <DEDUP_REMOVED lines=16> */
.L_x_35095:
[----:B------:R-:W-:Y:S01]  /*2d50*/  PRMT R27, RZ, 0x7610, R27 ;  /* 0x00007610ff1b7816 */ /* 0x000fe2000000001b */
[----:B------:R-:W-:Y:S06]  /*2d60*/  BRA `(.L_x_35068) ;  /* 0x00000000000c7947 */ /* 0x000fec0003800000 */
.L_x_35092:
[----:B------:R2:W5:Y:S01]  /*2d70*/  LDG.E.U8 R27, desc[UR36][R4.64] ;  /* 0x00000024041b7981 */ /* 0x000562000c1e1100 */
[----:B------:R-:W-:Y:S05]  /*2d80*/  BRA `(.L_x_35068) ;  /* 0x0000000000047947 */ /* 0x000fea0003800000 */
.L_x_35091:
[----:B------:R1:W5:Y:S02]  /*2d90*/  LDG.E.U8 R27, desc[UR36][R4.64] ;  /* 0x00000024041b7981 */ /* 0x000364000c1e1100 */
.L_x_35068:
[----:B------:R-:W-:-:S07]  /*2da0*/  VIADD R17, R17, 0x80 ;  /* 0x0000008011117836 */ /* 0x000fce0000000000 */
.L_x_35062:
[----:B------:R-:W-:Y:S05]  /*2db0*/  BSYNC B6 ;  /* 0x0000000000067941 */ /* 0x000fea0003800000 */
.L_x_35061:
        /* <DEDUP_REMOVED lines=23> */
.L_x_35101:
[----:B------:R0:W5:Y:S01]  /*2f30*/  LDG.E.U8 R19, desc[UR36][R4.64] ;  /* 0x0000002404137981 */ /* 0x000162000c1e1100 */
[----:B------:R-:W-:Y:S05]  /*2f40*/  BRA `(.L_x_35097) ;  /* 0x0000000c00507947 */ /* 0x000fea0003800000 */
.L_x_35100:
        /* <DEDUP_REMOVED lines=8> */
.L_x_35104:
[----:B------:R0:W5:Y:S01]  /*2fd0*/  LDG.E.U8 R19, desc[UR36][R4.64] ;  /* 0x0000002404137981 */ /* 0x000162000c1e1100 */
[----:B------:R-:W-:Y:S05]  /*2fe0*/  BRA `(.L_x_35097) ;  /* 0x0000000c00287947 */ /* 0x000fea0003800000 */
.L_x_35103:
[----:B------:R0:W5:Y:S01]  /*2ff0*/  LDG.E.U16 R19, desc[UR36][R4.64] ;  /* 0x0000002404137981 */ /* 0x000162000c1e1500 */
[----:B------:R-:W-:Y:S05]  /*3000*/  BRA `(.L_x_35097) ;  /* 0x0000000c00207947 */ /* 0x000fea0003800000 */
.L_x_35099:
        /* <DEDUP_REMOVED lines=9> */
.L_x_35106:
[----:B------:R-:W2:Y:S02]  /*30a0*/  LDG.E.U16 R0, desc[UR36][R4.64] ;  /* 0x0000002404007981 */ /* 0x000ea4000c1e1500 */
[----:B--2---:R-:W-:-:S06]  /*30b0*/  HADD2.F32 R0, -RZ, R0.H0_H0 ;  /* 0x20000000ff007230 */ /* 0x004fcc0000004100 */
[----:B------:R-:W0:Y:S02]  /*30c0*/  F2I.FTZ.TRUNC.NTZ R0, R0 ;  /* 0x0000000000007305 */ /* 0x000e24000021f100 */
[----:B0-----:R-:W-:Y:S01]  /*30d0*/  PRMT R19, R0, 0x7610, R19 ;  /* 0x0000761000137816 */ /* 0x001fe20000000013 */
[----:B------:R-:W-:Y:S06]  /*30e0*/  BRA `(.L_x_35097) ;  /* 0x0000000800e87947 */ /* 0x000fec0003800000 */
.L_x_35105:
        /* <DEDUP_REMOVED lines=9> */
.L_x_35108:
[----:B------:R-:W2:Y:S02]  /*3180*/  LDG.E.U16 R4, desc[UR36][R4.64] ;  /* 0x0000002404047981 */ /* 0x000ea4000c1e1500 */
[----:B--2---:R-:W-:-:S06]  /*3190*/  HADD2.F32 R0, -RZ, R4.H0_H0 ;  /* 0x20000004ff007230 */ /* 0x004fcc0000004100 */
[----:B------:R-:W0:Y:S02]  /*31a0*/  F2I.FTZ.TRUNC.NTZ R0, R0 ;  /* 0x0000000000007305 */ /* 0x000e24000021f100 */
[----:B0-----:R-:W-:Y:S01]  /*31b0*/  PRMT R19, R0, 0x7610, R19 ;  /* 0x0000761000137816 */ /* 0x001fe20000000013 */
[----:B------:R-:W-:Y:S06]  /*31c0*/  BRA `(.L_x_35097) ;  /* 0x0000000800b07947 */ /* 0x000fec0003800000 */
.L_x_35107:
[----:B------:R-:W2:Y:S02]  /*31d0*/  LDG.E.64 R4, desc[UR36][R4.64] ;  /* 0x0000002404047981 */ /* 0x000ea4000c1e1b00 */
[----:B--2---:R0:W1:Y:S01]  /*31e0*/  F2I.F64.TRUNC R19, R4 ;  /* 0x0000000400137311 */ /* 0x004062000030d100 */
[----:B------:R-:W-:Y:S05]  /*31f0*/  BRA `(.L_x_35097) ;  /* 0x0000000800a47947 */ /* 0x000fea0003800000 */
.L_x_35098:
        /* <DEDUP_REMOVED lines=12> */
.L_x_35111:
[----:B------:R-:W2:Y:S02]  /*32c0*/  LDG.E.64 R4, desc[UR36][R4.64] ;  /* 0x0000002404047981 */ /* 0x000ea4000c1e1b00 */
[----:B--2---:R0:W1:Y:S01]  /*32d0*/  F2I.F64.TRUNC R19, R4 ;  /* 0x0000000400137311 */ /* 0x004062000030d100 */
[----:B------:R-:W-:Y:S05]  /*32e0*/  BRA `(.L_x_35097) ;  /* 0x0000000800687947 */ /* 0x000fea0003800000 */
.L_x_35110:
        /* <DEDUP_REMOVED lines=28> */
.L_x_35113:
        /* <DEDUP_REMOVED lines=15> */
.L_x_35112:
[----:B------:R-:W2:Y:S02]  /*35a0*/  LDG.E.U16 R0, desc[UR36][R4.64] ;  /* 0x0000002404007981 */ /* 0x000ea4000c1e1500 */
[----:B--2---:R-:W-:-:S06]  /*35b0*/  IMAD.U32 R0, R0, 0x10000, RZ ;  /* 0x0001000000007824 */ /* 0x004fcc00078e00ff */
[----:B------:R-:W0:Y:S02]  /*35c0*/  F2I.FTZ.TRUNC.NTZ R0, R0 ;  /* 0x0000000000007305 */ /* 0x000e24000021f100 */
[----:B0-----:R-:W-:Y:S01]  /*35d0*/  PRMT R19, R0, 0x7610, R19 ;  /* 0x0000761000137816 */ /* 0x001fe20000000013 */
[----:B------:R-:W-:Y:S06]  /*35e0*/  BRA `(.L_x_35097) ;  /* 0x0000000400a87947 */ /* 0x000fec0003800000 */
.L_x_35109:
        /* <DEDUP_REMOVED lines=10> */
.L_x_35116:
        /* <DEDUP_REMOVED lines=21> */
.L_x_35120:
[----:B------:R-:W-:Y:S05]  /*37e0*/  BSYNC B1 ;  /* 0x0000000000017941 */ /* 0x000fea0003800000 */
.L_x_35119:
[----:B------:R-:W-:Y:S01]  /*37f0*/  LEA R5, R0, 0x3b800000, 0x17 ;  /* 0x3b80000000057811 */ /* 0x000fe200078eb8ff */
[----:B------:R-:W-:-:S05]  /*3800*/  IMAD.SHL.U32 R0, R3, 0x100000, RZ ;  /* 0x0010000003007824 */ /* 0x000fca00078e00ff */
[----:B------:R-:W-:-:S07]  /*3810*/  LOP3.LUT R0, R5, R0, R6, 0xfe, !PT ;  /* 0x0000000005007212 */ /* 0x000fce00078efe06 */
.L_x_35118:
[----:B------:R-:W-:Y:S05]  /*3820*/  BSYNC B0 ;  /* 0x0000000000007941 */ /* 0x000fea0003800000 */
.L_x_35117:
[----:B------:R-:W0:Y:S02]  /*3830*/  F2I.FTZ.TRUNC.NTZ R0, R0 ;  /* 0x0000000000007305 */ /* 0x000e24000021f100 */
[----:B0-----:R-:W-:Y:S01]  /*3840*/  PRMT R19, R0, 0x7610, R19 ;  /* 0x0000761000137816 */ /* 0x001fe20000000013 */
[----:B------:R-:W-:Y:S06]  /*3850*/  BRA `(.L_x_35097) ;  /* 0x00000004000c7947 */ /* 0x000fec0003800000 */
.L_x_35115:
        /* <DEDUP_REMOVED lines=21> */
.L_x_35124:
[----:B------:R-:W-:Y:S05]  /*39b0*/  BSYNC B1 ;  /* 0x0000000000017941 */ /* 0x000fea0003800000 */
.L_x_35123:
[----:B------:R-:W-:Y:S01]  /*39c0*/  LEA R5, R0, 0x37800000, 0x17 ;  /* 0x3780000000057811 */ /* 0x000fe200078eb8ff */
[----:B------:R-:W-:-:S05]  /*39d0*/  IMAD.SHL.U32 R0, R3, 0x200000, RZ ;  /* 0x0020000003007824 */ /* 0x000fca00078e00ff */
[----:B------:R-:W-:-:S07]  /*39e0*/  LOP3.LUT R0, R5, R0, R6, 0xfe, !PT ;  /* 0x0000000005007212 */ /* 0x000fce00078efe06 */
.L_x_35122:
[----:B------:R-:W-:Y:S05]  /*39f0*/  BSYNC B0 ;  /* 0x0000000000007941 */ /* 0x000fea0003800000 */
.L_x_35121:
[----:B------:R-:W0:Y:S02]  /*3a00*/  F2I.FTZ.TRUNC.NTZ R0, R0 ;  /* 0x0000000000007305 */ /* 0x000e24000021f100 */
[----:B0-----:R-:W-:Y:S01]  /*3a10*/  PRMT R19, R0, 0x7610, R19 ;  /* 0x0000761000137816 */ /* 0x001fe20000000013 */
[----:B------:R-:W-:Y:S06]  /*3a20*/  BRA `(.L_x_35097) ;  /* 0x0000000000987947 */ /* 0x000fec0003800000 */
.L_x_35114:
        /* <DEDUP_REMOVED lines=14> */
.L_x_35128:
[----:B------:R-:W-:Y:S05]  /*3b10*/  BSYNC B0 ;  /* 0x0000000000007941 */ /* 0x000fea0003800000 */
.L_x_35127:
[----:B------:R-:W0:Y:S02]  /*3b20*/  F2I.FTZ.TRUNC.NTZ R0, R0 ;  /* 0x0000000000007305 */ /* 0x000e24000021f100 */
[----:B0-----:R-:W-:Y:S01]  /*3b30*/  PRMT R19, R0, 0x7610, R19 ;  /* 0x0000761000137816 */ /* 0x001fe20000000013 */
[----:B------:R-:W-:Y:S06]  /*3b40*/  BRA `(.L_x_35097) ;  /* 0x0000000000507947 */ /* 0x000fec0003800000 */
.L_x_35102:
        /* <DEDUP_REMOVED lines=16> */
.L_x_35129:
[----:B------:R-:W-:Y:S05]  /*3c50*/  BRA `(.L_x_35097) ;  /* 0x00000000000c7947 */ /* 0x000fea0003800000 */
.L_x_35126:
[----:B------:R0:W5:Y:S01]  /*3c60*/  LDG.E.U8 R19, desc[UR36][R4.64] ;  /* 0x0000002404137981 */ /* 0x000162000c1e1100 */
[----:B------:R-:W-:Y:S05]  /*3c70*/  BRA `(.L_x_35097) ;  /* 0x0000000000047947 */ /* 0x000fea0003800000 */
.L_x_35125:
[----:B------:R0:W5:Y:S02]  /*3c80*/  LDG.E.U8 R19, desc[UR36][R4.64] ;  /* 0x0000002404137981 */ /* 0x000164000c1e1100 */
.L_x_35097:
[----:B------:R-:W-:Y:S05]  /*3c90*/  BSYNC B6 ;  /* 0x0000000000067941 */ /* 0x000fea0003800000 */
.L_x_35096:
[----:B------:R-:W2:Y:S01]  /*3ca0*/  S2R R25, SR_TID.X ;  /* 0x0000000000197919 */ /* 0x000ea20000002100 */
[----:B------:R-:W1:Y:S01]  /*3cb0*/  LDC.U8 R17, c[0x0][0x234] ;  /* 0x00008d00ff117b82 */ /* 0x000e620000000000 */
[----:B------:R-:W-:Y:S01]  /*3cc0*/  BSSY B0, `(.L_x_35130) ;  /* 0x0000033000007945 */ /* 0x000fe20003800000 */
[----:B0-----:R-:W-:Y:S02]  /*3cd0*/  PRMT R0, R24, 0x8880, RZ ;  /* 0x0000888018007816 */ /* 0x001fe400000000ff */
[CC--:B--2---:R-:W-:Y:S01]  /*3ce0*/  ISETP.GE.AND P0, PT, R25.reuse, R16.reuse, PT ;  /* 0x000000101900720c */ /* 0x0c4fe20003f06270 */
[C---:B------:R-:W-:Y:S02]  /*3cf0*/  VIADD R3, R25.reuse, 0x100 ;  /* 0x0000010019037836 */ /* 0x040fe40000000000 */
[C---:B-1-34-:R-:W-:Y:S02]  /*3d00*/  VIADD R5, R25.reuse, 0x180 ;  /* 0x0000018019057836 */ /* 0x05afe40000000000 */
[----:B------:R-:W-:Y:S01]  /*3d10*/  VIADD R23, R25, 0x80 ;  /* 0x0000008019177836 */ /* 0x000fe20000000000 */
[----:B------:R-:W-:-:S02]  /*3d20*/  ISETP.GE.AND P2, PT, R3, R16, PT ;  /* 0x000000100300720c */ /* 0x000fc40003f46270 */
[-C--:B------:R-:W-:Y:S02]  /*3d30*/  ISETP.GE.AND P1, PT, R5, R16.reuse, PT ;  /* 0x000000100500720c */ /* 0x080fe40003f26270 */
[----:B------:R-:W-:-:S03]  /*3d40*/  ISETP.GE.AND P3, PT, R23, R16, PT ;  /* 0x000000101700720c */ /* 0x000fc60003f66270 */
[----:B------:R-:W-:Y:S10]  /*3d50*/  @P0 BRA `(.L_x_35131) ;  /* 0x0000000000a40947 */ /* 0x000ff40003800000 */
[----:B-----5:R-:W-:Y:S02]  /*3d60*/  LOP3.LUT R3, R29, 0xffff, RZ, 0xc0, !PT ;  /* 0x0000ffff1d037812 */ /* 0x020fe400078ec0ff */
[----:B------:R-:W-:Y:S02]  /*3d70*/  IABS R8, R0 ;  /* 0x0000000000087213 */ /* 0x000fe40000000000 */
[----:B------:R-:W-:Y:S02]  /*3d80*/  PRMT R3, R3, 0x8880, RZ ;  /* 0x0000888003037816 */ /* 0x000fe400000000ff */
[----:B------:R-:W-:Y:S02]  /*3d90*/  LOP3.LUT R29, R29, R24, RZ, 0x3c, !PT ;  /* 0x000000181d1d7212 */ /* 0x000fe400078e3cff */
[-C--:B------:R-:W-:Y:S02]  /*3da0*/  IABS R6, R3.reuse ;  /* 0x0000000300067213 */ /* 0x080fe40000000000 */
[----:B------:R-:W-:-:S02]  /*3db0*/  IABS R10, R3 ;  /* 0x00000003000a7213 */ /* 0x000fc40000000000 */
        /* <DEDUP_REMOVED lines=35> */
.L_x_35131:
[----:B------:R-:W-:Y:S05]  /*3ff0*/  BSYNC B0 ;  /* 0x0000000000007941 */ /* 0x000fea0003800000 */
.L_x_35130:
[----:B------:R-:W-:Y:S04]  /*4000*/  BSSY B0, `(.L_x_35132) ;  /* 0x000002b000007945 */ /* 0x000fe80003800000 */
[----:B------:R-:W-:Y:S05]  /*4010*/  @P3 BRA `(.L_x_35133) ;  /* 0x0000000000a43947 */ /* 0x000fea0003800000 */
        /* <DEDUP_REMOVED lines=41> */
.L_x_35133:
[----:B------:R-:W-:Y:S05]  /*42b0*/  BSYNC B0 ;  /* 0x0000000000007941 */ /* 0x000fea0003800000 */
.L_x_35132:
[----:B------:R-:W-:Y:S04]  /*42c0*/  BSSY B0, `(.L_x_35134) ;  /* 0x000002b000007945 */ /* 0x000fe80003800000 */
[----:B------:R-:W-:Y:S05]  /*42d0*/  @P2 BRA `(.L_x_35135) ;  /* 0x0000000000a42947 */ /* 0x000fea0003800000 */
[C---:B-----5:R-:W-:Y:S02]  /*42e0*/  LOP3.LUT R4, R27.reuse, 0xffff, RZ, 0xc0, !PT ;  /* 0x0000ffff1b047812 */ /* 0x060fe400078ec0ff */
        /* <DEDUP_REMOVED lines=40> */
.L_x_35135:
[----:B------:R-:W-:Y:S05]  /*4570*/  BSYNC B0 ;  /* 0x0000000000007941 */ /* 0x000fea0003800000 */
.L_x_35134:
        /* <DEDUP_REMOVED lines=43> */
.L_x_35137:
[----:B------:R-:W-:Y:S05]  /*4830*/  BSYNC B0 ;  /* 0x0000000000007941 */ /* 0x000fea0003800000 */
.L_x_35136:
        /* <DEDUP_REMOVED lines=22> */
.L_x_35143:
[----:B------:R0:W-:Y:S01]  /*49a0*/  STG.E.U8 desc[UR36][R8.64], R3 ;  /* 0x0000000308007986 */ /* 0x0001e2000c101124 */
[----:B------:R-:W-:Y:S01]  /*49b0*/  IMAD.MOV.U32 R25, RZ, RZ, R23 ;  /* 0x000000ffff197224 */ /* 0x000fe200078e0017 */
[----:B------:R-:W-:Y:S06]  /*49c0*/  BRA `(.L_x_35139) ;  /* 0x0000000c00ec7947 */ /* 0x000fec0003800000 */
.L_x_35142:
        /* <DEDUP_REMOVED lines=13> */
.L_x_35146:
[----:B------:R-:W-:Y:S01]  /*4aa0*/  LOP3.LUT R3, R3, 0xffff, RZ, 0xc0, !PT ;  /* 0x0000ffff03037812 */ /* 0x000fe200078ec0ff */
[----:B------:R-:W-:-:S03]  /*4ab0*/  IMAD.MOV.U32 R25, RZ, RZ, R23 ;  /* 0x000000ffff197224 */ /* 0x000fc600078e0017 */
[----:B------:R-:W-:-:S05]  /*4ac0*/  PRMT R3, R3, 0x8880, RZ ;  /* 0x0000888003037816 */ /* 0x000fca00000000ff */
[----:B------:R0:W-:Y:S01]  /*4ad0*/  STG.E desc[UR36][R8.64], R3 ;  /* 0x0000000308007986 */ /* 0x0001e2000c101924 */
[----:B------:R-:W-:Y:S05]  /*4ae0*/  BRA `(.L_x_35139) ;  /* 0x0000000c00a47947 */ /* 0x000fea0003800000 */
.L_x_35145:
[----:B------:R-:W-:Y:S01]  /*4af0*/  PRMT R3, R3, 0x8880, RZ ;  /* 0x0000888003037816 */ /* 0x000fe200000000ff */
[----:B------:R-:W-:-:S03]  /*4b00*/  IMAD.MOV.U32 R25, RZ, RZ, R23 ;  /* 0x000000ffff197224 */ /* 0x000fc600078e0017 */
[----:B------:R-:W-:-:S05]  /*4b10*/  PRMT R3, R3, 0x7710, RZ ;  /* 0x0000771003037816 */ /* 0x000fca00000000ff */
[----:B------:R0:W-:Y:S01]  /*4b20*/  STG.E.U16 desc[UR36][R8.64], R3 ;  /* 0x0000000308007986 */ /* 0x0001e2000c101524 */
[----:B------:R-:W-:Y:S05]  /*4b30*/  BRA `(.L_x_35139) ;  /* 0x0000000c00907947 */ /* 0x000fea0003800000 */
.L_x_35141:
        /* <DEDUP_REMOVED lines=10> */
.L_x_35148:
[----:B------:R-:W0:Y:S01]  /*4be0*/  I2F.S8 R0, R3 ;  /* 0x0000000300007306 */ /* 0x000e220000001400 */
[----:B------:R-:W-:Y:S01]  /*4bf0*/  IMAD.MOV.U32 R25, RZ, RZ, R23 ;  /* 0x000000ffff197224 */ /* 0x000fe200078e0017 */
[----:B0-----:R-:W-:-:S05]  /*4c00*/  F2FP.F16.F32.PACK_AB R0, RZ, R0 ;  /* 0x00000000ff00723e */ /* 0x001fca00000000ff */
[----:B------:R0:W-:Y:S01]  /*4c10*/  STG.E.U16 desc[UR36][R8.64], R0 ;  /* 0x0000000008007986 */ /* 0x0001e2000c101524 */
[----:B------:R-:W-:Y:S05]  /*4c20*/  BRA `(.L_x_35139) ;  /* 0x0000000c00547947 */ /* 0x000fea0003800000 */
.L_x_35147:
        /* <DEDUP_REMOVED lines=11> */
.L_x_35150:
[----:B------:R-:W0:Y:S01]  /*4ce0*/  I2F.S8 R3, R3 ;  /* 0x0000000300037306 */ /* 0x000e220000001400 */
[----:B------:R-:W-:Y:S01]  /*4cf0*/  IMAD.MOV.U32 R25, RZ, RZ, R23 ;  /* 0x000000ffff197224 */ /* 0x000fe200078e0017 */
[----:B0-----:R-:W-:-:S04]  /*4d00*/  F2FP.F16.F32.PACK_AB R3, RZ, R3 ;  /* 0x00000003ff03723e */ /* 0x001fc800000000ff */
[----:B------:R-:W-:-:S05]  /*4d10*/  PRMT R3, R3, 0x5410, RZ ;  /* 0x0000541003037816 */ /* 0x000fca00000000ff */
[----:B------:R0:W-:Y:S01]  /*4d20*/  STG.E desc[UR36][R8.64], R3 ;  /* 0x0000000308007986 */ /* 0x0001e2000c101924 */
[----:B------:R-:W-:Y:S05]  /*4d30*/  BRA `(.L_x_35139) ;  /* 0x0000000c00107947 */ /* 0x000fea0003800000 */
.L_x_35149:
[----:B------:R-:W-:Y:S01]  /*4d40*/  PRMT R4, R3, 0x8880, RZ ;  /* 0x0000888003047816 */ /* 0x000fe200000000ff */
[----:B------:R-:W-:-:S03]  /*4d50*/  IMAD.MOV.U32 R25, RZ, RZ, R23 ;  /* 0x000000ffff197224 */ /* 0x000fc600078e0017 */
[----:B------:R-:W-:-:S06]  /*4d60*/  PRMT R4, R4, 0x7710, RZ ;  /* 0x0000771004047816 */ /* 0x000fcc00000000ff */
[----:B------:R-:W0:Y:S02]  /*4d70*/  I2F.F64.S16 R4, R4 ;  /* 0x0000000400047312 */ /* 0x000e240000101c00 */
[----:B0-----:R0:W-:Y:S01]  /*4d80*/  STG.E.64 desc[UR36][R8.64], R4 ;  /* 0x0000000408007986 */ /* 0x0011e2000c101b24 */
[----:B------:R-:W-:Y:S05]  /*4d90*/  BRA `(.L_x_35139) ;  /* 0x0000000800f87947 */ /* 0x000fea0003800000 */
.L_x_35140:
        /* <DEDUP_REMOVED lines=13> */
.L_x_35153:
[----:B------:R-:W-:Y:S02]  /*4e70*/  PRMT R4, R3, 0x8880, RZ ;  /* 0x0000888003047816 */ /* 0x000fe400000000ff */
[----:B------:R-:W-:Y:S01]  /*4e80*/  CS2R R6, SRZ ;  /* 0x0000000000067805 */ /* 0x000fe2000001ff00 */
[----:B------:R-:W-:Y:S01]  /*4e90*/  IMAD.MOV.U32 R25, RZ, RZ, R23 ;  /* 0x000000ffff197224 */ /* 0x000fe200078e0017 */
[----:B------:R-:W-:-:S06]  /*4ea0*/  PRMT R4, R4, 0x7710, RZ ;  /* 0x0000771004047816 */ /* 0x000fcc00000000ff */
[----:B------:R-:W0:Y:S02]  /*4eb0*/  I2F.F64.S16 R4, R4 ;  /* 0x0000000400047312 */ /* 0x000e240000101c00 */
[----:B0-----:R0:W-:Y:S01]  /*4ec0*/  STG.E.128 desc[UR36][R8.64], R4 ;  /* 0x0000000408007986 */ /* 0x0011e2000c101d24 */
[----:B------:R-:W-:Y:S05]  /*4ed0*/  BRA `(.L_x_35139) ;  /* 0x0000000800a87947 */ /* 0x000fea0003800000 */
.L_x_35152:
        /* <DEDUP_REMOVED lines=21> */
.L_x_35157:
[----:B------:R-:W-:Y:S05]  /*5030*/  BSYNC B0 ;  /* 0x0000000000007941 */ /* 0x000fea0003800000 */
.L_x_35156:
[----:B------:R-:W-:Y:S01]  /*5040*/  LOP3.LUT R5, R0, R5, RZ, 0xfc, !PT ;  /* 0x0000000500057212 */ /* 0x000fe200078efcff */
[----:B------:R-:W-:-:S04]  /*5050*/  IMAD.MOV.U32 R25, RZ, RZ, R23 ;  /* 0x000000ffff197224 */ /* 0x000fc800078e0017 */
[----:B------:R0:W-:Y:S01]  /*5060*/  STG.E.U8 desc[UR36][R8.64], R5 ;  /* 0x0000000508007986 */ /* 0x0001e2000c101124 */
[----:B------:R-:W-:Y:S05]  /*5070*/  BRA `(.L_x_35139) ;  /* 0x0000000800407947 */ /* 0x000fea0003800000 */
.L_x_35155:
        /* <DEDUP_REMOVED lines=13> */
.L_x_35159:
[----:B------:R-:W-:Y:S01]  /*5150*/  IMAD.MOV.U32 R0, RZ, RZ, 0x7f ;  /* 0x0000007fff007424 */ /* 0x000fe200078e00ff */
[----:B------:R-:W-:-:S04]  /*5160*/  ISETP.GT.U32.AND P0, PT, R4, 0x7f800000, PT ;  /* 0x7f8000000400780c */ /* 0x000fc80003f04070 */
[----:B------:R-:W-:-:S09]  /*5170*/  SEL R0, R0, 0x7c, P0 ;  /* 0x0000007c00007807 */ /* 0x000fd20000000000 */
.L_x_35160:
[----:B------:R-:W-:Y:S05]  /*5180*/  BSYNC B0 ;  /* 0x0000000000007941 */ /* 0x000fea0003800000 */
.L_x_35158:
[----:B------:R-:W-:Y:S01]  /*5190*/  LOP3.LUT R3, R5, 0x80000000, RZ, 0xc0, !PT ;  /* 0x8000000005037812 */ /* 0x000fe200078ec0ff */
[----:B------:R-:W-:-:S03]  /*51a0*/  IMAD.MOV.U32 R25, RZ, RZ, R23 ;  /* 0x000000ffff197224 */ /* 0x000fc600078e0017 */
[----:B------:R-:W-:-:S04]  /*51b0*/  SHF.R.U32.HI R3, RZ, 0x18, R3 ;  /* 0x00000018ff037819 */ /* 0x000fc80000011603 */
[----:B------:R-:W-:-:S05]  /*51c0*/  LOP3.LUT R3, R0, R3, RZ, 0xfc, !PT ;  /* 0x0000000300037212 */ /* 0x000fca00078efcff */
[----:B------:R0:W-:Y:S01]  /*51d0*/  STG.E.U8 desc[UR36][R8.64], R3 ;  /* 0x0000000308007986 */ /* 0x0001e2000c101124 */
[----:B------:R-:W-:Y:S05]  /*51e0*/  BRA `(.L_x_35139) ;  /* 0x0000000400e47947 */ /* 0x000fea0003800000 */
.L_x_35154:
[----:B------:R-:W0:Y:S01]  /*51f0*/  I2F.S8 R0, R3 ;  /* 0x0000000300007306 */ /* 0x000e220000001400 */
[----:B------:R-:W-:Y:S01]  /*5200*/  IMAD.MOV.U32 R25, RZ, RZ, R23 ;  /* 0x000000ffff197224 */ /* 0x000fe200078e0017 */
[----:B0-----:R-:W-:-:S05]  /*5210*/  F2FP.BF16.F32.PACK_AB R0, RZ, R0 ;  /* 0x00000000ff00723e */ /* 0x001fca00000010ff */
[----:B------:R0:W-:Y:S01]  /*5220*/  STG.E.U16 desc[UR36][R8.64], R0 ;  /* 0x0000000008007986 */ /* 0x0001e2000c101524 */
[----:B------:R-:W-:Y:S05]  /*5230*/  BRA `(.L_x_35139) ;  /* 0x0000000400d07947 */ /* 0x000fea0003800000 */
.L_x_35151:
        /* <DEDUP_REMOVED lines=13> */
.L_x_35163:
        /* <DEDUP_REMOVED lines=17> */
.L_x_35166:
[----:B------:R-:W-:-:S04]  /*5420*/  LOP3.LUT R3, R3, 0x80000000, RZ, 0xc0, !PT ;  /* 0x8000000003037812 */ /* 0x000fc800078ec0ff */
[----:B------:R-:W-:-:S04]  /*5430*/  SHF.R.U32.HI R3, RZ, 0x18, R3 ;  /* 0x00000018ff037819 */ /* 0x000fc80000011603 */
[----:B------:R-:W-:-:S04]  /*5440*/  LOP3.LUT R0, R0, R3, RZ, 0xfc, !PT ;  /* 0x0000000300007212 */ /* 0x000fc800078efcff */
[----:B------:R-:W-:-:S07]  /*5450*/  PRMT R4, R0, 0x7610, R4 ;  /* 0x0000761000047816 */ /* 0x000fce0000000004 */
.L_x_35165:
[----:B------:R-:W-:Y:S05]  /*5460*/  BSYNC B0 ;  /* 0x0000000000007941 */ /* 0x000fea0003800000 */
.L_x_35164:
[----:B------:R3:W-:Y:S01]  /*5470*/  STG.E.U8 desc[UR36][R8.64], R4 ;  /* 0x0000000408007986 */ /* 0x0007e2000c101124 */
[----:B------:R-:W-:Y:S01]  /*5480*/  IMAD.MOV.U32 R25, RZ, RZ, R23 ;  /* 0x000000ffff197224 */ /* 0x000fe200078e0017 */
[----:B------:R-:W-:Y:S06]  /*5490*/  BRA `(.L_x_35139) ;  /* 0x0000000400387947 */ /* 0x000fec0003800000 */
.L_x_35162:
        /* <DEDUP_REMOVED lines=17> */
.L_x_35169:
[----:B------:R-:W-:-:S04]  /*55b0*/  LOP3.LUT R3, R3, 0x80000000, RZ, 0xc0, !PT ;  /* 0x8000000003037812 */ /* 0x000fc800078ec0ff */
[----:B------:R-:W-:-:S04]  /*55c0*/  SHF.R.U32.HI R3, RZ, 0x18, R3 ;  /* 0x00000018ff037819 */ /* 0x000fc80000011603 */
[----:B------:R-:W-:-:S04]  /*55d0*/  LOP3.LUT R0, R0, R3, RZ, 0xfc, !PT ;  /* 0x0000000300007212 */ /* 0x000fc800078efcff */
[----:B------:R-:W-:-:S07]  /*55e0*/  PRMT R4, R0, 0x7610, R4 ;  /* 0x0000761000047816 */ /* 0x000fce0000000004 */
.L_x_35168:
[----:B------:R-:W-:Y:S05]  /*55f0*/  BSYNC B0 ;  /* 0x0000000000007941 */ /* 0x000fea0003800000 */
.L_x_35167:
[----:B------:R0:W-:Y:S01]  /*5600*/  STG.E.U8 desc[UR36][R8.64], R4 ;  /* 0x0000000408007986 */ /* 0x0001e2000c101124 */
[----:B------:R-:W-:Y:S01]  /*5610*/  IMAD.MOV.U32 R25, RZ, RZ, R23 ;  /* 0x000000ffff197224 */ /* 0x000fe200078e0017 */
[----:B------:R-:W-:Y:S06]  /*5620*/  BRA `(.L_x_35139) ;  /* 0x0000000000d47947 */ /* 0x000fec0003800000 */
.L_x_35161:
        /* <DEDUP_REMOVED lines=24> */
.L_x_35144:
        /* <DEDUP_REMOVED lines=16> */
.L_x_35172:
[----:B------:R-:W-:Y:S01]  /*58b0*/  IMAD.MOV.U32 R25, RZ, RZ, R23 ;  /* 0x000000ffff197224 */ /* 0x000fe200078e0017 */
[----:B------:R-:W-:Y:S06]  /*58c0*/  BRA `(.L_x_35139) ;  /* 0x00000000002c7947 */ /* 0x000fec0003800000 */
.L_x_35171:
[----:B------:R-:W-:Y:S01]  /*58d0*/  LOP3.LUT R3, R3, 0xffff, RZ, 0xc0, !PT ;  /* 0x0000ffff03037812 */ /* 0x000fe200078ec0ff */
[----:B------:R-:W-:-:S03]  /*58e0*/  IMAD.MOV.U32 R25, RZ, RZ, R23 ;  /* 0x000000ffff197224 */ /* 0x000fc600078e0017 */
[----:B------:R-:W-:-:S05]  /*58f0*/  PRMT R3, R3, 0x8880, RZ ;  /* 0x0000888003037816 */ /* 0x000fca00000000ff */
[----:B------:R-:W-:-:S05]  /*5900*/  IMAD.MOV.U32 R4, RZ, RZ, R3 ;  /* 0x000000ffff047224 */ /* 0x000fca00078e0003 */
[----:B------:R-:W-:-:S05]  /*5910*/  SHF.R.S32.HI R5, RZ, 0x1f, R4 ;  /* 0x0000001fff057819 */ /* 0x000fca0000011404 */
[----:B------:R2:W-:Y:S01]  /*5920*/  STG.E.64 desc[UR36][R8.64], R4 ;  /* 0x0000000408007986 */ /* 0x0005e2000c101b24 */
[----:B------:R-:W-:Y:S05]  /*5930*/  BRA `(.L_x_35139) ;  /* 0x0000000000107947 */ /* 0x000fea0003800000 */
.L_x_35170:
[----:B------:R-:W-:Y:S01]  /*5940*/  LOP3.LUT R3, R3, 0xffff, RZ, 0xc0, !PT ;  /* 0x0000ffff03037812 */ /* 0x000fe200078ec0ff */
[----:B------:R-:W-:-:S03]  /*5950*/  IMAD.MOV.U32 R25, RZ, RZ, R23 ;  /* 0x000000ffff197224 */ /* 0x000fc600078e0017 */
[----:B------:R-:W-:-:S05]  /*5960*/  PRMT R3, R3, 0x8880, RZ ;  /* 0x0000888003037816 */ /* 0x000fca00000000ff */
[----:B------:R0:W-:Y:S02]  /*5970*/  STG.E desc[UR36][R8.64], R3 ;  /* 0x0000000308007986 */ /* 0x0001e4000c101924 */
.L_x_35139:
[----:B------:R-:W-:Y:S05]  /*5980*/  BSYNC B6 ;  /* 0x0000000000067941 */ /* 0x000fea0003800000 */
.L_x_35138:
        /* <DEDUP_REMOVED lines=23> */
.L_x_35178:
[----:B------:R0:W-:Y:S01]  /*5b00*/  STG.E.U8 desc[UR36][R8.64], R22 ;  /* 0x0000001608007986 */ /* 0x0001e2000c101124 */
[----:B------:R-:W-:Y:S05]  /*5b10*/  BRA `(.L_x_35180) ;  /* 0x0000000c00987947 */ /* 0x000fea0003800000 */
.L_x_35177:
        /* <DEDUP_REMOVED lines=12> */
.L_x_35182:
[----:B------:R-:W-:-:S04]  /*5be0*/  LOP3.LUT R22, R22, 0xffff, RZ, 0xc0, !PT ;  /* 0x0000ffff16167812 */ /* 0x000fc800078ec0ff */
[----:B------:R-:W-:-:S05]  /*5bf0*/  PRMT R3, R22, 0x8880, RZ ;  /* 0x0000888016037816 */ /* 0x000fca00000000ff */
[----:B------:R0:W-:Y:S01]  /*5c00*/  STG.E desc[UR36][R8.64], R3 ;  /* 0x0000000308007986 */ /* 0x0001e2000c101924 */
[----:B------:R-:W-:Y:S05]  /*5c10*/  BRA `(.L_x_35180) ;  /* 0x0000000c00587947 */ /* 0x000fea0003800000 */
.L_x_35181:
[----:B------:R-:W-:-:S04]  /*5c20*/  PRMT R3, R22, 0x8880, RZ ;  /* 0x0000888016037816 */ /* 0x000fc800000000ff */
[----:B------:R-:W-:-:S05]  /*5c30*/  PRMT R3, R3, 0x7710, RZ ;  /* 0x0000771003037816 */ /* 0x000fca00000000ff */
[----:B------:R0:W-:Y:S01]  /*5c40*/  STG.E.U16 desc[UR36][R8.64], R3 ;  /* 0x0000000308007986 */ /* 0x0001e2000c101524 */
[----:B------:R-:W-:Y:S05]  /*5c50*/  BRA `(.L_x_35180) ;  /* 0x0000000c00487947 */ /* 0x000fea0003800000 */
.L_x_35176:
        /* <DEDUP_REMOVED lines=9> */
.L_x_35184:
[----:B------:R-:W0:Y:S02]  /*5cf0*/  I2F.S8 R0, R22 ;  /* 0x0000001600007306 */ /* 0x000e240000001400 */
[----:B0-----:R-:W-:-:S05]  /*5d00*/  F2FP.F16.F32.PACK_AB R0, RZ, R0 ;  /* 0x00000000ff00723e */ /* 0x001fca00000000ff */
[----:B------:R0:W-:Y:S01]  /*5d10*/  STG.E.U16 desc[UR36][R8.64], R0 ;  /* 0x0000000008007986 */ /* 0x0001e2000c101524 */
[----:B------:R-:W-:Y:S05]  /*5d20*/  BRA `(.L_x_35180) ;  /* 0x0000000c00147947 */ /* 0x000fea0003800000 */
.L_x_35183:
        /* <DEDUP_REMOVED lines=10> */
.L_x_35186:
[----:B------:R-:W0:Y:S02]  /*5dd0*/  I2F.S8 R22, R22 ;  /* 0x0000001600167306 */ /* 0x000e240000001400 */
[----:B0-----:R-:W-:-:S04]  /*5de0*/  F2FP.F16.F32.PACK_AB R3, RZ, R22 ;  /* 0x00000016ff03723e */ /* 0x001fc800000000ff */
[----:B------:R-:W-:-:S05]  /*5df0*/  PRMT R3, R3, 0x5410, RZ ;  /* 0x0000541003037816 */ /* 0x000fca00000000ff */
[----:B------:R0:W-:Y:S01]  /*5e00*/  STG.E desc[UR36][R8.64], R3 ;  /* 0x0000000308007986 */ /* 0x0001e2000c101924 */
[----:B------:R-:W-:Y:S05]  /*5e10*/  BRA `(.L_x_35180) ;  /* 0x0000000800d87947 */ /* 0x000fea0003800000 */
.L_x_35185:
[----:B------:R-:W-:-:S04]  /*5e20*/  PRMT R4, R22, 0x8880, RZ ;  /* 0x0000888016047816 */ /* 0x000fc800000000ff */
[----:B------:R-:W-:-:S06]  /*5e30*/  PRMT R4, R4, 0x7710, RZ ;  /* 0x0000771004047816 */ /* 0x000fcc00000000ff */
[----:B------:R-:W0:Y:S02]  /*5e40*/  I2F.F64.S16 R4, R4 ;  /* 0x0000000400047312 */ /* 0x000e240000101c00 */
[----:B0-----:R0:W-:Y:S01]  /*5e50*/  STG.E.64 desc[UR36][R8.64], R4 ;  /* 0x0000000408007986 */ /* 0x0011e2000c101b24 */
[----:B------:R-:W-:Y:S05]  /*5e60*/  BRA `(.L_x_35180) ;  /* 0x0000000800c47947 */ /* 0x000fea0003800000 */
.L_x_35175:
        /* <DEDUP_REMOVED lines=12> */
.L_x_35189:
[----:B------:R-:W-:Y:S02]  /*5f30*/  PRMT R4, R22, 0x8880, RZ ;  /* 0x0000888016047816 */ /* 0x000fe400000000ff */
[----:B------:R-:W-:Y:S02]  /*5f40*/  CS2R R6, SRZ ;  /* 0x0000000000067805 */ /* 0x000fe4000001ff00 */
[----:B------:R-:W-:-:S06]  /*5f50*/  PRMT R4, R4, 0x7710, RZ ;  /* 0x0000771004047816 */ /* 0x000fcc00000000ff */
[----:B------:R-:W0:Y:S02]  /*5f60*/  I2F.F64.S16 R4, R4 ;  /* 0x0000000400047312 */ /* 0x000e240000101c00 */
[----:B0-----:R0:W-:Y:S01]  /*5f70*/  STG.E.128 desc[UR36][R8.64], R4 ;  /* 0x0000000408007986 */ /* 0x0011e2000c101d24 */
[----:B------:R-:W-:Y:S05]  /*5f80*/  BRA `(.L_x_35180) ;  /* 0x00000008007c7947 */ /* 0x000fea0003800000 */
.L_x_35188:
        /* <DEDUP_REMOVED lines=21> */
.L_x_35193:
[----:B------:R-:W-:Y:S05]  /*60e0*/  BSYNC B0 ;  /* 0x0000000000007941 */ /* 0x000fea0003800000 */
.L_x_35192:
[----:B------:R-:W-:-:S05]  /*60f0*/  LOP3.LUT R5, R0, R5, RZ, 0xfc, !PT ;  /* 0x0000000500057212 */ /* 0x000fca00078efcff */
[----:B------:R0:W-:Y:S01]  /*6100*/  STG.E.U8 desc[UR36][R8.64], R5 ;  /* 0x0000000508007986 */ /* 0x0001e2000c101124 */
[----:B------:R-:W-:Y:S05]  /*6110*/  BRA `(.L_x_35180) ;  /* 0x0000000800187947 */ /* 0x000fea0003800000 */
.L_x_35191:
        /* <DEDUP_REMOVED lines=13> */
.L_x_35195:
[----:B------:R-:W-:Y:S01]  /*61f0*/  IMAD.MOV.U32 R0, RZ, RZ, 0x7f ;  /* 0x0000007fff007424 */ /* 0x000fe200078e00ff */
[----:B------:R-:W-:-:S04]  /*6200*/  ISETP.GT.U32.AND P0, PT, R3, 0x7f800000, PT ;  /* 0x7f8000000300780c */ /* 0x000fc80003f04070 */
[----:B------:R-:W-:-:S09]  /*6210*/  SEL R0, R0, 0x7c, P0 ;  /* 0x0000007c00007807 */ /* 0x000fd20000000000 */
.L_x_35196:
[----:B------:R-:W-:Y:S05]  /*6220*/  BSYNC B0 ;  /* 0x0000000000007941 */ /* 0x000fea0003800000 */
.L_x_35194:
[----:B------:R-:W-:-:S04]  /*6230*/  LOP3.LUT R3, R5, 0x80000000, RZ, 0xc0, !PT ;  /* 0x8000000005037812 */ /* 0x000fc800078ec0ff */
[----:B------:R-:W-:-:S04]  /*6240*/  SHF.R.U32.HI R3, RZ, 0x18, R3 ;  /* 0x00000018ff037819 */ /* 0x000fc80000011603 */
[----:B------:R-:W-:-:S05]  /*6250*/  LOP3.LUT R3, R0, R3, RZ, 0xfc, !PT ;  /* 0x0000000300037212 */ /* 0x000fca00078efcff */
[----:B------:R0:W-:Y:S01]  /*6260*/  STG.E.U8 desc[UR36][R8.64], R3 ;  /* 0x0000000308007986 */ /* 0x0001e2000c101124 */
[----:B------:R-:W-:Y:S05]  /*6270*/  BRA `(.L_x_35180) ;  /* 0x0000000400c07947 */ /* 0x000fea0003800000 */
.L_x_35190:
[----:B------:R-:W0:Y:S02]  /*6280*/  I2F.S8 R0, R22 ;  /* 0x0000001600007306 */ /* 0x000e240000001400 */
[----:B0-----:R-:W-:-:S05]  /*6290*/  F2FP.BF16.F32.PACK_AB R0, RZ, R0 ;  /* 0x00000000ff00723e */ /* 0x001fca00000010ff */
[----:B------:R0:W-:Y:S01]  /*62a0*/  STG.E.U16 desc[UR36][R8.64], R0 ;  /* 0x0000000008007986 */ /* 0x0001e2000c101524 */
[----:B------:R-:W-:Y:S05]  /*62b0*/  BRA `(.L_x_35180) ;  /* 0x0000000400b07947 */ /* 0x000fea0003800000 */
.L_x_35187:
        /* <DEDUP_REMOVED lines=12> */
.L_x_35199:
        /* <DEDUP_REMOVED lines=17> */
.L_x_35202:
[----:B------:R-:W-:-:S04]  /*6490*/  LOP3.LUT R3, R5, 0x80000000, RZ, 0xc0, !PT ;  /* 0x8000000005037812 */ /* 0x000fc800078ec0ff */
[----:B------:R-:W-:-:S04]  /*64a0*/  SHF.R.U32.HI R3, RZ, 0x18, R3 ;  /* 0x00000018ff037819 */ /* 0x000fc80000011603 */
[----:B------:R-:W-:-:S04]  /*64b0*/  LOP3.LUT R0, R0, R3, RZ, 0xfc, !PT ;  /* 0x0000000300007212 */ /* 0x000fc800078efcff */
[----:B------:R-:W-:-:S07]  /*64c0*/  PRMT R4, R0, 0x7610, R4 ;  /* 0x0000761000047816 */ /* 0x000fce0000000004 */
.L_x_35201:
[----:B------:R-:W-:Y:S05]  /*64d0*/  BSYNC B0 ;  /* 0x0000000000007941 */ /* 0x000fea0003800000 */
.L_x_35200:
[----:B------:R3:W-:Y:S01]  /*64e0*/  STG.E.U8 desc[UR36][R8.64], R4 ;  /* 0x0000000408007986 */ /* 0x0007e2000c101124 */
[----:B------:R-:W-:Y:S05]  /*64f0*/  BRA `(.L_x_35180) ;  /* 0x0000000400207947 */ /* 0x000fea0003800000 */
.L_x_35198:
        /* <DEDUP_REMOVED lines=17> */
.L_x_35205:
[----:B------:R-:W-:-:S04]  /*6610*/  LOP3.LUT R3, R5, 0x80000000, RZ, 0xc0, !PT ;  /* 0x8000000005037812 */ /* 0x000fc800078ec0ff */
[----:B------:R-:W-:-:S04]  /*6620*/  SHF.R.U32.HI R3, RZ, 0x18, R3 ;  /* 0x00000018ff037819 */ /* 0x000fc80000011603 */
[----:B------:R-:W-:-:S04]  /*6630*/  LOP3.LUT R0, R0, R3, RZ, 0xfc, !PT ;  /* 0x0000000300007212 */ /* 0x000fc800078efcff */
[----:B------:R-:W-:-:S07]  /*6640*/  PRMT R4, R0, 0x7610, R4 ;  /* 0x0000761000047816 */ /* 0x000fce0000000004 */
.L_x_35204:
[----:B------:R-:W-:Y:S05]  /*6650*/  BSYNC B0 ;  /* 0x0000000000007941 */ /* 0x000fea0003800000 */
.L_x_35203:
[----:B------:R0:W-:Y:S01]  /*6660*/  STG.E.U8 desc[UR36][R8.64], R4 ;  /* 0x0000000408007986 */ /* 0x0001e2000c101124 */
[----:B------:R-:W-:Y:S05]  /*6670*/  BRA `(.L_x_35180) ;  /* 0x0000000000c07947 */ /* 0x000fea0003800000 */
.L_x_35197:
        /* <DEDUP_REMOVED lines=22> */
.L_x_35179:
        /* <DEDUP_REMOVED lines=16> */
.L_x_35208:
[----:B------:R-:W-:Y:S05]  /*68e0*/  BRA `(.L_x_35180) ;  /* 0x0000000000247947 */ /* 0x000fea0003800000 */
.L_x_35207:
[----:B------:R-:W-:-:S04]  /*68f0*/  LOP3.LUT R22, R22, 0xffff, RZ, 0xc0, !PT ;  /* 0x0000ffff16167812 */ /* 0x000fc800078ec0ff */
[----:B------:R-:W-:-:S05]  /*6900*/  PRMT R22, R22, 0x8880, RZ ;  /* 0x0000888016167816 */ /* 0x000fca00000000ff */
[----:B------:R-:W-:-:S05]  /*6910*/  IMAD.MOV.U32 R4, RZ, RZ, R22 ;  /* 0x000000ffff047224 */ /* 0x000fca00078e0016 */
[----:B------:R-:W-:-:S05]  /*6920*/  SHF.R.S32.HI R5, RZ, 0x1f, R4 ;  /* 0x0000001fff057819 */ /* 0x000fca0000011404 */
[----:B------:R2:W-:Y:S01]  /*6930*/  STG.E.64 desc[UR36][R8.64], R4 ;  /* 0x0000000408007986 */ /* 0x0005e2000c101b24 */
[----:B------:R-:W-:Y:S05]  /*6940*/  BRA `(.L_x_35180) ;  /* 0x00000000000c7947 */ /* 0x000fea0003800000 */
.L_x_35206:
[----:B------:R-:W-:-:S04]  /*6950*/  LOP3.LUT R22, R22, 0xffff, RZ, 0xc0, !PT ;  /* 0x0000ffff16167812 */ /* 0x000fc800078ec0ff */
[----:B------:R-:W-:-:S05]  /*6960*/  PRMT R3, R22, 0x8880, RZ ;  /* 0x0000888016037816 */ /* 0x000fca00000000ff */
[----:B------:R0:W-:Y:S02]  /*6970*/  STG.E desc[UR36][R8.64], R3 ;  /* 0x0000000308007986 */ /* 0x0001e4000c101924 */
.L_x_35180:
        /* <DEDUP_REMOVED lines=23> */
.L_x_35212:
[----:B-----5:R3:W-:Y:S01]  /*6af0*/  STG.E.U8 desc[UR36][R8.64], R18 ;  /* 0x0000001208007986 */ /* 0x0207e2000c101124 */
[----:B------:R-:W-:Y:S05]  /*6b00*/  BRA `(.L_x_35214) ;  /* 0x0000000c00987947 */ /* 0x000fea0003800000 */
.L_x_35211:
        /* <DEDUP_REMOVED lines=12> */
.L_x_35216:
[----:B-----5:R-:W-:-:S04]  /*6bd0*/  LOP3.LUT R18, R18, 0xffff, RZ, 0xc0, !PT ;  /* 0x0000ffff12127812 */ /* 0x020fc800078ec0ff */
[----:B------:R-:W-:-:S05]  /*6be0*/  PRMT R3, R18, 0x8880, RZ ;  /* 0x0000888012037816 */ /* 0x000fca00000000ff */
[----:B------:R2:W-:Y:S01]  /*6bf0*/  STG.E desc[UR36][R8.64], R3 ;  /* 0x0000000308007986 */ /* 0x0005e2000c101924 */
[----:B------:R-:W-:Y:S05]  /*6c00*/  BRA `(.L_x_35214) ;  /* 0x0000000c00587947 */ /* 0x000fea0003800000 */
.L_x_35215:
[----:B-----5:R-:W-:-:S04]  /*6c10*/  PRMT R3, R18, 0x8880, RZ ;  /* 0x0000888012037816 */ /* 0x020fc800000000ff */
[----:B------:R-:W-:-:S05]  /*6c20*/  PRMT R3, R3, 0x7710, RZ ;  /* 0x0000771003037816 */ /* 0x000fca00000000ff */
[----:B------:R0:W-:Y:S01]  /*6c30*/  STG.E.U16 desc[UR36][R8.64], R3 ;  /* 0x0000000308007986 */ /* 0x0001e2000c101524 */
[----:B------:R-:W-:Y:S05]  /*6c40*/  BRA `(.L_x_35214) ;  /* 0x0000000c00487947 */ /* 0x000fea0003800000 */
.L_x_35210:
        /* <DEDUP_REMOVED lines=9> */
.L_x_35218:
[----:B-----5:R-:W0:Y:S02]  /*6ce0*/  I2F.S8 R0, R18 ;  /* 0x0000001200007306 */ /* 0x020e240000001400 */
[----:B0-----:R-:W-:-:S05]  /*6cf0*/  F2FP.F16.F32.PACK_AB R0, RZ, R0 ;  /* 0x00000000ff00723e */ /* 0x001fca00000000ff */
[----:B------:R0:W-:Y:S01]  /*6d00*/  STG.E.U16 desc[UR36][R8.64], R0 ;  /* 0x0000000008007986 */ /* 0x0001e2000c101524 */
[----:B------:R-:W-:Y:S05]  /*6d10*/  BRA `(.L_x_35214) ;  /* 0x0000000c00147947 */ /* 0x000fea0003800000 */
.L_x_35217:
        /* <DEDUP_REMOVED lines=10> */
.L_x_35220:
[----:B-----5:R-:W0:Y:S02]  /*6dc0*/  I2F.S8 R18, R18 ;  /* 0x0000001200127306 */ /* 0x020e240000001400 */
[----:B0-----:R-:W-:-:S04]  /*6dd0*/  F2FP.F16.F32.PACK_AB R3, RZ, R18 ;  /* 0x00000012ff03723e */ /* 0x001fc800000000ff */
[----:B------:R-:W-:-:S05]  /*6de0*/  PRMT R3, R3, 0x5410, RZ ;  /* 0x0000541003037816 */ /* 0x000fca00000000ff */
[----:B------:R0:W-:Y:S01]  /*6df0*/  STG.E desc[UR36][R8.64], R3 ;  /* 0x0000000308007986 */ /* 0x0001e2000c101924 */
[----:B------:R-:W-:Y:S05]  /*6e00*/  BRA `(.L_x_35214) ;  /* 0x0000000800d87947 */ /* 0x000fea0003800000 */
.L_x_35219:
[----:B-----5:R-:W-:-:S04]  /*6e10*/  PRMT R4, R18, 0x8880, RZ ;  /* 0x0000888012047816 */ /* 0x020fc800000000ff */
[----:B------:R-:W-:-:S06]  /*6e20*/  PRMT R4, R4, 0x7710, RZ ;  /* 0x0000771004047816 */ /* 0x000fcc00000000ff */
[----:B------:R-:W0:Y:S02]  /*6e30*/  I2F.F64.S16 R4, R4 ;  /* 0x0000000400047312 */ /* 0x000e240000101c00 */
[----:B0-----:R0:W-:Y:S01]  /*6e40*/  STG.E.64 desc[UR36][R8.64], R4 ;  /* 0x0000000408007986 */ /* 0x0011e2000c101b24 */
[----:B------:R-:W-:Y:S05]  /*6e50*/  BRA `(.L_x_35214) ;  /* 0x0000000800c47947 */ /* 0x000fea0003800000 */
.L_x_35209:
        /* <DEDUP_REMOVED lines=12> */
.L_x_35223:
[----:B-----5:R-:W-:Y:S02]  /*6f20*/  PRMT R4, R18, 0x8880, RZ ;  /* 0x0000888012047816 */ /* 0x020fe400000000ff */
[----:B------:R-:W-:Y:S02]  /*6f30*/  CS2R R6, SRZ ;  /* 0x0000000000067805 */ /* 0x000fe4000001ff00 */
[----:B------:R-:W-:-:S06]  /*6f40*/  PRMT R4, R4, 0x7710, RZ ;  /* 0x0000771004047816 */ /* 0x000fcc00000000ff */
[----:B------:R-:W0:Y:S02]  /*6f50*/  I2F.F64.S16 R4, R4 ;  /* 0x0000000400047312 */ /* 0x000e240000101c00 */
[----:B0-----:R0:W-:Y:S01]  /*6f60*/  STG.E.128 desc[UR36][R8.64], R4 ;  /* 0x0000000408007986 */ /* 0x0011e2000c101d24 */
[----:B------:R-:W-:Y:S05]  /*6f70*/  BRA `(.L_x_35214) ;  /* 0x00000008007c7947 */ /* 0x000fea0003800000 */
.L_x_35222:
        /* <DEDUP_REMOVED lines=21> */
.L_x_35227:
[----:B------:R-:W-:Y:S05]  /*70d0*/  BSYNC B0 ;  /* 0x0000000000007941 */ /* 0x000fea0003800000 */
.L_x_35226:
[----:B------:R-:W-:-:S05]  /*70e0*/  LOP3.LUT R5, R0, R5, RZ, 0xfc, !PT ;  /* 0x0000000500057212 */ /* 0x000fca00078efcff */
[----:B------:R0:W-:Y:S01]  /*70f0*/  STG.E.U8 desc[UR36][R8.64], R5 ;  /* 0x0000000508007986 */ /* 0x0001e2000c101124 */
[----:B------:R-:W-:Y:S05]  /*7100*/  BRA `(.L_x_35214) ;  /* 0x0000000800187947 */ /* 0x000fea0003800000 */
.L_x_35225:
        /* <DEDUP_REMOVED lines=13> */
.L_x_35229:
[----:B------:R-:W-:Y:S01]  /*71e0*/  IMAD.MOV.U32 R0, RZ, RZ, 0x7f ;  /* 0x0000007fff007424 */ /* 0x000fe200078e00ff */
[----:B------:R-:W-:-:S04]  /*71f0*/  ISETP.GT.U32.AND P0, PT, R3, 0x7f800000, PT ;  /* 0x7f8000000300780c */ /* 0x000fc80003f04070 */
[----:B------:R-:W-:-:S09]  /*7200*/  SEL R0, R0, 0x7c, P0 ;  /* 0x0000007c00007807 */ /* 0x000fd20000000000 */
.L_x_35230:
[----:B------:R-:W-:Y:S05]  /*7210*/  BSYNC B0 ;  /* 0x0000000000007941 */ /* 0x000fea0003800000 */
.L_x_35228:
[----:B------:R-:W-:-:S04]  /*7220*/  LOP3.LUT R3, R5, 0x80000000, RZ, 0xc0, !PT ;  /* 0x8000000005037812 */ /* 0x000fc800078ec0ff */
[----:B------:R-:W-:-:S04]  /*7230*/  SHF.R.U32.HI R3, RZ, 0x18, R3 ;  /* 0x00000018ff037819 */ /* 0x000fc80000011603 */
[----:B------:R-:W-:-:S05]  /*7240*/  LOP3.LUT R3, R0, R3, RZ, 0xfc, !PT ;  /* 0x0000000300037212 */ /* 0x000fca00078efcff */
[----:B------:R0:W-:Y:S01]  /*7250*/  STG.E.U8 desc[UR36][R8.64], R3 ;  /* 0x0000000308007986 */ /* 0x0001e2000c101124 */
[----:B------:R-:W-:Y:S05]  /*7260*/  BRA `(.L_x_35214) ;  /* 0x0000000400c07947 */ /* 0x000fea0003800000 */
.L_x_35224:
[----:B-----5:R-:W0:Y:S02]  /*7270*/  I2F.S8 R0, R18 ;  /* 0x0000001200007306 */ /* 0x020e240000001400 */
[----:B0-----:R-:W-:-:S05]  /*7280*/  F2FP.BF16.F32.PACK_AB R0, RZ, R0 ;  /* 0x00000000ff00723e */ /* 0x001fca00000010ff */
[----:B------:R0:W-:Y:S01]  /*7290*/  STG.E.U16 desc[UR36][R8.64], R0 ;  /* 0x0000000008007986 */ /* 0x0001e2000c101524 */
[----:B------:R-:W-:Y:S05]  /*72a0*/  BRA `(.L_x_35214) ;  /* 0x0000000400b07947 */ /* 0x000fea0003800000 */
.L_x_35221:
        /* <DEDUP_REMOVED lines=12> */
.L_x_35233:
        /* <DEDUP_REMOVED lines=17> */
.L_x_35236:
[----:B------:R-:W-:-:S04]  /*7480*/  LOP3.LUT R3, R5, 0x80000000, RZ, 0xc0, !PT ;  /* 0x8000000005037812 */ /* 0x000fc800078ec0ff */
[----:B------:R-:W-:-:S04]  /*7490*/  SHF.R.U32.HI R3, RZ, 0x18, R3 ;  /* 0x00000018ff037819 */ /* 0x000fc80000011603 */
[----:B------:R-:W-:-:S04]  /*74a0*/  LOP3.LUT R0, R0, R3, RZ, 0xfc, !PT ;  /* 0x0000000300007212 */ /* 0x000fc800078efcff */
[----:B------:R-:W-:-:S07]  /*74b0*/  PRMT R4, R0, 0x7610, R4 ;  /* 0x0000761000047816 */ /* 0x000fce0000000004 */
.L_x_35235:
[----:B------:R-:W-:Y:S05]  /*74c0*/  BSYNC B0 ;  /* 0x0000000000007941 */ /* 0x000fea0003800000 */
.L_x_35234:
[----:B------:R0:W-:Y:S01]  /*74d0*/  STG.E.U8 desc[UR36][R8.64], R4 ;  /* 0x0000000408007986 */ /* 0x0001e2000c101124 */
[----:B------:R-:W-:Y:S05]  /*74e0*/  BRA `(.L_x_35214) ;  /* 0x0000000400207947 */ /* 0x000fea0003800000 */
.L_x_35232:
        /* <DEDUP_REMOVED lines=17> */
.L_x_35239:
[----:B------:R-:W-:-:S04]  /*7600*/  LOP3.LUT R3, R5, 0x80000000, RZ, 0xc0, !PT ;  /* 0x8000000005037812 */ /* 0x000fc800078ec0ff */
[----:B------:R-:W-:-:S04]  /*7610*/  SHF.R.U32.HI R3, RZ, 0x18, R3 ;  /* 0x00000018ff037819 */ /* 0x000fc80000011603 */
[----:B------:R-:W-:-:S04]  /*7620*/  LOP3.LUT R0, R0, R3, RZ, 0xfc, !PT ;  /* 0x0000000300007212 */ /* 0x000fc800078efcff */
[----:B------:R-:W-:-:S07]  /*7630*/  PRMT R4, R0, 0x7610, R4 ;  /* 0x0000761000047816 */ /* 0x000fce0000000004 */
.L_x_35238:
[----:B------:R-:W-:Y:S05]  /*7640*/  BSYNC B0 ;  /* 0x0000000000007941 */ /* 0x000fea0003800000 */
.L_x_35237:
[----:B------:R0:W-:Y:S01]  /*7650*/  STG.E.U8 desc[UR36][R8.64], R4 ;  /* 0x0000000408007986 */ /* 0x0001e2000c101124 */
[----:B------:R-:W-:Y:S05]  /*7660*/  BRA `(.L_x_35214) ;  /* 0x0000000000c07947 */ /* 0x000fea0003800000 */
.L_x_35231:
        /* <DEDUP_REMOVED lines=22> */
.L_x_35213:
        /* <DEDUP_REMOVED lines=16> */
.L_x_35242:
[----:B------:R-:W-:Y:S05]  /*78d0*/  BRA `(.L_x_35214) ;  /* 0x0000000000247947 */ /* 0x000fea0003800000 */
.L_x_35241:
[----:B-----5:R-:W-:-:S04]  /*78e0*/  LOP3.LUT R18, R18, 0xffff, RZ, 0xc0, !PT ;  /* 0x0000ffff12127812 */ /* 0x020fc800078ec0ff */
[----:B------:R-:W-:-:S05]  /*78f0*/  PRMT R18, R18, 0x8880, RZ ;  /* 0x0000888012127816 */ /* 0x000fca00000000ff */
[----:B------:R-:W-:-:S05]  /*7900*/  IMAD.MOV.U32 R4, RZ, RZ, R18 ;  /* 0x000000ffff047224 */ /* 0x000fca00078e0012 */
[----:B------:R-:W-:-:S05]  /*7910*/  SHF.R.S32.HI R5, RZ, 0x1f, R4 ;  /* 0x0000001fff057819 */ /* 0x000fca0000011404 */
[----:B------:R0:W-:Y:S01]  /*7920*/  STG.E.64 desc[UR36][R8.64], R4 ;  /* 0x0000000408007986 */ /* 0x0001e2000c101b24 */
[----:B------:R-:W-:Y:S05]  /*7930*/  BRA `(.L_x_35214) ;  /* 0x00000000000c7947 */ /* 0x000fea0003800000 */
.L_x_35240:
[----:B-----5:R-:W-:-:S04]  /*7940*/  LOP3.LUT R18, R18, 0xffff, RZ, 0xc0, !PT ;  /* 0x0000ffff12127812 */ /* 0x020fc800078ec0ff */
[----:B------:R-:W-:-:S05]  /*7950*/  PRMT R3, R18, 0x8880, RZ ;  /* 0x0000888012037816 */ /* 0x000fca00000000ff */
[----:B------:R0:W-:Y:S02]  /*7960*/  STG.E desc[UR36][R8.64], R3 ;  /* 0x0000000308007986 */ /* 0x0001e4000c101924 */
.L_x_35214:
[----:B------:R-:W-:-:S07]  /*7970*/  VIADD R25, R25, 0x80 ;  /* 0x0000008019197836 */ /* 0x000fce0000000000 */
.L_x_35174:
[----:B------:R-:W-:Y:S05]  /*7980*/  BSYNC B6 ;  /* 0x0000000000067941 */ /* 0x000fea0003800000 */
.L_x_35173:
        /* <DEDUP_REMOVED lines=21> */
.L_x_35246:
[----:B-----5:R-:W-:Y:S01]  /*7ae0*/  STG.E.U8 desc[UR36][R2.64], R19 ;  /* 0x0000001302007986 */ /* 0x020fe2000c101124 */
[----:B------:R-:W-:Y:S05]  /*7af0*/  EXIT ;  /* 0x000000000000794d */ /* 0x000fea0003800000 */
.L_x_35245:
        /* <DEDUP_REMOVED lines=12> */
.L_x_35249:
[----:B-----5:R-:W-:-:S04]  /*7bc0*/  LOP3.LUT R19, R19, 0xffff, RZ, 0xc0, !PT ;  /* 0x0000ffff13137812 */ /* 0x020fc800078ec0ff */
[----:B------:R-:W-:-:S05]  /*7bd0*/  PRMT R5, R19, 0x8880, RZ ;  /* 0x0000888013057816 */ /* 0x000fca00000000ff */
[----:B------:R-:W-:Y:S01]  /*7be0*/  STG.E desc[UR36][R2.64], R5 ;  /* 0x0000000502007986 */ /* 0x000fe2000c101924 */
[----:B------:R-:W-:Y:S05]  /*7bf0*/  EXIT ;  /* 0x000000000000794d */ /* 0x000fea0003800000 */
.L_x_35248:
[----:B-----5:R-:W-:-:S04]  /*7c00*/  PRMT R5, R19, 0x8880, RZ ;  /* 0x0000888013057816 */ /* 0x020fc800000000ff */
[----:B------:R-:W-:-:S05]  /*7c10*/  PRMT R5, R5, 0x7710, RZ ;  /* 0x0000771005057816 */ /* 0x000fca00000000ff */
[----:B------:R-:W-:Y:S01]  /*7c20*/  STG.E.U16 desc[UR36][R2.64], R5 ;  /* 0x0000000502007986 */ /* 0x000fe2000c101524 */
[----:B------:R-:W-:Y:S05]  /*7c30*/  EXIT ;  /* 0x000000000000794d */ /* 0x000fea0003800000 */
.L_x_35244:
        /* <DEDUP_REMOVED lines=9> */
.L_x_35251:
[----:B-----5:R-:W0:Y:S02]  /*7cd0*/  I2F.S8 R0, R19 ;  /* 0x0000001300007306 */ /* 0x020e240000001400 */
[----:B0-----:R-:W-:-:S05]  /*7ce0*/  F2FP.F16.F32.PACK_AB R0, RZ, R0 ;  /* 0x00000000ff00723e */ /* 0x001fca00000000ff */
[----:B------:R-:W-:Y:S01]  /*7cf0*/  STG.E.U16 desc[UR36][R2.64], R0 ;  /* 0x0000000002007986 */ /* 0x000fe2000c101524 */
[----:B------:R-:W-:Y:S05]  /*7d00*/  EXIT ;  /* 0x000000000000794d */ /* 0x000fea0003800000 */
.L_x_35250:
        /* <DEDUP_REMOVED lines=10> */
.L_x_35253:
[----:B-----5:R-:W0:Y:S02]  /*7db0*/  I2F.S8 R19, R19 ;  /* 0x0000001300137306 */ /* 0x020e240000001400 */
[----:B0-----:R-:W-:-:S04]  /*7dc0*/  F2FP.F16.F32.PACK_AB R5, RZ, R19 ;  /* 0x00000013ff05723e */ /* 0x001fc800000000ff */
[----:B------:R-:W-:-:S05]  /*7dd0*/  PRMT R5, R5, 0x5410, RZ ;  /* 0x0000541005057816 */ /* 0x000fca00000000ff */
[----:B------:R-:W-:Y:S01]  /*7de0*/  STG.E desc[UR36][R2.64], R5 ;  /* 0x0000000502007986 */ /* 0x000fe2000c101924 */
[----:B------:R-:W-:Y:S05]  /*7df0*/  EXIT ;  /* 0x000000000000794d */ /* 0x000fea0003800000 */
.L_x_35252:
[----:B-----5:R-:W-:-:S04]  /*7e00*/  PRMT R4, R19, 0x8880, RZ ;  /* 0x0000888013047816 */ /* 0x020fc800000000ff */
[----:B------:R-:W-:-:S06]  /*7e10*/  PRMT R4, R4, 0x7710, RZ ;  /* 0x0000771004047816 */ /* 0x000fcc00000000ff */
[----:B------:R-:W0:Y:S02]  /*7e20*/  I2F.F64.S16 R4, R4 ;  /* 0x0000000400047312 */ /* 0x000e240000101c00 */
[----:B0-----:R-:W-:Y:S01]  /*7e30*/  STG.E.64 desc[UR36][R2.64], R4 ;  /* 0x0000000402007986 */ /* 0x001fe2000c101b24 */
[----:B------:R-:W-:Y:S05]  /*7e40*/  EXIT ;  /* 0x000000000000794d */ /* 0x000fea0003800000 */
.L_x_35243:
        /* <DEDUP_REMOVED lines=12> */
.L_x_35256:
[----:B-----5:R-:W-:Y:S02]  /*7f10*/  PRMT R4, R19, 0x8880, RZ ;  /* 0x0000888013047816 */ /* 0x020fe400000000ff */
[----:B------:R-:W-:Y:S02]  /*7f20*/  CS2R R6, SRZ ;  /* 0x0000000000067805 */ /* 0x000fe4000001ff00 */
[----:B------:R-:W-:-:S06]  /*7f30*/  PRMT R4, R4, 0x7710, RZ ;  /* 0x0000771004047816 */ /* 0x000fcc00000000ff */
[----:B------:R-:W0:Y:S02]  /*7f40*/  I2F.F64.S16 R4, R4 ;  /* 0x0000000400047312 */ /* 0x000e240000101c00 */
[----:B0-----:R-:W-:Y:S01]  /*7f50*/  STG.E.128 desc[UR36][R2.64], R4 ;  /* 0x0000000402007986 */ /* 0x001fe2000c101d24 */
[----:B------:R-:W-:Y:S05]  /*7f60*/  EXIT ;  /* 0x000000000000794d */ /* 0x000fea0003800000 */
.L_x_35255:
        /* <DEDUP_REMOVED lines=21> */
.L_x_35260:
[----:B------:R-:W-:Y:S05]  /*80c0*/  BSYNC B0 ;  /* 0x0000000000007941 */ /* 0x000fea0003800000 */
.L_x_35259:
[----:B------:R-:W-:-:S05]  /*80d0*/  LOP3.LUT R5, R0, R5, RZ, 0xfc, !PT ;  /* 0x0000000500057212 */ /* 0x000fca00078efcff */
[----:B------:R-:W-:Y:S01]  /*80e0*/  STG.E.U8 desc[UR36][R2.64], R5 ;  /* 0x0000000502007986 */ /* 0x000fe2000c101124 */
[----:B------:R-:W-:Y:S05]  /*80f0*/  EXIT ;  /* 0x000000000000794d */ /* 0x000fea0003800000 */
.L_x_35258:
        /* <DEDUP_REMOVED lines=13> */
.L_x_35262:
[----:B------:R-:W-:Y:S01]  /*81d0*/  IMAD.MOV.U32 R0, RZ, RZ, 0x7f ;  /* 0x0000007fff007424 */ /* 0x000fe200078e00ff */
[----:B------:R-:W-:-:S04]  /*81e0*/  ISETP.GT.U32.AND P0, PT, R4, 0x7f800000, PT ;  /* 0x7f8000000400780c */ /* 0x000fc80003f04070 */
[----:B------:R-:W-:-:S09]  /*81f0*/  SEL R0, R0, 0x7c, P0 ;  /* 0x0000007c00007807 */ /* 0x000fd20000000000 */
.L_x_35263:
[----:B------:R-:W-:Y:S05]  /*8200*/  BSYNC B0 ;  /* 0x0000000000007941 */ /* 0x000fea0003800000 */
.L_x_35261:
[----:B------:R-:W-:-:S04]  /*8210*/  LOP3.LUT R4, R19, 0x80000000, RZ, 0xc0, !PT ;  /* 0x8000000013047812 */ /* 0x000fc800078ec0ff */
[----:B------:R-:W-:-:S04]  /*8220*/  SHF.R.U32.HI R5, RZ, 0x18, R4 ;  /* 0x00000018ff057819 */ /* 0x000fc80000011604 */
[----:B------:R-:W-:-:S05]  /*8230*/  LOP3.LUT R5, R0, R5, RZ, 0xfc, !PT ;  /* 0x0000000500057212 */ /* 0x000fca00078efcff */
[----:B------:R-:W-:Y:S01]  /*8240*/  STG.E.U8 desc[UR36][R2.64], R5 ;  /* 0x0000000502007986 */ /* 0x000fe2000c101124 */
[----:B------:R-:W-:Y:S05]  /*8250*/  EXIT ;  /* 0x000000000000794d */ /* 0x000fea0003800000 */
.L_x_35257:
[----:B-----5:R-:W0:Y:S02]  /*8260*/  I2F.S8 R0, R19 ;  /* 0x0000001300007306 */ /* 0x020e240000001400 */
[----:B0-----:R-:W-:-:S05]  /*8270*/  F2FP.BF16.F32.PACK_AB R0, RZ, R0 ;  /* 0x00000000ff00723e */ /* 0x001fca00000010ff */
[----:B------:R-:W-:Y:S01]  /*8280*/  STG.E.U16 desc[UR36][R2.64], R0 ;  /* 0x0000000002007986 */ /* 0x000fe2000c101524 */
[----:B------:R-:W-:Y:S05]  /*8290*/  EXIT ;  /* 0x000000000000794d */ /* 0x000fea0003800000 */
.L_x_35254:
        /* <DEDUP_REMOVED lines=12> */
.L_x_35266:
        /* <DEDUP_REMOVED lines=17> */
.L_x_35269:
[----:B------:R-:W-:-:S04]  /*8470*/  LOP3.LUT R0, R19, 0x80000000, RZ, 0xc0, !PT ;  /* 0x8000000013007812 */ /* 0x000fc800078ec0ff */
[----:B------:R-:W-:-:S04]  /*8480*/  SHF.R.U32.HI R5, RZ, 0x18, R0 ;  /* 0x00000018ff057819 */ /* 0x000fc80000011600 */
[----:B------:R-:W-:-:S04]  /*8490*/  LOP3.LUT R4, R4, R5, RZ, 0xfc, !PT ;  /* 0x0000000504047212 */ /* 0x000fc800078efcff */
[----:B------:R-:W-:-:S07]  /*84a0*/  PRMT R0, R4, 0x7610, R0 ;  /* 0x0000761004007816 */ /* 0x000fce0000000000 */
.L_x_35268:
[----:B------:R-:W-:Y:S05]  /*84b0*/  BSYNC B0 ;  /* 0x0000000000007941 */ /* 0x000fea0003800000 */
.L_x_35267:
[----:B------:R-:W-:Y:S01]  /*84c0*/  STG.E.U8 desc[UR36][R2.64], R0 ;  /* 0x0000000002007986 */ /* 0x000fe2000c101124 */
[----:B------:R-:W-:Y:S05]  /*84d0*/  EXIT ;  /* 0x000000000000794d */ /* 0x000fea0003800000 */
.L_x_35265:
        /* <DEDUP_REMOVED lines=17> */
.L_x_35272:
[----:B------:R-:W-:-:S04]  /*85f0*/  LOP3.LUT R0, R19, 0x80000000, RZ, 0xc0, !PT ;  /* 0x8000000013007812 */ /* 0x000fc800078ec0ff */
[----:B------:R-:W-:-:S04]  /*8600*/  SHF.R.U32.HI R5, RZ, 0x18, R0 ;  /* 0x00000018ff057819 */ /* 0x000fc80000011600 */
[----:B------:R-:W-:-:S04]  /*8610*/  LOP3.LUT R4, R4, R5, RZ, 0xfc, !PT ;  /* 0x0000000504047212 */ /* 0x000fc800078efcff */
[----:B------:R-:W-:-:S07]  /*8620*/  PRMT R0, R4, 0x7610, R0 ;  /* 0x0000761004007816 */ /* 0x000fce0000000000 */
.L_x_35271:
[----:B------:R-:W-:Y:S05]  /*8630*/  BSYNC B0 ;  /* 0x0000000000007941 */ /* 0x000fea0003800000 */
.L_x_35270:
[----:B------:R-:W-:Y:S01]  /*8640*/  STG.E.U8 desc[UR36][R2.64], R0 ;  /* 0x0000000002007986 */ /* 0x000fe2000c101124 */
[----:B------:R-:W-:Y:S05]  /*8650*/  EXIT ;  /* 0x000000000000794d */ /* 0x000fea0003800000 */
.L_x_35264:
        /* <DEDUP_REMOVED lines=22> */
.L_x_35247:
        /* <DEDUP_REMOVED lines=16> */
.L_x_35275:
[----:B------:R-:W-:Y:S05]  /*88c0*/  EXIT ;  /* 0x000000000000794d */ /* 0x000fea0003800000 */
.L_x_35274:
[----:B-----5:R-:W-:-:S04]  /*88d0*/  LOP3.LUT R19, R19, 0xffff, RZ, 0xc0, !PT ;  /* 0x0000ffff13137812 */ /* 0x020fc800078ec0ff */
[----:B------:R-:W-:-:S05]  /*88e0*/  PRMT R19, R19, 0x8880, RZ ;  /* 0x0000888013137816 */ /* 0x000fca00000000ff */
[----:B------:R-:W-:-:S05]  /*88f0*/  IMAD.MOV.U32 R4, RZ, RZ, R19 ;  /* 0x000000ffff047224 */ /* 0x000fca00078e0013 */
[----:B------:R-:W-:-:S05]  /*8900*/  SHF.R.S32.HI R5, RZ, 0x1f, R4 ;  /* 0x0000001fff057819 */ /* 0x000fca0000011404 */
[----:B------:R-:W-:Y:S01]  /*8910*/  STG.E.64 desc[UR36][R2.64], R4 ;  /* 0x0000000402007986 */ /* 0x000fe2000c101b24 */
[----:B------:R-:W-:Y:S05]  /*8920*/  EXIT ;  /* 0x000000000000794d */ /* 0x000fea0003800000 */
.L_x_35273:
[----:B-----5:R-:W-:-:S04]  /*8930*/  LOP3.LUT R19, R19, 0xffff, RZ, 0xc0, !PT ;  /* 0x0000ffff13137812 */ /* 0x020fc800078ec0ff */
[----:B------:R-:W-:-:S05]  /*8940*/  PRMT R5, R19, 0x8880, RZ ;  /* 0x0000888013057816 */ /* 0x000fca00000000ff */
[----:B------:R-:W-:Y:S01]  /*8950*/  STG.E desc[UR36][R2.64], R5 ;  /* 0x0000000502007986 */ /* 0x000fe2000c101924 */
[----:B------:R-:W-:Y:S05]  /*8960*/  EXIT ;  /* 0x000000000000794d */ /* 0x000fea0003800000 */
.L_x_35276:
        /* <DEDUP_REMOVED lines=9> */
.L_x_37952:


//--------------------- .text._ZN2at6native18elementwise_kernelILi128ELi4EZNS0_22gpu_kernel_impl_nocastINS0_13AUnaryFunctorIaaaZZZNS0_15binary_internal21div_floor_kernel_cudaERNS_18TensorIteratorBaseEENKUlvE_clEvENKUlvE0_clEvEUlaaE_EEEEvS6_RKT_EUliE_EEviT1_ --------------------------
	.section	.text._ZN2at6native18elementwise_kernelILi128ELi4EZNS0_22gpu_kernel_impl_nocastINS0_13AUnaryFunctorIaaaZZZNS0_15binary_internal21div_floor_kernel_cudaERNS_18TensorIteratorBaseEENKUlvE_clEvENKUlvE0_clEvEUlaaE_EEEEvS6_RKT_EUliE_EEviT1_,"ax",@progbits
	.align	128
        .global         _ZN2at6native18elementwise_kernelILi128ELi4EZNS0_22gpu_kernel_impl_nocastINS0_13AUnaryFunctorIaaaZZZNS0_15binary_internal21div_floor_kernel_cudaERNS_18TensorIteratorBaseEENKUlvE_clEvENKUlvE0_clEvEUlaaE_EEEEvS6_RKT_EUliE_EEviT1_
        .type           _ZN2at6native18elementwise_kernelILi128ELi4EZNS0_22gpu_kernel_impl_nocastINS0_13AUnaryFunctorIaaaZZZNS0_15binary_internal21div_floor_kernel_cudaERNS_18TensorIteratorBaseEENKUlvE_clEvENKUlvE0_clEvEUlaaE_EEEEvS6_RKT_EUliE_EEviT1_,@function
        .size           _ZN2at6native18elementwise_kernelILi128ELi4EZNS0_22gpu_kernel_impl_nocastINS0_13AUnaryFunctorIaaaZZZNS0_15binary_internal21div_floor_kernel_cudaERNS_18TensorIteratorBaseEENKUlvE_clEvENKUlvE0_clEvEUlaaE_EEEEvS6_RKT_EUliE_EEviT1_,(.L_x_37953 - _ZN2at6native18elementwise_kernelILi128ELi4EZNS0_22gpu_kernel_impl_nocastINS0_13AUnaryFunctorIaaaZZZNS0_15binary_internal21div_floor_kernel_cudaERNS_18TensorIteratorBaseEENKUlvE_clEvENKUlvE0_clEvEUlaaE_EEEEvS6_RKT_EUliE_EEviT1_)
        .other          _ZN2at6native18elementwise_kernelILi128ELi4EZNS0_22gpu_kernel_impl_nocastINS0_13AUnaryFunctorIaaaZZZNS0_15binary_internal21div_floor_kernel_cudaERNS_18TensorIteratorBaseEENKUlvE_clEvENKUlvE0_clEvEUlaaE_EEEEvS6_RKT_EUliE_EEviT1_,@"STO_CUDA_ENTRY STV_DEFAULT"
_ZN2at6native18elementwise_kernelILi128ELi4EZNS0_22gpu_kernel_impl_nocastINS0_13AUnaryFunctorIaaaZZZNS0_15binary_internal21div_floor_kernel_cudaERNS_18TensorIteratorBaseEENKUlvE_clEvENKUlvE0_clEvEUlaaE_EEEEvS6_RKT_EUliE_EEviT1_:
.text._ZN2at6native18elementwise_kernelILi128ELi4EZNS0_22gpu_kernel_impl_nocastINS0_13AUnaryFunctorIaaaZZZNS0_15binary_internal21div_floor_kernel_cudaERNS_18TensorIteratorBaseEENKUlvE_clEvENKUlvE0_clEvEUlaaE_EEEEvS6_RKT_EUliE_EEviT1_:
        /* <DEDUP_REMOVED lines=313> */
.L_x_35279:
[----:B------:R-:W-:Y:S02]  /*1390*/  ULDC.64 UR8, c[0x0][0x418] ;  /* 0x0001060000087ab9 */ /* 0x000fe40000000a00 */
[----:B------:R-:W-:-:S04]  /*13a0*/  IADD3 R10, P0, R2, UR8, RZ ;  /* 0x00000008020a7c10 */ /* 0x000fc8000ff1e0ff */
[----:B------:R-:W-:Y:S01]  /*13b0*/  IADD3.X R11, RZ, UR9, RZ, P0, !PT ;  /* 0x00000009ff0b7c10 */ /* 0x000fe200087fe4ff */
[----:B------:R-:W-:-:S04]  /*13c0*/  ULDC.64 UR8, c[0x0][0x410] ;  /* 0x0001040000087ab9 */ /* 0x000fc80000000a00 */
[----:B------:R0:W2:Y:S01]  /*13d0*/  LDG.E.U8 R7, desc[UR4][R10.64] ;  /* 0x000000040a077981 */ /* 0x0000a2000c1e1100 */
        /* <DEDUP_REMOVED lines=44> */
.L_x_35281:
[----:B------:R-:W-:Y:S05]  /*16a0*/  BSYNC B1 ;  /* 0x0000000000017941 */ /* 0x000fea0003800000 */
.L_x_35280:
[----:B------:R0:W-:Y:S01]  /*16b0*/  STG.E.U8 desc[UR4][R4.64], R9 ;  /* 0x0000000904007986 */ /* 0x0001e2000c101104 */
[----:B------:R-:W-:-:S07]  /*16c0*/  IADD3 R3, R3, 0x80, RZ ;  /* 0x0000008003037810 */ /* 0x000fce0007ffe0ff */
.L_x_35278:
[----:B------:R-:W-:Y:S05]  /*16d0*/  BSYNC B0 ;  /* 0x0000000000007941 */ /* 0x000fea0003800000 */
.L_x_35277:
        /* <DEDUP_REMOVED lines=305> */
.L_x_35284:
[----:B------:R-:W-:Y:S02]  /*29f0*/  ULDC.64 UR8, c[0x0][0x418] ;  /* 0x0001060000087ab9 */ /* 0x000fe40000000a00 */
[----:B------:R-:W-:-:S04]  /*2a00*/  IADD3 R10, P0, R2, UR8, RZ ;  /* 0x00000008020a7c10 */ /* 0x000fc8000ff1e0ff */
[----:B------:R-:W-:Y:S01]  /*2a10*/  IADD3.X R11, RZ, UR9, RZ, P0, !PT ;  /* 0x00000009ff0b7c10 */ /* 0x000fe200087fe4ff */
[----:B------:R-:W-:-:S04]  /*2a20*/  ULDC.64 UR8, c[0x0][0x410] ;  /* 0x0001040000087ab9 */ /* 0x000fc80000000a00 */
[----:B------:R0:W2:Y:S01]  /*2a30*/  LDG.E.U8 R7, desc[UR4][R10.64] ;  /* 0x000000040a077981 */ /* 0x0000a2000c1e1100 */
        /* <DEDUP_REMOVED lines=44> */
.L_x_35286:
[----:B------:R-:W-:Y:S05]  /*2d00*/  BSYNC B1 ;  /* 0x0000000000017941 */ /* 0x000fea0003800000 */
.L_x_35285:
[----:B------:R1:W-:Y:S01]  /*2d10*/  STG.E.U8 desc[UR4][R4.64], R9 ;  /* 0x0000000904007986 */ /* 0x0003e2000c101104 */
        /* <DEDUP_REMOVED lines=305> */
.L_x_35287:
        /* <DEDUP_REMOVED lines=49> */
.L_x_35289:
[----:B------:R-:W-:Y:S05]  /*4340*/  BSYNC B1 ;  /* 0x0000000000017941 */ /* 0x000fea0003800000 */
.L_x_35288:
[----:B------:R1:W-:Y:S01]  /*4350*/  STG.E.U8 desc[UR4][R4.64], R9 ;  /* 0x0000000904007986 */ /* 0x0003e2000c101104 */
[----:B------:R-:W-:-:S07]  /*4360*/  VIADD R3, R3, 0x80 ;  /* 0x0000008003037836 */ /* 0x000fce0000000000 */
.L_x_35283:
[----:B------:R-:W-:Y:S05]  /*4370*/  BSYNC B0 ;  /* 0x0000000000007941 */ /* 0x000fea0003800000 */
.L_x_35282:
        /* <DEDUP_REMOVED lines=304> */
.L_x_35290:
[----:B------:R-:W-:Y:S02]  /*5680*/  ULDC.64 UR6, c[0x0][0x418] ;  /* 0x0001060000067ab9 */ /* 0x000fe40000000a00 */
[----:B------:R-:W-:-:S04]  /*5690*/  IADD3 R2, P0, R2, UR6, RZ ;  /* 0x0000000602027c10 */ /* 0x000fc8000ff1e0ff */
[----:B------:R-:W-:Y:S01]  /*56a0*/  IADD3.X R3, RZ, UR7, RZ, P0, !PT ;  /* 0x00000007ff037c10 */ /* 0x000fe200087fe4ff */
[----:B------:R-:W-:-:S05]  /*56b0*/  ULDC.64 UR6, c[0x0][0x410] ;  /* 0x0001040000067ab9 */ /* 0x000fca0000000a00 */
[----:B------:R-:W2:Y:S01]  /*56c0*/  LDG.E.U8 R3, desc[UR4][R2.64] ;  /* 0x0000000402037981 */ /* 0x000ea2000c1e1100 */
        /* <DEDUP_REMOVED lines=44> */
.L_x_35292:
[----:B------:R-:W-:Y:S05]  /*5990*/  BSYNC B0 ;  /* 0x0000000000007941 */ /* 0x000fea0003800000 */
.L_x_35291:
[----:B------:R-:W-:Y:S01]  /*59a0*/  STG.E.U8 desc[UR4][R2.64], R9 ;  /* 0x0000000902007986 */ /* 0x000fe2000c101104 */
[----:B------:R-:W-:Y:S05]  /*59b0*/  EXIT ;  /* 0x000000000000794d */ /* 0x000fea0003800000 */
.L_x_35293:
        /* <DEDUP_REMOVED lines=12> */
.L_x_37953:


//--------------------- .text._ZN2at6native27unrolled_elementwise_kernelINS0_13AUnaryFunctorIaaaZZZNS0_15binary_internal21div_floor_kernel_cudaERNS_18TensorIteratorBaseEENKUlvE_clEvENKUlvE0_clEvEUlaaE_EESt5arrayIPcLm2EELi4E23TrivialOffsetCalculatorILi1EjESE_NS0_6memory15LoadWithoutCastENSF_16StoreWithoutCastEEEviT_T0_T2_T3_T4_T5_ --------------------------
	.section	.text._ZN2at6native27unrolled_elementwise_kernelINS0_13AUnaryFunctorIaaaZZZNS0_15binary_internal21div_floor_kernel_cudaERNS_18TensorIteratorBaseEENKUlvE_clEvENKUlvE0_clEvEUlaaE_EESt5arrayIPcLm2EELi4E23TrivialOffsetCalculatorILi1EjESE_NS0_6memory15LoadWithoutCastENSF_16StoreWithoutCastEEEviT_T0_T2_T3_T4_T5_,"ax",@progbits
	.align	128
        .global         _ZN2at6native27unrolled_elementwise_kernelINS0_13AUnaryFunctorIaaaZZZNS0_15binary_internal21div_floor_kernel_cudaERNS_18TensorIteratorBaseEENKUlvE_clEvENKUlvE0_clEvEUlaaE_EESt5arrayIPcLm2EELi4E23TrivialOffsetCalculatorILi1EjESE_NS0_6memory15LoadWithoutCastENSF_16StoreWithoutCastEEEviT_T0_T2_T3_T4_T5_
        .type           _ZN2at6native27unrolled_elementwise_kernelINS0_13AUnaryFunctorIaaaZZZNS0_15binary_internal21div_floor_kernel_cudaERNS_18TensorIteratorBaseEENKUlvE_clEvENKUlvE0_clEvEUlaaE_EESt5arrayIPcLm2EELi4E23TrivialOffsetCalculatorILi1EjESE_NS0_6memory15LoadWithoutCastENSF_16StoreWithoutCastEEEviT_T0_T2_T3_T4_T5_,@function
        .size           _ZN2at6native27unrolled_elementwise_kernelINS0_13AUnaryFunctorIaaaZZZNS0_15binary_internal21div_floor_kernel_cudaERNS_18TensorIteratorBaseEENKUlvE_clEvENKUlvE0_clEvEUlaaE_EESt5arrayIPcLm2EELi4E23TrivialOffsetCalculatorILi1EjESE_NS0_6memory15LoadWithoutCastENSF_16StoreWithoutCastEEEviT_T0_T2_T3_T4_T5_,(.L_x_37954 - _ZN2at6native27unrolled_elementwise_kernelINS0_13AUnaryFunctorIaaaZZZNS0_15binary_internal21div_floor_kernel_cudaERNS_18TensorIteratorBaseEENKUlvE_clEvENKUlvE0_clEvEUlaaE_EESt5arrayIPcLm2EELi4E23TrivialOffsetCalculatorILi1EjESE_NS0_6memory15LoadWithoutCastENSF_16StoreWithoutCastEEEviT_T0_T2_T3_T4_T5_)
        .other          _ZN2at6native27unrolled_elementwise_kernelINS0_13AUnaryFunctorIaaaZZZNS0_15binary_internal21div_floor_kernel_cudaERNS_18TensorIteratorBaseEENKUlvE_clEvENKUlvE0_clEvEUlaaE_EESt5arrayIPcLm2EELi4E23TrivialOffsetCalculatorILi1EjESE_NS0_6memory15LoadWithoutCastENSF_16StoreWithoutCastEEEviT_T0_T2_T3_T4_T5_,@"STO_CUDA_ENTRY STV_DEFAULT"
_ZN2at6native27unrolled_elementwise_kernelINS0_13AUnaryFunctorIaaaZZZNS0_15binary_internal21div_floor_kernel_cudaERNS_18TensorIteratorBaseEENKUlvE_clEvENKUlvE0_clEvEUlaaE_EESt5arrayIPcLm2EELi4E23TrivialOffsetCalculatorILi1EjESE_NS0_6memory15LoadWithoutCastENSF_16StoreWithoutCastEEEviT_T0_T2_T3_T4_T5_:
.text._ZN2at6native27unrolled_elementwise_kernelINS0_13AUnaryFunctorIaaaZZZNS0_15binary_internal21div_floor_kernel_cudaERNS_18TensorIteratorBaseEENKUlvE_clEvENKUlvE0_clEvEUlaaE_EESt5arrayIPcLm2EELi4E23TrivialOffsetCalculatorILi1EjESE_NS0_6memory15LoadWithoutCastENSF_16StoreWithoutCastEEEviT_T0_T2_T3_T4_T5_:
        /* <DEDUP_REMOVED lines=52> */
[C---:B-----5:R-:W-:Y:S02]  /*0340*/  LOP3.LUT R9, R16.reuse, 0xffff, RZ, 0xc0, !PT ;  /* 0x0000ffff10097812 */ /* 0x060fe400078ec0ff */
[----:B------:R-:W-:Y:S02]  /*0350*/  IABS R20, R8 ;  /* 0x0000000800147213 */ /* 0x000fe40000000000 */
[----:B------:R-:W-:Y:S02]  /*0360*/  PRMT R9, R9, 0x8880, RZ ;  /* 0x0000888009097816 */ /* 0x000fe400000000ff */
[----:B------:R-:W-:Y:S02]  /*0370*/  LOP3.LUT R16, R16, R7, RZ, 0x3c, !PT ;  /* 0x0000000710107212 */ /* 0x000fe400078e3cff */
[-C--:B------:R-:W-:Y:S02]  /*0380*/  IABS R13, R9.reuse ;  /* 0x00000009000d7213 */ /* 0x080fe40000000000 */
[----:B------:R-:W-:-:S02]  /*0390*/  IABS R21, R9 ;  /* 0x0000000900157213 */ /* 0x000fc40000000000 */
[----:B------:R-:W0:Y:S01]  /*03a0*/  I2F.RP R17, R13 ;  /* 0x0000000d00117306 */ /* 0x000e220000209400 */
[----:B------:R-:W-:-:S07]  /*03b0*/  PRMT R16, R16, 0x8880, RZ ;  /* 0x0000888010107816 */ /* 0x000fce00000000ff */
        /* <DEDUP_REMOVED lines=34> */
.L_x_35295:
[----:B------:R-:W-:Y:S05]  /*05e0*/  BSYNC B0 ;  /* 0x0000000000007941 */ /* 0x000fea0003800000 */
.L_x_35294:
[----:B---3--:R-:W-:Y:S01]  /*05f0*/  @!P0 IADD3 R2, P5, R11, R2, RZ ;  /* 0x000000020b028210 */ /* 0x008fe20007fbe0ff */
[----:B------:R-:W-:Y:S01]  /*0600*/  BSSY B0, `(.L_x_35296) ;  /* 0x000002e000007945 */ /* 0x000fe20003800000 */
[----:B------:R-:W-:-:S03]  /*0610*/  ISETP.GE.AND P3, PT, R5, R4, PT ;  /* 0x000000040500720c */ /* 0x000fc60003f66270 */
[----:B------:R-:W-:Y:S01]  /*0620*/  @!P0 IMAD.X R3, RZ, RZ, R3, P5 ;  /* 0x000000ffff038224 */ /* 0x000fe200028e0603 */
[----:B------:R-:W-:Y:S09]  /*0630*/  @P4 BRA `(.L_x_35297) ;  /* 0x0000000000a84947 */ /* 0x000ff20003800000 */
        /* <DEDUP_REMOVED lines=42> */
.L_x_35297:
[----:B------:R-:W-:Y:S05]  /*08e0*/  BSYNC B0 ;  /* 0x0000000000007941 */ /* 0x000fea0003800000 */
.L_x_35296:
        /* <DEDUP_REMOVED lines=43> */
.L_x_35299:
[----:B------:R-:W-:Y:S05]  /*0ba0*/  BSYNC B0 ;  /* 0x0000000000007941 */ /* 0x000fea0003800000 */
.L_x_35298:
        /* <DEDUP_REMOVED lines=43> */
.L_x_35301:
[----:B------:R-:W-:Y:S05]  /*0e60*/  BSYNC B0 ;  /* 0x0000000000007941 */ /* 0x000fea0003800000 */
.L_x_35300:
        /* <DEDUP_REMOVED lines=15> */
.L_x_35303:
[----:B------:R-:W-:Y:S05]  /*0f60*/  BSYNC B0 ;  /* 0x0000000000007941 */ /* 0x000fea0003800000 */
.L_x_35302:
        /* <DEDUP_REMOVED lines=8> */
.L_x_35304:
        /* <DEDUP_REMOVED lines=9> */
.L_x_37954:


//--------------------- .text._ZN2at6native29vectorized_elementwise_kernelILi2ENS0_13AUnaryFunctorIaaaZZZNS0_15binary_internal21div_floor_kernel_cudaERNS_18TensorIteratorBaseEENKUlvE_clEvENKUlvE0_clEvEUlaaE_EESt5arrayIPcLm2EEEEviT0_T1_ --------------------------
	.section	.text._ZN2at6native29vectorized_elementwise_kernelILi2ENS0_13AUnaryFunctorIaaaZZZNS0_15binary_internal21div_floor_kernel_cudaERNS_18TensorIteratorBaseEENKUlvE_clEvENKUlvE0_clEvEUlaaE_EESt5arrayIPcLm2EEEEviT0_T1_,"ax",@progbits
	.align	128
        .global         _ZN2at6native29vectorized_elementwise_kernelILi2ENS0_13AUnaryFunctorIaaaZZZNS0_15binary_internal21div_floor_kernel_cudaERNS_18TensorIteratorBaseEENKUlvE_clEvENKUlvE0_clEvEUlaaE_EESt5arrayIPcLm2EEEEviT0_T1_
        .type           _ZN2at6native29vectorized_elementwise_kernelILi2ENS0_13AUnaryFunctorIaaaZZZNS0_15binary_internal21div_floor_kernel_cudaERNS_18TensorIteratorBaseEENKUlvE_clEvENKUlvE0_clEvEUlaaE_EESt5arrayIPcLm2EEEEviT0_T1_,@function
        .size           _ZN2at6native29vectorized_elementwise_kernelILi2ENS0_13AUnaryFunctorIaaaZZZNS0_15binary_internal21div_floor_kernel_cudaERNS_18TensorIteratorBaseEENKUlvE_clEvENKUlvE0_clEvEUlaaE_EESt5arrayIPcLm2EEEEviT0_T1_,(.L_x_37955 - _ZN2at6native29vectorized_elementwise_kernelILi2ENS0_13AUnaryFunctorIaaaZZZNS0_15binary_internal21div_floor_kernel_cudaERNS_18TensorIteratorBaseEENKUlvE_clEvENKUlvE0_clEvEUlaaE_EESt5arrayIPcLm2EEEEviT0_T1_)
        .other          _ZN2at6native29vectorized_elementwise_kernelILi2ENS0_13AUnaryFunctorIaaaZZZNS0_15binary_internal21div_floor_kernel_cudaERNS_18TensorIteratorBaseEENKUlvE_clEvENKUlvE0_clEvEUlaaE_EESt5arrayIPcLm2EEEEviT0_T1_,@"STO_CUDA_ENTRY STV_DEFAULT"
_ZN2at6native29vectorized_elementwise_kernelILi2ENS0_13AUnaryFunctorIaaaZZZNS0_15binary_internal21div_floor_kernel_cudaERNS_18TensorIteratorBaseEENKUlvE_clEvENKUlvE0_clEvEUlaaE_EESt5arrayIPcLm2EEEEviT0_T1_:
.text._ZN2at6native29vectorized_elementwise_kernelILi2ENS0_13AUnaryFunctorIaaaZZZNS0_15binary_internal21div_floor_kernel_cudaERNS_18TensorIteratorBaseEENKUlvE_clEvENKUlvE0_clEvEUlaaE_EESt5arrayIPcLm2EEEEviT0_T1_:
        /* <DEDUP_REMOVED lines=17> */
[----:B------:R-:W3:Y:S04]  /*0110*/  LDG.E.U16 R15, desc[UR8][R2.64+0x100] ;  /* 0x00010008020f7981 */ /* 0x000ee8000c1e1500 */
[----:B------:R-:W4:Y:S01]  /*0120*/  LDG.E.U16 R10, desc[UR8][R2.64+0x200] ;  /* 0x00020008020a7981 */ /* 0x000f22000c1e1500 */
[----:B------:R-:W-:-:S03]  /*0130*/  PRMT R9, R0, 0x8880, RZ ;  /* 0x0000888000097816 */ /* 0x000fc600000000ff */
[----:B------:R0:W5:Y:S01]  /*0140*/  LDG.E.U16 R8, desc[UR8][R2.64+0x300] ;  /* 0x0003000802087981 */ /* 0x000162000c1e1500 */
[----:B------:R-:W-:Y:S01]  /*0150*/  IABS R12, R9 ;  /* 0x00000009000c7213 */ /* 0x000fe20000000000 */
[----:B------:R-:W-:Y:S01]  /*0160*/  BSSY B0, `(.L_x_35306) ;  /* 0x0000047000007945 */ /* 0x000fe20003800000 */
[C---:B--2---:R-:W-:Y:S02]  /*0170*/  PRMT R24, R19.reuse, 0x8880, RZ ;  /* 0x0000888013187816 */ /* 0x044fe400000000ff */
[----:B------:R-:W-:Y:S02]  /*0180*/  PRMT R14, R19, 0x9991, RZ ;  /* 0x00009991130e7816 */ /* 0x000fe400000000ff */
[----:B------:R-:W-:Y:S02]  /*0190*/  IABS R21, R24 ;  /* 0x0000001800157213 */ /* 0x000fe40000000000 */
[----:B------:R-:W-:Y:S02]  /*01a0*/  IABS R17, R14 ;  /* 0x0000000e00117213 */ /* 0x000fe40000000000 */
[----:B------:R-:W1:Y:S01]  /*01b0*/  I2F.RP R6, R21 ;  /* 0x0000001500067306 */ /* 0x000e620000209400 */
[----:B---3--:R-:W-:-:S02]  /*01c0*/  PRMT R20, R15, 0x8880, RZ ;  /* 0x000088800f147816 */ /* 0x008fc400000000ff */
[----:B------:R-:W-:Y:S02]  /*01d0*/  IABS R13, R24 ;  /* 0x00000018000d7213 */ /* 0x000fe40000000000 */
[----:B------:R-:W-:Y:S02]  /*01e0*/  IABS R16, R20 ;  /* 0x0000001400107213 */ /* 0x000fe40000000000 */
[----:B------:R-:W-:Y:S01]  /*01f0*/  IABS R18, R14 ;  /* 0x0000000e00127213 */ /* 0x000fe20000000000 */
[----:B------:R-:W2:Y:S04]  /*0200*/  I2F.RP R7, R17 ;  /* 0x0000001100077306 */ /* 0x000ea80000209400 */
[----:B------:R-:W-:-:S04]  /*0210*/  IMAD.MOV R18, RZ, RZ, -R18 ;  /* 0x000000ffff127224 */ /* 0x000fc800078e0a12 */
[----:B-1----:R-:W1:Y:S08]  /*0220*/  MUFU.RCP R6, R6 ;  /* 0x0000000600067308 */ /* 0x002e700000001000 */
[----:B--2---:R-:W0:Y:S01]  /*0230*/  MUFU.RCP R7, R7 ;  /* 0x0000000700077308 */ /* 0x004e220000001000 */
[----:B-1----:R-:W-:-:S07]  /*0240*/  VIADD R4, R6, 0xffffffe ;  /* 0x0ffffffe06047836 */ /* 0x002fce0000000000 */
[----:B------:R1:W2:Y:S01]  /*0250*/  F2I.FTZ.U32.TRUNC.NTZ R5, R4 ;  /* 0x0000000400057305 */ /* 0x0002a2000021f000 */
[----:B0-----:R-:W-:-:S07]  /*0260*/  VIADD R2, R7, 0xffffffe ;  /* 0x0ffffffe07027836 */ /* 0x001fce0000000000 */
[----:B------:R-:W-:Y:S01]  /*0270*/  F2I.FTZ.U32.TRUNC.NTZ R3, R2 ;  /* 0x0000000200037305 */ /* 0x000fe2000021f000 */
[----:B-1----:R-:W-:Y:S02]  /*0280*/  IMAD.MOV.U32 R4, RZ, RZ, RZ ;  /* 0x000000ffff047224 */ /* 0x002fe400078e00ff */
[----:B--2---:R-:W-:-:S04]  /*0290*/  IMAD.MOV R6, RZ, RZ, -R5 ;  /* 0x000000ffff067224 */ /* 0x004fc800078e0a05 */
[----:B------:R-:W-:Y:S02]  /*02a0*/  IMAD R7, R6, R21, RZ ;  /* 0x0000001506077224 */ /* 0x000fe400078e02ff */
[----:B------:R-:W0:Y:S02]  /*02b0*/  I2F.RP R6, R16 ;  /* 0x0000001000067306 */ /* 0x000e240000209400 */
[----:B------:R-:W-:-:S04]  /*02c0*/  IMAD.HI.U32 R4, R5, R7, R4 ;  /* 0x0000000705047227 */ /* 0x000fc800078e0004 */
[----:B------:R-:W-:Y:S01]  /*02d0*/  IMAD.MOV.U32 R7, RZ, RZ, R12 ;  /* 0x000000ffff077224 */ /* 0x000fe200078e000c */
[----:B------:R-:W-:Y:S01]  /*02e0*/  PRMT R12, R15, 0x9991, RZ ;  /* 0x000099910f0c7816 */ /* 0x000fe200000000ff */
[----:B------:R-:W-:Y:S02]  /*02f0*/  IMAD.MOV R5, RZ, RZ, -R13 ;  /* 0x000000ffff057224 */ /* 0x000fe400078e0a0d */
[----:B------:R-:W-:Y:S01]  /*0300*/  IMAD.HI.U32 R26, R4, R7, RZ ;  /* 0x00000007041a7227 */ /* 0x000fe200078e00ff */
[----:B------:R-:W-:-:S03]  /*0310*/  IABS R13, R12 ;  /* 0x0000000c000d7213 */ /* 0x000fc60000000000 */
[----:B------:R-:W-:Y:S01]  /*0320*/  IMAD R4, R26, R5, R7 ;  /* 0x000000051a047224 */ /* 0x000fe200078e0207 */
[----:B0-----:R-:W0:Y:S01]  /*0330*/  MUFU.RCP R6, R6 ;  /* 0x0000000600067308 */ /* 0x001e220000001000 */
[----:B------:R-:W-:Y:S01]  /*0340*/  IMAD.MOV R2, RZ, RZ, -R3 ;  /* 0x000000ffff027224 */ /* 0x000fe200078e0a03 */
[----:B------:R-:W-:Y:S02]  /*0350*/  PRMT R5, R19, 0x7770, RZ ;  /* 0x0000777013057816 */ /* 0x000fe400000000ff */
[----:B------:R-:W-:Y:S01]  /*0360*/  ISETP.GT.U32.AND P2, PT, R21, R4, PT ;  /* 0x000000041500720c */ /* 0x000fe20003f44070 */
[----:B------:R-:W-:Y:S01]  /*0370*/  IMAD R23, R2, R17, RZ ;  /* 0x0000001102177224 */ /* 0x000fe200078e02ff */
[C---:B------:R-:W-:Y:S01]  /*0380*/  ISETP.NE.AND P1, PT, R5.reuse, RZ, PT ;  /* 0x000000ff0500720c */ /* 0x040fe20003f25270 */
[----:B------:R-:W-:Y:S01]  /*0390*/  IMAD.MOV.U32 R2, RZ, RZ, RZ ;  /* 0x000000ffff027224 */ /* 0x000fe200078e00ff */
[----:B------:R-:W-:-:S03]  /*03a0*/  LOP3.LUT R5, R5, R0, RZ, 0x3c, !PT ;  /* 0x0000000005057212 */ /* 0x000fc600078e3cff */
[----:B------:R-:W-:Y:S01]  /*03b0*/  IMAD.HI.U32 R2, R3, R23, R2 ;  /* 0x0000001703027227 */ /* 0x000fe200078e0002 */
[----:B------:R-:W-:Y:S01]  /*03c0*/  PRMT R5, R5, 0x8880, RZ ;  /* 0x0000888005057816 */ /* 0x000fe200000000ff */
[----:B------:R-:W1:Y:S04]  /*03d0*/  I2F.RP R23, R13 ;  /* 0x0000000d00177306 */ /* 0x000e680000209400 */
[----:B------:R-:W-:Y:S02]  /*03e0*/  @!P2 IMAD.IADD R4, R4, 0x1, -R21 ;  /* 0x000000010404a824 */ /* 0x000fe400078e0a15 */
[----:B0-----:R-:W-:Y:S01]  /*03f0*/  VIADD R3, R6, 0xffffffe ;  /* 0x0ffffffe06037836 */ /* 0x001fe20000000000 */
[----:B------:R-:W-:Y:S01]  /*0400*/  LOP3.LUT R6, R9, R24, RZ, 0x3c, !PT ;  /* 0x0000001809067212 */ /* 0x000fe200078e3cff */
[----:B------:R-:W-:Y:S01]  /*0410*/  @!P2 VIADD R26, R26, 0x1 ;  /* 0x000000011a1aa836 */ /* 0x000fe20000000000 */
[----:B------:R-:W-:Y:S01]  /*0420*/  ISETP.GE.U32.AND P0, PT, R4, R21, PT ;  /* 0x000000150400720c */ /* 0x000fe20003f06070 */
[----:B------:R-:W-:Y:S01]  /*0430*/  IMAD.HI.U32 R22, R2, R7, RZ ;  /* 0x0000000702167227 */ /* 0x000fe200078e00ff */
[----:B------:R-:W-:Y:S01]  /*0440*/  ISETP.GE.AND P3, PT, R6, RZ, PT ;  /* 0x000000ff0600720c */ /* 0x000fe20003f66270 */
[----:B------:R-:W0:Y:S01]  /*0450*/  F2I.FTZ.U32.TRUNC.NTZ R3, R3 ;  /* 0x0000000300037305 */ /* 0x000e22000021f000 */
[----:B------:R-:W-:Y:S01]  /*0460*/  ISETP.GT.AND P2, PT, R5, -0x1, PT ;  /* 0xffffffff0500780c */ /* 0x000fe20003f44270 */
[----:B------:R-:W-:Y:S01]  /*0470*/  IMAD R18, R22, R18, R7 ;  /* 0x0000001216127224 */ /* 0x000fe200078e0207 */
[----:B----4-:R-:W-:-:S05]  /*0480*/  PRMT R6, R10, 0x8880, RZ ;  /* 0x000088800a067816 */ /* 0x010fca00000000ff */
[----:B-1----:R-:W1:Y:S02]  /*0490*/  MUFU.RCP R23, R23 ;  /* 0x0000001700177308 */ /* 0x002e640000001000 */
[----:B------:R-:W-:Y:S01]  /*04a0*/  @P0 VIADD R26, R26, 0x1 ;  /* 0x000000011a1a0836 */ /* 0x000fe20000000000 */
[----:B------:R-:W-:-:S03]  /*04b0*/  ISETP.GT.U32.AND P0, PT, R17, R18, PT ;  /* 0x000000121100720c */ /* 0x000fc60003f04070 */
[----:B------:R-:W-:Y:S01]  /*04c0*/  IMAD.MOV.U32 R5, RZ, RZ, R26 ;  /* 0x000000ffff057224 */ /* 0x000fe200078e001a */
[----:B------:R-:W-:Y:S01]  /*04d0*/  LOP3.LUT R26, RZ, R24, RZ, 0x33, !PT ;  /* 0x00000018ff1a7212 */ /* 0x000fe200078e33ff */
[----:B0-----:R-:W-:Y:S01]  /*04e0*/  IMAD.MOV R25, RZ, RZ, -R3 ;  /* 0x000000ffff197224 */ /* 0x001fe200078e0a03 */
[----:B------:R-:W-:Y:S01]  /*04f0*/  IABS R24, R6 ;  /* 0x0000000600187213 */ /* 0x000fe20000000000 */
        /* <DEDUP_REMOVED lines=13> */
.L_x_35307:
[----:B------:R-:W-:Y:S05]  /*05d0*/  BSYNC B0 ;  /* 0x0000000000007941 */ /* 0x000fea0003800000 */
.L_x_35306:
[----:B------:R-:W-:Y:S01]  /*05e0*/  IMAD R25, R25, R16, RZ ;  /* 0x0000001019197224 */ /* 0x000fe200078e02ff */
[----:B------:R-:W-:Y:S01]  /*05f0*/  PRMT R19, R19, 0x7771, RZ ;  /* 0x0000777113137816 */ /* 0x000fe200000000ff */
[----:B------:R-:W-:Y:S01]  /*0600*/  IMAD.MOV.U32 R2, RZ, RZ, RZ ;  /* 0x000000ffff027224 */ /* 0x000fe200078e00ff */
[----:B------:R-:W-:Y:S01]  /*0610*/  BSSY B0, `(.L_x_35308) ;  /* 0x0000029000007945 */ /* 0x000fe20003800000 */
[----:B------:R-:W-:Y:S01]  /*0620*/  @!P0 IMAD.IADD R18, R18, 0x1, -R17 ;  /* 0x0000000112128824 */ /* 0x000fe200078e0a11 */
[----:B------:R-:W-:Y:S01]  /*0630*/  LOP3.LUT R21, R19, R0, RZ, 0x3c, !PT ;  /* 0x0000000013157212 */ /* 0x000fe200078e3cff */
[----:B------:R-:W-:Y:S01]  /*0640*/  IMAD.HI.U32 R2, R3, R25, R2 ;  /* 0x0000001903027227 */ /* 0x000fe200078e0002 */
[----:B------:R-:W-:Y:S02]  /*0650*/  ISETP.NE.AND P2, PT, R19, RZ, PT ;  /* 0x000000ff1300720c */ /* 0x000fe40003f45270 */
[----:B------:R-:W-:Y:S01]  /*0660*/  ISETP.GE.U32.AND P1, PT, R18, R17, PT ;  /* 0x000000111200720c */ /* 0x000fe20003f26070 */
[----:B------:R-:W-:Y:S01]  /*0670*/  IMAD.MOV.U32 R4, RZ, RZ, R24 ;  /* 0x000000ffff047224 */ /* 0x000fe200078e0018 */
[----:B------:R-:W-:Y:S01]  /*0680*/  IABS R25, R20 ;  /* 0x0000001400197213 */ /* 0x000fe20000000000 */
[----:B-1----:R-:W-:Y:S01]  /*0690*/  VIADD R3, R23, 0xffffffe ;  /* 0x0ffffffe17037836 */ /* 0x002fe20000000000 */
[----:B------:R-:W-:Y:S01]  /*06a0*/  LOP3.LUT R23, R9, R14, RZ, 0x3c, !PT ;  /* 0x0000000e09177212 */ /* 0x000fe200078e3cff */
[----:B------:R-:W0:Y:S01]  /*06b0*/  I2F.RP R24, R4 ;  /* 0x0000000400187306 */ /* 0x000e220000209400 */
[----:B------:R-:W-:-:S02]  /*06c0*/  @!P0 VIADD R22, R22, 0x1 ;  /* 0x0000000116168836 */ /* 0x000fc40000000000 */
[----:B------:R-:W-:Y:S01]  /*06d0*/  ISETP.GE.AND P3, PT, R23, RZ, PT ;  /* 0x000000ff1700720c */ /* 0x000fe20003f66270 */
[----:B------:R-:W-:Y:S01]  /*06e0*/  IMAD.MOV R25, RZ, RZ, -R25 ;  /* 0x000000ffff197224 */ /* 0x000fe200078e0a19 */
[----:B------:R-:W-:Y:S01]  /*06f0*/  PRMT R23, R21, 0x8880, RZ ;  /* 0x0000888015177816 */ /* 0x000fe200000000ff */
[----:B------:R-:W-:Y:S02]  /*0700*/  IMAD.HI.U32 R26, R2, R7, RZ ;  /* 0x00000007021a7227 */ /* 0x000fe400078e00ff */
[----:B------:R-:W1:Y:S02]  /*0710*/  F2I.FTZ.U32.TRUNC.NTZ R3, R3 ;  /* 0x0000000300037305 */ /* 0x000e64000021f000 */
[----:B------:R-:W-:Y:S02]  /*0720*/  IMAD.MOV.U32 R19, RZ, RZ, R23 ;  /* 0x000000ffff137224 */ /* 0x000fe400078e0017 */
[----:B------:R-:W-:Y:S02]  /*0730*/  @P1 VIADD R22, R22, 0x1 ;  /* 0x0000000116161836 */ /* 0x000fe40000000000 */
[----:B------:R-:W-:Y:S01]  /*0740*/  IMAD.MOV.U32 R21, RZ, RZ, R25 ;  /* 0x000000ffff157224 */ /* 0x000fe200078e0019 */
[----:B------:R-:W-:Y:S01]  /*0750*/  ISETP.GT.AND P1, PT, R19, -0x1, PT ;  /* 0xffffffff1300780c */ /* 0x000fe20003f24270 */
[----:B0-----:R-:W0:Y:S01]  /*0760*/  MUFU.RCP R24, R24 ;  /* 0x0000001800187308 */ /* 0x001e220000001000 */
[----:B------:R-:W-:Y:S01]  /*0770*/  @!P3 IMAD.MOV R22, RZ, RZ, -R22 ;  /* 0x000000ffff16b224 */ /* 0x000fe200078e0a16 */
[----:B------:R-:W-:Y:S01]  /*0780*/  LOP3.LUT R25, RZ, R14, RZ, 0x33, !PT ;  /* 0x0000000eff197212 */ /* 0x000fe200078e33ff */
[----:B------:R-:W-:Y:S01]  /*0790*/  IMAD R21, R26, R21, R7 ;  /* 0x000000151a157224 */ /* 0x000fe200078e0207 */
[----:B------:R-:W-:-:S02]  /*07a0*/  LOP3.LUT R19, R9, R20, RZ, 0x3c, !PT ;  /* 0x0000001409137212 */ /* 0x000fc400078e3cff */
[----:B------:R-:W-:Y:S01]  /*07b0*/  SEL R14, R25, R22, !P2 ;  /* 0x00000016190e7207 */ /* 0x000fe20005000000 */
[----:B-1----:R-:W-:Y:S01]  /*07c0*/  IMAD.MOV R28, RZ, RZ, -R3 ;  /* 0x000000ffff1c7224 */ /* 0x002fe200078e0a03 */
[----:B------:R-:W-:-:S03]  /*07d0*/  ISETP.GT.U32.AND P0, PT, R16, R21, PT ;  /* 0x000000151000720c */ /* 0x000fc60003f04070 */
[----:B------:R-:W-:Y:S01]  /*07e0*/  IMAD R23, R28, R13, RZ ;  /* 0x0000000d1c177224 */ /* 0x000fe200078e02ff */
[----:B------:R-:W-:Y:S09]  /*07f0*/  @P1 BRA `(.L_x_35309) ;  /* 0x0000000000281947 */ /* 0x000ff20003800000 */
        /* <DEDUP_REMOVED lines=10> */
.L_x_35309:
[----:B------:R-:W-:Y:S05]  /*08a0*/  BSYNC B0 ;  /* 0x0000000000007941 */ /* 0x000fea0003800000 */
.L_x_35308:
[----:B------:R-:W-:Y:S01]  /*08b0*/  @!P0 IMAD.IADD R21, R21, 0x1, -R16 ;  /* 0x0000000115158824 */ /* 0x000fe200078e0a10 */
[----:B------:R-:W-:Y:S01]  /*08c0*/  ISETP.GE.AND P2, PT, R19, RZ, PT ;  /* 0x000000ff1300720c */ /* 0x000fe20003f46270 */
[----:B------:R-:W-:Y:S01]  /*08d0*/  IMAD.MOV.U32 R2, RZ, RZ, RZ ;  /* 0x000000ffff027224 */ /* 0x000fe200078e00ff */
[----:B------:R-:W-:Y:S01]  /*08e0*/  PRMT R19, R15, 0x7770, RZ ;  /* 0x000077700f137816 */ /* 0x000fe200000000ff */
[----:B------:R-:W-:Y:S01]  /*08f0*/  @!P0 VIADD R26, R26, 0x1 ;  /* 0x000000011a1a8836 */ /* 0x000fe20000000000 */
[----:B------:R-:W-:Y:S01]  /*0900*/  ISETP.GE.U32.AND P1, PT, R21, R16, PT ;  /* 0x000000101500720c */ /* 0x000fe20003f26070 */
[----:B------:R-:W-:Y:S01]  /*0910*/  IMAD.HI.U32 R2, R3, R23, R2 ;  /* 0x0000001703027227 */ /* 0x000fe200078e0002 */
[----:B------:R-:W-:Y:S01]  /*0920*/  LOP3.LUT R17, R19, R0, RZ, 0x3c, !PT ;  /* 0x0000000013117212 */ /* 0x000fe200078e3cff */
[----:B------:R-:W-:Y:S01]  /*0930*/  BSSY B0, `(.L_x_35310) ;  /* 0x0000020000007945 */ /* 0x000fe20003800000 */
[----:B------:R-:W-:Y:S01]  /*0940*/  PRMT R18, R10, 0x9991, RZ ;  /* 0x000099910a127816 */ /* 0x000fe200000000ff */
[----:B0-----:R-:W-:Y:S01]  /*0950*/  VIADD R3, R24, 0xffffffe ;  /* 0x0ffffffe18037836 */ /* 0x001fe20000000000 */
[----:B------:R-:W-:Y:S01]  /*0960*/  PRMT R23, R17, 0x8880, RZ ;  /* 0x0000888011177816 */ /* 0x000fe200000000ff */
[----:B------:R-:W-:Y:S01]  /*0970*/  IMAD.HI.U32 R24, R2, R7, RZ ;  /* 0x0000000702187227 */ /* 0x000fe200078e00ff */
[----:B------:R-:W-:-:S02]  /*0980*/  IABS R17, R18 ;  /* 0x0000001200117213 */ /* 0x000fc40000000000 */
[----:B------:R-:W-:Y:S01]  /*0990*/  ISETP.GT.AND P3, PT, R23, -0x1, PT ;  /* 0xffffffff1700780c */ /* 0x000fe20003f64270 */
[----:B------:R-:W0:Y:S01]  /*09a0*/  F2I.FTZ.U32.TRUNC.NTZ R3, R3 ;  /* 0x0000000300037305 */ /* 0x000e22000021f000 */
[----:B------:R-:W-:Y:S01]  /*09b0*/  IABS R22, R12 ;  /* 0x0000000c00167213 */ /* 0x000fe20000000000 */
[----:B------:R-:W-:Y:S01]  /*09c0*/  @P1 VIADD R26, R26, 0x1 ;  /* 0x000000011a1a1836 */ /* 0x000fe20000000000 */
[----:B------:R-:W-:-:S03]  /*09d0*/  ISETP.NE.AND P1, PT, R19, RZ, PT ;  /* 0x000000ff1300720c */ /* 0x000fc60003f25270 */
[----:B------:R-:W-:Y:S02]  /*09e0*/  IMAD.MOV R22, RZ, RZ, -R22 ;  /* 0x000000ffff167224 */ /* 0x000fe400078e0a16 */
[----:B------:R1:W2:Y:S01]  /*09f0*/  I2F.RP R23, R17 ;  /* 0x0000001100177306 */ /* 0x0002a20000209400 */
[----:B------:R-:W-:Y:S01]  /*0a00*/  IMAD.MOV.U32 R19, RZ, RZ, R26 ;  /* 0x000000ffff137224 */ /* 0x000fe200078e001a */
[----:B------:R-:W-:Y:S01]  /*0a10*/  LOP3.LUT R26, RZ, R20, RZ, 0x33, !PT ;  /* 0x00000014ff1a7212 */ /* 0x000fe200078e33ff */
[----:B------:R-:W-:Y:S01]  /*0a20*/  IMAD R22, R24, R22, R7 ;  /* 0x0000001618167224 */ /* 0x000fe200078e0207 */
[----:B-----5:R-:W-:Y:S01]  /*0a30*/  PRMT R20, R8, 0x8880, RZ ;  /* 0x0000888008147816 */ /* 0x020fe200000000ff */
[----:B------:R-:W-:Y:S02]  /*0a40*/  @!P2 IMAD.MOV R19, RZ, RZ, -R19 ;  /* 0x000000ffff13a224 */ /* 0x000fe400078e0a13 */
[----:B0-----:R-:W-:Y:S01]  /*0a50*/  IMAD.MOV R25, RZ, RZ, -R3 ;  /* 0x000000ffff197224 */ /* 0x001fe200078e0a03 */
[----:B------:R-:W-:-:S02]  /*0a60*/  ISETP.GT.U32.AND P0, PT, R13, R22, PT ;  /* 0x000000160d00720c */ /* 0x000fc40003f04070 */
[----:B------:R-:W-:Y:S01]  /*0a70*/  SEL R19, R26, R19, !P1 ;  /* 0x000000131a137207 */ /* 0x000fe20004800000 */
[----:B-1----:R-:W-:Y:S10]  /*0a80*/  @P3 BRA `(.L_x_35311) ;  /* 0x0000000000283947 */ /* 0x002ff40003800000 */
        /* <DEDUP_REMOVED lines=10> */
.L_x_35311:
[----:B------:R-:W-:Y:S05]  /*0b30*/  BSYNC B0 ;  /* 0x0000000000007941 */ /* 0x000fea0003800000 */
.L_x_35310:
[----:B------:R-:W-:Y:S01]  /*0b40*/  IMAD R25, R25, R4, RZ ;  /* 0x0000000419197224 */ /* 0x000fe200078e02ff */
[----:B------:R-:W-:Y:S01]  /*0b50*/  PRMT R21, R15, 0x7771, RZ ;  /* 0x000077710f157816 */ /* 0x000fe200000000ff */
[----:B------:R-:W-:Y:S01]  /*0b60*/  IMAD.MOV.U32 R2, RZ, RZ, RZ ;  /* 0x000000ffff027224 */ /* 0x000fe200078e00ff */
[----:B--2---:R-:W0:Y:S01]  /*0b70*/  MUFU.RCP R23, R23 ;  /* 0x0000001700177308 */ /* 0x004e220000001000 */
[----:B------:R-:W-:Y:S01]  /*0b80*/  @!P0 IMAD.IADD R22, R22, 0x1, -R13 ;  /* 0x0000000116168824 */ /* 0x000fe200078e0a0d */
[----:B------:R-:W-:Y:S01]  /*0b90*/  ISETP.NE.AND P2, PT, R21, RZ, PT ;  /* 0x000000ff1500720c */ /* 0x000fe20003f45270 */
[----:B------:R-:W-:Y:S01]  /*0ba0*/  IMAD.HI.U32 R26, R3, R25, R2 ;  /* 0x00000019031a7227 */ /* 0x000fe200078e0002 */
[----:B------:R-:W-:Y:S01]  /*0bb0*/  LOP3.LUT R2, R21, R0, RZ, 0x3c, !PT ;  /* 0x0000000015027212 */ /* 0x000fe200078e3cff */
[----:B------:R-:W-:Y:S01]  /*0bc0*/  BSSY B0, `(.L_x_35312) ;  /* 0x0000022000007945 */ /* 0x000fe20003800000 */
[----:B------:R-:W-:Y:S01]  /*0bd0*/  LOP3.LUT R3, R9, R12, RZ, 0x3c, !PT ;  /* 0x0000000c09037212 */ /* 0x000fe200078e3cff */
[----:B------:R-:W-:Y:S01]  /*0be0*/  IMAD.MOV.U32 R16, RZ, RZ, R20 ;  /* 0x000000ffff107224 */ /* 0x000fe200078e0014 */
[----:B------:R-:W-:Y:S01]  /*0bf0*/  PRMT R2, R2, 0x8880, RZ ;  /* 0x0000888002027816 */ /* 0x000fe200000000ff */
[----:B------:R-:W-:Y:S01]  /*0c00*/  @!P0 VIADD R24, R24, 0x1 ;  /* 0x0000000118188836 */ /* 0x000fe20000000000 */
[----:B------:R-:W-:-:S02]  /*0c10*/  ISETP.GE.AND P3, PT, R3, RZ, PT ;  /* 0x000000ff0300720c */ /* 0x000fc40003f66270 */
[----:B------:R-:W-:Y:S01]  /*0c20*/  ISETP.GE.U32.AND P1, PT, R22, R13, PT ;  /* 0x0000000d1600720c */ /* 0x000fe20003f26070 */
[----:B------:R-:W-:Y:S01]  /*0c30*/  IMAD.MOV.U32 R3, RZ, RZ, R2 ;  /* 0x000000ffff037224 */ /* 0x000fe200078e0002 */
[----:B------:R-:W-:Y:S02]  /*0c40*/  IABS R15, R16 ;  /* 0x00000010000f7213 */ /* 0x000fe40000000000 */
[----:B------:R-:W-:Y:S02]  /*0c50*/  PRMT R20, R8, 0x9991, RZ ;  /* 0x0000999108147816 */ /* 0x000fe400000000ff */
[----:B------:R-:W-:Y:S01]  /*0c60*/  ISETP.GT.AND P0, PT, R3, -0x1, PT ;  /* 0xffffffff0300780c */ /* 0x000fe20003f04270 */
[----:B0-----:R-:W-:Y:S01]  /*0c70*/  VIADD R3, R23, 0xffffffe ;  /* 0x0ffffffe17037836 */ /* 0x001fe20000000000 */
[----:B------:R0:W1:Y:S01]  /*0c80*/  I2F.RP R2, R15 ;  /* 0x0000000f00027306 */ /* 0x0000620000209400 */
[----:B------:R-:W-:Y:S02]  /*0c90*/  IABS R21, R6 ;  /* 0x0000000600157213 */ /* 0x000fe40000000000 */
[----:B------:R-:W-:-:S02]  /*0ca0*/  IABS R27, R20 ;  /* 0x00000014001b7213 */ /* 0x000fc40000000000 */
[----:B------:R-:W-:Y:S01]  /*0cb0*/  @P1 VIADD R24, R24, 0x1 ;  /* 0x0000000118181836 */ /* 0x000fe20000000000 */
[----:B------:R-:W-:Y:S01]  /*0cc0*/  LOP3.LUT R25, RZ, R12, RZ, 0x33, !PT ;  /* 0x0000000cff197212 */ /* 0x000fe200078e33ff */
[----:B------:R-:W-:Y:S01]  /*0cd0*/  IMAD.MOV R23, RZ, RZ, -R21 ;  /* 0x000000ffff177224 */ /* 0x000fe200078e0a15 */
[----:B------:R-:W2:Y:S01]  /*0ce0*/  F2I.FTZ.U32.TRUNC.NTZ R3, R3 ;  /* 0x0000000300037305 */ /* 0x000ea2000021f000 */
[----:B------:R-:W-:Y:S02]  /*0cf0*/  @!P3 IMAD.MOV R24, RZ, RZ, -R24 ;  /* 0x000000ffff18b224 */ /* 0x000fe400078e0a18 */
[----:B------:R-:W-:Y:S02]  /*0d00*/  IMAD.MOV.U32 R21, RZ, RZ, R27 ;  /* 0x000000ffff157224 */ /* 0x000fe400078e001b */
[----:B------:R-:W-:Y:S01]  /*0d10*/  IMAD.HI.U32 R12, R26, R7, RZ ;  /* 0x000000071a0c7227 */ /* 0x000fe200078e00ff */
        /* <DEDUP_REMOVED lines=12> */
.L_x_35313:
[----:B------:R-:W-:Y:S05]  /*0de0*/  BSYNC B0 ;  /* 0x0000000000007941 */ /* 0x000fea0003800000 */
.L_x_35312:
[----:B------:R-:W0:Y:S01]  /*0df0*/  I2F.RP R13, R21 ;  /* 0x00000015000d7306 */ /* 0x000e220000209400 */
[----:B------:R-:W-:Y:S01]  /*0e00*/  IMAD R23, R12, R23, R7 ;  /* 0x000000170c177224 */ /* 0x000fe200078e0207 */
[----:B------:R-:W-:Y:S01]  /*0e10*/  BSSY B0, `(.L_x_35314) ;  /* 0x0000027000007945 */ /* 0x000fe20003800000 */
[----:B--2---:R-:W-:-:S03]  /*0e20*/  IMAD.MOV R22, RZ, RZ, -R3 ;  /* 0x000000ffff167224 */ /* 0x004fc600078e0a03 */
[----:B------:R-:W-:Y:S01]  /*0e30*/  ISETP.GT.U32.AND P1, PT, R4, R23, PT ;  /* 0x000000170400720c */ /* 0x000fe20003f24070 */
[----:B------:R-:W-:Y:S01]  /*0e40*/  IMAD R25, R22, R17, RZ ;  /* 0x0000001116197224 */ /* 0x000fe200078e02ff */
[----:B------:R1:W2:Y:S08]  /*0e50*/  MUFU.RCP R26, R2 ;  /* 0x00000002001a7308 */ /* 0x0002b00000001000 */
[----:B0-----:R-:W0:Y:S01]  /*0e60*/  MUFU.RCP R13, R13 ;  /* 0x0000000d000d7308 */ /* 0x001e220000001000 */
[----:B-1----:R-:W-:-:S02]  /*0e70*/  IMAD.MOV.U32 R2, RZ, RZ, RZ ;  /* 0x000000ffff027224 */ /* 0x002fc400078e00ff */
[----:B------:R-:W-:Y:S02]  /*0e80*/  @!P1 IMAD.IADD R23, R23, 0x1, -R4 ;  /* 0x0000000117179824 */ /* 0x000fe400078e0a04 */
[----:B------:R-:W-:Y:S01]  /*0e90*/  IMAD.HI.U32 R22, R3, R25, R2 ;  /* 0x0000001903167227 */ /* 0x000fe200078e0002 */
[----:B------:R-:W-:Y:S02]  /*0ea0*/  PRMT R25, R10, 0x7770, RZ ;  /* 0x000077700a197816 */ /* 0x000fe400000000ff */
[----:B------:R-:W-:Y:S01]  /*0eb0*/  ISETP.GE.U32.AND P0, PT, R23, R4, PT ;  /* 0x000000041700720c */ /* 0x000fe20003f06070 */
[----:B--2---:R-:W-:Y:S01]  /*0ec0*/  VIADD R26, R26, 0xffffffe ;  /* 0x0ffffffe1a1a7836 */ /* 0x004fe20000000000 */
[----:B------:R-:W-:Y:S01]  /*0ed0*/  LOP3.LUT R2, R25, R0, RZ, 0x3c, !PT ;  /* 0x0000000019027212 */ /* 0x000fe200078e3cff */
[----:B------:R-:W-:Y:S01]  /*0ee0*/  @!P1 VIADD R12, R12, 0x1 ;  /* 0x000000010c0c9836 */ /* 0x000fe20000000000 */
[----:B------:R-:W-:Y:S02]  /*0ef0*/  LOP3.LUT R3, R9, R6, RZ, 0x3c, !PT ;  /* 0x0000000609037212 */ /* 0x000fe400078e3cff */
[----:B------:R-:W-:-:S02]  /*0f00*/  PRMT R27, R2, 0x8880, RZ ;  /* 0x00008880021b7816 */ /* 0x000fc400000000ff */
[----:B------:R-:W-:Y:S01]  /*0f10*/  ISETP.GE.AND P2, PT, R3, RZ, PT ;  /* 0x000000ff0300720c */ /* 0x000fe20003f46270 */
[----:B0-----:R-:W-:Y:S01]  /*0f20*/  VIADD R13, R13, 0xffffffe ;  /* 0x0ffffffe0d0d7836 */ /* 0x001fe20000000000 */
[----:B------:R-:W0:Y:S01]  /*0f30*/  F2I.FTZ.U32.TRUNC.NTZ R3, R26 ;  /* 0x0000001a00037305 */ /* 0x000e22000021f000 */
[----:B------:R-:W-:Y:S02]  /*0f40*/  ISETP.GT.AND P1, PT, R27, -0x1, PT ;  /* 0xffffffff1b00780c */ /* 0x000fe40003f24270 */
[----:B------:R-:W-:Y:S01]  /*0f50*/  @P0 VIADD R12, R12, 0x1 ;  /* 0x000000010c0c0836 */ /* 0x000fe20000000000 */
[----:B------:R-:W-:Y:S02]  /*0f60*/  ISETP.NE.AND P0, PT, R25, RZ, PT ;  /* 0x000000ff1900720c */ /* 0x000fe40003f05270 */
[----:B------:R-:W-:Y:S01]  /*0f70*/  LOP3.LUT R25, RZ, R6, RZ, 0x33, !PT ;  /* 0x00000006ff197212 */ /* 0x000fe200078e33ff */
[----:B------:R-:W-:Y:S01]  /*0f80*/  IMAD.MOV.U32 R28, RZ, RZ, R12 ;  /* 0x000000ffff1c7224 */ /* 0x000fe200078e000c */
[----:B------:R-:W1:Y:S03]  /*0f90*/  F2I.FTZ.U32.TRUNC.NTZ R13, R13 ;  /* 0x0000000d000d7305 */ /* 0x000e66000021f000 */
[----:B------:R-:W-:-:S02]  /*0fa0*/  @!P2 IMAD.MOV R28, RZ, RZ, -R28 ;  /* 0x000000ffff1ca224 */ /* 0x000fc400078e0a1c */
[----:B0-----:R-:W-:-:S03]  /*0fb0*/  IMAD.MOV R26, RZ, RZ, -R3 ;  /* 0x000000ffff1a7224 */ /* 0x001fc600078e0a03 */
        /* <DEDUP_REMOVED lines=12> */
.L_x_35315:
[----:B------:R-:W-:Y:S05]  /*1080*/  BSYNC B0 ;  /* 0x0000000000007941 */ /* 0x000fea0003800000 */
.L_x_35314:
[----:B------:R-:W-:Y:S01]  /*1090*/  IABS R2, R18 ;  /* 0x0000001200027213 */ /* 0x000fe20000000000 */
[----:B------:R-:W-:Y:S01]  /*10a0*/  IMAD R23, R26, R15, RZ ;  /* 0x0000000f1a177224 */ /* 0x000fe200078e02ff */
[----:B------:R-:W-:Y:S01]  /*10b0*/  BSSY B0, `(.L_x_35316) ;  /* 0x000004c000007945 */ /* 0x000fe20003800000 */
[----:B-1----:R-:W-:Y:S02]  /*10c0*/  IMAD.MOV R26, RZ, RZ, -R13 ;  /* 0x000000ffff1a7224 */ /* 0x002fe400078e0a0d */
[----:B------:R-:W-:Y:S02]  /*10d0*/  IMAD.MOV R12, RZ, RZ, -R2 ;  /* 0x000000ffff0c7224 */ /* 0x000fe400078e0a02 */
[----:B------:R-:W-:Y:S02]  /*10e0*/  IMAD.MOV.U32 R2, RZ, RZ, RZ ;  /* 0x000000ffff027224 */ /* 0x000fe400078e00ff */
[----:B------:R-:W-:-:S04]  /*10f0*/  IMAD.HI.U32 R22, R22, R7, RZ ;  /* 0x0000000716167227 */ /* 0x000fc800078e00ff */
[----:B------:R-:W-:Y:S01]  /*1100*/  IMAD.HI.U32 R4, R3, R23, R2 ;  /* 0x0000001703047227 */ /* 0x000fe200078e0002 */
[----:B------:R-:W-:-:S03]  /*1110*/  IABS R23, R16 ;  /* 0x0000001000177213 */ /* 0x000fc60000000000 */
[----:B------:R-:W-:Y:S02]  /*1120*/  IMAD.MOV.U32 R2, RZ, RZ, R12 ;  /* 0x000000ffff027224 */ /* 0x000fe400078e000c */
[----:B------:R-:W-:Y:S02]  /*1130*/  IMAD R3, R26, R21, RZ ;  /* 0x000000151a037224 */ /* 0x000fe400078e02ff */
[----:B------:R-:W-:Y:S02]  /*1140*/  IMAD.MOV.U32 R12, RZ, RZ, RZ ;  /* 0x000000ffff0c7224 */ /* 0x000fe400078e00ff */
[----:B------:R-:W-:Y:S02]  /*1150*/  IMAD R2, R22, R2, R7 ;  /* 0x0000000216027224 */ /* 0x000fe400078e0207 */
[----:B------:R-:W-:Y:S01]  /*1160*/  IMAD.HI.U32 R26, R13, R3, R12 ;  /* 0x000000030d1a7227 */ /* 0x000fe200078e000c */
[----:B------:R-:W-:Y:S02]  /*1170*/  IABS R3, R20 ;  /* 0x0000001400037213 */ /* 0x000fe40000000000 */
[----:B------:R-:W-:Y:S01]  /*1180*/  ISETP.GT.U32.AND P4, PT, R17, R2, PT ;  /* 0x000000021100720c */ /* 0x000fe20003f84070 */
[----:B------:R-:W-:-:S02]  /*1190*/  IMAD.MOV R13, RZ, RZ, -R23 ;  /* 0x000000ffff0d7224 */ /* 0x000fc400078e0a17 */
[----:B------:R-:W-:-:S04]  /*11a0*/  IMAD.HI.U32 R12, R4, R7, RZ ;  /* 0x00000007040c7227 */ /* 0x000fc800078e00ff */
[----:B------:R-:W-:Y:S02]  /*11b0*/  IMAD R4, R12, R13, R7 ;  /* 0x0000000d0c047224 */ /* 0x000fe400078e0207 */
[----:B------:R-:W-:Y:S01]  /*11c0*/  IMAD.MOV R23, RZ, RZ, -R3 ;  /* 0x000000ffff177224 */ /* 0x000fe200078e0a03 */
[----:B------:R-:W-:Y:S01]  /*11d0*/  PRMT R3, R10, 0x7771, RZ ;  /* 0x000077710a037816 */ /* 0x000fe200000000ff */
[----:B------:R-:W-:Y:S01]  /*11e0*/  IMAD.HI.U32 R26, R26, R7, RZ ;  /* 0x000000071a1a7227 */ /* 0x000fe200078e00ff */
[----:B------:R-:W-:Y:S02]  /*11f0*/  ISETP.GT.U32.AND P1, PT, R15, R4, PT ;  /* 0x000000040f00720c */ /* 0x000fe40003f24070 */
[----:B------:R-:W-:Y:S01]  /*1200*/  LOP3.LUT R13, R3, R0, RZ, 0x3c, !PT ;  /* 0x00000000030d7212 */ /* 0x000fe200078e3cff */
[----:B------:R-:W-:Y:S02]  /*1210*/  IMAD.MOV.U32 R10, RZ, RZ, R23 ;  /* 0x000000ffff0a7224 */ /* 0x000fe400078e0017 */
[----:B------:R-:W-:-:S02]  /*1220*/  @!P4 IMAD.IADD R2, R2, 0x1, -R17 ;  /* 0x000000010202c824 */ /* 0x000fc400078e0a11 */
[----:B------:R-:W-:Y:S01]  /*1230*/  IMAD R10, R26, R10, R7 ;  /* 0x0000000a1a0a7224 */ /* 0x000fe200078e0207 */
[----:B------:R-:W-:Y:S01]  /*1240*/  PRMT R7, R13, 0x8880, RZ ;  /* 0x000088800d077816 */ /* 0x000fe200000000ff */
[----:B------:R-:W-:Y:S01]  /*1250*/  @!P4 VIADD R22, R22, 0x1 ;  /* 0x000000011616c836 */ /* 0x000fe20000000000 */
[----:B------:R-:W-:Y:S02]  /*1260*/  ISETP.GE.U32.AND P0, PT, R2, R17, PT ;  /* 0x000000110200720c */ /* 0x000fe40003f06070 */
[----:B------:R-:W-:Y:S01]  /*1270*/  LOP3.LUT R13, R9, R18, RZ, 0x3c, !PT ;  /* 0x00000012090d7212 */ /* 0x000fe200078e3cff */
[----:B------:R-:W-:Y:S01]  /*1280*/  @!P1 IMAD.IADD R4, R4, 0x1, -R15 ;  /* 0x0000000104049824 */ /* 0x000fe200078e0a0f */
[----:B------:R-:W-:Y:S01]  /*1290*/  ISETP.GT.U32.AND P5, PT, R21, R10, PT ;  /* 0x0000000a1500720c */ /* 0x000fe20003fa4070 */
[----:B------:R-:W-:Y:S01]  /*12a0*/  @!P1 VIADD R12, R12, 0x1 ;  /* 0x000000010c0c9836 */ /* 0x000fe20000000000 */
[----:B------:R-:W-:Y:S02]  /*12b0*/  ISETP.GE.AND P2, PT, R13, RZ, PT ;  /* 0x000000ff0d00720c */ /* 0x000fe40003f46270 */
[----:B------:R-:W-:-:S02]  /*12c0*/  ISETP.GE.U32.AND P6, PT, R4, R15, PT ;  /* 0x0000000f0400720c */ /* 0x000fc40003fc6070 */
[----:B------:R-:W-:Y:S02]  /*12d0*/  LOP3.LUT R13, R9, R16, RZ, 0x3c, !PT ;  /* 0x00000010090d7212 */ /* 0x000fe400078e3cff */
[----:B------:R-:W-:Y:S01]  /*12e0*/  ISETP.GT.AND P3, PT, R7, -0x1, PT ;  /* 0xffffffff0700780c */ /* 0x000fe20003f64270 */
[----:B------:R-:W-:Y:S01]  /*12f0*/  @P0 VIADD R22, R22, 0x1 ;  /* 0x0000000116160836 */ /* 0x000fe20000000000 */
[----:B------:R-:W-:Y:S02]  /*1300*/  PRMT R7, R8, 0x7770, RZ ;  /* 0x0000777008077816 */ /* 0x000fe400000000ff */
[----:B------:R-:W-:Y:S01]  /*1310*/  ISETP.GE.AND P4, PT, R13, RZ, PT ;  /* 0x000000ff0d00720c */ /* 0x000fe20003f86270 */
[----:B------:R-:W-:Y:S01]  /*1320*/  @!P5 IMAD.IADD R10, R10, 0x1, -R21 ;  /* 0x000000010a0ad824 */ /* 0x000fe200078e0a15 */
[----:B------:R-:W-:Y:S01]  /*1330*/  PRMT R13, R8, 0x7771, RZ ;  /* 0x00007771080d7816 */ /* 0x000fe200000000ff */
[----:B------:R-:W-:Y:S01]  /*1340*/  @!P2 IMAD.MOV R22, RZ, RZ, -R22 ;  /* 0x000000ffff16a224 */ /* 0x000fe200078e0a16 */
[C---:B------:R-:W-:Y:S01]  /*1350*/  ISETP.NE.AND P0, PT, R7.reuse, RZ, PT ;  /* 0x000000ff0700720c */ /* 0x040fe20003f05270 */
[----:B------:R-:W-:Y:S01]  /*1360*/  @P6 VIADD R12, R12, 0x1 ;  /* 0x000000010c0c6836 */ /* 0x000fe20000000000 */
[----:B------:R-:W-:Y:S01]  /*1370*/  LOP3.LUT R7, R7, R0, RZ, 0x3c, !PT ;  /* 0x0000000007077212 */ /* 0x000fe200078e3cff */
[----:B------:R-:W-:Y:S01]  /*1380*/  @!P5 VIADD R26, R26, 0x1 ;  /* 0x000000011a1ad836 */ /* 0x000fe20000000000 */
[----:B------:R-:W-:-:S02]  /*1390*/  LOP3.LUT R8, R9, R20, RZ, 0x3c, !PT ;  /* 0x0000001409087212 */ /* 0x000fc400078e3cff */
[----:B------:R-:W-:Y:S02]  /*13a0*/  LOP3.LUT R0, R13, R0, RZ, 0x3c, !PT ;  /* 0x000000000d007212 */ /* 0x000fe400078e3cff */
[----:B------:R-:W-:Y:S01]  /*13b0*/  ISETP.GE.U32.AND P2, PT, R10, R21, PT ;  /* 0x000000150a00720c */ /* 0x000fe20003f46070 */
[----:B------:R-:W-:Y:S01]  /*13c0*/  @!P4 IMAD.MOV R12, RZ, RZ, -R12 ;  /* 0x000000ffff0cc224 */ /* 0x000fe200078e0a0c */
[----:B------:R-:W-:Y:S02]  /*13d0*/  PRMT R7, R7, 0x8880, RZ ;  /* 0x0000888007077816 */ /* 0x000fe400000000ff */
[----:B------:R-:W-:Y:S02]  /*13e0*/  ISETP.GE.AND P6, PT, R8, RZ, PT ;  /* 0x000000ff0800720c */ /* 0x000fe40003fc6270 */
[----:B------:R-:W-:Y:S01]  /*13f0*/  PRMT R8, R0, 0x8880, RZ ;  /* 0x0000888000087816 */ /* 0x000fe200000000ff */
[----:B------:R-:W-:Y:S01]  /*1400*/  IMAD.MOV.U32 R0, RZ, RZ, R7 ;  /* 0x000000ffff007224 */ /* 0x000fe200078e0007 */
[----:B------:R-:W-:-:S02]  /*1410*/  ISETP.NE.AND P4, PT, R3, RZ, PT ;  /* 0x000000ff0300720c */ /* 0x000fc40003f85270 */
[----:B------:R-:W-:Y:S01]  /*1420*/  ISETP.NE.AND P1, PT, R13, RZ, PT ;  /* 0x000000ff0d00720c */ /* 0x000fe20003f25270 */
[----:B------:R-:W-:Y:S01]  /*1430*/  IMAD.MOV.U32 R7, RZ, RZ, R8 ;  /* 0x000000ffff077224 */ /* 0x000fe200078e0008 */
[----:B------:R-:W-:Y:S01]  /*1440*/  ISETP.GT.AND P5, PT, R0, -0x1, PT ;  /* 0xffffffff0000780c */ /* 0x000fe20003fa4270 */
[----:B------:R-:W-:Y:S01]  /*1450*/  @P2 VIADD R26, R26, 0x1 ;  /* 0x000000011a1a2836 */ /* 0x000fe20000000000 */
[----:B------:R-:W-:Y:S02]  /*1460*/  LOP3.LUT R13, RZ, R16, RZ, 0x33, !PT ;  /* 0x00000010ff0d7212 */ /* 0x000fe400078e33ff */
[----:B------:R-:W-:Y:S01]  /*1470*/  ISETP.GT.AND P2, PT, R7, -0x1, PT ;  /* 0xffffffff0700780c */ /* 0x000fe20003f44270 */
[----:B------:R-:W-:Y:S01]  /*1480*/  @!P6 IMAD.MOV R26, RZ, RZ, -R26 ;  /* 0x000000ffff1ae224 */ /* 0x000fe200078e0a1a */
[----:B------:R-:W-:Y:S02]  /*1490*/  LOP3.LUT R7, RZ, R18, RZ, 0x33, !PT ;  /* 0x00000012ff077212 */ /* 0x000fe400078e33ff */
        /* <DEDUP_REMOVED lines=13> */
.L_x_35317:
[----:B------:R-:W-:Y:S05]  /*1570*/  BSYNC B0 ;  /* 0x0000000000007941 */ /* 0x000fea0003800000 */
.L_x_35316:
        /* <DEDUP_REMOVED lines=14> */
.L_x_35319:
[----:B------:R-:W-:Y:S05]  /*1660*/  BSYNC B0 ;  /* 0x0000000000007941 */ /* 0x000fea0003800000 */
.L_x_35318:
        /* <DEDUP_REMOVED lines=12> */
.L_x_35321:
[----:B------:R-:W-:Y:S05]  /*1730*/  BSYNC B0 ;  /* 0x0000000000007941 */ /* 0x000fea0003800000 */
.L_x_35320:
        /* <DEDUP_REMOVED lines=15> */
.L_x_35305:
        /* <DEDUP_REMOVED lines=70> */
[C---:B-----5:R-:W-:Y:S02]  /*1c90*/  LOP3.LUT R2, R25.reuse, 0xffff, RZ, 0xc0, !PT ;  /* 0x0000ffff19027812 */ /* 0x060fe400078ec0ff */
[----:B------:R-:W-:Y:S02]  /*1ca0*/  LOP3.LUT R25, R25, R0, RZ, 0x3c, !PT ;  /* 0x0000000019197212 */ /* 0x000fe400078e3cff */
[----:B------:R-:W-:-:S04]  /*1cb0*/  PRMT R19, R2, 0x8880, RZ ;  /* 0x0000888002137816 */ /* 0x000fc800000000ff */
        /* <DEDUP_REMOVED lines=9> */
[----:B------:R-:W-:Y:S01]  /*1d50*/  IMAD R27, R10, R5, RZ ;  /* 0x000000050a1b7224 */ /* 0x000fe200078e02ff */
[----:B------:R-:W-:-:S03]  /*1d60*/  IABS R10, R8 ;  /* 0x00000008000a7213 */ /* 0x000fc60000000000 */
[----:B------:R-:W-:-:S06]  /*1d70*/  IMAD.HI.U32 R3, R3, R27, R2 ;  /* 0x0000001b03037227 */ /* 0x000fcc00078e0002 */
        /* <DEDUP_REMOVED lines=26> */
.L_x_35323:
[----:B------:R-:W-:Y:S05]  /*1f20*/  BSYNC B0 ;  /* 0x0000000000007941 */ /* 0x000fea0003800000 */
.L_x_35322:
        /* <DEDUP_REMOVED lines=11> */
[C---:B------:R-:W-:Y:S02]  /*1fe0*/  LOP3.LUT R2, R17.reuse, 0xffff, RZ, 0xc0, !PT ;  /* 0x0000ffff11027812 */ /* 0x040fe400078ec0ff */
        /* <DEDUP_REMOVED lines=40> */
.L_x_35325:
[----:B------:R-:W-:Y:S05]  /*2270*/  BSYNC B0 ;  /* 0x0000000000007941 */ /* 0x000fea0003800000 */
.L_x_35324:
[----:B------:R-:W-:Y:S01]  /*2280*/  BSSY B0, `(.L_x_35326) ;  /* 0x000002d000007945 */ /* 0x000fe20003800000 */
[----:B------:R-:W-:Y:S01]  /*2290*/  ISETP.GE.AND P3, PT, R19, R6, PT ;  /* 0x000000061300720c */ /* 0x000fe20003f66270 */
[----:B------:R-:W-:Y:S02]  /*22a0*/  VIADD R17, R13, 0x380 ;  /* 0x000003800d117836 */ /* 0x000fe40000000000 */
[----:B------:R-:W-:Y:S10]  /*22b0*/  @P4 BRA `(.L_x_35327) ;  /* 0x0000000000a44947 */ /* 0x000ff40003800000 */
        /* <DEDUP_REMOVED lines=41> */
.L_x_35327:
[----:B------:R-:W-:Y:S05]  /*2550*/  BSYNC B0 ;  /* 0x0000000000007941 */ /* 0x000fea0003800000 */
.L_x_35326:
[----:B------:R-:W-:Y:S01]  /*2560*/  BSSY B0, `(.L_x_35328) ;  /* 0x000002c000007945 */ /* 0x000fe20003800000 */
[----:B------:R-:W-:-:S03]  /*2570*/  ISETP.GE.AND P4, PT, R17, R6, PT ;  /* 0x000000061100720c */ /* 0x000fc60003f86270 */
        /* <DEDUP_REMOVED lines=42> */
.L_x_35329:
[----:B------:R-:W-:Y:S05]  /*2820*/  BSYNC B0 ;  /* 0x0000000000007941 */ /* 0x000fea0003800000 */
.L_x_35328:
        /* <DEDUP_REMOVED lines=44> */
.L_x_35331:
[----:B------:R-:W-:Y:S05]  /*2af0*/  BSYNC B0 ;  /* 0x0000000000007941 */ /* 0x000fea0003800000 */
.L_x_35330:
[----:B------:R-:W-:Y:S04]  /*2b00*/  BSSY B0, `(.L_x_35332) ;  /* 0x000002b000007945 */ /* 0x000fe80003800000 */
[----:B------:R-:W-:Y:S05]  /*2b10*/  @P1 BRA `(.L_x_35333) ;  /* 0x0000000000a41947 */ /* 0x000fea0003800000 */
        /* <DEDUP_REMOVED lines=41> */
.L_x_35333:
[----:B------:R-:W-:Y:S05]  /*2db0*/  BSYNC B0 ;  /* 0x0000000000007941 */ /* 0x000fea0003800000 */
.L_x_35332:
        /* <DEDUP_REMOVED lines=44> */
.L_x_35335:
[----:B------:R-:W-:Y:S05]  /*3080*/  BSYNC B0 ;  /* 0x0000000000007941 */ /* 0x000fea0003800000 */
.L_x_35334:
        /* <DEDUP_REMOVED lines=44> */
.L_x_35337:
[----:B------:R-:W-:Y:S05]  /*3350*/  BSYNC B0 ;  /* 0x0000000000007941 */ /* 0x000fea0003800000 */
.L_x_35336:
        /* <DEDUP_REMOVED lines=17> */
.L_x_35340:
        /* <DEDUP_REMOVED lines=8> */
.L_x_35341:
        /* <DEDUP_REMOVED lines=8> */
.L_x_35342:
        /* <DEDUP_REMOVED lines=8> */
.L_x_35343:
        /* <DEDUP_REMOVED lines=9> */
.L_x_35344:
[----:B------:R-:W-:Y:S05]  /*3680*/  BSYNC B1 ;  /* 0x0000000000017941 */ /* 0x000fea0003800000 */
.L_x_35339:
[----:B------:R-:W-:-:S13]  /*3690*/  ISETP.GE.AND P0, PT, R13, R6, PT ;  /* 0x000000060d00720c */ /* 0x000fda0003f06270 */
[----:B------:R-:W3:Y:S01]  /*36a0*/  @!P0 LDC.64 R4, c[0x0][0x218] ;  /* 0x00008600ff048b82 */ /* 0x000ee20000000a00 */
[C---:B012---:R-:W-:Y:S02]  /*36b0*/  @!P0 VIADD R3, R13.reuse, UR4 ;  /* 0x000000040d038c36 */ /* 0x047fe40008000000 */
[----:B------:R-:W-:-:S03]  /*36c0*/  @!P0 VIADD R13, R13, 0x80 ;  /* 0x000000800d0d8836 */ /* 0x000fc60000000000 */
[----:B---3--:R-:W-:-:S05]  /*36d0*/  @!P0 IADD3 R2, P1, R3, R4, RZ ;  /* 0x0000000403028210 */ /* 0x008fca0007f3e0ff */
[----:B------:R-:W-:-:S05]  /*36e0*/  @!P0 IMAD.X R3, RZ, RZ, R5, P1 ;  /* 0x000000ffff038224 */ /* 0x000fca00008e0605 */
[----:B------:R3:W-:Y:S03]  /*36f0*/  @!P0 STG.E.U8 desc[UR8][R2.64], R14 ;  /* 0x0000000e02008986 */ /* 0x0007e6000c101108 */
.L_x_35345:
[----:B------:R-:W-:Y:S05]  /*3700*/  BSYNC B0 ;  /* 0x0000000000007941 */ /* 0x000fea0003800000 */
.L_x_35338:
        /* <DEDUP_REMOVED lines=9> */
.L_x_35346:
        /* <DEDUP_REMOVED lines=14> */
.L_x_37955:


//--------------------- .text._ZN2at6native29vectorized_elementwise_kernelILi4ENS0_13AUnaryFunctorIaaaZZZNS0_15binary_internal21div_floor_kernel_cudaERNS_18TensorIteratorBaseEENKUlvE_clEvENKUlvE0_clEvEUlaaE_EESt5arrayIPcLm2EEEEviT0_T1_ --------------------------
	.section	.text._ZN2at6native29vectorized_elementwise_kernelILi4ENS0_13AUnaryFunctorIaaaZZZNS0_15binary_internal21div_floor_kernel_cudaERNS_18TensorIteratorBaseEENKUlvE_clEvENKUlvE0_clEvEUlaaE_EESt5arrayIPcLm2EEEEviT0_T1_,"ax",@progbits
	.align	128
        .global         _ZN2at6native29vectorized_elementwise_kernelILi4ENS0_13AUnaryFunctorIaaaZZZNS0_15binary_internal21div_floor_kernel_cudaERNS_18TensorIteratorBaseEENKUlvE_clEvENKUlvE0_clEvEUlaaE_EESt5arrayIPcLm2EEEEviT0_T1_
        .type           _ZN2at6native29vectorized_elementwise_kernelILi4ENS0_13AUnaryFunctorIaaaZZZNS0_15binary_internal21div_floor_kernel_cudaERNS_18TensorIteratorBaseEENKUlvE_clEvENKUlvE0_clEvEUlaaE_EESt5arrayIPcLm2EEEEviT0_T1_,@function
        .size           _ZN2at6native29vectorized_elementwise_kernelILi4ENS0_13AUnaryFunctorIaaaZZZNS0_15binary_internal21div_floor_kernel_cudaERNS_18TensorIteratorBaseEENKUlvE_clEvENKUlvE0_clEvEUlaaE_EESt5arrayIPcLm2EEEEviT0_T1_,(.L_x_37956 - _ZN2at6native29vectorized_elementwise_kernelILi4ENS0_13AUnaryFunctorIaaaZZZNS0_15binary_internal21div_floor_kernel_cudaERNS_18TensorIteratorBaseEENKUlvE_clEvENKUlvE0_clEvEUlaaE_EESt5arrayIPcLm2EEEEviT0_T1_)
        .other          _ZN2at6native29vectorized_elementwise_kernelILi4ENS0_13AUnaryFunctorIaaaZZZNS0_15binary_internal21div_floor_kernel_cudaERNS_18TensorIteratorBaseEENKUlvE_clEvENKUlvE0_clEvEUlaaE_EESt5arrayIPcLm2EEEEviT0_T1_,@"STO_CUDA_ENTRY STV_DEFAULT"
_ZN2at6native29vectorized_elementwise_kernelILi4ENS0_13AUnaryFunctorIaaaZZZNS0_15binary_internal21div_floor_kernel_cudaERNS_18TensorIteratorBaseEENKUlvE_clEvENKUlvE0_clEvEUlaaE_EESt5arrayIPcLm2EEEEviT0_T1_:
.text._ZN2at6native29vectorized_elementwise_kernelILi4ENS0_13AUnaryFunctorIaaaZZZNS0_15binary_internal21div_floor_kernel_cudaERNS_18TensorIteratorBaseEENKUlvE_clEvENKUlvE0_clEvEUlaaE_EESt5arrayIPcLm2EEEEviT0_T1_:
        /* <DEDUP_REMOVED lines=16> */
[----:B------:R-:W2:Y:S04]  /*0100*/  LDG.E R3, desc[UR8][R4.64] ;  /* 0x0000000804037981 */ /* 0x000ea8000c1e1900 */
[----:B------:R0:W5:Y:S01]  /*0110*/  LDG.E R9, desc[UR8][R4.64+0x200] ;  /* 0x0002000804097981 */ /* 0x000162000c1e1900 */
[----:B------:R-:W-:Y:S01]  /*0120*/  PRMT R10, R0, 0x8880, RZ ;  /* 0x00008880000a7816 */ /* 0x000fe200000000ff */
[----:B------:R-:W-:Y:S03]  /*0130*/  BSSY B0, `(.L_x_35348) ;  /* 0x000005a000007945 */ /* 0x000fe60003800000 */
[----:B------:R-:W-:Y:S02]  /*0140*/  IABS R18, R10 ;  /* 0x0000000a00127213 */ /* 0x000fe40000000000 */
[----:B--2---:R-:W-:-:S02]  /*0150*/  PRMT R25, R3, 0x8880, RZ ;  /* 0x0000888003197816 */ /* 0x004fc400000000ff */
[C---:B------:R-:W-:Y:S02]  /*0160*/  PRMT R17, R3.reuse, 0x9991, RZ ;  /* 0x0000999103117816 */ /* 0x040fe400000000ff */
[----:B------:R-:W-:Y:S02]  /*0170*/  IABS R19, R25 ;  /* 0x0000001900137213 */ /* 0x000fe40000000000 */
[----:B------:R-:W-:Y:S02]  /*0180*/  IABS R16, R17 ;  /* 0x0000001100107213 */ /* 0x000fe40000000000 */
[----:B------:R-:W1:Y:S01]  /*0190*/  I2F.RP R2, R19 ;  /* 0x0000001300027306 */ /* 0x000e620000209400 */
[C---:B------:R-:W-:Y:S02]  /*01a0*/  PRMT R7, R3.reuse, 0xaaa2, RZ ;  /* 0x0000aaa203077816 */ /* 0x040fe400000000ff */
[----:B------:R-:W-:Y:S02]  /*01b0*/  PRMT R13, R3, 0xbbb3, RZ ;  /* 0x0000bbb3030d7816 */ /* 0x000fe400000000ff */
[----:B------:R-:W-:-:S02]  /*01c0*/  IABS R6, R7 ;  /* 0x0000000700067213 */ /* 0x000fc40000000000 */
[----:B------:R-:W-:Y:S01]  /*01d0*/  IABS R20, R13 ;  /* 0x0000000d00147213 */ /* 0x000fe20000000000 */
[----:B------:R-:W2:Y:S08]  /*01e0*/  I2F.RP R11, R16 ;  /* 0x00000010000b7306 */ /* 0x000eb00000209400 */
[----:B-1----:R-:W1:Y:S08]  /*01f0*/  MUFU.RCP R2, R2 ;  /* 0x0000000200027308 */ /* 0x002e700000001000 */
[----:B--2---:R-:W0:Y:S08]  /*0200*/  MUFU.RCP R11, R11 ;  /* 0x0000000b000b7308 */ /* 0x004e300000001000 */
[----:B------:R-:W2:Y:S01]  /*0210*/  I2F.RP R12, R6 ;  /* 0x00000006000c7306 */ /* 0x000ea20000209400 */
[----:B-1----:R-:W-:-:S07]  /*0220*/  VIADD R14, R2, 0xffffffe ;  /* 0x0ffffffe020e7836 */ /* 0x002fce0000000000 */
[----:B------:R1:W3:Y:S01]  /*0230*/  F2I.FTZ.U32.TRUNC.NTZ R15, R14 ;  /* 0x0000000e000f7305 */ /* 0x0002e2000021f000 */
[----:B0-----:R-:W-:-:S07]  /*0240*/  VIADD R5, R11, 0xffffffe ;  /* 0x0ffffffe0b057836 */ /* 0x001fce0000000000 */
[----:B--2---:R0:W2:Y:S01]  /*0250*/  MUFU.RCP R4, R12 ;  /* 0x0000000c00047308 */ /* 0x0040a20000001000 */
[----:B-1----:R-:W-:Y:S02]  /*0260*/  IMAD.MOV.U32 R14, RZ, RZ, RZ ;  /* 0x000000ffff0e7224 */ /* 0x002fe400078e00ff */
[----:B---3--:R-:W-:-:S05]  /*0270*/  IMAD.MOV R2, RZ, RZ, -R15 ;  /* 0x000000ffff027224 */ /* 0x008fca00078e0a0f */
[----:B------:R-:W1:Y:S01]  /*0280*/  F2I.FTZ.U32.TRUNC.NTZ R5, R5 ;  /* 0x0000000500057305 */ /* 0x000e62000021f000 */
[----:B------:R-:W-:Y:S02]  /*0290*/  IMAD R11, R2, R19, RZ ;  /* 0x00000013020b7224 */ /* 0x000fe400078e02ff */
[----:B------:R-:W-:Y:S01]  /*02a0*/  IMAD.MOV.U32 R2, RZ, RZ, R20 ;  /* 0x000000ffff027224 */ /* 0x000fe200078e0014 */
[----:B------:R-:W-:Y:S01]  /*02b0*/  IABS R20, R25 ;  /* 0x0000001900147213 */ /* 0x000fe20000000000 */
[----:B0-----:R-:W-:-:S03]  /*02c0*/  IMAD.HI.U32 R12, R15, R11, R14 ;  /* 0x0000000b0f0c7227 */ /* 0x001fc600078e000e */
[----:B------:R-:W0:Y:S01]  /*02d0*/  I2F.RP R14, R2 ;  /* 0x00000002000e7306 */ /* 0x000e220000209400 */
[----:B------:R-:W-:Y:S01]  /*02e0*/  IMAD.MOV.U32 R11, RZ, RZ, R18 ;  /* 0x000000ffff0b7224 */ /* 0x000fe200078e0012 */
[----:B------:R-:W-:Y:S01]  /*02f0*/  LOP3.LUT R18, R10, R17, RZ, 0x3c, !PT ;  /* 0x000000110a127212 */ /* 0x000fe200078e3cff */
[----:B------:R-:W-:Y:S02]  /*0300*/  IMAD.MOV R22, RZ, RZ, -R20 ;  /* 0x000000ffff167224 */ /* 0x000fe400078e0a14 */
[----:B--2---:R-:W-:Y:S01]  /*0310*/  VIADD R15, R4, 0xffffffe ;  /* 0x0ffffffe040f7836 */ /* 0x004fe20000000000 */
[----:B------:R-:W-:Y:S01]  /*0320*/  LOP3.LUT R4, R10, R25, RZ, 0x3c, !PT ;  /* 0x000000190a047212 */ /* 0x000fe200078e3cff */
[----:B------:R-:W-:Y:S01]  /*0330*/  IMAD.HI.U32 R12, R12, R11, RZ ;  /* 0x0000000b0c0c7227 */ /* 0x000fe200078e00ff */
[----:B------:R-:W-:Y:S02]  /*0340*/  ISETP.GE.AND P4, PT, R18, RZ, PT ;  /* 0x000000ff1200720c */ /* 0x000fe40003f86270 */
[----:B------:R-:W-:Y:S01]  /*0350*/  ISETP.GE.AND P0, PT, R4, RZ, PT ;  /* 0x000000ff0400720c */ /* 0x000fe20003f06270 */
[----:B-1----:R-:W-:Y:S01]  /*0360*/  IMAD.MOV R21, RZ, RZ, -R5 ;  /* 0x000000ffff157224 */ /* 0x002fe200078e0a05 */
[----:B------:R-:W1:Y:S01]  /*0370*/  F2I.FTZ.U32.TRUNC.NTZ R15, R15 ;  /* 0x0000000f000f7305 */ /* 0x000e62000021f000 */
[----:B------:R-:W-:Y:S01]  /*0380*/  IMAD R22, R12, R22, R11 ;  /* 0x000000160c167224 */ /* 0x000fe200078e020b */
[----:B------:R-:W-:Y:S01]  /*0390*/  LOP3.LUT R25, RZ, R25, RZ, 0x33, !PT ;  /* 0x00000019ff197212 */ /* 0x000fe200078e33ff */
[----:B------:R-:W-:-:S02]  /*03a0*/  IMAD.MOV.U32 R4, RZ, RZ, RZ ;  /* 0x000000ffff047224 */ /* 0x000fc400078e00ff */
[----:B------:R-:W-:Y:S01]  /*03b0*/  IMAD R21, R21, R16, RZ ;  /* 0x0000001015157224 */ /* 0x000fe200078e02ff */
[----:B------:R-:W-:-:S03]  /*03c0*/  ISETP.GT.U32.AND P2, PT, R19, R22, PT ;  /* 0x000000161300720c */ /* 0x000fc60003f44070 */
[----:B------:R-:W-:Y:S01]  /*03d0*/  IMAD.HI.U32 R20, R5, R21, R4 ;  /* 0x0000001505147227 */ /* 0x000fe200078e0004 */
[----:B------:R-:W-:Y:S01]  /*03e0*/  IABS R21, R17 ;  /* 0x0000001100157213 */ /* 0x000fe20000000000 */
[----:B0-----:R0:W2:Y:S01]  /*03f0*/  MUFU.RCP R4, R14 ;  /* 0x0000000e00047308 */ /* 0x0010a20000001000 */
[----:B------:R-:W-:Y:S01]  /*0400*/  PRMT R5, R3, 0x7770, RZ ;  /* 0x0000777003057816 */ /* 0x000fe200000000ff */
[----:B-1----:R-:W-:-:S03]  /*0410*/  IMAD.MOV R23, RZ, RZ, -R15 ;  /* 0x000000ffff177224 */ /* 0x002fc600078e0a0f */
[C---:B------:R-:W-:Y:S01]  /*0420*/  ISETP.NE.AND P5, PT, R5.reuse, RZ, PT ;  /* 0x000000ff0500720c */ /* 0x040fe20003fa5270 */
[----:B------:R-:W-:Y:S01]  /*0430*/  IMAD.MOV R21, RZ, RZ, -R21 ;  /* 0x000000ffff157224 */ /* 0x000fe200078e0a15 */
[----:B------:R-:W-:Y:S01]  /*0440*/  LOP3.LUT R5, R5, R0, RZ, 0x3c, !PT ;  /* 0x0000000005057212 */ /* 0x000fe200078e3cff */
[----:B------:R-:W-:-:S04]  /*0450*/  IMAD.HI.U32 R20, R20, R11, RZ ;  /* 0x0000000b14147227 */ /* 0x000fc800078e00ff */
[----:B------:R-:W-:Y:S02]  /*0460*/  @!P2 IMAD.IADD R22, R22, 0x1, -R19 ;  /* 0x000000011616a824 */ /* 0x000fe400078e0a13 */
[----:B------:R-:W-:Y:S02]  /*0470*/  IMAD R23, R23, R6, RZ ;  /* 0x0000000617177224 */ /* 0x000fe400078e02ff */
[----:B0-----:R-:W-:Y:S01]  /*0480*/  IMAD.MOV.U32 R14, RZ, RZ, RZ ;  /* 0x000000ffff0e7224 */ /* 0x001fe200078e00ff */
[----:B------:R-:W-:Y:S01]  /*0490*/  ISETP.GE.U32.AND P1, PT, R22, R19, PT ;  /* 0x000000131600720c */ /* 0x000fe20003f26070 */
[----:B------:R-:W-:Y:S02]  /*04a0*/  IMAD R21, R20, R21, R11 ;  /* 0x0000001514157224 */ /* 0x000fe400078e020b */
[----:B------:R-:W-:Y:S01]  /*04b0*/  IMAD.HI.U32 R14, R15, R23, R14 ;  /* 0x000000170f0e7227 */ /* 0x000fe200078e000e */
[----:B------:R-:W-:Y:S02]  /*04c0*/  PRMT R23, R5, 0x8880, RZ ;  /* 0x0000888005177816 */ /* 0x000fe400000000ff */
[----:B------:R-:W-:Y:S01]  /*04d0*/  ISETP.GT.U32.AND P3, PT, R16, R21, PT ;  /* 0x000000151000720c */ /* 0x000fe20003f64070 */
[----:B--2---:R-:W-:Y:S01]  /*04e0*/  VIADD R4, R4, 0xffffffe ;  /* 0x0ffffffe04047836 */ /* 0x004fe20000000000 */
[----:B------:R-:W-:Y:S01]  /*04f0*/  IABS R15, R7 ;  /* 0x00000007000f7213 */ /* 0x000fe20000000000 */
[----:B------:R-:W-:Y:S01]  /*0500*/  @!P2 VIADD R12, R12, 0x1 ;  /* 0x000000010c0ca836 */ /* 0x000fe20000000000 */
[----:B------:R-:W-:Y:S01]  /*0510*/  ISETP.GT.AND P6, PT, R23, -0x1, PT ;  /* 0xffffffff1700780c */ /* 0x000fe20003fc4270 */
[----:B------:R-:W0:Y:S01]  /*0520*/  F2I.FTZ.U32.TRUNC.NTZ R5, R4 ;  /* 0x0000000400057305 */ /* 0x000e22000021f000 */
[----:B------:R-:W-:-:S04]  /*0530*/  IMAD.HI.U32 R18, R14, R11, RZ ;  /* 0x0000000b0e127227 */ /* 0x000fc800078e00ff */
[----:B------:R-:W-:Y:S01]  /*0540*/  IMAD.MOV R24, RZ, RZ, -R15 ;  /* 0x000000ffff187224 */ /* 0x000fe200078e0a0f */
[----:B------:R-:W-:Y:S01]  /*0550*/  PRMT R15, R3, 0x7771, RZ ;  /* 0x00007771030f7816 */ /* 0x000fe200000000ff */
[----:B------:R-:W-:Y:S02]  /*0560*/  @P1 VIADD R12, R12, 0x1 ;  /* 0x000000010c0c1836 */ /* 0x000fe40000000000 */
[----:B------:R-:W-:Y:S01]  /*0570*/  IMAD R23, R18, R24, R11 ;  /* 0x0000001812177224 */ /* 0x000fe200078e020b */
[----:B------:R-:W-:Y:S01]  /*0580*/  ISETP.NE.AND P2, PT, R15, RZ, PT ;  /* 0x000000ff0f00720c */ /* 0x000fe20003f45270 */
[----:B------:R-:W-:Y:S01]  /*0590*/  @!P3 IMAD.IADD R21, R21, 0x1, -R16 ;  /* 0x000000011515b824 */ /* 0x000fe200078e0a10 */
[----:B------:R-:W-:Y:S01]  /*05a0*/  LOP3.LUT R15, R15, R0, RZ, 0x3c, !PT ;  /* 0x000000000f0f7212 */ /* 0x000fe200078e3cff */
[----:B------:R-:W-:Y:S01]  /*05b0*/  @!P0 IMAD.MOV R12, RZ, RZ, -R12 ;  /* 0x000000ffff0c8224 */ /* 0x000fe200078e0a0c */
[----:B------:R-:W-:Y:S02]  /*05c0*/  ISETP.GT.U32.AND P1, PT, R6, R23, PT ;  /* 0x000000170600720c */ /* 0x000fe40003f24070 */
[----:B------:R-:W-:Y:S01]  /*05d0*/  PRMT R14, R15, 0x8880, RZ ;  /* 0x000088800f0e7816 */ /* 0x000fe200000000ff */
[----:B0-----:R-:W-:Y:S01]  /*05e0*/  IMAD.MOV R15, RZ, RZ, -R5 ;  /* 0x000000ffff0f7224 */ /* 0x001fe200078e0a05 */
[----:B------:R-:W-:-:S02]  /*05f0*/  ISETP.GE.U32.AND P0, PT, R21, R16, PT ;  /* 0x000000101500720c */ /* 0x000fc40003f06070 */
[----:B------:R-:W-:Y:S02]  /*0600*/  LOP3.LUT R24, R10, R7, RZ, 0x3c, !PT ;  /* 0x000000070a187212 */ /* 0x000fe400078e3cff */
[----:B------:R-:W-:Y:S01]  /*0610*/  SEL R12, R25, R12, !P5 ;  /* 0x0000000c190c7207 */ /* 0x000fe20006800000 */
[----:B------:R-:W-:Y:S08]  /*0620*/  @P6 BRA `(.L_x_35349) ;  /* 0x0000000000286947 */ /* 0x000ff00003800000 */
        /* <DEDUP_REMOVED lines=10> */
.L_x_35349:
[----:B------:R-:W-:Y:S05]  /*06d0*/  BSYNC B0 ;  /* 0x0000000000007941 */ /* 0x000fea0003800000 */
.L_x_35348:
[----:B------:R-:W-:Y:S01]  /*06e0*/  ISETP.GT.AND P6, PT, R14, -0x1, PT ;  /* 0xffffffff0e00780c */ /* 0x000fe20003fc4270 */
[----:B------:R-:W-:Y:S01]  /*06f0*/  @!P3 VIADD R20, R20, 0x1 ;  /* 0x000000011414b836 */ /* 0x000fe20000000000 */
[----:B-----5:R-:W-:Y:S01]  /*0700*/  PRMT R19, R9, 0x9991, RZ ;  /* 0x0000999109137816 */ /* 0x020fe200000000ff */
[----:B------:R-:W-:Y:S01]  /*0710*/  IMAD R15, R15, R2, RZ ;  /* 0x000000020f0f7224 */ /* 0x000fe200078e02ff */
[----:B------:R-:W-:Y:S01]  /*0720*/  PRMT R25, R3, 0x7772, RZ ;  /* 0x0000777203197816 */ /* 0x000fe200000000ff */
[----:B------:R-:W-:Y:S01]  /*0730*/  IMAD.MOV.U32 R4, RZ, RZ, RZ ;  /* 0x000000ffff047224 */ /* 0x000fe200078e00ff */
[----:B------:R-:W-:Y:S01]  /*0740*/  LOP3.LUT R27, RZ, R17, RZ, 0x33, !PT ;  /* 0x00000011ff1b7212 */ /* 0x000fe200078e33ff */
[----:B------:R-:W-:Y:S01]  /*0750*/  @P0 VIADD R20, R20, 0x1 ;  /* 0x0000000114140836 */ /* 0x000fe20000000000 */
[----:B------:R-:W-:Y:S01]  /*0760*/  BSSY B0, `(.L_x_35350) ;  /* 0x0000016000007945 */ /* 0x000fe20003800000 */
[----:B------:R-:W-:Y:S01]  /*0770*/  IMAD.HI.U32 R4, R5, R15, R4 ;  /* 0x0000000f05047227 */ /* 0x000fe200078e0004 */
[----:B------:R-:W-:-:S02]  /*0780*/  PRMT R15, R9, 0x8880, RZ ;  /* 0x00008880090f7816 */ /* 0x000fc400000000ff */
[----:B------:R-:W-:Y:S01]  /*0790*/  ISETP.GE.AND P5, PT, R24, RZ, PT ;  /* 0x000000ff1800720c */ /* 0x000fe20003fa6270 */
[----:B------:R-:W-:Y:S01]  /*07a0*/  @!P1 IMAD.IADD R23, R23, 0x1, -R6 ;  /* 0x0000000117179824 */ /* 0x000fe200078e0a06 */
[----:B------:R-:W-:Y:S01]  /*07b0*/  IABS R14, R15 ;  /* 0x0000000f000e7213 */ /* 0x000fe20000000000 */
[----:B------:R-:W-:Y:S01]  /*07c0*/  @!P4 IMAD.MOV R20, RZ, RZ, -R20 ;  /* 0x000000ffff14c224 */ /* 0x000fe200078e0a14 */
[----:B------:R-:W-:Y:S01]  /*07d0*/  LOP3.LUT R5, R25, R0, RZ, 0x3c, !PT ;  /* 0x0000000019057212 */ /* 0x000fe200078e3cff */
[----:B------:R-:W-:Y:S01]  /*07e0*/  IMAD.MOV.U32 R17, RZ, RZ, R19 ;  /* 0x000000ffff117224 */ /* 0x000fe200078e0013 */
[----:B------:R-:W-:Y:S02]  /*07f0*/  ISETP.GE.U32.AND P0, PT, R23, R6, PT ;  /* 0x000000061700720c */ /* 0x000fe40003f06070 */
        /* <DEDUP_REMOVED lines=12> */
.L_x_35351:
[----:B------:R-:W-:Y:S05]  /*08c0*/  BSYNC B0 ;  /* 0x0000000000007941 */ /* 0x000fea0003800000 */
.L_x_35350:
[----:B------:R-:W-:Y:S01]  /*08d0*/  PRMT R5, R5, 0x8880, RZ ;  /* 0x0000888005057816 */ /* 0x000fe200000000ff */
[----:B------:R-:W-:Y:S01]  /*08e0*/  @!P1 VIADD R18, R18, 0x1 ;  /* 0x0000000112129836 */ /* 0x000fe20000000000 */
[----:B------:R-:W-:Y:S01]  /*08f0*/  IABS R16, R17 ;  /* 0x0000001100107213 */ /* 0x000fe20000000000 */
[----:B------:R0:W1:Y:S01]  /*0900*/  I2F.RP R26, R14 ;  /* 0x0000000e001a7306 */ /* 0x0000620000209400 */
[----:B------:R-:W-:Y:S01]  /*0910*/  ISETP.GT.AND P1, PT, R5, -0x1, PT ;  /* 0xffffffff0500780c */ /* 0x000fe20003f24270 */
[----:B------:R-:W-:Y:S01]  /*0920*/  @P0 VIADD R18, R18, 0x1 ;  /* 0x0000000112120836 */ /* 0x000fe20000000000 */
[----:B------:R-:W-:Y:S01]  /*0930*/  PRMT R21, R9, 0xaaa2, RZ ;  /* 0x0000aaa209157816 */ /* 0x000fe200000000ff */
[----:B------:R-:W-:Y:S01]  /*0940*/  BSSY B0, `(.L_x_35352) ;  /* 0x0000012000007945 */ /* 0x000fe20003800000 */
[----:B------:R-:W-:Y:S01]  /*0950*/  ISETP.NE.AND P0, PT, R25, RZ, PT ;  /* 0x000000ff1900720c */ /* 0x000fe20003f05270 */
[----:B------:R-:W-:Y:S01]  /*0960*/  @!P5 IMAD.MOV R18, RZ, RZ, -R18 ;  /* 0x000000ffff12d224 */ /* 0x000fe200078e0a12 */
[----:B------:R-:W-:Y:S01]  /*0970*/  LOP3.LUT R7, RZ, R7, RZ, 0x33, !PT ;  /* 0x00000007ff077212 */ /* 0x000fe200078e33ff */
[----:B------:R0:W2:Y:S01]  /*0980*/  I2F.RP R5, R16 ;  /* 0x0000001000057306 */ /* 0x0000a20000209400 */
[----:B------:R-:W-:-:S02]  /*0990*/  IABS R20, R21 ;  /* 0x0000001500147213 */ /* 0x000fc40000000000 */
        /* <DEDUP_REMOVED lines=12> */
.L_x_35353:
[----:B------:R-:W-:Y:S05]  /*0a60*/  BSYNC B0 ;  /* 0x0000000000007941 */ /* 0x000fea0003800000 */
.L_x_35352:
[----:B------:R-:W-:Y:S01]  /*0a70*/  IABS R6, R13 ;  /* 0x0000000d00067213 */ /* 0x000fe20000000000 */
[----:B------:R-:W-:Y:S01]  /*0a80*/  IMAD.HI.U32 R4, R4, R11, RZ ;  /* 0x0000000b04047227 */ /* 0x000fe200078e00ff */
[----:B------:R-:W3:Y:S01]  /*0a90*/  I2F.RP R24, R20 ;  /* 0x0000001400187306 */ /* 0x000ee20000209400 */
[----:B------:R-:W-:Y:S01]  /*0aa0*/  PRMT R23, R9, 0xbbb3, RZ ;  /* 0x0000bbb309177816 */ /* 0x000fe200000000ff */
[----:B------:R-:W-:Y:S01]  /*0ab0*/  BSSY B0, `(.L_x_35354) ;  /* 0x000002b000007945 */ /* 0x000fe20003800000 */
[----:B------:R-:W-:Y:S01]  /*0ac0*/  IMAD.MOV R25, RZ, RZ, -R6 ;  /* 0x000000ffff197224 */ /* 0x000fe200078e0a06 */
[----:B------:R-:W-:Y:S02]  /*0ad0*/  PRMT R3, R3, 0x7773, RZ ;  /* 0x0000777303037816 */ /* 0x000fe400000000ff */
[----:B------:R-:W-:Y:S01]  /*0ae0*/  IABS R22, R23 ;  /* 0x0000001700167213 */ /* 0x000fe20000000000 */
[----:B------:R-:W-:Y:S01]  /*0af0*/  IMAD R25, R4, R25, R11 ;  /* 0x0000001904197224 */ /* 0x000fe200078e020b */
[----:B-1----:R-:W1:Y:S01]  /*0b00*/  MUFU.RCP R26, R26 ;  /* 0x0000001a001a7308 */ /* 0x002e620000001000 */
[----:B------:R-:W-:-:S02]  /*0b10*/  ISETP.NE.AND P1, PT, R3, RZ, PT ;  /* 0x000000ff0300720c */ /* 0x000fc40003f25270 */
[----:B------:R-:W-:Y:S02]  /*0b20*/  LOP3.LUT R3, R3, R0, RZ, 0x3c, !PT ;  /* 0x0000000003037212 */ /* 0x000fe400078e3cff */
[----:B------:R-:W-:-:S03]  /*0b30*/  ISETP.GT.U32.AND P2, PT, R2, R25, PT ;  /* 0x000000190200720c */ /* 0x000fc60003f44070 */
[----:B--2---:R-:W2:Y:S08]  /*0b40*/  MUFU.RCP R5, R5 ;  /* 0x0000000500057308 */ /* 0x004eb00000001000 */
[----:B---3--:R-:W3:Y:S01]  /*0b50*/  MUFU.RCP R24, R24 ;  /* 0x0000001800187308 */ /* 0x008ee20000001000 */
[----:B-1----:R-:W-:Y:S01]  /*0b60*/  VIADD R7, R26, 0xffffffe ;  /* 0x0ffffffe1a077836 */ /* 0x002fe20000000000 */
[----:B------:R-:W-:Y:S01]  /*0b70*/  LOP3.LUT R26, R10, R13, RZ, 0x3c, !PT ;  /* 0x0000000d0a1a7212 */ /* 0x000fe200078e3cff */
[----:B------:R-:W-:-:S02]  /*0b80*/  @!P2 IMAD.IADD R25, R25, 0x1, -R2 ;  /* 0x000000011919a824 */ /* 0x000fc400078e0a02 */
[----:B------:R-:W-:Y:S01]  /*0b90*/  @!P2 VIADD R4, R4, 0x1 ;  /* 0x000000010404a836 */ /* 0x000fe20000000000 */
[----:B------:R-:W-:Y:S02]  /*0ba0*/  ISETP.GE.AND P3, PT, R26, RZ, PT ;  /* 0x000000ff1a00720c */ /* 0x000fe40003f66270 */
[----:B------:R-:W-:Y:S01]  /*0bb0*/  ISETP.GE.U32.AND P0, PT, R25, R2, PT ;  /* 0x000000021900720c */ /* 0x000fe20003f06070 */
[----:B------:R-:W1:Y:S01]  /*0bc0*/  I2F.RP R28, R22 ;  /* 0x00000016001c7306 */ /* 0x000e620000209400 */
[----:B--2---:R-:W-:Y:S01]  /*0bd0*/  VIADD R27, R5, 0xffffffe ;  /* 0x0ffffffe051b7836 */ /* 0x004fe20000000000 */
[----:B------:R-:W-:Y:S01]  /*0be0*/  PRMT R26, R3, 0x8880, RZ ;  /* 0x00008880031a7816 */ /* 0x000fe200000000ff */
[----:B---3--:R-:W-:-:S05]  /*0bf0*/  VIADD R5, R24, 0xffffffe ;  /* 0x0ffffffe18057836 */ /* 0x008fca0000000000 */
[----:B------:R-:W2:Y:S01]  /*0c00*/  F2I.FTZ.U32.TRUNC.NTZ R7, R7 ;  /* 0x0000000700077305 */ /* 0x000ea2000021f000 */
[----:B------:R-:W-:-:S03]  /*0c10*/  LOP3.LUT R24, RZ, R13, RZ, 0x33, !PT ;  /* 0x0000000dff187212 */ /* 0x000fc600078e33ff */
[----:B------:R-:W-:Y:S01]  /*0c20*/  @P0 VIADD R4, R4, 0x1 ;  /* 0x0000000104040836 */ /* 0x000fe20000000000 */
[----:B------:R-:W-:-:S03]  /*0c30*/  ISETP.GT.AND P0, PT, R26, -0x1, PT ;  /* 0xffffffff1a00780c */ /* 0x000fc60003f04270 */
[----:B------:R-:W-:Y:S01]  /*0c40*/  IMAD.MOV.U32 R29, RZ, RZ, R4 ;  /* 0x000000ffff1d7224 */ /* 0x000fe200078e0004 */
[----:B-1----:R-:W1:Y:S03]  /*0c50*/  MUFU.RCP R6, R28 ;  /* 0x0000001c00067308 */ /* 0x002e660000001000 */
[----:B------:R-:W-:-:S05]  /*0c60*/  @!P3 IMAD.MOV R29, RZ, RZ, -R29 ;  /* 0x000000ffff1db224 */ /* 0x000fca00078e0a1d */
[----:B------:R-:W3:Y:S01]  /*0c70*/  F2I.FTZ.U32.TRUNC.NTZ R5, R5 ;  /* 0x0000000500057305 */ /* 0x000ee2000021f000 */
[----:B------:R-:W-:-:S07]  /*0c80*/  SEL R13, R24, R29, !P1 ;  /* 0x0000001d180d7207 */ /* 0x000fce0004800000 */
[----:B------:R2:W4:Y:S02]  /*0c90*/  F2I.FTZ.U32.TRUNC.NTZ R3, R27 ;  /* 0x0000001b00037305 */ /* 0x000524000021f000 */
[----:B--2---:R-:W-:Y:S01]  /*0ca0*/  IMAD.MOV R27, RZ, RZ, -R7 ;  /* 0x000000ffff1b7224 */ /* 0x004fe200078e0a07 */
[----:B-1-3--:R-:W-:Y:S06]  /*0cb0*/  @P0 BRA `(.L_x_35355) ;  /* 0x0000000000280947 */ /* 0x00afec0003800000 */
        /* <DEDUP_REMOVED lines=10> */
.L_x_35355:
[----:B------:R-:W-:Y:S05]  /*0d60*/  BSYNC B0 ;  /* 0x0000000000007941 */ /* 0x000fea0003800000 */
.L_x_35354:
[----:B------:R-:W-:Y:S01]  /*0d70*/  VIADD R24, R6, 0xffffffe ;  /* 0x0ffffffe06187836 */ /* 0x000fe20000000000 */
[----:B------:R-:W-:Y:S01]  /*0d80*/  BSSY B0, `(.L_x_35356) ;  /* 0x0000044000007945 */ /* 0x000fe20003800000 */
[----:B------:R-:W-:Y:S02]  /*0d90*/  IMAD R27, R27, R14, RZ ;  /* 0x0000000e1b1b7224 */ /* 0x000fe400078e02ff */
[----:B------:R-:W-:Y:S02]  /*0da0*/  IMAD.MOV.U32 R6, RZ, RZ, RZ ;  /* 0x000000ffff067224 */ /* 0x000fe400078e00ff */
[----:B----4-:R-:W-:Y:S02]  /*0db0*/  IMAD.MOV R25, RZ, RZ, -R3 ;  /* 0x000000ffff197224 */ /* 0x010fe400078e0a03 */
[----:B------:R-:W-:Y:S02]  /*0dc0*/  IMAD.HI.U32 R6, R7, R27, R6 ;  /* 0x0000001b07067227 */ /* 0x000fe400078e0006 */
[----:B------:R-:W1:Y:S02]  /*0dd0*/  F2I.FTZ.U32.TRUNC.NTZ R7, R24 ;  /* 0x0000001800077305 */ /* 0x000e64000021f000 */
[----:B------:R-:W-:-:S02]  /*0de0*/  IMAD R25, R25, R16, RZ ;  /* 0x0000001019197224 */ /* 0x000fc400078e02ff */
[----:B------:R-:W-:Y:S02]  /*0df0*/  IMAD.MOV.U32 R2, RZ, RZ, RZ ;  /* 0x000000ffff027224 */ /* 0x000fe400078e00ff */
[----:B------:R-:W-:Y:S02]  /*0e00*/  IMAD.MOV R27, RZ, RZ, -R5 ;  /* 0x000000ffff1b7224 */ /* 0x000fe400078e0a05 */
[----:B------:R-:W-:Y:S01]  /*0e10*/  IMAD.HI.U32 R2, R3, R25, R2 ;  /* 0x0000001903027227 */ /* 0x000fe200078e0002 */
[----:B------:R-:W-:-:S03]  /*0e20*/  IABS R3, R15 ;  /* 0x0000000f00037213 */ /* 0x000fc60000000000 */
[----:B------:R-:W-:Y:S02]  /*0e30*/  IMAD R27, R27, R20, RZ ;  /* 0x000000141b1b7224 */ /* 0x000fe400078e02ff */
[----:B------:R-:W-:Y:S02]  /*0e40*/  IMAD.MOV.U32 R4, RZ, RZ, RZ ;  /* 0x000000ffff047224 */ /* 0x000fe400078e00ff */
[----:B-1----:R-:W-:Y:S02]  /*0e50*/  IMAD.MOV R25, RZ, RZ, -R7 ;  /* 0x000000ffff197224 */ /* 0x002fe400078e0a07 */
[----:B------:R-:W-:-:S04]  /*0e60*/  IMAD.HI.U32 R4, R5, R27, R4 ;  /* 0x0000001b05047227 */ /* 0x000fc800078e0004 */
[----:B------:R-:W-:Y:S02]  /*0e70*/  IMAD.MOV R5, RZ, RZ, -R3 ;  /* 0x000000ffff057224 */ /* 0x000fe400078e0a03 */
[----:B------:R-:W-:-:S04]  /*0e80*/  IMAD.HI.U32 R24, R6, R11, RZ ;  /* 0x0000000b06187227 */ /* 0x000fc800078e00ff */
[----:B------:R-:W-:Y:S01]  /*0e90*/  IMAD R3, R25, R22, RZ ;  /* 0x0000001619037224 */ /* 0x000fe200078e02ff */
[----:B------:R-:W-:Y:S01]  /*0ea0*/  IABS R25, R17 ;  /* 0x0000001100197213 */ /* 0x000fe20000000000 */
[----:B------:R-:W-:Y:S02]  /*0eb0*/  IMAD.MOV.U32 R6, RZ, RZ, RZ ;  /* 0x000000ffff067224 */ /* 0x000fe400078e00ff */
[----:B------:R-:W-:-:S04]  /*0ec0*/  IMAD.HI.U32 R2, R2, R11, RZ ;  /* 0x0000000b02027227 */ /* 0x000fc800078e00ff */
[----:B------:R-:W-:Y:S01]  /*0ed0*/  IMAD.HI.U32 R6, R7, R3, R6 ;  /* 0x0000000307067227 */ /* 0x000fe200078e0006 */
[----:B------:R-:W-:-:S03]  /*0ee0*/  PRMT R3, R9, 0x7770, RZ ;  /* 0x0000777009037816 */ /* 0x000fc600000000ff */
[----:B------:R-:W-:Y:S01]  /*0ef0*/  IMAD R7, R24, R5, R11 ;  /* 0x0000000518077224 */ /* 0x000fe200078e020b */
[C---:B------:R-:W-:Y:S01]  /*0f00*/  LOP3.LUT R5, R3.reuse, R0, RZ, 0x3c, !PT ;  /* 0x0000000003057212 */ /* 0x040fe200078e3cff */
[----:B------:R-:W-:Y:S01]  /*0f10*/  IMAD.MOV R25, RZ, RZ, -R25 ;  /* 0x000000ffff197224 */ /* 0x000fe200078e0a19 */
[----:B------:R-:W-:Y:S01]  /*0f20*/  ISETP.NE.AND P0, PT, R3, RZ, PT ;  /* 0x000000ff0300720c */ /* 0x000fe20003f05270 */
[----:B------:R-:W-:Y:S01]  /*0f30*/  IMAD.HI.U32 R4, R4, R11, RZ ;  /* 0x0000000b04047227 */ /* 0x000fe200078e00ff */
[----:B------:R-:W-:Y:S02]  /*0f40*/  ISETP.GT.U32.AND P6, PT, R14, R7, PT ;  /* 0x000000070e00720c */ /* 0x000fe40003fc4070 */
[----:B------:R-:W-:-:S05]  /*0f50*/  PRMT R5, R5, 0x8880, RZ ;  /* 0x0000888005057816 */ /* 0x000fca00000000ff */
[----:B------:R-:W-:Y:S02]  /*0f60*/  IMAD.MOV.U32 R3, RZ, RZ, R5 ;  /* 0x000000ffff037224 */ /* 0x000fe400078e0005 */
[----:B------:R-:W-:Y:S01]  /*0f70*/  IMAD.MOV.U32 R5, RZ, RZ, R25 ;  /* 0x000000ffff057224 */ /* 0x000fe200078e0019 */
[----:B------:R-:W-:Y:S02]  /*0f80*/  LOP3.LUT R25, R10, R15, RZ, 0x3c, !PT ;  /* 0x0000000f0a197212 */ /* 0x000fe400078e3cff */
[----:B------:R-:W-:Y:S01]  /*0f90*/  ISETP.GT.AND P1, PT, R3, -0x1, PT ;  /* 0xffffffff0300780c */ /* 0x000fe20003f24270 */
[----:B------:R-:W-:Y:S01]  /*0fa0*/  @!P6 IMAD.IADD R7, R7, 0x1, -R14 ;  /* 0x000000010707e824 */ /* 0x000fe200078e0a0e */
[----:B------:R-:W-:Y:S01]  /*0fb0*/  ISETP.GE.AND P3, PT, R25, RZ, PT ;  /* 0x000000ff1900720c */ /* 0x000fe20003f66270 */
[----:B------:R-:W-:Y:S01]  /*0fc0*/  IMAD R5, R2, R5, R11 ;  /* 0x0000000502057224 */ /* 0x000fe200078e020b */
[----:B------:R-:W-:Y:S01]  /*0fd0*/  IABS R3, R21 ;  /* 0x0000001500037213 */ /* 0x000fe20000000000 */
[----:B------:R-:W-:Y:S01]  /*0fe0*/  @!P6 VIADD R24, R24, 0x1 ;  /* 0x000000011818e836 */ /* 0x000fe20000000000 */
[----:B------:R-:W-:-:S02]  /*0ff0*/  ISETP.GE.U32.AND P5, PT, R7, R14, PT ;  /* 0x0000000e0700720c */ /* 0x000fc40003fa6070 */
[----:B------:R-:W-:Y:S01]  /*1000*/  ISETP.GT.U32.AND P4, PT, R16, R5, PT ;  /* 0x000000051000720c */ /* 0x000fe20003f84070 */
[----:B------:R-:W-:Y:S01]  /*1010*/  IMAD.MOV R3, RZ, RZ, -R3 ;  /* 0x000000ffff037224 */ /* 0x000fe200078e0a03 */
[----:B------:R-:W-:Y:S02]  /*1020*/  LOP3.LUT R25, R10, R17, RZ, 0x3c, !PT ;  /* 0x000000110a197212 */ /* 0x000fe400078e3cff */
[----:B------:R-:W-:Y:S01]  /*1030*/  LOP3.LUT R15, RZ, R15, RZ, 0x33, !PT ;  /* 0x0000000fff0f7212 */ /* 0x000fe200078e33ff */
[----:B------:R-:W-:Y:S01]  /*1040*/  IMAD R3, R4, R3, R11 ;  /* 0x0000000304037224 */ /* 0x000fe200078e020b */
[----:B------:R-:W-:Y:S02]  /*1050*/  ISETP.GE.AND P2, PT, R25, RZ, PT ;  /* 0x000000ff1900720c */ /* 0x000fe40003f46270 */
[----:B------:R-:W-:Y:S02]  /*1060*/  IABS R25, R23 ;  /* 0x0000001700197213 */ /* 0x000fe40000000000 */
[----:B------:R-:W-:Y:S01]  /*1070*/  ISETP.GT.U32.AND P6, PT, R20, R3, PT ;  /* 0x000000031400720c */ /* 0x000fe20003fc4070 */
[----:B------:R-:W-:-:S02]  /*1080*/  @P5 VIADD R24, R24, 0x1 ;  /* 0x0000000118185836 */ /* 0x000fc40000000000 */
[----:B------:R-:W-:Y:S02]  /*1090*/  @!P4 IMAD.IADD R5, R5, 0x1, -R16 ;  /* 0x000000010505c824 */ /* 0x000fe400078e0a10 */
[----:B------:R-:W-:Y:S02]  /*10a0*/  IMAD.MOV.U32 R26, RZ, RZ, R24 ;  /* 0x000000ffff1a7224 */ /* 0x000fe400078e0018 */
[----:B------:R-:W-:Y:S01]  /*10b0*/  IMAD.MOV R25, RZ, RZ, -R25 ;  /* 0x000000ffff197224 */ /* 0x000fe200078e0a19 */
[----:B------:R-:W-:Y:S01]  /*10c0*/  ISETP.GE.U32.AND P5, PT, R5, R16, PT ;  /* 0x000000100500720c */ /* 0x000fe20003fa6070 */
[----:B------:R-:W-:Y:S02]  /*10d0*/  @!P3 IMAD.MOV R26, RZ, RZ, -R26 ;  /* 0x000000ffff1ab224 */ /* 0x000fe400078e0a1a */
[----:B------:R-:W-:-:S03]  /*10e0*/  IMAD.HI.U32 R24, R6, R11, RZ ;  /* 0x0000000b06187227 */ /* 0x000fc600078e00ff */
[----:B------:R-:W-:Y:S01]  /*10f0*/  SEL R6, R15, R26, !P0 ;  /* 0x0000001a0f067207 */ /* 0x000fe20004000000 */
[----:B------:R-:W-:Y:S01]  /*1100*/  IMAD R11, R24, R25, R11 ;  /* 0x00000019180b7224 */ /* 0x000fe200078e020b */
[----:B------:R-:W-:Y:S06]  /*1110*/  @P1 BRA `(.L_x_35357) ;  /* 0x0000000000281947 */ /* 0x000fec0003800000 */
        /* <DEDUP_REMOVED lines=10> */
.L_x_35357:
[----:B------:R-:W-:Y:S05]  /*11c0*/  BSYNC B0 ;  /* 0x0000000000007941 */ /* 0x000fea0003800000 */
.L_x_35356:
[----:B------:R-:W-:Y:S01]  /*11d0*/  ISETP.GT.U32.AND P3, PT, R22, R11, PT ;  /* 0x0000000b1600720c */ /* 0x000fe20003f64070 */
[----:B------:R-:W-:Y:S01]  /*11e0*/  @!P4 VIADD R2, R2, 0x1 ;  /* 0x000000010202c836 */ /* 0x000fe20000000000 */
[----:B------:R-:W-:Y:S01]  /*11f0*/  PRMT R15, R9, 0x7772, RZ ;  /* 0x00007772090f7816 */ /* 0x000fe200000000ff */
[----:B------:R-:W-:Y:S01]  /*1200*/  @!P6 IMAD.IADD R3, R3, 0x1, -R20 ;  /* 0x000000010303e824 */ /* 0x000fe200078e0a14 */
[C---:B------:R-:W-:Y:S01]  /*1210*/  PRMT R7, R9.reuse, 0x7771, RZ ;  /* 0x0000777109077816 */ /* 0x040fe200000000ff */
[----:B------:R-:W-:Y:S01]  /*1220*/  @P5 VIADD R2, R2, 0x1 ;  /* 0x0000000102025836 */ /* 0x000fe20000000000 */
[----:B------:R-:W-:Y:S01]  /*1230*/  PRMT R9, R9, 0x7773, RZ ;  /* 0x0000777309097816 */ /* 0x000fe200000000ff */
[----:B------:R-:W-:Y:S01]  /*1240*/  @!P6 VIADD R4, R4, 0x1 ;  /* 0x000000010404e836 */ /* 0x000fe20000000000 */
[----:B------:R-:W-:Y:S01]  /*1250*/  ISETP.GE.U32.AND P5, PT, R3, R20, PT ;  /* 0x000000140300720c */ /* 0x000fe20003fa6070 */
[----:B------:R-:W-:Y:S01]  /*1260*/  @!P2 IMAD.MOV R2, RZ, RZ, -R2 ;  /* 0x000000ffff02a224 */ /* 0x000fe200078e0a02 */
[----:B------:R-:W-:Y:S01]  /*1270*/  ISETP.NE.AND P1, PT, R9, RZ, PT ;  /* 0x000000ff0900720c */ /* 0x000fe20003f25270 */
[----:B------:R-:W-:Y:S01]  /*1280*/  BSSY B0, `(.L_x_35358) ;  /* 0x0000027000007945 */ /* 0x000fe20003800000 */
[-C--:B0-----:R-:W-:Y:S01]  /*1290*/  LOP3.LUT R14, R15, R0.reuse, RZ, 0x3c, !PT ;  /* 0x000000000f0e7212 */ /* 0x081fe200078e3cff */
[----:B------:R-:W-:Y:S01]  /*12a0*/  @!P3 IMAD.IADD R11, R11, 0x1, -R22 ;  /* 0x000000010b0bb824 */ /* 0x000fe200078e0a16 */
[----:B------:R-:W-:Y:S01]  /*12b0*/  LOP3.LUT R9, R9, R0, RZ, 0x3c, !PT ;  /* 0x0000000009097212 */ /* 0x000fe200078e3cff */
[----:B------:R-:W-:Y:S01]  /*12c0*/  @!P3 VIADD R24, R24, 0x1 ;  /* 0x000000011818b836 */ /* 0x000fe20000000000 */
[----:B------:R-:W-:-:S02]  /*12d0*/  ISETP.NE.AND P0, PT, R15, RZ, PT ;  /* 0x000000ff0f00720c */ /* 0x000fc40003f05270 */
[----:B------:R-:W-:Y:S02]  /*12e0*/  LOP3.LUT R0, R7, R0, RZ, 0x3c, !PT ;  /* 0x0000000007007212 */ /* 0x000fe400078e3cff */
[----:B------:R-:W-:Y:S01]  /*12f0*/  LOP3.LUT R15, R10, R21, RZ, 0x3c, !PT ;  /* 0x000000150a0f7212 */ /* 0x000fe200078e3cff */
[----:B------:R-:W-:Y:S01]  /*1300*/  @P5 VIADD R4, R4, 0x1 ;  /* 0x0000000104045836 */ /* 0x000fe20000000000 */
[----:B------:R-:W-:Y:S02]  /*1310*/  PRMT R0, R0, 0x8880, RZ ;  /* 0x0000888000007816 */ /* 0x000fe400000000ff */
[----:B------:R-:W-:Y:S02]  /*1320*/  ISETP.GE.AND P4, PT, R15, RZ, PT ;  /* 0x000000ff0f00720c */ /* 0x000fe40003f86270 */
[----:B------:R-:W-:Y:S02]  /*1330*/  LOP3.LUT R15, R10, R23, RZ, 0x3c, !PT ;  /* 0x000000170a0f7212 */ /* 0x000fe400078e3cff */
[----:B------:R-:W-:-:S02]  /*1340*/  ISETP.GE.U32.AND P2, PT, R11, R22, PT ;  /* 0x000000160b00720c */ /* 0x000fc40003f46070 */
[----:B------:R-:W-:Y:S02]  /*1350*/  ISETP.GT.AND P5, PT, R0, -0x1, PT ;  /* 0xffffffff0000780c */ /* 0x000fe40003fa4270 */
[----:B------:R-:W-:Y:S02]  /*1360*/  ISETP.GE.AND P6, PT, R15, RZ, PT ;  /* 0x000000ff0f00720c */ /* 0x000fe40003fc6270 */
[----:B------:R-:W-:Y:S02]  /*1370*/  PRMT R14, R14, 0x8880, RZ ;  /* 0x000088800e0e7816 */ /* 0x000fe400000000ff */
[----:B------:R-:W-:Y:S01]  /*1380*/  PRMT R9, R9, 0x8880, RZ ;  /* 0x0000888009097816 */ /* 0x000fe200000000ff */
[----:B------:R-:W-:Y:S01]  /*1390*/  @!P4 IMAD.MOV R4, RZ, RZ, -R4 ;  /* 0x000000ffff04c224 */ /* 0x000fe200078e0a04 */
[----:B------:R-:W-:Y:S01]  /*13a0*/  ISETP.NE.AND P4, PT, R7, RZ, PT ;  /* 0x000000ff0700720c */ /* 0x000fe20003f85270 */
[----:B------:R-:W-:Y:S01]  /*13b0*/  IMAD.MOV.U32 R0, RZ, RZ, R14 ;  /* 0x000000ffff007224 */ /* 0x000fe200078e000e */
[----:B------:R-:W-:Y:S01]  /*13c0*/  LOP3.LUT R17, RZ, R17, RZ, 0x33, !PT ;  /* 0x00000011ff117212 */ /* 0x000fe200078e33ff */
[----:B------:R-:W-:Y:S01]  /*13d0*/  @P2 VIADD R24, R24, 0x1 ;  /* 0x0000000118182836 */ /* 0x000fe20000000000 */
[----:B------:R-:W-:-:S02]  /*13e0*/  ISETP.GT.AND P2, PT, R9, -0x1, PT ;  /* 0xffffffff0900780c */ /* 0x000fc40003f44270 */
[----:B------:R-:W-:Y:S01]  /*13f0*/  ISETP.GT.AND P3, PT, R0, -0x1, PT ;  /* 0xffffffff0000780c */ /* 0x000fe20003f64270 */
[----:B------:R-:W-:Y:S01]  /*1400*/  @!P6 IMAD.MOV R24, RZ, RZ, -R24 ;  /* 0x000000ffff18e224 */ /* 0x000fe200078e0a18 */
[----:B------:R-:W-:Y:S02]  /*1410*/  LOP3.LUT R21, RZ, R21, RZ, 0x33, !PT ;  /* 0x00000015ff157212 */ /* 0x000fe400078e33ff */
        /* <DEDUP_REMOVED lines=13> */
.L_x_35359:
[----:B------:R-:W-:Y:S05]  /*14f0*/  BSYNC B0 ;  /* 0x0000000000007941 */ /* 0x000fea0003800000 */
.L_x_35358:
        /* <DEDUP_REMOVED lines=14> */
.L_x_35361:
[----:B------:R-:W-:Y:S05]  /*15e0*/  BSYNC B0 ;  /* 0x0000000000007941 */ /* 0x000fea0003800000 */
.L_x_35360:
        /* <DEDUP_REMOVED lines=12> */
.L_x_35363:
[----:B------:R-:W-:Y:S05]  /*16b0*/  BSYNC B0 ;  /* 0x0000000000007941 */ /* 0x000fea0003800000 */
.L_x_35362:
        /* <DEDUP_REMOVED lines=15> */
.L_x_35347:
        /* <DEDUP_REMOVED lines=111> */
.L_x_35365:
[----:B------:R-:W-:Y:S05]  /*1ea0*/  BSYNC B0 ;  /* 0x0000000000007941 */ /* 0x000fea0003800000 */
.L_x_35364:
        /* <DEDUP_REMOVED lines=52> */
.L_x_35367:
[----:B------:R-:W-:Y:S05]  /*21f0*/  BSYNC B0 ;  /* 0x0000000000007941 */ /* 0x000fea0003800000 */
.L_x_35366:
        /* <DEDUP_REMOVED lines=45> */
.L_x_35369:
[----:B------:R-:W-:Y:S05]  /*24d0*/  BSYNC B0 ;  /* 0x0000000000007941 */ /* 0x000fea0003800000 */
.L_x_35368:
        /* <DEDUP_REMOVED lines=44> */
.L_x_35371:
[----:B------:R-:W-:Y:S05]  /*27a0*/  BSYNC B0 ;  /* 0x0000000000007941 */ /* 0x000fea0003800000 */
.L_x_35370:
        /* <DEDUP_REMOVED lines=44> */
.L_x_35373:
[----:B------:R-:W-:Y:S05]  /*2a70*/  BSYNC B0 ;  /* 0x0000000000007941 */ /* 0x000fea0003800000 */
.L_x_35372:
        /* <DEDUP_REMOVED lines=43> */
.L_x_35375:
[----:B------:R-:W-:Y:S05]  /*2d30*/  BSYNC B0 ;  /* 0x0000000000007941 */ /* 0x000fea0003800000 */
.L_x_35374:
        /* <DEDUP_REMOVED lines=44> */
.L_x_35377:
[----:B------:R-:W-:Y:S05]  /*3000*/  BSYNC B0 ;  /* 0x0000000000007941 */ /* 0x000fea0003800000 */
.L_x_35376:
        /* <DEDUP_REMOVED lines=44> */
.L_x_35379:
[----:B------:R-:W-:Y:S05]  /*32d0*/  BSYNC B0 ;  /* 0x0000000000007941 */ /* 0x000fea0003800000 */
.L_x_35378:
        /* <DEDUP_REMOVED lines=17> */
.L_x_35382:
        /* <DEDUP_REMOVED lines=8> */
.L_x_35383:
        /* <DEDUP_REMOVED lines=8> */
.L_x_35384:
        /* <DEDUP_REMOVED lines=8> */
.L_x_35385:
        /* <DEDUP_REMOVED lines=9> */
.L_x_35386:
[----:B------:R-:W-:Y:S05]  /*3600*/  BSYNC B1 ;  /* 0x0000000000017941 */ /* 0x000fea0003800000 */
.L_x_35381:
[----:B------:R-:W-:-:S13]  /*3610*/  ISETP.GE.AND P0, PT, R13, R6, PT ;  /* 0x000000060d00720c */ /* 0x000fda0003f06270 */
[----:B------:R-:W3:Y:S01]  /*3620*/  @!P0 LDC.64 R4, c[0x0][0x218] ;  /* 0x00008600ff048b82 */ /* 0x000ee20000000a00 */
[C---:B012---:R-:W-:Y:S02]  /*3630*/  @!P0 VIADD R3, R13.reuse, UR4 ;  /* 0x000000040d038c36 */ /* 0x047fe40008000000 */
[----:B------:R-:W-:-:S03]  /*3640*/  @!P0 VIADD R13, R13, 0x80 ;  /* 0x000000800d0d8836 */ /* 0x000fc60000000000 */
[----:B---3--:R-:W-:-:S05]  /*3650*/  @!P0 IADD3 R2, P1, R3, R4, RZ ;  /* 0x0000000403028210 */ /* 0x008fca0007f3e0ff */
[----:B------:R-:W-:-:S05]  /*3660*/  @!P0 IMAD.X R3, RZ, RZ, R5, P1 ;  /* 0x000000ffff038224 */ /* 0x000fca00008e0605 */
[----:B------:R3:W-:Y:S03]  /*3670*/  @!P0 STG.E.U8 desc[UR8][R2.64], R14 ;  /* 0x0000000e02008986 */ /* 0x0007e6000c101108 */
.L_x_35387:
[----:B------:R-:W-:Y:S05]  /*3680*/  BSYNC B0 ;  /* 0x0000000000007941 */ /* 0x000fea0003800000 */
.L_x_35380:
        /* <DEDUP_REMOVED lines=9> */
.L_x_35388:
        /* <DEDUP_REMOVED lines=14> */
.L_x_37956:


//--------------------- .text._ZN2at6native29vectorized_elementwise_kernelILi8ENS0_13AUnaryFunctorIaaaZZZNS0_15binary_internal21div_floor_kernel_cudaERNS_18TensorIteratorBaseEENKUlvE_clEvENKUlvE0_clEvEUlaaE_EESt5arrayIPcLm2EEEEviT0_T1_ --------------------------
	.section	.text._ZN2at6native29vectorized_elementwise_kernelILi8ENS0_13AUnaryFunctorIaaaZZZNS0_15binary_internal21div_floor_kernel_cudaERNS_18TensorIteratorBaseEENKUlvE_clEvENKUlvE0_clEvEUlaaE_EESt5arrayIPcLm2EEEEviT0_T1_,"ax",@progbits
	.align	128
        .global         _ZN2at6native29vectorized_elementwise_kernelILi8ENS0_13AUnaryFunctorIaaaZZZNS0_15binary_internal21div_floor_kernel_cudaERNS_18TensorIteratorBaseEENKUlvE_clEvENKUlvE0_clEvEUlaaE_EESt5arrayIPcLm2EEEEviT0_T1_
        .type           _ZN2at6native29vectorized_elementwise_kernelILi8ENS0_13AUnaryFunctorIaaaZZZNS0_15binary_internal21div_floor_kernel_cudaERNS_18TensorIteratorBaseEENKUlvE_clEvENKUlvE0_clEvEUlaaE_EESt5arrayIPcLm2EEEEviT0_T1_,@function
        .size           _ZN2at6native29vectorized_elementwise_kernelILi8ENS0_13AUnaryFunctorIaaaZZZNS0_15binary_internal21div_floor_kernel_cudaERNS_18TensorIteratorBaseEENKUlvE_clEvENKUlvE0_clEvEUlaaE_EESt5arrayIPcLm2EEEEviT0_T1_,(.L_x_37957 - _ZN2at6native29vectorized_elementwise_kernelILi8ENS0_13AUnaryFunctorIaaaZZZNS0_15binary_internal21div_floor_kernel_cudaERNS_18TensorIteratorBaseEENKUlvE_clEvENKUlvE0_clEvEUlaaE_EESt5arrayIPcLm2EEEEviT0_T1_)
        .other          _ZN2at6native29vectorized_elementwise_kernelILi8ENS0_13AUnaryFunctorIaaaZZZNS0_15binary_internal21div_floor_kernel_cudaERNS_18TensorIteratorBaseEENKUlvE_clEvENKUlvE0_clEvEUlaaE_EESt5arrayIPcLm2EEEEviT0_T1_,@"STO_CUDA_ENTRY STV_DEFAULT"
_ZN2at6native29vectorized_elementwise_kernelILi8ENS0_13AUnaryFunctorIaaaZZZNS0_15binary_internal21div_floor_kernel_cudaERNS_18TensorIteratorBaseEENKUlvE_clEvENKUlvE0_clEvEUlaaE_EESt5arrayIPcLm2EEEEviT0_T1_:
.text._ZN2at6native29vectorized_elementwise_kernelILi8ENS0_13AUnaryFunctorIaaaZZZNS0_15binary_internal21div_floor_kernel_cudaERNS_18TensorIteratorBaseEENKUlvE_clEvENKUlvE0_clEvEUlaaE_EESt5arrayIPcLm2EEEEviT0_T1_:
        /* <DEDUP_REMOVED lines=30> */
[----:B------:R-:W1:Y:S01]  /*01e0*/  I2F.RP R10, R7 ;  /* 0x00000007000a7306 */ /* 0x000e620000209400 */
[----:B------:R-:W-:Y:S02]  /*01f0*/  IABS R19, R22 ;  /* 0x0000001600137213 */ /* 0x000fe40000000000 */
[----:B------:R-:W-:Y:S02]  /*0200*/  PRMT R6, R6, 0x8880, RZ ;  /* 0x0000888006067816 */ /* 0x000fe400000000ff */
[----:B------:R-:W-:-:S03]  /*0210*/  LOP3.LUT R25, R25, R8, RZ, 0x3c, !PT ;  /* 0x0000000819197212 */ /* 0x000fc600078e3cff */
[----:B0-----:R-:W0:Y:S01]  /*0220*/  MUFU.RCP R4, R4 ;  /* 0x0000000400047308 */ /* 0x001e220000001000 */
[----:B------:R-:W-:-:S07]  /*0230*/  PRMT R25, R25, 0x8880, RZ ;  /* 0x0000888019197816 */ /* 0x000fce00000000ff */
        /* <DEDUP_REMOVED lines=8> */
[----:B------:R-:W1:Y:S01]  /*02c0*/  F2I.FTZ.U32.TRUNC.NTZ R17, R16 ;  /* 0x0000001000117305 */ /* 0x000e62000021f000 */
[----:B--2---:R-:W-:-:S07]  /*02d0*/  VIADD R14, R9, 0xffffffe ;  /* 0x0ffffffe090e7836 */ /* 0x004fce0000000000 */
[----:B------:R2:W3:Y:S01]  /*02e0*/  F2I.FTZ.U32.TRUNC.NTZ R11, R10 ;  /* 0x0000000a000b7305 */ /* 0x0004e2000021f000 */
[----:B0-----:R-:W-:Y:S02]  /*02f0*/  VIADD R12, R20, 0xffffffe ;  /* 0x0ffffffe140c7836 */ /* 0x001fe40000000000 */
[----:B-1----:R-:W-:-:S05]  /*0300*/  IMAD.MOV R16, RZ, RZ, -R17 ;  /* 0x000000ffff107224 */ /* 0x002fca00078e0a11 */
[----:B------:R-:W0:Y:S01]  /*0310*/  F2I.FTZ.U32.TRUNC.NTZ R15, R14 ;  /* 0x0000000e000f7305 */ /* 0x000e22000021f000 */
[----:B--2---:R-:W-:Y:S01]  /*0320*/  PRMT R10, R8, 0x8880, RZ ;  /* 0x00008880080a7816 */ /* 0x004fe200000000ff */
[----:B------:R-:W-:Y:S02]  /*0330*/  IMAD R9, R16, R21, RZ ;  /* 0x0000001510097224 */ /* 0x000fe400078e02ff */
[----:B------:R-:W-:Y:S02]  /*0340*/  IMAD.MOV.U32 R16, RZ, RZ, RZ ;  /* 0x000000ffff107224 */ /* 0x000fe400078e00ff */
[----:B---3--:R-:W-:Y:S02]  /*0350*/  IMAD.MOV R20, RZ, RZ, -R11 ;  /* 0x000000ffff147224 */ /* 0x008fe400078e0a0b */
[----:B------:R1:W2:Y:S01]  /*0360*/  F2I.FTZ.U32.TRUNC.NTZ R13, R12 ;  /* 0x0000000c000d7305 */ /* 0x0002a2000021f000 */
[----:B------:R-:W-:-:S04]  /*0370*/  IMAD.HI.U32 R17, R17, R9, R16 ;  /* 0x0000000911117227 */ /* 0x000fc800078e0010 */
[----:B------:R-:W-:Y:S02]  /*0380*/  IMAD.MOV.U32 R9, RZ, RZ, R10 ;  /* 0x000000ffff097224 */ /* 0x000fe400078e000a */
[----:B------:R-:W-:Y:S02]  /*0390*/  IMAD R23, R20, R7, RZ ;  /* 0x0000000714177224 */ /* 0x000fe400078e02ff */
[----:B------:R-:W-:Y:S01]  /*03a0*/  IMAD.MOV.U32 R10, RZ, RZ, RZ ;  /* 0x000000ffff0a7224 */ /* 0x000fe200078e00ff */
[----:B-1----:R-:W-:Y:S01]  /*03b0*/  IABS R12, R24 ;  /* 0x00000018000c7213 */ /* 0x002fe20000000000 */
[----:B0-----:R-:W-:Y:S02]  /*03c0*/  IMAD.MOV R14, RZ, RZ, -R15 ;  /* 0x000000ffff0e7224 */ /* 0x001fe400078e0a0f */
[----:B------:R-:W-:Y:S01]  /*03d0*/  IMAD.HI.U32 R11, R11, R23, R10 ;  /* 0x000000170b0b7227 */ /* 0x000fe200078e000a */
[----:B------:R-:W-:-:S03]  /*03e0*/  IABS R10, R9 ;  /* 0x00000009000a7213 */ /* 0x000fc60000000000 */
[----:B------:R-:W-:Y:S02]  /*03f0*/  IMAD R23, R14, R19, RZ ;  /* 0x000000130e177224 */ /* 0x000fe400078e02ff */
[----:B------:R-:W-:Y:S02]  /*0400*/  IMAD.MOV.U32 R14, RZ, RZ, RZ ;  /* 0x000000ffff0e7224 */ /* 0x000fe400078e00ff */
[----:B--2---:R-:W-:Y:S02]  /*0410*/  IMAD.MOV R27, RZ, RZ, -R13 ;  /* 0x000000ffff1b7224 */ /* 0x004fe400078e0a0d */
[----:B------:R-:W-:Y:S01]  /*0420*/  IMAD.HI.U32 R15, R15, R23, R14 ;  /* 0x000000170f0f7227 */ /* 0x000fe200078e000e */
[----:B------:R-:W-:-:S03]  /*0430*/  IABS R14, R22 ;  /* 0x00000016000e7213 */ /* 0x000fc60000000000 */
[----:B------:R-:W-:Y:S02]  /*0440*/  IMAD R23, R27, R4, RZ ;  /* 0x000000041b177224 */ /* 0x000fe400078e02ff */
[----:B------:R-:W-:Y:S02]  /*0450*/  IMAD.MOV R16, RZ, RZ, -R12 ;  /* 0x000000ffff107224 */ /* 0x000fe400078e0a0c */
[----:B------:R-:W-:Y:S02]  /*0460*/  IMAD.MOV.U32 R12, RZ, RZ, RZ ;  /* 0x000000ffff0c7224 */ /* 0x000fe400078e00ff */
[----:B------:R-:W-:-:S04]  /*0470*/  IMAD.HI.U32 R27, R17, R10, RZ ;  /* 0x0000000a111b7227 */ /* 0x000fc800078e00ff */
[----:B------:R-:W-:Y:S01]  /*0480*/  IMAD.HI.U32 R23, R13, R23, R12 ;  /* 0x000000170d177227 */ /* 0x000fe200078e000c */
[----:B------:R-:W-:-:S03]  /*0490*/  LOP3.LUT R12, R2, R8, RZ, 0x3c, !PT ;  /* 0x00000008020c7212 */ /* 0x000fc600078e3cff */
[----:B------:R-:W-:Y:S01]  /*04a0*/  IMAD R16, R27, R16, R10 ;  /* 0x000000101b107224 */ /* 0x000fe200078e020a */
[----:B------:R-:W-:Y:S01]  /*04b0*/  PRMT R12, R12, 0x8880, RZ ;  /* 0x000088800c0c7816 */ /* 0x000fe200000000ff */
[----:B------:R-:W-:Y:S02]  /*04c0*/  IMAD.MOV R14, RZ, RZ, -R14 ;  /* 0x000000ffff0e7224 */ /* 0x000fe400078e0a0e */
[----:B------:R-:W-:Y:S01]  /*04d0*/  IMAD.HI.U32 R13, R15, R10, RZ ;  /* 0x0000000a0f0d7227 */ /* 0x000fe200078e00ff */
[----:B------:R-:W-:Y:S02]  /*04e0*/  ISETP.GT.U32.AND P5, PT, R21, R16, PT ;  /* 0x000000101500720c */ /* 0x000fe40003fa4070 */
[----:B------:R-:W-:Y:S01]  /*04f0*/  ISETP.GT.AND P3, PT, R12, -0x1, PT ;  /* 0xffffffff0c00780c */ /* 0x000fe20003f64270 */
[----:B------:R-:W-:Y:S01]  /*0500*/  IMAD R14, R13, R14, R10 ;  /* 0x0000000e0d0e7224 */ /* 0x000fe200078e020a */
[----:B------:R-:W-:Y:S01]  /*0510*/  LOP3.LUT R15, R9, R24, RZ, 0x3c, !PT ;  /* 0x00000018090f7212 */ /* 0x000fe200078e3cff */
[----:B------:R-:W-:-:S02]  /*0520*/  IMAD.MOV.U32 R12, RZ, RZ, R25 ;  /* 0x000000ffff0c7224 */ /* 0x000fc400078e0019 */
[----:B------:R-:W-:Y:S01]  /*0530*/  IMAD.HI.U32 R17, R11, R10, RZ ;  /* 0x0000000a0b117227 */ /* 0x000fe200078e00ff */
[----:B------:R-:W-:Y:S02]  /*0540*/  ISETP.GT.U32.AND P0, PT, R19, R14, PT ;  /* 0x0000000e1300720c */ /* 0x000fe40003f04070 */
[----:B------:R-:W-:Y:S02]  /*0550*/  ISETP.GE.AND P4, PT, R15, RZ, PT ;  /* 0x000000ff0f00720c */ /* 0x000fe40003f86270 */
[----:B------:R-:W-:Y:S01]  /*0560*/  ISETP.GT.AND P2, PT, R12, -0x1, PT ;  /* 0xffffffff0c00780c */ /* 0x000fe20003f44270 */
[----:B------:R-:W-:Y:S01]  /*0570*/  @!P5 IMAD.IADD R16, R16, 0x1, -R21 ;  /* 0x000000011010d824 */ /* 0x000fe200078e0a15 */
[----:B------:R-:W-:Y:S01]  /*0580*/  LOP3.LUT R12, R9, R22, RZ, 0x3c, !PT ;  /* 0x00000016090c7212 */ /* 0x000fe200078e3cff */
[----:B------:R-:W-:Y:S01]  /*0590*/  @!P5 VIADD R27, R27, 0x1 ;  /* 0x000000011b1bd836 */ /* 0x000fe20000000000 */
[----:B------:R-:W-:Y:S02]  /*05a0*/  IABS R15, R18 ;  /* 0x00000012000f7213 */ /* 0x000fe40000000000 */
[----:B------:R-:W-:-:S02]  /*05b0*/  ISETP.GE.U32.AND P1, PT, R16, R21, PT ;  /* 0x000000151000720c */ /* 0x000fc40003f26070 */
[----:B------:R-:W-:Y:S01]  /*05c0*/  ISETP.GE.AND P5, PT, R12, RZ, PT ;  /* 0x000000ff0c00720c */ /* 0x000fe20003fa6270 */
[----:B------:R-:W-:Y:S02]  /*05d0*/  @!P0 IMAD.IADD R14, R14, 0x1, -R19 ;  /* 0x000000010e0e8824 */ /* 0x000fe400078e0a13 */
[----:B------:R-:W-:Y:S01]  /*05e0*/  IMAD.MOV R20, RZ, RZ, -R15 ;  /* 0x000000ffff147224 */ /* 0x000fe200078e0a0f */
[----:B------:R-:W-:Y:S01]  /*05f0*/  LOP3.LUT R15, R3, 0xffff, RZ, 0xc0, !PT ;  /* 0x0000ffff030f7812 */ /* 0x000fe200078ec0ff */
[----:B------:R-:W-:Y:S01]  /*0600*/  @!P0 VIADD R13, R13, 0x1 ;  /* 0x000000010d0d8836 */ /* 0x000fe20000000000 */
[----:B------:R-:W-:Y:S01]  /*0610*/  ISETP.GE.U32.AND P6, PT, R14, R19, PT ;  /* 0x000000130e00720c */ /* 0x000fe20003fc6070 */
[----:B------:R-:W-:Y:S01]  /*0620*/  IMAD R20, R17, R20, R10 ;  /* 0x0000001411147224 */ /* 0x000fe200078e020a */
[----:B------:R-:W-:Y:S02]  /*0630*/  ISETP.NE.AND P0, PT, R22, RZ, PT ;  /* 0x000000ff1600720c */ /* 0x000fe40003f05270 */
[----:B------:R-:W-:Y:S01]  /*0640*/  PRMT R12, R15, 0x8880, RZ ;  /* 0x000088800f0c7816 */ /* 0x000fe200000000ff */
[----:B------:R-:W-:Y:S01]  /*0650*/  @P1 VIADD R27, R27, 0x1 ;  /* 0x000000011b1b1836 */ /* 0x000fe20000000000 */
[----:B------:R-:W-:-:S02]  /*0660*/  ISETP.NE.AND P1, PT, R24, RZ, PT ;  /* 0x000000ff1800720c */ /* 0x000fc40003f25270 */
[----:B------:R-:W-:Y:S01]  /*0670*/  LOP3.LUT R24, RZ, R24, RZ, 0x33, !PT ;  /* 0x00000018ff187212 */ /* 0x000fe200078e33ff */
[----:B------:R-:W-:Y:S01]  /*0680*/  @!P4 IMAD.MOV R27, RZ, RZ, -R27 ;  /* 0x000000ffff1bc224 */ /* 0x000fe200078e0a1b */
[----:B------:R-:W-:-:S03]  /*0690*/  LOP3.LUT R22, RZ, R22, RZ, 0x33, !PT ;  /* 0x00000016ff167212 */ /* 0x000fc600078e33ff */
[----:B------:R-:W-:Y:S01]  /*06a0*/  @P6 VIADD R13, R13, 0x1 ;  /* 0x000000010d0d6836 */ /* 0x000fe20000000000 */
[----:B------:R-:W-:Y:S02]  /*06b0*/  ISETP.GT.U32.AND P6, PT, R7, R20, PT ;  /* 0x000000140700720c */ /* 0x000fe40003fc4070 */
[----:B------:R-:W-:Y:S01]  /*06c0*/  SEL R11, R24, R27, !P1 ;  /* 0x0000001b180b7207 */ /* 0x000fe20004800000 */
[----:B------:R-:W-:Y:S01]  /*06d0*/  @!P5 IMAD.MOV R13, RZ, RZ, -R13 ;  /* 0x000000ffff0dd224 */ /* 0x000fe200078e0a0d */
        /* <DEDUP_REMOVED lines=11> */
.L_x_35391:
[----:B------:R-:W-:Y:S05]  /*0790*/  BSYNC B0 ;  /* 0x0000000000007941 */ /* 0x000fea0003800000 */
.L_x_35390:
[----:B------:R-:W-:Y:S01]  /*07a0*/  BSSY B0, `(.L_x_35392) ;  /* 0x000000f000007945 */ /* 0x000fe20003800000 */
[----:B------:R-:W-:Y:S02]  /*07b0*/  PRMT R21, R2, 0x7632, R21 ;  /* 0x0000763202157816 */ /* 0x000fe40000000015 */
        /* <DEDUP_REMOVED lines=13> */
.L_x_35393:
[----:B------:R-:W-:Y:S05]  /*0890*/  BSYNC B0 ;  /* 0x0000000000007941 */ /* 0x000fea0003800000 */
.L_x_35392:
[----:B------:R-:W-:Y:S01]  /*08a0*/  LOP3.LUT R14, R21, R8, RZ, 0x3c, !PT ;  /* 0x00000008150e7212 */ /* 0x000fe200078e3cff */
[----:B------:R-:W-:Y:S01]  /*08b0*/  IMAD.MOV.U32 R13, RZ, RZ, R16 ;  /* 0x000000ffff0d7224 */ /* 0x000fe200078e0010 */
[----:B------:R-:W-:Y:S01]  /*08c0*/  PRMT R21, R3, 0x7732, RZ ;  /* 0x0000773203157816 */ /* 0x000fe200000000ff */
[----:B------:R-:W-:Y:S01]  /*08d0*/  @!P6 IMAD.IADD R20, R20, 0x1, -R7 ;  /* 0x000000011414e824 */ /* 0x000fe200078e0a07 */
[----:B------:R-:W-:Y:S01]  /*08e0*/  PRMT R19, R14, 0x8880, RZ ;  /* 0x000088800e137816 */ /* 0x000fe200000000ff */
[----:B------:R-:W0:Y:S01]  /*08f0*/  I2F.RP R22, R13 ;  /* 0x0000000d00167306 */ /* 0x000e220000209400 */
[----:B------:R-:W-:Y:S01]  /*0900*/  LOP3.LUT R14, R9, R18, RZ, 0x3c, !PT ;  /* 0x00000012090e7212 */ /* 0x000fe200078e3cff */
[----:B------:R-:W-:Y:S01]  /*0910*/  @!P6 VIADD R17, R17, 0x1 ;  /* 0x000000011111e836 */ /* 0x000fe20000000000 */
[----:B------:R-:W-:Y:S01]  /*0920*/  ISETP.GE.U32.AND P0, PT, R20, R7, PT ;  /* 0x000000071400720c */ /* 0x000fe20003f06070 */
[----:B------:R-:W-:Y:S01]  /*0930*/  IMAD.HI.U32 R23, R23, R10, RZ ;  /* 0x0000000a17177227 */ /* 0x000fe200078e00ff */
[----:B------:R-:W-:Y:S01]  /*0940*/  ISETP.GT.AND P3, PT, R19, -0x1, PT ;  /* 0xffffffff1300780c */ /* 0x000fe20003f64270 */
[----:B------:R-:W-:Y:S01]  /*0950*/  BSSY B0, `(.L_x_35394) ;  /* 0x000001d000007945 */ /* 0x000fe20003800000 */
[----:B------:R-:W-:-:S02]  /*0960*/  PRMT R19, R21, 0x8880, RZ ;  /* 0x0000888015137816 */ /* 0x000fc400000000ff */
[----:B------:R-:W-:Y:S02]  /*0970*/  ISETP.GE.AND P2, PT, R14, RZ, PT ;  /* 0x000000ff0e00720c */ /* 0x000fe40003f46270 */
[----:B------:R-:W-:Y:S01]  /*0980*/  ISETP.NE.AND P1, PT, R18, RZ, PT ;  /* 0x000000ff1200720c */ /* 0x000fe20003f25270 */
[----:B------:R-:W-:Y:S01]  /*0990*/  IMAD.MOV.U32 R14, RZ, RZ, R19 ;  /* 0x000000ffff0e7224 */ /* 0x000fe200078e0013 */
[----:B------:R-:W-:Y:S01]  /*09a0*/  IABS R19, R6 ;  /* 0x0000000600137213 */ /* 0x000fe20000000000 */
[----:B0-----:R-:W0:Y:S02]  /*09b0*/  MUFU.RCP R22, R22 ;  /* 0x0000001600167308 */ /* 0x001e240000001000 */
[----:B------:R-:W-:Y:S01]  /*09c0*/  @P0 VIADD R17, R17, 0x1 ;  /* 0x0000000111110836 */ /* 0x000fe20000000000 */
[----:B------:R-:W-:Y:S01]  /*09d0*/  SHF.R.U32.HI R15, RZ, 0x8, R15 ;  /* 0x00000008ff0f7819 */ /* 0x000fe2000001160f */
[----:B------:R-:W-:Y:S01]  /*09e0*/  IMAD.MOV R25, RZ, RZ, -R19 ;  /* 0x000000ffff197224 */ /* 0x000fe200078e0a13 */
[----:B------:R-:W-:Y:S01]  /*09f0*/  LOP3.LUT R19, RZ, R18, RZ, 0x33, !PT ;  /* 0x00000012ff137212 */ /* 0x000fe200078e33ff */
[----:B------:R-:W-:Y:S01]  /*0a00*/  IMAD.MOV.U32 R18, RZ, RZ, R17 ;  /* 0x000000ffff127224 */ /* 0x000fe200078e0011 */
[----:B------:R-:W-:Y:S01]  /*0a10*/  LOP3.LUT R16, R15, 0xffff, RZ, 0xc0, !PT ;  /* 0x0000ffff0f107812 */ /* 0x000fe200078ec0ff */
[----:B------:R-:W-:Y:S01]  /*0a20*/  IMAD R25, R23, R25, R10 ;  /* 0x0000001917197224 */ /* 0x000fe200078e020a */
[----:B------:R-:W-:Y:S01]  /*0a30*/  IABS R17, R14 ;  /* 0x0000000e00117213 */ /* 0x000fe20000000000 */
[----:B------:R-:W-:Y:S01]  /*0a40*/  @!P2 IMAD.MOV R18, RZ, RZ, -R18 ;  /* 0x000000ffff12a224 */ /* 0x000fe200078e0a12 */
[----:B------:R-:W-:-:S04]  /*0a50*/  PRMT R16, R16, 0x8880, RZ ;  /* 0x0000888010107816 */ /* 0x000fc800000000ff */
        /* <DEDUP_REMOVED lines=12> */
.L_x_35395:
[----:B------:R-:W-:Y:S05]  /*0b20*/  BSYNC B0 ;  /* 0x0000000000007941 */ /* 0x000fea0003800000 */
.L_x_35394:
[----:B------:R-:W-:Y:S01]  /*0b30*/  ISETP.GT.U32.AND P1, PT, R4, R25, PT ;  /* 0x000000190400720c */ /* 0x000fe20003f24070 */
[----:B------:R-:W1:Y:S01]  /*0b40*/  I2F.RP R20, R17 ;  /* 0x0000001100147306 */ /* 0x000e620000209400 */
[----:B------:R-:W-:Y:S01]  /*0b50*/  IABS R19, R16 ;  /* 0x0000001000137213 */ /* 0x000fe20000000000 */
[----:B------:R-:W-:Y:S01]  /*0b60*/  BSSY B0, `(.L_x_35396) ;  /* 0x0000022000007945 */ /* 0x000fe20003800000 */
[----:B------:R-:W-:Y:S02]  /*0b70*/  LOP3.LUT R7, R9, R6, RZ, 0x3c, !PT ;  /* 0x0000000609077212 */ /* 0x000fe400078e3cff */
[----:B------:R-:W-:Y:S02]  /*0b80*/  SHF.R.U32.HI R21, RZ, 0x8, R21 ;  /* 0x00000008ff157819 */ /* 0x000fe40000011615 */
[----:B------:R-:W-:Y:S01]  /*0b90*/  LOP3.LUT R5, R5, R8, RZ, 0x3c, !PT ;  /* 0x0000000805057212 */ /* 0x000fe200078e3cff */
[----:B------:R-:W2:Y:S01]  /*0ba0*/  I2F.RP R24, R19 ;  /* 0x0000001300187306 */ /* 0x000ea20000209400 */
[----:B------:R-:W-:-:S02]  /*0bb0*/  ISETP.GE.AND P2, PT, R7, RZ, PT ;  /* 0x000000ff0700720c */ /* 0x000fc40003f46270 */
[----:B------:R-:W-:Y:S01]  /*0bc0*/  LOP3.LUT R7, R21, 0xffff, RZ, 0xc0, !PT ;  /* 0x0000ffff15077812 */ /* 0x000fe200078ec0ff */
[----:B------:R-:W-:Y:S01]  /*0bd0*/  @!P1 IMAD.IADD R25, R25, 0x1, -R4 ;  /* 0x0000000119199824 */ /* 0x000fe200078e0a04 */
[----:B------:R-:W-:Y:S01]  /*0be0*/  PRMT R26, R5, 0x8880, RZ ;  /* 0x00008880051a7816 */ /* 0x000fe200000000ff */
[----:B------:R-:W-:Y:S02]  /*0bf0*/  @!P1 VIADD R23, R23, 0x1 ;  /* 0x0000000117179836 */ /* 0x000fe40000000000 */
[----:B-1----:R1:W3:Y:S01]  /*0c00*/  MUFU.RCP R5, R20 ;  /* 0x0000001400057308 */ /* 0x0022e20000001000 */
[----:B------:R-:W-:Y:S02]  /*0c10*/  ISETP.GE.U32.AND P0, PT, R25, R4, PT ;  /* 0x000000041900720c */ /* 0x000fe40003f06070 */
[----:B------:R-:W-:Y:S02]  /*0c20*/  ISETP.GT.AND P3, PT, R26, -0x1, PT ;  /* 0xffffffff1a00780c */ /* 0x000fe40003f64270 */
[----:B------:R-:W-:-:S03]  /*0c30*/  LOP3.LUT R26, RZ, R6, RZ, 0x33, !PT ;  /* 0x00000006ff1a7212 */ /* 0x000fc600078e33ff */
[----:B--2---:R-:W2:Y:S01]  /*0c40*/  MUFU.RCP R24, R24 ;  /* 0x0000001800187308 */ /* 0x004ea20000001000 */
[----:B-1----:R-:W-:Y:S01]  /*0c50*/  PRMT R20, R7, 0x8880, RZ ;  /* 0x0000888007147816 */ /* 0x002fe200000000ff */
[----:B0-----:R-:W-:-:S03]  /*0c60*/  VIADD R7, R22, 0xffffffe ;  /* 0x0ffffffe16077836 */ /* 0x001fc60000000000 */
[----:B------:R-:W-:Y:S01]  /*0c70*/  IABS R22, R20 ;  /* 0x0000001400167213 */ /* 0x000fe20000000000 */
[----:B------:R-:W-:Y:S01]  /*0c80*/  @P0 VIADD R23, R23, 0x1 ;  /* 0x0000000117170836 */ /* 0x000fe20000000000 */
[----:B------:R-:W-:Y:S01]  /*0c90*/  ISETP.NE.AND P0, PT, R6, RZ, PT ;  /* 0x000000ff0600720c */ /* 0x000fe20003f05270 */
[----:B------:R-:W0:Y:S02]  /*0ca0*/  F2I.FTZ.U32.TRUNC.NTZ R7, R7 ;  /* 0x0000000700077305 */ /* 0x000e24000021f000 */
[----:B------:R-:W-:-:S05]  /*0cb0*/  @!P2 IMAD.MOV R23, RZ, RZ, -R23 ;  /* 0x000000ffff17a224 */ /* 0x000fca00078e0a17 */
[----:B------:R-:W-:Y:S01]  /*0cc0*/  SEL R23, R26, R23, !P0 ;  /* 0x000000171a177207 */ /* 0x000fe20004000000 */
[----:B---3--:R-:W-:Y:S06]  /*0cd0*/  @P3 BRA `(.L_x_35397) ;  /* 0x0000000000283947 */ /* 0x008fec0003800000 */
        /* <DEDUP_REMOVED lines=10> */
.L_x_35397:
[----:B------:R-:W-:Y:S05]  /*0d80*/  BSYNC B0 ;  /* 0x0000000000007941 */ /* 0x000fea0003800000 */
.L_x_35396:
[----:B------:R-:W1:Y:S01]  /*0d90*/  I2F.RP R26, R22 ;  /* 0x00000016001a7306 */ /* 0x000e620000209400 */
[----:B------:R-:W-:Y:S01]  /*0da0*/  VIADD R5, R5, 0xffffffe ;  /* 0x0ffffffe05057836 */ /* 0x000fe20000000000 */
[----:B------:R-:W-:Y:S01]  /*0db0*/  LOP3.LUT R15, R15, R8, RZ, 0x3c, !PT ;  /* 0x000000080f0f7212 */ /* 0x000fe200078e3cff */
[--C-:B0-----:R-:W-:Y:S01]  /*0dc0*/  IMAD.MOV R4, RZ, RZ, -R7.reuse ;  /* 0x000000ffff047224 */ /* 0x101fe200078e0a07 */
[----:B------:R-:W-:Y:S01]  /*0dd0*/  ISETP.NE.AND P4, PT, R12, RZ, PT ;  /* 0x000000ff0c00720c */ /* 0x000fe20003f85270 */
[----:B------:R-:W-:Y:S01]  /*0de0*/  IMAD.MOV.U32 R6, RZ, RZ, RZ ;  /* 0x000000ffff067224 */ /* 0x000fe200078e00ff */
[----:B------:R-:W-:Y:S01]  /*0df0*/  BSSY B0, `(.L_x_35398) ;  /* 0x0000049000007945 */ /* 0x000fe20003800000 */
[----:B------:R-:W-:Y:S01]  /*0e00*/  IMAD R25, R4, R13, RZ ;  /* 0x0000000d04197224 */ /* 0x000fe200078e02ff */
[----:B------:R-:W0:Y:S01]  /*0e10*/  F2I.FTZ.U32.TRUNC.NTZ R5, R5 ;  /* 0x0000000500057305 */ /* 0x000e22000021f000 */
[----:B--2---:R-:W-:Y:S02]  /*0e20*/  VIADD R24, R24, 0xffffffe ;  /* 0x0ffffffe18187836 */ /* 0x004fe40000000000 */
[----:B------:R-:W-:-:S05]  /*0e30*/  IMAD.HI.U32 R25, R7, R25, R6 ;  /* 0x0000001907197227 */ /* 0x000fca00078e0006 */
[----:B-1----:R-:W1:Y:S01]  /*0e40*/  MUFU.RCP R26, R26 ;  /* 0x0000001a001a7308 */ /* 0x002e620000001000 */
[----:B------:R-:W-:-:S04]  /*0e50*/  IMAD.HI.U32 R25, R25, R10, RZ ;  /* 0x0000000a19197227 */ /* 0x000fc800078e00ff */
[----:B0-----:R-:W-:-:S03]  /*0e60*/  IMAD.MOV R4, RZ, RZ, -R5 ;  /* 0x000000ffff047224 */ /* 0x001fc600078e0a05 */
[----:B------:R-:W0:Y:S01]  /*0e70*/  F2I.FTZ.U32.TRUNC.NTZ R7, R24 ;  /* 0x0000001800077305 */ /* 0x000e22000021f000 */
[----:B------:R-:W-:Y:S02]  /*0e80*/  IMAD R27, R4, R17, RZ ;  /* 0x00000011041b7224 */ /* 0x000fe400078e02ff */
[----:B------:R-:W-:-:S04]  /*0e90*/  IMAD.MOV.U32 R4, RZ, RZ, RZ ;  /* 0x000000ffff047224 */ /* 0x000fc800078e00ff */
[----:B------:R-:W-:-:S04]  /*0ea0*/  IMAD.HI.U32 R27, R5, R27, R4 ;  /* 0x0000001b051b7227 */ /* 0x000fc800078e0004 */
[----:B-1----:R-:W-:Y:S01]  /*0eb0*/  VIADD R4, R26, 0xffffffe ;  /* 0x0ffffffe1a047836 */ /* 0x002fe20000000000 */
[----:B------:R-:W-:Y:S01]  /*0ec0*/  IABS R26, R20 ;  /* 0x00000014001a7213 */ /* 0x000fe20000000000 */
[----:B0-----:R-:W-:Y:S02]  /*0ed0*/  IMAD.MOV R6, RZ, RZ, -R7 ;  /* 0x000000ffff067224 */ /* 0x001fe400078e0a07 */
[----:B------:R0:W1:Y:S01]  /*0ee0*/  F2I.FTZ.U32.TRUNC.NTZ R5, R4 ;  /* 0x0000000400057305 */ /* 0x000062000021f000 */
[----:B------:R-:W-:-:S04]  /*0ef0*/  IMAD.HI.U32 R27, R27, R10, RZ ;  /* 0x0000000a1b1b7227 */ /* 0x000fc800078e00ff */
[----:B------:R-:W-:Y:S02]  /*0f00*/  IMAD R29, R6, R19, RZ ;  /* 0x00000013061d7224 */ /* 0x000fe400078e02ff */
[----:B------:R-:W-:Y:S02]  /*0f10*/  IMAD.MOV.U32 R6, RZ, RZ, RZ ;  /* 0x000000ffff067224 */ /* 0x000fe400078e00ff */
[----:B0-----:R-:W-:Y:S02]  /*0f20*/  IMAD.MOV.U32 R4, RZ, RZ, RZ ;  /* 0x000000ffff047224 */ /* 0x001fe400078e00ff */
[----:B------:R-:W-:Y:S01]  /*0f30*/  IMAD.HI.U32 R7, R7, R29, R6 ;  /* 0x0000001d07077227 */ /* 0x000fe200078e0006 */
[----:B------:R-:W-:-:S03]  /*0f40*/  IABS R6, R12 ;  /* 0x0000000c00067213 */ /* 0x000fc60000000000 */
[--C-:B-1----:R-:W-:Y:S02]  /*0f50*/  IMAD.MOV R29, RZ, RZ, -R5.reuse ;  /* 0x000000ffff1d7224 */ /* 0x102fe400078e0a05 */
[----:B------:R-:W-:Y:S02]  /*0f60*/  IMAD.MOV R6, RZ, RZ, -R6 ;  /* 0x000000ffff067224 */ /* 0x000fe400078e0a06 */
[----:B------:R-:W-:Y:S02]  /*0f70*/  IMAD R29, R29, R22, RZ ;  /* 0x000000161d1d7224 */ /* 0x000fe400078e02ff */
[----:B------:R-:W-:Y:S02]  /*0f80*/  IMAD.MOV R26, RZ, RZ, -R26 ;  /* 0x000000ffff1a7224 */ /* 0x000fe400078e0a1a */
[----:B------:R-:W-:Y:S01]  /*0f90*/  IMAD.HI.U32 R5, R5, R29, R4 ;  /* 0x0000001d05057227 */ /* 0x000fe200078e0004 */
[C---:B------:R-:W-:Y:S02]  /*0fa0*/  LOP3.LUT R4, R3.reuse, R8, RZ, 0x3c, !PT ;  /* 0x0000000803047212 */ /* 0x040fe400078e3cff */
[----:B------:R-:W-:Y:S01]  /*0fb0*/  PRMT R3, R3, 0x7632, R3 ;  /* 0x0000763203037816 */ /* 0x000fe20000000003 */
[----:B------:R-:W-:Y:S01]  /*0fc0*/  IMAD.HI.U32 R7, R7, R10, RZ ;  /* 0x0000000a07077227 */ /* 0x000fe200078e00ff */
[----:B------:R-:W-:-:S02]  /*0fd0*/  PRMT R4, R4, 0x8880, RZ ;  /* 0x0000888004047816 */ /* 0x000fc400000000ff */
[----:B------:R-:W-:Y:S01]  /*0fe0*/  LOP3.LUT R3, R3, R8, RZ, 0x3c, !PT ;  /* 0x0000000803037212 */ /* 0x000fe200078e3cff */
[----:B------:R-:W-:Y:S01]  /*0ff0*/  IMAD.HI.U32 R5, R5, R10, RZ ;  /* 0x0000000a05057227 */ /* 0x000fe200078e00ff */
[----:B------:R-:W-:Y:S02]  /*1000*/  ISETP.GT.AND P2, PT, R4, -0x1, PT ;  /* 0xffffffff0400780c */ /* 0x000fe40003f44270 */
[----:B------:R-:W-:Y:S01]  /*1010*/  LOP3.LUT R8, R21, R8, RZ, 0x3c, !PT ;  /* 0x0000000815087212 */ /* 0x000fe200078e3cff */
[----:B------:R-:W-:Y:S01]  /*1020*/  IMAD R4, R25, R6, R10 ;  /* 0x0000000619047224 */ /* 0x000fe200078e020a */
[----:B------:R-:W-:Y:S02]  /*1030*/  IABS R21, R14 ;  /* 0x0000000e00157213 */ /* 0x000fe40000000000 */
[----:B------:R-:W-:Y:S02]  /*1040*/  IABS R6, R16 ;  /* 0x0000001000067213 */ /* 0x000fe40000000000 */
[----:B------:R-:W-:Y:S01]  /*1050*/  ISETP.GT.U32.AND P1, PT, R13, R4, PT ;  /* 0x000000040d00720c */ /* 0x000fe20003f24070 */
[----:B------:R-:W-:Y:S01]  /*1060*/  IMAD.MOV R21, RZ, RZ, -R21 ;  /* 0x000000ffff157224 */ /* 0x000fe200078e0a15 */
[----:B------:R-:W-:Y:S01]  /*1070*/  PRMT R3, R3, 0x8880, RZ ;  /* 0x0000888003037816 */ /* 0x000fe200000000ff */
[----:B------:R-:W-:-:S02]  /*1080*/  IMAD.MOV R24, RZ, RZ, -R6 ;  /* 0x000000ffff187224 */ /* 0x000fc400078e0a06 */
[----:B------:R-:W-:Y:S02]  /*1090*/  IMAD.MOV.U32 R6, RZ, RZ, R21 ;  /* 0x000000ffff067224 */ /* 0x000fe400078e0015 */
[----:B------:R-:W-:Y:S02]  /*10a0*/  IMAD.MOV.U32 R21, RZ, RZ, R26 ;  /* 0x000000ffff157224 */ /* 0x000fe400078e001a */
[--C-:B------:R-:W-:Y:S02]  /*10b0*/  IMAD R6, R27, R6, R10.reuse ;  /* 0x000000061b067224 */ /* 0x100fe400078e020a */
[--C-:B------:R-:W-:Y:S02]  /*10c0*/  IMAD R24, R7, R24, R10.reuse ;  /* 0x0000001807187224 */ /* 0x100fe400078e020a */
[----:B------:R-:W-:Y:S01]  /*10d0*/  @!P1 IMAD.IADD R4, R4, 0x1, -R13 ;  /* 0x0000000104049824 */ /* 0x000fe200078e0a0d */
[----:B------:R-:W-:Y:S01]  /*10e0*/  ISETP.GT.U32.AND P6, PT, R17, R6, PT ;  /* 0x000000061100720c */ /* 0x000fe20003fc4070 */
[----:B------:R-:W-:Y:S01]  /*10f0*/  IMAD R21, R5, R21, R10 ;  /* 0x0000001505157224 */ /* 0x000fe200078e020a */
[----:B------:R-:W-:Y:S01]  /*1100*/  LOP3.LUT R10, R9, R12, RZ, 0x3c, !PT ;  /* 0x0000000c090a7212 */ /* 0x000fe200078e3cff */
[----:B------:R-:W-:Y:S01]  /*1110*/  @!P1 VIADD R25, R25, 0x1 ;  /* 0x0000000119199836 */ /* 0x000fe20000000000 */
[----:B------:R-:W-:-:S02]  /*1120*/  ISETP.GE.U32.AND P0, PT, R4, R13, PT ;  /* 0x0000000d0400720c */ /* 0x000fc40003f06070 */
[----:B------:R-:W-:Y:S02]  /*1130*/  ISETP.GE.AND P3, PT, R10, RZ, PT ;  /* 0x000000ff0a00720c */ /* 0x000fe40003f66270 */
[----:B------:R-:W-:Y:S02]  /*1140*/  ISETP.GT.U32.AND P5, PT, R19, R24, PT ;  /* 0x000000181300720c */ /* 0x000fe40003fa4070 */
[----:B------:R-:W-:Y:S02]  /*1150*/  LOP3.LUT R12, RZ, R12, RZ, 0x33, !PT ;  /* 0x0000000cff0c7212 */ /* 0x000fe400078e33ff */
[----:B------:R-:W-:Y:S01]  /*1160*/  ISETP.GT.U32.AND P1, PT, R22, R21, PT ;  /* 0x000000151600720c */ /* 0x000fe20003f24070 */
[----:B------:R-:W-:-:S04]  /*1170*/  @!P6 IMAD.IADD R6, R6, 0x1, -R17 ;  /* 0x000000010606e824 */ /* 0x000fc800078e0a11 */
[----:B------:R-:W-:Y:S01]  /*1180*/  @P0 VIADD R25, R25, 0x1 ;  /* 0x0000000119190836 */ /* 0x000fe20000000000 */
[----:B------:R-:W-:-:S03]  /*1190*/  ISETP.GT.AND P0, PT, R3, -0x1, PT ;  /* 0xffffffff0300780c */ /* 0x000fc60003f04270 */
[----:B------:R-:W-:Y:S02]  /*11a0*/  @!P3 IMAD.MOV R25, RZ, RZ, -R25 ;  /* 0x000000ffff19b224 */ /* 0x000fe400078e0a19 */
[----:B------:R-:W-:-:S03]  /*11b0*/  @!P5 IMAD.IADD R24, R24, 0x1, -R19 ;  /* 0x000000011818d824 */ /* 0x000fc600078e0a13 */
        /* <DEDUP_REMOVED lines=12> */
.L_x_35399:
[----:B------:R-:W-:Y:S05]  /*1280*/  BSYNC B0 ;  /* 0x0000000000007941 */ /* 0x000fea0003800000 */
.L_x_35398:
[----:B------:R-:W-:Y:S01]  /*1290*/  ISETP.GE.U32.AND P2, PT, R6, R17, PT ;  /* 0x000000110600720c */ /* 0x000fe20003f46070 */
[----:B------:R-:W-:Y:S01]  /*12a0*/  @!P1 IMAD.IADD R21, R21, 0x1, -R22 ;  /* 0x0000000115159824 */ /* 0x000fe200078e0a16 */
[----:B------:R-:W-:Y:S01]  /*12b0*/  ISETP.GE.U32.AND P3, PT, R24, R19, PT ;  /* 0x000000131800720c */ /* 0x000fe20003f66070 */
[----:B------:R-:W-:Y:S01]  /*12c0*/  @!P6 VIADD R27, R27, 0x1 ;  /* 0x000000011b1be836 */ /* 0x000fe20000000000 */
[----:B------:R-:W-:Y:S01]  /*12d0*/  LOP3.LUT R4, R9, R14, RZ, 0x3c, !PT ;  /* 0x0000000e09047212 */ /* 0x000fe200078e3cff */
[----:B------:R-:W-:Y:S01]  /*12e0*/  @!P5 VIADD R7, R7, 0x1 ;  /* 0x000000010707d836 */ /* 0x000fe20000000000 */
[----:B------:R-:W-:Y:S01]  /*12f0*/  LOP3.LUT R10, R9, R16, RZ, 0x3c, !PT ;  /* 0x00000010090a7212 */ /* 0x000fe200078e3cff */
[----:B------:R-:W-:Y:S01]  /*1300*/  @!P1 VIADD R5, R5, 0x1 ;  /* 0x0000000105059836 */ /* 0x000fe20000000000 */
[----:B------:R-:W-:Y:S01]  /*1310*/  ISETP.GE.U32.AND P6, PT, R21, R22, PT ;  /* 0x000000161500720c */ /* 0x000fe20003fc6070 */
[----:B------:R-:W-:Y:S01]  /*1320*/  BSSY B0, `(.L_x_35400) ;  /* 0x0000023000007945 */ /* 0x000fe20003800000 */
[----:B------:R-:W-:-:S02]  /*1330*/  ISETP.GE.AND P4, PT, R4, RZ, PT ;  /* 0x000000ff0400720c */ /* 0x000fc40003f86270 */
[----:B------:R-:W-:Y:S01]  /*1340*/  PRMT R4, R15, 0x8880, RZ ;  /* 0x000088800f047816 */ /* 0x000fe200000000ff */
[----:B------:R-:W-:Y:S01]  /*1350*/  @P2 VIADD R27, R27, 0x1 ;  /* 0x000000011b1b2836 */ /* 0x000fe20000000000 */
[----:B------:R-:W-:Y:S01]  /*1360*/  ISETP.GE.AND P5, PT, R10, RZ, PT ;  /* 0x000000ff0a00720c */ /* 0x000fe20003fa6270 */
[----:B------:R-:W-:Y:S01]  /*1370*/  @P3 VIADD R7, R7, 0x1 ;  /* 0x0000000107073836 */ /* 0x000fe20000000000 */
[----:B------:R-:W-:Y:S02]  /*1380*/  LOP3.LUT R10, R9, R20, RZ, 0x3c, !PT ;  /* 0x00000014090a7212 */ /* 0x000fe400078e3cff */
[----:B------:R-:W-:Y:S02]  /*1390*/  ISETP.GT.AND P2, PT, R4, -0x1, PT ;  /* 0xffffffff0400780c */ /* 0x000fe40003f44270 */
[----:B------:R-:W-:Y:S01]  /*13a0*/  ISETP.GE.AND P3, PT, R10, RZ, PT ;  /* 0x000000ff0a00720c */ /* 0x000fe20003f66270 */
[----:B------:R-:W-:Y:S01]  /*13b0*/  @P6 VIADD R5, R5, 0x1 ;  /* 0x0000000105056836 */ /* 0x000fe20000000000 */
[----:B------:R-:W-:Y:S01]  /*13c0*/  PRMT R8, R8, 0x8880, RZ ;  /* 0x0000888008087816 */ /* 0x000fe200000000ff */
[----:B------:R-:W-:Y:S01]  /*13d0*/  @!P4 IMAD.MOV R27, RZ, RZ, -R27 ;  /* 0x000000ffff1bc224 */ /* 0x000fe200078e0a1b */
[----:B------:R-:W-:Y:S01]  /*13e0*/  ISETP.NE.AND P6, PT, R16, RZ, PT ;  /* 0x000000ff1000720c */ /* 0x000fe20003fc5270 */
[----:B------:R-:W-:Y:S01]  /*13f0*/  IMAD.MOV.U32 R13, RZ, RZ, R5 ;  /* 0x000000ffff0d7224 */ /* 0x000fe200078e0005 */
[----:B------:R-:W-:Y:S01]  /*1400*/  LOP3.LUT R16, RZ, R16, RZ, 0x33, !PT ;  /* 0x00000010ff107212 */ /* 0x000fe200078e33ff */
[----:B------:R-:W-:Y:S01]  /*1410*/  IMAD.MOV.U32 R4, RZ, RZ, R8 ;  /* 0x000000ffff047224 */ /* 0x000fe200078e0008 */
[----:B------:R-:W-:Y:S01]  /*1420*/  ISETP.NE.AND P1, PT, R14, RZ, PT ;  /* 0x000000ff0e00720c */ /* 0x000fe20003f25270 */
[----:B------:R-:W-:Y:S01]  /*1430*/  @!P5 IMAD.MOV R7, RZ, RZ, -R7 ;  /* 0x000000ffff07d224 */ /* 0x000fe200078e0a07 */
[----:B------:R-:W-:-:S02]  /*1440*/  ISETP.NE.AND P5, PT, R20, RZ, PT ;  /* 0x000000ff1400720c */ /* 0x000fc40003fa5270 */
        /* <DEDUP_REMOVED lines=16> */
.L_x_35401:
[----:B------:R-:W-:Y:S05]  /*1550*/  BSYNC B0 ;  /* 0x0000000000007941 */ /* 0x000fea0003800000 */
.L_x_35400:
[----:B------:R-:W-:Y:S01]  /*1560*/  BSSY B0, `(.L_x_35402) ;  /* 0x000000e000007945 */ /* 0x000fe20003800000 */
[----:B------:R-:W-:Y:S02]  /*1570*/  SEL R5, R20, R13, !P5 ;  /* 0x0000000d14057207 */ /* 0x000fe40006800000 */
        /* <DEDUP_REMOVED lines=12> */
.L_x_35403:
[----:B------:R-:W-:Y:S05]  /*1640*/  BSYNC B0 ;  /* 0x0000000000007941 */ /* 0x000fea0003800000 */
.L_x_35402:
        /* <DEDUP_REMOVED lines=12> */
.L_x_35405:
[----:B------:R-:W-:Y:S05]  /*1710*/  BSYNC B0 ;  /* 0x0000000000007941 */ /* 0x000fea0003800000 */
.L_x_35404:
        /* <DEDUP_REMOVED lines=18> */
.L_x_35389:
        /* <DEDUP_REMOVED lines=111> */
.L_x_35407:
[----:B------:R-:W-:Y:S05]  /*1f30*/  BSYNC B0 ;  /* 0x0000000000007941 */ /* 0x000fea0003800000 */
.L_x_35406:
        /* <DEDUP_REMOVED lines=52> */
.L_x_35409:
[----:B------:R-:W-:Y:S05]  /*2280*/  BSYNC B0 ;  /* 0x0000000000007941 */ /* 0x000fea0003800000 */
.L_x_35408:
        /* <DEDUP_REMOVED lines=45> */
.L_x_35411:
[----:B------:R-:W-:Y:S05]  /*2560*/  BSYNC B0 ;  /* 0x0000000000007941 */ /* 0x000fea0003800000 */
.L_x_35410:
        /* <DEDUP_REMOVED lines=44> */
.L_x_35413:
[----:B------:R-:W-:Y:S05]  /*2830*/  BSYNC B0 ;  /* 0x0000000000007941 */ /* 0x000fea0003800000 */
.L_x_35412:
        /* <DEDUP_REMOVED lines=44> */
.L_x_35415:
[----:B------:R-:W-:Y:S05]  /*2b00*/  BSYNC B0 ;  /* 0x0000000000007941 */ /* 0x000fea0003800000 */
.L_x_35414:
        /* <DEDUP_REMOVED lines=43> */
.L_x_35417:
[----:B------:R-:W-:Y:S05]  /*2dc0*/  BSYNC B0 ;  /* 0x0000000000007941 */ /* 0x000fea0003800000 */
.L_x_35416:
        /* <DEDUP_REMOVED lines=44> */
.L_x_35419:
[----:B------:R-:W-:Y:S05]  /*3090*/  BSYNC B0 ;  /* 0x0000000000007941 */ /* 0x000fea0003800000 */
.L_x_35418:
        /* <DEDUP_REMOVED lines=44> */
.L_x_35421:
[----:B------:R-:W-:Y:S05]  /*3360*/  BSYNC B0 ;  /* 0x0000000000007941 */ /* 0x000fea0003800000 */
.L_x_35420:
[----:B------:R-:W-:Y:S04]  /*3370*/  BSSY B0, `(.L_x_35422) ;  /* 0x000003a000007945 */ /* 0x000fe80003800000 */
[----:B------:R-:W-:Y:S04]  /*3380*/  BSSY B1, `(.L_x_35423) ;  /* 0x0000031000017945 */ /* 0x000fe80003800000 */
[----:B------:R-:W-:Y:S05]  /*3390*/  @P2 BRA `(.L_x_35424) ;  /* 0x0000000000382947 */ /* 0x000fea0003800000 */
[----:B------:R-:W-:Y:S01]  /*33a0*/  VIADD R13, R13, UR4 ;  /* 0x000000040d0d7c36 */ /* 0x000fe20008000000 */
[----:B------:R-:W-:-:S04]  /*33b0*/  ULDC.64 UR6, c[0x0][0x218] ;  /* 0x0000860000067ab9 */ /* 0x000fc80000000a00 */
[----:B------:R-:W-:Y:S01]  /*33c0*/  IADD3 R16, P0, R13, UR6, RZ ;  /* 0x000000060d107c10 */ /* 0x000fe2000ff1e0ff */
        /* <DEDUP_REMOVED lines=11> */
.L_x_35424:
        /* <DEDUP_REMOVED lines=8> */
.L_x_35425:
        /* <DEDUP_REMOVED lines=8> */
.L_x_35426:
        /* <DEDUP_REMOVED lines=8> */
.L_x_35427:
        /* <DEDUP_REMOVED lines=9> */
.L_x_35428:
[----:B------:R-:W-:Y:S05]  /*3690*/  BSYNC B1 ;  /* 0x0000000000017941 */ /* 0x000fea0003800000 */
.L_x_35423:
[----:B------:R-:W-:-:S13]  /*36a0*/  ISETP.GE.AND P0, PT, R13, R0, PT ;  /* 0x000000000d00720c */ /* 0x000fda0003f06270 */
[----:B--2---:R-:W2:Y:S01]  /*36b0*/  @!P0 LDC.64 R6, c[0x0][0x218] ;  /* 0x00008600ff068b82 */ /* 0x004ea20000000a00 */
[C---:B01----:R-:W-:Y:S02]  /*36c0*/  @!P0 VIADD R5, R13.reuse, UR4 ;  /* 0x000000040d058c36 */ /* 0x043fe40008000000 */
[----:B------:R-:W-:-:S03]  /*36d0*/  @!P0 VIADD R13, R13, 0x80 ;  /* 0x000000800d0d8836 */ /* 0x000fc60000000000 */
[----:B--2---:R-:W-:-:S05]  /*36e0*/  @!P0 IADD3 R4, P1, R5, R6, RZ ;  /* 0x0000000605048210 */ /* 0x004fca0007f3e0ff */
[----:B------:R-:W-:-:S05]  /*36f0*/  @!P0 IMAD.X R5, RZ, RZ, R7, P1 ;  /* 0x000000ffff058224 */ /* 0x000fca00008e0607 */
[----:B------:R3:W-:Y:S03]  /*3700*/  @!P0 STG.E.U8 desc[UR8][R4.64], R14 ;  /* 0x0000000e04008986 */ /* 0x0007e6000c101108 */
.L_x_35429:
[----:B------:R-:W-:Y:S05]  /*3710*/  BSYNC B0 ;  /* 0x0000000000007941 */ /* 0x000fea0003800000 */
.L_x_35422:
        /* <DEDUP_REMOVED lines=9> */
.L_x_35430:
        /* <DEDUP_REMOVED lines=13> */
.L_x_37957:


//--------------------- .text._ZN2at6native18elementwise_kernelILi128ELi4EZNS0_15gpu_kernel_implINS0_13BinaryFunctorIhhhZZZNS0_15binary_internal21div_floor_kernel_cudaERNS_18TensorIteratorBaseEENKUlvE_clEvENKUlvE_clEvEUlhhE_EEEEvS6_RKT_EUliE_EEviT1_ --------------------------
	.section	.text._ZN2at6native18elementwise_kernelILi128ELi4EZNS0_15gpu_kernel_implINS0_13BinaryFunctorIhhhZZZNS0_15binary_internal21div_floor_kernel_cudaERNS_18TensorIteratorBaseEENKUlvE_clEvENKUlvE_clEvEUlhhE_EEEEvS6_RKT_EUliE_EEviT1_,"ax",@progbits
	.align	128
        .global         _ZN2at6native18elementwise_kernelILi128ELi4EZNS0_15gpu_kernel_implINS0_13BinaryFunctorIhhhZZZNS0_15binary_internal21div_floor_kernel_cudaERNS_18TensorIteratorBaseEENKUlvE_clEvENKUlvE_clEvEUlhhE_EEEEvS6_RKT_EUliE_EEviT1_
        .type           _ZN2at6native18elementwise_kernelILi128ELi4EZNS0_15gpu_kernel_implINS0_13BinaryFunctorIhhhZZZNS0_15binary_internal21div_floor_kernel_cudaERNS_18TensorIteratorBaseEENKUlvE_clEvENKUlvE_clEvEUlhhE_EEEEvS6_RKT_EUliE_EEviT1_,@function
        .size           _ZN2at6native18elementwise_kernelILi128ELi4EZNS0_15gpu_kernel_implINS0_13BinaryFunctorIhhhZZZNS0_15binary_internal21div_floor_kernel_cudaERNS_18TensorIteratorBaseEENKUlvE_clEvENKUlvE_clEvEUlhhE_EEEEvS6_RKT_EUliE_EEviT1_,(.L_x_37741 - _ZN2at6native18elementwise_kernelILi128ELi4EZNS0_15gpu_kernel_implINS0_13BinaryFunctorIhhhZZZNS0_15binary_internal21div_floor_kernel_cudaERNS_18TensorIteratorBaseEENKUlvE_clEvENKUlvE_clEvEUlhhE_EEEEvS6_RKT_EUliE_EEviT1_)
        .other          _ZN2at6native18elementwise_kernelILi128ELi4EZNS0_15gpu_kernel_implINS0_13BinaryFunctorIhhhZZZNS0_15binary_internal21div_floor_kernel_cudaERNS_18TensorIteratorBaseEENKUlvE_clEvENKUlvE_clEvEUlhhE_EEEEvS6_RKT_EUliE_EEviT1_,@"STO_CUDA_ENTRY STV_DEFAULT"
_ZN2at6native18elementwise_kernelILi128ELi4EZNS0_15gpu_kernel_implINS0_13BinaryFunctorIhhhZZZNS0_15binary_internal21div_floor_kernel_cudaERNS_18TensorIteratorBaseEENKUlvE_clEvENKUlvE_clEvEUlhhE_EEEEvS6_RKT_EUliE_EEviT1_:
.text._ZN2at6native18elementwise_kernelILi128ELi4EZNS0_15gpu_kernel_implINS0_13BinaryFunctorIhhhZZZNS0_15binary_internal21div_floor_kernel_cudaERNS_18TensorIteratorBaseEENKUlvE_clEvENKUlvE_clEvEUlhhE_EEEEvS6_RKT_EUliE_EEviT1_:
        /* <DEDUP_REMOVED lines=365> */
.L_x_35433:
        /* <DEDUP_REMOVED lines=20> */
.L_x_35437:
[----:B------:R0:W5:Y:S01]  /*1810*/  LDG.E.U8 R19, desc[UR36][R4.64] ;  /* 0x0000002404137981 */ /* 0x000162000c1e1100 */
[----:B------:R-:W-:Y:S05]  /*1820*/  BRA `(.L_x_35439) ;  /* 0x0000000c00647947 */ /* 0x000fea0003800000 */
.L_x_35436:
        /* <DEDUP_REMOVED lines=8> */
.L_x_35441:
[----:B------:R3:W5:Y:S01]  /*18b0*/  LDG.E.U8 R19, desc[UR36][R4.64] ;  /* 0x0000002404137981 */ /* 0x000762000c1e1100 */
[----:B------:R-:W-:Y:S05]  /*18c0*/  BRA `(.L_x_35439) ;  /* 0x0000000c003c7947 */ /* 0x000fea0003800000 */
.L_x_35440:
[----:B------:R0:W5:Y:S01]  /*18d0*/  LDG.E.U16 R19, desc[UR36][R4.64] ;  /* 0x0000002404137981 */ /* 0x000162000c1e1500 */
[----:B------:R-:W-:Y:S05]  /*18e0*/  BRA `(.L_x_35439) ;  /* 0x0000000c00347947 */ /* 0x000fea0003800000 */
.L_x_35435:
[----:B------:R-:W-:-:S13]  /*18f0*/  ISETP.GT.AND P0, PT, R2, 0x6, PT ;  /* 0x000000060200780c */ /* 0x000fda0003f04270 */
[----:B------:R-:W-:Y:S05]  /*1900*/  @P0 BRA `(.L_x_35442) ;  /* 0x0000000000340947 */ /* 0x000fea0003800000 */
[----:B------:R-:W-:-:S13]  /*1910*/  ISETP.NE.AND P0, PT, R2, 0x5, PT ;  /* 0x000000050200780c */ /* 0x000fda0003f05270 */
[----:B------:R-:W-:Y:S05]  /*1920*/  @!P0 BRA `(.L_x_35443) ;  /* 0x0000000000188947 */ /* 0x000fea0003800000 */
[----:B------:R-:W-:-:S13]  /*1930*/  ISETP.NE.AND P0, PT, R2, 0x6, PT ;  /* 0x000000060200780c */ /* 0x000fda0003f05270 */
[----:B------:R-:W-:Y:S05]  /*1940*/  @P0 BRA `(.L_x_35438) ;  /* 0x0000000800c80947 */ /* 0x000fea0003800000 */
[----:B------:R-:W2:Y:S02]  /*1950*/  LDG.E R2, desc[UR36][R4.64] ;  /* 0x0000002404027981 */ /* 0x000ea4000c1e1900 */
[----:B--2---:R-:W0:Y:S02]  /*1960*/  F2I.S64.TRUNC R2, R2 ;  /* 0x0000000200027311 */ /* 0x004e24000020d900 */
[----:B0-----:R-:W-:Y:S01]  /*1970*/  PRMT R19, R2, 0x7610, R19 ;  /* 0x0000761002137816 */ /* 0x001fe20000000013 */
[----:B------:R-:W-:Y:S06]  /*1980*/  BRA `(.L_x_35439) ;  /* 0x0000000c000c7947 */ /* 0x000fec0003800000 */
.L_x_35443:
[----:B------:R-:W2:Y:S02]  /*1990*/  LDG.E.U16 R2, desc[UR36][R4.64] ;  /* 0x0000002404027981 */ /* 0x000ea4000c1e1500 */
[----:B--2---:R-:W-:-:S06]  /*19a0*/  HADD2.F32 R2, -RZ, R2.H0_H0 ;  /* 0x20000002ff027230 */ /* 0x004fcc0000004100 */
[----:B------:R-:W0:Y:S02]  /*19b0*/  F2I.S64.TRUNC R2, R2 ;  /* 0x0000000200027311 */ /* 0x000e24000020d900 */
[----:B0-----:R-:W-:Y:S01]  /*19c0*/  PRMT R19, R2, 0x7610, R19 ;  /* 0x0000761002137816 */ /* 0x001fe20000000013 */
[----:B------:R-:W-:Y:S06]  /*19d0*/  BRA `(.L_x_35439) ;  /* 0x0000000800f87947 */ /* 0x000fec0003800000 */
.L_x_35442:
[----:B------:R-:W-:-:S13]  /*19e0*/  ISETP.NE.AND P0, PT, R2, 0x7, PT ;  /* 0x000000070200780c */ /* 0x000fda0003f05270 */
[----:B------:R-:W-:Y:S05]  /*19f0*/  @!P0 BRA `(.L_x_35444) ;  /* 0x0000000000348947 */ /* 0x000fea0003800000 */
        /* <DEDUP_REMOVED lines=8> */
.L_x_35445:
[----:B------:R-:W2:Y:S02]  /*1a80*/  LDG.E.U16 R4, desc[UR36][R4.64] ;  /* 0x0000002404047981 */ /* 0x000ea4000c1e1500 */
[----:B--2---:R-:W-:-:S06]  /*1a90*/  HADD2.F32 R2, -RZ, R4.H0_H0 ;  /* 0x20000004ff027230 */ /* 0x004fcc0000004100 */
[----:B------:R-:W0:Y:S02]  /*1aa0*/  F2I.S64.TRUNC R2, R2 ;  /* 0x0000000200027311 */ /* 0x000e24000020d900 */
[----:B0-----:R-:W-:Y:S01]  /*1ab0*/  PRMT R19, R2, 0x7610, R19 ;  /* 0x0000761002137816 */ /* 0x001fe20000000013 */
[----:B------:R-:W-:Y:S06]  /*1ac0*/  BRA `(.L_x_35439) ;  /* 0x0000000800bc7947 */ /* 0x000fec0003800000 */
.L_x_35444:
[----:B------:R-:W2:Y:S02]  /*1ad0*/  LDG.E.64 R2, desc[UR36][R4.64] ;  /* 0x0000002404027981 */ /* 0x000ea4000c1e1b00 */
[----:B--2---:R-:W0:Y:S02]  /*1ae0*/  F2I.S64.F64.TRUNC R2, R2 ;  /* 0x0000000200027311 */ /* 0x004e24000030d900 */
[----:B0-----:R-:W-:Y:S01]  /*1af0*/  PRMT R19, R2, 0x7610, R19 ;  /* 0x0000761002137816 */ /* 0x001fe20000000013 */
[----:B------:R-:W-:Y:S06]  /*1b00*/  BRA `(.L_x_35439) ;  /* 0x0000000800ac7947 */ /* 0x000fec0003800000 */
.L_x_35434:
        /* <DEDUP_REMOVED lines=12> */
.L_x_35448:
[----:B------:R-:W2:Y:S02]  /*1bd0*/  LDG.E.64 R4, desc[UR36][R4.64] ;  /* 0x0000002404047981 */ /* 0x000ea4000c1e1b00 */
[----:B--2---:R-:W0:Y:S02]  /*1be0*/  F2I.S64.F64.TRUNC R2, R4 ;  /* 0x0000000400027311 */ /* 0x004e24000030d900 */
[----:B0-----:R-:W-:Y:S01]  /*1bf0*/  PRMT R19, R2, 0x7610, R19 ;  /* 0x0000761002137816 */ /* 0x001fe20000000013 */
[----:B------:R-:W-:Y:S06]  /*1c00*/  BRA `(.L_x_35439) ;  /* 0x00000008006c7947 */ /* 0x000fec0003800000 */
.L_x_35447:
        /* <DEDUP_REMOVED lines=24> */
[----:B------:R-:W-:-:S06]  /*1d90*/  LOP3.LUT R3, R3, 0x80000000, R0, 0xf8, !PT ;  /* 0x8000000003037812 */ /* 0x000fcc00078ef800 */
[----:B------:R-:W0:Y:S02]  /*1da0*/  F2I.S64.TRUNC R2, R3 ;  /* 0x0000000300027311 */ /* 0x000e24000020d900 */
[----:B0-----:R-:W-:Y:S01]  /*1db0*/  PRMT R19, R2, 0x7610, R19 ;  /* 0x0000761002137816 */ /* 0x001fe20000000013 */
[----:B------:R-:W-:Y:S06]  /*1dc0*/  BRA `(.L_x_35439) ;  /* 0x0000000400fc7947 */ /* 0x000fec0003800000 */
.L_x_35450:
        /* <DEDUP_REMOVED lines=11> */
[----:B------:R-:W-:-:S06]  /*1e80*/  LOP3.LUT R2, R2, 0x80000000, R3, 0xf8, !PT ;  /* 0x8000000002027812 */ /* 0x000fcc00078ef803 */
[----:B------:R-:W0:Y:S02]  /*1e90*/  F2I.S64.TRUNC R2, R2 ;  /* 0x0000000200027311 */ /* 0x000e24000020d900 */
[----:B0-----:R-:W-:Y:S01]  /*1ea0*/  PRMT R19, R2, 0x7610, R19 ;  /* 0x0000761002137816 */ /* 0x001fe20000000013 */
[----:B------:R-:W-:Y:S06]  /*1eb0*/  BRA `(.L_x_35439) ;  /* 0x0000000400c07947 */ /* 0x000fec0003800000 */
.L_x_35449:
[----:B------:R-:W2:Y:S02]  /*1ec0*/  LDG.E.U16 R2, desc[UR36][R4.64] ;  /* 0x0000002404027981 */ /* 0x000ea4000c1e1500 */
[----:B--2---:R-:W-:-:S06]  /*1ed0*/  IMAD.U32 R2, R2, 0x10000, RZ ;  /* 0x0001000002027824 */ /* 0x004fcc00078e00ff */
[----:B------:R-:W0:Y:S02]  /*1ee0*/  F2I.S64.TRUNC R2, R2 ;  /* 0x0000000200027311 */ /* 0x000e24000020d900 */
[----:B0-----:R-:W-:Y:S01]  /*1ef0*/  PRMT R19, R2, 0x7610, R19 ;  /* 0x0000761002137816 */ /* 0x001fe20000000013 */
[----:B------:R-:W-:Y:S06]  /*1f00*/  BRA `(.L_x_35439) ;  /* 0x0000000400ac7947 */ /* 0x000fec0003800000 */
.L_x_35446:
        /* <DEDUP_REMOVED lines=10> */
.L_x_35453:
        /* <DEDUP_REMOVED lines=21> */
.L_x_35457:
[----:B------:R-:W-:Y:S05]  /*2100*/  BSYNC B1 ;  /* 0x0000000000017941 */ /* 0x000fea0003800000 */
.L_x_35456:
[----:B------:R-:W-:Y:S01]  /*2110*/  IMAD.SHL.U32 R2, R2, 0x100000, RZ ;  /* 0x0010000002027824 */ /* 0x000fe200078e00ff */
[----:B------:R-:W-:-:S04]  /*2120*/  LEA R3, R0, 0x3b800000, 0x17 ;  /* 0x3b80000000037811 */ /* 0x000fc800078eb8ff */
[----:B------:R-:W-:-:S07]  /*2130*/  LOP3.LUT R2, R3, R2, R4, 0xfe, !PT ;  /* 0x0000000203027212 */ /* 0x000fce00078efe04 */
.L_x_35455:
[----:B------:R-:W-:Y:S05]  /*2140*/  BSYNC B0 ;  /* 0x0000000000007941 */ /* 0x000fea0003800000 */
.L_x_35454:
[----:B------:R-:W0:Y:S02]  /*2150*/  F2I.S64.TRUNC R2, R2 ;  /* 0x0000000200027311 */ /* 0x000e24000020d900 */
[----:B0-----:R-:W-:Y:S01]  /*2160*/  PRMT R19, R2, 0x7610, R19 ;  /* 0x0000761002137816 */ /* 0x001fe20000000013 */
[----:B------:R-:W-:Y:S06]  /*2170*/  BRA `(.L_x_35439) ;  /* 0x0000000400107947 */ /* 0x000fec0003800000 */
.L_x_35452:
        /* <DEDUP_REMOVED lines=21> */
.L_x_35461:
[----:B------:R-:W-:Y:S05]  /*22d0*/  BSYNC B1 ;  /* 0x0000000000017941 */ /* 0x000fea0003800000 */
.L_x_35460:
[----:B------:R-:W-:Y:S01]  /*22e0*/  IMAD.SHL.U32 R2, R2, 0x200000, RZ ;  /* 0x0020000002027824 */ /* 0x000fe200078e00ff */
[----:B------:R-:W-:-:S04]  /*22f0*/  LEA R3, R0, 0x37800000, 0x17 ;  /* 0x3780000000037811 */ /* 0x000fc800078eb8ff */
[----:B------:R-:W-:-:S07]  /*2300*/  LOP3.LUT R2, R3, R2, R4, 0xfe, !PT ;  /* 0x0000000203027212 */ /* 0x000fce00078efe04 */
.L_x_35459:
[----:B------:R-:W-:Y:S05]  /*2310*/  BSYNC B0 ;  /* 0x0000000000007941 */ /* 0x000fea0003800000 */
.L_x_35458:
[----:B------:R-:W0:Y:S02]  /*2320*/  F2I.S64.TRUNC R2, R2 ;  /* 0x0000000200027311 */ /* 0x000e24000020d900 */
[----:B0-----:R-:W-:Y:S01]  /*2330*/  PRMT R19, R2, 0x7610, R19 ;  /* 0x0000761002137816 */ /* 0x001fe20000000013 */
[----:B------:R-:W-:Y:S06]  /*2340*/  BRA `(.L_x_35439) ;  /* 0x00000000009c7947 */ /* 0x000fec0003800000 */
.L_x_35451:
        /* <DEDUP_REMOVED lines=14> */
.L_x_35465:
[----:B------:R-:W-:Y:S05]  /*2430*/  BSYNC B0 ;  /* 0x0000000000007941 */ /* 0x000fea0003800000 */
.L_x_35464:
[----:B------:R-:W0:Y:S02]  /*2440*/  F2I.S64.TRUNC R2, R2 ;  /* 0x0000000200027311 */ /* 0x000e24000020d900 */
[----:B0-----:R-:W-:Y:S01]  /*2450*/  PRMT R19, R2, 0x7610, R19 ;  /* 0x0000761002137816 */ /* 0x001fe20000000013 */
[----:B------:R-:W-:Y:S06]  /*2460*/  BRA `(.L_x_35439) ;  /* 0x0000000000547947 */ /* 0x000fec0003800000 */
.L_x_35438:
        /* <DEDUP_REMOVED lines=16> */
.L_x_35466:
[----:B------:R-:W-:Y:S01]  /*2570*/  PRMT R19, RZ, 0x7610, R19 ;  /* 0x00007610ff137816 */ /* 0x000fe20000000013 */
[----:B------:R-:W-:Y:S06]  /*2580*/  BRA `(.L_x_35439) ;  /* 0x00000000000c7947 */ /* 0x000fec0003800000 */
.L_x_35463:
[----:B------:R2:W5:Y:S01]  /*2590*/  LDG.E.U8 R19, desc[UR36][R4.64] ;  /* 0x0000002404137981 */ /* 0x000562000c1e1100 */
[----:B------:R-:W-:Y:S05]  /*25a0*/  BRA `(.L_x_35439) ;  /* 0x0000000000047947 */ /* 0x000fea0003800000 */
.L_x_35462:
[----:B------:R1:W5:Y:S02]  /*25b0*/  LDG.E.U8 R19, desc[UR36][R4.64] ;  /* 0x0000002404137981 */ /* 0x000364000c1e1100 */
.L_x_35439:
[----:B------:R-:W0:Y:S01]  /*25c0*/  LDC.U8 R2, c[0x0][0x493] ;  /* 0x000124c0ff027b82 */ /* 0x000e220000000000 */
[----:B------:R-:W-:Y:S02]  /*25d0*/  ULDC.64 UR4, c[0x0][0x488] ;  /* 0x0001220000047ab9 */ /* 0x000fe40000000a00 */
[----:B01234-:R-:W-:-:S05]  /*25e0*/  IADD3 R4, P1, R22, UR4, RZ ;  /* 0x0000000416047c10 */ /* 0x01ffca000ff3e0ff */
[----:B------:R-:W-:Y:S01]  /*25f0*/  IMAD.X R5, RZ, RZ, UR5, P1 ;  /* 0x00000005ff057e24 */ /* 0x000fe200088e06ff */
[----:B------:R-:W-:-:S04]  /*2600*/  PRMT R0, R2, 0x9910, RZ ;  /* 0x0000991002007816 */ /* 0x000fc800000000ff */
        /* <DEDUP_REMOVED lines=12> */
.L_x_35470:
[----:B------:R3:W5:Y:S01]  /*26d0*/  LDG.E.U8 R0, desc[UR36][R4.64] ;  /* 0x0000002404007981 */ /* 0x000762000c1e1100 */
[----:B------:R-:W-:Y:S05]  /*26e0*/  BRA `(.L_x_35472) ;  /* 0x0000000c00647947 */ /* 0x000fea0003800000 */
.L_x_35469:
        /* <DEDUP_REMOVED lines=8> */
.L_x_35474:
[----:B------:R1:W5:Y:S01]  /*2770*/  LDG.E.U8 R0, desc[UR36][R4.64] ;  /* 0x0000002404007981 */ /* 0x000362000c1e1100 */
[----:B------:R-:W-:Y:S05]  /*2780*/  BRA `(.L_x_35472) ;  /* 0x0000000c003c7947 */ /* 0x000fea0003800000 */
.L_x_35473:
[----:B------:R2:W5:Y:S01]  /*2790*/  LDG.E.U16 R0, desc[UR36][R4.64] ;  /* 0x0000002404007981 */ /* 0x000562000c1e1500 */
[----:B------:R-:W-:Y:S05]  /*27a0*/  BRA `(.L_x_35472) ;  /* 0x0000000c00347947 */ /* 0x000fea0003800000 */
.L_x_35468:
        /* <DEDUP_REMOVED lines=10> */
.L_x_35476:
[----:B------:R-:W2:Y:S02]  /*2850*/  LDG.E.U16 R2, desc[UR36][R4.64] ;  /* 0x0000002404027981 */ /* 0x000ea4000c1e1500 */
[----:B--2---:R-:W-:-:S06]  /*2860*/  HADD2.F32 R2, -RZ, R2.H0_H0 ;  /* 0x20000002ff027230 */ /* 0x004fcc0000004100 */
[----:B------:R-:W0:Y:S02]  /*2870*/  F2I.S64.TRUNC R2, R2 ;  /* 0x0000000200027311 */ /* 0x000e24000020d900 */
[----:B0-----:R-:W-:Y:S01]  /*2880*/  PRMT R0, R2, 0x7610, R0 ;  /* 0x0000761002007816 */ /* 0x001fe20000000000 */
[----:B------:R-:W-:Y:S06]  /*2890*/  BRA `(.L_x_35472) ;  /* 0x0000000800f87947 */ /* 0x000fec0003800000 */
.L_x_35475:
        /* <DEDUP_REMOVED lines=10> */
.L_x_35478:
[----:B------:R-:W2:Y:S02]  /*2940*/  LDG.E.U16 R4, desc[UR36][R4.64] ;  /* 0x0000002404047981 */ /* 0x000ea4000c1e1500 */
[----:B--2---:R-:W-:-:S06]  /*2950*/  HADD2.F32 R2, -RZ, R4.H0_H0 ;  /* 0x20000004ff027230 */ /* 0x004fcc0000004100 */
[----:B------:R-:W0:Y:S02]  /*2960*/  F2I.S64.TRUNC R2, R2 ;  /* 0x0000000200027311 */ /* 0x000e24000020d900 */
[----:B0-----:R-:W-:Y:S01]  /*2970*/  PRMT R0, R2, 0x7610, R0 ;  /* 0x0000761002007816 */ /* 0x001fe20000000000 */
[----:B------:R-:W-:Y:S06]  /*2980*/  BRA `(.L_x_35472) ;  /* 0x0000000800bc7947 */ /* 0x000fec0003800000 */
.L_x_35477:
[----:B------:R-:W2:Y:S02]  /*2990*/  LDG.E.64 R2, desc[UR36][R4.64] ;  /* 0x0000002404027981 */ /* 0x000ea4000c1e1b00 */
[----:B--2---:R-:W0:Y:S02]  /*29a0*/  F2I.S64.F64.TRUNC R2, R2 ;  /* 0x0000000200027311 */ /* 0x004e24000030d900 */
[----:B0-----:R-:W-:Y:S01]  /*29b0*/  PRMT R0, R2, 0x7610, R0 ;  /* 0x0000761002007816 */ /* 0x001fe20000000000 */
[----:B------:R-:W-:Y:S06]  /*29c0*/  BRA `(.L_x_35472) ;  /* 0x0000000800ac7947 */ /* 0x000fec0003800000 */
.L_x_35467:
        /* <DEDUP_REMOVED lines=12> */
.L_x_35481:
[----:B------:R-:W2:Y:S02]  /*2a90*/  LDG.E.64 R4, desc[UR36][R4.64] ;  /* 0x0000002404047981 */ /* 0x000ea4000c1e1b00 */
[----:B--2---:R-:W0:Y:S02]  /*2aa0*/  F2I.S64.F64.TRUNC R2, R4 ;  /* 0x0000000400027311 */ /* 0x004e24000030d900 */
[----:B0-----:R-:W-:Y:S01]  /*2ab0*/  PRMT R0, R2, 0x7610, R0 ;  /* 0x0000761002007816 */ /* 0x001fe20000000000 */
[----:B------:R-:W-:Y:S06]  /*2ac0*/  BRA `(.L_x_35472) ;  /* 0x00000008006c7947 */ /* 0x000fec0003800000 */
.L_x_35480:
        /* <DEDUP_REMOVED lines=28> */
.L_x_35483:
        /* <DEDUP_REMOVED lines=15> */
.L_x_35482:
[----:B------:R-:W2:Y:S02]  /*2d80*/  LDG.E.U16 R2, desc[UR36][R4.64] ;  /* 0x0000002404027981 */ /* 0x000ea4000c1e1500 */
[----:B--2---:R-:W-:-:S06]  /*2d90*/  IMAD.U32 R2, R2, 0x10000, RZ ;  /* 0x0001000002027824 */ /* 0x004fcc00078e00ff */
[----:B------:R-:W0:Y:S02]  /*2da0*/  F2I.S64.TRUNC R2, R2 ;  /* 0x0000000200027311 */ /* 0x000e24000020d900 */
[----:B0-----:R-:W-:Y:S01]  /*2db0*/  PRMT R0, R2, 0x7610, R0 ;  /* 0x0000761002007816 */ /* 0x001fe20000000000 */
[----:B------:R-:W-:Y:S06]  /*2dc0*/  BRA `(.L_x_35472) ;  /* 0x0000000400ac7947 */ /* 0x000fec0003800000 */
.L_x_35479:
        /* <DEDUP_REMOVED lines=10> */
.L_x_35486:
        /* <DEDUP_REMOVED lines=21> */
.L_x_35490:
[----:B------:R-:W-:Y:S05]  /*2fc0*/  BSYNC B1 ;  /* 0x0000000000017941 */ /* 0x000fea0003800000 */
.L_x_35489:
[----:B------:R-:W-:Y:S01]  /*2fd0*/  IMAD.SHL.U32 R2, R2, 0x100000, RZ ;  /* 0x0010000002027824 */ /* 0x000fe200078e00ff */
[----:B------:R-:W-:-:S04]  /*2fe0*/  LEA R3, R0, 0x3b800000, 0x17 ;  /* 0x3b80000000037811 */ /* 0x000fc800078eb8ff */
[----:B------:R-:W-:-:S07]  /*2ff0*/  LOP3.LUT R2, R3, R2, R4, 0xfe, !PT ;  /* 0x0000000203027212 */ /* 0x000fce00078efe04 */
.L_x_35488:
[----:B------:R-:W-:Y:S05]  /*3000*/  BSYNC B0 ;  /* 0x0000000000007941 */ /* 0x000fea0003800000 */
.L_x_35487:
[----:B------:R-:W0:Y:S02]  /*3010*/  F2I.S64.TRUNC R2, R2 ;  /* 0x0000000200027311 */ /* 0x000e24000020d900 */
[----:B0-----:R-:W-:Y:S01]  /*3020*/  PRMT R0, R2, 0x7610, R0 ;  /* 0x0000761002007816 */ /* 0x001fe20000000000 */
[----:B------:R-:W-:Y:S06]  /*3030*/  BRA `(.L_x_35472) ;  /* 0x0000000400107947 */ /* 0x000fec0003800000 */
.L_x_35485:
        /* <DEDUP_REMOVED lines=21> */
.L_x_35494:
[----:B------:R-:W-:Y:S05]  /*3190*/  BSYNC B1 ;  /* 0x0000000000017941 */ /* 0x000fea0003800000 */
.L_x_35493:
[----:B------:R-:W-:Y:S01]  /*31a0*/  IMAD.SHL.U32 R2, R2, 0x200000, RZ ;  /* 0x0020000002027824 */ /* 0x000fe200078e00ff */
[----:B------:R-:W-:-:S04]  /*31b0*/  LEA R3, R0, 0x37800000, 0x17 ;  /* 0x3780000000037811 */ /* 0x000fc800078eb8ff */
[----:B------:R-:W-:-:S07]  /*31c0*/  LOP3.LUT R2, R3, R2, R4, 0xfe, !PT ;  /* 0x0000000203027212 */ /* 0x000fce00078efe04 */
.L_x_35492:
[----:B------:R-:W-:Y:S05]  /*31d0*/  BSYNC B0 ;  /* 0x0000000000007941 */ /* 0x000fea0003800000 */
.L_x_35491:
[----:B------:R-:W0:Y:S02]  /*31e0*/  F2I.S64.TRUNC R2, R2 ;  /* 0x0000000200027311 */ /* 0x000e24000020d900 */
[----:B0-----:R-:W-:Y:S01]  /*31f0*/  PRMT R0, R2, 0x7610, R0 ;  /* 0x0000761002007816 */ /* 0x001fe20000000000 */
[----:B------:R-:W-:Y:S06]  /*3200*/  BRA `(.L_x_35472) ;  /* 0x00000000009c7947 */ /* 0x000fec0003800000 */
.L_x_35484:
        /* <DEDUP_REMOVED lines=14> */
.L_x_35498:
[----:B------:R-:W-:Y:S05]  /*32f0*/  BSYNC B0 ;  /* 0x0000000000007941 */ /* 0x000fea0003800000 */
.L_x_35497:
[----:B------:R-:W0:Y:S02]  /*3300*/  F2I.S64.TRUNC R2, R2 ;  /* 0x0000000200027311 */ /* 0x000e24000020d900 */
[----:B0-----:R-:W-:Y:S01]  /*3310*/  PRMT R0, R2, 0x7610, R0 ;  /* 0x0000761002007816 */ /* 0x001fe20000000000 */
[----:B------:R-:W-:Y:S06]  /*3320*/  BRA `(.L_x_35472) ;  /* 0x0000000000547947 */ /* 0x000fec0003800000 */
.L_x_35471:
        /* <DEDUP_REMOVED lines=16> */
.L_x_35499:
[----:B------:R-:W-:Y:S01]  /*3430*/  PRMT R0, RZ, 0x7610, R0 ;  /* 0x00007610ff007816 */ /* 0x000fe20000000000 */
[----:B------:R-:W-:Y:S06]  /*3440*/  BRA `(.L_x_35472) ;  /* 0x00000000000c7947 */ /* 0x000fec0003800000 */
.L_x_35496:
[----:B------:R0:W5:Y:S01]  /*3450*/  LDG.E.U8 R0, desc[UR36][R4.64] ;  /* 0x0000002404007981 */ /* 0x000162000c1e1100 */
[----:B------:R-:W-:Y:S05]  /*3460*/  BRA `(.L_x_35472) ;  /* 0x0000000000047947 */ /* 0x000fea0003800000 */
.L_x_35495:
[----:B------:R0:W5:Y:S02]  /*3470*/  LDG.E.U8 R0, desc[UR36][R4.64] ;  /* 0x0000002404007981 */ /* 0x000164000c1e1100 */
.L_x_35472:
[----:B-----5:R-:W-:Y:S02]  /*3480*/  LOP3.LUT R8, R0, 0xff, RZ, 0xc0, !PT ;  /* 0x000000ff00087812 */ /* 0x020fe400078ec0ff */
[----:B------:R-:W-:Y:S02]  /*3490*/  LOP3.LUT R7, R19, 0xff, RZ, 0xc0, !PT ;  /* 0x000000ff13077812 */ /* 0x000fe400078ec0ff */
[----:B------:R-:W-:Y:S01]  /*34a0*/  MOV R0, 0x34d0 ;  /* 0x000034d000007802 */ /* 0x000fe20000000f00 */
[----:B01234-:R-:W-:-:S07]  /*34b0*/  IMAD.MOV.U32 R5, RZ, RZ, R8 ;  /* 0x000000ffff057224 */ /* 0x01ffce00078e0008 */
[----:B------:R-:W-:Y:S05]  /*34c0*/  CALL.REL.NOINC `($__internal_63_$__cuda_sm20_div_u16) ;  /* 0x000000d400e47944 */ /* 0x000fea0003c00000 */
        /* <DEDUP_REMOVED lines=14> */
.L_x_35503:
[----:B------:R3:W-:Y:S01]  /*35b0*/  STG.E.U8 desc[UR36][R16.64], R5 ;  /* 0x0000000510007986 */ /* 0x0007e2000c101124 */
[----:B------:R-:W-:Y:S05]  /*35c0*/  BRA `(.L_x_35505) ;  /* 0x0000000c00607947 */ /* 0x000fea0003800000 */
.L_x_35502:
[----:B------:R-:W-:-:S13]  /*35d0*/  ISETP.NE.AND P0, PT, R0, 0x2, PT ;  /* 0x000000020000780c */ /* 0x000fda0003f05270 */
[----:B------:R-:W-:Y:S05]  /*35e0*/  @!P0 BRA `(.L_x_35506) ;  /* 0x00000000002c8947 */ /* 0x000fea0003800000 */
[----:B------:R-:W-:-:S13]  /*35f0*/  ISETP.NE.AND P0, PT, R0, 0x3, PT ;  /* 0x000000030000780c */ /* 0x000fda0003f05270 */
[----:B------:R-:W-:Y:S05]  /*3600*/  @!P0 BRA `(.L_x_35507) ;  /* 0x0000000000188947 */ /* 0x000fea0003800000 */
[----:B------:R-:W-:-:S13]  /*3610*/  ISETP.NE.AND P0, PT, R0, 0x4, PT ;  /* 0x000000040000780c */ /* 0x000fda0003f05270 */
[----:B------:R-:W-:Y:S05]  /*3620*/  @P0 BRA `(.L_x_35504) ;  /* 0x0000000800ec0947 */ /* 0x000fea0003800000 */
[----:B------:R-:W-:Y:S01]  /*3630*/  LOP3.LUT R2, R5, 0xffff, RZ, 0xc0, !PT ;  /* 0x0000ffff05027812 */ /* 0x000fe200078ec0ff */
[----:B------:R-:W-:-:S05]  /*3640*/  IMAD.MOV.U32 R3, RZ, RZ, RZ ;  /* 0x000000ffff037224 */ /* 0x000fca00078e00ff */
[----:B------:R0:W-:Y:S01]  /*3650*/  STG.E.64 desc[UR36][R16.64], R2 ;  /* 0x0000000210007986 */ /* 0x0001e2000c101b24 */
[----:B------:R-:W-:Y:S05]  /*3660*/  BRA `(.L_x_35505) ;  /* 0x0000000c00387947 */ /* 0x000fea0003800000 */
.L_x_35507:
[----:B------:R-:W-:-:S05]  /*3670*/  LOP3.LUT R5, R5, 0xffff, RZ, 0xc0, !PT ;  /* 0x0000ffff05057812 */ /* 0x000fca00078ec0ff */
[----:B------:R1:W-:Y:S01]  /*3680*/  STG.E desc[UR36][R16.64], R5 ;  /* 0x0000000510007986 */ /* 0x0003e2000c101924 */
[----:B------:R-:W-:Y:S05]  /*3690*/  BRA `(.L_x_35505) ;  /* 0x0000000c002c7947 */ /* 0x000fea0003800000 */
.L_x_35506:
[----:B------:R2:W-:Y:S01]  /*36a0*/  STG.E.U16 desc[UR36][R16.64], R5 ;  /* 0x0000000510007986 */ /* 0x0005e2000c101524 */
[----:B------:R-:W-:Y:S05]  /*36b0*/  BRA `(.L_x_35505) ;  /* 0x0000000c00247947 */ /* 0x000fea0003800000 */
.L_x_35501:
[----:B------:R-:W-:-:S13]  /*36c0*/  ISETP.GT.AND P0, PT, R0, 0x6, PT ;  /* 0x000000060000780c */ /* 0x000fda0003f04270 */
[----:B------:R-:W-:Y:S05]  /*36d0*/  @P0 BRA `(.L_x_35508) ;  /* 0x00000000002c0947 */ /* 0x000fea0003800000 */
[----:B------:R-:W-:-:S13]  /*36e0*/  ISETP.NE.AND P0, PT, R0, 0x5, PT ;  /* 0x000000050000780c */ /* 0x000fda0003f05270 */
[----:B------:R-:W-:Y:S05]  /*36f0*/  @!P0 BRA `(.L_x_35509) ;  /* 0x0000000000148947 */ /* 0x000fea0003800000 */
[----:B------:R-:W-:-:S13]  /*3700*/  ISETP.NE.AND P0, PT, R0, 0x6, PT ;  /* 0x000000060000780c */ /* 0x000fda0003f05270 */
[----:B------:R-:W-:Y:S05]  /*3710*/  @P0 BRA `(.L_x_35504) ;  /* 0x0000000800b00947 */ /* 0x000fea0003800000 */
[----:B------:R-:W0:Y:S02]  /*3720*/  I2F.U16 R5, R5 ;  /* 0x0000000500057306 */ /* 0x000e240000101000 */
[----:B0-----:R0:W-:Y:S01]  /*3730*/  STG.E desc[UR36][R16.64], R5 ;  /* 0x0000000510007986 */ /* 0x0011e2000c101924 */
[----:B------:R-:W-:Y:S05]  /*3740*/  BRA `(.L_x_35505) ;  /* 0x0000000c00007947 */ /* 0x000fea0003800000 */
.L_x_35509:
[----:B------:R-:W0:Y:S02]  /*3750*/  I2F.U16 R0, R5 ;  /* 0x0000000500007306 */ /* 0x000e240000101000 */
[----:B0-----:R-:W-:-:S05]  /*3760*/  F2FP.F16.F32.PACK_AB R0, RZ, R0 ;  /* 0x00000000ff00723e */ /* 0x001fca00000000ff */
[----:B------:R0:W-:Y:S01]  /*3770*/  STG.E.U16 desc[UR36][R16.64], R0 ;  /* 0x0000000010007986 */ /* 0x0001e2000c101524 */
[----:B------:R-:W-:Y:S05]  /*3780*/  BRA `(.L_x_35505) ;  /* 0x0000000800f07947 */ /* 0x000fea0003800000 */
.L_x_35508:
[----:B------:R-:W-:-:S13]  /*3790*/  ISETP.NE.AND P0, PT, R0, 0x7, PT ;  /* 0x000000070000780c */ /* 0x000fda0003f05270 */
[----:B------:R-:W-:Y:S05]  /*37a0*/  @!P0 BRA `(.L_x_35510) ;  /* 0x0000000000348947 */ /* 0x000fea0003800000 */
[----:B------:R-:W-:-:S13]  /*37b0*/  ISETP.NE.AND P0, PT, R0, 0x8, PT ;  /* 0x000000080000780c */ /* 0x000fda0003f05270 */
[----:B------:R-:W-:Y:S05]  /*37c0*/  @!P0 BRA `(.L_x_35511) ;  /* 0x0000000000188947 */ /* 0x000fea0003800000 */
[----:B------:R-:W-:-:S13]  /*37d0*/  ISETP.NE.AND P0, PT, R0, 0x9, PT ;  /* 0x000000090000780c */ /* 0x000fda0003f05270 */
[----:B------:R-:W-:Y:S05]  /*37e0*/  @P0 BRA `(.L_x_35504) ;  /* 0x00000008007c0947 */ /* 0x000fea0003800000 */
[----:B------:R-:W0:Y:S01]  /*37f0*/  I2F.U16 R2, R5 ;  /* 0x0000000500027306 */ /* 0x000e220000101000 */
[----:B------:R-:W-:-:S05]  /*3800*/  IMAD.MOV.U32 R3, RZ, RZ, RZ ;  /* 0x000000ffff037224 */ /* 0x000fca00078e00ff */
[----:B0-----:R0:W-:Y:S01]  /*3810*/  STG.E.64 desc[UR36][R16.64], R2 ;  /* 0x0000000210007986 */ /* 0x0011e2000c101b24 */
[----:B------:R-:W-:Y:S05]  /*3820*/  BRA `(.L_x_35505) ;  /* 0x0000000800c87947 */ /* 0x000fea0003800000 */
.L_x_35511:
[----:B------:R-:W0:Y:S02]  /*3830*/  I2F.U16 R5, R5 ;  /* 0x0000000500057306 */ /* 0x000e240000101000 */
[----:B0-----:R-:W-:-:S04]  /*3840*/  F2FP.F16.F32.PACK_AB R3, RZ, R5 ;  /* 0x00000005ff03723e */ /* 0x001fc800000000ff */
[----:B------:R-:W-:-:S05]  /*3850*/  PRMT R3, R3, 0x5410, RZ ;  /* 0x0000541003037816 */ /* 0x000fca00000000ff */
[----:B------:R0:W-:Y:S01]  /*3860*/  STG.E desc[UR36][R16.64], R3 ;  /* 0x0000000310007986 */ /* 0x0001e2000c101924 */
[----:B------:R-:W-:Y:S05]  /*3870*/  BRA `(.L_x_35505) ;  /* 0x0000000800b47947 */ /* 0x000fea0003800000 */
.L_x_35510:
[----:B------:R-:W0:Y:S02]  /*3880*/  I2F.F64.U16 R2, R5 ;  /* 0x0000000500027312 */ /* 0x000e240000101800 */
[----:B0-----:R0:W-:Y:S01]  /*3890*/  STG.E.64 desc[UR36][R16.64], R2 ;  /* 0x0000000210007986 */ /* 0x0011e2000c101b24 */
[----:B------:R-:W-:Y:S05]  /*38a0*/  BRA `(.L_x_35505) ;  /* 0x0000000800a87947 */ /* 0x000fea0003800000 */
.L_x_35500:
        /* <DEDUP_REMOVED lines=8> */
[----:B------:R-:W-:-:S04]  /*3930*/  ISETP.GT.U32.AND P0, PT, R8, R7, PT ;  /* 0x000000070800720c */ /* 0x000fc80003f04070 */
[----:B------:R-:W-:-:S05]  /*3940*/  SEL R3, RZ, 0x1, P0 ;  /* 0x00000001ff037807 */ /* 0x000fca0000000000 */
[----:B------:R0:W-:Y:S01]  /*3950*/  STG.E.U8 desc[UR36][R16.64], R3 ;  /* 0x0000000310007986 */ /* 0x0001e2000c101124 */
[----:B------:R-:W-:Y:S05]  /*3960*/  BRA `(.L_x_35505) ;  /* 0x0000000800787947 */ /* 0x000fea0003800000 */
.L_x_35514:
[----:B------:R-:W0:Y:S01]  /*3970*/  I2F.F64.U16 R4, R5 ;  /* 0x0000000500047312 */ /* 0x000e220000101800 */
[----:B------:R-:W-:-:S05]  /*3980*/  CS2R R6, SRZ ;  /* 0x0000000000067805 */ /* 0x000fca000001ff00 */
[----:B0-----:R0:W-:Y:S01]  /*3990*/  STG.E.128 desc[UR36][R16.64], R4 ;  /* 0x0000000410007986 */ /* 0x0011e2000c101d24 */
[----:B------:R-:W-:Y:S05]  /*39a0*/  BRA `(.L_x_35505) ;  /* 0x0000000800687947 */ /* 0x000fea0003800000 */
.L_x_35513:
[----:B------:R-:W-:-:S13]  /*39b0*/  ISETP.NE.AND P0, PT, R0, 0xf, PT ;  /* 0x0000000f0000780c */ /* 0x000fda0003f05270 */
[----:B------:R-:W-:Y:S05]  /*39c0*/  @!P0 BRA `(.L_x_35515) ;  /* 0x0000000000b48947 */ /* 0x000fea0003800000 */
[----:B------:R-:W-:-:S13]  /*39d0*/  ISETP.NE.AND P0, PT, R0, 0x17, PT ;  /* 0x000000170000780c */ /* 0x000fda0003f05270 */
[----:B------:R-:W-:Y:S05]  /*39e0*/  @!P0 BRA `(.L_x_35516) ;  /* 0x0000000000548947 */ /* 0x000fea0003800000 */
[----:B------:R-:W-:-:S13]  /*39f0*/  ISETP.NE.AND P0, PT, R0, 0x18, PT ;  /* 0x000000180000780c */ /* 0x000fda0003f05270 */
[----:B------:R-:W-:Y:S05]  /*3a00*/  @P0 BRA `(.L_x_35504) ;  /* 0x0000000400f40947 */ /* 0x000fea0003800000 */
[----:B------:R-:W0:Y:S01]  /*3a10*/  I2F.U16 R5, R5 ;  /* 0x0000000500057306 */ /* 0x000e220000101000 */
        /* <DEDUP_REMOVED lines=14> */
.L_x_35518:
[----:B------:R-:W-:Y:S05]  /*3b00*/  BSYNC B0 ;  /* 0x0000000000007941 */ /* 0x000fea0003800000 */
.L_x_35517:
[----:B------:R-:W-:-:S05]  /*3b10*/  LOP3.LUT R3, R0, R3, RZ, 0xfc, !PT ;  /* 0x0000000300037212 */ /* 0x000fca00078efcff */
[----:B------:R0:W-:Y:S01]  /*3b20*/  STG.E.U8 desc[UR36][R16.64], R3 ;  /* 0x0000000310007986 */ /* 0x0001e2000c101124 */
[----:B------:R-:W-:Y:S05]  /*3b30*/  BRA `(.L_x_35505) ;  /* 0x0000000800047947 */ /* 0x000fea0003800000 */
.L_x_35516:
[----:B------:R-:W0:Y:S01]  /*3b40*/  I2F.U16 R5, R5 ;  /* 0x0000000500057306 */ /* 0x000e220000101000 */
        /* <DEDUP_REMOVED lines=12> */
.L_x_35520:
[----:B------:R-:W-:Y:S01]  /*3c10*/  IMAD.MOV.U32 R0, RZ, RZ, 0x7f ;  /* 0x0000007fff007424 */ /* 0x000fe200078e00ff */
[----:B------:R-:W-:-:S04]  /*3c20*/  ISETP.GT.U32.AND P0, PT, R2, 0x7f800000, PT ;  /* 0x7f8000000200780c */ /* 0x000fc80003f04070 */
[----:B------:R-:W-:-:S09]  /*3c30*/  SEL R0, R0, 0x7c, P0 ;  /* 0x0000007c00007807 */ /* 0x000fd20000000000 */
.L_x_35521:
[----:B------:R-:W-:Y:S05]  /*3c40*/  BSYNC B0 ;  /* 0x0000000000007941 */ /* 0x000fea0003800000 */
.L_x_35519:
[----:B------:R-:W-:-:S04]  /*3c50*/  LOP3.LUT R2, R5, 0x80000000, RZ, 0xc0, !PT ;  /* 0x8000000005027812 */ /* 0x000fc800078ec0ff */
[----:B------:R-:W-:-:S04]  /*3c60*/  SHF.R.U32.HI R3, RZ, 0x18, R2 ;  /* 0x00000018ff037819 */ /* 0x000fc80000011602 */
[----:B------:R-:W-:-:S05]  /*3c70*/  LOP3.LUT R3, R0, R3, RZ, 0xfc, !PT ;  /* 0x0000000300037212 */ /* 0x000fca00078efcff */
[----:B------:R0:W-:Y:S01]  /*3c80*/  STG.E.U8 desc[UR36][R16.64], R3 ;  /* 0x0000000310007986 */ /* 0x0001e2000c101124 */
[----:B------:R-:W-:Y:S05]  /*3c90*/  BRA `(.L_x_35505) ;  /* 0x0000000400ac7947 */ /* 0x000fea0003800000 */
.L_x_35515:
[----:B------:R-:W0:Y:S02]  /*3ca0*/  I2F.U16 R0, R5 ;  /* 0x0000000500007306 */ /* 0x000e240000101000 */
[----:B0-----:R-:W-:-:S05]  /*3cb0*/  F2FP.BF16.F32.PACK_AB R0, RZ, R0 ;  /* 0x00000000ff00723e */ /* 0x001fca00000010ff */
[----:B------:R0:W-:Y:S01]  /*3cc0*/  STG.E.U16 desc[UR36][R16.64], R0 ;  /* 0x0000000010007986 */ /* 0x0001e2000c101524 */
[----:B------:R-:W-:Y:S05]  /*3cd0*/  BRA `(.L_x_35505) ;  /* 0x00000004009c7947 */ /* 0x000fea0003800000 */
.L_x_35512:
        /* <DEDUP_REMOVED lines=10> */
.L_x_35524:
[----:B------:R-:W0:Y:S01]  /*3d80*/  I2F.U16 R5, R5 ;  /* 0x0000000500057306 */ /* 0x000e220000101000 */
        /* <DEDUP_REMOVED lines=16> */
.L_x_35527:
[----:B------:R-:W-:-:S04]  /*3e90*/  LOP3.LUT R2, R5, 0x80000000, RZ, 0xc0, !PT ;  /* 0x8000000005027812 */ /* 0x000fc800078ec0ff */
[----:B------:R-:W-:-:S04]  /*3ea0*/  SHF.R.U32.HI R3, RZ, 0x18, R2 ;  /* 0x00000018ff037819 */ /* 0x000fc80000011602 */
[----:B------:R-:W-:-:S04]  /*3eb0*/  LOP3.LUT R0, R0, R3, RZ, 0xfc, !PT ;  /* 0x0000000300007212 */ /* 0x000fc800078efcff */
[----:B------:R-:W-:-:S07]  /*3ec0*/  PRMT R8, R0, 0x7610, R8 ;  /* 0x0000761000087816 */ /* 0x000fce0000000008 */
.L_x_35526:
[----:B------:R-:W-:Y:S05]  /*3ed0*/  BSYNC B0 ;  /* 0x0000000000007941 */ /* 0x000fea0003800000 */
.L_x_35525:
[----:B------:R0:W-:Y:S01]  /*3ee0*/  STG.E.U8 desc[UR36][R16.64], R8 ;  /* 0x0000000810007986 */ /* 0x0001e2000c101124 */
[----:B------:R-:W-:Y:S05]  /*3ef0*/  BRA `(.L_x_35505) ;  /* 0x0000000400147947 */ /* 0x000fea0003800000 */
.L_x_35523:
        /* <DEDUP_REMOVED lines=17> */
.L_x_35530:
[----:B------:R-:W-:-:S04]  /*4010*/  LOP3.LUT R2, R5, 0x80000000, RZ, 0xc0, !PT ;  /* 0x8000000005027812 */ /* 0x000fc800078ec0ff */
[----:B------:R-:W-:-:S04]  /*4020*/  SHF.R.U32.HI R3, RZ, 0x18, R2 ;  /* 0x00000018ff037819 */ /* 0x000fc80000011602 */
[----:B------:R-:W-:-:S04]  /*4030*/  LOP3.LUT R0, R0, R3, RZ, 0xfc, !PT ;  /* 0x0000000300007212 */ /* 0x000fc800078efcff */
[----:B------:R-:W-:-:S07]  /*4040*/  PRMT R8, R0, 0x7610, R8 ;  /* 0x0000761000087816 */ /* 0x000fce0000000008 */
.L_x_35529:
[----:B------:R-:W-:Y:S05]  /*4050*/  BSYNC B0 ;  /* 0x0000000000007941 */ /* 0x000fea0003800000 */
.L_x_35528:
[----:B------:R0:W-:Y:S01]  /*4060*/  STG.E.U8 desc[UR36][R16.64], R8 ;  /* 0x0000000810007986 */ /* 0x0001e2000c101124 */
[----:B------:R-:W-:Y:S05]  /*4070*/  BRA `(.L_x_35505) ;  /* 0x0000000000b47947 */ /* 0x000fea0003800000 */
.L_x_35522:
[----:B------:R-:W-:-:S13]  /*4080*/  ISETP.NE.AND P0, PT, R0, 0x1c, PT ;  /* 0x0000001c0000780c */ /* 0x000fda0003f05270 */
[----:B------:R-:W-:Y:S05]  /*4090*/  @!P0 BRA `(.L_x_35531) ;  /* 0x0000000000a48947 */ /* 0x000fea0003800000 */
[----:B------:R-:W-:-:S13]  /*40a0*/  ISETP.NE.AND P0, PT, R0, 0x1d, PT ;  /* 0x0000001d0000780c */ /* 0x000fda0003f05270 */
[----:B------:R-:W-:Y:S05]  /*40b0*/  @!P0 BRA `(.L_x_35532) ;  /* 0x00000000008c8947 */ /* 0x000fea0003800000 */
[----:B------:R-:W-:-:S13]  /*40c0*/  ISETP.NE.AND P0, PT, R0, 0x2c, PT ;  /* 0x0000002c0000780c */ /* 0x000fda0003f05270 */
[----:B------:R-:W-:Y:S05]  /*40d0*/  @P0 BRA `(.L_x_35504) ;  /* 0x0000000000400947 */ /* 0x000fea0003800000 */
[----:B------:R-:W0:Y:S02]  /*40e0*/  I2F.U16 R4, R5 ;  /* 0x0000000500047306 */ /* 0x000e240000101000 */
        /* <DEDUP_REMOVED lines=15> */
.L_x_35504:
        /* <DEDUP_REMOVED lines=16> */
.L_x_35533:
[----:B------:R-:W-:Y:S05]  /*42e0*/  BRA `(.L_x_35505) ;  /* 0x0000000000187947 */ /* 0x000fea0003800000 */
.L_x_35532:
[----:B------:R-:W-:Y:S01]  /*42f0*/  LOP3.LUT R2, R5, 0xffff, RZ, 0xc0, !PT ;  /* 0x0000ffff05027812 */ /* 0x000fe200078ec0ff */
[----:B------:R-:W-:-:S05]  /*4300*/  IMAD.MOV.U32 R3, RZ, RZ, RZ ;  /* 0x000000ffff037224 */ /* 0x000fca00078e00ff */
[----:B------:R0:W-:Y:S01]  /*4310*/  STG.E.64 desc[UR36][R16.64], R2 ;  /* 0x0000000210007986 */ /* 0x0001e2000c101b24 */
[----:B------:R-:W-:Y:S05]  /*4320*/  BRA `(.L_x_35505) ;  /* 0x0000000000087947 */ /* 0x000fea0003800000 */
.L_x_35531:
[----:B------:R-:W-:-:S05]  /*4330*/  LOP3.LUT R5, R5, 0xffff, RZ, 0xc0, !PT ;  /* 0x0000ffff05057812 */ /* 0x000fca00078ec0ff */
[----:B------:R0:W-:Y:S02]  /*4340*/  STG.E desc[UR36][R16.64], R5 ;  /* 0x0000000510007986 */ /* 0x0001e4000c101924 */
.L_x_35505:
[----:B------:R-:W-:-:S04]  /*4350*/  IMAD R18, R18, 0x200, R23 ;  /* 0x0000020012127824 */ /* 0x000fc800078e0217 */
[----:B------:R-:W-:-:S07]  /*4360*/  VIADD R19, R18, 0x80 ;  /* 0x0000008012137836 */ /* 0x000fce0000000000 */
.L_x_35432:
[----:B------:R-:W-:Y:S05]  /*4370*/  BSYNC B6 ;  /* 0x0000000000067941 */ /* 0x000fea0003800000 */
.L_x_35431:
        /* <DEDUP_REMOVED lines=358> */
.L_x_35536:
        /* <DEDUP_REMOVED lines=20> */
.L_x_35540:
[----:B------:R3:W5:Y:S01]  /*5b20*/  LDG.E.U8 R22, desc[UR36][R4.64] ;  /* 0x0000002404167981 */ /* 0x000762000c1e1100 */
[----:B------:R-:W-:Y:S05]  /*5b30*/  BRA `(.L_x_35542) ;  /* 0x0000000c00647947 */ /* 0x000fea0003800000 */
.L_x_35539:
        /* <DEDUP_REMOVED lines=8> */
.L_x_35544:
[----:B------:R0:W5:Y:S01]  /*5bc0*/  LDG.E.U8 R22, desc[UR36][R4.64] ;  /* 0x0000002404167981 */ /* 0x000162000c1e1100 */
[----:B------:R-:W-:Y:S05]  /*5bd0*/  BRA `(.L_x_35542) ;  /* 0x0000000c003c7947 */ /* 0x000fea0003800000 */
.L_x_35543:
[----:B------:R0:W5:Y:S01]  /*5be0*/  LDG.E.U16 R22, desc[UR36][R4.64] ;  /* 0x0000002404167981 */ /* 0x000162000c1e1500 */
[----:B------:R-:W-:Y:S05]  /*5bf0*/  BRA `(.L_x_35542) ;  /* 0x0000000c00347947 */ /* 0x000fea0003800000 */
.L_x_35538:
        /* <DEDUP_REMOVED lines=10> */
.L_x_35546:
[----:B------:R-:W2:Y:S02]  /*5ca0*/  LDG.E.U16 R2, desc[UR36][R4.64] ;  /* 0x0000002404027981 */ /* 0x000ea4000c1e1500 */
[----:B--2---:R-:W-:-:S06]  /*5cb0*/  HADD2.F32 R2, -RZ, R2.H0_H0 ;  /* 0x20000002ff027230 */ /* 0x004fcc0000004100 */
[----:B------:R-:W0:Y:S02]  /*5cc0*/  F2I.S64.TRUNC R2, R2 ;  /* 0x0000000200027311 */ /* 0x000e24000020d900 */
[----:B0-----:R-:W-:Y:S01]  /*5cd0*/  PRMT R22, R2, 0x7610, R22 ;  /* 0x0000761002167816 */ /* 0x001fe20000000016 */
[----:B------:R-:W-:Y:S06]  /*5ce0*/  BRA `(.L_x_35542) ;  /* 0x0000000800f87947 */ /* 0x000fec0003800000 */
.L_x_35545:
        /* <DEDUP_REMOVED lines=10> */
.L_x_35548:
[----:B------:R-:W2:Y:S02]  /*5d90*/  LDG.E.U16 R4, desc[UR36][R4.64] ;  /* 0x0000002404047981 */ /* 0x000ea4000c1e1500 */
[----:B--2---:R-:W-:-:S06]  /*5da0*/  HADD2.F32 R2, -RZ, R4.H0_H0 ;  /* 0x20000004ff027230 */ /* 0x004fcc0000004100 */
[----:B------:R-:W0:Y:S02]  /*5db0*/  F2I.S64.TRUNC R2, R2 ;  /* 0x0000000200027311 */ /* 0x000e24000020d900 */
[----:B0-----:R-:W-:Y:S01]  /*5dc0*/  PRMT R22, R2, 0x7610, R22 ;  /* 0x0000761002167816 */ /* 0x001fe20000000016 */
[----:B------:R-:W-:Y:S06]  /*5dd0*/  BRA `(.L_x_35542) ;  /* 0x0000000800bc7947 */ /* 0x000fec0003800000 */
.L_x_35547:
[----:B------:R-:W2:Y:S02]  /*5de0*/  LDG.E.64 R2, desc[UR36][R4.64] ;  /* 0x0000002404027981 */ /* 0x000ea4000c1e1b00 */
[----:B--2---:R-:W0:Y:S02]  /*5df0*/  F2I.S64.F64.TRUNC R2, R2 ;  /* 0x0000000200027311 */ /* 0x004e24000030d900 */
[----:B0-----:R-:W-:Y:S01]  /*5e00*/  PRMT R22, R2, 0x7610, R22 ;  /* 0x0000761002167816 */ /* 0x001fe20000000016 */
[----:B------:R-:W-:Y:S06]  /*5e10*/  BRA `(.L_x_35542) ;  /* 0x0000000800ac7947 */ /* 0x000fec0003800000 */
.L_x_35537:
        /* <DEDUP_REMOVED lines=12> */
.L_x_35551:
[----:B------:R-:W2:Y:S02]  /*5ee0*/  LDG.E.64 R4, desc[UR36][R4.64] ;  /* 0x0000002404047981 */ /* 0x000ea4000c1e1b00 */
[----:B--2---:R-:W0:Y:S02]  /*5ef0*/  F2I.S64.F64.TRUNC R2, R4 ;  /* 0x0000000400027311 */ /* 0x004e24000030d900 */
[----:B0-----:R-:W-:Y:S01]  /*5f00*/  PRMT R22, R2, 0x7610, R22 ;  /* 0x0000761002167816 */ /* 0x001fe20000000016 */
[----:B------:R-:W-:Y:S06]  /*5f10*/  BRA `(.L_x_35542) ;  /* 0x00000008006c7947 */ /* 0x000fec0003800000 */
.L_x_35550:
        /* <DEDUP_REMOVED lines=28> */
.L_x_35553:
        /* <DEDUP_REMOVED lines=15> */
.L_x_35552:
[----:B------:R-:W2:Y:S02]  /*61d0*/  LDG.E.U16 R2, desc[UR36][R4.64] ;  /* 0x0000002404027981 */ /* 0x000ea4000c1e1500 */
[----:B--2---:R-:W-:-:S06]  /*61e0*/  IMAD.U32 R2, R2, 0x10000, RZ ;  /* 0x0001000002027824 */ /* 0x004fcc00078e00ff */
[----:B------:R-:W0:Y:S02]  /*61f0*/  F2I.S64.TRUNC R2, R2 ;  /* 0x0000000200027311 */ /* 0x000e24000020d900 */
[----:B0-----:R-:W-:Y:S01]  /*6200*/  PRMT R22, R2, 0x7610, R22 ;  /* 0x0000761002167816 */ /* 0x001fe20000000016 */
[----:B------:R-:W-:Y:S06]  /*6210*/  BRA `(.L_x_35542) ;  /* 0x0000000400ac7947 */ /* 0x000fec0003800000 */
.L_x_35549:
        /* <DEDUP_REMOVED lines=10> */
.L_x_35556:
        /* <DEDUP_REMOVED lines=21> */
.L_x_35560:
[----:B------:R-:W-:Y:S05]  /*6410*/  BSYNC B1 ;  /* 0x0000000000017941 */ /* 0x000fea0003800000 */
.L_x_35559:
[----:B------:R-:W-:Y:S01]  /*6420*/  IMAD.SHL.U32 R2, R2, 0x100000, RZ ;  /* 0x0010000002027824 */ /* 0x000fe200078e00ff */
[----:B------:R-:W-:-:S04]  /*6430*/  LEA R3, R0, 0x3b800000, 0x17 ;  /* 0x3b80000000037811 */ /* 0x000fc800078eb8ff */
[----:B------:R-:W-:-:S07]  /*6440*/  LOP3.LUT R2, R3, R2, R4, 0xfe, !PT ;  /* 0x0000000203027212 */ /* 0x000fce00078efe04 */
.L_x_35558:
[----:B------:R-:W-:Y:S05]  /*6450*/  BSYNC B0 ;  /* 0x0000000000007941 */ /* 0x000fea0003800000 */
.L_x_35557:
[----:B------:R-:W0:Y:S02]  /*6460*/  F2I.S64.TRUNC R2, R2 ;  /* 0x0000000200027311 */ /* 0x000e24000020d900 */
[----:B0-----:R-:W-:Y:S01]  /*6470*/  PRMT R22, R2, 0x7610, R22 ;  /* 0x0000761002167816 */ /* 0x001fe20000000016 */
[----:B------:R-:W-:Y:S06]  /*6480*/  BRA `(.L_x_35542) ;  /* 0x0000000400107947 */ /* 0x000fec0003800000 */
.L_x_35555:
        /* <DEDUP_REMOVED lines=21> */
.L_x_35564:
[----:B------:R-:W-:Y:S05]  /*65e0*/  BSYNC B1 ;  /* 0x0000000000017941 */ /* 0x000fea0003800000 */
.L_x_35563:
[----:B------:R-:W-:Y:S01]  /*65f0*/  IMAD.SHL.U32 R2, R2, 0x200000, RZ ;  /* 0x0020000002027824 */ /* 0x000fe200078e00ff */
[----:B------:R-:W-:-:S04]  /*6600*/  LEA R3, R0, 0x37800000, 0x17 ;  /* 0x3780000000037811 */ /* 0x000fc800078eb8ff */
[----:B------:R-:W-:-:S07]  /*6610*/  LOP3.LUT R2, R3, R2, R4, 0xfe, !PT ;  /* 0x0000000203027212 */ /* 0x000fce00078efe04 */
.L_x_35562:
[----:B------:R-:W-:Y:S05]  /*6620*/  BSYNC B0 ;  /* 0x0000000000007941 */ /* 0x000fea0003800000 */
.L_x_35561:
[----:B------:R-:W0:Y:S02]  /*6630*/  F2I.S64.TRUNC R2, R2 ;  /* 0x0000000200027311 */ /* 0x000e24000020d900 */
[----:B0-----:R-:W-:Y:S01]  /*6640*/  PRMT R22, R2, 0x7610, R22 ;  /* 0x0000761002167816 */ /* 0x001fe20000000016 */
[----:B------:R-:W-:Y:S06]  /*6650*/  BRA `(.L_x_35542) ;  /* 0x00000000009c7947 */ /* 0x000fec0003800000 */
.L_x_35554:
        /* <DEDUP_REMOVED lines=14> */
.L_x_35568:
[----:B------:R-:W-:Y:S05]  /*6740*/  BSYNC B0 ;  /* 0x0000000000007941 */ /* 0x000fea0003800000 */
.L_x_35567:
[----:B------:R-:W0:Y:S02]  /*6750*/  F2I.S64.TRUNC R2, R2 ;  /* 0x0000000200027311 */ /* 0x000e24000020d900 */
[----:B0-----:R-:W-:Y:S01]  /*6760*/  PRMT R22, R2, 0x7610, R22 ;  /* 0x0000761002167816 */ /* 0x001fe20000000016 */
[----:B------:R-:W-:Y:S06]  /*6770*/  BRA `(.L_x_35542) ;  /* 0x0000000000547947 */ /* 0x000fec0003800000 */
.L_x_35541:
        /* <DEDUP_REMOVED lines=16> */
.L_x_35569:
[----:B------:R-:W-:Y:S01]  /*6880*/  PRMT R22, RZ, 0x7610, R22 ;  /* 0x00007610ff167816 */ /* 0x000fe20000000016 */
[----:B------:R-:W-:Y:S06]  /*6890*/  BRA `(.L_x_35542) ;  /* 0x00000000000c7947 */ /* 0x000fec0003800000 */
.L_x_35566:
[----:B------:R2:W5:Y:S01]  /*68a0*/  LDG.E.U8 R22, desc[UR36][R4.64] ;  /* 0x0000002404167981 */ /* 0x000562000c1e1100 */
[----:B------:R-:W-:Y:S05]  /*68b0*/  BRA `(.L_x_35542) ;  /* 0x0000000000047947 */ /* 0x000fea0003800000 */
.L_x_35565:
[----:B------:R1:W5:Y:S02]  /*68c0*/  LDG.E.U8 R22, desc[UR36][R4.64] ;  /* 0x0000002404167981 */ /* 0x000364000c1e1100 */
.L_x_35542:
        /* <DEDUP_REMOVED lines=17> */
.L_x_35573:
[----:B------:R0:W5:Y:S01]  /*69e0*/  LDG.E.U8 R0, desc[UR36][R4.64] ;  /* 0x0000002404007981 */ /* 0x000162000c1e1100 */
[----:B------:R-:W-:Y:S05]  /*69f0*/  BRA `(.L_x_35575) ;  /* 0x0000000c00647947 */ /* 0x000fea0003800000 */
.L_x_35572:
        /* <DEDUP_REMOVED lines=8> */
.L_x_35577:
[----:B------:R3:W5:Y:S01]  /*6a80*/  LDG.E.U8 R0, desc[UR36][R4.64] ;  /* 0x0000002404007981 */ /* 0x000762000c1e1100 */
[----:B------:R-:W-:Y:S05]  /*6a90*/  BRA `(.L_x_35575) ;  /* 0x0000000c003c7947 */ /* 0x000fea0003800000 */
.L_x_35576:
[----:B------:R0:W5:Y:S01]  /*6aa0*/  LDG.E.U16 R0, desc[UR36][R4.64] ;  /* 0x0000002404007981 */ /* 0x000162000c1e1500 */
[----:B------:R-:W-:Y:S05]  /*6ab0*/  BRA `(.L_x_35575) ;  /* 0x0000000c00347947 */ /* 0x000fea0003800000 */
.L_x_35571:
        /* <DEDUP_REMOVED lines=10> */
.L_x_35579:
[----:B------:R-:W2:Y:S02]  /*6b60*/  LDG.E.U16 R2, desc[UR36][R4.64] ;  /* 0x0000002404027981 */ /* 0x000ea4000c1e1500 */
[----:B--2---:R-:W-:-:S06]  /*6b70*/  HADD2.F32 R2, -RZ, R2.H0_H0 ;  /* 0x20000002ff027230 */ /* 0x004fcc0000004100 */
[----:B------:R-:W0:Y:S02]  /*6b80*/  F2I.S64.TRUNC R2, R2 ;  /* 0x0000000200027311 */ /* 0x000e24000020d900 */
[----:B0-----:R-:W-:Y:S01]  /*6b90*/  PRMT R0, R2, 0x7610, R0 ;  /* 0x0000761002007816 */ /* 0x001fe20000000000 */
[----:B------:R-:W-:Y:S06]  /*6ba0*/  BRA `(.L_x_35575) ;  /* 0x0000000800f87947 */ /* 0x000fec0003800000 */
.L_x_35578:
        /* <DEDUP_REMOVED lines=10> */
.L_x_35581:
[----:B------:R-:W2:Y:S02]  /*6c50*/  LDG.E.U16 R4, desc[UR36][R4.64] ;  /* 0x0000002404047981 */ /* 0x000ea4000c1e1500 */
[----:B--2---:R-:W-:-:S06]  /*6c60*/  HADD2.F32 R2, -RZ, R4.H0_H0 ;  /* 0x20000004ff027230 */ /* 0x004fcc0000004100 */
[----:B------:R-:W0:Y:S02]  /*6c70*/  F2I.S64.TRUNC R2, R2 ;  /* 0x0000000200027311 */ /* 0x000e24000020d900 */
[----:B0-----:R-:W-:Y:S01]  /*6c80*/  PRMT R0, R2, 0x7610, R0 ;  /* 0x0000761002007816 */ /* 0x001fe20000000000 */
[----:B------:R-:W-:Y:S06]  /*6c90*/  BRA `(.L_x_35575) ;  /* 0x0000000800bc7947 */ /* 0x000fec0003800000 */
.L_x_35580:
[----:B------:R-:W2:Y:S02]  /*6ca0*/  LDG.E.64 R2, desc[UR36][R4.64] ;  /* 0x0000002404027981 */ /* 0x000ea4000c1e1b00 */
[----:B--2---:R-:W0:Y:S02]  /*6cb0*/  F2I.S64.F64.TRUNC R2, R2 ;  /* 0x0000000200027311 */ /* 0x004e24000030d900 */
[----:B0-----:R-:W-:Y:S01]  /*6cc0*/  PRMT R0, R2, 0x7610, R0 ;  /* 0x0000761002007816 */ /* 0x001fe20000000000 */
[----:B------:R-:W-:Y:S06]  /*6cd0*/  BRA `(.L_x_35575) ;  /* 0x0000000800ac7947 */ /* 0x000fec0003800000 */
.L_x_35570:
        /* <DEDUP_REMOVED lines=12> */
.L_x_35584:
[----:B------:R-:W2:Y:S02]  /*6da0*/  LDG.E.64 R4, desc[UR36][R4.64] ;  /* 0x0000002404047981 */ /* 0x000ea4000c1e1b00 */
[----:B--2---:R-:W0:Y:S02]  /*6db0*/  F2I.S64.F64.TRUNC R2, R4 ;  /* 0x0000000400027311 */ /* 0x004e24000030d900 */
[----:B0-----:R-:W-:Y:S01]  /*6dc0*/  PRMT R0, R2, 0x7610, R0 ;  /* 0x0000761002007816 */ /* 0x001fe20000000000 */
[----:B------:R-:W-:Y:S06]  /*6dd0*/  BRA `(.L_x_35575) ;  /* 0x00000008006c7947 */ /* 0x000fec0003800000 */
.L_x_35583:
        /* <DEDUP_REMOVED lines=28> */
.L_x_35586:
        /* <DEDUP_REMOVED lines=15> */
.L_x_35585:
[----:B------:R-:W2:Y:S02]  /*7090*/  LDG.E.U16 R2, desc[UR36][R4.64] ;  /* 0x0000002404027981 */ /* 0x000ea4000c1e1500 */
[----:B--2---:R-:W-:-:S06]  /*70a0*/  IMAD.U32 R2, R2, 0x10000, RZ ;  /* 0x0001000002027824 */ /* 0x004fcc00078e00ff */
[----:B------:R-:W0:Y:S02]  /*70b0*/  F2I.S64.TRUNC R2, R2 ;  /* 0x0000000200027311 */ /* 0x000e24000020d900 */
[----:B0-----:R-:W-:Y:S01]  /*70c0*/  PRMT R0, R2, 0x7610, R0 ;  /* 0x0000761002007816 */ /* 0x001fe20000000000 */
[----:B------:R-:W-:Y:S06]  /*70d0*/  BRA `(.L_x_35575) ;  /* 0x0000000400ac7947 */ /* 0x000fec0003800000 */
.L_x_35582:
        /* <DEDUP_REMOVED lines=10> */
.L_x_35589:
        /* <DEDUP_REMOVED lines=21> */
.L_x_35593:
[----:B------:R-:W-:Y:S05]  /*72d0*/  BSYNC B1 ;  /* 0x0000000000017941 */ /* 0x000fea0003800000 */
.L_x_35592:
[----:B------:R-:W-:Y:S01]  /*72e0*/  IMAD.SHL.U32 R2, R2, 0x100000, RZ ;  /* 0x0010000002027824 */ /* 0x000fe200078e00ff */
[----:B------:R-:W-:-:S04]  /*72f0*/  LEA R3, R0, 0x3b800000, 0x17 ;  /* 0x3b80000000037811 */ /* 0x000fc800078eb8ff */
[----:B------:R-:W-:-:S07]  /*7300*/  LOP3.LUT R2, R3, R2, R4, 0xfe, !PT ;  /* 0x0000000203027212 */ /* 0x000fce00078efe04 */
.L_x_35591:
[----:B------:R-:W-:Y:S05]  /*7310*/  BSYNC B0 ;  /* 0x0000000000007941 */ /* 0x000fea0003800000 */
.L_x_35590:
[----:B------:R-:W0:Y:S02]  /*7320*/  F2I.S64.TRUNC R2, R2 ;  /* 0x0000000200027311 */ /* 0x000e24000020d900 */
[----:B0-----:R-:W-:Y:S01]  /*7330*/  PRMT R0, R2, 0x7610, R0 ;  /* 0x0000761002007816 */ /* 0x001fe20000000000 */
[----:B------:R-:W-:Y:S06]  /*7340*/  BRA `(.L_x_35575) ;  /* 0x0000000400107947 */ /* 0x000fec0003800000 */
.L_x_35588:
        /* <DEDUP_REMOVED lines=21> */
.L_x_35597:
[----:B------:R-:W-:Y:S05]  /*74a0*/  BSYNC B1 ;  /* 0x0000000000017941 */ /* 0x000fea0003800000 */
.L_x_35596:
[----:B------:R-:W-:Y:S01]  /*74b0*/  IMAD.SHL.U32 R2, R2, 0x200000, RZ ;  /* 0x0020000002027824 */ /* 0x000fe200078e00ff */
[----:B------:R-:W-:-:S04]  /*74c0*/  LEA R3, R0, 0x37800000, 0x17 ;  /* 0x3780000000037811 */ /* 0x000fc800078eb8ff */
[----:B------:R-:W-:-:S07]  /*74d0*/  LOP3.LUT R2, R3, R2, R4, 0xfe, !PT ;  /* 0x0000000203027212 */ /* 0x000fce00078efe04 */
.L_x_35595:
[----:B------:R-:W-:Y:S05]  /*74e0*/  BSYNC B0 ;  /* 0x0000000000007941 */ /* 0x000fea0003800000 */
.L_x_35594:
[----:B------:R-:W0:Y:S02]  /*74f0*/  F2I.S64.TRUNC R2, R2 ;  /* 0x0000000200027311 */ /* 0x000e24000020d900 */
[----:B0-----:R-:W-:Y:S01]  /*7500*/  PRMT R0, R2, 0x7610, R0 ;  /* 0x0000761002007816 */ /* 0x001fe20000000000 */
[----:B------:R-:W-:Y:S06]  /*7510*/  BRA `(.L_x_35575) ;  /* 0x00000000009c7947 */ /* 0x000fec0003800000 */
.L_x_35587:
        /* <DEDUP_REMOVED lines=14> */
.L_x_35601:
[----:B------:R-:W-:Y:S05]  /*7600*/  BSYNC B0 ;  /* 0x0000000000007941 */ /* 0x000fea0003800000 */
.L_x_35600:
[----:B------:R-:W0:Y:S02]  /*7610*/  F2I.S64.TRUNC R2, R2 ;  /* 0x0000000200027311 */ /* 0x000e24000020d900 */
[----:B0-----:R-:W-:Y:S01]  /*7620*/  PRMT R0, R2, 0x7610, R0 ;  /* 0x0000761002007816 */ /* 0x001fe20000000000 */
[----:B------:R-:W-:Y:S06]  /*7630*/  BRA `(.L_x_35575) ;  /* 0x0000000000547947 */ /* 0x000fec0003800000 */
.L_x_35574:
        /* <DEDUP_REMOVED lines=16> */
.L_x_35602:
[----:B------:R-:W-:Y:S01]  /*7740*/  PRMT R0, RZ, 0x7610, R0 ;  /* 0x00007610ff007816 */ /* 0x000fe20000000000 */
[----:B------:R-:W-:Y:S06]  /*7750*/  BRA `(.L_x_35575) ;  /* 0x00000000000c7947 */ /* 0x000fec0003800000 */
.L_x_35599:
[----:B------:R1:W5:Y:S01]  /*7760*/  LDG.E.U8 R0, desc[UR36][R4.64] ;  /* 0x0000002404007981 */ /* 0x000362000c1e1100 */
[----:B------:R-:W-:Y:S05]  /*7770*/  BRA `(.L_x_35575) ;  /* 0x0000000000047947 */ /* 0x000fea0003800000 */
.L_x_35598:
[----:B------:R2:W5:Y:S02]  /*7780*/  LDG.E.U8 R0, desc[UR36][R4.64] ;  /* 0x0000002404007981 */ /* 0x000564000c1e1100 */
.L_x_35575:
        /* <DEDUP_REMOVED lines=19> */
.L_x_35606:
[----:B------:R0:W-:Y:S01]  /*78c0*/  STG.E.U8 desc[UR36][R16.64], R5 ;  /* 0x0000000510007986 */ /* 0x0001e2000c101124 */
[----:B------:R-:W-:Y:S05]  /*78d0*/  BRA `(.L_x_35608) ;  /* 0x0000000c00607947 */ /* 0x000fea0003800000 */
.L_x_35605:
        /* <DEDUP_REMOVED lines=10> */
.L_x_35610:
[----:B------:R-:W-:-:S05]  /*7980*/  LOP3.LUT R5, R5, 0xffff, RZ, 0xc0, !PT ;  /* 0x0000ffff05057812 */ /* 0x000fca00078ec0ff */
[----:B------:R0:W-:Y:S01]  /*7990*/  STG.E desc[UR36][R16.64], R5 ;  /* 0x0000000510007986 */ /* 0x0001e2000c101924 */
[----:B------:R-:W-:Y:S05]  /*79a0*/  BRA `(.L_x_35608) ;  /* 0x0000000c002c7947 */ /* 0x000fea0003800000 */
.L_x_35609:
[----:B------:R0:W-:Y:S01]  /*79b0*/  STG.E.U16 desc[UR36][R16.64], R5 ;  /* 0x0000000510007986 */ /* 0x0001e2000c101524 */
[----:B------:R-:W-:Y:S05]  /*79c0*/  BRA `(.L_x_35608) ;  /* 0x0000000c00247947 */ /* 0x000fea0003800000 */
.L_x_35604:
        /* <DEDUP_REMOVED lines=9> */
.L_x_35612:
[----:B------:R-:W0:Y:S02]  /*7a60*/  I2F.U16 R0, R5 ;  /* 0x0000000500007306 */ /* 0x000e240000101000 */
[----:B0-----:R-:W-:-:S05]  /*7a70*/  F2FP.F16.F32.PACK_AB R0, RZ, R0 ;  /* 0x00000000ff00723e */ /* 0x001fca00000000ff */
[----:B------:R0:W-:Y:S01]  /*7a80*/  STG.E.U16 desc[UR36][R16.64], R0 ;  /* 0x0000000010007986 */ /* 0x0001e2000c101524 */
[----:B------:R-:W-:Y:S05]  /*7a90*/  BRA `(.L_x_35608) ;  /* 0x0000000800f07947 */ /* 0x000fea0003800000 */
.L_x_35611:
        /* <DEDUP_REMOVED lines=10> */
.L_x_35614:
[----:B------:R-:W0:Y:S02]  /*7b40*/  I2F.U16 R5, R5 ;  /* 0x0000000500057306 */ /* 0x000e240000101000 */
[----:B0-----:R-:W-:-:S04]  /*7b50*/  F2FP.F16.F32.PACK_AB R3, RZ, R5 ;  /* 0x00000005ff03723e */ /* 0x001fc800000000ff */
[----:B------:R-:W-:-:S05]  /*7b60*/  PRMT R3, R3, 0x5410, RZ ;  /* 0x0000541003037816 */ /* 0x000fca00000000ff */
[----:B------:R0:W-:Y:S01]  /*7b70*/  STG.E desc[UR36][R16.64], R3 ;  /* 0x0000000310007986 */ /* 0x0001e2000c101924 */
[----:B------:R-:W-:Y:S05]  /*7b80*/  BRA `(.L_x_35608) ;  /* 0x0000000800b47947 */ /* 0x000fea0003800000 */
.L_x_35613:
[----:B------:R-:W0:Y:S02]  /*7b90*/  I2F.F64.U16 R2, R5 ;  /* 0x0000000500027312 */ /* 0x000e240000101800 */
[----:B0-----:R0:W-:Y:S01]  /*7ba0*/  STG.E.64 desc[UR36][R16.64], R2 ;  /* 0x0000000210007986 */ /* 0x0011e2000c101b24 */
[----:B------:R-:W-:Y:S05]  /*7bb0*/  BRA `(.L_x_35608) ;  /* 0x0000000800a87947 */ /* 0x000fea0003800000 */
.L_x_35603:
        /* <DEDUP_REMOVED lines=12> */
.L_x_35617:
[----:B------:R-:W0:Y:S01]  /*7c80*/  I2F.F64.U16 R4, R5 ;  /* 0x0000000500047312 */ /* 0x000e220000101800 */
[----:B------:R-:W-:-:S05]  /*7c90*/  CS2R R6, SRZ ;  /* 0x0000000000067805 */ /* 0x000fca000001ff00 */
[----:B0-----:R0:W-:Y:S01]  /*7ca0*/  STG.E.128 desc[UR36][R16.64], R4 ;  /* 0x0000000410007986 */ /* 0x0011e2000c101d24 */
[----:B------:R-:W-:Y:S05]  /*7cb0*/  BRA `(.L_x_35608) ;  /* 0x0000000800687947 */ /* 0x000fea0003800000 */
.L_x_35616:
        /* <DEDUP_REMOVED lines=21> */
.L_x_35621:
[----:B------:R-:W-:Y:S05]  /*7e10*/  BSYNC B0 ;  /* 0x0000000000007941 */ /* 0x000fea0003800000 */
.L_x_35620:
[----:B------:R-:W-:-:S05]  /*7e20*/  LOP3.LUT R3, R0, R3, RZ, 0xfc, !PT ;  /* 0x0000000300037212 */ /* 0x000fca00078efcff */
[----:B------:R0:W-:Y:S01]  /*7e30*/  STG.E.U8 desc[UR36][R16.64], R3 ;  /* 0x0000000310007986 */ /* 0x0001e2000c101124 */
[----:B------:R-:W-:Y:S05]  /*7e40*/  BRA `(.L_x_35608) ;  /* 0x0000000800047947 */ /* 0x000fea0003800000 */
.L_x_35619:
        /* <DEDUP_REMOVED lines=13> */
.L_x_35623:
[----:B------:R-:W-:Y:S01]  /*7f20*/  IMAD.MOV.U32 R0, RZ, RZ, 0x7f ;  /* 0x0000007fff007424 */ /* 0x000fe200078e00ff */
[----:B------:R-:W-:-:S04]  /*7f30*/  ISETP.GT.U32.AND P0, PT, R2, 0x7f800000, PT ;  /* 0x7f8000000200780c */ /* 0x000fc80003f04070 */
[----:B------:R-:W-:-:S09]  /*7f40*/  SEL R0, R0, 0x7c, P0 ;  /* 0x0000007c00007807 */ /* 0x000fd20000000000 */
.L_x_35624:
[----:B------:R-:W-:Y:S05]  /*7f50*/  BSYNC B0 ;  /* 0x0000000000007941 */ /* 0x000fea0003800000 */
.L_x_35622:
[----:B------:R-:W-:-:S04]  /*7f60*/  LOP3.LUT R2, R5, 0x80000000, RZ, 0xc0, !PT ;  /* 0x8000000005027812 */ /* 0x000fc800078ec0ff */
[----:B------:R-:W-:-:S04]  /*7f70*/  SHF.R.U32.HI R3, RZ, 0x18, R2 ;  /* 0x00000018ff037819 */ /* 0x000fc80000011602 */
[----:B------:R-:W-:-:S05]  /*7f80*/  LOP3.LUT R3, R0, R3, RZ, 0xfc, !PT ;  /* 0x0000000300037212 */ /* 0x000fca00078efcff */
[----:B------:R0:W-:Y:S01]  /*7f90*/  STG.E.U8 desc[UR36][R16.64], R3 ;  /* 0x0000000310007986 */ /* 0x0001e2000c101124 */
[----:B------:R-:W-:Y:S05]  /*7fa0*/  BRA `(.L_x_35608) ;  /* 0x0000000400ac7947 */ /* 0x000fea0003800000 */
.L_x_35618:
[----:B------:R-:W0:Y:S02]  /*7fb0*/  I2F.U16 R0, R5 ;  /* 0x0000000500007306 */ /* 0x000e240000101000 */
[----:B0-----:R-:W-:-:S05]  /*7fc0*/  F2FP.BF16.F32.PACK_AB R0, RZ, R0 ;  /* 0x00000000ff00723e */ /* 0x001fca00000010ff */
[----:B------:R0:W-:Y:S01]  /*7fd0*/  STG.E.U16 desc[UR36][R16.64], R0 ;  /* 0x0000000010007986 */ /* 0x0001e2000c101524 */
[----:B------:R-:W-:Y:S05]  /*7fe0*/  BRA `(.L_x_35608) ;  /* 0x00000004009c7947 */ /* 0x000fea0003800000 */
.L_x_35615:
        /* <DEDUP_REMOVED lines=10> */
.L_x_35627:
        /* <DEDUP_REMOVED lines=17> */
.L_x_35630:
[----:B------:R-:W-:-:S04]  /*81a0*/  LOP3.LUT R2, R5, 0x80000000, RZ, 0xc0, !PT ;  /* 0x8000000005027812 */ /* 0x000fc800078ec0ff */
[----:B------:R-:W-:-:S04]  /*81b0*/  SHF.R.U32.HI R3, RZ, 0x18, R2 ;  /* 0x00000018ff037819 */ /* 0x000fc80000011602 */
[----:B------:R-:W-:-:S04]  /*81c0*/  LOP3.LUT R0, R0, R3, RZ, 0xfc, !PT ;  /* 0x0000000300007212 */ /* 0x000fc800078efcff */
[----:B------:R-:W-:-:S07]  /*81d0*/  PRMT R8, R0, 0x7610, R8 ;  /* 0x0000761000087816 */ /* 0x000fce0000000008 */
.L_x_35629:
[----:B------:R-:W-:Y:S05]  /*81e0*/  BSYNC B0 ;  /* 0x0000000000007941 */ /* 0x000fea0003800000 */
.L_x_35628:
[----:B------:R3:W-:Y:S01]  /*81f0*/  STG.E.U8 desc[UR36][R16.64], R8 ;  /* 0x0000000810007986 */ /* 0x0007e2000c101124 */
[----:B------:R-:W-:Y:S05]  /*8200*/  BRA `(.L_x_35608) ;  /* 0x0000000400147947 */ /* 0x000fea0003800000 */
.L_x_35626:
        /* <DEDUP_REMOVED lines=17> */
.L_x_35633:
[----:B------:R-:W-:-:S04]  /*8320*/  LOP3.LUT R2, R5, 0x80000000, RZ, 0xc0, !PT ;  /* 0x8000000005027812 */ /* 0x000fc800078ec0ff */
[----:B------:R-:W-:-:S04]  /*8330*/  SHF.R.U32.HI R3, RZ, 0x18, R2 ;  /* 0x00000018ff037819 */ /* 0x000fc80000011602 */
[----:B------:R-:W-:-:S04]  /*8340*/  LOP3.LUT R0, R0, R3, RZ, 0xfc, !PT ;  /* 0x0000000300007212 */ /* 0x000fc800078efcff */
[----:B------:R-:W-:-:S07]  /*8350*/  PRMT R8, R0, 0x7610, R8 ;  /* 0x0000761000087816 */ /* 0x000fce0000000008 */
.L_x_35632:
[----:B------:R-:W-:Y:S05]  /*8360*/  BSYNC B0 ;  /* 0x0000000000007941 */ /* 0x000fea0003800000 */
.L_x_35631:
[----:B------:R0:W-:Y:S01]  /*8370*/  STG.E.U8 desc[UR36][R16.64], R8 ;  /* 0x0000000810007986 */ /* 0x0001e2000c101124 */
[----:B------:R-:W-:Y:S05]  /*8380*/  BRA `(.L_x_35608) ;  /* 0x0000000000b47947 */ /* 0x000fea0003800000 */
.L_x_35625:
        /* <DEDUP_REMOVED lines=22> */
.L_x_35607:
        /* <DEDUP_REMOVED lines=16> */
.L_x_35636:
[----:B------:R-:W-:Y:S05]  /*85f0*/  BRA `(.L_x_35608) ;  /* 0x0000000000187947 */ /* 0x000fea0003800000 */
.L_x_35635:
[----:B------:R-:W-:Y:S01]  /*8600*/  LOP3.LUT R2, R5, 0xffff, RZ, 0xc0, !PT ;  /* 0x0000ffff05027812 */ /* 0x000fe200078ec0ff */
[----:B------:R-:W-:-:S05]  /*8610*/  IMAD.MOV.U32 R3, RZ, RZ, RZ ;  /* 0x000000ffff037224 */ /* 0x000fca00078e00ff */
[----:B------:R2:W-:Y:S01]  /*8620*/  STG.E.64 desc[UR36][R16.64], R2 ;  /* 0x0000000210007986 */ /* 0x0005e2000c101b24 */
[----:B------:R-:W-:Y:S05]  /*8630*/  BRA `(.L_x_35608) ;  /* 0x0000000000087947 */ /* 0x000fea0003800000 */
.L_x_35634:
[----:B------:R-:W-:-:S05]  /*8640*/  LOP3.LUT R5, R5, 0xffff, RZ, 0xc0, !PT ;  /* 0x0000ffff05057812 */ /* 0x000fca00078ec0ff */
[----:B------:R0:W-:Y:S02]  /*8650*/  STG.E desc[UR36][R16.64], R5 ;  /* 0x0000000510007986 */ /* 0x0001e4000c101924 */
.L_x_35608:
[----:B------:R-:W-:-:S07]  /*8660*/  VIADD R19, R19, 0x80 ;  /* 0x0000008013137836 */ /* 0x000fce0000000000 */
.L_x_35535:
[----:B------:R-:W-:Y:S05]  /*8670*/  BSYNC B6 ;  /* 0x0000000000067941 */ /* 0x000fea0003800000 */
.L_x_35534:
        /* <DEDUP_REMOVED lines=358> */
.L_x_35639:
        /* <DEDUP_REMOVED lines=20> */
.L_x_35643:
[----:B------:R4:W5:Y:S01]  /*9e20*/  LDG.E.U8 R22, desc[UR36][R4.64] ;  /* 0x0000002404167981 */ /* 0x000962000c1e1100 */
[----:B------:R-:W-:Y:S05]  /*9e30*/  BRA `(.L_x_35645) ;  /* 0x0000000c00647947 */ /* 0x000fea0003800000 */
.L_x_35642:
        /* <DEDUP_REMOVED lines=8> */
.L_x_35647:
[----:B------:R0:W5:Y:S01]  /*9ec0*/  LDG.E.U8 R22, desc[UR36][R4.64] ;  /* 0x0000002404167981 */ /* 0x000162000c1e1100 */
[----:B------:R-:W-:Y:S05]  /*9ed0*/  BRA `(.L_x_35645) ;  /* 0x0000000c003c7947 */ /* 0x000fea0003800000 */
.L_x_35646:
[----:B------:R0:W5:Y:S01]  /*9ee0*/  LDG.E.U16 R22, desc[UR36][R4.64] ;  /* 0x0000002404167981 */ /* 0x000162000c1e1500 */
[----:B------:R-:W-:Y:S05]  /*9ef0*/  BRA `(.L_x_35645) ;  /* 0x0000000c00347947 */ /* 0x000fea0003800000 */
.L_x_35641:
        /* <DEDUP_REMOVED lines=10> */
.L_x_35649:
[----:B------:R-:W2:Y:S02]  /*9fa0*/  LDG.E.U16 R2, desc[UR36][R4.64] ;  /* 0x0000002404027981 */ /* 0x000ea4000c1e1500 */
[----:B--2---:R-:W-:-:S06]  /*9fb0*/  HADD2.F32 R2, -RZ, R2.H0_H0 ;  /* 0x20000002ff027230 */ /* 0x004fcc0000004100 */
[----:B------:R-:W0:Y:S02]  /*9fc0*/  F2I.S64.TRUNC R2, R2 ;  /* 0x0000000200027311 */ /* 0x000e24000020d900 */
[----:B0-----:R-:W-:Y:S01]  /*9fd0*/  PRMT R22, R2, 0x7610, R22 ;  /* 0x0000761002167816 */ /* 0x001fe20000000016 */
[----:B------:R-:W-:Y:S06]  /*9fe0*/  BRA `(.L_x_35645) ;  /* 0x0000000800f87947 */ /* 0x000fec0003800000 */
.L_x_35648:
        /* <DEDUP_REMOVED lines=10> */
.L_x_35651:
[----:B------:R-:W2:Y:S02]  /*a090*/  LDG.E.U16 R4, desc[UR36][R4.64] ;  /* 0x0000002404047981 */ /* 0x000ea4000c1e1500 */
[----:B--2---:R-:W-:-:S06]  /*a0a0*/  HADD2.F32 R2, -RZ, R4.H0_H0 ;  /* 0x20000004ff027230 */ /* 0x004fcc0000004100 */
[----:B------:R-:W0:Y:S02]  /*a0b0*/  F2I.S64.TRUNC R2, R2 ;  /* 0x0000000200027311 */ /* 0x000e24000020d900 */
[----:B0-----:R-:W-:Y:S01]  /*a0c0*/  PRMT R22, R2, 0x7610, R22 ;  /* 0x0000761002167816 */ /* 0x001fe20000000016 */
[----:B------:R-:W-:Y:S06]  /*a0d0*/  BRA `(.L_x_35645) ;  /* 0x0000000800bc7947 */ /* 0x000fec0003800000 */
.L_x_35650:
[----:B------:R-:W2:Y:S02]  /*a0e0*/  LDG.E.64 R2, desc[UR36][R4.64] ;  /* 0x0000002404027981 */ /* 0x000ea4000c1e1b00 */
[----:B--2---:R-:W0:Y:S02]  /*a0f0*/  F2I.S64.F64.TRUNC R2, R2 ;  /* 0x0000000200027311 */ /* 0x004e24000030d900 */
[----:B0-----:R-:W-:Y:S01]  /*a100*/  PRMT R22, R2, 0x7610, R22 ;  /* 0x0000761002167816 */ /* 0x001fe20000000016 */
[----:B------:R-:W-:Y:S06]  /*a110*/  BRA `(.L_x_35645) ;  /* 0x0000000800ac7947 */ /* 0x000fec0003800000 */
.L_x_35640:
        /* <DEDUP_REMOVED lines=12> */
.L_x_35654:
[----:B------:R-:W2:Y:S02]  /*a1e0*/  LDG.E.64 R4, desc[UR36][R4.64] ;  /* 0x0000002404047981 */ /* 0x000ea4000c1e1b00 */
[----:B--2---:R-:W0:Y:S02]  /*a1f0*/  F2I.S64.F64.TRUNC R2, R4 ;  /* 0x0000000400027311 */ /* 0x004e24000030d900 */
[----:B0-----:R-:W-:Y:S01]  /*a200*/  PRMT R22, R2, 0x7610, R22 ;  /* 0x0000761002167816 */ /* 0x001fe20000000016 */
[----:B------:R-:W-:Y:S06]  /*a210*/  BRA `(.L_x_35645) ;  /* 0x00000008006c7947 */ /* 0x000fec0003800000 */
.L_x_35653:
        /* <DEDUP_REMOVED lines=28> */
.L_x_35656:
        /* <DEDUP_REMOVED lines=15> */
.L_x_35655:
[----:B------:R-:W2:Y:S02]  /*a4d0*/  LDG.E.U16 R2, desc[UR36][R4.64] ;  /* 0x0000002404027981 */ /* 0x000ea4000c1e1500 */
[----:B--2---:R-:W-:-:S06]  /*a4e0*/  IMAD.U32 R2, R2, 0x10000, RZ ;  /* 0x0001000002027824 */ /* 0x004fcc00078e00ff */
[----:B------:R-:W0:Y:S02]  /*a4f0*/  F2I.S64.TRUNC R2, R2 ;  /* 0x0000000200027311 */ /* 0x000e24000020d900 */
[----:B0-----:R-:W-:Y:S01]  /*a500*/  PRMT R22, R2, 0x7610, R22 ;  /* 0x0000761002167816 */ /* 0x001fe20000000016 */
[----:B------:R-:W-:Y:S06]  /*a510*/  BRA `(.L_x_35645) ;  /* 0x0000000400ac7947 */ /* 0x000fec0003800000 */
.L_x_35652:
        /* <DEDUP_REMOVED lines=10> */
.L_x_35659:
        /* <DEDUP_REMOVED lines=21> */
.L_x_35663:
[----:B------:R-:W-:Y:S05]  /*a710*/  BSYNC B1 ;  /* 0x0000000000017941 */ /* 0x000fea0003800000 */
.L_x_35662:
[----:B------:R-:W-:Y:S01]  /*a720*/  IMAD.SHL.U32 R2, R2, 0x100000, RZ ;  /* 0x0010000002027824 */ /* 0x000fe200078e00ff */
[----:B------:R-:W-:-:S04]  /*a730*/  LEA R3, R0, 0x3b800000, 0x17 ;  /* 0x3b80000000037811 */ /* 0x000fc800078eb8ff */
[----:B------:R-:W-:-:S07]  /*a740*/  LOP3.LUT R2, R3, R2, R4, 0xfe, !PT ;  /* 0x0000000203027212 */ /* 0x000fce00078efe04 */
.L_x_35661:
[----:B------:R-:W-:Y:S05]  /*a750*/  BSYNC B0 ;  /* 0x0000000000007941 */ /* 0x000fea0003800000 */
.L_x_35660:
[----:B------:R-:W0:Y:S02]  /*a760*/  F2I.S64.TRUNC R2, R2 ;  /* 0x0000000200027311 */ /* 0x000e24000020d900 */
[----:B0-----:R-:W-:Y:S01]  /*a770*/  PRMT R22, R2, 0x7610, R22 ;  /* 0x0000761002167816 */ /* 0x001fe20000000016 */
[----:B------:R-:W-:Y:S06]  /*a780*/  BRA `(.L_x_35645) ;  /* 0x0000000400107947 */ /* 0x000fec0003800000 */
.L_x_35658:
        /* <DEDUP_REMOVED lines=21> */
.L_x_35667:
[----:B------:R-:W-:Y:S05]  /*a8e0*/  BSYNC B1 ;  /* 0x0000000000017941 */ /* 0x000fea0003800000 */
.L_x_35666:
[----:B------:R-:W-:Y:S01]  /*a8f0*/  IMAD.SHL.U32 R2, R2, 0x200000, RZ ;  /* 0x0020000002027824 */ /* 0x000fe200078e00ff */
[----:B------:R-:W-:-:S04]  /*a900*/  LEA R3, R0, 0x37800000, 0x17 ;  /* 0x3780000000037811 */ /* 0x000fc800078eb8ff */
[----:B------:R-:W-:-:S07]  /*a910*/  LOP3.LUT R2, R3, R2, R4, 0xfe, !PT ;  /* 0x0000000203027212 */ /* 0x000fce00078efe04 */
.L_x_35665:
[----:B------:R-:W-:Y:S05]  /*a920*/  BSYNC B0 ;  /* 0x0000000000007941 */ /* 0x000fea0003800000 */
.L_x_35664:
[----:B------:R-:W0:Y:S02]  /*a930*/  F2I.S64.TRUNC R2, R2 ;  /* 0x0000000200027311 */ /* 0x000e24000020d900 */
[----:B0-----:R-:W-:Y:S01]  /*a940*/  PRMT R22, R2, 0x7610, R22 ;  /* 0x0000761002167816 */ /* 0x001fe20000000016 */
[----:B------:R-:W-:Y:S06]  /*a950*/  BRA `(.L_x_35645) ;  /* 0x00000000009c7947 */ /* 0x000fec0003800000 */
.L_x_35657:
        /* <DEDUP_REMOVED lines=14> */
.L_x_35671:
[----:B------:R-:W-:Y:S05]  /*aa40*/  BSYNC B0 ;  /* 0x0000000000007941 */ /* 0x000fea0003800000 */
.L_x_35670:
[----:B------:R-:W0:Y:S02]  /*aa50*/  F2I.S64.TRUNC R2, R2 ;  /* 0x0000000200027311 */ /* 0x000e24000020d900 */
[----:B0-----:R-:W-:Y:S01]  /*aa60*/  PRMT R22, R2, 0x7610, R22 ;  /* 0x0000761002167816 */ /* 0x001fe20000000016 */
[----:B------:R-:W-:Y:S06]  /*aa70*/  BRA `(.L_x_35645) ;  /* 0x0000000000547947 */ /* 0x000fec0003800000 */
.L_x_35644:
        /* <DEDUP_REMOVED lines=16> */
.L_x_35672:
[----:B------:R-:W-:Y:S01]  /*ab80*/  PRMT R22, RZ, 0x7610, R22 ;  /* 0x00007610ff167816 */ /* 0x000fe20000000016 */
[----:B------:R-:W-:Y:S06]  /*ab90*/  BRA `(.L_x_35645) ;  /* 0x00000000000c7947 */ /* 0x000fec0003800000 */
.L_x_35669:
[----:B------:R2:W5:Y:S01]  /*aba0*/  LDG.E.U8 R22, desc[UR36][R4.64] ;  /* 0x0000002404167981 */ /* 0x000562000c1e1100 */
[----:B------:R-:W-:Y:S05]  /*abb0*/  BRA `(.L_x_35645) ;  /* 0x0000000000047947 */ /* 0x000fea0003800000 */
.L_x_35668:
[----:B------:R1:W5:Y:S02]  /*abc0*/  LDG.E.U8 R22, desc[UR36][R4.64] ;  /* 0x0000002404167981 */ /* 0x000364000c1e1100 */
.L_x_35645:
        /* <DEDUP_REMOVED lines=17> */
.L_x_35676:
[----:B------:R4:W5:Y:S01]  /*ace0*/  LDG.E.U8 R0, desc[UR36][R4.64] ;  /* 0x0000002404007981 */ /* 0x000962000c1e1100 */
[----:B------:R-:W-:Y:S05]  /*acf0*/  BRA `(.L_x_35678) ;  /* 0x0000000c00647947 */ /* 0x000fea0003800000 */
.L_x_35675:
        /* <DEDUP_REMOVED lines=8> */
.L_x_35680:
[----:B------:R2:W5:Y:S01]  /*ad80*/  LDG.E.U8 R0, desc[UR36][R4.64] ;  /* 0x0000002404007981 */ /* 0x000562000c1e1100 */
[----:B------:R-:W-:Y:S05]  /*ad90*/  BRA `(.L_x_35678) ;  /* 0x0000000c003c7947 */ /* 0x000fea0003800000 */
.L_x_35679:
[----:B------:R0:W5:Y:S01]  /*ada0*/  LDG.E.U16 R0, desc[UR36][R4.64] ;  /* 0x0000002404007981 */ /* 0x000162000c1e1500 */
[----:B------:R-:W-:Y:S05]  /*adb0*/  BRA `(.L_x_35678) ;  /* 0x0000000c00347947 */ /* 0x000fea0003800000 */
.L_x_35674:
        /* <DEDUP_REMOVED lines=10> */
.L_x_35682:
[----:B------:R-:W2:Y:S02]  /*ae60*/  LDG.E.U16 R2, desc[UR36][R4.64] ;  /* 0x0000002404027981 */ /* 0x000ea4000c1e1500 */
[----:B--2---:R-:W-:-:S06]  /*ae70*/  HADD2.F32 R2, -RZ, R2.H0_H0 ;  /* 0x20000002ff027230 */ /* 0x004fcc0000004100 */
[----:B------:R-:W0:Y:S02]  /*ae80*/  F2I.S64.TRUNC R2, R2 ;  /* 0x0000000200027311 */ /* 0x000e24000020d900 */
[----:B0-----:R-:W-:Y:S01]  /*ae90*/  PRMT R0, R2, 0x7610, R0 ;  /* 0x0000761002007816 */ /* 0x001fe20000000000 */
[----:B------:R-:W-:Y:S06]  /*aea0*/  BRA `(.L_x_35678) ;  /* 0x0000000800f87947 */ /* 0x000fec0003800000 */
.L_x_35681:
        /* <DEDUP_REMOVED lines=10> */
.L_x_35684:
[----:B------:R-:W2:Y:S02]  /*af50*/  LDG.E.U16 R4, desc[UR36][R4.64] ;  /* 0x0000002404047981 */ /* 0x000ea4000c1e1500 */
[----:B--2---:R-:W-:-:S06]  /*af60*/  HADD2.F32 R2, -RZ, R4.H0_H0 ;  /* 0x20000004ff027230 */ /* 0x004fcc0000004100 */
[----:B------:R-:W0:Y:S02]  /*af70*/  F2I.S64.TRUNC R2, R2 ;  /* 0x0000000200027311 */ /* 0x000e24000020d900 */
[----:B0-----:R-:W-:Y:S01]  /*af80*/  PRMT R0, R2, 0x7610, R0 ;  /* 0x0000761002007816 */ /* 0x001fe20000000000 */
[----:B------:R-:W-:Y:S06]  /*af90*/  BRA `(.L_x_35678) ;  /* 0x0000000800bc7947 */ /* 0x000fec0003800000 */
.L_x_35683:
[----:B------:R-:W2:Y:S02]  /*afa0*/  LDG.E.64 R2, desc[UR36][R4.64] ;  /* 0x0000002404027981 */ /* 0x000ea4000c1e1b00 */
[----:B--2---:R-:W0:Y:S02]  /*afb0*/  F2I.S64.F64.TRUNC R2, R2 ;  /* 0x0000000200027311 */ /* 0x004e24000030d900 */
[----:B0-----:R-:W-:Y:S01]  /*afc0*/  PRMT R0, R2, 0x7610, R0 ;  /* 0x0000761002007816 */ /* 0x001fe20000000000 */
[----:B------:R-:W-:Y:S06]  /*afd0*/  BRA `(.L_x_35678) ;  /* 0x0000000800ac7947 */ /* 0x000fec0003800000 */
.L_x_35673:
        /* <DEDUP_REMOVED lines=12> */
.L_x_35687:
[----:B------:R-:W2:Y:S02]  /*b0a0*/  LDG.E.64 R4, desc[UR36][R4.64] ;  /* 0x0000002404047981 */ /* 0x000ea4000c1e1b00 */
[----:B--2---:R-:W0:Y:S02]  /*b0b0*/  F2I.S64.F64.TRUNC R2, R4 ;  /* 0x0000000400027311 */ /* 0x004e24000030d900 */
[----:B0-----:R-:W-:Y:S01]  /*b0c0*/  PRMT R0, R2, 0x7610, R0 ;  /* 0x0000761002007816 */ /* 0x001fe20000000000 */
[----:B------:R-:W-:Y:S06]  /*b0d0*/  BRA `(.L_x_35678) ;  /* 0x00000008006c7947 */ /* 0x000fec0003800000 */
.L_x_35686:
        /* <DEDUP_REMOVED lines=28> */
.L_x_35689:
        /* <DEDUP_REMOVED lines=15> */
.L_x_35688:
[----:B------:R-:W2:Y:S02]  /*b390*/  LDG.E.U16 R2, desc[UR36][R4.64] ;  /* 0x0000002404027981 */ /* 0x000ea4000c1e1500 */
[----:B--2---:R-:W-:-:S06]  /*b3a0*/  IMAD.U32 R2, R2, 0x10000, RZ ;  /* 0x0001000002027824 */ /* 0x004fcc00078e00ff */
[----:B------:R-:W0:Y:S02]  /*b3b0*/  F2I.S64.TRUNC R2, R2 ;  /* 0x0000000200027311 */ /* 0x000e24000020d900 */
[----:B0-----:R-:W-:Y:S01]  /*b3c0*/  PRMT R0, R2, 0x7610, R0 ;  /* 0x0000761002007816 */ /* 0x001fe20000000000 */
[----:B------:R-:W-:Y:S06]  /*b3d0*/  BRA `(.L_x_35678) ;  /* 0x0000000400ac7947 */ /* 0x000fec0003800000 */
.L_x_35685:
        /* <DEDUP_REMOVED lines=10> */
.L_x_35692:
        /* <DEDUP_REMOVED lines=21> */
.L_x_35696:
[----:B------:R-:W-:Y:S05]  /*b5d0*/  BSYNC B1 ;  /* 0x0000000000017941 */ /* 0x000fea0003800000 */
.L_x_35695:
[----:B------:R-:W-:Y:S01]  /*b5e0*/  IMAD.SHL.U32 R2, R2, 0x100000, RZ ;  /* 0x0010000002027824 */ /* 0x000fe200078e00ff */
[----:B------:R-:W-:-:S04]  /*b5f0*/  LEA R3, R0, 0x3b800000, 0x17 ;  /* 0x3b80000000037811 */ /* 0x000fc800078eb8ff */
[----:B------:R-:W-:-:S07]  /*b600*/  LOP3.LUT R2, R3, R2, R4, 0xfe, !PT ;  /* 0x0000000203027212 */ /* 0x000fce00078efe04 */
.L_x_35694:
[----:B------:R-:W-:Y:S05]  /*b610*/  BSYNC B0 ;  /* 0x0000000000007941 */ /* 0x000fea0003800000 */
.L_x_35693:
[----:B------:R-:W0:Y:S02]  /*b620*/  F2I.S64.TRUNC R2, R2 ;  /* 0x0000000200027311 */ /* 0x000e24000020d900 */
[----:B0-----:R-:W-:Y:S01]  /*b630*/  PRMT R0, R2, 0x7610, R0 ;  /* 0x0000761002007816 */ /* 0x001fe20000000000 */
[----:B------:R-:W-:Y:S06]  /*b640*/  BRA `(.L_x_35678) ;  /* 0x0000000400107947 */ /* 0x000fec0003800000 */
.L_x_35691:
        /* <DEDUP_REMOVED lines=21> */
.L_x_35700:
[----:B------:R-:W-:Y:S05]  /*b7a0*/  BSYNC B1 ;  /* 0x0000000000017941 */ /* 0x000fea0003800000 */
.L_x_35699:
[----:B------:R-:W-:Y:S01]  /*b7b0*/  IMAD.SHL.U32 R2, R2, 0x200000, RZ ;  /* 0x0020000002027824 */ /* 0x000fe200078e00ff */
[----:B------:R-:W-:-:S04]  /*b7c0*/  LEA R3, R0, 0x37800000, 0x17 ;  /* 0x3780000000037811 */ /* 0x000fc800078eb8ff */
[----:B------:R-:W-:-:S07]  /*b7d0*/  LOP3.LUT R2, R3, R2, R4, 0xfe, !PT ;  /* 0x0000000203027212 */ /* 0x000fce00078efe04 */
.L_x_35698:
[----:B------:R-:W-:Y:S05]  /*b7e0*/  BSYNC B0 ;  /* 0x0000000000007941 */ /* 0x000fea0003800000 */
.L_x_35697:
[----:B------:R-:W0:Y:S02]  /*b7f0*/  F2I.S64.TRUNC R2, R2 ;  /* 0x0000000200027311 */ /* 0x000e24000020d900 */
[----:B0-----:R-:W-:Y:S01]  /*b800*/  PRMT R0, R2, 0x7610, R0 ;  /* 0x0000761002007816 */ /* 0x001fe20000000000 */
[----:B------:R-:W-:Y:S06]  /*b810*/  BRA `(.L_x_35678) ;  /* 0x00000000009c7947 */ /* 0x000fec0003800000 */
.L_x_35690:
        /* <DEDUP_REMOVED lines=14> */
.L_x_35704:
[----:B------:R-:W-:Y:S05]  /*b900*/  BSYNC B0 ;  /* 0x0000000000007941 */ /* 0x000fea0003800000 */
.L_x_35703:
[----:B------:R-:W0:Y:S02]  /*b910*/  F2I.S64.TRUNC R2, R2 ;  /* 0x0000000200027311 */ /* 0x000e24000020d900 */
[----:B0-----:R-:W-:Y:S01]  /*b920*/  PRMT R0, R2, 0x7610, R0 ;  /* 0x0000761002007816 */ /* 0x001fe20000000000 */
[----:B------:R-:W-:Y:S06]  /*b930*/  BRA `(.L_x_35678) ;  /* 0x0000000000547947 */ /* 0x000fec0003800000 */
.L_x_35677:
        /* <DEDUP_REMOVED lines=16> */
.L_x_35705:
[----:B------:R-:W-:Y:S01]  /*ba40*/  PRMT R0, RZ, 0x7610, R0 ;  /* 0x00007610ff007816 */ /* 0x000fe20000000000 */
[----:B------:R-:W-:Y:S06]  /*ba50*/  BRA `(.L_x_35678) ;  /* 0x00000000000c7947 */ /* 0x000fec0003800000 */
.L_x_35702:
[----:B------:R0:W5:Y:S01]  /*ba60*/  LDG.E.U8 R0, desc[UR36][R4.64] ;  /* 0x0000002404007981 */ /* 0x000162000c1e1100 */
[----:B------:R-:W-:Y:S05]  /*ba70*/  BRA `(.L_x_35678) ;  /* 0x0000000000047947 */ /* 0x000fea0003800000 */
.L_x_35701:
[----:B------:R0:W5:Y:S02]  /*ba80*/  LDG.E.U8 R0, desc[UR36][R4.64] ;  /* 0x0000002404007981 */ /* 0x000164000c1e1100 */
.L_x_35678:
        /* <DEDUP_REMOVED lines=19> */
.L_x_35709:
[----:B------:R0:W-:Y:S01]  /*bbc0*/  STG.E.U8 desc[UR36][R16.64], R5 ;  /* 0x0000000510007986 */ /* 0x0001e2000c101124 */
[----:B------:R-:W-:Y:S05]  /*bbd0*/  BRA `(.L_x_35711) ;  /* 0x0000000c00607947 */ /* 0x000fea0003800000 */
.L_x_35708:
        /* <DEDUP_REMOVED lines=10> */
.L_x_35713:
[----:B------:R-:W-:-:S05]  /*bc80*/  LOP3.LUT R5, R5, 0xffff, RZ, 0xc0, !PT ;  /* 0x0000ffff05057812 */ /* 0x000fca00078ec0ff */
[----:B------:R0:W-:Y:S01]  /*bc90*/  STG.E desc[UR36][R16.64], R5 ;  /* 0x0000000510007986 */ /* 0x0001e2000c101924 */
[----:B------:R-:W-:Y:S05]  /*bca0*/  BRA `(.L_x_35711) ;  /* 0x0000000c002c7947 */ /* 0x000fea0003800000 */
.L_x_35712:
[----:B------:R0:W-:Y:S01]  /*bcb0*/  STG.E.U16 desc[UR36][R16.64], R5 ;  /* 0x0000000510007986 */ /* 0x0001e2000c101524 */
[----:B------:R-:W-:Y:S05]  /*bcc0*/  BRA `(.L_x_35711) ;  /* 0x0000000c00247947 */ /* 0x000fea0003800000 */
.L_x_35707:
        /* <DEDUP_REMOVED lines=9> */
.L_x_35715:
[----:B------:R-:W0:Y:S02]  /*bd60*/  I2F.U16 R0, R5 ;  /* 0x0000000500007306 */ /* 0x000e240000101000 */
[----:B0-----:R-:W-:-:S05]  /*bd70*/  F2FP.F16.F32.PACK_AB R0, RZ, R0 ;  /* 0x00000000ff00723e */ /* 0x001fca00000000ff */
[----:B------:R4:W-:Y:S01]  /*bd80*/  STG.E.U16 desc[UR36][R16.64], R0 ;  /* 0x0000000010007986 */ /* 0x0009e2000c101524 */
[----:B------:R-:W-:Y:S05]  /*bd90*/  BRA `(.L_x_35711) ;  /* 0x0000000800f07947 */ /* 0x000fea0003800000 */
.L_x_35714:
        /* <DEDUP_REMOVED lines=10> */
.L_x_35717:
[----:B------:R-:W0:Y:S02]  /*be40*/  I2F.U16 R5, R5 ;  /* 0x0000000500057306 */ /* 0x000e240000101000 */
[----:B0-----:R-:W-:-:S04]  /*be50*/  F2FP.F16.F32.PACK_AB R3, RZ, R5 ;  /* 0x00000005ff03723e */ /* 0x001fc800000000ff */
[----:B------:R-:W-:-:S05]  /*be60*/  PRMT R3, R3, 0x5410, RZ ;  /* 0x0000541003037816 */ /* 0x000fca00000000ff */
[----:B------:R2:W-:Y:S01]  /*be70*/  STG.E desc[UR36][R16.64], R3 ;  /* 0x0000000310007986 */ /* 0x0005e2000c101924 */
[----:B------:R-:W-:Y:S05]  /*be80*/  BRA `(.L_x_35711) ;  /* 0x0000000800b47947 */ /* 0x000fea0003800000 */
.L_x_35716:
[----:B------:R-:W0:Y:S02]  /*be90*/  I2F.F64.U16 R2, R5 ;  /* 0x0000000500027312 */ /* 0x000e240000101800 */
[----:B0-----:R0:W-:Y:S01]  /*bea0*/  STG.E.64 desc[UR36][R16.64], R2 ;  /* 0x0000000210007986 */ /* 0x0011e2000c101b24 */
[----:B------:R-:W-:Y:S05]  /*beb0*/  BRA `(.L_x_35711) ;  /* 0x0000000800a87947 */ /* 0x000fea0003800000 */
.L_x_35706:
        /* <DEDUP_REMOVED lines=12> */
.L_x_35720:
[----:B------:R-:W0:Y:S01]  /*bf80*/  I2F.F64.U16 R4, R5 ;  /* 0x0000000500047312 */ /* 0x000e220000101800 */
[----:B------:R-:W-:-:S05]  /*bf90*/  CS2R R6, SRZ ;  /* 0x0000000000067805 */ /* 0x000fca000001ff00 */
[----:B0-----:R0:W-:Y:S01]  /*bfa0*/  STG.E.128 desc[UR36][R16.64], R4 ;  /* 0x0000000410007986 */ /* 0x0011e2000c101d24 */
[----:B------:R-:W-:Y:S05]  /*bfb0*/  BRA `(.L_x_35711) ;  /* 0x0000000800687947 */ /* 0x000fea0003800000 */
.L_x_35719:
        /* <DEDUP_REMOVED lines=21> */
.L_x_35724:
[----:B------:R-:W-:Y:S05]  /*c110*/  BSYNC B0 ;  /* 0x0000000000007941 */ /* 0x000fea0003800000 */
.L_x_35723:
[----:B------:R-:W-:-:S05]  /*c120*/  LOP3.LUT R3, R0, R3, RZ, 0xfc, !PT ;  /* 0x0000000300037212 */ /* 0x000fca00078efcff */
[----:B------:R0:W-:Y:S01]  /*c130*/  STG.E.U8 desc[UR36][R16.64], R3 ;  /* 0x0000000310007986 */ /* 0x0001e2000c101124 */
[----:B------:R-:W-:Y:S05]  /*c140*/  BRA `(.L_x_35711) ;  /* 0x0000000800047947 */ /* 0x000fea0003800000 */
.L_x_35722:
        /* <DEDUP_REMOVED lines=13> */
.L_x_35726:
[----:B------:R-:W-:Y:S01]  /*c220*/  IMAD.MOV.U32 R0, RZ, RZ, 0x7f ;  /* 0x0000007fff007424 */ /* 0x000fe200078e00ff */
[----:B------:R-:W-:-:S04]  /*c230*/  ISETP.GT.U32.AND P0, PT, R2, 0x7f800000, PT ;  /* 0x7f8000000200780c */ /* 0x000fc80003f04070 */
[----:B------:R-:W-:-:S09]  /*c240*/  SEL R0, R0, 0x7c, P0 ;  /* 0x0000007c00007807 */ /* 0x000fd20000000000 */
.L_x_35727:
[----:B------:R-:W-:Y:S05]  /*c250*/  BSYNC B0 ;  /* 0x0000000000007941 */ /* 0x000fea0003800000 */
.L_x_35725:
[----:B------:R-:W-:-:S04]  /*c260*/  LOP3.LUT R2, R5, 0x80000000, RZ, 0xc0, !PT ;  /* 0x8000000005027812 */ /* 0x000fc800078ec0ff */
[----:B------:R-:W-:-:S04]  /*c270*/  SHF.R.U32.HI R3, RZ, 0x18, R2 ;  /* 0x00000018ff037819 */ /* 0x000fc80000011602 */
[----:B------:R-:W-:-:S05]  /*c280*/  LOP3.LUT R3, R0, R3, RZ, 0xfc, !PT ;  /* 0x0000000300037212 */ /* 0x000fca00078efcff */
[----:B------:R0:W-:Y:S01]  /*c290*/  STG.E.U8 desc[UR36][R16.64], R3 ;  /* 0x0000000310007986 */ /* 0x0001e2000c101124 */
[----:B------:R-:W-:Y:S05]  /*c2a0*/  BRA `(.L_x_35711) ;  /* 0x0000000400ac7947 */ /* 0x000fea0003800000 */
.L_x_35721:
[----:B------:R-:W0:Y:S02]  /*c2b0*/  I2F.U16 R0, R5 ;  /* 0x0000000500007306 */ /* 0x000e240000101000 */
[----:B0-----:R-:W-:-:S05]  /*c2c0*/  F2FP.BF16.F32.PACK_AB R0, RZ, R0 ;  /* 0x00000000ff00723e */ /* 0x001fca00000010ff */
[----:B------:R0:W-:Y:S01]  /*c2d0*/  STG.E.U16 desc[UR36][R16.64], R0 ;  /* 0x0000000010007986 */ /* 0x0001e2000c101524 */
[----:B------:R-:W-:Y:S05]  /*c2e0*/  BRA `(.L_x_35711) ;  /* 0x00000004009c7947 */ /* 0x000fea0003800000 */
.L_x_35718:
        /* <DEDUP_REMOVED lines=10> */
.L_x_35730:
        /* <DEDUP_REMOVED lines=17> */
.L_x_35733:
[----:B------:R-:W-:-:S04]  /*c4a0*/  LOP3.LUT R2, R5, 0x80000000, RZ, 0xc0, !PT ;  /* 0x8000000005027812 */ /* 0x000fc800078ec0ff */
[----:B------:R-:W-:-:S04]  /*c4b0*/  SHF.R.U32.HI R3, RZ, 0x18, R2 ;  /* 0x00000018ff037819 */ /* 0x000fc80000011602 */
[----:B------:R-:W-:-:S04]  /*c4c0*/  LOP3.LUT R0, R0, R3, RZ, 0xfc, !PT ;  /* 0x0000000300007212 */ /* 0x000fc800078efcff */
[----:B------:R-:W-:-:S07]  /*c4d0*/  PRMT R8, R0, 0x7610, R8 ;  /* 0x0000761000087816 */ /* 0x000fce0000000008 */
.L_x_35732:
[----:B------:R-:W-:Y:S05]  /*c4e0*/  BSYNC B0 ;  /* 0x0000000000007941 */ /* 0x000fea0003800000 */
.L_x_35731:
[----:B------:R0:W-:Y:S01]  /*c4f0*/  STG.E.U8 desc[UR36][R16.64], R8 ;  /* 0x0000000810007986 */ /* 0x0001e2000c101124 */
[----:B------:R-:W-:Y:S05]  /*c500*/  BRA `(.L_x_35711) ;  /* 0x0000000400147947 */ /* 0x000fea0003800000 */
.L_x_35729:
        /* <DEDUP_REMOVED lines=17> */
.L_x_35736:
[----:B------:R-:W-:-:S04]  /*c620*/  LOP3.LUT R2, R5, 0x80000000, RZ, 0xc0, !PT ;  /* 0x8000000005027812 */ /* 0x000fc800078ec0ff */
[----:B------:R-:W-:-:S04]  /*c630*/  SHF.R.U32.HI R3, RZ, 0x18, R2 ;  /* 0x00000018ff037819 */ /* 0x000fc80000011602 */
[----:B------:R-:W-:-:S04]  /*c640*/  LOP3.LUT R0, R0, R3, RZ, 0xfc, !PT ;  /* 0x0000000300007212 */ /* 0x000fc800078efcff */
[----:B------:R-:W-:-:S07]  /*c650*/  PRMT R8, R0, 0x7610, R8 ;  /* 0x0000761000087816 */ /* 0x000fce0000000008 */
.L_x_35735:
[----:B------:R-:W-:Y:S05]  /*c660*/  BSYNC B0 ;  /* 0x0000000000007941 */ /* 0x000fea0003800000 */
.L_x_35734:
[----:B------:R0:W-:Y:S01]  /*c670*/  STG.E.U8 desc[UR36][R16.64], R8 ;  /* 0x0000000810007986 */ /* 0x0001e2000c101124 */
[----:B------:R-:W-:Y:S05]  /*c680*/  BRA `(.L_x_35711) ;  /* 0x0000000000b47947 */ /* 0x000fea0003800000 */
.L_x_35728:
        /* <DEDUP_REMOVED lines=22> */
.L_x_35710:
        /* <DEDUP_REMOVED lines=16> */
.L_x_35739:
[----:B------:R-:W-:Y:S05]  /*c8f0*/  BRA `(.L_x_35711) ;  /* 0x0000000000187947 */ /* 0x000fea0003800000 */
.L_x_35738:
[----:B------:R-:W-:Y:S01]  /*c900*/  LOP3.LUT R2, R5, 0xffff, RZ, 0xc0, !PT ;  /* 0x0000ffff05027812 */ /* 0x000fe200078ec0ff */
[----:B------:R-:W-:-:S05]  /*c910*/  IMAD.MOV.U32 R3, RZ, RZ, RZ ;  /* 0x000000ffff037224 */ /* 0x000fca00078e00ff */
[----:B------:R0:W-:Y:S01]  /*c920*/  STG.E.64 desc[UR36][R16.64], R2 ;  /* 0x0000000210007986 */ /* 0x0001e2000c101b24 */
[----:B------:R-:W-:Y:S05]  /*c930*/  BRA `(.L_x_35711) ;  /* 0x0000000000087947 */ /* 0x000fea0003800000 */
.L_x_35737:
[----:B------:R-:W-:-:S05]  /*c940*/  LOP3.LUT R5, R5, 0xffff, RZ, 0xc0, !PT ;  /* 0x0000ffff05057812 */ /* 0x000fca00078ec0ff */
[----:B------:R0:W-:Y:S02]  /*c950*/  STG.E desc[UR36][R16.64], R5 ;  /* 0x0000000510007986 */ /* 0x0001e4000c101924 */
.L_x_35711:
[----:B------:R-:W-:-:S07]  /*c960*/  VIADD R19, R19, 0x80 ;  /* 0x0000008013137836 */ /* 0x000fce0000000000 */
.L_x_35638:
[----:B------:R-:W-:Y:S05]  /*c970*/  BSYNC B6 ;  /* 0x0000000000067941 */ /* 0x000fea0003800000 */
.L_x_35637:
[----:B------:R-:W-:Y:S02]  /*c980*/  ULDC UR4, c[0x0][0x210] ;  /* 0x0000840000047ab9 */ /* 0x000fe40000000800 */
[----:B------:R-:W-:-:S13]  /*c990*/  ISETP.GE.AND P0, PT, R19, UR4, PT ;  /* 0x0000000413007c0c */ /* 0x000fda000bf06270 */
[----:B------:R-:W-:Y:S05]  /*c9a0*/  @P0 EXIT ;  /* 0x000000000000094d */ /* 0x000fea0003800000 */
[----:B0-----:R-:W0:Y:S01]  /*c9b0*/  LDC R6, c[0x0][0x218] ;  /* 0x00008600ff067b82 */ /* 0x001e220000000800 */
[----:B------:R-:W-:Y:S02]  /*c9c0*/  IMAD.MOV.U32 R18, RZ, RZ, RZ ;  /* 0x000000ffff127224 */ /* 0x000fe400078e00ff */
[----:B----4-:R-:W-:Y:S02]  /*c9d0*/  IMAD.MOV.U32 R0, RZ, RZ, RZ ;  /* 0x000000ffff007224 */ /* 0x010fe400078e00ff */
[----:B-123--:R-:W-:Y:S01]  /*c9e0*/  IMAD.MOV.U32 R16, RZ, RZ, RZ ;  /* 0x000000ffff107224 */ /* 0x00efe200078e00ff */
        /* <DEDUP_REMOVED lines=350> */
.L_x_35740:
        /* <DEDUP_REMOVED lines=20> */
.L_x_35744:
[----:B------:R0:W5:Y:S01]  /*e110*/  LDG.E.U8 R19, desc[UR36][R4.64] ;  /* 0x0000002404137981 */ /* 0x000162000c1e1100 */
[----:B------:R-:W-:Y:S05]  /*e120*/  BRA `(.L_x_35746) ;  /* 0x0000000c00647947 */ /* 0x000fea0003800000 */
.L_x_35743:
        /* <DEDUP_REMOVED lines=8> */
.L_x_35748:
[----:B------:R0:W5:Y:S01]  /*e1b0*/  LDG.E.U8 R19, desc[UR36][R4.64] ;  /* 0x0000002404137981 */ /* 0x000162000c1e1100 */
[----:B------:R-:W-:Y:S05]  /*e1c0*/  BRA `(.L_x_35746) ;  /* 0x0000000c003c7947 */ /* 0x000fea0003800000 */
.L_x_35747:
[----:B------:R3:W5:Y:S01]  /*e1d0*/  LDG.E.U16 R19, desc[UR36][R4.64] ;  /* 0x0000002404137981 */ /* 0x000762000c1e1500 */
[----:B------:R-:W-:Y:S05]  /*e1e0*/  BRA `(.L_x_35746) ;  /* 0x0000000c00347947 */ /* 0x000fea0003800000 */
.L_x_35742:
        /* <DEDUP_REMOVED lines=10> */
.L_x_35750:
[----:B------:R-:W2:Y:S02]  /*e290*/  LDG.E.U16 R2, desc[UR36][R4.64] ;  /* 0x0000002404027981 */ /* 0x000ea4000c1e1500 */
[----:B--2---:R-:W-:-:S06]  /*e2a0*/  HADD2.F32 R2, -RZ, R2.H0_H0 ;  /* 0x20000002ff027230 */ /* 0x004fcc0000004100 */
[----:B------:R-:W0:Y:S02]  /*e2b0*/  F2I.S64.TRUNC R2, R2 ;  /* 0x0000000200027311 */ /* 0x000e24000020d900 */
[----:B0-----:R-:W-:Y:S01]  /*e2c0*/  PRMT R19, R2, 0x7610, R19 ;  /* 0x0000761002137816 */ /* 0x001fe20000000013 */
[----:B------:R-:W-:Y:S06]  /*e2d0*/  BRA `(.L_x_35746) ;  /* 0x0000000800f87947 */ /* 0x000fec0003800000 */
.L_x_35749:
        /* <DEDUP_REMOVED lines=10> */
.L_x_35752:
[----:B------:R-:W2:Y:S02]  /*e380*/  LDG.E.U16 R4, desc[UR36][R4.64] ;  /* 0x0000002404047981 */ /* 0x000ea4000c1e1500 */
[----:B--2---:R-:W-:-:S06]  /*e390*/  HADD2.F32 R2, -RZ, R4.H0_H0 ;  /* 0x20000004ff027230 */ /* 0x004fcc0000004100 */
[----:B------:R-:W0:Y:S02]  /*e3a0*/  F2I.S64.TRUNC R2, R2 ;  /* 0x0000000200027311 */ /* 0x000e24000020d900 */
[----:B0-----:R-:W-:Y:S01]  /*e3b0*/  PRMT R19, R2, 0x7610, R19 ;  /* 0x0000761002137816 */ /* 0x001fe20000000013 */
[----:B------:R-:W-:Y:S06]  /*e3c0*/  BRA `(.L_x_35746) ;  /* 0x0000000800bc7947 */ /* 0x000fec0003800000 */
.L_x_35751:
[----:B------:R-:W2:Y:S02]  /*e3d0*/  LDG.E.64 R2, desc[UR36][R4.64] ;  /* 0x0000002404027981 */ /* 0x000ea4000c1e1b00 */
[----:B--2---:R-:W0:Y:S02]  /*e3e0*/  F2I.S64.F64.TRUNC R2, R2 ;  /* 0x0000000200027311 */ /* 0x004e24000030d900 */
[----:B0-----:R-:W-:Y:S01]  /*e3f0*/  PRMT R19, R2, 0x7610, R19 ;  /* 0x0000761002137816 */ /* 0x001fe20000000013 */
[----:B------:R-:W-:Y:S06]  /*e400*/  BRA `(.L_x_35746) ;  /* 0x0000000800ac7947 */ /* 0x000fec0003800000 */
.L_x_35741:
        /* <DEDUP_REMOVED lines=12> */
.L_x_35755:
[----:B------:R-:W2:Y:S02]  /*e4d0*/  LDG.E.64 R4, desc[UR36][R4.64] ;  /* 0x0000002404047981 */ /* 0x000ea4000c1e1b00 */
[----:B--2---:R-:W0:Y:S02]  /*e4e0*/  F2I.S64.F64.TRUNC R2, R4 ;  /* 0x0000000400027311 */ /* 0x004e24000030d900 */
[----:B0-----:R-:W-:Y:S01]  /*e4f0*/  PRMT R19, R2, 0x7610, R19 ;  /* 0x0000761002137816 */ /* 0x001fe20000000013 */
[----:B------:R-:W-:Y:S06]  /*e500*/  BRA `(.L_x_35746) ;  /* 0x00000008006c7947 */ /* 0x000fec0003800000 */
.L_x_35754:
        /* <DEDUP_REMOVED lines=28> */
.L_x_35757:
        /* <DEDUP_REMOVED lines=15> */
.L_x_35756:
[----:B------:R-:W2:Y:S02]  /*e7c0*/  LDG.E.U16 R2, desc[UR36][R4.64] ;  /* 0x0000002404027981 */ /* 0x000ea4000c1e1500 */
[----:B--2---:R-:W-:-:S06]  /*e7d0*/  IMAD.U32 R2, R2, 0x10000, RZ ;  /* 0x0001000002027824 */ /* 0x004fcc00078e00ff */
[----:B------:R-:W0:Y:S02]  /*e7e0*/  F2I.S64.TRUNC R2, R2 ;  /* 0x0000000200027311 */ /* 0x000e24000020d900 */
[----:B0-----:R-:W-:Y:S01]  /*e7f0*/  PRMT R19, R2, 0x7610, R19 ;  /* 0x0000761002137816 */ /* 0x001fe20000000013 */
[----:B------:R-:W-:Y:S06]  /*e800*/  BRA `(.L_x_35746) ;  /* 0x0000000400ac7947 */ /* 0x000fec0003800000 */
.L_x_35753:
        /* <DEDUP_REMOVED lines=10> */
.L_x_35760:
        /* <DEDUP_REMOVED lines=21> */
.L_x_35764:
[----:B------:R-:W-:Y:S05]  /*ea00*/  BSYNC B1 ;  /* 0x0000000000017941 */ /* 0x000fea0003800000 */
.L_x_35763:
[----:B------:R-:W-:Y:S01]  /*ea10*/  IMAD.SHL.U32 R2, R2, 0x100000, RZ ;  /* 0x0010000002027824 */ /* 0x000fe200078e00ff */
[----:B------:R-:W-:-:S04]  /*ea20*/  LEA R3, R0, 0x3b800000, 0x17 ;  /* 0x3b80000000037811 */ /* 0x000fc800078eb8ff */
[----:B------:R-:W-:-:S07]  /*ea30*/  LOP3.LUT R2, R3, R2, R4, 0xfe, !PT ;  /* 0x0000000203027212 */ /* 0x000fce00078efe04 */
.L_x_35762:
[----:B------:R-:W-:Y:S05]  /*ea40*/  BSYNC B0 ;  /* 0x0000000000007941 */ /* 0x000fea0003800000 */
.L_x_35761:
[----:B------:R-:W0:Y:S02]  /*ea50*/  F2I.S64.TRUNC R2, R2 ;  /* 0x0000000200027311 */ /* 0x000e24000020d900 */
[----:B0-----:R-:W-:Y:S01]  /*ea60*/  PRMT R19, R2, 0x7610, R19 ;  /* 0x0000761002137816 */ /* 0x001fe20000000013 */
[----:B------:R-:W-:Y:S06]  /*ea70*/  BRA `(.L_x_35746) ;  /* 0x0000000400107947 */ /* 0x000fec0003800000 */
.L_x_35759:
        /* <DEDUP_REMOVED lines=21> */
.L_x_35768:
[----:B------:R-:W-:Y:S05]  /*ebd0*/  BSYNC B1 ;  /* 0x0000000000017941 */ /* 0x000fea0003800000 */
.L_x_35767:
[----:B------:R-:W-:Y:S01]  /*ebe0*/  IMAD.SHL.U32 R2, R2, 0x200000, RZ ;  /* 0x0020000002027824 */ /* 0x000fe200078e00ff */
[----:B------:R-:W-:-:S04]  /*ebf0*/  LEA R3, R0, 0x37800000, 0x17 ;  /* 0x3780000000037811 */ /* 0x000fc800078eb8ff */
[----:B------:R-:W-:-:S07]  /*ec00*/  LOP3.LUT R2, R3, R2, R4, 0xfe, !PT ;  /* 0x0000000203027212 */ /* 0x000fce00078efe04 */
.L_x_35766:
[----:B------:R-:W-:Y:S05]  /*ec10*/  BSYNC B0 ;  /* 0x0000000000007941 */ /* 0x000fea0003800000 */
.L_x_35765:
[----:B------:R-:W0:Y:S02]  /*ec20*/  F2I.S64.TRUNC R2, R2 ;  /* 0x0000000200027311 */ /* 0x000e24000020d900 */
[----:B0-----:R-:W-:Y:S01]  /*ec30*/  PRMT R19, R2, 0x7610, R19 ;  /* 0x0000761002137816 */ /* 0x001fe20000000013 */
[----:B------:R-:W-:Y:S06]  /*ec40*/  BRA `(.L_x_35746) ;  /* 0x00000000009c7947 */ /* 0x000fec0003800000 */
.L_x_35758:
        /* <DEDUP_REMOVED lines=14> */
.L_x_35772:
[----:B------:R-:W-:Y:S05]  /*ed30*/  BSYNC B0 ;  /* 0x0000000000007941 */ /* 0x000fea0003800000 */
.L_x_35771:
[----:B------:R-:W0:Y:S02]  /*ed40*/  F2I.S64.TRUNC R2, R2 ;  /* 0x0000000200027311 */ /* 0x000e24000020d900 */
[----:B0-----:R-:W-:Y:S01]  /*ed50*/  PRMT R19, R2, 0x7610, R19 ;  /* 0x0000761002137816 */ /* 0x001fe20000000013 */
[----:B------:R-:W-:Y:S06]  /*ed60*/  BRA `(.L_x_35746) ;  /* 0x0000000000547947 */ /* 0x000fec0003800000 */
.L_x_35745:
        /* <DEDUP_REMOVED lines=16> */
.L_x_35773:
[----:B------:R-:W-:Y:S01]  /*ee70*/  PRMT R19, RZ, 0x7610, R19 ;  /* 0x00007610ff137816 */ /* 0x000fe20000000013 */
[----:B------:R-:W-:Y:S06]  /*ee80*/  BRA `(.L_x_35746) ;  /* 0x00000000000c7947 */ /* 0x000fec0003800000 */
.L_x_35770:
[----:B------:R0:W5:Y:S01]  /*ee90*/  LDG.E.U8 R19, desc[UR36][R4.64] ;  /* 0x0000002404137981 */ /* 0x000162000c1e1100 */
[----:B------:R-:W-:Y:S05]  /*eea0*/  BRA `(.L_x_35746) ;  /* 0x0000000000047947 */ /* 0x000fea0003800000 */
.L_x_35769:
[----:B------:R1:W5:Y:S02]  /*eeb0*/  LDG.E.U8 R19, desc[UR36][R4.64] ;  /* 0x0000002404137981 */ /* 0x000364000c1e1100 */
.L_x_35746:
        /* <DEDUP_REMOVED lines=17> */
.L_x_35777:
[----:B------:R1:W5:Y:S01]  /*efd0*/  LDG.E.U8 R0, desc[UR36][R4.64] ;  /* 0x0000002404007981 */ /* 0x000362000c1e1100 */
[----:B------:R-:W-:Y:S05]  /*efe0*/  BRA `(.L_x_35779) ;  /* 0x0000000c00647947 */ /* 0x000fea0003800000 */
.L_x_35776:
        /* <DEDUP_REMOVED lines=8> */
.L_x_35781:
[----:B------:R3:W5:Y:S01]  /*f070*/  LDG.E.U8 R0, desc[UR36][R4.64] ;  /* 0x0000002404007981 */ /* 0x000762000c1e1100 */
[----:B------:R-:W-:Y:S05]  /*f080*/  BRA `(.L_x_35779) ;  /* 0x0000000c003c7947 */ /* 0x000fea0003800000 */
.L_x_35780:
[----:B------:R2:W5:Y:S01]  /*f090*/  LDG.E.U16 R0, desc[UR36][R4.64] ;  /* 0x0000002404007981 */ /* 0x000562000c1e1500 */
[----:B------:R-:W-:Y:S05]  /*f0a0*/  BRA `(.L_x_35779) ;  /* 0x0000000c00347947 */ /* 0x000fea0003800000 */
.L_x_35775:
        /* <DEDUP_REMOVED lines=10> */
.L_x_35783:
[----:B------:R-:W2:Y:S02]  /*f150*/  LDG.E.U16 R2, desc[UR36][R4.64] ;  /* 0x0000002404027981 */ /* 0x000ea4000c1e1500 */
[----:B--2---:R-:W-:-:S06]  /*f160*/  HADD2.F32 R2, -RZ, R2.H0_H0 ;  /* 0x20000002ff027230 */ /* 0x004fcc0000004100 */
[----:B------:R-:W0:Y:S02]  /*f170*/  F2I.S64.TRUNC R2, R2 ;  /* 0x0000000200027311 */ /* 0x000e24000020d900 */
[----:B0-----:R-:W-:Y:S01]  /*f180*/  PRMT R0, R2, 0x7610, R0 ;  /* 0x0000761002007816 */ /* 0x001fe20000000000 */
[----:B------:R-:W-:Y:S06]  /*f190*/  BRA `(.L_x_35779) ;  /* 0x0000000800f87947 */ /* 0x000fec0003800000 */
.L_x_35782:
        /* <DEDUP_REMOVED lines=10> */
.L_x_35785:
[----:B------:R-:W2:Y:S02]  /*f240*/  LDG.E.U16 R4, desc[UR36][R4.64] ;  /* 0x0000002404047981 */ /* 0x000ea4000c1e1500 */
[----:B--2---:R-:W-:-:S06]  /*f250*/  HADD2.F32 R2, -RZ, R4.H0_H0 ;  /* 0x20000004ff027230 */ /* 0x004fcc0000004100 */
[----:B------:R-:W0:Y:S02]  /*f260*/  F2I.S64.TRUNC R2, R2 ;  /* 0x0000000200027311 */ /* 0x000e24000020d900 */
[----:B0-----:R-:W-:Y:S01]  /*f270*/  PRMT R0, R2, 0x7610, R0 ;  /* 0x0000761002007816 */ /* 0x001fe20000000000 */
[----:B------:R-:W-:Y:S06]  /*f280*/  BRA `(.L_x_35779) ;  /* 0x0000000800bc7947 */ /* 0x000fec0003800000 */
.L_x_35784:
[----:B------:R-:W2:Y:S02]  /*f290*/  LDG.E.64 R2, desc[UR36][R4.64] ;  /* 0x0000002404027981 */ /* 0x000ea4000c1e1b00 */
[----:B--2---:R-:W0:Y:S02]  /*f2a0*/  F2I.S64.F64.TRUNC R2, R2 ;  /* 0x0000000200027311 */ /* 0x004e24000030d900 */
[----:B0-----:R-:W-:Y:S01]  /*f2b0*/  PRMT R0, R2, 0x7610, R0 ;  /* 0x0000761002007816 */ /* 0x001fe20000000000 */
[----:B------:R-:W-:Y:S06]  /*f2c0*/  BRA `(.L_x_35779) ;  /* 0x0000000800ac7947 */ /* 0x000fec0003800000 */
.L_x_35774:
        /* <DEDUP_REMOVED lines=12> */
.L_x_35788:
[----:B------:R-:W2:Y:S02]  /*f390*/  LDG.E.64 R4, desc[UR36][R4.64] ;  /* 0x0000002404047981 */ /* 0x000ea4000c1e1b00 */
[----:B--2---:R-:W0:Y:S02]  /*f3a0*/  F2I.S64.F64.TRUNC R2, R4 ;  /* 0x0000000400027311 */ /* 0x004e24000030d900 */
[----:B0-----:R-:W-:Y:S01]  /*f3b0*/  PRMT R0, R2, 0x7610, R0 ;  /* 0x0000761002007816 */ /* 0x001fe20000000000 */
[----:B------:R-:W-:Y:S06]  /*f3c0*/  BRA `(.L_x_35779) ;  /* 0x00000008006c7947 */ /* 0x000fec0003800000 */
.L_x_35787:
        /* <DEDUP_REMOVED lines=28> */
.L_x_35790:
        /* <DEDUP_REMOVED lines=15> */
.L_x_35789:
[----:B------:R-:W2:Y:S02]  /*f680*/  LDG.E.U16 R2, desc[UR36][R4.64] ;  /* 0x0000002404027981 */ /* 0x000ea4000c1e1500 */
[----:B--2---:R-:W-:-:S06]  /*f690*/  IMAD.U32 R2, R2, 0x10000, RZ ;  /* 0x0001000002027824 */ /* 0x004fcc00078e00ff */
[----:B------:R-:W0:Y:S02]  /*f6a0*/  F2I.S64.TRUNC R2, R2 ;  /* 0x0000000200027311 */ /* 0x000e24000020d900 */
[----:B0-----:R-:W-:Y:S01]  /*f6b0*/  PRMT R0, R2, 0x7610, R0 ;  /* 0x0000761002007816 */ /* 0x001fe20000000000 */
[----:B------:R-:W-:Y:S06]  /*f6c0*/  BRA `(.L_x_35779) ;  /* 0x0000000400ac7947 */ /* 0x000fec0003800000 */
.L_x_35786:
        /* <DEDUP_REMOVED lines=10> */
.L_x_35793:
        /* <DEDUP_REMOVED lines=21> */
.L_x_35797:
[----:B------:R-:W-:Y:S05]  /*f8c0*/  BSYNC B1 ;  /* 0x0000000000017941 */ /* 0x000fea0003800000 */
.L_x_35796:
[----:B------:R-:W-:Y:S01]  /*f8d0*/  IMAD.SHL.U32 R2, R2, 0x100000, RZ ;  /* 0x0010000002027824 */ /* 0x000fe200078e00ff */
[----:B------:R-:W-:-:S04]  /*f8e0*/  LEA R3, R0, 0x3b800000, 0x17 ;  /* 0x3b80000000037811 */ /* 0x000fc800078eb8ff */
[----:B------:R-:W-:-:S07]  /*f8f0*/  LOP3.LUT R2, R3, R2, R4, 0xfe, !PT ;  /* 0x0000000203027212 */ /* 0x000fce00078efe04 */
.L_x_35795:
[----:B------:R-:W-:Y:S05]  /*f900*/  BSYNC B0 ;  /* 0x0000000000007941 */ /* 0x000fea0003800000 */
.L_x_35794:
[----:B------:R-:W0:Y:S02]  /*f910*/  F2I.S64.TRUNC R2, R2 ;  /* 0x0000000200027311 */ /* 0x000e24000020d900 */
[----:B0-----:R-:W-:Y:S01]  /*f920*/  PRMT R0, R2, 0x7610, R0 ;  /* 0x0000761002007816 */ /* 0x001fe20000000000 */
[----:B------:R-:W-:Y:S06]  /*f930*/  BRA `(.L_x_35779) ;  /* 0x0000000400107947 */ /* 0x000fec0003800000 */
.L_x_35792:
        /* <DEDUP_REMOVED lines=21> */
.L_x_35801:
[----:B------:R-:W-:Y:S05]  /*fa90*/  BSYNC B1 ;  /* 0x0000000000017941 */ /* 0x000fea0003800000 */
.L_x_35800:
[----:B------:R-:W-:Y:S01]  /*faa0*/  IMAD.SHL.U32 R2, R2, 0x200000, RZ ;  /* 0x0020000002027824 */ /* 0x000fe200078e00ff */
[----:B------:R-:W-:-:S04]  /*fab0*/  LEA R3, R0, 0x37800000, 0x17 ;  /* 0x3780000000037811 */ /* 0x000fc800078eb8ff */
[----:B------:R-:W-:-:S07]  /*fac0*/  LOP3.LUT R2, R3, R2, R4, 0xfe, !PT ;  /* 0x0000000203027212 */ /* 0x000fce00078efe04 */
.L_x_35799:
[----:B------:R-:W-:Y:S05]  /*fad0*/  BSYNC B0 ;  /* 0x0000000000007941 */ /* 0x000fea0003800000 */
.L_x_35798:
[----:B------:R-:W0:Y:S02]  /*fae0*/  F2I.S64.TRUNC R2, R2 ;  /* 0x0000000200027311 */ /* 0x000e24000020d900 */
[----:B0-----:R-:W-:Y:S01]  /*faf0*/  PRMT R0, R2, 0x7610, R0 ;  /* 0x0000761002007816 */ /* 0x001fe20000000000 */
[----:B------:R-:W-:Y:S06]  /*fb00*/  BRA `(.L_x_35779) ;  /* 0x00000000009c7947 */ /* 0x000fec0003800000 */
.L_x_35791:
        /* <DEDUP_REMOVED lines=14> */
.L_x_35805:
[----:B------:R-:W-:Y:S05]  /*fbf0*/  BSYNC B0 ;  /* 0x0000000000007941 */ /* 0x000fea0003800000 */
.L_x_35804:
[----:B------:R-:W0:Y:S02]  /*fc00*/  F2I.S64.TRUNC R2, R2 ;  /* 0x0000000200027311 */ /* 0x000e24000020d900 */
[----:B0-----:R-:W-:Y:S01]  /*fc10*/  PRMT R0, R2, 0x7610, R0 ;  /* 0x0000761002007816 */ /* 0x001fe20000000000 */
[----:B------:R-:W-:Y:S06]  /*fc20*/  BRA `(.L_x_35779) ;  /* 0x0000000000547947 */ /* 0x000fec0003800000 */
.L_x_35778:
        /* <DEDUP_REMOVED lines=16> */
.L_x_35806:
[----:B------:R-:W-:Y:S01]  /*fd30*/  PRMT R0, RZ, 0x7610, R0 ;  /* 0x00007610ff007816 */ /* 0x000fe20000000000 */
[----:B------:R-:W-:Y:S06]  /*fd40*/  BRA `(.L_x_35779) ;  /* 0x00000000000c7947 */ /* 0x000fec0003800000 */
.L_x_35803:
[----:B------:R0:W5:Y:S01]  /*fd50*/  LDG.E.U8 R0, desc[UR36][R4.64] ;  /* 0x0000002404007981 */ /* 0x000162000c1e1100 */
[----:B------:R-:W-:Y:S05]  /*fd60*/  BRA `(.L_x_35779) ;  /* 0x0000000000047947 */ /* 0x000fea0003800000 */
.L_x_35802:
[----:B------:R0:W5:Y:S02]  /*fd70*/  LDG.E.U8 R0, desc[UR36][R4.64] ;  /* 0x0000002404007981 */ /* 0x000164000c1e1100 */
.L_x_35779:
        /* <DEDUP_REMOVED lines=19> */
.L_x_35810:
[----:B------:R-:W-:Y:S01]  /*feb0*/  STG.E.U8 desc[UR36][R16.64], R5 ;  /* 0x0000000510007986 */ /* 0x000fe2000c101124 */
[----:B------:R-:W-:Y:S05]  /*fec0*/  EXIT ;  /* 0x000000000000794d */ /* 0x000fea0003800000 */
.L_x_35809:
        /* <DEDUP_REMOVED lines=8> */
[----:B------:R-:W-:Y:S01]  /*ff50*/  STG.E.64 desc[UR36][R16.64], R2 ;  /* 0x0000000210007986 */ /* 0x000fe2000c101b24 */
[----:B------:R-:W-:Y:S05]  /*ff60*/  EXIT ;  /* 0x000000000000794d */ /* 0x000fea0003800000 */
.L_x_35813:
[----:B------:R-:W-:-:S05]  /*ff70*/  LOP3.LUT R5, R5, 0xffff, RZ, 0xc0, !PT ;  /* 0x0000ffff05057812 */ /* 0x000fca00078ec0ff */
[----:B------:R-:W-:Y:S01]  /*ff80*/  STG.E desc[UR36][R16.64], R5 ;  /* 0x0000000510007986 */ /* 0x000fe2000c101924 */
[----:B------:R-:W-:Y:S05]  /*ff90*/  EXIT ;  /* 0x000000000000794d */ /* 0x000fea0003800000 */
.L_x_35812:
[----:B------:R-:W-:Y:S01]  /*ffa0*/  STG.E.U16 desc[UR36][R16.64], R5 ;  /* 0x0000000510007986 */ /* 0x000fe2000c101524 */
[----:B------:R-:W-:Y:S05]  /*ffb0*/  EXIT ;  /* 0x000000000000794d */ /* 0x000fea0003800000 */
.L_x_35808:
[----:B------:R-:W-:-:S13]  /*ffc0*/  ISETP.GT.AND P0, PT, R0, 0x6, PT ;  /* 0x000000060000780c */ /* 0x000fda0003f04270 */
[----:B------:R-:W-:Y:S05]  /*ffd0*/  @P0 BRA `(.L_x_35814) ;  /* 0x00000000002c0947 */ /* 0x000fea0003800000 */
[----:B------:R-:W-:-:S13]  /*ffe0*/  ISETP.NE.AND P0, PT, R0, 0x5, PT ;  /* 0x000000050000780c */ /* 0x000fda0003f05270 */
[----:B------:R-:W-:Y:S05]  /*fff0*/  @!P0 BRA `(.L_x_35815) ;  /* 0x0000000000148947 */ /* 0x000fea0003800000 */
[----:B------:R-:W-:-:S13]  /*10000*/  ISETP.NE.AND P0, PT, R0, 0x6, PT ;  /* 0x000000060000780c */ /* 0x000fda0003f05270 */
[----:B------:R-:W-:Y:S05]  /*10010*/  @P0 BRA `(.L_x_35811) ;  /* 0x0000000800b00947 */ /* 0x000fea0003800000 */
[----:B------:R-:W0:Y:S02]  /*10020*/  I2F.U16 R5, R5 ;  /* 0x0000000500057306 */ /* 0x000e240000101000 */
[----:B0-----:R-:W-:Y:S01]  /*10030*/  STG.E desc[UR36][R16.64], R5 ;  /* 0x0000000510007986 */ /* 0x001fe2000c101924 */
[----:B------:R-:W-:Y:S05]  /*10040*/  EXIT ;  /* 0x000000000000794d */ /* 0x000fea0003800000 */
.L_x_35815:
[----:B------:R-:W0:Y:S02]  /*10050*/  I2F.U16 R0, R5 ;  /* 0x0000000500007306 */ /* 0x000e240000101000 */
[----:B0-----:R-:W-:-:S05]  /*10060*/  F2FP.F16.F32.PACK_AB R0, RZ, R0 ;  /* 0x00000000ff00723e */ /* 0x001fca00000000ff */
[----:B------:R-:W-:Y:S01]  /*10070*/  STG.E.U16 desc[UR36][R16.64], R0 ;  /* 0x0000000010007986 */ /* 0x000fe2000c101524 */
[----:B------:R-:W-:Y:S05]  /*10080*/  EXIT ;  /* 0x000000000000794d */ /* 0x000fea0003800000 */
.L_x_35814:
        /* <DEDUP_REMOVED lines=8> */
[----:B0-----:R-:W-:Y:S01]  /*10110*/  STG.E.64 desc[UR36][R16.64], R2 ;  /* 0x0000000210007986 */ /* 0x001fe2000c101b24 */
[----:B------:R-:W-:Y:S05]  /*10120*/  EXIT ;  /* 0x000000000000794d */ /* 0x000fea0003800000 */
.L_x_35817:
[----:B------:R-:W0:Y:S02]  /*10130*/  I2F.U16 R5, R5 ;  /* 0x0000000500057306 */ /* 0x000e240000101000 */
[----:B0-----:R-:W-:-:S04]  /*10140*/  F2FP.F16.F32.PACK_AB R3, RZ, R5 ;  /* 0x00000005ff03723e */ /* 0x001fc800000000ff */
[----:B------:R-:W-:-:S05]  /*10150*/  PRMT R3, R3, 0x5410, RZ ;  /* 0x0000541003037816 */ /* 0x000fca00000000ff */
[----:B------:R-:W-:Y:S01]  /*10160*/  STG.E desc[UR36][R16.64], R3 ;  /* 0x0000000310007986 */ /* 0x000fe2000c101924 */
[----:B------:R-:W-:Y:S05]  /*10170*/  EXIT ;  /* 0x000000000000794d */ /* 0x000fea0003800000 */
.L_x_35816:
[----:B------:R-:W0:Y:S02]  /*10180*/  I2F.F64.U16 R2, R5 ;  /* 0x0000000500027312 */ /* 0x000e240000101800 */
[----:B0-----:R-:W-:Y:S01]  /*10190*/  STG.E.64 desc[UR36][R16.64], R2 ;  /* 0x0000000210007986 */ /* 0x001fe2000c101b24 */
[----:B------:R-:W-:Y:S05]  /*101a0*/  EXIT ;  /* 0x000000000000794d */ /* 0x000fea0003800000 */
.L_x_35807:
        /* <DEDUP_REMOVED lines=10> */
[----:B------:R-:W-:Y:S01]  /*10250*/  STG.E.U8 desc[UR36][R16.64], R3 ;  /* 0x0000000310007986 */ /* 0x000fe2000c101124 */
[----:B------:R-:W-:Y:S05]  /*10260*/  EXIT ;  /* 0x000000000000794d */ /* 0x000fea0003800000 */
.L_x_35820:
[----:B------:R-:W0:Y:S01]  /*10270*/  I2F.F64.U16 R4, R5 ;  /* 0x0000000500047312 */ /* 0x000e220000101800 */
[----:B------:R-:W-:-:S05]  /*10280*/  CS2R R6, SRZ ;  /* 0x0000000000067805 */ /* 0x000fca000001ff00 */
[----:B0-----:R-:W-:Y:S01]  /*10290*/  STG.E.128 desc[UR36][R16.64], R4 ;  /* 0x0000000410007986 */ /* 0x001fe2000c101d24 */
[----:B------:R-:W-:Y:S05]  /*102a0*/  EXIT ;  /* 0x000000000000794d */ /* 0x000fea0003800000 */
.L_x_35819:
        /* <DEDUP_REMOVED lines=21> */
.L_x_35824:
[----:B------:R-:W-:Y:S05]  /*10400*/  BSYNC B0 ;  /* 0x0000000000007941 */ /* 0x000fea0003800000 */
.L_x_35823:
[----:B------:R-:W-:-:S05]  /*10410*/  LOP3.LUT R3, R0, R3, RZ, 0xfc, !PT ;  /* 0x0000000300037212 */ /* 0x000fca00078efcff */
[----:B------:R-:W-:Y:S01]  /*10420*/  STG.E.U8 desc[UR36][R16.64], R3 ;  /* 0x0000000310007986 */ /* 0x000fe2000c101124 */
[----:B------:R-:W-:Y:S05]  /*10430*/  EXIT ;  /* 0x000000000000794d */ /* 0x000fea0003800000 */
.L_x_35822:
        /* <DEDUP_REMOVED lines=13> */
.L_x_35826:
[----:B------:R-:W-:Y:S01]  /*10510*/  IMAD.MOV.U32 R0, RZ, RZ, 0x7f ;  /* 0x0000007fff007424 */ /* 0x000fe200078e00ff */
[----:B------:R-:W-:-:S04]  /*10520*/  ISETP.GT.U32.AND P0, PT, R2, 0x7f800000, PT ;  /* 0x7f8000000200780c */ /* 0x000fc80003f04070 */
[----:B------:R-:W-:-:S09]  /*10530*/  SEL R0, R0, 0x7c, P0 ;  /* 0x0000007c00007807 */ /* 0x000fd20000000000 */
.L_x_35827:
[----:B------:R-:W-:Y:S05]  /*10540*/  BSYNC B0 ;  /* 0x0000000000007941 */ /* 0x000fea0003800000 */
.L_x_35825:
[----:B------:R-:W-:-:S04]  /*10550*/  LOP3.LUT R2, R5, 0x80000000, RZ, 0xc0, !PT ;  /* 0x8000000005027812 */ /* 0x000fc800078ec0ff */
[----:B------:R-:W-:-:S04]  /*10560*/  SHF.R.U32.HI R3, RZ, 0x18, R2 ;  /* 0x00000018ff037819 */ /* 0x000fc80000011602 */
[----:B------:R-:W-:-:S05]  /*10570*/  LOP3.LUT R3, R0, R3, RZ, 0xfc, !PT ;  /* 0x0000000300037212 */ /* 0x000fca00078efcff */
[----:B------:R-:W-:Y:S01]  /*10580*/  STG.E.U8 desc[UR36][R16.64], R3 ;  /* 0x0000000310007986 */ /* 0x000fe2000c101124 */
[----:B------:R-:W-:Y:S05]  /*10590*/  EXIT ;  /* 0x000000000000794d */ /* 0x000fea0003800000 */
.L_x_35821:
[----:B------:R-:W0:Y:S02]  /*105a0*/  I2F.U16 R0, R5 ;  /* 0x0000000500007306 */ /* 0x000e240000101000 */
[----:B0-----:R-:W-:-:S05]  /*105b0*/  F2FP.BF16.F32.PACK_AB R0, RZ, R0 ;  /* 0x00000000ff00723e */ /* 0x001fca00000010ff */
[----:B------:R-:W-:Y:S01]  /*105c0*/  STG.E.U16 desc[UR36][R16.64], R0 ;  /* 0x0000000010007986 */ /* 0x000fe2000c101524 */
[----:B------:R-:W-:Y:S05]  /*105d0*/  EXIT ;  /* 0x000000000000794d */ /* 0x000fea0003800000 */
.L_x_35818:
        /* <DEDUP_REMOVED lines=10> */
.L_x_35830:
        /* <DEDUP_REMOVED lines=17> */
.L_x_35833:
[----:B------:R-:W-:-:S04]  /*10790*/  LOP3.LUT R2, R5, 0x80000000, RZ, 0xc0, !PT ;  /* 0x8000000005027812 */ /* 0x000fc800078ec0ff */
[----:B------:R-:W-:-:S04]  /*107a0*/  SHF.R.U32.HI R3, RZ, 0x18, R2 ;  /* 0x00000018ff037819 */ /* 0x000fc80000011602 */
[----:B------:R-:W-:-:S04]  /*107b0*/  LOP3.LUT R0, R0, R3, RZ, 0xfc, !PT ;  /* 0x0000000300007212 */ /* 0x000fc800078efcff */
[----:B------:R-:W-:-:S07]  /*107c0*/  PRMT R8, R0, 0x7610, R8 ;  /* 0x0000761000087816 */ /* 0x000fce0000000008 */
.L_x_35832:
[----:B------:R-:W-:Y:S05]  /*107d0*/  BSYNC B0 ;  /* 0x0000000000007941 */ /* 0x000fea0003800000 */
.L_x_35831:
[----:B------:R-:W-:Y:S01]  /*107e0*/  STG.E.U8 desc[UR36][R16.64], R8 ;  /* 0x0000000810007986 */ /* 0x000fe2000c101124 */
[----:B------:R-:W-:Y:S05]  /*107f0*/  EXIT ;  /* 0x000000000000794d */ /* 0x000fea0003800000 */
.L_x_35829:
        /* <DEDUP_REMOVED lines=17> */
.L_x_35836:
[----:B------:R-:W-:-:S04]  /*10910*/  LOP3.LUT R2, R5, 0x80000000, RZ, 0xc0, !PT ;  /* 0x8000000005027812 */ /* 0x000fc800078ec0ff */
[----:B------:R-:W-:-:S04]  /*10920*/  SHF.R.U32.HI R3, RZ, 0x18, R2 ;  /* 0x00000018ff037819 */ /* 0x000fc80000011602 */
[----:B------:R-:W-:-:S04]  /*10930*/  LOP3.LUT R0, R0, R3, RZ, 0xfc, !PT ;  /* 0x0000000300007212 */ /* 0x000fc800078efcff */
[----:B------:R-:W-:-:S07]  /*10940*/  PRMT R8, R0, 0x7610, R8 ;  /* 0x0000761000087816 */ /* 0x000fce0000000008 */
.L_x_35835:
[----:B------:R-:W-:Y:S05]  /*10950*/  BSYNC B0 ;  /* 0x0000000000007941 */ /* 0x000fea0003800000 */
.L_x_35834:
[----:B------:R-:W-:Y:S01]  /*10960*/  STG.E.U8 desc[UR36][R16.64], R8 ;  /* 0x0000000810007986 */ /* 0x000fe2000c101124 */
[----:B------:R-:W-:Y:S05]  /*10970*/  EXIT ;  /* 0x000000000000794d */ /* 0x000fea0003800000 */
.L_x_35828:
        /* <DEDUP_REMOVED lines=22> */
.L_x_35811:
        /* <DEDUP_REMOVED lines=16> */
.L_x_35839:
[----:B------:R-:W-:Y:S05]  /*10be0*/  EXIT ;  /* 0x000000000000794d */ /* 0x000fea0003800000 */
.L_x_35838:
[----:B------:R-:W-:Y:S01]  /*10bf0*/  LOP3.LUT R2, R5, 0xffff, RZ, 0xc0, !PT ;  /* 0x0000ffff05027812 */ /* 0x000fe200078ec0ff */
[----:B------:R-:W-:-:S05]  /*10c00*/  IMAD.MOV.U32 R3, RZ, RZ, RZ ;  /* 0x000000ffff037224 */ /* 0x000fca00078e00ff */
[----:B------:R-:W-:Y:S01]  /*10c10*/  STG.E.64 desc[UR36][R16.64], R2 ;  /* 0x0000000210007986 */ /* 0x000fe2000c101b24 */
[----:B------:R-:W-:Y:S05]  /*10c20*/  EXIT ;  /* 0x000000000000794d */ /* 0x000fea0003800000 */
.L_x_35837:
[----:B------:R-:W-:-:S05]  /*10c30*/  LOP3.LUT R5, R5, 0xffff, RZ, 0xc0, !PT ;  /* 0x0000ffff05057812 */ /* 0x000fca00078ec0ff */
[----:B------:R-:W-:Y:S01]  /*10c40*/  STG.E desc[UR36][R16.64], R5 ;  /* 0x0000000510007986 */ /* 0x000fe2000c101924 */
[----:B------:R-:W-:Y:S05]  /*10c50*/  EXIT ;  /* 0x000000000000794d */ /* 0x000fea0003800000 */
        .weak           $__internal_63_$__cuda_sm20_div_u16
        .type           $__internal_63_$__cuda_sm20_div_u16,@function
        .size           $__internal_63_$__cuda_sm20_div_u16,(.L_x_37741 - $__internal_63_$__cuda_sm20_div_u16)
$__internal_63_$__cuda_sm20_div_u16:
[----:B------:R-:W0:Y:S01]  /*10c60*/  I2F.U16 R2, R5 ;  /* 0x0000000500027306 */ /* 0x000e220000101000 */
[----:B------:R-:W-:Y:S01]  /*10c70*/  IMAD.MOV.U32 R3, RZ, RZ, 0x4b800000 ;  /* 0x4b800000ff037424 */ /* 0x000fe200078e00ff */
[C---:B0-----:R-:W-:Y:S02]  /*10c80*/  FSETP.GEU.AND P1, PT, |R2|.reuse, 1.175494350822287508e-38, PT ;  /* 0x008000000200780b */ /* 0x041fe40003f2e200 */
[----:B------:R-:W-:Y:S02]  /*10c90*/  FSETP.GT.AND P0, PT, |R2|, 8.50705917302346158658e+37, PT ;  /* 0x7e8000000200780b */ /* 0x000fe40003f04200 */
[----:B------:R-:W-:-:S04]  /*10ca0*/  FSEL R3, R3, 1, !P1 ;  /* 0x3f80000003037808 */ /* 0x000fc80004800000 */
[----:B------:R-:W-:Y:S02]  /*10cb0*/  FSEL R3, R3, 0.25, !P0 ;  /* 0x3e80000003037808 */ /* 0x000fe40004000000 */
[----:B------:R-:W-:-:S03]  /*10cc0*/  ISETP.NE.U32.AND P0, PT, R5, RZ, PT ;  /* 0x000000ff0500720c */ /* 0x000fc60003f05070 */
[----:B------:R-:W-:Y:S02]  /*10cd0*/  FMUL R4, R2, R3 ;  /* 0x0000000302047220 */ /* 0x000fe40000400000 */
[----:B------:R-:W-:Y:S08]  /*10ce0*/  I2F.U16.RZ R2, R7 ;  /* 0x0000000700027306 */ /* 0x000ff0000010d000 */
[----:B------:R-:W0:Y:S02]  /*10cf0*/  MUFU.RCP R4, R4 ;  /* 0x0000000400047308 */ /* 0x000e240000001000 */
[----:B0-----:R-:W-:-:S04]  /*10d00*/  FMUL R3, R3, R4 ;  /* 0x0000000403037220 */ /* 0x001fc80000400000 */
[----:B------:R-:W-:-:S04]  /*10d10*/  VIADD R3, R3, 0x2 ;  /* 0x0000000203037836 */ /* 0x000fc80000000000 */
[----:B------:R-:W-:Y:S01]  /*10d20*/  FMUL.RZ R6, R2, R3 ;  /* 0x0000000302067220 */ /* 0x000fe2000040c000 */
[----:B------:R-:W-:Y:S02]  /*10d30*/  IMAD.MOV.U32 R2, RZ, RZ, R0 ;  /* 0x000000ffff027224 */ /* 0x000fe400078e0000 */
[----:B------:R-:W-:-:S03]  /*10d40*/  IMAD.MOV.U32 R3, RZ, RZ, 0x0 ;  /* 0x00000000ff037424 */ /* 0x000fc600078e00ff */
[----:B------:R-:W0:Y:S02]  /*10d50*/  F2I.U32.TRUNC.NTZ R6, R6 ;  /* 0x0000000600067305 */ /* 0x000e24000020f000 */
[----:B0-----:R-:W-:Y:S01]  /*10d60*/  LOP3.LUT R5, R6, 0xffff, RZ, 0xc0, !PT ;  /* 0x0000ffff06057812 */ /* 0x001fe200078ec0ff */
[----:B------:R-:W-:Y:S01]  /*10d70*/  @!P0 IMAD.MOV.U32 R5, RZ, RZ, -0x1 ;  /* 0xffffffffff058424 */ /* 0x000fe200078e00ff */
[----:B------:R-:W-:Y:S06]  /*10d80*/  RET.REL.NODEC R2 `(_ZN2at6native18elementwise_kernelILi128ELi4EZNS0_15gpu_kernel_implINS0_13BinaryFunctorIhhhZZZNS0_15binary_internal21div_floor_kernel_cudaERNS_18TensorIteratorBaseEENKUlvE_clEvENKUlvE_clEvEUlhhE_EEEEvS6_RKT_EUliE_EEviT1_) ;  /* 0xfffffef0029c7950 */ /* 0x000fec0003c3ffff */
.L_x_35840:
        /* <DEDUP_REMOVED lines=15> */
.L_x_37741:


//--------------------- .text._ZN2at6native27unrolled_elementwise_kernelINS0_13BinaryFunctorIhhhZZZNS0_15binary_internal21div_floor_kernel_cudaERNS_18TensorIteratorBaseEENKUlvE_clEvENKUlvE_clEvEUlhhE_EESt5arrayIPcLm3EELi4E23TrivialOffsetCalculatorILi2EjESD_ILi1EjENS0_6memory12LoadWithCastILi2EEENSG_13StoreWithCastILi1EEEEEviT_T0_T2_T3_T4_T5_ --------------------------
	.section	.text._ZN2at6native27unrolled_elementwise_kernelINS0_13BinaryFunctorIhhhZZZNS0_15binary_internal21div_floor_kernel_cudaERNS_18TensorIteratorBaseEENKUlvE_clEvENKUlvE_clEvEUlhhE_EESt5arrayIPcLm3EELi4E23TrivialOffsetCalculatorILi2EjESD_ILi1EjENS0_6memory12LoadWithCastILi2EEENSG_13StoreWithCastILi1EEEEEviT_T0_T2_T3_T4_T5_,"ax",@progbits
	.align	128
        .global         _ZN2at6native27unrolled_elementwise_kernelINS0_13BinaryFunctorIhhhZZZNS0_15binary_internal21div_floor_kernel_cudaERNS_18TensorIteratorBaseEENKUlvE_clEvENKUlvE_clEvEUlhhE_EESt5arrayIPcLm3EELi4E23TrivialOffsetCalculatorILi2EjESD_ILi1EjENS0_6memory12LoadWithCastILi2EEENSG_13StoreWithCastILi1EEEEEviT_T0_T2_T3_T4_T5_
        .type           _ZN2at6native27unrolled_elementwise_kernelINS0_13BinaryFunctorIhhhZZZNS0_15binary_internal21div_floor_kernel_cudaERNS_18TensorIteratorBaseEENKUlvE_clEvENKUlvE_clEvEUlhhE_EESt5arrayIPcLm3EELi4E23TrivialOffsetCalculatorILi2EjESD_ILi1EjENS0_6memory12LoadWithCastILi2EEENSG_13StoreWithCastILi1EEEEEviT_T0_T2_T3_T4_T5_,@function
        .size           _ZN2at6native27unrolled_elementwise_kernelINS0_13BinaryFunctorIhhhZZZNS0_15binary_internal21div_floor_kernel_cudaERNS_18TensorIteratorBaseEENKUlvE_clEvENKUlvE_clEvEUlhhE_EESt5arrayIPcLm3EELi4E23TrivialOffsetCalculatorILi2EjESD_ILi1EjENS0_6memory12LoadWithCastILi2EEENSG_13StoreWithCastILi1EEEEEviT_T0_T2_T3_T4_T5_,(.L_x_37742 - _ZN2at6native27unrolled_elementwise_kernelINS0_13BinaryFunctorIhhhZZZNS0_15binary_internal21div_floor_kernel_cudaERNS_18TensorIteratorBaseEENKUlvE_clEvENKUlvE_clEvEUlhhE_EESt5arrayIPcLm3EELi4E23TrivialOffsetCalculatorILi2EjESD_ILi1EjENS0_6memory12LoadWithCastILi2EEENSG_13StoreWithCastILi1EEEEEviT_T0_T2_T3_T4_T5_)
        .other          _ZN2at6native27unrolled_elementwise_kernelINS0_13BinaryFunctorIhhhZZZNS0_15binary_internal21div_floor_kernel_cudaERNS_18TensorIteratorBaseEENKUlvE_clEvENKUlvE_clEvEUlhhE_EESt5arrayIPcLm3EELi4E23TrivialOffsetCalculatorILi2EjESD_ILi1EjENS0_6memory12LoadWithCastILi2EEENSG_13StoreWithCastILi1EEEEEviT_T0_T2_T3_T4_T5_,@"STO_CUDA_ENTRY STV_DEFAULT"
_ZN2at6native27unrolled_elementwise_kernelINS0_13BinaryFunctorIhhhZZZNS0_15binary_internal21div_floor_kernel_cudaERNS_18TensorIteratorBaseEENKUlvE_clEvENKUlvE_clEvEUlhhE_EESt5arrayIPcLm3EELi4E23TrivialOffsetCalculatorILi2EjESD_ILi1EjENS0_6memory12LoadWithCastILi2EEENSG_13StoreWithCastILi1EEEEEviT_T0_T2_T3_T4_T5_:
.text._ZN2at6native27unrolled_elementwise_kernelINS0_13BinaryFunctorIhhhZZZNS0_15binary_internal21div_floor_kernel_cudaERNS_18TensorIteratorBaseEENKUlvE_clEvENKUlvE_clEvEUlhhE_EESt5arrayIPcLm3EELi4E23TrivialOffsetCalculatorILi2EjESD_ILi1EjENS0_6memory12LoadWithCastILi2EEENSG_13StoreWithCastILi1EEEEEviT_T0_T2_T3_T4_T5_:
        /* <DEDUP_REMOVED lines=33> */
.L_x_35846:
[----:B------:R3:W5:Y:S01]  /*0210*/  LDG.E.U8 R27, desc[UR36][R6.64] ;  /* 0x00000024061b7981 */ /* 0x000762000c1e1100 */
[----:B------:R-:W-:Y:S05]  /*0220*/  BRA `(.L_x_35848) ;  /* 0x0000000c00687947 */ /* 0x000fea0003800000 */
.L_x_35845:
        /* <DEDUP_REMOVED lines=8> */
.L_x_35850:
[----:B------:R1:W5:Y:S01]  /*02b0*/  LDG.E.U8 R27, desc[UR36][R6.64] ;  /* 0x00000024061b7981 */ /* 0x000362000c1e1100 */
[----:B------:R-:W-:Y:S05]  /*02c0*/  BRA `(.L_x_35848) ;  /* 0x0000000c00407947 */ /* 0x000fea0003800000 */
.L_x_35849:
[----:B------:R2:W5:Y:S01]  /*02d0*/  LDG.E.U16 R27, desc[UR36][R6.64] ;  /* 0x00000024061b7981 */ /* 0x000562000c1e1500 */
[----:B------:R-:W-:Y:S05]  /*02e0*/  BRA `(.L_x_35848) ;  /* 0x0000000c00387947 */ /* 0x000fea0003800000 */
.L_x_35844:
        /* <DEDUP_REMOVED lines=10> */
.L_x_35852:
[----:B------:R-:W2:Y:S02]  /*0390*/  LDG.E.U16 R4, desc[UR36][R6.64] ;  /* 0x0000002406047981 */ /* 0x000ea4000c1e1500 */
[----:B--2---:R-:W-:-:S06]  /*03a0*/  HADD2.F32 R4, -RZ, R4.H0_H0 ;  /* 0x20000004ff047230 */ /* 0x004fcc0000004100 */
[----:B------:R-:W0:Y:S02]  /*03b0*/  F2I.S64.TRUNC R4, R4 ;  /* 0x0000000400047311 */ /* 0x000e24000020d900 */
[----:B0-----:R-:W-:Y:S01]  /*03c0*/  PRMT R27, R4, 0x7610, R27 ;  /* 0x00007610041b7816 */ /* 0x001fe2000000001b */
[----:B------:R-:W-:Y:S06]  /*03d0*/  BRA `(.L_x_35848) ;  /* 0x0000000800fc7947 */ /* 0x000fec0003800000 */
.L_x_35851:
        /* <DEDUP_REMOVED lines=10> */
.L_x_35854:
[----:B------:R-:W2:Y:S02]  /*0480*/  LDG.E.U16 R6, desc[UR36][R6.64] ;  /* 0x0000002406067981 */ /* 0x000ea4000c1e1500 */
[----:B--2---:R-:W-:-:S06]  /*0490*/  HADD2.F32 R4, -RZ, R6.H0_H0 ;  /* 0x20000006ff047230 */ /* 0x004fcc0000004100 */
[----:B------:R-:W0:Y:S02]  /*04a0*/  F2I.S64.TRUNC R4, R4 ;  /* 0x0000000400047311 */ /* 0x000e24000020d900 */
[----:B0-----:R-:W-:Y:S01]  /*04b0*/  PRMT R27, R4, 0x7610, R27 ;  /* 0x00007610041b7816 */ /* 0x001fe2000000001b */
[----:B------:R-:W-:Y:S06]  /*04c0*/  BRA `(.L_x_35848) ;  /* 0x0000000800c07947 */ /* 0x000fec0003800000 */
.L_x_35853:
[----:B------:R-:W2:Y:S02]  /*04d0*/  LDG.E.64 R4, desc[UR36][R6.64] ;  /* 0x0000002406047981 */ /* 0x000ea4000c1e1b00 */
[----:B--2---:R-:W0:Y:S02]  /*04e0*/  F2I.S64.F64.TRUNC R4, R4 ;  /* 0x0000000400047311 */ /* 0x004e24000030d900 */
[----:B0-----:R-:W-:Y:S01]  /*04f0*/  PRMT R27, R4, 0x7610, R27 ;  /* 0x00007610041b7816 */ /* 0x001fe2000000001b */
[----:B------:R-:W-:Y:S06]  /*0500*/  BRA `(.L_x_35848) ;  /* 0x0000000800b07947 */ /* 0x000fec0003800000 */
.L_x_35843:
        /* <DEDUP_REMOVED lines=12> */
.L_x_35857:
[----:B------:R-:W2:Y:S02]  /*05d0*/  LDG.E.64 R6, desc[UR36][R6.64] ;  /* 0x0000002406067981 */ /* 0x000ea4000c1e1b00 */
[----:B--2---:R-:W0:Y:S02]  /*05e0*/  F2I.S64.F64.TRUNC R4, R6 ;  /* 0x0000000600047311 */ /* 0x004e24000030d900 */
[----:B0-----:R-:W-:Y:S01]  /*05f0*/  PRMT R27, R4, 0x7610, R27 ;  /* 0x00007610041b7816 */ /* 0x001fe2000000001b */
[----:B------:R-:W-:Y:S06]  /*0600*/  BRA `(.L_x_35848) ;  /* 0x0000000800707947 */ /* 0x000fec0003800000 */
.L_x_35856:
        /* <DEDUP_REMOVED lines=28> */
.L_x_35859:
        /* <DEDUP_REMOVED lines=13> */
[----:B------:R-:W0:Y:S02]  /*08a0*/  F2I.S64.TRUNC R4, R0 ;  /* 0x0000000000047311 */ /* 0x000e24000020d900 */
[----:B0-----:R-:W-:Y:S01]  /*08b0*/  PRMT R27, R4, 0x7610, R27 ;  /* 0x00007610041b7816 */ /* 0x001fe2000000001b */
[----:B------:R-:W-:Y:S06]  /*08c0*/  BRA `(.L_x_35848) ;  /* 0x0000000400c07947 */ /* 0x000fec0003800000 */
.L_x_35858:
[----:B------:R-:W2:Y:S02]  /*08d0*/  LDG.E.U16 R4, desc[UR36][R6.64] ;  /* 0x0000002406047981 */ /* 0x000ea4000c1e1500 */
[----:B--2---:R-:W-:-:S06]  /*08e0*/  IMAD.U32 R4, R4, 0x10000, RZ ;  /* 0x0001000004047824 */ /* 0x004fcc00078e00ff */
[----:B------:R-:W0:Y:S02]  /*08f0*/  F2I.S64.TRUNC R4, R4 ;  /* 0x0000000400047311 */ /* 0x000e24000020d900 */
[----:B0-----:R-:W-:Y:S01]  /*0900*/  PRMT R27, R4, 0x7610, R27 ;  /* 0x00007610041b7816 */ /* 0x001fe2000000001b */
[----:B------:R-:W-:Y:S06]  /*0910*/  BRA `(.L_x_35848) ;  /* 0x0000000400ac7947 */ /* 0x000fec0003800000 */
.L_x_35855:
        /* <DEDUP_REMOVED lines=10> */
.L_x_35862:
        /* <DEDUP_REMOVED lines=21> */
.L_x_35866:
[----:B------:R-:W-:Y:S05]  /*0b10*/  BSYNC B1 ;  /* 0x0000000000017941 */ /* 0x000fea0003800000 */
.L_x_35865:
[----:B------:R-:W-:Y:S01]  /*0b20*/  IMAD.SHL.U32 R3, R3, 0x100000, RZ ;  /* 0x0010000003037824 */ /* 0x000fe200078e00ff */
[----:B------:R-:W-:-:S04]  /*0b30*/  LEA R5, R0, 0x3b800000, 0x17 ;  /* 0x3b80000000057811 */ /* 0x000fc800078eb8ff */
[----:B------:R-:W-:-:S07]  /*0b40*/  LOP3.LUT R4, R5, R3, R6, 0xfe, !PT ;  /* 0x0000000305047212 */ /* 0x000fce00078efe06 */
.L_x_35864:
[----:B------:R-:W-:Y:S05]  /*0b50*/  BSYNC B0 ;  /* 0x0000000000007941 */ /* 0x000fea0003800000 */
.L_x_35863:
[----:B------:R-:W0:Y:S02]  /*0b60*/  F2I.S64.TRUNC R4, R4 ;  /* 0x0000000400047311 */ /* 0x000e24000020d900 */
[----:B0-----:R-:W-:Y:S01]  /*0b70*/  PRMT R27, R4, 0x7610, R27 ;  /* 0x00007610041b7816 */ /* 0x001fe2000000001b */
[----:B------:R-:W-:Y:S06]  /*0b80*/  BRA `(.L_x_35848) ;  /* 0x0000000400107947 */ /* 0x000fec0003800000 */
.L_x_35861:
        /* <DEDUP_REMOVED lines=21> */
.L_x_35870:
[----:B------:R-:W-:Y:S05]  /*0ce0*/  BSYNC B1 ;  /* 0x0000000000017941 */ /* 0x000fea0003800000 */
.L_x_35869:
[----:B------:R-:W-:Y:S01]  /*0cf0*/  IMAD.SHL.U32 R3, R3, 0x200000, RZ ;  /* 0x0020000003037824 */ /* 0x000fe200078e00ff */
[----:B------:R-:W-:-:S04]  /*0d00*/  LEA R5, R0, 0x37800000, 0x17 ;  /* 0x3780000000057811 */ /* 0x000fc800078eb8ff */
[----:B------:R-:W-:-:S07]  /*0d10*/  LOP3.LUT R4, R5, R3, R6, 0xfe, !PT ;  /* 0x0000000305047212 */ /* 0x000fce00078efe06 */
.L_x_35868:
[----:B------:R-:W-:Y:S05]  /*0d20*/  BSYNC B0 ;  /* 0x0000000000007941 */ /* 0x000fea0003800000 */
.L_x_35867:
[----:B------:R-:W0:Y:S02]  /*0d30*/  F2I.S64.TRUNC R4, R4 ;  /* 0x0000000400047311 */ /* 0x000e24000020d900 */
[----:B0-----:R-:W-:Y:S01]  /*0d40*/  PRMT R27, R4, 0x7610, R27 ;  /* 0x00007610041b7816 */ /* 0x001fe2000000001b */
[----:B------:R-:W-:Y:S06]  /*0d50*/  BRA `(.L_x_35848) ;  /* 0x00000000009c7947 */ /* 0x000fec0003800000 */
.L_x_35860:
        /* <DEDUP_REMOVED lines=14> */
.L_x_35874:
[----:B------:R-:W-:Y:S05]  /*0e40*/  BSYNC B0 ;  /* 0x0000000000007941 */ /* 0x000fea0003800000 */
.L_x_35873:
[----:B------:R-:W0:Y:S02]  /*0e50*/  F2I.S64.TRUNC R4, R4 ;  /* 0x0000000400047311 */ /* 0x000e24000020d900 */
[----:B0-----:R-:W-:Y:S01]  /*0e60*/  PRMT R27, R4, 0x7610, R27 ;  /* 0x00007610041b7816 */ /* 0x001fe2000000001b */
[----:B------:R-:W-:Y:S06]  /*0e70*/  BRA `(.L_x_35848) ;  /* 0x0000000000547947 */ /* 0x000fec0003800000 */
.L_x_35847:
        /* <DEDUP_REMOVED lines=16> */
.L_x_35875:
[----:B------:R-:W-:Y:S01]  /*0f80*/  PRMT R27, RZ, 0x7610, R27 ;  /* 0x00007610ff1b7816 */ /* 0x000fe2000000001b */
[----:B------:R-:W-:Y:S06]  /*0f90*/  BRA `(.L_x_35848) ;  /* 0x00000000000c7947 */ /* 0x000fec0003800000 */
.L_x_35872:
[----:B------:R0:W5:Y:S01]  /*0fa0*/  LDG.E.U8 R27, desc[UR36][R6.64] ;  /* 0x00000024061b7981 */ /* 0x000162000c1e1100 */
[----:B------:R-:W-:Y:S05]  /*0fb0*/  BRA `(.L_x_35848) ;  /* 0x0000000000047947 */ /* 0x000fea0003800000 */
.L_x_35871:
[----:B------:R0:W5:Y:S02]  /*0fc0*/  LDG.E.U8 R27, desc[UR36][R6.64] ;  /* 0x00000024061b7981 */ /* 0x000164000c1e1100 */
.L_x_35848:
        /* <DEDUP_REMOVED lines=18> */
.L_x_35879:
[----:B------:R1:W5:Y:S01]  /*10f0*/  LDG.E.U8 R23, desc[UR36][R6.64] ;  /* 0x0000002406177981 */ /* 0x000362000c1e1100 */
[----:B------:R-:W-:Y:S05]  /*1100*/  BRA `(.L_x_35881) ;  /* 0x0000000c00647947 */ /* 0x000fea0003800000 */
.L_x_35878:
        /* <DEDUP_REMOVED lines=8> */
.L_x_35883:
[----:B------:R3:W5:Y:S01]  /*1190*/  LDG.E.U8 R23, desc[UR36][R6.64] ;  /* 0x0000002406177981 */ /* 0x000762000c1e1100 */
[----:B------:R-:W-:Y:S05]  /*11a0*/  BRA `(.L_x_35881) ;  /* 0x0000000c003c7947 */ /* 0x000fea0003800000 */
.L_x_35882:
[----:B------:R2:W5:Y:S01]  /*11b0*/  LDG.E.U16 R23, desc[UR36][R6.64] ;  /* 0x0000002406177981 */ /* 0x000562000c1e1500 */
[----:B------:R-:W-:Y:S05]  /*11c0*/  BRA `(.L_x_35881) ;  /* 0x0000000c00347947 */ /* 0x000fea0003800000 */
.L_x_35877:
        /* <DEDUP_REMOVED lines=10> */
.L_x_35885:
[----:B------:R-:W2:Y:S02]  /*1270*/  LDG.E.U16 R4, desc[UR36][R6.64] ;  /* 0x0000002406047981 */ /* 0x000ea4000c1e1500 */
[----:B--2---:R-:W-:-:S06]  /*1280*/  HADD2.F32 R4, -RZ, R4.H0_H0 ;  /* 0x20000004ff047230 */ /* 0x004fcc0000004100 */
[----:B------:R-:W0:Y:S02]  /*1290*/  F2I.S64.TRUNC R4, R4 ;  /* 0x0000000400047311 */ /* 0x000e24000020d900 */
[----:B0-----:R-:W-:Y:S01]  /*12a0*/  PRMT R23, R4, 0x7610, R23 ;  /* 0x0000761004177816 */ /* 0x001fe20000000017 */
[----:B------:R-:W-:Y:S06]  /*12b0*/  BRA `(.L_x_35881) ;  /* 0x0000000800f87947 */ /* 0x000fec0003800000 */
.L_x_35884:
        /* <DEDUP_REMOVED lines=10> */
.L_x_35887:
[----:B------:R-:W2:Y:S02]  /*1360*/  LDG.E.U16 R6, desc[UR36][R6.64] ;  /* 0x0000002406067981 */ /* 0x000ea4000c1e1500 */
[----:B--2---:R-:W-:-:S06]  /*1370*/  HADD2.F32 R4, -RZ, R6.H0_H0 ;  /* 0x20000006ff047230 */ /* 0x004fcc0000004100 */
[----:B------:R-:W0:Y:S02]  /*1380*/  F2I.S64.TRUNC R4, R4 ;  /* 0x0000000400047311 */ /* 0x000e24000020d900 */
[----:B0-----:R-:W-:Y:S01]  /*1390*/  PRMT R23, R4, 0x7610, R23 ;  /* 0x0000761004177816 */ /* 0x001fe20000000017 */
[----:B------:R-:W-:Y:S06]  /*13a0*/  BRA `(.L_x_35881) ;  /* 0x0000000800bc7947 */ /* 0x000fec0003800000 */
.L_x_35886:
[----:B------:R-:W2:Y:S02]  /*13b0*/  LDG.E.64 R4, desc[UR36][R6.64] ;  /* 0x0000002406047981 */ /* 0x000ea4000c1e1b00 */
[----:B--2---:R-:W0:Y:S02]  /*13c0*/  F2I.S64.F64.TRUNC R4, R4 ;  /* 0x0000000400047311 */ /* 0x004e24000030d900 */
[----:B0-----:R-:W-:Y:S01]  /*13d0*/  PRMT R23, R4, 0x7610, R23 ;  /* 0x0000761004177816 */ /* 0x001fe20000000017 */
[----:B------:R-:W-:Y:S06]  /*13e0*/  BRA `(.L_x_35881) ;  /* 0x0000000800ac7947 */ /* 0x000fec0003800000 */
.L_x_35876:
        /* <DEDUP_REMOVED lines=12> */
.L_x_35890:
[----:B------:R-:W2:Y:S02]  /*14b0*/  LDG.E.64 R6, desc[UR36][R6.64] ;  /* 0x0000002406067981 */ /* 0x000ea4000c1e1b00 */
[----:B--2---:R-:W0:Y:S02]  /*14c0*/  F2I.S64.F64.TRUNC R4, R6 ;  /* 0x0000000600047311 */ /* 0x004e24000030d900 */
[----:B0-----:R-:W-:Y:S01]  /*14d0*/  PRMT R23, R4, 0x7610, R23 ;  /* 0x0000761004177816 */ /* 0x001fe20000000017 */
[----:B------:R-:W-:Y:S06]  /*14e0*/  BRA `(.L_x_35881) ;  /* 0x00000008006c7947 */ /* 0x000fec0003800000 */
.L_x_35889:
        /* <DEDUP_REMOVED lines=28> */
.L_x_35892:
        /* <DEDUP_REMOVED lines=15> */
.L_x_35891:
[----:B------:R-:W2:Y:S02]  /*17a0*/  LDG.E.U16 R4, desc[UR36][R6.64] ;  /* 0x0000002406047981 */ /* 0x000ea4000c1e1500 */
[----:B--2---:R-:W-:-:S06]  /*17b0*/  IMAD.U32 R4, R4, 0x10000, RZ ;  /* 0x0001000004047824 */ /* 0x004fcc00078e00ff */
[----:B------:R-:W0:Y:S02]  /*17c0*/  F2I.S64.TRUNC R4, R4 ;  /* 0x0000000400047311 */ /* 0x000e24000020d900 */
[----:B0-----:R-:W-:Y:S01]  /*17d0*/  PRMT R23, R4, 0x7610, R23 ;  /* 0x0000761004177816 */ /* 0x001fe20000000017 */
[----:B------:R-:W-:Y:S06]  /*17e0*/  BRA `(.L_x_35881) ;  /* 0x0000000400ac7947 */ /* 0x000fec0003800000 */
.L_x_35888:
        /* <DEDUP_REMOVED lines=10> */
.L_x_35895:
        /* <DEDUP_REMOVED lines=21> */
.L_x_35899:
[----:B------:R-:W-:Y:S05]  /*19e0*/  BSYNC B1 ;  /* 0x0000000000017941 */ /* 0x000fea0003800000 */
.L_x_35898:
[----:B------:R-:W-:Y:S01]  /*19f0*/  IMAD.SHL.U32 R3, R3, 0x100000, RZ ;  /* 0x0010000003037824 */ /* 0x000fe200078e00ff */
[----:B------:R-:W-:-:S04]  /*1a00*/  LEA R5, R0, 0x3b800000, 0x17 ;  /* 0x3b80000000057811 */ /* 0x000fc800078eb8ff */
[----:B------:R-:W-:-:S07]  /*1a10*/  LOP3.LUT R4, R5, R3, R6, 0xfe, !PT ;  /* 0x0000000305047212 */ /* 0x000fce00078efe06 */
.L_x_35897:
[----:B------:R-:W-:Y:S05]  /*1a20*/  BSYNC B0 ;  /* 0x0000000000007941 */ /* 0x000fea0003800000 */
.L_x_35896:
[----:B------:R-:W0:Y:S02]  /*1a30*/  F2I.S64.TRUNC R4, R4 ;  /* 0x0000000400047311 */ /* 0x000e24000020d900 */
[----:B0-----:R-:W-:Y:S01]  /*1a40*/  PRMT R23, R4, 0x7610, R23 ;  /* 0x0000761004177816 */ /* 0x001fe20000000017 */
[----:B------:R-:W-:Y:S06]  /*1a50*/  BRA `(.L_x_35881) ;  /* 0x0000000400107947 */ /* 0x000fec0003800000 */
.L_x_35894:
        /* <DEDUP_REMOVED lines=21> */
.L_x_35903:
[----:B------:R-:W-:Y:S05]  /*1bb0*/  BSYNC B1 ;  /* 0x0000000000017941 */ /* 0x000fea0003800000 */
.L_x_35902:
[----:B------:R-:W-:Y:S01]  /*1bc0*/  IMAD.SHL.U32 R3, R3, 0x200000, RZ ;  /* 0x0020000003037824 */ /* 0x000fe200078e00ff */
[----:B------:R-:W-:-:S04]  /*1bd0*/  LEA R5, R0, 0x37800000, 0x17 ;  /* 0x3780000000057811 */ /* 0x000fc800078eb8ff */
[----:B------:R-:W-:-:S07]  /*1be0*/  LOP3.LUT R4, R5, R3, R6, 0xfe, !PT ;  /* 0x0000000305047212 */ /* 0x000fce00078efe06 */
.L_x_35901:
[----:B------:R-:W-:Y:S05]  /*1bf0*/  BSYNC B0 ;  /* 0x0000000000007941 */ /* 0x000fea0003800000 */
.L_x_35900:
[----:B------:R-:W0:Y:S02]  /*1c00*/  F2I.S64.TRUNC R4, R4 ;  /* 0x0000000400047311 */ /* 0x000e24000020d900 */
[----:B0-----:R-:W-:Y:S01]  /*1c10*/  PRMT R23, R4, 0x7610, R23 ;  /* 0x0000761004177816 */ /* 0x001fe20000000017 */
[----:B------:R-:W-:Y:S06]  /*1c20*/  BRA `(.L_x_35881) ;  /* 0x00000000009c7947 */ /* 0x000fec0003800000 */
.L_x_35893:
        /* <DEDUP_REMOVED lines=14> */
.L_x_35907:
[----:B------:R-:W-:Y:S05]  /*1d10*/  BSYNC B0 ;  /* 0x0000000000007941 */ /* 0x000fea0003800000 */
.L_x_35906:
[----:B------:R-:W0:Y:S02]  /*1d20*/  F2I.S64.TRUNC R4, R4 ;  /* 0x0000000400047311 */ /* 0x000e24000020d900 */
[----:B0-----:R-:W-:Y:S01]  /*1d30*/  PRMT R23, R4, 0x7610, R23 ;  /* 0x0000761004177816 */ /* 0x001fe20000000017 */
[----:B------:R-:W-:Y:S06]  /*1d40*/  BRA `(.L_x_35881) ;  /* 0x0000000000547947 */ /* 0x000fec0003800000 */
.L_x_35880:
        /* <DEDUP_REMOVED lines=16> */
.L_x_35908:
[----:B------:R-:W-:Y:S01]  /*1e50*/  PRMT R23, RZ, 0x7610, R23 ;  /* 0x00007610ff177816 */ /* 0x000fe20000000017 */
[----:B------:R-:W-:Y:S06]  /*1e60*/  BRA `(.L_x_35881) ;  /* 0x00000000000c7947 */ /* 0x000fec0003800000 */
.L_x_35905:
[----:B------:R0:W5:Y:S01]  /*1e70*/  LDG.E.U8 R23, desc[UR36][R6.64] ;  /* 0x0000002406177981 */ /* 0x000162000c1e1100 */
[----:B------:R-:W-:Y:S05]  /*1e80*/  BRA `(.L_x_35881) ;  /* 0x0000000000047947 */ /* 0x000fea0003800000 */
.L_x_35904:
[----:B------:R0:W5:Y:S02]  /*1e90*/  LDG.E.U8 R23, desc[UR36][R6.64] ;  /* 0x0000002406177981 */ /* 0x000164000c1e1100 */
.L_x_35881:
[----:B------:R-:W1:Y:S02]  /*1ea0*/  S2R R25, SR_TID.X ;  /* 0x0000000000197919 */ /* 0x000e640000002100 */
[----:B-1----:R-:W-:-:S07]  /*1eb0*/  VIADD R25, R25, 0x80 ;  /* 0x0000008019197836 */ /* 0x002fce0000000000 */
.L_x_35842:
[----:B------:R-:W-:Y:S05]  /*1ec0*/  BSYNC B6 ;  /* 0x0000000000067941 */ /* 0x000fea0003800000 */
.L_x_35841:
        /* <DEDUP_REMOVED lines=23> */
.L_x_35914:
[----:B------:R3:W5:Y:S01]  /*2040*/  LDG.E.U8 R22, desc[UR36][R6.64] ;  /* 0x0000002406167981 */ /* 0x000762000c1e1100 */
[----:B------:R-:W-:Y:S05]  /*2050*/  BRA `(.L_x_35916) ;  /* 0x0000000c00647947 */ /* 0x000fea0003800000 */
.L_x_35913:
        /* <DEDUP_REMOVED lines=8> */
.L_x_35918:
[----:B------:R0:W5:Y:S01]  /*20e0*/  LDG.E.U8 R22, desc[UR36][R6.64] ;  /* 0x0000002406167981 */ /* 0x000162000c1e1100 */
[----:B------:R-:W-:Y:S05]  /*20f0*/  BRA `(.L_x_35916) ;  /* 0x0000000c003c7947 */ /* 0x000fea0003800000 */
.L_x_35917:
[----:B------:R0:W5:Y:S01]  /*2100*/  LDG.E.U16 R22, desc[UR36][R6.64] ;  /* 0x0000002406167981 */ /* 0x000162000c1e1500 */
[----:B------:R-:W-:Y:S05]  /*2110*/  BRA `(.L_x_35916) ;  /* 0x0000000c00347947 */ /* 0x000fea0003800000 */
.L_x_35912:
        /* <DEDUP_REMOVED lines=10> */
.L_x_35920:
[----:B------:R-:W2:Y:S02]  /*21c0*/  LDG.E.U16 R4, desc[UR36][R6.64] ;  /* 0x0000002406047981 */ /* 0x000ea4000c1e1500 */
[----:B--2---:R-:W-:-:S06]  /*21d0*/  HADD2.F32 R4, -RZ, R4.H0_H0 ;  /* 0x20000004ff047230 */ /* 0x004fcc0000004100 */
[----:B------:R-:W0:Y:S02]  /*21e0*/  F2I.S64.TRUNC R4, R4 ;  /* 0x0000000400047311 */ /* 0x000e24000020d900 */
[----:B0-----:R-:W-:Y:S01]  /*21f0*/  PRMT R22, R4, 0x7610, R22 ;  /* 0x0000761004167816 */ /* 0x001fe20000000016 */
[----:B------:R-:W-:Y:S06]  /*2200*/  BRA `(.L_x_35916) ;  /* 0x0000000800f87947 */ /* 0x000fec0003800000 */
.L_x_35919:
        /* <DEDUP_REMOVED lines=10> */
.L_x_35922:
[----:B------:R-:W2:Y:S02]  /*22b0*/  LDG.E.U16 R6, desc[UR36][R6.64] ;  /* 0x0000002406067981 */ /* 0x000ea4000c1e1500 */
[----:B--2---:R-:W-:-:S06]  /*22c0*/  HADD2.F32 R4, -RZ, R6.H0_H0 ;  /* 0x20000006ff047230 */ /* 0x004fcc0000004100 */
[----:B------:R-:W0:Y:S02]  /*22d0*/  F2I.S64.TRUNC R4, R4 ;  /* 0x0000000400047311 */ /* 0x000e24000020d900 */
[----:B0-----:R-:W-:Y:S01]  /*22e0*/  PRMT R22, R4, 0x7610, R22 ;  /* 0x0000761004167816 */ /* 0x001fe20000000016 */
[----:B------:R-:W-:Y:S06]  /*22f0*/  BRA `(.L_x_35916) ;  /* 0x0000000800bc7947 */ /* 0x000fec0003800000 */
.L_x_35921:
[----:B------:R-:W2:Y:S02]  /*2300*/  LDG.E.64 R4, desc[UR36][R6.64] ;  /* 0x0000002406047981 */ /* 0x000ea4000c1e1b00 */
[----:B--2---:R-:W0:Y:S02]  /*2310*/  F2I.S64.F64.TRUNC R4, R4 ;  /* 0x0000000400047311 */ /* 0x004e24000030d900 */
[----:B0-----:R-:W-:Y:S01]  /*2320*/  PRMT R22, R4, 0x7610, R22 ;  /* 0x0000761004167816 */ /* 0x001fe20000000016 */
[----:B------:R-:W-:Y:S06]  /*2330*/  BRA `(.L_x_35916) ;  /* 0x0000000800ac7947 */ /* 0x000fec0003800000 */
.L_x_35911:
        /* <DEDUP_REMOVED lines=12> */
.L_x_35925:
[----:B------:R-:W2:Y:S02]  /*2400*/  LDG.E.64 R6, desc[UR36][R6.64] ;  /* 0x0000002406067981 */ /* 0x000ea4000c1e1b00 */
[----:B--2---:R-:W0:Y:S02]  /*2410*/  F2I.S64.F64.TRUNC R4, R6 ;  /* 0x0000000600047311 */ /* 0x004e24000030d900 */
[----:B0-----:R-:W-:Y:S01]  /*2420*/  PRMT R22, R4, 0x7610, R22 ;  /* 0x0000761004167816 */ /* 0x001fe20000000016 */
[----:B------:R-:W-:Y:S06]  /*2430*/  BRA `(.L_x_35916) ;  /* 0x00000008006c7947 */ /* 0x000fec0003800000 */
.L_x_35924:
        /* <DEDUP_REMOVED lines=28> */
.L_x_35927:
        /* <DEDUP_REMOVED lines=15> */
.L_x_35926:
[----:B------:R-:W2:Y:S02]  /*26f0*/  LDG.E.U16 R4, desc[UR36][R6.64] ;  /* 0x0000002406047981 */ /* 0x000ea4000c1e1500 */
[----:B--2---:R-:W-:-:S06]  /*2700*/  IMAD.U32 R4, R4, 0x10000, RZ ;  /* 0x0001000004047824 */ /* 0x004fcc00078e00ff */
[----:B------:R-:W0:Y:S02]  /*2710*/  F2I.S64.TRUNC R4, R4 ;  /* 0x0000000400047311 */ /* 0x000e24000020d900 */
[----:B0-----:R-:W-:Y:S01]  /*2720*/  PRMT R22, R4, 0x7610, R22 ;  /* 0x0000761004167816 */ /* 0x001fe20000000016 */
[----:B------:R-:W-:Y:S06]  /*2730*/  BRA `(.L_x_35916) ;  /* 0x0000000400ac7947 */ /* 0x000fec0003800000 */
.L_x_35923:
        /* <DEDUP_REMOVED lines=10> */
.L_x_35930:
        /* <DEDUP_REMOVED lines=21> */
.L_x_35934:
[----:B------:R-:W-:Y:S05]  /*2930*/  BSYNC B1 ;  /* 0x0000000000017941 */ /* 0x000fea0003800000 */
.L_x_35933:
[----:B------:R-:W-:Y:S01]  /*2940*/  IMAD.SHL.U32 R3, R3, 0x100000, RZ ;  /* 0x0010000003037824 */ /* 0x000fe200078e00ff */
[----:B------:R-:W-:-:S04]  /*2950*/  LEA R5, R0, 0x3b800000, 0x17 ;  /* 0x3b80000000057811 */ /* 0x000fc800078eb8ff */
[----:B------:R-:W-:-:S07]  /*2960*/  LOP3.LUT R4, R5, R3, R6, 0xfe, !PT ;  /* 0x0000000305047212 */ /* 0x000fce00078efe06 */
.L_x_35932:
[----:B------:R-:W-:Y:S05]  /*2970*/  BSYNC B0 ;  /* 0x0000000000007941 */ /* 0x000fea0003800000 */
.L_x_35931:
[----:B------:R-:W0:Y:S02]  /*2980*/  F2I.S64.TRUNC R4, R4 ;  /* 0x0000000400047311 */ /* 0x000e24000020d900 */
[----:B0-----:R-:W-:Y:S01]  /*2990*/  PRMT R22, R4, 0x7610, R22 ;  /* 0x0000761004167816 */ /* 0x001fe20000000016 */
[----:B------:R-:W-:Y:S06]  /*29a0*/  BRA `(.L_x_35916) ;  /* 0x0000000400107947 */ /* 0x000fec0003800000 */
.L_x_35929:
        /* <DEDUP_REMOVED lines=21> */
.L_x_35938:
[----:B------:R-:W-:Y:S05]  /*2b00*/  BSYNC B1 ;  /* 0x0000000000017941 */ /* 0x000fea0003800000 */
.L_x_35937:
[----:B------:R-:W-:Y:S01]  /*2b10*/  IMAD.SHL.U32 R3, R3, 0x200000, RZ ;  /* 0x0020000003037824 */ /* 0x000fe200078e00ff */
[----:B------:R-:W-:-:S04]  /*2b20*/  LEA R5, R0, 0x37800000, 0x17 ;  /* 0x3780000000057811 */ /* 0x000fc800078eb8ff */
[----:B------:R-:W-:-:S07]  /*2b30*/  LOP3.LUT R4, R5, R3, R6, 0xfe, !PT ;  /* 0x0000000305047212 */ /* 0x000fce00078efe06 */
.L_x_35936:
[----:B------:R-:W-:Y:S05]  /*2b40*/  BSYNC B0 ;  /* 0x0000000000007941 */ /* 0x000fea0003800000 */
.L_x_35935:
[----:B------:R-:W0:Y:S02]  /*2b50*/  F2I.S64.TRUNC R4, R4 ;  /* 0x0000000400047311 */ /* 0x000e24000020d900 */
[----:B0-----:R-:W-:Y:S01]  /*2b60*/  PRMT R22, R4, 0x7610, R22 ;  /* 0x0000761004167816 */ /* 0x001fe20000000016 */
[----:B------:R-:W-:Y:S06]  /*2b70*/  BRA `(.L_x_35916) ;  /* 0x00000000009c7947 */ /* 0x000fec0003800000 */
.L_x_35928:
        /* <DEDUP_REMOVED lines=14> */
.L_x_35942:
[----:B------:R-:W-:Y:S05]  /*2c60*/  BSYNC B0 ;  /* 0x0000000000007941 */ /* 0x000fea0003800000 */
.L_x_35941:
[----:B------:R-:W0:Y:S02]  /*2c70*/  F2I.S64.TRUNC R4, R4 ;  /* 0x0000000400047311 */ /* 0x000e24000020d900 */
[----:B0-----:R-:W-:Y:S01]  /*2c80*/  PRMT R22, R4, 0x7610, R22 ;  /* 0x0000761004167816 */ /* 0x001fe20000000016 */
[----:B------:R-:W-:Y:S06]  /*2c90*/  BRA `(.L_x_35916) ;  /* 0x0000000000547947 */ /* 0x000fec0003800000 */
.L_x_35915:
        /* <DEDUP_REMOVED lines=16> */
.L_x_35943:
[----:B------:R-:W-:Y:S01]  /*2da0*/  PRMT R22, RZ, 0x7610, R22 ;  /* 0x00007610ff167816 */ /* 0x000fe20000000016 */
[----:B------:R-:W-:Y:S06]  /*2db0*/  BRA `(.L_x_35916) ;  /* 0x00000000000c7947 */ /* 0x000fec0003800000 */
.L_x_35940:
[----:B------:R0:W5:Y:S01]  /*2dc0*/  LDG.E.U8 R22, desc[UR36][R6.64] ;  /* 0x0000002406167981 */ /* 0x000162000c1e1100 */
[----:B------:R-:W-:Y:S05]  /*2dd0*/  BRA `(.L_x_35916) ;  /* 0x0000000000047947 */ /* 0x000fea0003800000 */
.L_x_35939:
[----:B------:R1:W5:Y:S02]  /*2de0*/  LDG.E.U8 R22, desc[UR36][R6.64] ;  /* 0x0000002406167981 */ /* 0x000364000c1e1100 */
.L_x_35916:
        /* <DEDUP_REMOVED lines=18> */
.L_x_35947:
[----:B------:R4:W5:Y:S01]  /*2f10*/  LDG.E.U8 R26, desc[UR36][R6.64] ;  /* 0x00000024061a7981 */ /* 0x000962000c1e1100 */
[----:B------:R-:W-:Y:S05]  /*2f20*/  BRA `(.L_x_35949) ;  /* 0x0000000c00647947 */ /* 0x000fea0003800000 */
.L_x_35946:
        /* <DEDUP_REMOVED lines=8> */
.L_x_35951:
[----:B------:R0:W5:Y:S01]  /*2fb0*/  LDG.E.U8 R26, desc[UR36][R6.64] ;  /* 0x00000024061a7981 */ /* 0x000162000c1e1100 */
[----:B------:R-:W-:Y:S05]  /*2fc0*/  BRA `(.L_x_35949) ;  /* 0x0000000c003c7947 */ /* 0x000fea0003800000 */
.L_x_35950:
[----:B------:R0:W5:Y:S01]  /*2fd0*/  LDG.E.U16 R26, desc[UR36][R6.64] ;  /* 0x00000024061a7981 */ /* 0x000162000c1e1500 */
[----:B------:R-:W-:Y:S05]  /*2fe0*/  BRA `(.L_x_35949) ;  /* 0x0000000c00347947 */ /* 0x000fea0003800000 */
.L_x_35945:
        /* <DEDUP_REMOVED lines=10> */
.L_x_35953:
[----:B------:R-:W2:Y:S02]  /*3090*/  LDG.E.U16 R4, desc[UR36][R6.64] ;  /* 0x0000002406047981 */ /* 0x000ea4000c1e1500 */
[----:B--2---:R-:W-:-:S06]  /*30a0*/  HADD2.F32 R4, -RZ, R4.H0_H0 ;  /* 0x20000004ff047230 */ /* 0x004fcc0000004100 */
[----:B------:R-:W0:Y:S02]  /*30b0*/  F2I.S64.TRUNC R4, R4 ;  /* 0x0000000400047311 */ /* 0x000e24000020d900 */
[----:B0-----:R-:W-:Y:S01]  /*30c0*/  PRMT R26, R4, 0x7610, R26 ;  /* 0x00007610041a7816 */ /* 0x001fe2000000001a */
[----:B------:R-:W-:Y:S06]  /*30d0*/  BRA `(.L_x_35949) ;  /* 0x0000000800f87947 */ /* 0x000fec0003800000 */
.L_x_35952:
        /* <DEDUP_REMOVED lines=10> */
.L_x_35955:
[----:B------:R-:W2:Y:S02]  /*3180*/  LDG.E.U16 R6, desc[UR36][R6.64] ;  /* 0x0000002406067981 */ /* 0x000ea4000c1e1500 */
[----:B--2---:R-:W-:-:S06]  /*3190*/  HADD2.F32 R4, -RZ, R6.H0_H0 ;  /* 0x20000006ff047230 */ /* 0x004fcc0000004100 */
[----:B------:R-:W0:Y:S02]  /*31a0*/  F2I.S64.TRUNC R4, R4 ;  /* 0x0000000400047311 */ /* 0x000e24000020d900 */
[----:B0-----:R-:W-:Y:S01]  /*31b0*/  PRMT R26, R4, 0x7610, R26 ;  /* 0x00007610041a7816 */ /* 0x001fe2000000001a */
[----:B------:R-:W-:Y:S06]  /*31c0*/  BRA `(.L_x_35949) ;  /* 0x0000000800bc7947 */ /* 0x000fec0003800000 */
.L_x_35954:
[----:B------:R-:W2:Y:S02]  /*31d0*/  LDG.E.64 R4, desc[UR36][R6.64] ;  /* 0x0000002406047981 */ /* 0x000ea4000c1e1b00 */
[----:B--2---:R-:W0:Y:S02]  /*31e0*/  F2I.S64.F64.TRUNC R4, R4 ;  /* 0x0000000400047311 */ /* 0x004e24000030d900 */
[----:B0-----:R-:W-:Y:S01]  /*31f0*/  PRMT R26, R4, 0x7610, R26 ;  /* 0x00007610041a7816 */ /* 0x001fe2000000001a */
[----:B------:R-:W-:Y:S06]  /*3200*/  BRA `(.L_x_35949) ;  /* 0x0000000800ac7947 */ /* 0x000fec0003800000 */
.L_x_35944:
        /* <DEDUP_REMOVED lines=12> */
.L_x_35958:
[----:B------:R-:W2:Y:S02]  /*32d0*/  LDG.E.64 R6, desc[UR36][R6.64] ;  /* 0x0000002406067981 */ /* 0x000ea4000c1e1b00 */
[----:B--2---:R-:W0:Y:S02]  /*32e0*/  F2I.S64.F64.TRUNC R4, R6 ;  /* 0x0000000600047311 */ /* 0x004e24000030d900 */
[----:B0-----:R-:W-:Y:S01]  /*32f0*/  PRMT R26, R4, 0x7610, R26 ;  /* 0x00007610041a7816 */ /* 0x001fe2000000001a */
[----:B------:R-:W-:Y:S06]  /*3300*/  BRA `(.L_x_35949) ;  /* 0x00000008006c7947 */ /* 0x000fec0003800000 */
.L_x_35957:
        /* <DEDUP_REMOVED lines=28> */
.L_x_35960:
        /* <DEDUP_REMOVED lines=15> */
.L_x_35959:
[----:B------:R-:W2:Y:S02]  /*35c0*/  LDG.E.U16 R4, desc[UR36][R6.64] ;  /* 0x0000002406047981 */ /* 0x000ea4000c1e1500 */
[----:B--2---:R-:W-:-:S06]  /*35d0*/  IMAD.U32 R4, R4, 0x10000, RZ ;  /* 0x0001000004047824 */ /* 0x004fcc00078e00ff */
[----:B------:R-:W0:Y:S02]  /*35e0*/  F2I.S64.TRUNC R4, R4 ;  /* 0x0000000400047311 */ /* 0x000e24000020d900 */
[----:B0-----:R-:W-:Y:S01]  /*35f0*/  PRMT R26, R4, 0x7610, R26 ;  /* 0x00007610041a7816 */ /* 0x001fe2000000001a */
[----:B------:R-:W-:Y:S06]  /*3600*/  BRA `(.L_x_35949) ;  /* 0x0000000400ac7947 */ /* 0x000fec0003800000 */
.L_x_35956:
        /* <DEDUP_REMOVED lines=10> */
.L_x_35963:
        /* <DEDUP_REMOVED lines=21> */
.L_x_35967:
[----:B------:R-:W-:Y:S05]  /*3800*/  BSYNC B1 ;  /* 0x0000000000017941 */ /* 0x000fea0003800000 */
.L_x_35966:
[----:B------:R-:W-:Y:S01]  /*3810*/  IMAD.SHL.U32 R3, R3, 0x100000, RZ ;  /* 0x0010000003037824 */ /* 0x000fe200078e00ff */
[----:B------:R-:W-:-:S04]  /*3820*/  LEA R5, R0, 0x3b800000, 0x17 ;  /* 0x3b80000000057811 */ /* 0x000fc800078eb8ff */
[----:B------:R-:W-:-:S07]  /*3830*/  LOP3.LUT R4, R5, R3, R6, 0xfe, !PT ;  /* 0x0000000305047212 */ /* 0x000fce00078efe06 */
.L_x_35965:
[----:B------:R-:W-:Y:S05]  /*3840*/  BSYNC B0 ;  /* 0x0000000000007941 */ /* 0x000fea0003800000 */
.L_x_35964:
[----:B------:R-:W0:Y:S02]  /*3850*/  F2I.S64.TRUNC R4, R4 ;  /* 0x0000000400047311 */ /* 0x000e24000020d900 */
[----:B0-----:R-:W-:Y:S01]  /*3860*/  PRMT R26, R4, 0x7610, R26 ;  /* 0x00007610041a7816 */ /* 0x001fe2000000001a */
[----:B------:R-:W-:Y:S06]  /*3870*/  BRA `(.L_x_35949) ;  /* 0x0000000400107947 */ /* 0x000fec0003800000 */
.L_x_35962:
        /* <DEDUP_REMOVED lines=21> */
.L_x_35971:
[----:B------:R-:W-:Y:S05]  /*39d0*/  BSYNC B1 ;  /* 0x0000000000017941 */ /* 0x000fea0003800000 */
.L_x_35970:
[----:B------:R-:W-:Y:S01]  /*39e0*/  IMAD.SHL.U32 R3, R3, 0x200000, RZ ;  /* 0x0020000003037824 */ /* 0x000fe200078e00ff */
[----:B------:R-:W-:-:S04]  /*39f0*/  LEA R5, R0, 0x37800000, 0x17 ;  /* 0x3780000000057811 */ /* 0x000fc800078eb8ff */
[----:B------:R-:W-:-:S07]  /*3a00*/  LOP3.LUT R4, R5, R3, R6, 0xfe, !PT ;  /* 0x0000000305047212 */ /* 0x000fce00078efe06 */
.L_x_35969:
[----:B------:R-:W-:Y:S05]  /*3a10*/  BSYNC B0 ;  /* 0x0000000000007941 */ /* 0x000fea0003800000 */
.L_x_35968:
[----:B------:R-:W0:Y:S02]  /*3a20*/  F2I.S64.TRUNC R4, R4 ;  /* 0x0000000400047311 */ /* 0x000e24000020d900 */
[----:B0-----:R-:W-:Y:S01]  /*3a30*/  PRMT R26, R4, 0x7610, R26 ;  /* 0x00007610041a7816 */ /* 0x001fe2000000001a */
[----:B------:R-:W-:Y:S06]  /*3a40*/  BRA `(.L_x_35949) ;  /* 0x00000000009c7947 */ /* 0x000fec0003800000 */
.L_x_35961:
        /* <DEDUP_REMOVED lines=14> */
.L_x_35975:
[----:B------:R-:W-:Y:S05]  /*3b30*/  BSYNC B0 ;  /* 0x0000000000007941 */ /* 0x000fea0003800000 */
.L_x_35974:
[----:B------:R-:W0:Y:S02]  /*3b40*/  F2I.S64.TRUNC R4, R4 ;  /* 0x0000000400047311 */ /* 0x000e24000020d900 */
[----:B0-----:R-:W-:Y:S01]  /*3b50*/  PRMT R26, R4, 0x7610, R26 ;  /* 0x00007610041a7816 */ /* 0x001fe2000000001a */
[----:B------:R-:W-:Y:S06]  /*3b60*/  BRA `(.L_x_35949) ;  /* 0x0000000000547947 */ /* 0x000fec0003800000 */
.L_x_35948:
        /* <DEDUP_REMOVED lines=16> */
.L_x_35976:
[----:B------:R-:W-:Y:S01]  /*3c70*/  PRMT R26, RZ, 0x7610, R26 ;  /* 0x00007610ff1a7816 */ /* 0x000fe2000000001a */
[----:B------:R-:W-:Y:S06]  /*3c80*/  BRA `(.L_x_35949) ;  /* 0x00000000000c7947 */ /* 0x000fec0003800000 */
.L_x_35973:
[----:B------:R1:W5:Y:S01]  /*3c90*/  LDG.E.U8 R26, desc[UR36][R6.64] ;  /* 0x00000024061a7981 */ /* 0x000362000c1e1100 */
[----:B------:R-:W-:Y:S05]  /*3ca0*/  BRA `(.L_x_35949) ;  /* 0x0000000000047947 */ /* 0x000fea0003800000 */
.L_x_35972:
[----:B------:R2:W5:Y:S02]  /*3cb0*/  LDG.E.U8 R26, desc[UR36][R6.64] ;  /* 0x00000024061a7981 */ /* 0x000564000c1e1100 */
.L_x_35949:
[----:B------:R-:W-:-:S07]  /*3cc0*/  VIADD R25, R25, 0x80 ;  /* 0x0000008019197836 */ /* 0x000fce0000000000 */
.L_x_35910:
[----:B------:R-:W-:Y:S05]  /*3cd0*/  BSYNC B6 ;  /* 0x0000000000067941 */ /* 0x000fea0003800000 */
.L_x_35909:
[----:B------:R-:W-:Y:S01]  /*3ce0*/  ISETP.GE.AND P0, PT, R25, R16, PT ;  /* 0x000000101900720c */ /* 0x000fe20003f06270 */
[----:B------:R-:W-:Y:S01]  /*3cf0*/  BSSY B6, `(.L_x_35977) ;  /* 0x00001e2000067945 */ /* 0x000fe20003800000 */
[----:B------:R-:W-:Y:S02]  /*3d00*/  PRMT R18, RZ, 0x7610, R18 ;  /* 0x00007610ff127816 */ /* 0x000fe40000000012 */
[----:B------:R-:W-:Y:S02]  /*3d10*/  PRMT R17, RZ, 0x7610, R17 ;  /* 0x00007610ff117816 */ /* 0x000fe40000000011 */
[----:B------:R-:W-:-:S07]  /*3d20*/  PRMT R24, RZ, 0x7610, R24 ;  /* 0x00007610ff187816 */ /* 0x000fce0000000018 */
[----:B------:R-:W-:Y:S05]  /*3d30*/  @P0 BRA `(.L_x_35978) ;  /* 0x0000001c00740947 */ /* 0x000fea0003800000 */
[----:B------:R-:W0:Y:S01]  /*3d40*/  LDC.64 R4, c[0x0][0x220] ;  /* 0x00008800ff047b82 */ /* 0x000e220000000a00 */
[----:B------:R-:W-:Y:S01]  /*3d50*/  PRMT R0, R28, 0x9910, RZ ;  /* 0x000099101c007816 */ /* 0x000fe200000000ff */
[----:B------:R-:W-:Y:S01]  /*3d60*/  IMAD R19, R2, 0x200, R25 ;  /* 0x0000020002137824 */ /* 0x000fe200078e0219 */
[----:B------:R-:W-:Y:S02]  /*3d70*/  ULDC UR4, c[0x0][0x238] ;  /* 0x00008e0000047ab9 */ /* 0x000fe40000000800 */
[----:B------:R-:W-:Y:S01]  /*3d80*/  ISETP.GT.AND P1, PT, R0, 0x9, PT ;  /* 0x000000090000780c */ /* 0x000fe20003f24270 */
[----:B01234-:R-:W-:-:S05]  /*3d90*/  IMAD R7, R19, UR4, RZ ;  /* 0x0000000413077c24 */ /* 0x01ffca000f8e02ff */
[----:B------:R-:W-:-:S05]  /*3da0*/  IADD3 R6, P0, R7, R4, RZ ;  /* 0x0000000407067210 */ /* 0x000fca0007f1e0ff */
        /* <DEDUP_REMOVED lines=12> */
.L_x_35982:
[----:B------:R3:W5:Y:S01]  /*3e70*/  LDG.E.U8 R17, desc[UR36][R6.64] ;  /* 0x0000002406117981 */ /* 0x000762000c1e1100 */
[----:B------:R-:W-:Y:S05]  /*3e80*/  BRA `(.L_x_35984) ;  /* 0x0000000c00647947 */ /* 0x000fea0003800000 */
.L_x_35981:
        /* <DEDUP_REMOVED lines=8> */
.L_x_35986:
[----:B------:R0:W5:Y:S01]  /*3f10*/  LDG.E.U8 R17, desc[UR36][R6.64] ;  /* 0x0000002406117981 */ /* 0x000162000c1e1100 */
[----:B------:R-:W-:Y:S05]  /*3f20*/  BRA `(.L_x_35984) ;  /* 0x0000000c003c7947 */ /* 0x000fea0003800000 */
.L_x_35985:
[----:B------:R0:W5:Y:S01]  /*3f30*/  LDG.E.U16 R17, desc[UR36][R6.64] ;  /* 0x0000002406117981 */ /* 0x000162000c1e1500 */
[----:B------:R-:W-:Y:S05]  /*3f40*/  BRA `(.L_x_35984) ;  /* 0x0000000c00347947 */ /* 0x000fea0003800000 */
.L_x_35980:
        /* <DEDUP_REMOVED lines=10> */
.L_x_35988:
[----:B------:R-:W2:Y:S02]  /*3ff0*/  LDG.E.U16 R4, desc[UR36][R6.64] ;  /* 0x0000002406047981 */ /* 0x000ea4000c1e1500 */
[----:B--2---:R-:W-:-:S06]  /*4000*/  HADD2.F32 R4, -RZ, R4.H0_H0 ;  /* 0x20000004ff047230 */ /* 0x004fcc0000004100 */
[----:B------:R-:W0:Y:S02]  /*4010*/  F2I.S64.TRUNC R4, R4 ;  /* 0x0000000400047311 */ /* 0x000e24000020d900 */
[----:B0-----:R-:W-:Y:S01]  /*4020*/  PRMT R17, R4, 0x7610, R17 ;  /* 0x0000761004117816 */ /* 0x001fe20000000011 */
[----:B------:R-:W-:Y:S06]  /*4030*/  BRA `(.L_x_35984) ;  /* 0x0000000800f87947 */ /* 0x000fec0003800000 */
.L_x_35987:
        /* <DEDUP_REMOVED lines=10> */
.L_x_35990:
[----:B------:R-:W2:Y:S02]  /*40e0*/  LDG.E.U16 R6, desc[UR36][R6.64] ;  /* 0x0000002406067981 */ /* 0x000ea4000c1e1500 */
[----:B--2---:R-:W-:-:S06]  /*40f0*/  HADD2.F32 R4, -RZ, R6.H0_H0 ;  /* 0x20000006ff047230 */ /* 0x004fcc0000004100 */
[----:B------:R-:W0:Y:S02]  /*4100*/  F2I.S64.TRUNC R4, R4 ;  /* 0x0000000400047311 */ /* 0x000e24000020d900 */
[----:B0-----:R-:W-:Y:S01]  /*4110*/  PRMT R17, R4, 0x7610, R17 ;  /* 0x0000761004117816 */ /* 0x001fe20000000011 */
[----:B------:R-:W-:Y:S06]  /*4120*/  BRA `(.L_x_35984) ;  /* 0x0000000800bc7947 */ /* 0x000fec0003800000 */
.L_x_35989:
[----:B------:R-:W2:Y:S02]  /*4130*/  LDG.E.64 R4, desc[UR36][R6.64] ;  /* 0x0000002406047981 */ /* 0x000ea4000c1e1b00 */
[----:B--2---:R-:W0:Y:S02]  /*4140*/  F2I.S64.F64.TRUNC R4, R4 ;  /* 0x0000000400047311 */ /* 0x004e24000030d900 */
[----:B0-----:R-:W-:Y:S01]  /*4150*/  PRMT R17, R4, 0x7610, R17 ;  /* 0x0000761004117816 */ /* 0x001fe20000000011 */
[----:B------:R-:W-:Y:S06]  /*4160*/  BRA `(.L_x_35984) ;  /* 0x0000000800ac7947 */ /* 0x000fec0003800000 */
.L_x_35979:
        /* <DEDUP_REMOVED lines=12> */
.L_x_35993:
[----:B------:R-:W2:Y:S02]  /*4230*/  LDG.E.64 R6, desc[UR36][R6.64] ;  /* 0x0000002406067981 */ /* 0x000ea4000c1e1b00 */
[----:B--2---:R-:W0:Y:S02]  /*4240*/  F2I.S64.F64.TRUNC R4, R6 ;  /* 0x0000000600047311 */ /* 0x004e24000030d900 */
[----:B0-----:R-:W-:Y:S01]  /*4250*/  PRMT R17, R4, 0x7610, R17 ;  /* 0x0000761004117816 */ /* 0x001fe20000000011 */
[----:B------:R-:W-:Y:S06]  /*4260*/  BRA `(.L_x_35984) ;  /* 0x00000008006c7947 */ /* 0x000fec0003800000 */
.L_x_35992:
        /* <DEDUP_REMOVED lines=28> */
.L_x_35995:
        /* <DEDUP_REMOVED lines=15> */
.L_x_35994:
[----:B------:R-:W2:Y:S02]  /*4520*/  LDG.E.U16 R4, desc[UR36][R6.64] ;  /* 0x0000002406047981 */ /* 0x000ea4000c1e1500 */
[----:B--2---:R-:W-:-:S06]  /*4530*/  IMAD.U32 R4, R4, 0x10000, RZ ;  /* 0x0001000004047824 */ /* 0x004fcc00078e00ff */
[----:B------:R-:W0:Y:S02]  /*4540*/  F2I.S64.TRUNC R4, R4 ;  /* 0x0000000400047311 */ /* 0x000e24000020d900 */
[----:B0-----:R-:W-:Y:S01]  /*4550*/  PRMT R17, R4, 0x7610, R17 ;  /* 0x0000761004117816 */ /* 0x001fe20000000011 */
[----:B------:R-:W-:Y:S06]  /*4560*/  BRA `(.L_x_35984) ;  /* 0x0000000400ac7947 */ /* 0x000fec0003800000 */
.L_x_35991:
        /* <DEDUP_REMOVED lines=10> */
.L_x_35998:
        /* <DEDUP_REMOVED lines=21> */
.L_x_36002:
[----:B------:R-:W-:Y:S05]  /*4760*/  BSYNC B1 ;  /* 0x0000000000017941 */ /* 0x000fea0003800000 */
.L_x_36001:
[----:B------:R-:W-:Y:S01]  /*4770*/  IMAD.SHL.U32 R3, R3, 0x100000, RZ ;  /* 0x0010000003037824 */ /* 0x000fe200078e00ff */
[----:B------:R-:W-:-:S04]  /*4780*/  LEA R5, R0, 0x3b800000, 0x17 ;  /* 0x3b80000000057811 */ /* 0x000fc800078eb8ff */
[----:B------:R-:W-:-:S07]  /*4790*/  LOP3.LUT R4, R5, R3, R6, 0xfe, !PT ;  /* 0x0000000305047212 */ /* 0x000fce00078efe06 */
.L_x_36000:
[----:B------:R-:W-:Y:S05]  /*47a0*/  BSYNC B0 ;  /* 0x0000000000007941 */ /* 0x000fea0003800000 */
.L_x_35999:
[----:B------:R-:W0:Y:S02]  /*47b0*/  F2I.S64.TRUNC R4, R4 ;  /* 0x0000000400047311 */ /* 0x000e24000020d900 */
[----:B0-----:R-:W-:Y:S01]  /*47c0*/  PRMT R17, R4, 0x7610, R17 ;  /* 0x0000761004117816 */ /* 0x001fe20000000011 */
[----:B------:R-:W-:Y:S06]  /*47d0*/  BRA `(.L_x_35984) ;  /* 0x0000000400107947 */ /* 0x000fec0003800000 */
.L_x_35997:
        /* <DEDUP_REMOVED lines=21> */
.L_x_36006:
[----:B------:R-:W-:Y:S05]  /*4930*/  BSYNC B1 ;  /* 0x0000000000017941 */ /* 0x000fea0003800000 */
.L_x_36005:
[----:B------:R-:W-:Y:S01]  /*4940*/  IMAD.SHL.U32 R3, R3, 0x200000, RZ ;  /* 0x0020000003037824 */ /* 0x000fe200078e00ff */
[----:B------:R-:W-:-:S04]  /*4950*/  LEA R5, R0, 0x37800000, 0x17 ;  /* 0x3780000000057811 */ /* 0x000fc800078eb8ff */
[----:B------:R-:W-:-:S07]  /*4960*/  LOP3.LUT R4, R5, R3, R6, 0xfe, !PT ;  /* 0x0000000305047212 */ /* 0x000fce00078efe06 */
.L_x_36004:
[----:B------:R-:W-:Y:S05]  /*4970*/  BSYNC B0 ;  /* 0x0000000000007941 */ /* 0x000fea0003800000 */
.L_x_36003:
[----:B------:R-:W0:Y:S02]  /*4980*/  F2I.S64.TRUNC R4, R4 ;  /* 0x0000000400047311 */ /* 0x000e24000020d900 */
[----:B0-----:R-:W-:Y:S01]  /*4990*/  PRMT R17, R4, 0x7610, R17 ;  /* 0x0000761004117816 */ /* 0x001fe20000000011 */
[----:B------:R-:W-:Y:S06]  /*49a0*/  BRA `(.L_x_35984) ;  /* 0x00000000009c7947 */ /* 0x000fec0003800000 */
.L_x_35996:
        /* <DEDUP_REMOVED lines=14> */
.L_x_36010:
[----:B------:R-:W-:Y:S05]  /*4a90*/  BSYNC B0 ;  /* 0x0000000000007941 */ /* 0x000fea0003800000 */
.L_x_36009:
[----:B------:R-:W0:Y:S02]  /*4aa0*/  F2I.S64.TRUNC R4, R4 ;  /* 0x0000000400047311 */ /* 0x000e24000020d900 */
[----:B0-----:R-:W-:Y:S01]  /*4ab0*/  PRMT R17, R4, 0x7610, R17 ;  /* 0x0000761004117816 */ /* 0x001fe20000000011 */
[----:B------:R-:W-:Y:S06]  /*4ac0*/  BRA `(.L_x_35984) ;  /* 0x0000000000547947 */ /* 0x000fec0003800000 */
.L_x_35983:
        /* <DEDUP_REMOVED lines=16> */
.L_x_36011:
[----:B------:R-:W-:Y:S01]  /*4bd0*/  PRMT R17, RZ, 0x7610, R17 ;  /* 0x00007610ff117816 */ /* 0x000fe20000000011 */
[----:B------:R-:W-:Y:S06]  /*4be0*/  BRA `(.L_x_35984) ;  /* 0x00000000000c7947 */ /* 0x000fec0003800000 */
.L_x_36008:
[----:B------:R1:W5:Y:S01]  /*4bf0*/  LDG.E.U8 R17, desc[UR36][R6.64] ;  /* 0x0000002406117981 */ /* 0x000362000c1e1100 */
[----:B------:R-:W-:Y:S05]  /*4c00*/  BRA `(.L_x_35984) ;  /* 0x0000000000047947 */ /* 0x000fea0003800000 */
.L_x_36007:
[----:B------:R2:W5:Y:S02]  /*4c10*/  LDG.E.U8 R17, desc[UR36][R6.64] ;  /* 0x0000002406117981 */ /* 0x000564000c1e1100 */
.L_x_35984:
[----:B------:R-:W0:Y:S01]  /*4c20*/  LDC.U8 R3, c[0x0][0x235] ;  /* 0x00008d40ff037b82 */ /* 0x000e220000000000 */
[----:B------:R-:W-:Y:S02]  /*4c30*/  ULDC UR4, c[0x0][0x23c] ;  /* 0x00008f0000047ab9 */ /* 0x000fe40000000800 */
[----:B01234-:R-:W-:-:S05]  /*4c40*/  IMAD R7, R19, UR4, RZ ;  /* 0x0000000413077c24 */ /* 0x01ffca000f8e02ff */
[----:B------:R-:W0:Y:S01]  /*4c50*/  LDC.64 R4, c[0x0][0x228] ;  /* 0x00008a00ff047b82 */ /* 0x000e220000000a00 */
        /* <DEDUP_REMOVED lines=15> */
.L_x_36015:
[----:B------:R0:W5:Y:S01]  /*4d50*/  LDG.E.U8 R24, desc[UR36][R6.64] ;  /* 0x0000002406187981 */ /* 0x000162000c1e1100 */
[----:B------:R-:W-:Y:S05]  /*4d60*/  BRA `(.L_x_36017) ;  /* 0x0000000c00647947 */ /* 0x000fea0003800000 */
.L_x_36014:
        /* <DEDUP_REMOVED lines=8> */
.L_x_36019:
[----:B------:R4:W5:Y:S01]  /*4df0*/  LDG.E.U8 R24, desc[UR36][R6.64] ;  /* 0x0000002406187981 */ /* 0x000962000c1e1100 */
[----:B------:R-:W-:Y:S05]  /*4e00*/  BRA `(.L_x_36017) ;  /* 0x0000000c003c7947 */ /* 0x000fea0003800000 */
.L_x_36018:
[----:B------:R3:W5:Y:S01]  /*4e10*/  LDG.E.U16 R24, desc[UR36][R6.64] ;  /* 0x0000002406187981 */ /* 0x000762000c1e1500 */
[----:B------:R-:W-:Y:S05]  /*4e20*/  BRA `(.L_x_36017) ;  /* 0x0000000c00347947 */ /* 0x000fea0003800000 */
.L_x_36013:
        /* <DEDUP_REMOVED lines=10> */
.L_x_36021:
[----:B------:R-:W2:Y:S02]  /*4ed0*/  LDG.E.U16 R4, desc[UR36][R6.64] ;  /* 0x0000002406047981 */ /* 0x000ea4000c1e1500 */
[----:B--2---:R-:W-:-:S06]  /*4ee0*/  HADD2.F32 R4, -RZ, R4.H0_H0 ;  /* 0x20000004ff047230 */ /* 0x004fcc0000004100 */
[----:B------:R-:W0:Y:S02]  /*4ef0*/  F2I.S64.TRUNC R4, R4 ;  /* 0x0000000400047311 */ /* 0x000e24000020d900 */
[----:B0-----:R-:W-:Y:S01]  /*4f00*/  PRMT R24, R4, 0x7610, R24 ;  /* 0x0000761004187816 */ /* 0x001fe20000000018 */
[----:B------:R-:W-:Y:S06]  /*4f10*/  BRA `(.L_x_36017) ;  /* 0x0000000800f87947 */ /* 0x000fec0003800000 */
.L_x_36020:
        /* <DEDUP_REMOVED lines=10> */
.L_x_36023:
[----:B------:R-:W2:Y:S02]  /*4fc0*/  LDG.E.U16 R6, desc[UR36][R6.64] ;  /* 0x0000002406067981 */ /* 0x000ea4000c1e1500 */
[----:B--2---:R-:W-:-:S06]  /*4fd0*/  HADD2.F32 R4, -RZ, R6.H0_H0 ;  /* 0x20000006ff047230 */ /* 0x004fcc0000004100 */
[----:B------:R-:W0:Y:S02]  /*4fe0*/  F2I.S64.TRUNC R4, R4 ;  /* 0x0000000400047311 */ /* 0x000e24000020d900 */
[----:B0-----:R-:W-:Y:S01]  /*4ff0*/  PRMT R24, R4, 0x7610, R24 ;  /* 0x0000761004187816 */ /* 0x001fe20000000018 */
[----:B------:R-:W-:Y:S06]  /*5000*/  BRA `(.L_x_36017) ;  /* 0x0000000800bc7947 */ /* 0x000fec0003800000 */
.L_x_36022:
[----:B------:R-:W2:Y:S02]  /*5010*/  LDG.E.64 R4, desc[UR36][R6.64] ;  /* 0x0000002406047981 */ /* 0x000ea4000c1e1b00 */
[----:B--2---:R-:W0:Y:S02]  /*5020*/  F2I.S64.F64.TRUNC R4, R4 ;  /* 0x0000000400047311 */ /* 0x004e24000030d900 */
[----:B0-----:R-:W-:Y:S01]  /*5030*/  PRMT R24, R4, 0x7610, R24 ;  /* 0x0000761004187816 */ /* 0x001fe20000000018 */
[----:B------:R-:W-:Y:S06]  /*5040*/  BRA `(.L_x_36017) ;  /* 0x0000000800ac7947 */ /* 0x000fec0003800000 */
.L_x_36012:
        /* <DEDUP_REMOVED lines=12> */
.L_x_36026:
[----:B------:R-:W2:Y:S02]  /*5110*/  LDG.E.64 R6, desc[UR36][R6.64] ;  /* 0x0000002406067981 */ /* 0x000ea4000c1e1b00 */
[----:B--2---:R-:W0:Y:S02]  /*5120*/  F2I.S64.F64.TRUNC R4, R6 ;  /* 0x0000000600047311 */ /* 0x004e24000030d900 */
[----:B0-----:R-:W-:Y:S01]  /*5130*/  PRMT R24, R4, 0x7610, R24 ;  /* 0x0000761004187816 */ /* 0x001fe20000000018 */
[----:B------:R-:W-:Y:S06]  /*5140*/  BRA `(.L_x_36017) ;  /* 0x00000008006c7947 */ /* 0x000fec0003800000 */
.L_x_36025:
        /* <DEDUP_REMOVED lines=28> */
.L_x_36028:
        /* <DEDUP_REMOVED lines=15> */
.L_x_36027:
[----:B------:R-:W2:Y:S02]  /*5400*/  LDG.E.U16 R4, desc[UR36][R6.64] ;  /* 0x0000002406047981 */ /* 0x000ea4000c1e1500 */
[----:B--2---:R-:W-:-:S06]  /*5410*/  IMAD.U32 R4, R4, 0x10000, RZ ;  /* 0x0001000004047824 */ /* 0x004fcc00078e00ff */
[----:B------:R-:W0:Y:S02]  /*5420*/  F2I.S64.TRUNC R4, R4 ;  /* 0x0000000400047311 */ /* 0x000e24000020d900 */
[----:B0-----:R-:W-:Y:S01]  /*5430*/  PRMT R24, R4, 0x7610, R24 ;  /* 0x0000761004187816 */ /* 0x001fe20000000018 */
[----:B------:R-:W-:Y:S06]  /*5440*/  BRA `(.L_x_36017) ;  /* 0x0000000400ac7947 */ /* 0x000fec0003800000 */
.L_x_36024:
        /* <DEDUP_REMOVED lines=10> */
.L_x_36031:
        /* <DEDUP_REMOVED lines=21> */
.L_x_36035:
[----:B------:R-:W-:Y:S05]  /*5640*/  BSYNC B1 ;  /* 0x0000000000017941 */ /* 0x000fea0003800000 */
.L_x_36034:
[----:B------:R-:W-:Y:S01]  /*5650*/  IMAD.SHL.U32 R3, R3, 0x100000, RZ ;  /* 0x0010000003037824 */ /* 0x000fe200078e00ff */
[----:B------:R-:W-:-:S04]  /*5660*/  LEA R5, R0, 0x3b800000, 0x17 ;  /* 0x3b80000000057811 */ /* 0x000fc800078eb8ff */
[----:B------:R-:W-:-:S07]  /*5670*/  LOP3.LUT R4, R5, R3, R6, 0xfe, !PT ;  /* 0x0000000305047212 */ /* 0x000fce00078efe06 */
.L_x_36033:
[----:B------:R-:W-:Y:S05]  /*5680*/  BSYNC B0 ;  /* 0x0000000000007941 */ /* 0x000fea0003800000 */
.L_x_36032:
[----:B------:R-:W0:Y:S02]  /*5690*/  F2I.S64.TRUNC R4, R4 ;  /* 0x0000000400047311 */ /* 0x000e24000020d900 */
[----:B0-----:R-:W-:Y:S01]  /*56a0*/  PRMT R24, R4, 0x7610, R24 ;  /* 0x0000761004187816 */ /* 0x001fe20000000018 */
[----:B------:R-:W-:Y:S06]  /*56b0*/  BRA `(.L_x_36017) ;  /* 0x0000000400107947 */ /* 0x000fec0003800000 */
.L_x_36030:
        /* <DEDUP_REMOVED lines=21> */
.L_x_36039:
[----:B------:R-:W-:Y:S05]  /*5810*/  BSYNC B1 ;  /* 0x0000000000017941 */ /* 0x000fea0003800000 */
.L_x_36038:
[----:B------:R-:W-:Y:S01]  /*5820*/  IMAD.SHL.U32 R3, R3, 0x200000, RZ ;  /* 0x0020000003037824 */ /* 0x000fe200078e00ff */
[----:B------:R-:W-:-:S04]  /*5830*/  LEA R5, R0, 0x37800000, 0x17 ;  /* 0x3780000000057811 */ /* 0x000fc800078eb8ff */
[----:B------:R-:W-:-:S07]  /*5840*/  LOP3.LUT R4, R5, R3, R6, 0xfe, !PT ;  /* 0x0000000305047212 */ /* 0x000fce00078efe06 */
.L_x_36037:
[----:B------:R-:W-:Y:S05]  /*5850*/  BSYNC B0 ;  /* 0x0000000000007941 */ /* 0x000fea0003800000 */
.L_x_36036:
[----:B------:R-:W0:Y:S02]  /*5860*/  F2I.S64.TRUNC R4, R4 ;  /* 0x0000000400047311 */ /* 0x000e24000020d900 */
[----:B0-----:R-:W-:Y:S01]  /*5870*/  PRMT R24, R4, 0x7610, R24 ;  /* 0x0000761004187816 */ /* 0x001fe20000000018 */
[----:B------:R-:W-:Y:S06]  /*5880*/  BRA `(.L_x_36017) ;  /* 0x00000000009c7947 */ /* 0x000fec0003800000 */
.L_x_36029:
        /* <DEDUP_REMOVED lines=14> */
.L_x_36043:
[----:B------:R-:W-:Y:S05]  /*5970*/  BSYNC B0 ;  /* 0x0000000000007941 */ /* 0x000fea0003800000 */
.L_x_36042:
[----:B------:R-:W0:Y:S02]  /*5980*/  F2I.S64.TRUNC R4, R4 ;  /* 0x0000000400047311 */ /* 0x000e24000020d900 */
[----:B0-----:R-:W-:Y:S01]  /*5990*/  PRMT R24, R4, 0x7610, R24 ;  /* 0x0000761004187816 */ /* 0x001fe20000000018 */
[----:B------:R-:W-:Y:S06]  /*59a0*/  BRA `(.L_x_36017) ;  /* 0x0000000000547947 */ /* 0x000fec0003800000 */
.L_x_36016:
        /* <DEDUP_REMOVED lines=16> */
.L_x_36044:
[----:B------:R-:W-:Y:S01]  /*5ab0*/  PRMT R24, RZ, 0x7610, R24 ;  /* 0x00007610ff187816 */ /* 0x000fe20000000018 */
[----:B------:R-:W-:Y:S06]  /*5ac0*/  BRA `(.L_x_36017) ;  /* 0x00000000000c7947 */ /* 0x000fec0003800000 */
.L_x_36041:
[----:B------:R1:W5:Y:S01]  /*5ad0*/  LDG.E.U8 R24, desc[UR36][R6.64] ;  /* 0x0000002406187981 */ /* 0x000362000c1e1100 */
[----:B------:R-:W-:Y:S05]  /*5ae0*/  BRA `(.L_x_36017) ;  /* 0x0000000000047947 */ /* 0x000fea0003800000 */
.L_x_36040:
[----:B------:R2:W5:Y:S02]  /*5af0*/  LDG.E.U8 R24, desc[UR36][R6.64] ;  /* 0x0000002406187981 */ /* 0x000564000c1e1100 */
.L_x_36017:
[----:B------:R-:W-:-:S07]  /*5b00*/  VIADD R25, R25, 0x80 ;  /* 0x0000008019197836 */ /* 0x000fce0000000000 */
.L_x_35978:
[----:B------:R-:W-:Y:S05]  /*5b10*/  BSYNC B6 ;  /* 0x0000000000067941 */ /* 0x000fea0003800000 */
.L_x_35977:
[----:B------:R-:W-:Y:S01]  /*5b20*/  ISETP.GE.AND P0, PT, R25, R16, PT ;  /* 0x000000101900720c */ /* 0x000fe20003f06270 */
[----:B------:R-:W-:Y:S01]  /*5b30*/  BSSY B6, `(.L_x_36045) ;  /* 0x00001de000067945 */ /* 0x000fe20003800000 */
[----:B------:R-:W-:-:S11]  /*5b40*/  PRMT R19, RZ, 0x7610, R19 ;  /* 0x00007610ff137816 */ /* 0x000fd60000000013 */
        /* <DEDUP_REMOVED lines=20> */
.L_x_36050:
[----:B------:R0:W5:Y:S01]  /*5c90*/  LDG.E.U8 R19, desc[UR36][R6.64] ;  /* 0x0000002406137981 */ /* 0x000162000c1e1100 */
[----:B------:R-:W-:Y:S05]  /*5ca0*/  BRA `(.L_x_36052) ;  /* 0x0000000c00647947 */ /* 0x000fea0003800000 */
.L_x_36049:
        /* <DEDUP_REMOVED lines=8> */
.L_x_36054:
[----:B------:R3:W5:Y:S01]  /*5d30*/  LDG.E.U8 R19, desc[UR36][R6.64] ;  /* 0x0000002406137981 */ /* 0x000762000c1e1100 */
[----:B------:R-:W-:Y:S05]  /*5d40*/  BRA `(.L_x_36052) ;  /* 0x0000000c003c7947 */ /* 0x000fea0003800000 */
.L_x_36053:
[----:B------:R2:W5:Y:S01]  /*5d50*/  LDG.E.U16 R19, desc[UR36][R6.64] ;  /* 0x0000002406137981 */ /* 0x000562000c1e1500 */
[----:B------:R-:W-:Y:S05]  /*5d60*/  BRA `(.L_x_36052) ;  /* 0x0000000c00347947 */ /* 0x000fea0003800000 */
.L_x_36048:
        /* <DEDUP_REMOVED lines=10> */
.L_x_36056:
[----:B------:R-:W2:Y:S02]  /*5e10*/  LDG.E.U16 R4, desc[UR36][R6.64] ;  /* 0x0000002406047981 */ /* 0x000ea4000c1e1500 */
[----:B--2---:R-:W-:-:S06]  /*5e20*/  HADD2.F32 R4, -RZ, R4.H0_H0 ;  /* 0x20000004ff047230 */ /* 0x004fcc0000004100 */
[----:B------:R-:W0:Y:S02]  /*5e30*/  F2I.S64.TRUNC R4, R4 ;  /* 0x0000000400047311 */ /* 0x000e24000020d900 */
[----:B0-----:R-:W-:Y:S01]  /*5e40*/  PRMT R19, R4, 0x7610, R19 ;  /* 0x0000761004137816 */ /* 0x001fe20000000013 */
[----:B------:R-:W-:Y:S06]  /*5e50*/  BRA `(.L_x_36052) ;  /* 0x0000000800f87947 */ /* 0x000fec0003800000 */
.L_x_36055:
        /* <DEDUP_REMOVED lines=10> */
.L_x_36058:
[----:B------:R-:W2:Y:S02]  /*5f00*/  LDG.E.U16 R6, desc[UR36][R6.64] ;  /* 0x0000002406067981 */ /* 0x000ea4000c1e1500 */
[----:B--2---:R-:W-:-:S06]  /*5f10*/  HADD2.F32 R4, -RZ, R6.H0_H0 ;  /* 0x20000006ff047230 */ /* 0x004fcc0000004100 */
[----:B------:R-:W0:Y:S02]  /*5f20*/  F2I.S64.TRUNC R4, R4 ;  /* 0x0000000400047311 */ /* 0x000e24000020d900 */
[----:B0-----:R-:W-:Y:S01]  /*5f30*/  PRMT R19, R4, 0x7610, R19 ;  /* 0x0000761004137816 */ /* 0x001fe20000000013 */
[----:B------:R-:W-:Y:S06]  /*5f40*/  BRA `(.L_x_36052) ;  /* 0x0000000800bc7947 */ /* 0x000fec0003800000 */
.L_x_36057:
[----:B------:R-:W2:Y:S02]  /*5f50*/  LDG.E.64 R4, desc[UR36][R6.64] ;  /* 0x0000002406047981 */ /* 0x000ea4000c1e1b00 */
[----:B--2---:R-:W0:Y:S02]  /*5f60*/  F2I.S64.F64.TRUNC R4, R4 ;  /* 0x0000000400047311 */ /* 0x004e24000030d900 */
[----:B0-----:R-:W-:Y:S01]  /*5f70*/  PRMT R19, R4, 0x7610, R19 ;  /* 0x0000761004137816 */ /* 0x001fe20000000013 */
[----:B------:R-:W-:Y:S06]  /*5f80*/  BRA `(.L_x_36052) ;  /* 0x0000000800ac7947 */ /* 0x000fec0003800000 */
.L_x_36047:
        /* <DEDUP_REMOVED lines=12> */
.L_x_36061:
[----:B------:R-:W2:Y:S02]  /*6050*/  LDG.E.64 R6, desc[UR36][R6.64] ;  /* 0x0000002406067981 */ /* 0x000ea4000c1e1b00 */
[----:B--2---:R-:W0:Y:S02]  /*6060*/  F2I.S64.F64.TRUNC R4, R6 ;  /* 0x0000000600047311 */ /* 0x004e24000030d900 */
[----:B0-----:R-:W-:Y:S01]  /*6070*/  PRMT R19, R4, 0x7610, R19 ;  /* 0x0000761004137816 */ /* 0x001fe20000000013 */
[----:B------:R-:W-:Y:S06]  /*6080*/  BRA `(.L_x_36052) ;  /* 0x00000008006c7947 */ /* 0x000fec0003800000 */
.L_x_36060:
        /* <DEDUP_REMOVED lines=28> */
.L_x_36063:
        /* <DEDUP_REMOVED lines=15> */
.L_x_36062:
[----:B------:R-:W2:Y:S02]  /*6340*/  LDG.E.U16 R4, desc[UR36][R6.64] ;  /* 0x0000002406047981 */ /* 0x000ea4000c1e1500 */
[----:B--2---:R-:W-:-:S06]  /*6350*/  IMAD.U32 R4, R4, 0x10000, RZ ;  /* 0x0001000004047824 */ /* 0x004fcc00078e00ff */
[----:B------:R-:W0:Y:S02]  /*6360*/  F2I.S64.TRUNC R4, R4 ;  /* 0x0000000400047311 */ /* 0x000e24000020d900 */
[----:B0-----:R-:W-:Y:S01]  /*6370*/  PRMT R19, R4, 0x7610, R19 ;  /* 0x0000761004137816 */ /* 0x001fe20000000013 */
[----:B------:R-:W-:Y:S06]  /*6380*/  BRA `(.L_x_36052) ;  /* 0x0000000400ac7947 */ /* 0x000fec0003800000 */
.L_x_36059:
        /* <DEDUP_REMOVED lines=10> */
.L_x_36066:
        /* <DEDUP_REMOVED lines=21> */
.L_x_36070:
[----:B------:R-:W-:Y:S05]  /*6580*/  BSYNC B1 ;  /* 0x0000000000017941 */ /* 0x000fea0003800000 */
.L_x_36069:
[----:B------:R-:W-:Y:S01]  /*6590*/  IMAD.SHL.U32 R3, R3, 0x100000, RZ ;  /* 0x0010000003037824 */ /* 0x000fe200078e00ff */
[----:B------:R-:W-:-:S04]  /*65a0*/  LEA R5, R0, 0x3b800000, 0x17 ;  /* 0x3b80000000057811 */ /* 0x000fc800078eb8ff */
[----:B------:R-:W-:-:S07]  /*65b0*/  LOP3.LUT R4, R5, R3, R6, 0xfe, !PT ;  /* 0x0000000305047212 */ /* 0x000fce00078efe06 */
.L_x_36068:
[----:B------:R-:W-:Y:S05]  /*65c0*/  BSYNC B0 ;  /* 0x0000000000007941 */ /* 0x000fea0003800000 */
.L_x_36067:
[----:B------:R-:W0:Y:S02]  /*65d0*/  F2I.S64.TRUNC R4, R4 ;  /* 0x0000000400047311 */ /* 0x000e24000020d900 */
[----:B0-----:R-:W-:Y:S01]  /*65e0*/  PRMT R19, R4, 0x7610, R19 ;  /* 0x0000761004137816 */ /* 0x001fe20000000013 */
[----:B------:R-:W-:Y:S06]  /*65f0*/  BRA `(.L_x_36052) ;  /* 0x0000000400107947 */ /* 0x000fec0003800000 */
.L_x_36065:
        /* <DEDUP_REMOVED lines=21> */
.L_x_36074:
[----:B------:R-:W-:Y:S05]  /*6750*/  BSYNC B1 ;  /* 0x0000000000017941 */ /* 0x000fea0003800000 */
.L_x_36073:
[----:B------:R-:W-:Y:S01]  /*6760*/  IMAD.SHL.U32 R3, R3, 0x200000, RZ ;  /* 0x0020000003037824 */ /* 0x000fe200078e00ff */
[----:B------:R-:W-:-:S04]  /*6770*/  LEA R5, R0, 0x37800000, 0x17 ;  /* 0x3780000000057811 */ /* 0x000fc800078eb8ff */
[----:B------:R-:W-:-:S07]  /*6780*/  LOP3.LUT R4, R5, R3, R6, 0xfe, !PT ;  /* 0x0000000305047212 */ /* 0x000fce00078efe06 */
.L_x_36072:
[----:B------:R-:W-:Y:S05]  /*6790*/  BSYNC B0 ;  /* 0x0000000000007941 */ /* 0x000fea0003800000 */
.L_x_36071:
[----:B------:R-:W0:Y:S02]  /*67a0*/  F2I.S64.TRUNC R4, R4 ;  /* 0x0000000400047311 */ /* 0x000e24000020d900 */
[----:B0-----:R-:W-:Y:S01]  /*67b0*/  PRMT R19, R4, 0x7610, R19 ;  /* 0x0000761004137816 */ /* 0x001fe20000000013 */
[----:B------:R-:W-:Y:S06]  /*67c0*/  BRA `(.L_x_36052) ;  /* 0x00000000009c7947 */ /* 0x000fec0003800000 */
.L_x_36064:
        /* <DEDUP_REMOVED lines=14> */
.L_x_36078:
[----:B------:R-:W-:Y:S05]  /*68b0*/  BSYNC B0 ;  /* 0x0000000000007941 */ /* 0x000fea0003800000 */
.L_x_36077:
[----:B------:R-:W0:Y:S02]  /*68c0*/  F2I.S64.TRUNC R4, R4 ;  /* 0x0000000400047311 */ /* 0x000e24000020d900 */
[----:B0-----:R-:W-:Y:S01]  /*68d0*/  PRMT R19, R4, 0x7610, R19 ;  /* 0x0000761004137816 */ /* 0x001fe20000000013 */
[----:B------:R-:W-:Y:S06]  /*68e0*/  BRA `(.L_x_36052) ;  /* 0x0000000000547947 */ /* 0x000fec0003800000 */
.L_x_36051:
        /* <DEDUP_REMOVED lines=16> */
.L_x_36079:
[----:B------:R-:W-:Y:S01]  /*69f0*/  PRMT R19, RZ, 0x7610, R19 ;  /* 0x00007610ff137816 */ /* 0x000fe20000000013 */
[----:B------:R-:W-:Y:S06]  /*6a00*/  BRA `(.L_x_36052) ;  /* 0x00000000000c7947 */ /* 0x000fec0003800000 */
.L_x_36076:
[----:B------:R0:W5:Y:S01]  /*6a10*/  LDG.E.U8 R19, desc[UR36][R6.64] ;  /* 0x0000002406137981 */ /* 0x000162000c1e1100 */
[----:B------:R-:W-:Y:S05]  /*6a20*/  BRA `(.L_x_36052) ;  /* 0x0000000000047947 */ /* 0x000fea0003800000 */
.L_x_36075:
[----:B------:R0:W5:Y:S02]  /*6a30*/  LDG.E.U8 R19, desc[UR36][R6.64] ;  /* 0x0000002406137981 */ /* 0x000164000c1e1100 */
.L_x_36052:
        /* <DEDUP_REMOVED lines=19> */
.L_x_36083:
[----:B------:R0:W5:Y:S01]  /*6b70*/  LDG.E.U8 R18, desc[UR36][R6.64] ;  /* 0x0000002406127981 */ /* 0x000162000c1e1100 */
[----:B------:R-:W-:Y:S05]  /*6b80*/  BRA `(.L_x_36046) ;  /* 0x0000000c00607947 */ /* 0x000fea0003800000 */
.L_x_36082:
        /* <DEDUP_REMOVED lines=8> */
.L_x_36086:
[----:B------:R0:W5:Y:S01]  /*6c10*/  LDG.E.U8 R18, desc[UR36][R6.64] ;  /* 0x0000002406127981 */ /* 0x000162000c1e1100 */
[----:B------:R-:W-:Y:S05]  /*6c20*/  BRA `(.L_x_36046) ;  /* 0x0000000c00387947 */ /* 0x000fea0003800000 */
.L_x_36085:
[----:B------:R0:W5:Y:S01]  /*6c30*/  LDG.E.U16 R18, desc[UR36][R6.64] ;  /* 0x0000002406127981 */ /* 0x000162000c1e1500 */
[----:B------:R-:W-:Y:S05]  /*6c40*/  BRA `(.L_x_36046) ;  /* 0x0000000c00307947 */ /* 0x000fea0003800000 */
.L_x_36081:
        /* <DEDUP_REMOVED lines=10> */
.L_x_36088:
[----:B------:R-:W2:Y:S02]  /*6cf0*/  LDG.E.U16 R4, desc[UR36][R6.64] ;  /* 0x0000002406047981 */ /* 0x000ea4000c1e1500 */
[----:B--2---:R-:W-:-:S06]  /*6d00*/  HADD2.F32 R4, -RZ, R4.H0_H0 ;  /* 0x20000004ff047230 */ /* 0x004fcc0000004100 */
[----:B------:R-:W0:Y:S02]  /*6d10*/  F2I.S64.TRUNC R4, R4 ;  /* 0x0000000400047311 */ /* 0x000e24000020d900 */
[----:B0-----:R-:W-:Y:S01]  /*6d20*/  PRMT R18, R4, 0x7610, R18 ;  /* 0x0000761004127816 */ /* 0x001fe20000000012 */
[----:B------:R-:W-:Y:S06]  /*6d30*/  BRA `(.L_x_36046) ;  /* 0x0000000800f47947 */ /* 0x000fec0003800000 */
.L_x_36087:
        /* <DEDUP_REMOVED lines=10> */
.L_x_36090:
[----:B------:R-:W2:Y:S02]  /*6de0*/  LDG.E.U16 R6, desc[UR36][R6.64] ;  /* 0x0000002406067981 */ /* 0x000ea4000c1e1500 */
[----:B--2---:R-:W-:-:S06]  /*6df0*/  HADD2.F32 R4, -RZ, R6.H0_H0 ;  /* 0x20000006ff047230 */ /* 0x004fcc0000004100 */
[----:B------:R-:W0:Y:S02]  /*6e00*/  F2I.S64.TRUNC R4, R4 ;  /* 0x0000000400047311 */ /* 0x000e24000020d900 */
[----:B0-----:R-:W-:Y:S01]  /*6e10*/  PRMT R18, R4, 0x7610, R18 ;  /* 0x0000761004127816 */ /* 0x001fe20000000012 */
[----:B------:R-:W-:Y:S06]  /*6e20*/  BRA `(.L_x_36046) ;  /* 0x0000000800b87947 */ /* 0x000fec0003800000 */
.L_x_36089:
[----:B------:R-:W2:Y:S02]  /*6e30*/  LDG.E.64 R4, desc[UR36][R6.64] ;  /* 0x0000002406047981 */ /* 0x000ea4000c1e1b00 */
[----:B--2---:R-:W0:Y:S02]  /*6e40*/  F2I.S64.F64.TRUNC R4, R4 ;  /* 0x0000000400047311 */ /* 0x004e24000030d900 */
[----:B0-----:R-:W-:Y:S01]  /*6e50*/  PRMT R18, R4, 0x7610, R18 ;  /* 0x0000761004127816 */ /* 0x001fe20000000012 */
[----:B------:R-:W-:Y:S06]  /*6e60*/  BRA `(.L_x_36046) ;  /* 0x0000000800a87947 */ /* 0x000fec0003800000 */
.L_x_36080:
        /* <DEDUP_REMOVED lines=12> */
.L_x_36093:
[----:B------:R-:W2:Y:S02]  /*6f30*/  LDG.E.64 R6, desc[UR36][R6.64] ;  /* 0x0000002406067981 */ /* 0x000ea4000c1e1b00 */
[----:B--2---:R-:W0:Y:S02]  /*6f40*/  F2I.S64.F64.TRUNC R4, R6 ;  /* 0x0000000600047311 */ /* 0x004e24000030d900 */
[----:B0-----:R-:W-:Y:S01]  /*6f50*/  PRMT R18, R4, 0x7610, R18 ;  /* 0x0000761004127816 */ /* 0x001fe20000000012 */
[----:B------:R-:W-:Y:S06]  /*6f60*/  BRA `(.L_x_36046) ;  /* 0x0000000800687947 */ /* 0x000fec0003800000 */
.L_x_36092:
        /* <DEDUP_REMOVED lines=28> */
.L_x_36095:
        /* <DEDUP_REMOVED lines=15> */
.L_x_36094:
[----:B------:R-:W2:Y:S02]  /*7220*/  LDG.E.U16 R4, desc[UR36][R6.64] ;  /* 0x0000002406047981 */ /* 0x000ea4000c1e1500 */
[----:B--2---:R-:W-:-:S06]  /*7230*/  IMAD.U32 R4, R4, 0x10000, RZ ;  /* 0x0001000004047824 */ /* 0x004fcc00078e00ff */
[----:B------:R-:W0:Y:S02]  /*7240*/  F2I.S64.TRUNC R4, R4 ;  /* 0x0000000400047311 */ /* 0x000e24000020d900 */
[----:B0-----:R-:W-:Y:S01]  /*7250*/  PRMT R18, R4, 0x7610, R18 ;  /* 0x0000761004127816 */ /* 0x001fe20000000012 */
[----:B------:R-:W-:Y:S06]  /*7260*/  BRA `(.L_x_36046) ;  /* 0x0000000400a87947 */ /* 0x000fec0003800000 */
.L_x_36091:
        /* <DEDUP_REMOVED lines=10> */
.L_x_36098:
        /* <DEDUP_REMOVED lines=21> */
.L_x_36102:
[----:B------:R-:W-:Y:S05]  /*7460*/  BSYNC B1 ;  /* 0x0000000000017941 */ /* 0x000fea0003800000 */
.L_x_36101:
[----:B------:R-:W-:Y:S01]  /*7470*/  IMAD.SHL.U32 R3, R3, 0x100000, RZ ;  /* 0x0010000003037824 */ /* 0x000fe200078e00ff */
[----:B------:R-:W-:-:S04]  /*7480*/  LEA R5, R0, 0x3b800000, 0x17 ;  /* 0x3b80000000057811 */ /* 0x000fc800078eb8ff */
[----:B------:R-:W-:-:S07]  /*7490*/  LOP3.LUT R4, R5, R3, R6, 0xfe, !PT ;  /* 0x0000000305047212 */ /* 0x000fce00078efe06 */
.L_x_36100:
[----:B------:R-:W-:Y:S05]  /*74a0*/  BSYNC B0 ;  /* 0x0000000000007941 */ /* 0x000fea0003800000 */
.L_x_36099:
[----:B------:R-:W0:Y:S02]  /*74b0*/  F2I.S64.TRUNC R4, R4 ;  /* 0x0000000400047311 */ /* 0x000e24000020d900 */
[----:B0-----:R-:W-:Y:S01]  /*74c0*/  PRMT R18, R4, 0x7610, R18 ;  /* 0x0000761004127816 */ /* 0x001fe20000000012 */
[----:B------:R-:W-:Y:S06]  /*74d0*/  BRA `(.L_x_36046) ;  /* 0x00000004000c7947 */ /* 0x000fec0003800000 */
.L_x_36097:
        /* <DEDUP_REMOVED lines=21> */
.L_x_36106:
[----:B------:R-:W-:Y:S05]  /*7630*/  BSYNC B1 ;  /* 0x0000000000017941 */ /* 0x000fea0003800000 */
.L_x_36105:
[----:B------:R-:W-:Y:S01]  /*7640*/  IMAD.SHL.U32 R3, R3, 0x200000, RZ ;  /* 0x0020000003037824 */ /* 0x000fe200078e00ff */
[----:B------:R-:W-:-:S04]  /*7650*/  LEA R5, R0, 0x37800000, 0x17 ;  /* 0x3780000000057811 */ /* 0x000fc800078eb8ff */
[----:B------:R-:W-:-:S07]  /*7660*/  LOP3.LUT R4, R5, R3, R6, 0xfe, !PT ;  /* 0x0000000305047212 */ /* 0x000fce00078efe06 */
.L_x_36104:
[----:B------:R-:W-:Y:S05]  /*7670*/  BSYNC B0 ;  /* 0x0000000000007941 */ /* 0x000fea0003800000 */
.L_x_36103:
[----:B------:R-:W0:Y:S02]  /*7680*/  F2I.S64.TRUNC R4, R4 ;  /* 0x0000000400047311 */ /* 0x000e24000020d900 */
[----:B0-----:R-:W-:Y:S01]  /*7690*/  PRMT R18, R4, 0x7610, R18 ;  /* 0x0000761004127816 */ /* 0x001fe20000000012 */
[----:B------:R-:W-:Y:S06]  /*76a0*/  BRA `(.L_x_36046) ;  /* 0x0000000000987947 */ /* 0x000fec0003800000 */
.L_x_36096:
        /* <DEDUP_REMOVED lines=14> */
.L_x_36110:
[----:B------:R-:W-:Y:S05]  /*7790*/  BSYNC B0 ;  /* 0x0000000000007941 */ /* 0x000fea0003800000 */
.L_x_36109:
[----:B------:R-:W0:Y:S02]  /*77a0*/  F2I.S64.TRUNC R4, R4 ;  /* 0x0000000400047311 */ /* 0x000e24000020d900 */
[----:B0-----:R-:W-:Y:S01]  /*77b0*/  PRMT R18, R4, 0x7610, R18 ;  /* 0x0000761004127816 */ /* 0x001fe20000000012 */
[----:B------:R-:W-:Y:S06]  /*77c0*/  BRA `(.L_x_36046) ;  /* 0x0000000000507947 */ /* 0x000fec0003800000 */
.L_x_36084:
        /* <DEDUP_REMOVED lines=16> */
.L_x_36111:
[----:B------:R-:W-:Y:S05]  /*78d0*/  BRA `(.L_x_36046) ;  /* 0x00000000000c7947 */ /* 0x000fea0003800000 */
.L_x_36108:
[----:B------:R0:W5:Y:S01]  /*78e0*/  LDG.E.U8 R18, desc[UR36][R6.64] ;  /* 0x0000002406127981 */ /* 0x000162000c1e1100 */
[----:B------:R-:W-:Y:S05]  /*78f0*/  BRA `(.L_x_36046) ;  /* 0x0000000000047947 */ /* 0x000fea0003800000 */
.L_x_36107:
[----:B------:R0:W5:Y:S02]  /*7900*/  LDG.E.U8 R18, desc[UR36][R6.64] ;  /* 0x0000002406127981 */ /* 0x000164000c1e1100 */
.L_x_36046:
[----:B------:R-:W-:Y:S05]  /*7910*/  BSYNC B6 ;  /* 0x0000000000067941 */ /* 0x000fea0003800000 */
.L_x_36045:
[----:B------:R-:W1:Y:S01]  /*7920*/  S2R R25, SR_TID.X ;  /* 0x0000000000197919 */ /* 0x000e620000002100 */
[----:B------:R-:W-:Y:S01]  /*7930*/  BSSY B0, `(.L_x_36112) ;  /* 0x0000008000007945 */ /* 0x000fe20003800000 */
[----:B-1----:R-:W-:-:S13]  /*7940*/  ISETP.GE.AND P0, PT, R25, R16, PT ;  /* 0x000000101900720c */ /* 0x002fda0003f06270 */
[----:B------:R-:W-:Y:S05]  /*7950*/  @P0 BRA `(.L_x_36113) ;  /* 0x0000000000140947 */ /* 0x000fea0003800000 */
[----:B0-2345:R-:W-:Y:S02]  /*7960*/  LOP3.LUT R7, R23, 0xff, RZ, 0xc0, !PT ;  /* 0x000000ff17077812 */ /* 0x03dfe400078ec0ff */
[----:B------:R-:W-:Y:S02]  /*7970*/  LOP3.LUT R27, R27, 0xff, RZ, 0xc0, !PT ;  /* 0x000000ff1b1b7812 */ /* 0x000fe400078ec0ff */
[----:B------:R-:W-:-:S07]  /*7980*/  MOV R8, 0x79a0 ;  /* 0x000079a000087802 */ /* 0x000fce0000000f00 */
[----:B------:R-:W-:Y:S05]  /*7990*/  CALL.REL.NOINC `($__internal_64_$__cuda_sm20_div_u16) ;  /* 0x0000004000d47944 */ /* 0x000fea0003c00000 */
[----:B------:R-:W-:-:S07]  /*79a0*/  IMAD.MOV.U32 R3, RZ, RZ, R7 ;  /* 0x000000ffff037224 */ /* 0x000fce00078e0007 */
.L_x_36113:
[----:B------:R-:W-:Y:S05]  /*79b0*/  BSYNC B0 ;  /* 0x0000000000007941 */ /* 0x000fea0003800000 */
.L_x_36112:
[----:B-----5:R-:W-:Y:S01]  /*79c0*/  VIADD R23, R25, 0x80 ;  /* 0x0000008019177836 */ /* 0x020fe20000000000 */
[----:B------:R-:W-:Y:S04]  /*79d0*/  BSSY B0, `(.L_x_36114) ;  /* 0x0000008000007945 */ /* 0x000fe80003800000 */
[----:B------:R-:W-:-:S13]  /*79e0*/  ISETP.GE.AND P1, PT, R23, R16, PT ;  /* 0x000000101700720c */ /* 0x000fda0003f26270 */
[----:B------:R-:W-:Y:S05]  /*79f0*/  @P1 BRA `(.L_x_36115) ;  /* 0x0000000000141947 */ /* 0x000fea0003800000 */
[----:B0-234-:R-:W-:Y:S02]  /*7a00*/  LOP3.LUT R7, R26, 0xff, RZ, 0xc0, !PT ;  /* 0x000000ff1a077812 */ /* 0x01dfe400078ec0ff */
[----:B------:R-:W-:Y:S02]  /*7a10*/  LOP3.LUT R27, R22, 0xff, RZ, 0xc0, !PT ;  /* 0x000000ff161b7812 */ /* 0x000fe400078ec0ff */
[----:B------:R-:W-:-:S07]  /*7a20*/  MOV R8, 0x7a40 ;  /* 0x00007a4000087802 */ /* 0x000fce0000000f00 */
[----:B------:R-:W-:Y:S05]  /*7a30*/  CALL.REL.NOINC `($__internal_64_$__cuda_sm20_div_u16) ;  /* 0x0000004000ac7944 */ /* 0x000fea0003c00000 */
[----:B------:R-:W-:-:S07]  /*7a40*/  IMAD.MOV.U32 R22, RZ, RZ, R7 ;  /* 0x000000ffff167224 */ /* 0x000fce00078e0007 */
.L_x_36115:
[----:B------:R-:W-:Y:S05]  /*7a50*/  BSYNC B0 ;  /* 0x0000000000007941 */ /* 0x000fea0003800000 */
.L_x_36114:
[----:B------:R-:W-:Y:S01]  /*7a60*/  VIADD R5, R25, 0x100 ;  /* 0x0000010019057836 */ /* 0x000fe20000000000 */
        /* <DEDUP_REMOVED lines=8> */
.L_x_36117:
[----:B------:R-:W-:Y:S05]  /*7af0*/  BSYNC B0 ;  /* 0x0000000000007941 */ /* 0x000fea0003800000 */
.L_x_36116:
        /* <DEDUP_REMOVED lines=9> */
.L_x_36119:
[----:B------:R-:W-:Y:S05]  /*7b90*/  BSYNC B0 ;  /* 0x0000000000007941 */ /* 0x000fea0003800000 */
.L_x_36118:
[----:B------:R-:W1:Y:S01]  /*7ba0*/  LDC.U8 R19, c[0x0][0x240] ;  /* 0x00009000ff137b82 */ /* 0x000e620000000000 */
[----:B------:R-:W-:Y:S04]  /*7bb0*/  BSSY B6, `(.L_x_36120) ;  /* 0x0000115000067945 */ /* 0x000fe80003800000 */
[----:B------:R-:W-:Y:S05]  /*7bc0*/  @P0 BRA `(.L_x_36121) ;  /* 0x00000010004c0947 */ /* 0x000fea0003800000 */
[----:B------:R-:W5:Y:S01]  /*7bd0*/  S2R R5, SR_TID.X ;  /* 0x0000000000057919 */ /* 0x000f620000002100 */
[----:B------:R-:W0:Y:S01]  /*7be0*/  LDC.64 R8, c[0x0][0x218] ;  /* 0x00008600ff087b82 */ /* 0x000e220000000a00 */
[----:B-1----:R-:W-:Y:S01]  /*7bf0*/  PRMT R4, R19, 0x9910, RZ ;  /* 0x0000991013047816 */ /* 0x002fe200000000ff */
[----:B------:R-:W-:Y:S01]  /*7c00*/  ULDC UR4, c[0x0][0x244] ;  /* 0x0000910000047ab9 */ /* 0x000fe20000000800 */
[----:B-----5:R-:W-:-:S04]  /*7c10*/  IMAD R0, R2, 0x200, R5 ;  /* 0x0000020002007824 */ /* 0x020fc800078e0205 */
[----:B------:R-:W-:Y:S02]  /*7c20*/  IMAD R5, R0, UR4, RZ ;  /* 0x0000000400057c24 */ /* 0x000fe4000f8e02ff */
[----:B------:R-:W-:-:S03]  /*7c30*/  IMAD.MOV.U32 R0, RZ, RZ, R4 ;  /* 0x000000ffff007224 */ /* 0x000fc600078e0004 */
[----:B0-----:R-:W-:Y:S02]  /*7c40*/  IADD3 R8, P1, R5, R8, RZ ;  /* 0x0000000805087210 */ /* 0x001fe40007f3e0ff */
        /* <DEDUP_REMOVED lines=14> */
.L_x_36125:
[----:B------:R0:W-:Y:S01]  /*7d30*/  STG.E.U8 desc[UR36][R8.64], R3 ;  /* 0x0000000308007986 */ /* 0x0001e2000c101124 */
[----:B------:R-:W-:Y:S01]  /*7d40*/  IMAD.MOV.U32 R25, RZ, RZ, R23 ;  /* 0x000000ffff197224 */ /* 0x000fe200078e0017 */
[----:B------:R-:W-:Y:S06]  /*7d50*/  BRA `(.L_x_36121) ;  /* 0x0000000c00e87947 */ /* 0x000fec0003800000 */
.L_x_36124:
[----:B------:R-:W-:-:S13]  /*7d60*/  ISETP.NE.AND P0, PT, R0, 0x2, PT ;  /* 0x000000020000780c */ /* 0x000fda0003f05270 */
[----:B------:R-:W-:Y:S05]  /*7d70*/  @!P0 BRA `(.L_x_36127) ;  /* 0x0000000000348947 */ /* 0x000fea0003800000 */
[----:B------:R-:W-:-:S13]  /*7d80*/  ISETP.NE.AND P0, PT, R0, 0x3, PT ;  /* 0x000000030000780c */ /* 0x000fda0003f05270 */
[----:B------:R-:W-:Y:S05]  /*7d90*/  @!P0 BRA `(.L_x_36128) ;  /* 0x00000000001c8947 */ /* 0x000fea0003800000 */
[----:B------:R-:W-:-:S13]  /*7da0*/  ISETP.NE.AND P0, PT, R0, 0x4, PT ;  /* 0x000000040000780c */ /* 0x000fda0003f05270 */
[----:B------:R-:W-:Y:S05]  /*7db0*/  @P0 BRA `(.L_x_36126) ;  /* 0x0000000c00680947 */ /* 0x000fea0003800000 */
[----:B------:R-:W-:Y:S01]  /*7dc0*/  LOP3.LUT R4, R3, 0xff, RZ, 0xc0, !PT ;  /* 0x000000ff03047812 */ /* 0x000fe200078ec0ff */
[----:B------:R-:W-:Y:S02]  /*7dd0*/  IMAD.MOV.U32 R5, RZ, RZ, RZ ;  /* 0x000000ffff057224 */ /* 0x000fe400078e00ff */
[----:B------:R-:W-:-:S03]  /*7de0*/  IMAD.MOV.U32 R25, RZ, RZ, R23 ;  /* 0x000000ffff197224 */ /* 0x000fc600078e0017 */
[----:B------:R0:W-:Y:S01]  /*7df0*/  STG.E.64 desc[UR36][R8.64], R4 ;  /* 0x0000000408007986 */ /* 0x0001e2000c101b24 */
[----:B------:R-:W-:Y:S05]  /*7e00*/  BRA `(.L_x_36121) ;  /* 0x0000000c00bc7947 */ /* 0x000fea0003800000 */
.L_x_36128:
[----:B------:R-:W-:Y:S01]  /*7e10*/  LOP3.LUT R3, R3, 0xff, RZ, 0xc0, !PT ;  /* 0x000000ff03037812 */ /* 0x000fe200078ec0ff */
[----:B------:R-:W-:-:S04]  /*7e20*/  IMAD.MOV.U32 R25, RZ, RZ, R23 ;  /* 0x000000ffff197224 */ /* 0x000fc800078e0017 */
[----:B------:R0:W-:Y:S01]  /*7e30*/  STG.E desc[UR36][R8.64], R3 ;  /* 0x0000000308007986 */ /* 0x0001e2000c101924 */
[----:B------:R-:W-:Y:S05]  /*7e40*/  BRA `(.L_x_36121) ;  /* 0x0000000c00ac7947 */ /* 0x000fea0003800000 */
.L_x_36127:
[----:B------:R-:W-:Y:S01]  /*7e50*/  LOP3.LUT R3, R3, 0xff, RZ, 0xc0, !PT ;  /* 0x000000ff03037812 */ /* 0x000fe200078ec0ff */
[----:B------:R-:W-:-:S04]  /*7e60*/  IMAD.MOV.U32 R25, RZ, RZ, R23 ;  /* 0x000000ffff197224 */ /* 0x000fc800078e0017 */
[----:B------:R0:W-:Y:S01]  /*7e70*/  STG.E.U16 desc[UR36][R8.64], R3 ;  /* 0x0000000308007986 */ /* 0x0001e2000c101524 */
[----:B------:R-:W-:Y:S05]  /*7e80*/  BRA `(.L_x_36121) ;  /* 0x0000000c009c7947 */ /* 0x000fea0003800000 */
.L_x_36123:
[----:B------:R-:W-:-:S13]  /*7e90*/  ISETP.GT.AND P0, PT, R0, 0x6, PT ;  /* 0x000000060000780c */ /* 0x000fda0003f04270 */
[----:B------:R-:W-:Y:S05]  /*7ea0*/  @P0 BRA `(.L_x_36129) ;  /* 0x00000000003c0947 */ /* 0x000fea0003800000 */
[----:B------:R-:W-:-:S13]  /*7eb0*/  ISETP.NE.AND P0, PT, R0, 0x5, PT ;  /* 0x000000050000780c */ /* 0x000fda0003f05270 */
[----:B------:R-:W-:Y:S05]  /*7ec0*/  @!P0 BRA `(.L_x_36130) ;  /* 0x00000000001c8947 */ /* 0x000fea0003800000 */
[----:B------:R-:W-:-:S13]  /*7ed0*/  ISETP.NE.AND P0, PT, R0, 0x6, PT ;  /* 0x000000060000780c */ /* 0x000fda0003f05270 */
[----:B------:R-:W-:Y:S05]  /*7ee0*/  @P0 BRA `(.L_x_36126) ;  /* 0x0000000c001c0947 */ /* 0x000fea0003800000 */
[----:B------:R-:W-:Y:S01]  /*7ef0*/  LOP3.LUT R3, R3, 0xff, RZ, 0xc0, !PT ;  /* 0x000000ff03037812 */ /* 0x000fe200078ec0ff */
[----:B------:R-:W-:-:S05]  /*7f00*/  IMAD.MOV.U32 R25, RZ, RZ, R23 ;  /* 0x000000ffff197224 */ /* 0x000fca00078e0017 */
[----:B------:R-:W0:Y:S02]  /*7f10*/  I2F.U16 R3, R3 ;  /* 0x0000000300037306 */ /* 0x000e240000101000 */
[----:B0-----:R0:W-:Y:S01]  /*7f20*/  STG.E desc[UR36][R8.64], R3 ;  /* 0x0000000308007986 */ /* 0x0011e2000c101924 */
[----:B------:R-:W-:Y:S05]  /*7f30*/  BRA `(.L_x_36121) ;  /* 0x0000000c00707947 */ /* 0x000fea0003800000 */
.L_x_36130:
[----:B------:R-:W-:Y:S01]  /*7f40*/  LOP3.LUT R3, R3, 0xff, RZ, 0xc0, !PT ;  /* 0x000000ff03037812 */ /* 0x000fe200078ec0ff */
[----:B------:R-:W-:-:S03]  /*7f50*/  IMAD.MOV.U32 R25, RZ, RZ, R23 ;  /* 0x000000ffff197224 */ /* 0x000fc600078e0017 */
[----:B------:R-:W0:Y:S02]  /*7f60*/  I2F.U16 R0, R3 ;  /* 0x0000000300007306 */ /* 0x000e240000101000 */
[----:B0-----:R-:W-:-:S05]  /*7f70*/  F2FP.F16.F32.PACK_AB R0, RZ, R0 ;  /* 0x00000000ff00723e */ /* 0x001fca00000000ff */
[----:B------:R0:W-:Y:S01]  /*7f80*/  STG.E.U16 desc[UR36][R8.64], R0 ;  /* 0x0000000008007986 */ /* 0x0001e2000c101524 */
[----:B------:R-:W-:Y:S05]  /*7f90*/  BRA `(.L_x_36121) ;  /* 0x0000000c00587947 */ /* 0x000fea0003800000 */
.L_x_36129:
        /* <DEDUP_REMOVED lines=8> */
[----:B------:R-:W-:Y:S01]  /*8020*/  IMAD.MOV.U32 R25, RZ, RZ, R23 ;  /* 0x000000ffff197224 */ /* 0x000fe200078e0017 */
[----:B------:R-:W0:Y:S02]  /*8030*/  I2F.U16 R4, R3 ;  /* 0x0000000300047306 */ /* 0x000e240000101000 */
[----:B0-----:R0:W-:Y:S01]  /*8040*/  STG.E.64 desc[UR36][R8.64], R4 ;  /* 0x0000000408007986 */ /* 0x0011e2000c101b24 */
[----:B------:R-:W-:Y:S05]  /*8050*/  BRA `(.L_x_36121) ;  /* 0x0000000c00287947 */ /* 0x000fea0003800000 */
.L_x_36132:
[----:B------:R-:W-:Y:S01]  /*8060*/  LOP3.LUT R3, R3, 0xff, RZ, 0xc0, !PT ;  /* 0x000000ff03037812 */ /* 0x000fe200078ec0ff */
[----:B------:R-:W-:-:S05]  /*8070*/  IMAD.MOV.U32 R25, RZ, RZ, R23 ;  /* 0x000000ffff197224 */ /* 0x000fca00078e0017 */
[----:B------:R-:W0:Y:S02]  /*8080*/  I2F.U16 R3, R3 ;  /* 0x0000000300037306 */ /* 0x000e240000101000 */
[----:B0-----:R-:W-:-:S04]  /*8090*/  F2FP.F16.F32.PACK_AB R3, RZ, R3 ;  /* 0x00000003ff03723e */ /* 0x001fc800000000ff */
[----:B------:R-:W-:-:S05]  /*80a0*/  PRMT R3, R3, 0x5410, RZ ;  /* 0x0000541003037816 */ /* 0x000fca00000000ff */
[----:B------:R0:W-:Y:S01]  /*80b0*/  STG.E desc[UR36][R8.64], R3 ;  /* 0x0000000308007986 */ /* 0x0001e2000c101924 */
[----:B------:R-:W-:Y:S05]  /*80c0*/  BRA `(.L_x_36121) ;  /* 0x0000000c000c7947 */ /* 0x000fea0003800000 */
.L_x_36131:
[----:B------:R-:W-:Y:S01]  /*80d0*/  LOP3.LUT R4, R3, 0xff, RZ, 0xc0, !PT ;  /* 0x000000ff03047812 */ /* 0x000fe200078ec0ff */
[----:B------:R-:W-:-:S05]  /*80e0*/  IMAD.MOV.U32 R25, RZ, RZ, R23 ;  /* 0x000000ffff197224 */ /* 0x000fca00078e0017 */
[----:B------:R-:W0:Y:S02]  /*80f0*/  I2F.F64.U16 R4, R4 ;  /* 0x0000000400047312 */ /* 0x000e240000101800 */
[----:B0-----:R0:W-:Y:S01]  /*8100*/  STG.E.64 desc[UR36][R8.64], R4 ;  /* 0x0000000408007986 */ /* 0x0011e2000c101b24 */
[----:B------:R-:W-:Y:S05]  /*8110*/  BRA `(.L_x_36121) ;  /* 0x0000000800f87947 */ /* 0x000fea0003800000 */
.L_x_36122:
        /* <DEDUP_REMOVED lines=13> */
.L_x_36135:
[----:B------:R-:W-:Y:S02]  /*81f0*/  LOP3.LUT R4, R3, 0xff, RZ, 0xc0, !PT ;  /* 0x000000ff03047812 */ /* 0x000fe400078ec0ff */
[----:B--234-:R-:W-:Y:S01]  /*8200*/  CS2R R6, SRZ ;  /* 0x0000000000067805 */ /* 0x01cfe2000001ff00 */
[----:B------:R-:W-:-:S03]  /*8210*/  IMAD.MOV.U32 R25, RZ, RZ, R23 ;  /* 0x000000ffff197224 */ /* 0x000fc600078e0017 */
[----:B------:R-:W0:Y:S02]  /*8220*/  I2F.F64.U16 R4, R4 ;  /* 0x0000000400047312 */ /* 0x000e240000101800 */
[----:B0-----:R0:W-:Y:S01]  /*8230*/  STG.E.128 desc[UR36][R8.64], R4 ;  /* 0x0000000408007986 */ /* 0x0011e2000c101d24 */
[----:B------:R-:W-:Y:S05]  /*8240*/  BRA `(.L_x_36121) ;  /* 0x0000000800ac7947 */ /* 0x000fea0003800000 */
.L_x_36134:
[----:B------:R-:W-:-:S13]  /*8250*/  ISETP.NE.AND P0, PT, R0, 0xf, PT ;  /* 0x0000000f0000780c */ /* 0x000fda0003f05270 */
[----:B------:R-:W-:Y:S05]  /*8260*/  @!P0 BRA `(.L_x_36136) ;  /* 0x0000000000c48947 */ /* 0x000fea0003800000 */
[----:B------:R-:W-:-:S13]  /*8270*/  ISETP.NE.AND P0, PT, R0, 0x17, PT ;  /* 0x000000170000780c */ /* 0x000fda0003f05270 */
[----:B------:R-:W-:Y:S05]  /*8280*/  @!P0 BRA `(.L_x_36137) ;  /* 0x00000000005c8947 */ /* 0x000fea0003800000 */
[----:B------:R-:W-:-:S13]  /*8290*/  ISETP.NE.AND P0, PT, R0, 0x18, PT ;  /* 0x000000180000780c */ /* 0x000fda0003f05270 */
[----:B------:R-:W-:Y:S05]  /*82a0*/  @P0 BRA `(.L_x_36126) ;  /* 0x00000008002c0947 */ /* 0x000fea0003800000 */
[----:B------:R-:W-:Y:S01]  /*82b0*/  LOP3.LUT R4, R3, 0xff, RZ, 0xc0, !PT ;  /* 0x000000ff03047812 */ /* 0x000fe200078ec0ff */
[----:B------:R-:W-:Y:S03]  /*82c0*/  BSSY B0, `(.L_x_36138) ;  /* 0x000000f000007945 */ /* 0x000fe60003800000 */
[----:B--234-:R-:W0:Y:S02]  /*82d0*/  I2F.U16 R7, R4 ;  /* 0x0000000400077306 */ /* 0x01ce240000101000 */
[C---:B0-----:R-:W-:Y:S02]  /*82e0*/  LOP3.LUT R3, R7.reuse, 0x7fffffff, RZ, 0xc0, !PT ;  /* 0x7fffffff07037812 */ /* 0x041fe400078ec0ff */
[----:B------:R-:W-:Y:S02]  /*82f0*/  LOP3.LUT R0, R7, 0x80000000, RZ, 0xc0, !PT ;  /* 0x8000000007007812 */ /* 0x000fe400078ec0ff */
[----:B------:R-:W-:-:S02]  /*8300*/  ISETP.GT.U32.AND P0, PT, R3, 0x43efffff, PT ;  /* 0x43efffff0300780c */ /* 0x000fc40003f04070 */
        /* <DEDUP_REMOVED lines=10> */
.L_x_36139:
[----:B------:R-:W-:Y:S05]  /*83b0*/  BSYNC B0 ;  /* 0x0000000000007941 */ /* 0x000fea0003800000 */
.L_x_36138:
[----:B------:R-:W-:Y:S01]  /*83c0*/  LOP3.LUT R5, R0, R5, RZ, 0xfc, !PT ;  /* 0x0000000500057212 */ /* 0x000fe200078efcff */
[----:B------:R-:W-:-:S04]  /*83d0*/  IMAD.MOV.U32 R25, RZ, RZ, R23 ;  /* 0x000000ffff197224 */ /* 0x000fc800078e0017 */
[----:B------:R0:W-:Y:S01]  /*83e0*/  STG.E.U8 desc[UR36][R8.64], R5 ;  /* 0x0000000508007986 */ /* 0x0001e2000c101124 */
[----:B------:R-:W-:Y:S05]  /*83f0*/  BRA `(.L_x_36121) ;  /* 0x0000000800407947 */ /* 0x000fea0003800000 */
.L_x_36137:
[----:B------:R-:W-:Y:S01]  /*8400*/  LOP3.LUT R0, R3, 0xff, RZ, 0xc0, !PT ;  /* 0x000000ff03007812 */ /* 0x000fe200078ec0ff */
[----:B------:R-:W-:Y:S03]  /*8410*/  BSSY B0, `(.L_x_36140) ;  /* 0x0000010000007945 */ /* 0x000fe60003800000 */
[----:B------:R-:W0:Y:S02]  /*8420*/  I2F.U16 R5, R0 ;  /* 0x0000000000057306 */ /* 0x000e240000101000 */
        /* <DEDUP_REMOVED lines=11> */
.L_x_36141:
[----:B------:R-:W-:Y:S01]  /*84e0*/  IMAD.MOV.U32 R0, RZ, RZ, 0x7f ;  /* 0x0000007fff007424 */ /* 0x000fe200078e00ff */
[----:B------:R-:W-:-:S04]  /*84f0*/  ISETP.GT.U32.AND P0, PT, R3, 0x7f800000, PT ;  /* 0x7f8000000300780c */ /* 0x000fc80003f04070 */
[----:B------:R-:W-:-:S09]  /*8500*/  SEL R0, R0, 0x7c, P0 ;  /* 0x0000007c00007807 */ /* 0x000fd20000000000 */
.L_x_36142:
[----:B------:R-:W-:Y:S05]  /*8510*/  BSYNC B0 ;  /* 0x0000000000007941 */ /* 0x000fea0003800000 */
.L_x_36140:
[----:B------:R-:W-:Y:S01]  /*8520*/  LOP3.LUT R3, R5, 0x80000000, RZ, 0xc0, !PT ;  /* 0x8000000005037812 */ /* 0x000fe200078ec0ff */
[----:B------:R-:W-:-:S03]  /*8530*/  IMAD.MOV.U32 R25, RZ, RZ, R23 ;  /* 0x000000ffff197224 */ /* 0x000fc600078e0017 */
[----:B------:R-:W-:-:S04]  /*8540*/  SHF.R.U32.HI R3, RZ, 0x18, R3 ;  /* 0x00000018ff037819 */ /* 0x000fc80000011603 */
[----:B------:R-:W-:-:S05]  /*8550*/  LOP3.LUT R3, R0, R3, RZ, 0xfc, !PT ;  /* 0x0000000300037212 */ /* 0x000fca00078efcff */
[----:B------:R0:W-:Y:S01]  /*8560*/  STG.E.U8 desc[UR36][R8.64], R3 ;  /* 0x0000000308007986 */ /* 0x0001e2000c101124 */
[----:B------:R-:W-:Y:S05]  /*8570*/  BRA `(.L_x_36121) ;  /* 0x0000000400e07947 */ /* 0x000fea0003800000 */
.L_x_36136:
[----:B------:R-:W-:Y:S01]  /*8580*/  LOP3.LUT R3, R3, 0xff, RZ, 0xc0, !PT ;  /* 0x000000ff03037812 */ /* 0x000fe200078ec0ff */
[----:B------:R-:W-:-:S03]  /*8590*/  IMAD.MOV.U32 R25, RZ, RZ, R23 ;  /* 0x000000ffff197224 */ /* 0x000fc600078e0017 */
[----:B------:R-:W0:Y:S02]  /*85a0*/  I2F.U16 R0, R3 ;  /* 0x0000000300007306 */ /* 0x000e240000101000 */
[----:B0-----:R-:W-:-:S05]  /*85b0*/  F2FP.BF16.F32.PACK_AB R0, RZ, R0 ;  /* 0x00000000ff00723e */ /* 0x001fca00000010ff */
[----:B------:R0:W-:Y:S01]  /*85c0*/  STG.E.U16 desc[UR36][R8.64], R0 ;  /* 0x0000000008007986 */ /* 0x0001e2000c101524 */
[----:B------:R-:W-:Y:S05]  /*85d0*/  BRA `(.L_x_36121) ;  /* 0x0000000400c87947 */ /* 0x000fea0003800000 */
.L_x_36133:
        /* <DEDUP_REMOVED lines=8> */
[----:B------:R-:W-:Y:S01]  /*8660*/  LOP3.LUT R3, R3, 0xff, RZ, 0xc0, !PT ;  /* 0x000000ff03037812 */ /* 0x000fe200078ec0ff */
[----:B------:R-:W-:-:S04]  /*8670*/  IMAD.MOV.U32 R25, RZ, RZ, R23 ;  /* 0x000000ffff197224 */ /* 0x000fc800078e0017 */
[----:B------:R0:W-:Y:S01]  /*8680*/  STG.E.U16 desc[UR36][R8.64], R3 ;  /* 0x0000000308007986 */ /* 0x0001e2000c101524 */
[----:B------:R-:W-:Y:S05]  /*8690*/  BRA `(.L_x_36121) ;  /* 0x0000000400987947 */ /* 0x000fea0003800000 */
.L_x_36145:
[----:B------:R-:W-:Y:S01]  /*86a0*/  LOP3.LUT R0, R3, 0xff, RZ, 0xc0, !PT ;  /* 0x000000ff03007812 */ /* 0x000fe200078ec0ff */
[----:B------:R-:W-:Y:S01]  /*86b0*/  BSSY B0, `(.L_x_36146) ;  /* 0x0000015000007945 */ /* 0x000fe20003800000 */
[----:B------:R-:W-:Y:S02]  /*86c0*/  IMAD.MOV.U32 R4, RZ, RZ, 0x80 ;  /* 0x00000080ff047424 */ /* 0x000fe400078e00ff */
[----:B------:R-:W0:Y:S02]  /*86d0*/  I2F.U16 R5, R0 ;  /* 0x0000000000057306 */ /* 0x000e240000101000 */
        /* <DEDUP_REMOVED lines=14> */
.L_x_36148:
[----:B------:R-:W-:-:S04]  /*87c0*/  LOP3.LUT R3, R5, 0x80000000, RZ, 0xc0, !PT ;  /* 0x8000000005037812 */ /* 0x000fc800078ec0ff */
[----:B------:R-:W-:-:S04]  /*87d0*/  SHF.R.U32.HI R3, RZ, 0x18, R3 ;  /* 0x00000018ff037819 */ /* 0x000fc80000011603 */
[----:B------:R-:W-:-:S04]  /*87e0*/  LOP3.LUT R0, R0, R3, RZ, 0xfc, !PT ;  /* 0x0000000300007212 */ /* 0x000fc800078efcff */
[----:B------:R-:W-:-:S07]  /*87f0*/  PRMT R4, R0, 0x7610, R4 ;  /* 0x0000761000047816 */ /* 0x000fce0000000004 */
.L_x_36147:
[----:B------:R-:W-:Y:S05]  /*8800*/  BSYNC B0 ;  /* 0x0000000000007941 */ /* 0x000fea0003800000 */
.L_x_36146:
[----:B------:R0:W-:Y:S01]  /*8810*/  STG.E.U8 desc[UR36][R8.64], R4 ;  /* 0x0000000408007986 */ /* 0x0001e2000c101124 */
[----:B------:R-:W-:Y:S01]  /*8820*/  IMAD.MOV.U32 R25, RZ, RZ, R23 ;  /* 0x000000ffff197224 */ /* 0x000fe200078e0017 */
[----:B------:R-:W-:Y:S06]  /*8830*/  BRA `(.L_x_36121) ;  /* 0x0000000400307947 */ /* 0x000fec0003800000 */
.L_x_36144:
        /* <DEDUP_REMOVED lines=18> */
.L_x_36151:
[----:B------:R-:W-:-:S04]  /*8960*/  LOP3.LUT R3, R5, 0x80000000, RZ, 0xc0, !PT ;  /* 0x8000000005037812 */ /* 0x000fc800078ec0ff */
[----:B------:R-:W-:-:S04]  /*8970*/  SHF.R.U32.HI R3, RZ, 0x18, R3 ;  /* 0x00000018ff037819 */ /* 0x000fc80000011603 */
[----:B------:R-:W-:-:S04]  /*8980*/  LOP3.LUT R0, R0, R3, RZ, 0xfc, !PT ;  /* 0x0000000300007212 */ /* 0x000fc800078efcff */
[----:B------:R-:W-:-:S07]  /*8990*/  PRMT R4, R0, 0x7610, R4 ;  /* 0x0000761000047816 */ /* 0x000fce0000000004 */
.L_x_36150:
[----:B------:R-:W-:Y:S05]  /*89a0*/  BSYNC B0 ;  /* 0x0000000000007941 */ /* 0x000fea0003800000 */
.L_x_36149:
[----:B------:R0:W-:Y:S01]  /*89b0*/  STG.E.U8 desc[UR36][R8.64], R4 ;  /* 0x0000000408007986 */ /* 0x0001e2000c101124 */
[----:B------:R-:W-:Y:S01]  /*89c0*/  IMAD.MOV.U32 R25, RZ, RZ, R23 ;  /* 0x000000ffff197224 */ /* 0x000fe200078e0017 */
[----:B------:R-:W-:Y:S06]  /*89d0*/  BRA `(.L_x_36121) ;  /* 0x0000000000c87947 */ /* 0x000fec0003800000 */
.L_x_36143:
        /* <DEDUP_REMOVED lines=8> */
[----:B--234-:R-:W0:Y:S02]  /*8a60*/  I2F.U16 R6, R5 ;  /* 0x0000000500067306 */ /* 0x01ce240000101000 */
        /* <DEDUP_REMOVED lines=15> */
.L_x_36126:
[----:B------:R-:W-:Y:S01]  /*8b60*/  MOV R14, 0x0 ;  /* 0x00000000000e7802 */ /* 0x000fe20000000f00 */
[----:B------:R-:W-:Y:S01]  /*8b70*/  ULDC.64 UR4, c[0x4][0x178] ;  /* 0x01005e0000047ab9 */ /* 0x000fe20000000a00 */
[----:B------:R-:W-:Y:S01]  /*8b80*/  ULDC.64 UR6, c[0x4][0x180] ;  /* 0x0100600000067ab9 */ /* 0x000fe20000000a00 */
[----:B------:R-:W-:Y:S02]  /*8b90*/  IMAD.U32 R4, RZ, RZ, UR4 ;  /* 0x00000004ff047e24 */ /* 0x000fe4000f8e00ff */
[----:B------:R-:W-:Y:S01]  /*8ba0*/  IMAD.U32 R5, RZ, RZ, UR5 ;  /* 0x00000005ff057e24 */ /* 0x000fe2000f8e00ff */
[----:B------:R-:W0:Y:S01]  /*8bb0*/  LDC.64 R14, c[0x4][R14] ;  /* 0x010000000e0e7b82 */ /* 0x000e220000000a00 */
[----:B------:R-:W-:Y:S01]  /*8bc0*/  ULDC.64 UR4, c[0x4][0x10] ;  /* 0x0100040000047ab9 */ /* 0x000fe20000000a00 */
[----:B--234-:R-:W-:Y:S02]  /*8bd0*/  IMAD.U32 R6, RZ, RZ, UR6 ;  /* 0x00000006ff067e24 */ /* 0x01cfe4000f8e00ff */
        /* <DEDUP_REMOVED lines=8> */
.L_x_36154:
[----:B------:R-:W-:Y:S01]  /*8c60*/  IMAD.MOV.U32 R25, RZ, RZ, R23 ;  /* 0x000000ffff197224 */ /* 0x000fe200078e0017 */
[----:B------:R-:W-:Y:S06]  /*8c70*/  BRA `(.L_x_36121) ;  /* 0x0000000000207947 */ /* 0x000fec0003800000 */
.L_x_36153:
[----:B------:R-:W-:Y:S01]  /*8c80*/  LOP3.LUT R4, R3, 0xff, RZ, 0xc0, !PT ;  /* 0x000000ff03047812 */ /* 0x000fe200078ec0ff */
[----:B------:R-:W-:Y:S02]  /*8c90*/  IMAD.MOV.U32 R5, RZ, RZ, RZ ;  /* 0x000000ffff057224 */ /* 0x000fe400078e00ff */
[----:B------:R-:W-:-:S03]  /*8ca0*/  IMAD.MOV.U32 R25, RZ, RZ, R23 ;  /* 0x000000ffff197224 */ /* 0x000fc600078e0017 */
[----:B------:R0:W-:Y:S01]  /*8cb0*/  STG.E.64 desc[UR36][R8.64], R4 ;  /* 0x0000000408007986 */ /* 0x0001e2000c101b24 */
[----:B------:R-:W-:Y:S05]  /*8cc0*/  BRA `(.L_x_36121) ;  /* 0x00000000000c7947 */ /* 0x000fea0003800000 */
.L_x_36152:
[----:B------:R-:W-:Y:S01]  /*8cd0*/  LOP3.LUT R3, R3, 0xff, RZ, 0xc0, !PT ;  /* 0x000000ff03037812 */ /* 0x000fe200078ec0ff */
[----:B------:R-:W-:-:S04]  /*8ce0*/  IMAD.MOV.U32 R25, RZ, RZ, R23 ;  /* 0x000000ffff197224 */ /* 0x000fc800078e0017 */
[----:B------:R0:W-:Y:S03]  /*8cf0*/  STG.E desc[UR36][R8.64], R3 ;  /* 0x0000000308007986 */ /* 0x0001e6000c101924 */
.L_x_36121:
[----:B------:R-:W-:Y:S05]  /*8d00*/  BSYNC B6 ;  /* 0x0000000000067941 */ /* 0x000fea0003800000 */
.L_x_36120:
[----:B------:R-:W-:Y:S01]  /*8d10*/  ISETP.GE.AND P0, PT, R25, R16, PT ;  /* 0x000000101900720c */ /* 0x000fe20003f06270 */
[----:B------:R-:W-:-:S12]  /*8d20*/  BSSY B6, `(.L_x_36155) ;  /* 0x00001fe000067945 */ /* 0x000fd80003800000 */
        /* <DEDUP_REMOVED lines=21> */
.L_x_36160:
[----:B------:R0:W-:Y:S01]  /*8e80*/  STG.E.U8 desc[UR36][R8.64], R22 ;  /* 0x0000001608007986 */ /* 0x0001e2000c101124 */
[----:B------:R-:W-:Y:S05]  /*8e90*/  BRA `(.L_x_36162) ;  /* 0x0000000c00987947 */ /* 0x000fea0003800000 */
.L_x_36159:
        /* <DEDUP_REMOVED lines=10> */
.L_x_36164:
[----:B------:R-:W-:-:S05]  /*8f40*/  LOP3.LUT R3, R22, 0xff, RZ, 0xc0, !PT ;  /* 0x000000ff16037812 */ /* 0x000fca00078ec0ff */
[----:B------:R0:W-:Y:S01]  /*8f50*/  STG.E desc[UR36][R8.64], R3 ;  /* 0x0000000308007986 */ /* 0x0001e2000c101924 */
[----:B------:R-:W-:Y:S05]  /*8f60*/  BRA `(.L_x_36162) ;  /* 0x0000000c00647947 */ /* 0x000fea0003800000 */
.L_x_36163:
[----:B------:R-:W-:-:S05]  /*8f70*/  LOP3.LUT R3, R22, 0xff, RZ, 0xc0, !PT ;  /* 0x000000ff16037812 */ /* 0x000fca00078ec0ff */
[----:B------:R0:W-:Y:S01]  /*8f80*/  STG.E.U16 desc[UR36][R8.64], R3 ;  /* 0x0000000308007986 */ /* 0x0001e2000c101524 */
[----:B------:R-:W-:Y:S05]  /*8f90*/  BRA `(.L_x_36162) ;  /* 0x0000000c00587947 */ /* 0x000fea0003800000 */
.L_x_36158:
[----:B------:R-:W-:-:S13]  /*8fa0*/  ISETP.GT.AND P0, PT, R0, 0x6, PT ;  /* 0x000000060000780c */ /* 0x000fda0003f04270 */
[----:B------:R-:W-:Y:S05]  /*8fb0*/  @P0 BRA `(.L_x_36165) ;  /* 0x0000000000340947 */ /* 0x000fea0003800000 */
[----:B------:R-:W-:-:S13]  /*8fc0*/  ISETP.NE.AND P0, PT, R0, 0x5, PT ;  /* 0x000000050000780c */ /* 0x000fda0003f05270 */
[----:B------:R-:W-:Y:S05]  /*8fd0*/  @!P0 BRA `(.L_x_36166) ;  /* 0x0000000000188947 */ /* 0x000fea0003800000 */
[----:B------:R-:W-:-:S13]  /*8fe0*/  ISETP.NE.AND P0, PT, R0, 0x6, PT ;  /* 0x000000060000780c */ /* 0x000fda0003f05270 */
[----:B------:R-:W-:Y:S05]  /*8ff0*/  @P0 BRA `(.L_x_36161) ;  /* 0x0000000800e40947 */ /* 0x000fea0003800000 */
[----:B------:R-:W-:-:S06]  /*9000*/  LOP3.LUT R3, R22, 0xff, RZ, 0xc0, !PT ;  /* 0x000000ff16037812 */ /* 0x000fcc00078ec0ff */
[----:B------:R-:W0:Y:S02]  /*9010*/  I2F.U16 R3, R3 ;  /* 0x0000000300037306 */ /* 0x000e240000101000 */
[----:B0-----:R0:W-:Y:S01]  /*9020*/  STG.E desc[UR36][R8.64], R3 ;  /* 0x0000000308007986 */ /* 0x0011e2000c101924 */
[----:B------:R-:W-:Y:S05]  /*9030*/  BRA `(.L_x_36162) ;  /* 0x0000000c00307947 */ /* 0x000fea0003800000 */
.L_x_36166:
[----:B------:R-:W-:-:S04]  /*9040*/  LOP3.LUT R22, R22, 0xff, RZ, 0xc0, !PT ;  /* 0x000000ff16167812 */ /* 0x000fc800078ec0ff */
[----:B------:R-:W0:Y:S02]  /*9050*/  I2F.U16 R0, R22 ;  /* 0x0000001600007306 */ /* 0x000e240000101000 */
[----:B0-----:R-:W-:-:S05]  /*9060*/  F2FP.F16.F32.PACK_AB R0, RZ, R0 ;  /* 0x00000000ff00723e */ /* 0x001fca00000000ff */
[----:B------:R0:W-:Y:S01]  /*9070*/  STG.E.U16 desc[UR36][R8.64], R0 ;  /* 0x0000000008007986 */ /* 0x0001e2000c101524 */
[----:B------:R-:W-:Y:S05]  /*9080*/  BRA `(.L_x_36162) ;  /* 0x0000000c001c7947 */ /* 0x000fea0003800000 */
.L_x_36165:
        /* <DEDUP_REMOVED lines=8> */
[----:B------:R-:W0:Y:S02]  /*9110*/  I2F.U16 R22, R22 ;  /* 0x0000001600167306 */ /* 0x000e240000101000 */
[----:B0-----:R0:W-:Y:S01]  /*9120*/  STG.E.64 desc[UR36][R8.64], R22 ;  /* 0x0000001608007986 */ /* 0x0011e2000c101b24 */
[----:B------:R-:W-:Y:S05]  /*9130*/  BRA `(.L_x_36162) ;  /* 0x0000000800f07947 */ /* 0x000fea0003800000 */
.L_x_36168:
[----:B------:R-:W-:-:S06]  /*9140*/  LOP3.LUT R22, R22, 0xff, RZ, 0xc0, !PT ;  /* 0x000000ff16167812 */ /* 0x000fcc00078ec0ff */
[----:B------:R-:W0:Y:S02]  /*9150*/  I2F.U16 R22, R22 ;  /* 0x0000001600167306 */ /* 0x000e240000101000 */
[----:B0-----:R-:W-:-:S04]  /*9160*/  F2FP.F16.F32.PACK_AB R3, RZ, R22 ;  /* 0x00000016ff03723e */ /* 0x001fc800000000ff */
[----:B------:R-:W-:-:S05]  /*9170*/  PRMT R3, R3, 0x5410, RZ ;  /* 0x0000541003037816 */ /* 0x000fca00000000ff */
[----:B------:R0:W-:Y:S01]  /*9180*/  STG.E desc[UR36][R8.64], R3 ;  /* 0x0000000308007986 */ /* 0x0001e2000c101924 */
[----:B------:R-:W-:Y:S05]  /*9190*/  BRA `(.L_x_36162) ;  /* 0x0000000800d87947 */ /* 0x000fea0003800000 */
.L_x_36167:
[----:B------:R-:W-:-:S06]  /*91a0*/  LOP3.LUT R4, R22, 0xff, RZ, 0xc0, !PT ;  /* 0x000000ff16047812 */ /* 0x000fcc00078ec0ff */
[----:B------:R-:W0:Y:S02]  /*91b0*/  I2F.F64.U16 R4, R4 ;  /* 0x0000000400047312 */ /* 0x000e240000101800 */
[----:B0-----:R0:W-:Y:S01]  /*91c0*/  STG.E.64 desc[UR36][R8.64], R4 ;  /* 0x0000000408007986 */ /* 0x0011e2000c101b24 */
[----:B------:R-:W-:Y:S05]  /*91d0*/  BRA `(.L_x_36162) ;  /* 0x0000000800c87947 */ /* 0x000fea0003800000 */
.L_x_36157:
        /* <DEDUP_REMOVED lines=12> */
.L_x_36171:
[----:B------:R-:W-:Y:S02]  /*92a0*/  LOP3.LUT R4, R22, 0xff, RZ, 0xc0, !PT ;  /* 0x000000ff16047812 */ /* 0x000fe400078ec0ff */
[----:B--234-:R-:W-:-:S04]  /*92b0*/  CS2R R6, SRZ ;  /* 0x0000000000067805 */ /* 0x01cfc8000001ff00 */
[----:B------:R-:W0:Y:S02]  /*92c0*/  I2F.F64.U16 R4, R4 ;  /* 0x0000000400047312 */ /* 0x000e240000101800 */
[----:B0-----:R0:W-:Y:S01]  /*92d0*/  STG.E.128 desc[UR36][R8.64], R4 ;  /* 0x0000000408007986 */ /* 0x0011e2000c101d24 */
[----:B------:R-:W-:Y:S05]  /*92e0*/  BRA `(.L_x_36162) ;  /* 0x0000000800847947 */ /* 0x000fea0003800000 */
.L_x_36170:
        /* <DEDUP_REMOVED lines=22> */
.L_x_36175:
[----:B------:R-:W-:Y:S05]  /*9450*/  BSYNC B0 ;  /* 0x0000000000007941 */ /* 0x000fea0003800000 */
.L_x_36174:
[----:B------:R-:W-:-:S05]  /*9460*/  LOP3.LUT R5, R0, R5, RZ, 0xfc, !PT ;  /* 0x0000000500057212 */ /* 0x000fca00078efcff */
[----:B------:R0:W-:Y:S01]  /*9470*/  STG.E.U8 desc[UR36][R8.64], R5 ;  /* 0x0000000508007986 */ /* 0x0001e2000c101124 */
[----:B------:R-:W-:Y:S05]  /*9480*/  BRA `(.L_x_36162) ;  /* 0x00000008001c7947 */ /* 0x000fea0003800000 */
.L_x_36173:
        /* <DEDUP_REMOVED lines=14> */
.L_x_36177:
[----:B------:R-:W-:Y:S01]  /*9570*/  IMAD.MOV.U32 R0, RZ, RZ, 0x7f ;  /* 0x0000007fff007424 */ /* 0x000fe200078e00ff */
[----:B------:R-:W-:-:S04]  /*9580*/  ISETP.GT.U32.AND P0, PT, R3, 0x7f800000, PT ;  /* 0x7f8000000300780c */ /* 0x000fc80003f04070 */
[----:B------:R-:W-:-:S09]  /*9590*/  SEL R0, R0, 0x7c, P0 ;  /* 0x0000007c00007807 */ /* 0x000fd20000000000 */
.L_x_36178:
[----:B------:R-:W-:Y:S05]  /*95a0*/  BSYNC B0 ;  /* 0x0000000000007941 */ /* 0x000fea0003800000 */
.L_x_36176:
[----:B------:R-:W-:-:S04]  /*95b0*/  LOP3.LUT R3, R5, 0x80000000, RZ, 0xc0, !PT ;  /* 0x8000000005037812 */ /* 0x000fc800078ec0ff */
[----:B------:R-:W-:-:S04]  /*95c0*/  SHF.R.U32.HI R3, RZ, 0x18, R3 ;  /* 0x00000018ff037819 */ /* 0x000fc80000011603 */
[----:B------:R-:W-:-:S05]  /*95d0*/  LOP3.LUT R3, R0, R3, RZ, 0xfc, !PT ;  /* 0x0000000300037212 */ /* 0x000fca00078efcff */
[----:B------:R0:W-:Y:S01]  /*95e0*/  STG.E.U8 desc[UR36][R8.64], R3 ;  /* 0x0000000308007986 */ /* 0x0001e2000c101124 */
[----:B------:R-:W-:Y:S05]  /*95f0*/  BRA `(.L_x_36162) ;  /* 0x0000000400c07947 */ /* 0x000fea0003800000 */
.L_x_36172:
[----:B------:R-:W-:-:S04]  /*9600*/  LOP3.LUT R22, R22, 0xff, RZ, 0xc0, !PT ;  /* 0x000000ff16167812 */ /* 0x000fc800078ec0ff */
[----:B------:R-:W0:Y:S02]  /*9610*/  I2F.U16 R0, R22 ;  /* 0x0000001600007306 */ /* 0x000e240000101000 */
[----:B0-----:R-:W-:-:S05]  /*9620*/  F2FP.BF16.F32.PACK_AB R0, RZ, R0 ;  /* 0x00000000ff00723e */ /* 0x001fca00000010ff */
[----:B------:R0:W-:Y:S01]  /*9630*/  STG.E.U16 desc[UR36][R8.64], R0 ;  /* 0x0000000008007986 */ /* 0x0001e2000c101524 */
[----:B------:R-:W-:Y:S05]  /*9640*/  BRA `(.L_x_36162) ;  /* 0x0000000400ac7947 */ /* 0x000fea0003800000 */
.L_x_36169:
        /* <DEDUP_REMOVED lines=8> */
[----:B------:R-:W-:-:S05]  /*96d0*/  LOP3.LUT R3, R22, 0xff, RZ, 0xc0, !PT ;  /* 0x000000ff16037812 */ /* 0x000fca00078ec0ff */
[----:B------:R0:W-:Y:S01]  /*96e0*/  STG.E.U16 desc[UR36][R8.64], R3 ;  /* 0x0000000308007986 */ /* 0x0001e2000c101524 */
[----:B------:R-:W-:Y:S05]  /*96f0*/  BRA `(.L_x_36162) ;  /* 0x0000000400807947 */ /* 0x000fea0003800000 */
.L_x_36181:
        /* <DEDUP_REMOVED lines=18> */
.L_x_36184:
[----:B------:R-:W-:-:S04]  /*9820*/  LOP3.LUT R3, R5, 0x80000000, RZ, 0xc0, !PT ;  /* 0x8000000005037812 */ /* 0x000fc800078ec0ff */
[----:B------:R-:W-:-:S04]  /*9830*/  SHF.R.U32.HI R3, RZ, 0x18, R3 ;  /* 0x00000018ff037819 */ /* 0x000fc80000011603 */
[----:B------:R-:W-:-:S04]  /*9840*/  LOP3.LUT R0, R0, R3, RZ, 0xfc, !PT ;  /* 0x0000000300007212 */ /* 0x000fc800078efcff */
[----:B------:R-:W-:-:S07]  /*9850*/  PRMT R4, R0, 0x7610, R4 ;  /* 0x0000761000047816 */ /* 0x000fce0000000004 */
.L_x_36183:
[----:B------:R-:W-:Y:S05]  /*9860*/  BSYNC B0 ;  /* 0x0000000000007941 */ /* 0x000fea0003800000 */
.L_x_36182:
[----:B------:R0:W-:Y:S01]  /*9870*/  STG.E.U8 desc[UR36][R8.64], R4 ;  /* 0x0000000408007986 */ /* 0x0001e2000c101124 */
[----:B------:R-:W-:Y:S05]  /*9880*/  BRA `(.L_x_36162) ;  /* 0x00000004001c7947 */ /* 0x000fea0003800000 */
.L_x_36180:
        /* <DEDUP_REMOVED lines=18> */
.L_x_36187:
[----:B------:R-:W-:-:S04]  /*99b0*/  LOP3.LUT R3, R5, 0x80000000, RZ, 0xc0, !PT ;  /* 0x8000000005037812 */ /* 0x000fc800078ec0ff */
[----:B------:R-:W-:-:S04]  /*99c0*/  SHF.R.U32.HI R3, RZ, 0x18, R3 ;  /* 0x00000018ff037819 */ /* 0x000fc80000011603 */
[----:B------:R-:W-:-:S04]  /*99d0*/  LOP3.LUT R0, R0, R3, RZ, 0xfc, !PT ;  /* 0x0000000300007212 */ /* 0x000fc800078efcff */
[----:B------:R-:W-:-:S07]  /*99e0*/  PRMT R4, R0, 0x7610, R4 ;  /* 0x0000761000047816 */ /* 0x000fce0000000004 */
.L_x_36186:
[----:B------:R-:W-:Y:S05]  /*99f0*/  BSYNC B0 ;  /* 0x0000000000007941 */ /* 0x000fea0003800000 */
.L_x_36185:
[----:B------:R0:W-:Y:S01]  /*9a00*/  STG.E.U8 desc[UR36][R8.64], R4 ;  /* 0x0000000408007986 */ /* 0x0001e2000c101124 */
[----:B------:R-:W-:Y:S05]  /*9a10*/  BRA `(.L_x_36162) ;  /* 0x0000000000b87947 */ /* 0x000fea0003800000 */
.L_x_36179:
[----:B------:R-:W-:-:S13]  /*9a20*/  ISETP.NE.AND P0, PT, R0, 0x1c, PT ;  /* 0x0000001c0000780c */ /* 0x000fda0003f05270 */
[----:B------:R-:W-:Y:S05]  /*9a30*/  @!P0 BRA `(.L_x_36188) ;  /* 0x0000000000a88947 */ /* 0x000fea0003800000 */
[----:B------:R-:W-:-:S13]  /*9a40*/  ISETP.NE.AND P0, PT, R0, 0x1d, PT ;  /* 0x0000001d0000780c */ /* 0x000fda0003f05270 */
[----:B------:R-:W-:Y:S05]  /*9a50*/  @!P0 BRA `(.L_x_36189) ;  /* 0x0000000000908947 */ /* 0x000fea0003800000 */
[----:B------:R-:W-:-:S13]  /*9a60*/  ISETP.NE.AND P0, PT, R0, 0x2c, PT ;  /* 0x0000002c0000780c */ /* 0x000fda0003f05270 */
[----:B------:R-:W-:Y:S05]  /*9a70*/  @P0 BRA `(.L_x_36161) ;  /* 0x0000000000440947 */ /* 0x000fea0003800000 */
[----:B------:R-:W-:-:S06]  /*9a80*/  LOP3.LUT R22, R22, 0xff, RZ, 0xc0, !PT ;  /* 0x000000ff16167812 */ /* 0x000fcc00078ec0ff */
        /* <DEDUP_REMOVED lines=16> */
.L_x_36161:
        /* <DEDUP_REMOVED lines=8> */
[----:B--234-:R-:W-:-:S02]  /*9c10*/  IMAD.U32 R6, RZ, RZ, UR4 ;  /* 0x00000004ff067e24 */ /* 0x01cfc4000f8e00ff */
[----:B------:R-:W-:Y:S02]  /*9c20*/  IMAD.U32 R7, RZ, RZ, UR5 ;  /* 0x00000005ff077e24 */ /* 0x000fe4000f8e00ff */
[----:B------:R-:W-:Y:S02]  /*9c30*/  IMAD.U32 R11, RZ, RZ, UR7 ;  /* 0x00000007ff0b7e24 */ /* 0x000fe4000f8e00ff */
[----:B------:R-:W-:Y:S02]  /*9c40*/  IMAD.MOV.U32 R8, RZ, RZ, 0x65 ;  /* 0x00000065ff087424 */ /* 0x000fe400078e00ff */
[----:B------:R-:W-:Y:S02]  /*9c50*/  IMAD.MOV.U32 R12, RZ, RZ, 0x1 ;  /* 0x00000001ff0c7424 */ /* 0x000fe400078e00ff */
[----:B------:R-:W-:-:S07]  /*9c60*/  IMAD.MOV.U32 R13, RZ, RZ, RZ ;  /* 0x000000ffff0d7224 */ /* 0x000fce00078e00ff */
[----:B------:R-:W-:-:S07]  /*9c70*/  LEPC R20, `(.L_x_36190) ;  /* 0x000000001014794e */ /* 0x000fce0000000000 */
[----:B0-----:R-:W-:Y:S05]  /*9c80*/  CALL.ABS.NOINC R14 ;  /* 0x000000000e007343 */ /* 0x001fea0003c00000 */
.L_x_36190:
[----:B------:R-:W-:Y:S05]  /*9c90*/  BRA `(.L_x_36162) ;  /* 0x0000000000187947 */ /* 0x000fea0003800000 */
.L_x_36189:
[----:B------:R-:W-:Y:S01]  /*9ca0*/  LOP3.LUT R22, R22, 0xff, RZ, 0xc0, !PT ;  /* 0x000000ff16167812 */ /* 0x000fe200078ec0ff */
[----:B------:R-:W-:-:S05]  /*9cb0*/  IMAD.MOV.U32 R23, RZ, RZ, RZ ;  /* 0x000000ffff177224 */ /* 0x000fca00078e00ff */
[----:B------:R0:W-:Y:S01]  /*9cc0*/  STG.E.64 desc[UR36][R8.64], R22 ;  /* 0x0000001608007986 */ /* 0x0001e2000c101b24 */
[----:B------:R-:W-:Y:S05]  /*9cd0*/  BRA `(.L_x_36162) ;  /* 0x0000000000087947 */ /* 0x000fea0003800000 */
.L_x_36188:
[----:B------:R-:W-:-:S05]  /*9ce0*/  LOP3.LUT R3, R22, 0xff, RZ, 0xc0, !PT ;  /* 0x000000ff16037812 */ /* 0x000fca00078ec0ff */
[----:B------:R0:W-:Y:S02]  /*9cf0*/  STG.E desc[UR36][R8.64], R3 ;  /* 0x0000000308007986 */ /* 0x0001e4000c101924 */
.L_x_36162:
[----:B------:R-:W-:-:S05]  /*9d00*/  VIADD R25, R25, 0x80 ;  /* 0x0000008019197836 */ /* 0x000fca0000000000 */
[----:B------:R-:W-:-:S13]  /*9d10*/  ISETP.GE.AND P0, PT, R25, R16, PT ;  /* 0x000000101900720c */ /* 0x000fda0003f06270 */
        /* <DEDUP_REMOVED lines=21> */
.L_x_36194:
[----:B------:R0:W-:Y:S01]  /*9e70*/  STG.E.U8 desc[UR36][R8.64], R17 ;  /* 0x0000001108007986 */ /* 0x0001e2000c101124 */
[----:B------:R-:W-:Y:S05]  /*9e80*/  BRA `(.L_x_36196) ;  /* 0x0000000c00987947 */ /* 0x000fea0003800000 */
.L_x_36193:
        /* <DEDUP_REMOVED lines=10> */
.L_x_36198:
[----:B------:R-:W-:-:S05]  /*9f30*/  LOP3.LUT R17, R17, 0xff, RZ, 0xc0, !PT ;  /* 0x000000ff11117812 */ /* 0x000fca00078ec0ff */
[----:B------:R0:W-:Y:S01]  /*9f40*/  STG.E desc[UR36][R8.64], R17 ;  /* 0x0000001108007986 */ /* 0x0001e2000c101924 */
[----:B------:R-:W-:Y:S05]  /*9f50*/  BRA `(.L_x_36196) ;  /* 0x0000000c00647947 */ /* 0x000fea0003800000 */
.L_x_36197:
[----:B------:R-:W-:-:S05]  /*9f60*/  LOP3.LUT R17, R17, 0xff, RZ, 0xc0, !PT ;  /* 0x000000ff11117812 */ /* 0x000fca00078ec0ff */
[----:B------:R0:W-:Y:S01]  /*9f70*/  STG.E.U16 desc[UR36][R8.64], R17 ;  /* 0x0000001108007986 */ /* 0x0001e2000c101524 */
[----:B------:R-:W-:Y:S05]  /*9f80*/  BRA `(.L_x_36196) ;  /* 0x0000000c00587947 */ /* 0x000fea0003800000 */
.L_x_36192:
        /* <DEDUP_REMOVED lines=10> */
.L_x_36200:
[----:B------:R-:W-:-:S04]  /*a030*/  LOP3.LUT R17, R17, 0xff, RZ, 0xc0, !PT ;  /* 0x000000ff11117812 */ /* 0x000fc800078ec0ff */
[----:B------:R-:W0:Y:S02]  /*a040*/  I2F.U16 R0, R17 ;  /* 0x0000001100007306 */ /* 0x000e240000101000 */
[----:B0-----:R-:W-:-:S05]  /*a050*/  F2FP.F16.F32.PACK_AB R0, RZ, R0 ;  /* 0x00000000ff00723e */ /* 0x001fca00000000ff */
[----:B------:R0:W-:Y:S01]  /*a060*/  STG.E.U16 desc[UR36][R8.64], R0 ;  /* 0x0000000008007986 */ /* 0x0001e2000c101524 */
[----:B------:R-:W-:Y:S05]  /*a070*/  BRA `(.L_x_36196) ;  /* 0x0000000c001c7947 */ /* 0x000fea0003800000 */
.L_x_36199:
[----:B------:R-:W-:-:S13]  /*a080*/  ISETP.NE.AND P0, PT, R0, 0x7, PT ;  /* 0x000000070000780c */ /* 0x000fda0003f05270 */
[----:B------:R-:W-:Y:S05]  /*a090*/  @!P0 BRA `(.L_x_36201) ;  /* 0x00000000003c8947 */ /* 0x000fea0003800000 */
[----:B------:R-:W-:-:S13]  /*a0a0*/  ISETP.NE.AND P0, PT, R0, 0x8, PT ;  /* 0x000000080000780c */ /* 0x000fda0003f05270 */
[----:B------:R-:W-:Y:S05]  /*a0b0*/  @!P0 BRA `(.L_x_36202) ;  /* 0x00000000001c8947 */ /* 0x000fea0003800000 */
[----:B------:R-:W-:-:S13]  /*a0c0*/  ISETP.NE.AND P0, PT, R0, 0x9, PT ;  /* 0x000000090000780c */ /* 0x000fda0003f05270 */
[----:B------:R-:W-:Y:S05]  /*a0d0*/  @P0 BRA `(.L_x_36195) ;  /* 0x0000000800a80947 */ /* 0x000fea0003800000 */
[----:B------:R-:W-:Y:S01]  /*a0e0*/  LOP3.LUT R17, R17, 0xff, RZ, 0xc0, !PT ;  /* 0x000000ff11117812 */ /* 0x000fe200078ec0ff */
[----:B------:R-:W-:-:S03]  /*a0f0*/  IMAD.MOV.U32 R5, RZ, RZ, RZ ;  /* 0x000000ffff057224 */ /* 0x000fc600078e00ff */
[----:B------:R-:W0:Y:S02]  /*a100*/  I2F.U16 R4, R17 ;  /* 0x0000001100047306 */ /* 0x000e240000101000 */
[----:B0-----:R0:W-:Y:S01]  /*a110*/  STG.E.64 desc[UR36][R8.64], R4 ;  /* 0x0000000408007986 */ /* 0x0011e2000c101b24 */
[----:B------:R-:W-:Y:S05]  /*a120*/  BRA `(.L_x_36196) ;  /* 0x0000000800f07947 */ /* 0x000fea0003800000 */
.L_x_36202:
[----:B------:R-:W-:-:S06]  /*a130*/  LOP3.LUT R17, R17, 0xff, RZ, 0xc0, !PT ;  /* 0x000000ff11117812 */ /* 0x000fcc00078ec0ff */
[----:B------:R-:W0:Y:S02]  /*a140*/  I2F.U16 R17, R17 ;  /* 0x0000001100117306 */ /* 0x000e240000101000 */
[----:B0-----:R-:W-:-:S04]  /*a150*/  F2FP.F16.F32.PACK_AB R3, RZ, R17 ;  /* 0x00000011ff03723e */ /* 0x001fc800000000ff */
[----:B------:R-:W-:-:S05]  /*a160*/  PRMT R3, R3, 0x5410, RZ ;  /* 0x0000541003037816 */ /* 0x000fca00000000ff */
[----:B------:R0:W-:Y:S01]  /*a170*/  STG.E desc[UR36][R8.64], R3 ;  /* 0x0000000308007986 */ /* 0x0001e2000c101924 */
[----:B------:R-:W-:Y:S05]  /*a180*/  BRA `(.L_x_36196) ;  /* 0x0000000800d87947 */ /* 0x000fea0003800000 */
.L_x_36201:
[----:B------:R-:W-:-:S06]  /*a190*/  LOP3.LUT R4, R17, 0xff, RZ, 0xc0, !PT ;  /* 0x000000ff11047812 */ /* 0x000fcc00078ec0ff */
[----:B------:R-:W0:Y:S02]  /*a1a0*/  I2F.F64.U16 R4, R4 ;  /* 0x0000000400047312 */ /* 0x000e240000101800 */
[----:B0-----:R0:W-:Y:S01]  /*a1b0*/  STG.E.64 desc[UR36][R8.64], R4 ;  /* 0x0000000408007986 */ /* 0x0011e2000c101b24 */
[----:B------:R-:W-:Y:S05]  /*a1c0*/  BRA `(.L_x_36196) ;  /* 0x0000000800c87947 */ /* 0x000fea0003800000 */
.L_x_36191:
        /* <DEDUP_REMOVED lines=12> */
.L_x_36205:
[----:B------:R-:W-:Y:S02]  /*a290*/  LOP3.LUT R4, R17, 0xff, RZ, 0xc0, !PT ;  /* 0x000000ff11047812 */ /* 0x000fe400078ec0ff */
[----:B--234-:R-:W-:-:S04]  /*a2a0*/  CS2R R6, SRZ ;  /* 0x0000000000067805 */ /* 0x01cfc8000001ff00 */
[----:B------:R-:W0:Y:S02]  /*a2b0*/  I2F.F64.U16 R4, R4 ;  /* 0x0000000400047312 */ /* 0x000e240000101800 */
[----:B0-----:R0:W-:Y:S01]  /*a2c0*/  STG.E.128 desc[UR36][R8.64], R4 ;  /* 0x0000000408007986 */ /* 0x0011e2000c101d24 */
[----:B------:R-:W-:Y:S05]  /*a2d0*/  BRA `(.L_x_36196) ;  /* 0x0000000800847947 */ /* 0x000fea0003800000 */
.L_x_36204:
[----:B------:R-:W-:-:S13]  /*a2e0*/  ISETP.NE.AND P0, PT, R0, 0xf, PT ;  /* 0x0000000f0000780c */ /* 0x000fda0003f05270 */
[----:B------:R-:W-:Y:S05]  /*a2f0*/  @!P0 BRA `(.L_x_36206) ;  /* 0x0000000000bc8947 */ /* 0x000fea0003800000 */
[----:B------:R-:W-:-:S13]  /*a300*/  ISETP.NE.AND P0, PT, R0, 0x17, PT ;  /* 0x000000170000780c */ /* 0x000fda0003f05270 */
[----:B------:R-:W-:Y:S05]  /*a310*/  @!P0 BRA `(.L_x_36207) ;  /* 0x0000000000588947 */ /* 0x000fea0003800000 */
[----:B------:R-:W-:-:S13]  /*a320*/  ISETP.NE.AND P0, PT, R0, 0x18, PT ;  /* 0x000000180000780c */ /* 0x000fda0003f05270 */
[----:B------:R-:W-:Y:S05]  /*a330*/  @P0 BRA `(.L_x_36195) ;  /* 0x0000000800100947 */ /* 0x000fea0003800000 */
[----:B------:R-:W-:Y:S01]  /*a340*/  LOP3.LUT R17, R17, 0xff, RZ, 0xc0, !PT ;  /* 0x000000ff11117812 */ /* 0x000fe200078ec0ff */
[----:B------:R-:W-:Y:S05]  /*a350*/  BSSY B0, `(.L_x_36208) ;  /* 0x000000f000007945 */ /* 0x000fea0003800000 */
[----:B------:R-:W0:Y:S02]  /*a360*/  I2F.U16 R17, R17 ;  /* 0x0000001100117306 */ /* 0x000e240000101000 */
[C---:B0-----:R-:W-:Y:S02]  /*a370*/  LOP3.LUT R3, R17.reuse, 0x7fffffff, RZ, 0xc0, !PT ;  /* 0x7fffffff11037812 */ /* 0x041fe400078ec0ff */
[----:B------:R-:W-:-:S02]  /*a380*/  LOP3.LUT R0, R17, 0x80000000, RZ, 0xc0, !PT ;  /* 0x8000000011007812 */ /* 0x000fc400078ec0ff */
        /* <DEDUP_REMOVED lines=11> */
.L_x_36209:
[----:B------:R-:W-:Y:S05]  /*a440*/  BSYNC B0 ;  /* 0x0000000000007941 */ /* 0x000fea0003800000 */
.L_x_36208:
[----:B------:R-:W-:-:S05]  /*a450*/  LOP3.LUT R5, R0, R5, RZ, 0xfc, !PT ;  /* 0x0000000500057212 */ /* 0x000fca00078efcff */
[----:B------:R0:W-:Y:S01]  /*a460*/  STG.E.U8 desc[UR36][R8.64], R5 ;  /* 0x0000000508007986 */ /* 0x0001e2000c101124 */
[----:B------:R-:W-:Y:S05]  /*a470*/  BRA `(.L_x_36196) ;  /* 0x00000008001c7947 */ /* 0x000fea0003800000 */
.L_x_36207:
[----:B------:R-:W-:Y:S01]  /*a480*/  LOP3.LUT R17, R17, 0xff, RZ, 0xc0, !PT ;  /* 0x000000ff11117812 */ /* 0x000fe200078ec0ff */
[----:B------:R-:W-:Y:S05]  /*a490*/  BSSY B0, `(.L_x_36210) ;  /* 0x0000010000007945 */ /* 0x000fea0003800000 */
        /* <DEDUP_REMOVED lines=12> */
.L_x_36211:
[----:B------:R-:W-:Y:S01]  /*a560*/  IMAD.MOV.U32 R0, RZ, RZ, 0x7f ;  /* 0x0000007fff007424 */ /* 0x000fe200078e00ff */
[----:B------:R-:W-:-:S04]  /*a570*/  ISETP.GT.U32.AND P0, PT, R3, 0x7f800000, PT ;  /* 0x7f8000000300780c */ /* 0x000fc80003f04070 */
[----:B------:R-:W-:-:S09]  /*a580*/  SEL R0, R0, 0x7c, P0 ;  /* 0x0000007c00007807 */ /* 0x000fd20000000000 */
.L_x_36212:
[----:B------:R-:W-:Y:S05]  /*a590*/  BSYNC B0 ;  /* 0x0000000000007941 */ /* 0x000fea0003800000 */
.L_x_36210:
[----:B------:R-:W-:-:S04]  /*a5a0*/  LOP3.LUT R3, R17, 0x80000000, RZ, 0xc0, !PT ;  /* 0x8000000011037812 */ /* 0x000fc800078ec0ff */
[----:B------:R-:W-:-:S04]  /*a5b0*/  SHF.R.U32.HI R3, RZ, 0x18, R3 ;  /* 0x00000018ff037819 */ /* 0x000fc80000011603 */
[----:B------:R-:W-:-:S05]  /*a5c0*/  LOP3.LUT R3, R0, R3, RZ, 0xfc, !PT ;  /* 0x0000000300037212 */ /* 0x000fca00078efcff */
[----:B------:R0:W-:Y:S01]  /*a5d0*/  STG.E.U8 desc[UR36][R8.64], R3 ;  /* 0x0000000308007986 */ /* 0x0001e2000c101124 */
[----:B------:R-:W-:Y:S05]  /*a5e0*/  BRA `(.L_x_36196) ;  /* 0x0000000400c07947 */ /* 0x000fea0003800000 */
.L_x_36206:
[----:B------:R-:W-:-:S04]  /*a5f0*/  LOP3.LUT R17, R17, 0xff, RZ, 0xc0, !PT ;  /* 0x000000ff11117812 */ /* 0x000fc800078ec0ff */
[----:B------:R-:W0:Y:S02]  /*a600*/  I2F.U16 R0, R17 ;  /* 0x0000001100007306 */ /* 0x000e240000101000 */
[----:B0-----:R-:W-:-:S05]  /*a610*/  F2FP.BF16.F32.PACK_AB R0, RZ, R0 ;  /* 0x00000000ff00723e */ /* 0x001fca00000010ff */
[----:B------:R0:W-:Y:S01]  /*a620*/  STG.E.U16 desc[UR36][R8.64], R0 ;  /* 0x0000000008007986 */ /* 0x0001e2000c101524 */
[----:B------:R-:W-:Y:S05]  /*a630*/  BRA `(.L_x_36196) ;  /* 0x0000000400ac7947 */ /* 0x000fea0003800000 */
.L_x_36203:
        /* <DEDUP_REMOVED lines=11> */
.L_x_36215:
[----:B------:R-:W-:Y:S01]  /*a6f0*/  LOP3.LUT R17, R17, 0xff, RZ, 0xc0, !PT ;  /* 0x000000ff11117812 */ /* 0x000fe200078ec0ff */
[----:B------:R-:W-:Y:S01]  /*a700*/  BSSY B0, `(.L_x_36216) ;  /* 0x0000015000007945 */ /* 0x000fe20003800000 */
[----:B------:R-:W-:-:S04]  /*a710*/  IMAD.MOV.U32 R4, RZ, RZ, 0x80 ;  /* 0x00000080ff047424 */ /* 0x000fc800078e00ff */
        /* <DEDUP_REMOVED lines=15> */
.L_x_36218:
[----:B------:R-:W-:-:S04]  /*a810*/  LOP3.LUT R3, R17, 0x80000000, RZ, 0xc0, !PT ;  /* 0x8000000011037812 */ /* 0x000fc800078ec0ff */
[----:B------:R-:W-:-:S04]  /*a820*/  SHF.R.U32.HI R3, RZ, 0x18, R3 ;  /* 0x00000018ff037819 */ /* 0x000fc80000011603 */
[----:B------:R-:W-:-:S04]  /*a830*/  LOP3.LUT R0, R0, R3, RZ, 0xfc, !PT ;  /* 0x0000000300007212 */ /* 0x000fc800078efcff */
[----:B------:R-:W-:-:S07]  /*a840*/  PRMT R4, R0, 0x7610, R4 ;  /* 0x0000761000047816 */ /* 0x000fce0000000004 */
.L_x_36217:
[----:B------:R-:W-:Y:S05]  /*a850*/  BSYNC B0 ;  /* 0x0000000000007941 */ /* 0x000fea0003800000 */
.L_x_36216:
[----:B------:R0:W-:Y:S01]  /*a860*/  STG.E.U8 desc[UR36][R8.64], R4 ;  /* 0x0000000408007986 */ /* 0x0001e2000c101124 */
[----:B------:R-:W-:Y:S05]  /*a870*/  BRA `(.L_x_36196) ;  /* 0x00000004001c7947 */ /* 0x000fea0003800000 */
.L_x_36214:
        /* <DEDUP_REMOVED lines=18> */
.L_x_36221:
[----:B------:R-:W-:-:S04]  /*a9a0*/  LOP3.LUT R3, R17, 0x80000000, RZ, 0xc0, !PT ;  /* 0x8000000011037812 */ /* 0x000fc800078ec0ff */
[----:B------:R-:W-:-:S04]  /*a9b0*/  SHF.R.U32.HI R3, RZ, 0x18, R3 ;  /* 0x00000018ff037819 */ /* 0x000fc80000011603 */
[----:B------:R-:W-:-:S04]  /*a9c0*/  LOP3.LUT R0, R0, R3, RZ, 0xfc, !PT ;  /* 0x0000000300007212 */ /* 0x000fc800078efcff */
[----:B------:R-:W-:-:S07]  /*a9d0*/  PRMT R4, R0, 0x7610, R4 ;  /* 0x0000761000047816 */ /* 0x000fce0000000004 */
.L_x_36220:
[----:B------:R-:W-:Y:S05]  /*a9e0*/  BSYNC B0 ;  /* 0x0000000000007941 */ /* 0x000fea0003800000 */
.L_x_36219:
[----:B------:R0:W-:Y:S01]  /*a9f0*/  STG.E.U8 desc[UR36][R8.64], R4 ;  /* 0x0000000408007986 */ /* 0x0001e2000c101124 */
[----:B------:R-:W-:Y:S05]  /*aa00*/  BRA `(.L_x_36196) ;  /* 0x0000000000b87947 */ /* 0x000fea0003800000 */
.L_x_36213:
[----:B------:R-:W-:-:S13]  /*aa10*/  ISETP.NE.AND P0, PT, R0, 0x1c, PT ;  /* 0x0000001c0000780c */ /* 0x000fda0003f05270 */
[----:B------:R-:W-:Y:S05]  /*aa20*/  @!P0 BRA `(.L_x_36222) ;  /* 0x0000000000a88947 */ /* 0x000fea0003800000 */
[----:B------:R-:W-:-:S13]  /*aa30*/  ISETP.NE.AND P0, PT, R0, 0x1d, PT ;  /* 0x0000001d0000780c */ /* 0x000fda0003f05270 */
[----:B------:R-:W-:Y:S05]  /*aa40*/  @!P0 BRA `(.L_x_36223) ;  /* 0x0000000000908947 */ /* 0x000fea0003800000 */
[----:B------:R-:W-:-:S13]  /*aa50*/  ISETP.NE.AND P0, PT, R0, 0x2c, PT ;  /* 0x0000002c0000780c */ /* 0x000fda0003f05270 */
[----:B------:R-:W-:Y:S05]  /*aa60*/  @P0 BRA `(.L_x_36195) ;  /* 0x0000000000440947 */ /* 0x000fea0003800000 */
[----:B------:R-:W-:-:S04]  /*aa70*/  LOP3.LUT R17, R17, 0xff, RZ, 0xc0, !PT ;  /* 0x000000ff11117812 */ /* 0x000fc800078ec0ff */
        /* <DEDUP_REMOVED lines=16> */
.L_x_36195:
        /* <DEDUP_REMOVED lines=16> */
.L_x_36224:
[----:B------:R-:W-:Y:S05]  /*ac80*/  BRA `(.L_x_36196) ;  /* 0x0000000000187947 */ /* 0x000fea0003800000 */
.L_x_36223:
[----:B------:R-:W-:Y:S01]  /*ac90*/  LOP3.LUT R4, R17, 0xff, RZ, 0xc0, !PT ;  /* 0x000000ff11047812 */ /* 0x000fe200078ec0ff */
[----:B------:R-:W-:-:S05]  /*aca0*/  IMAD.MOV.U32 R5, RZ, RZ, RZ ;  /* 0x000000ffff057224 */ /* 0x000fca00078e00ff */
[----:B------:R0:W-:Y:S01]  /*acb0*/  STG.E.64 desc[UR36][R8.64], R4 ;  /* 0x0000000408007986 */ /* 0x0001e2000c101b24 */
[----:B------:R-:W-:Y:S05]  /*acc0*/  BRA `(.L_x_36196) ;  /* 0x0000000000087947 */ /* 0x000fea0003800000 */
.L_x_36222:
[----:B------:R-:W-:-:S05]  /*acd0*/  LOP3.LUT R17, R17, 0xff, RZ, 0xc0, !PT ;  /* 0x000000ff11117812 */ /* 0x000fca00078ec0ff */
[----:B------:R0:W-:Y:S02]  /*ace0*/  STG.E desc[UR36][R8.64], R17 ;  /* 0x0000001108007986 */ /* 0x0001e4000c101924 */
.L_x_36196:
[----:B------:R-:W-:-:S07]  /*acf0*/  VIADD R25, R25, 0x80 ;  /* 0x0000008019197836 */ /* 0x000fce0000000000 */
.L_x_36156:
[----:B------:R-:W-:Y:S05]  /*ad00*/  BSYNC B6 ;  /* 0x0000000000067941 */ /* 0x000fea0003800000 */
.L_x_36155:
[----:B------:R-:W-:-:S13]  /*ad10*/  ISETP.GE.AND P0, PT, R25, R16, PT ;  /* 0x000000101900720c */ /* 0x000fda0003f06270 */
[----:B------:R-:W-:Y:S05]  /*ad20*/  @P0 EXIT ;  /* 0x000000000000094d */ /* 0x000fea0003800000 */
        /* <DEDUP_REMOVED lines=19> */
.L_x_36228:
[----:B------:R-:W-:Y:S01]  /*ae60*/  STG.E.U8 desc[UR36][R2.64], R18 ;  /* 0x0000001202007986 */ /* 0x000fe2000c101124 */
[----:B------:R-:W-:Y:S05]  /*ae70*/  EXIT ;  /* 0x000000000000794d */ /* 0x000fea0003800000 */
.L_x_36227:
        /* <DEDUP_REMOVED lines=10> */
.L_x_36231:
[----:B------:R-:W-:-:S05]  /*af20*/  LOP3.LUT R5, R18, 0xff, RZ, 0xc0, !PT ;  /* 0x000000ff12057812 */ /* 0x000fca00078ec0ff */
[----:B------:R-:W-:Y:S01]  /*af30*/  STG.E desc[UR36][R2.64], R5 ;  /* 0x0000000502007986 */ /* 0x000fe2000c101924 */
[----:B------:R-:W-:Y:S05]  /*af40*/  EXIT ;  /* 0x000000000000794d */ /* 0x000fea0003800000 */
.L_x_36230:
[----:B------:R-:W-:-:S05]  /*af50*/  LOP3.LUT R5, R18, 0xff, RZ, 0xc0, !PT ;  /* 0x000000ff12057812 */ /* 0x000fca00078ec0ff */
[----:B------:R-:W-:Y:S01]  /*af60*/  STG.E.U16 desc[UR36][R2.64], R5 ;  /* 0x0000000502007986 */ /* 0x000fe2000c101524 */
[----:B------:R-:W-:Y:S05]  /*af70*/  EXIT ;  /* 0x000000000000794d */ /* 0x000fea0003800000 */
.L_x_36226:
        /* <DEDUP_REMOVED lines=8> */
[----:B0-----:R-:W-:Y:S01]  /*b000*/  STG.E desc[UR36][R2.64], R5 ;  /* 0x0000000502007986 */ /* 0x001fe2000c101924 */
[----:B------:R-:W-:Y:S05]  /*b010*/  EXIT ;  /* 0x000000000000794d */ /* 0x000fea0003800000 */
.L_x_36233:
[----:B------:R-:W-:-:S04]  /*b020*/  LOP3.LUT R18, R18, 0xff, RZ, 0xc0, !PT ;  /* 0x000000ff12127812 */ /* 0x000fc800078ec0ff */
[----:B------:R-:W0:Y:S02]  /*b030*/  I2F.U16 R0, R18 ;  /* 0x0000001200007306 */ /* 0x000e240000101000 */
[----:B0-----:R-:W-:-:S05]  /*b040*/  F2FP.F16.F32.PACK_AB R0, RZ, R0 ;  /* 0x00000000ff00723e */ /* 0x001fca00000000ff */
[----:B------:R-:W-:Y:S01]  /*b050*/  STG.E.U16 desc[UR36][R2.64], R0 ;  /* 0x0000000002007986 */ /* 0x000fe2000c101524 */
[----:B------:R-:W-:Y:S05]  /*b060*/  EXIT ;  /* 0x000000000000794d */ /* 0x000fea0003800000 */
.L_x_36232:
        /* <DEDUP_REMOVED lines=9> */
[----:B0-----:R-:W-:Y:S01]  /*b100*/  STG.E.64 desc[UR36][R2.64], R18 ;  /* 0x0000001202007986 */ /* 0x001fe2000c101b24 */
[----:B------:R-:W-:Y:S05]  /*b110*/  EXIT ;  /* 0x000000000000794d */ /* 0x000fea0003800000 */
.L_x_36235:
[----:B------:R-:W-:-:S06]  /*b120*/  LOP3.LUT R18, R18, 0xff, RZ, 0xc0, !PT ;  /* 0x000000ff12127812 */ /* 0x000fcc00078ec0ff */
[----:B------:R-:W0:Y:S02]  /*b130*/  I2F.U16 R18, R18 ;  /* 0x0000001200127306 */ /* 0x000e240000101000 */
[----:B0-----:R-:W-:-:S04]  /*b140*/  F2FP.F16.F32.PACK_AB R5, RZ, R18 ;  /* 0x00000012ff05723e */ /* 0x001fc800000000ff */
[----:B------:R-:W-:-:S05]  /*b150*/  PRMT R5, R5, 0x5410, RZ ;  /* 0x0000541005057816 */ /* 0x000fca00000000ff */
[----:B------:R-:W-:Y:S01]  /*b160*/  STG.E desc[UR36][R2.64], R5 ;  /* 0x0000000502007986 */ /* 0x000fe2000c101924 */
[----:B------:R-:W-:Y:S05]  /*b170*/  EXIT ;  /* 0x000000000000794d */ /* 0x000fea0003800000 */
.L_x_36234:
[----:B------:R-:W-:-:S06]  /*b180*/  LOP3.LUT R4, R18, 0xff, RZ, 0xc0, !PT ;  /* 0x000000ff12047812 */ /* 0x000fcc00078ec0ff */
[----:B------:R-:W0:Y:S02]  /*b190*/  I2F.F64.U16 R4, R4 ;  /* 0x0000000400047312 */ /* 0x000e240000101800 */
[----:B0-----:R-:W-:Y:S01]  /*b1a0*/  STG.E.64 desc[UR36][R2.64], R4 ;  /* 0x0000000402007986 */ /* 0x001fe2000c101b24 */
[----:B------:R-:W-:Y:S05]  /*b1b0*/  EXIT ;  /* 0x000000000000794d */ /* 0x000fea0003800000 */
.L_x_36225:
        /* <DEDUP_REMOVED lines=12> */
.L_x_36238:
[----:B------:R-:W-:Y:S02]  /*b280*/  LOP3.LUT R4, R18, 0xff, RZ, 0xc0, !PT ;  /* 0x000000ff12047812 */ /* 0x000fe400078ec0ff */
[----:B--234-:R-:W-:-:S04]  /*b290*/  CS2R R6, SRZ ;  /* 0x0000000000067805 */ /* 0x01cfc8000001ff00 */
[----:B------:R-:W0:Y:S02]  /*b2a0*/  I2F.F64.U16 R4, R4 ;  /* 0x0000000400047312 */ /* 0x000e240000101800 */
[----:B0-----:R-:W-:Y:S01]  /*b2b0*/  STG.E.128 desc[UR36][R2.64], R4 ;  /* 0x0000000402007986 */ /* 0x001fe2000c101d24 */
[----:B------:R-:W-:Y:S05]  /*b2c0*/  EXIT ;  /* 0x000000000000794d */ /* 0x000fea0003800000 */
.L_x_36237:
        /* <DEDUP_REMOVED lines=22> */
.L_x_36242:
[----:B------:R-:W-:Y:S05]  /*b430*/  BSYNC B0 ;  /* 0x0000000000007941 */ /* 0x000fea0003800000 */
.L_x_36241:
[----:B------:R-:W-:-:S05]  /*b440*/  LOP3.LUT R5, R0, R5, RZ, 0xfc, !PT ;  /* 0x0000000500057212 */ /* 0x000fca00078efcff */
[----:B------:R-:W-:Y:S01]  /*b450*/  STG.E.U8 desc[UR36][R2.64], R5 ;  /* 0x0000000502007986 */ /* 0x000fe2000c101124 */
[----:B------:R-:W-:Y:S05]  /*b460*/  EXIT ;  /* 0x000000000000794d */ /* 0x000fea0003800000 */
.L_x_36240:
        /* <DEDUP_REMOVED lines=14> */
.L_x_36244:
[----:B------:R-:W-:Y:S01]  /*b550*/  IMAD.MOV.U32 R0, RZ, RZ, 0x7f ;  /* 0x0000007fff007424 */ /* 0x000fe200078e00ff */
[----:B------:R-:W-:-:S04]  /*b560*/  ISETP.GT.U32.AND P0, PT, R4, 0x7f800000, PT ;  /* 0x7f8000000400780c */ /* 0x000fc80003f04070 */
[----:B------:R-:W-:-:S09]  /*b570*/  SEL R0, R0, 0x7c, P0 ;  /* 0x0000007c00007807 */ /* 0x000fd20000000000 */
.L_x_36245:
[----:B------:R-:W-:Y:S05]  /*b580*/  BSYNC B0 ;  /* 0x0000000000007941 */ /* 0x000fea0003800000 */
.L_x_36243:
[----:B------:R-:W-:-:S04]  /*b590*/  LOP3.LUT R4, R5, 0x80000000, RZ, 0xc0, !PT ;  /* 0x8000000005047812 */ /* 0x000fc800078ec0ff */
[----:B------:R-:W-:-:S04]  /*b5a0*/  SHF.R.U32.HI R5, RZ, 0x18, R4 ;  /* 0x00000018ff057819 */ /* 0x000fc80000011604 */
[----:B------:R-:W-:-:S05]  /*b5b0*/  LOP3.LUT R5, R0, R5, RZ, 0xfc, !PT ;  /* 0x0000000500057212 */ /* 0x000fca00078efcff */
[----:B------:R-:W-:Y:S01]  /*b5c0*/  STG.E.U8 desc[UR36][R2.64], R5 ;  /* 0x0000000502007986 */ /* 0x000fe2000c101124 */
[----:B------:R-:W-:Y:S05]  /*b5d0*/  EXIT ;  /* 0x000000000000794d */ /* 0x000fea0003800000 */
.L_x_36239:
[----:B------:R-:W-:-:S04]  /*b5e0*/  LOP3.LUT R18, R18, 0xff, RZ, 0xc0, !PT ;  /* 0x000000ff12127812 */ /* 0x000fc800078ec0ff */
[----:B------:R-:W0:Y:S02]  /*b5f0*/  I2F.U16 R0, R18 ;  /* 0x0000001200007306 */ /* 0x000e240000101000 */
[----:B0-----:R-:W-:-:S05]  /*b600*/  F2FP.BF16.F32.PACK_AB R0, RZ, R0 ;  /* 0x00000000ff00723e */ /* 0x001fca00000010ff */
[----:B------:R-:W-:Y:S01]  /*b610*/  STG.E.U16 desc[UR36][R2.64], R0 ;  /* 0x0000000002007986 */ /* 0x000fe2000c101524 */
[----:B------:R-:W-:Y:S05]  /*b620*/  EXIT ;  /* 0x000000000000794d */ /* 0x000fea0003800000 */
.L_x_36236:
        /* <DEDUP_REMOVED lines=9> */
[----:B------:R-:W-:Y:S01]  /*b6c0*/  STG.E.U16 desc[UR36][R2.64], R5 ;  /* 0x0000000502007986 */ /* 0x000fe2000c101524 */
[----:B------:R-:W-:Y:S05]  /*b6d0*/  EXIT ;  /* 0x000000000000794d */ /* 0x000fea0003800000 */
.L_x_36248:
[----:B------:R-:W-:Y:S01]  /*b6e0*/  LOP3.LUT R18, R18, 0xff, RZ, 0xc0, !PT ;  /* 0x000000ff12127812 */ /* 0x000fe200078ec0ff */
[----:B------:R-:W-:Y:S01]  /*b6f0*/  BSSY B0, `(.L_x_36249) ;  /* 0x0000015000007945 */ /* 0x000fe20003800000 */
[----:B------:R-:W-:Y:S02]  /*b700*/  IMAD.MOV.U32 R0, RZ, RZ, 0x80 ;  /* 0x00000080ff007424 */ /* 0x000fe400078e00ff */
[----:B--234-:R-:W0:Y:S02]  /*b710*/  I2F.U16 R7, R18 ;  /* 0x0000001200077306 */ /* 0x01ce240000101000 */
        /* <DEDUP_REMOVED lines=14> */
.L_x_36251:
[----:B------:R-:W-:-:S04]  /*b800*/  LOP3.LUT R0, R7, 0x80000000, RZ, 0xc0, !PT ;  /* 0x8000000007007812 */ /* 0x000fc800078ec0ff */
[----:B------:R-:W-:-:S04]  /*b810*/  SHF.R.U32.HI R5, RZ, 0x18, R0 ;  /* 0x00000018ff057819 */ /* 0x000fc80000011600 */
[----:B------:R-:W-:-:S04]  /*b820*/  LOP3.LUT R4, R4, R5, RZ, 0xfc, !PT ;  /* 0x0000000504047212 */ /* 0x000fc800078efcff */
[----:B------:R-:W-:-:S07]  /*b830*/  PRMT R0, R4, 0x7610, R0 ;  /* 0x0000761004007816 */ /* 0x000fce0000000000 */
.L_x_36250:
[----:B------:R-:W-:Y:S05]  /*b840*/  BSYNC B0 ;  /* 0x0000000000007941 */ /* 0x000fea0003800000 */
.L_x_36249:
[----:B------:R-:W-:Y:S01]  /*b850*/  STG.E.U8 desc[UR36][R2.64], R0 ;  /* 0x0000000002007986 */ /* 0x000fe2000c101124 */
[----:B------:R-:W-:Y:S05]  /*b860*/  EXIT ;  /* 0x000000000000794d */ /* 0x000fea0003800000 */
.L_x_36247:
        /* <DEDUP_REMOVED lines=18> */
.L_x_36254:
[----:B------:R-:W-:-:S04]  /*b990*/  LOP3.LUT R0, R7, 0x80000000, RZ, 0xc0, !PT ;  /* 0x8000000007007812 */ /* 0x000fc800078ec0ff */
[----:B------:R-:W-:-:S04]  /*b9a0*/  SHF.R.U32.HI R5, RZ, 0x18, R0 ;  /* 0x00000018ff057819 */ /* 0x000fc80000011600 */
[----:B------:R-:W-:-:S04]  /*b9b0*/  LOP3.LUT R4, R4, R5, RZ, 0xfc, !PT ;  /* 0x0000000504047212 */ /* 0x000fc800078efcff */
[----:B------:R-:W-:-:S07]  /*b9c0*/  PRMT R0, R4, 0x7610, R0 ;  /* 0x0000761004007816 */ /* 0x000fce0000000000 */
.L_x_36253:
[----:B------:R-:W-:Y:S05]  /*b9d0*/  BSYNC B0 ;  /* 0x0000000000007941 */ /* 0x000fea0003800000 */
.L_x_36252:
[----:B------:R-:W-:Y:S01]  /*b9e0*/  STG.E.U8 desc[UR36][R2.64], R0 ;  /* 0x0000000002007986 */ /* 0x000fe2000c101124 */
[----:B------:R-:W-:Y:S05]  /*b9f0*/  EXIT ;  /* 0x000000000000794d */ /* 0x000fea0003800000 */
.L_x_36246:
        /* <DEDUP_REMOVED lines=23> */
.L_x_36229:
        /* <DEDUP_REMOVED lines=8> */
[----:B--234-:R-:W-:Y:S02]  /*bbf0*/  IMAD.U32 R6, RZ, RZ, UR4 ;  /* 0x00000004ff067e24 */ /* 0x01cfe4000f8e00ff */
[----:B------:R-:W-:-:S02]  /*bc00*/  IMAD.U32 R7, RZ, RZ, UR5 ;  /* 0x00000005ff077e24 */ /* 0x000fc4000f8e00ff */
[----:B------:R-:W-:Y:S02]  /*bc10*/  IMAD.U32 R11, RZ, RZ, UR7 ;  /* 0x00000007ff0b7e24 */ /* 0x000fe4000f8e00ff */
[----:B------:R-:W-:Y:S02]  /*bc20*/  IMAD.MOV.U32 R8, RZ, RZ, 0x65 ;  /* 0x00000065ff087424 */ /* 0x000fe400078e00ff */
[----:B------:R-:W-:Y:S02]  /*bc30*/  IMAD.MOV.U32 R12, RZ, RZ, 0x1 ;  /* 0x00000001ff0c7424 */ /* 0x000fe400078e00ff */
[----:B0-----:R-:W-:-:S07]  /*bc40*/  IMAD.MOV.U32 R13, RZ, RZ, RZ ;  /* 0x000000ffff0d7224 */ /* 0x001fce00078e00ff */
[----:B------:R-:W-:-:S07]  /*bc50*/  LEPC R20, `(.L_x_36257) ;  /* 0x000000001014794e */ /* 0x000fce0000000000 */
[----:B-1----:R-:W-:Y:S05]  /*bc60*/  CALL.ABS.NOINC R2 ;  /* 0x0000000002007343 */ /* 0x002fea0003c00000 */
.L_x_36257:
[----:B------:R-:W-:Y:S05]  /*bc70*/  EXIT ;  /* 0x000000000000794d */ /* 0x000fea0003800000 */
.L_x_36256:
[----:B------:R-:W-:Y:S01]  /*bc80*/  LOP3.LUT R18, R18, 0xff, RZ, 0xc0, !PT ;  /* 0x000000ff12127812 */ /* 0x000fe200078ec0ff */
[----:B------:R-:W-:-:S05]  /*bc90*/  IMAD.MOV.U32 R19, RZ, RZ, RZ ;  /* 0x000000ffff137224 */ /* 0x000fca00078e00ff */
[----:B------:R-:W-:Y:S01]  /*bca0*/  STG.E.64 desc[UR36][R2.64], R18 ;  /* 0x0000001202007986 */ /* 0x000fe2000c101b24 */
[----:B------:R-:W-:Y:S05]  /*bcb0*/  EXIT ;  /* 0x000000000000794d */ /* 0x000fea0003800000 */
.L_x_36255:
[----:B------:R-:W-:-:S05]  /*bcc0*/  LOP3.LUT R5, R18, 0xff, RZ, 0xc0, !PT ;  /* 0x000000ff12057812 */ /* 0x000fca00078ec0ff */
[----:B------:R-:W-:Y:S01]  /*bcd0*/  STG.E desc[UR36][R2.64], R5 ;  /* 0x0000000502007986 */ /* 0x000fe2000c101924 */
[----:B------:R-:W-:Y:S05]  /*bce0*/  EXIT ;  /* 0x000000000000794d */ /* 0x000fea0003800000 */
        .weak           $__internal_64_$__cuda_sm20_div_u16
        .type           $__internal_64_$__cuda_sm20_div_u16,@function
        .size           $__internal_64_$__cuda_sm20_div_u16,(.L_x_37742 - $__internal_64_$__cuda_sm20_div_u16)
$__internal_64_$__cuda_sm20_div_u16:
[----:B------:R-:W0:Y:S01]  /*bcf0*/  I2F.U16 R0, R7 ;  /* 0x0000000700007306 */ /* 0x000e220000101000 */
[----:B------:R-:W-:Y:S01]  /*bd00*/  IMAD.MOV.U32 R4, RZ, RZ, 0x4b800000 ;  /* 0x4b800000ff047424 */ /* 0x000fe200078e00ff */
[C---:B0-----:R-:W-:Y:S02]  /*bd10*/  FSETP.GEU.AND P2, PT, |R0|.reuse, 1.175494350822287508e-38, PT ;  /* 0x008000000000780b */ /* 0x041fe40003f4e200 */
[----:B------:R-:W-:Y:S02]  /*bd20*/  FSETP.GT.AND P1, PT, |R0|, 8.50705917302346158658e+37, PT ;  /* 0x7e8000000000780b */ /* 0x000fe40003f24200 */
[----:B------:R-:W-:-:S04]  /*bd30*/  FSEL R4, R4, 1, !P2 ;  /* 0x3f80000004047808 */ /* 0x000fc80005000000 */
[----:B------:R-:W-:Y:S01]  /*bd40*/  FSEL R5, R4, 0.25, !P1 ;  /* 0x3e80000004057808 */ /* 0x000fe20004800000 */
[----:B------:R-:W-:Y:S01]  /*bd50*/  IMAD.MOV.U32 R4, RZ, RZ, R8 ;  /* 0x000000ffff047224 */ /* 0x000fe200078e0008 */
[----:B------:R-:W-:-:S03]  /*bd60*/  ISETP.NE.U32.AND P1, PT, R7, RZ, PT ;  /* 0x000000ff0700720c */ /* 0x000fc60003f25070 */
[----:B------:R-:W-:Y:S02]  /*bd70*/  FMUL R6, R0, R5 ;  /* 0x0000000500067220 */ /* 0x000fe40000400000 */
[----:B------:R-:W-:Y:S08]  /*bd80*/  I2F.U16.RZ R0, R27 ;  /* 0x0000001b00007306 */ /* 0x000ff0000010d000 */
[----:B------:R-:W0:Y:S02]  /*bd90*/  MUFU.RCP R6, R6 ;  /* 0x0000000600067308 */ /* 0x000e240000001000 */
[----:B0-----:R-:W-:-:S04]  /*bda0*/  FMUL R5, R5, R6 ;  /* 0x0000000605057220 */ /* 0x001fc80000400000 */
[----:B------:R-:W-:-:S04]  /*bdb0*/  VIADD R5, R5, 0x2 ;  /* 0x0000000205057836 */ /* 0x000fc80000000000 */
[----:B------:R-:W-:Y:S01]  /*bdc0*/  FMUL.RZ R0, R0, R5 ;  /* 0x0000000500007220 */ /* 0x000fe2000040c000 */
[----:B------:R-:W-:-:S05]  /*bdd0*/  IMAD.MOV.U32 R5, RZ, RZ, 0x0 ;  /* 0x00000000ff057424 */ /* 0x000fca00078e00ff */
[----:B------:R-:W0:Y:S02]  /*bde0*/  F2I.U32.TRUNC.NTZ R0, R0 ;  /* 0x0000000000007305 */ /* 0x000e24000020f000 */
[----:B0-----:R-:W-:Y:S01]  /*bdf0*/  LOP3.LUT R7, R0, 0xffff, RZ, 0xc0, !PT ;  /* 0x0000ffff00077812 */ /* 0x001fe200078ec0ff */
[----:B------:R-:W-:Y:S01]  /*be00*/  @!P1 IMAD.MOV.U32 R7, RZ, RZ, -0x1 ;  /* 0xffffffffff079424 */ /* 0x000fe200078e00ff */
[----:B------:R-:W-:Y:S06]  /*be10*/  RET.REL.NODEC R4 `(_ZN2at6native27unrolled_elementwise_kernelINS0_13BinaryFunctorIhhhZZZNS0_15binary_internal21div_floor_kernel_cudaERNS_18TensorIteratorBaseEENKUlvE_clEvENKUlvE_clEvEUlhhE_EESt5arrayIPcLm3EELi4E23TrivialOffsetCalculatorILi2EjESD_ILi1EjENS0_6memory12LoadWithCastILi2EEENSG_13StoreWithCastILi1EEEEEviT_T0_T2_T3_T4_T5_) ;  /* 0xffffff4004787950 */ /* 0x000fec0003c3ffff */
.L_x_36258:
        /* <DEDUP_REMOVED lines=14> */
.L_x_37742:


//--------------------- .text._ZN2at6native18elementwise_kernelILi128ELi4EZNS0_22gpu_kernel_impl_nocastINS0_13BinaryFunctorIhhhZZZNS0_15binary_internal21div_floor_kernel_cudaERNS_18TensorIteratorBaseEENKUlvE_clEvENKUlvE_clEvEUlhhE_EEEEvS6_RKT_EUliE_EEviT1_ --------------------------
	.section	.text._ZN2at6native18elementwise_kernelILi128ELi4EZNS0_22gpu_kernel_impl_nocastINS0_13BinaryFunctorIhhhZZZNS0_15binary_internal21div_floor_kernel_cudaERNS_18TensorIteratorBaseEENKUlvE_clEvENKUlvE_clEvEUlhhE_EEEEvS6_RKT_EUliE_EEviT1_,"ax",@progbits
	.align	128
        .global         _ZN2at6native18elementwise_kernelILi128ELi4EZNS0_22gpu_kernel_impl_nocastINS0_13BinaryFunctorIhhhZZZNS0_15binary_internal21div_floor_kernel_cudaERNS_18TensorIteratorBaseEENKUlvE_clEvENKUlvE_clEvEUlhhE_EEEEvS6_RKT_EUliE_EEviT1_
        .type           _ZN2at6native18elementwise_kernelILi128ELi4EZNS0_22gpu_kernel_impl_nocastINS0_13BinaryFunctorIhhhZZZNS0_15binary_internal21div_floor_kernel_cudaERNS_18TensorIteratorBaseEENKUlvE_clEvENKUlvE_clEvEUlhhE_EEEEvS6_RKT_EUliE_EEviT1_,@function
        .size           _ZN2at6native18elementwise_kernelILi128ELi4EZNS0_22gpu_kernel_impl_nocastINS0_13BinaryFunctorIhhhZZZNS0_15binary_internal21div_floor_kernel_cudaERNS_18TensorIteratorBaseEENKUlvE_clEvENKUlvE_clEvEUlhhE_EEEEvS6_RKT_EUliE_EEviT1_,(.L_x_37743 - _ZN2at6native18elementwise_kernelILi128ELi4EZNS0_22gpu_kernel_impl_nocastINS0_13BinaryFunctorIhhhZZZNS0_15binary_internal21div_floor_kernel_cudaERNS_18TensorIteratorBaseEENKUlvE_clEvENKUlvE_clEvEUlhhE_EEEEvS6_RKT_EUliE_EEviT1_)
        .other          _ZN2at6native18elementwise_kernelILi128ELi4EZNS0_22gpu_kernel_impl_nocastINS0_13BinaryFunctorIhhhZZZNS0_15binary_internal21div_floor_kernel_cudaERNS_18TensorIteratorBaseEENKUlvE_clEvENKUlvE_clEvEUlhhE_EEEEvS6_RKT_EUliE_EEviT1_,@"STO_CUDA_ENTRY STV_DEFAULT"
_ZN2at6native18elementwise_kernelILi128ELi4EZNS0_22gpu_kernel_impl_nocastINS0_13BinaryFunctorIhhhZZZNS0_15binary_internal21div_floor_kernel_cudaERNS_18TensorIteratorBaseEENKUlvE_clEvENKUlvE_clEvEUlhhE_EEEEvS6_RKT_EUliE_EEviT1_:
.text._ZN2at6native18elementwise_kernelILi128ELi4EZNS0_22gpu_kernel_impl_nocastINS0_13BinaryFunctorIhhhZZZNS0_15binary_internal21div_floor_kernel_cudaERNS_18TensorIteratorBaseEENKUlvE_clEvENKUlvE_clEvEUlhhE_EEEEvS6_RKT_EUliE_EEviT1_:
        /* <DEDUP_REMOVED lines=362> */
.L_x_36261:
[----:B------:R-:W-:Y:S01]  /*16a0*/  ULDC.64 UR8, c[0x0][0x488] ;  /* 0x0001220000087ab9 */ /* 0x000fe20000000a00 */
[----:B------:R-:W-:Y:S01]  /*16b0*/  ULDC.64 UR6, c[0x0][0x480] ;  /* 0x0001200000067ab9 */ /* 0x000fe20000000a00 */
[----:B------:R-:W-:Y:S02]  /*16c0*/  IADD3 R8, P1, R4, UR8, RZ ;  /* 0x0000000804087c10 */ /* 0x000fe4000ff3e0ff */
[----:B------:R-:W-:Y:S02]  /*16d0*/  IADD3 R10, P0, R2, UR6, RZ ;  /* 0x00000006020a7c10 */ /* 0x000fe4000ff1e0ff */
[----:B------:R-:W-:Y:S02]  /*16e0*/  IADD3.X R9, RZ, UR9, RZ, P1, !PT ;  /* 0x00000009ff097c10 */ /* 0x000fe40008ffe4ff */
[----:B------:R-:W-:Y:S01]  /*16f0*/  IADD3.X R11, RZ, UR7, RZ, P0, !PT ;  /* 0x00000007ff0b7c10 */ /* 0x000fe200087fe4ff */
[----:B------:R-:W-:Y:S02]  /*1700*/  ULDC.64 UR6, c[0x0][0x478] ;  /* 0x00011e0000067ab9 */ /* 0x000fe40000000a00 */
[----:B------:R0:W5:Y:S04]  /*1710*/  LDG.E.U8 R2, desc[UR4][R8.64] ;  /* 0x0000000408027981 */ /* 0x000168000c1e1100 */
[----:B------:R0:W5:Y:S01]  /*1720*/  LDG.E.U8 R12, desc[UR4][R10.64] ;  /* 0x000000040a0c7981 */ /* 0x000162000c1e1100 */
[----:B------:R-:W-:-:S02]  /*1730*/  IADD3 R6, P0, R7, UR6, RZ ;  /* 0x0000000607067c10 */ /* 0x000fc4000ff1e0ff */
[----:B------:R-:W-:Y:S02]  /*1740*/  MOV R14, 0x1770 ;  /* 0x00001770000e7802 */ /* 0x000fe40000000f00 */
[----:B------:R-:W-:-:S09]  /*1750*/  IADD3.X R7, RZ, UR7, RZ, P0, !PT ;  /* 0x00000007ff077c10 */ /* 0x000fd200087fe4ff */
[----:B0----5:R-:W-:Y:S05]  /*1760*/  CALL.REL.NOINC `($__internal_65_$__cuda_sm20_div_u16) ;  /* 0x0000004400847944 */ /* 0x021fea0003c00000 */
[----:B------:R0:W-:Y:S01]  /*1770*/  STG.E.U8 desc[UR4][R6.64], R13 ;  /* 0x0000000d06007986 */ /* 0x0001e2000c101104 */
[----:B------:R-:W-:-:S04]  /*1780*/  LEA R0, R5, R0, 0x9 ;  /* 0x0000000005007211 */ /* 0x000fc800078e48ff */
[----:B------:R-:W-:-:S07]  /*1790*/  IADD3 R3, R0, 0x80, RZ ;  /* 0x0000008000037810 */ /* 0x000fce0007ffe0ff */
.L_x_36260:
[----:B------:R-:W-:Y:S05]  /*17a0*/  BSYNC B0 ;  /* 0x0000000000007941 */ /* 0x000fea0003800000 */
.L_x_36259:
[----:B------:R-:W-:Y:S01]  /*17b0*/  ULDC UR6, c[0x0][0x210] ;  /* 0x0000840000067ab9 */ /* 0x000fe20000000800 */
[----:B------:R-:W-:Y:S01]  /*17c0*/  BSSY B0, `(.L_x_36262) ;  /* 0x0000173000007945 */ /* 0x000fe20003800000 */
[----:B------:R-:W-:-:S13]  /*17d0*/  ISETP.GE.AND P0, PT, R3, UR6, PT ;  /* 0x0000000603007c0c */ /* 0x000fda000bf06270 */
[----:B------:R-:W-:Y:S05]  /*17e0*/  @P0 BRA `(.L_x_36263) ;  /* 0x0000001400c00947 */ /* 0x000fea0003800000 */
        /* <DEDUP_REMOVED lines=10> */
[----:B0-----:R-:W-:Y:S01]  /*1890*/  IMAD.HI.U32 R6, R3, UR6, R2 ;  /* 0x0000000603067c27 */ /* 0x001fe2000f8e0002 */
        /* <DEDUP_REMOVED lines=342> */
.L_x_36264:
[----:B------:R-:W-:Y:S01]  /*2e00*/  ULDC.64 UR8, c[0x0][0x488] ;  /* 0x0001220000087ab9 */ /* 0x000fe20000000a00 */
[----:B------:R-:W-:Y:S01]  /*2e10*/  ULDC.64 UR6, c[0x0][0x480] ;  /* 0x0001200000067ab9 */ /* 0x000fe20000000a00 */
[----:B0-----:R-:W-:Y:S02]  /*2e20*/  IADD3 R6, P1, R2, UR8, RZ ;  /* 0x0000000802067c10 */ /* 0x001fe4000ff3e0ff */
        /* <DEDUP_REMOVED lines=11> */
[----:B------:R-:W-:-:S07]  /*2ee0*/  IADD3 R3, R3, 0x80, RZ ;  /* 0x0000008003037810 */ /* 0x000fce0007ffe0ff */
.L_x_36263:
[----:B------:R-:W-:Y:S05]  /*2ef0*/  BSYNC B0 ;  /* 0x0000000000007941 */ /* 0x000fea0003800000 */
.L_x_36262:
[----:B------:R-:W-:Y:S01]  /*2f00*/  ULDC UR6, c[0x0][0x210] ;  /* 0x0000840000067ab9 */ /* 0x000fe20000000800 */
[----:B------:R-:W-:Y:S01]  /*2f10*/  BSSY B0, `(.L_x_36265) ;  /* 0x0000173000007945 */ /* 0x000fe20003800000 */
[----:B------:R-:W-:-:S13]  /*2f20*/  ISETP.GE.AND P0, PT, R3, UR6, PT ;  /* 0x0000000603007c0c */ /* 0x000fda000bf06270 */
        /* <DEDUP_REMOVED lines=354> */
.L_x_36267:
        /* <DEDUP_REMOVED lines=15> */
.L_x_36266:
[----:B------:R-:W-:Y:S05]  /*4640*/  BSYNC B0 ;  /* 0x0000000000007941 */ /* 0x000fea0003800000 */
.L_x_36265:
[----:B------:R-:W-:Y:S02]  /*4650*/  ULDC UR6, c[0x0][0x210] ;  /* 0x0000840000067ab9 */ /* 0x000fe40000000800 */
        /* <DEDUP_REMOVED lines=355> */
.L_x_36268:
[----:B------:R-:W-:Y:S01]  /*5c90*/  ULDC.64 UR8, c[0x0][0x488] ;  /* 0x0001220000087ab9 */ /* 0x000fe20000000a00 */
[----:B------:R-:W-:Y:S01]  /*5ca0*/  ULDC.64 UR6, c[0x0][0x480] ;  /* 0x0001200000067ab9 */ /* 0x000fe20000000a00 */
[----:B------:R-:W-:Y:S02]  /*5cb0*/  IADD3 R2, P1, R2, UR8, RZ ;  /* 0x0000000802027c10 */ /* 0x000fe4000ff3e0ff */
[----:B0-----:R-:W-:Y:S02]  /*5cc0*/  IADD3 R6, P0, R0, UR6, RZ ;  /* 0x0000000600067c10 */ /* 0x001fe4000ff1e0ff */
        /* <DEDUP_REMOVED lines=9> */
[----:B------:R-:W-:Y:S01]  /*5d60*/  STG.E.U8 desc[UR4][R4.64], R13 ;  /* 0x0000000d04007986 */ /* 0x000fe2000c101104 */
[----:B------:R-:W-:Y:S05]  /*5d70*/  EXIT ;  /* 0x000000000000794d */ /* 0x000fea0003800000 */
        .weak           $__internal_65_$__cuda_sm20_div_u16
        .type           $__internal_65_$__cuda_sm20_div_u16,@function
        .size           $__internal_65_$__cuda_sm20_div_u16,(.L_x_37743 - $__internal_65_$__cuda_sm20_div_u16)
$__internal_65_$__cuda_sm20_div_u16:
[----:B------:R-:W0:Y:S01]  /*5d80*/  I2F.U16 R8, R2 ;  /* 0x0000000200087306 */ /* 0x000e220000101000 */
[----:B------:R-:W-:Y:S01]  /*5d90*/  HFMA2.MMA R9, -RZ, RZ, 15, 0 ;  /* 0x4b800000ff097435 */ /* 0x000fe200000001ff */
[C---:B0-----:R-:W-:Y:S02]  /*5da0*/  FSETP.GEU.AND P1, PT, |R8|.reuse, 1.175494350822287508e-38, PT ;  /* 0x008000000800780b */ /* 0x041fe40003f2e200 */
[----:B------:R-:W-:-:S07]  /*5db0*/  FSETP.GT.AND P0, PT, |R8|, 8.50705917302346158658e+37, PT ;  /* 0x7e8000000800780b */ /* 0x000fce0003f04200 */
[----:B------:R-:W-:-:S04]  /*5dc0*/  FSEL R9, R9, 1, !P1 ;  /* 0x3f80000009097808 */ /* 0x000fc80004800000 */
[----:B------:R-:W-:Y:S02]  /*5dd0*/  FSEL R9, R9, 0.25, !P0 ;  /* 0x3e80000009097808 */ /* 0x000fe40004000000 */
[----:B------:R-:W-:-:S03]  /*5de0*/  ISETP.NE.U32.AND P0, PT, R2, RZ, PT ;  /* 0x000000ff0200720c */ /* 0x000fc60003f05070 */
[----:B------:R-:W-:Y:S02]  /*5df0*/  FMUL R10, R8, R9 ;  /* 0x00000009080a7220 */ /* 0x000fe40000400000 */
[----:B------:R-:W-:Y:S08]  /*5e00*/  I2F.U16.RZ R8, R12 ;  /* 0x0000000c00087306 */ /* 0x000ff0000010d000 */
[----:B------:R-:W0:Y:S02]  /*5e10*/  MUFU.RCP R10, R10 ;  /* 0x0000000a000a7308 */ /* 0x000e240000001000 */
[----:B0-----:R-:W-:-:S05]  /*5e20*/  FMUL R9, R9, R10 ;  /* 0x0000000a09097220 */ /* 0x001fca0000400000 */
[----:B------:R-:W-:-:S05]  /*5e30*/  IADD3 R9, R9, 0x2, RZ ;  /* 0x0000000209097810 */ /* 0x000fca0007ffe0ff */
[----:B------:R-:W-:Y:S01]  /*5e40*/  FMUL.RZ R11, R8, R9 ;  /* 0x00000009080b7220 */ /* 0x000fe2000040c000 */
[----:B------:R-:W-:Y:S01]  /*5e50*/  HFMA2.MMA R9, -RZ, RZ, 0, 0 ;  /* 0x00000000ff097435 */ /* 0x000fe200000001ff */
[----:B------:R-:W-:-:S04]  /*5e60*/  MOV R8, R14 ;  /* 0x0000000e00087202 */ /* 0x000fc80000000f00 */
[----:B------:R-:W0:Y:S02]  /*5e70*/  F2I.U32.TRUNC.NTZ R11, R11 ;  /* 0x0000000b000b7305 */ /* 0x000e24000020f000 */
[----:B0-----:R-:W-:Y:S02]  /*5e80*/  LOP3.LUT R13, R11, 0xffff, RZ, 0xc0, !PT ;  /* 0x0000ffff0b0d7812 */ /* 0x001fe400078ec0ff */
[----:B------:R-:W-:Y:S01]  /*5e90*/  @!P0 MOV R13, 0xffffffff ;  /* 0xffffffff000d8802 */ /* 0x000fe20000000f00 */
[----:B------:R-:W-:Y:S06]  /*5ea0*/  RET.REL.NODEC R8 `(_ZN2at6native18elementwise_kernelILi128ELi4EZNS0_22gpu_kernel_impl_nocastINS0_13BinaryFunctorIhhhZZZNS0_15binary_internal21div_floor_kernel_cudaERNS_18TensorIteratorBaseEENKUlvE_clEvENKUlvE_clEvEUlhhE_EEEEvS6_RKT_EUliE_EEviT1_) ;  /* 0xffffffa008547950 */ /* 0x000fec0003c3ffff */
.L_x_36269:
        /* <DEDUP_REMOVED lines=13> */
.L_x_37743:


//--------------------- .text._ZN2at6native27unrolled_elementwise_kernelINS0_13BinaryFunctorIhhhZZZNS0_15binary_internal21div_floor_kernel_cudaERNS_18TensorIteratorBaseEENKUlvE_clEvENKUlvE_clEvEUlhhE_EESt5arrayIPcLm3EELi4E23TrivialOffsetCalculatorILi2EjESD_ILi1EjENS0_6memory15LoadWithoutCastENSG_16StoreWithoutCastEEEviT_T0_T2_T3_T4_T5_ --------------------------
	.section	.text._ZN2at6native27unrolled_elementwise_kernelINS0_13BinaryFunctorIhhhZZZNS0_15binary_internal21div_floor_kernel_cudaERNS_18TensorIteratorBaseEENKUlvE_clEvENKUlvE_clEvEUlhhE_EESt5arrayIPcLm3EELi4E23TrivialOffsetCalculatorILi2EjESD_ILi1EjENS0_6memory15LoadWithoutCastENSG_16StoreWithoutCastEEEviT_T0_T2_T3_T4_T5_,"ax",@progbits
	.align	128
        .global         _ZN2at6native27unrolled_elementwise_kernelINS0_13BinaryFunctorIhhhZZZNS0_15binary_internal21div_floor_kernel_cudaERNS_18TensorIteratorBaseEENKUlvE_clEvENKUlvE_clEvEUlhhE_EESt5arrayIPcLm3EELi4E23TrivialOffsetCalculatorILi2EjESD_ILi1EjENS0_6memory15LoadWithoutCastENSG_16StoreWithoutCastEEEviT_T0_T2_T3_T4_T5_
        .type           _ZN2at6native27unrolled_elementwise_kernelINS0_13BinaryFunctorIhhhZZZNS0_15binary_internal21div_floor_kernel_cudaERNS_18TensorIteratorBaseEENKUlvE_clEvENKUlvE_clEvEUlhhE_EESt5arrayIPcLm3EELi4E23TrivialOffsetCalculatorILi2EjESD_ILi1EjENS0_6memory15LoadWithoutCastENSG_16StoreWithoutCastEEEviT_T0_T2_T3_T4_T5_,@function
        .size           _ZN2at6native27unrolled_elementwise_kernelINS0_13BinaryFunctorIhhhZZZNS0_15binary_internal21div_floor_kernel_cudaERNS_18TensorIteratorBaseEENKUlvE_clEvENKUlvE_clEvEUlhhE_EESt5arrayIPcLm3EELi4E23TrivialOffsetCalculatorILi2EjESD_ILi1EjENS0_6memory15LoadWithoutCastENSG_16StoreWithoutCastEEEviT_T0_T2_T3_T4_T5_,(.L_x_37744 - _ZN2at6native27unrolled_elementwise_kernelINS0_13BinaryFunctorIhhhZZZNS0_15binary_internal21div_floor_kernel_cudaERNS_18TensorIteratorBaseEENKUlvE_clEvENKUlvE_clEvEUlhhE_EESt5arrayIPcLm3EELi4E23TrivialOffsetCalculatorILi2EjESD_ILi1EjENS0_6memory15LoadWithoutCastENSG_16StoreWithoutCastEEEviT_T0_T2_T3_T4_T5_)
        .other          _ZN2at6native27unrolled_elementwise_kernelINS0_13BinaryFunctorIhhhZZZNS0_15binary_internal21div_floor_kernel_cudaERNS_18TensorIteratorBaseEENKUlvE_clEvENKUlvE_clEvEUlhhE_EESt5arrayIPcLm3EELi4E23TrivialOffsetCalculatorILi2EjESD_ILi1EjENS0_6memory15LoadWithoutCastENSG_16StoreWithoutCastEEEviT_T0_T2_T3_T4_T5_,@"STO_CUDA_ENTRY STV_DEFAULT"
_ZN2at6native27unrolled_elementwise_kernelINS0_13BinaryFunctorIhhhZZZNS0_15binary_internal21div_floor_kernel_cudaERNS_18TensorIteratorBaseEENKUlvE_clEvENKUlvE_clEvEUlhhE_EESt5arrayIPcLm3EELi4E23TrivialOffsetCalculatorILi2EjESD_ILi1EjENS0_6memory15LoadWithoutCastENSG_16StoreWithoutCastEEEviT_T0_T2_T3_T4_T5_:
.text._ZN2at6native27unrolled_elementwise_kernelINS0_13BinaryFunctorIhhhZZZNS0_15binary_internal21div_floor_kernel_cudaERNS_18TensorIteratorBaseEENKUlvE_clEvENKUlvE_clEvEUlhhE_EESt5arrayIPcLm3EELi4E23TrivialOffsetCalculatorILi2EjESD_ILi1EjENS0_6memory15LoadWithoutCastENSG_16StoreWithoutCastEEEviT_T0_T2_T3_T4_T5_:
        /* <DEDUP_REMOVED lines=12> */
[C---:B------:R-:W-:Y:S02]  /*00c0*/  ISETP.GE.AND P3, PT, R21.reuse, R18, PT ;  /* 0x000000121500720c */ /* 0x040fe40003f66270 */
[----:B------:R-:W1:Y:S11]  /*00d0*/  @!P0 LDC.64 R8, c[0x0][0x228] ;  /* 0x00008a00ff088b82 */ /* 0x000e760000000a00 */
[----:B------:R-:W-:Y:S01]  /*00e0*/  @!P3 IMAD R25, R0, 0x200, R21 ;  /* 0x000002000019b824 */ /* 0x000fe200078e0215 */
[----:B------:R-:W2:Y:S01]  /*00f0*/  @!P3 LDC.64 R4, c[0x0][0x228] ;  /* 0x00008a00ff04bb82 */ /* 0x000ea20000000a00 */
[----:B------:R-:W-:Y:S01]  /*0100*/  @!P3 VIADD R21, R21, 0x80 ;  /* 0x000000801515b836 */ /* 0x000fe20000000000 */
[----:B0-----:R-:W-:-:S04]  /*0110*/  @!P0 IADD3 R16, P5, R11, R16, RZ ;  /* 0x000000100b108210 */ /* 0x001fc80007fbe0ff */
[----:B------:R-:W-:Y:S02]  /*0120*/  ISETP.GE.AND P2, PT, R21, R18, PT ;  /* 0x000000121500720c */ /* 0x000fe40003f46270 */
[----:B------:R-:W0:Y:S01]  /*0130*/  @!P3 LDC.64 R2, c[0x0][0x220] ;  /* 0x00008800ff02bb82 */ /* 0x000e220000000a00 */
[----:B------:R-:W-:Y:S01]  /*0140*/  @!P0 IMAD.X R17, RZ, RZ, R17, P5 ;  /* 0x000000ffff118224 */ /* 0x000fe200028e0611 */
[----:B-1----:R-:W-:-:S04]  /*0150*/  @!P0 IADD3 R8, P4, R11, R8, RZ ;  /* 0x000000080b088210 */ /* 0x002fc80007f9e0ff */
[----:B------:R1:W5:Y:S05]  /*0160*/  @!P0 LDG.E.U8 R20, desc[UR4][R16.64] ;  /* 0x0000000410148981 */ /* 0x00036a000c1e1100 */
[----:B------:R-:W-:Y:S01]  /*0170*/  @!P2 IMAD R23, R0, 0x200, R21 ;  /* 0x000002000017a824 */ /* 0x000fe200078e0215 */
[----:B------:R-:W3:Y:S01]  /*0180*/  @!P2 LDC.64 R6, c[0x0][0x220] ;  /* 0x00008800ff06ab82 */ /* 0x000ee20000000a00 */
[----:B------:R-:W-:-:S05]  /*0190*/  @!P2 VIADD R21, R21, 0x80 ;  /* 0x000000801515a836 */ /* 0x000fca0000000000 */
[----:B------:R-:W-:Y:S02]  /*01a0*/  ISETP.GE.AND P1, PT, R21, R18, PT ;  /* 0x000000121500720c */ /* 0x000fe40003f26270 */
[----:B------:R-:W4:Y:S11]  /*01b0*/  @!P2 LDC.64 R10, c[0x0][0x228] ;  /* 0x00008a00ff0aab82 */ /* 0x000f360000000a00 */
[----:B------:R-:W4:Y:S08]  /*01c0*/  @!P1 LDC.64 R12, c[0x0][0x220] ;  /* 0x00008800ff0c9b82 */ /* 0x000f300000000a00 */
[----:B------:R-:W4:Y:S01]  /*01d0*/  @!P1 LDC.64 R14, c[0x0][0x228] ;  /* 0x00008a00ff0e9b82 */ /* 0x000f220000000a00 */
[----:B------:R-:W-:Y:S01]  /*01e0*/  @!P0 IMAD.X R9, RZ, RZ, R9, P4 ;  /* 0x000000ffff098224 */ /* 0x000fe200020e0609 */
[----:B--2---:R-:W-:-:S02]  /*01f0*/  @!P3 IADD3 R4, P4, R25, R4, RZ ;  /* 0x000000041904b210 */ /* 0x004fc40007f9e0ff */
[----:B0-----:R-:W-:Y:S02]  /*0200*/  @!P3 IADD3 R2, P5, R25, R2, RZ ;  /* 0x000000021902b210 */ /* 0x001fe40007fbe0ff */
[----:B------:R-:W-:Y:S01]  /*0210*/  PRMT R24, RZ, 0x7610, R24 ;  /* 0x00007610ff187816 */ /* 0x000fe20000000018 */
[----:B------:R-:W-:Y:S01]  /*0220*/  @!P3 IMAD.X R5, RZ, RZ, R5, P4 ;  /* 0x000000ffff05b224 */ /* 0x000fe200020e0605 */
[----:B-1----:R-:W-:Y:S01]  /*0230*/  PRMT R16, RZ, 0x7610, R16 ;  /* 0x00007610ff107816 */ /* 0x002fe20000000010 */
[----:B------:R-:W-:Y:S01]  /*0240*/  @!P3 IMAD.X R3, RZ, RZ, R3, P5 ;  /* 0x000000ffff03b224 */ /* 0x000fe200028e0603 */
[C---:B---3--:R-:W-:Y:S01]  /*0250*/  @!P2 IADD3 R6, P4, R23.reuse, R6, RZ ;  /* 0x000000061706a210 */ /* 0x048fe20007f9e0ff */
[----:B------:R-:W-:Y:S01]  /*0260*/  @!P1 IMAD R21, R0, 0x200, R21 ;  /* 0x0000020000159824 */ /* 0x000fe200078e0215 */
[----:B------:R-:W-:Y:S02]  /*0270*/  PRMT R22, RZ, 0x7610, R22 ;  /* 0x00007610ff167816 */ /* 0x000fe40000000016 */
[----:B------:R0:W5:Y:S01]  /*0280*/  @!P3 LDG.E.U8 R24, desc[UR4][R2.64] ;  /* 0x000000040218b981 */ /* 0x000162000c1e1100 */
[----:B------:R-:W-:Y:S01]  /*0290*/  @!P2 IMAD.X R7, RZ, RZ, R7, P4 ;  /* 0x000000ffff07a224 */ /* 0x000fe200020e0607 */
[----:B----4-:R-:W-:-:S02]  /*02a0*/  @!P2 IADD3 R10, P5, R23, R10, RZ ;  /* 0x0000000a170aa210 */ /* 0x010fc40007fbe0ff */
[----:B------:R-:W5:Y:S01]  /*02b0*/  @!P3 LDG.E.U8 R16, desc[UR4][R4.64] ;  /* 0x000000040410b981 */ /* 0x000f62000c1e1100 */
[C---:B------:R-:W-:Y:S02]  /*02c0*/  @!P1 IADD3 R12, P3, R21.reuse, R12, RZ ;  /* 0x0000000c150c9210 */ /* 0x040fe40007f7e0ff */
[----:B------:R-:W-:Y:S01]  /*02d0*/  PRMT R17, RZ, 0x7610, R17 ;  /* 0x00007610ff117816 */ /* 0x000fe20000000011 */
[----:B------:R1:W5:Y:S01]  /*02e0*/  @!P0 LDG.E.U8 R22, desc[UR4][R8.64] ;  /* 0x0000000408168981 */ /* 0x000362000c1e1100 */
[----:B------:R-:W-:Y:S01]  /*02f0*/  @!P1 IADD3 R14, P4, R21, R14, RZ ;  /* 0x0000000e150e9210 */ /* 0x000fe20007f9e0ff */
[----:B------:R-:W-:Y:S01]  /*0300*/  @!P2 IMAD.X R11, RZ, RZ, R11, P5 ;  /* 0x000000ffff0ba224 */ /* 0x000fe200028e060b */
[----:B0-----:R-:W-:Y:S01]  /*0310*/  PRMT R2, RZ, 0x7610, R2 ;  /* 0x00007610ff027816 */ /* 0x001fe20000000002 */
[----:B------:R-:W-:Y:S01]  /*0320*/  @!P1 IMAD.X R13, RZ, RZ, R13, P3 ;  /* 0x000000ffff0d9224 */ /* 0x000fe200018e060d */
[----:B------:R-:W-:Y:S01]  /*0330*/  PRMT R3, RZ, 0x7610, R3 ;  /* 0x00007610ff037816 */ /* 0x000fe20000000003 */
[----:B------:R-:W-:Y:S01]  /*0340*/  @!P1 IMAD.X R15, RZ, RZ, R15, P4 ;  /* 0x000000ffff0f9224 */ /* 0x000fe200020e060f */
[----:B------:R0:W5:Y:S01]  /*0350*/  @!P2 LDG.E.U8 R17, desc[UR4][R6.64] ;  /* 0x000000040611a981 */ /* 0x000162000c1e1100 */
[----:B-1----:R-:W-:-:S03]  /*0360*/  PRMT R8, RZ, 0x7610, R8 ;  /* 0x00007610ff087816 */ /* 0x002fc60000000008 */
[----:B------:R0:W5:Y:S04]  /*0370*/  @!P1 LDG.E.U8 R2, desc[UR4][R12.64] ;  /* 0x000000040c029981 */ /* 0x000168000c1e1100 */
[----:B------:R0:W5:Y:S04]  /*0380*/  @!P2 LDG.E.U8 R8, desc[UR4][R10.64] ;  /* 0x000000040a08a981 */ /* 0x000168000c1e1100 */
[----:B------:R0:W5:Y:S01]  /*0390*/  @!P1 LDG.E.U8 R3, desc[UR4][R14.64] ;  /* 0x000000040e039981 */ /* 0x000162000c1e1100 */
[----:B------:R-:W-:Y:S04]  /*03a0*/  BSSY B0, `(.L_x_36270) ;  /* 0x0000007000007945 */ /* 0x000fe80003800000 */
[----:B------:R-:W-:Y:S05]  /*03b0*/  @P0 BRA `(.L_x_36271) ;  /* 0x0000000000140947 */ /* 0x000fea0003800000 */
[----:B-----5:R-:W-:Y:S02]  /*03c0*/  LOP3.LUT R22, R22, 0xff, RZ, 0xc0, !PT ;  /* 0x000000ff16167812 */ /* 0x020fe400078ec0ff */
[----:B------:R-:W-:Y:S02]  /*03d0*/  LOP3.LUT R20, R20, 0xff, RZ, 0xc0, !PT ;  /* 0x000000ff14147812 */ /* 0x000fe400078ec0ff */
[----:B0-----:R-:W-:-:S07]  /*03e0*/  MOV R14, 0x400 ;  /* 0x00000400000e7802 */ /* 0x001fce0000000f00 */
[----:B------:R-:W-:Y:S05]  /*03f0*/  CALL.REL.NOINC `($__internal_66_$__cuda_sm20_div_u16) ;  /* 0x0000000000fc7944 */ /* 0x000fea0003c00000 */
[----:B------:R-:W-:-:S07]  /*0400*/  IMAD.MOV.U32 R5, RZ, RZ, R13 ;  /* 0x000000ffff057224 */ /* 0x000fce00078e000d */
.L_x_36271:
[----:B------:R-:W-:Y:S05]  /*0410*/  BSYNC B0 ;  /* 0x0000000000007941 */ /* 0x000fea0003800000 */
.L_x_36270:
[----:B0-----:R-:W-:Y:S01]  /*0420*/  VIADD R7, R19, 0x80 ;  /* 0x0000008013077836 */ /* 0x001fe20000000000 */
[----:B------:R-:W-:Y:S04]  /*0430*/  BSSY B0, `(.L_x_36272) ;  /* 0x0000008000007945 */ /* 0x000fe80003800000 */
[----:B------:R-:W-:-:S13]  /*0440*/  ISETP.GE.AND P1, PT, R7, R18, PT ;  /* 0x000000120700720c */ /* 0x000fda0003f26270 */
[----:B------:R-:W-:Y:S05]  /*0450*/  @P1 BRA `(.L_x_36273) ;  /* 0x0000000000141947 */ /* 0x000fea0003800000 */
[----:B-----5:R-:W-:Y:S02]  /*0460*/  LOP3.LUT R22, R16, 0xff, RZ, 0xc0, !PT ;  /* 0x000000ff10167812 */ /* 0x020fe400078ec0ff */
[----:B------:R-:W-:Y:S02]  /*0470*/  LOP3.LUT R20, R24, 0xff, RZ, 0xc0, !PT ;  /* 0x000000ff18147812 */ /* 0x000fe400078ec0ff */
[----:B------:R-:W-:-:S07]  /*0480*/  MOV R14, 0x4a0 ;  /* 0x000004a0000e7802 */ /* 0x000fce0000000f00 */
[----:B------:R-:W-:Y:S05]  /*0490*/  CALL.REL.NOINC `($__internal_66_$__cuda_sm20_div_u16) ;  /* 0x0000000000d47944 */ /* 0x000fea0003c00000 */
[----:B------:R-:W-:-:S07]  /*04a0*/  IMAD.MOV.U32 R4, RZ, RZ, R13 ;  /* 0x000000ffff047224 */ /* 0x000fce00078e000d */
.L_x_36273:
[----:B------:R-:W-:Y:S05]  /*04b0*/  BSYNC B0 ;  /* 0x0000000000007941 */ /* 0x000fea0003800000 */
.L_x_36272:
[----:B------:R-:W-:Y:S01]  /*04c0*/  VIADD R9, R19, 0x100 ;  /* 0x0000010013097836 */ /* 0x000fe20000000000 */
        /* <DEDUP_REMOVED lines=8> */
.L_x_36275:
[----:B------:R-:W-:Y:S05]  /*0550*/  BSYNC B0 ;  /* 0x0000000000007941 */ /* 0x000fea0003800000 */
.L_x_36274:
        /* <DEDUP_REMOVED lines=9> */
.L_x_36277:
[----:B------:R-:W-:Y:S05]  /*05f0*/  BSYNC B0 ;  /* 0x0000000000007941 */ /* 0x000fea0003800000 */
.L_x_36276:
[----:B-----5:R-:W0:Y:S01]  /*0600*/  @!P0 S2R R3, SR_TID.X ;  /* 0x0000000000038919 */ /* 0x020e220000002100 */
[----:B------:R-:W1:Y:S01]  /*0610*/  @!P0 LDC.64 R8, c[0x0][0x218] ;  /* 0x00008600ff088b82 */ /* 0x000e620000000a00 */
[----:B------:R-:W-:Y:S01]  /*0620*/  @!P0 IMAD.MOV.U32 R19, RZ, RZ, R7 ;  /* 0x000000ffff138224 */ /* 0x000fe200078e0007 */
[----:B------:R-:W-:Y:S04]  /*0630*/  BSSY B0, `(.L_x_36278) ;  /* 0x0000013000007945 */ /* 0x000fe80003800000 */
[----:B------:R-:W-:Y:S01]  /*0640*/  ISETP.GE.AND P1, PT, R19, R18, PT ;  /* 0x000000121300720c */ /* 0x000fe20003f26270 */
[----:B0-----:R-:W-:-:S05]  /*0650*/  @!P0 IMAD R3, R0, 0x200, R3 ;  /* 0x0000020000038824 */ /* 0x001fca00078e0203 */
[----:B-1----:R-:W-:-:S05]  /*0660*/  @!P0 IADD3 R2, P2, R3, R8, RZ ;  /* 0x0000000803028210 */ /* 0x002fca0007f5e0ff */
[----:B------:R-:W-:-:S05]  /*0670*/  @!P0 IMAD.X R3, RZ, RZ, R9, P2 ;  /* 0x000000ffff038224 */ /* 0x000fca00010e0609 */
[----:B------:R0:W-:Y:S01]  /*0680*/  @!P0 STG.E.U8 desc[UR4][R2.64], R5 ;  /* 0x0000000502008986 */ /* 0x0001e2000c101104 */
        /* <DEDUP_REMOVED lines=8> */
[----:B------:R-:W-:Y:S02]  /*0710*/  @!P1 IMAD R8, R0, 0x200, R19 ;  /* 0x0000020000089824 */ /* 0x000fe400078e0213 */
[----:B------:R-:W-:-:S03]  /*0720*/  @!P1 VIADD R19, R19, 0x80 ;  /* 0x0000008013139836 */ /* 0x000fc60000000000 */
[----:B------:R-:W-:-:S05]  /*0730*/  @!P1 IADD3 R8, P2, R8, UR6, RZ ;  /* 0x0000000608089c10 */ /* 0x000fca000ff5e0ff */
[----:B------:R-:W-:-:S05]  /*0740*/  @!P1 IMAD.X R9, RZ, RZ, UR7, P2 ;  /* 0x00000007ff099e24 */ /* 0x000fca00090e06ff */
[----:B------:R1:W-:Y:S03]  /*0750*/  @!P1 STG.E.U8 desc[UR4][R8.64], R6 ;  /* 0x0000000608009986 */ /* 0x0003e6000c101104 */
.L_x_36279:
[----:B------:R-:W-:Y:S05]  /*0760*/  BSYNC B0 ;  /* 0x0000000000007941 */ /* 0x000fea0003800000 */
.L_x_36278:
        /* <DEDUP_REMOVED lines=8> */
        .weak           $__internal_66_$__cuda_sm20_div_u16
        .type           $__internal_66_$__cuda_sm20_div_u16,@function
        .size           $__internal_66_$__cuda_sm20_div_u16,(.L_x_37744 - $__internal_66_$__cuda_sm20_div_u16)
$__internal_66_$__cuda_sm20_div_u16:
        /* <DEDUP_REMOVED lines=11> */
[----:B------:R-:W-:Y:S02]  /*08a0*/  VIADD R10, R11, 0x2 ;  /* 0x000000020b0a7836 */ /* 0x000fe40000000000 */
[----:B------:R-:W-:Y:S02]  /*08b0*/  IMAD.MOV.U32 R11, RZ, RZ, 0x0 ;  /* 0x00000000ff0b7424 */ /* 0x000fe400078e00ff */
[----:B------:R-:W-:Y:S01]  /*08c0*/  FMUL.RZ R9, R9, R10 ;  /* 0x0000000a09097220 */ /* 0x000fe2000040c000 */
[----:B------:R-:W-:-:S05]  /*08d0*/  IMAD.MOV.U32 R10, RZ, RZ, R14 ;  /* 0x000000ffff0a7224 */ /* 0x000fca00078e000e */
[----:B------:R-:W0:Y:S02]  /*08e0*/  F2I.U32.TRUNC.NTZ R9, R9 ;  /* 0x0000000900097305 */ /* 0x000e24000020f000 */
[----:B0-----:R-:W-:Y:S01]  /*08f0*/  LOP3.LUT R13, R9, 0xffff, RZ, 0xc0, !PT ;  /* 0x0000ffff090d7812 */ /* 0x001fe200078ec0ff */
[----:B------:R-:W-:Y:S01]  /*0900*/  @!P1 IMAD.MOV.U32 R13, RZ, RZ, -0x1 ;  /* 0xffffffffff0d9424 */ /* 0x000fe200078e00ff */
[----:B------:R-:W-:Y:S06]  /*0910*/  RET.REL.NODEC R10 `(_ZN2at6native27unrolled_elementwise_kernelINS0_13BinaryFunctorIhhhZZZNS0_15binary_internal21div_floor_kernel_cudaERNS_18TensorIteratorBaseEENKUlvE_clEvENKUlvE_clEvEUlhhE_EESt5arrayIPcLm3EELi4E23TrivialOffsetCalculatorILi2EjESD_ILi1EjENS0_6memory15LoadWithoutCastENSG_16StoreWithoutCastEEEviT_T0_T2_T3_T4_T5_) ;  /* 0xfffffff40ab87950 */ /* 0x000fec0003c3ffff */
.L_x_36280:
        /* <DEDUP_REMOVED lines=14> */
.L_x_37744:


//--------------------- .text._ZN2at6native29vectorized_elementwise_kernelILi2ENS0_13BinaryFunctorIhhhZZZNS0_15binary_internal21div_floor_kernel_cudaERNS_18TensorIteratorBaseEENKUlvE_clEvENKUlvE_clEvEUlhhE_EESt5arrayIPcLm3EEEEviT0_T1_ --------------------------
	.section	.text._ZN2at6native29vectorized_elementwise_kernelILi2ENS0_13BinaryFunctorIhhhZZZNS0_15binary_internal21div_floor_kernel_cudaERNS_18TensorIteratorBaseEENKUlvE_clEvENKUlvE_clEvEUlhhE_EESt5arrayIPcLm3EEEEviT0_T1_,"ax",@progbits
	.align	128
        .global         _ZN2at6native29vectorized_elementwise_kernelILi2ENS0_13BinaryFunctorIhhhZZZNS0_15binary_internal21div_floor_kernel_cudaERNS_18TensorIteratorBaseEENKUlvE_clEvENKUlvE_clEvEUlhhE_EESt5arrayIPcLm3EEEEviT0_T1_
        .type           _ZN2at6native29vectorized_elementwise_kernelILi2ENS0_13BinaryFunctorIhhhZZZNS0_15binary_internal21div_floor_kernel_cudaERNS_18TensorIteratorBaseEENKUlvE_clEvENKUlvE_clEvEUlhhE_EESt5arrayIPcLm3EEEEviT0_T1_,@function
        .size           _ZN2at6native29vectorized_elementwise_kernelILi2ENS0_13BinaryFunctorIhhhZZZNS0_15binary_internal21div_floor_kernel_cudaERNS_18TensorIteratorBaseEENKUlvE_clEvENKUlvE_clEvEUlhhE_EESt5arrayIPcLm3EEEEviT0_T1_,(.L_x_37745 - _ZN2at6native29vectorized_elementwise_kernelILi2ENS0_13BinaryFunctorIhhhZZZNS0_15binary_internal21div_floor_kernel_cudaERNS_18TensorIteratorBaseEENKUlvE_clEvENKUlvE_clEvEUlhhE_EESt5arrayIPcLm3EEEEviT0_T1_)
        .other          _ZN2at6native29vectorized_elementwise_kernelILi2ENS0_13BinaryFunctorIhhhZZZNS0_15binary_internal21div_floor_kernel_cudaERNS_18TensorIteratorBaseEENKUlvE_clEvENKUlvE_clEvEUlhhE_EESt5arrayIPcLm3EEEEviT0_T1_,@"STO_CUDA_ENTRY STV_DEFAULT"
_ZN2at6native29vectorized_elementwise_kernelILi2ENS0_13BinaryFunctorIhhhZZZNS0_15binary_internal21div_floor_kernel_cudaERNS_18TensorIteratorBaseEENKUlvE_clEvENKUlvE_clEvEUlhhE_EESt5arrayIPcLm3EEEEviT0_T1_:
.text._ZN2at6native29vectorized_elementwise_kernelILi2ENS0_13BinaryFunctorIhhhZZZNS0_15binary_internal21div_floor_kernel_cudaERNS_18TensorIteratorBaseEENKUlvE_clEvENKUlvE_clEvEUlhhE_EESt5arrayIPcLm3EEEEviT0_T1_:
        /* <DEDUP_REMOVED lines=11> */
[----:B------:R-:W-:Y:S01]  /*00b0*/  UIADD3 UR7, UP0, UR4, UR8, URZ ;  /* 0x0000000804077290 */ /* 0x000fe2000ff1e03f */
[----:B------:R-:W-:-:S03]  /*00c0*/  ULDC.64 UR10, c[0x0][0x228] ;  /* 0x00008a00000a7ab9 */ /* 0x000fc60000000a00 */
[----:B------:R-:W-:Y:S02]  /*00d0*/  UIADD3.X UR8, UR5, UR9, URZ, UP0, !UPT ;  /* 0x0000000905087290 */ /* 0x000fe400087fe43f */
[----:B------:R-:W-:Y:S01]  /*00e0*/  UIADD3 UR6, UP0, UR4, UR10, URZ ;  /* 0x0000000a04067290 */ /* 0x000fe2000ff1e03f */
[----:B------:R-:W-:-:S03]  /*00f0*/  IMAD.U32 R2, RZ, RZ, UR7 ;  /* 0x00000007ff027e24 */ /* 0x000fc6000f8e00ff */
[----:B------:R-:W-:Y:S01]  /*0100*/  UIADD3.X UR5, UR5, UR11, URZ, UP0, !UPT ;  /* 0x0000000b05057290 */ /* 0x000fe200087fe43f */
[----:B------:R-:W-:Y:S02]  /*0110*/  IMAD.U32 R3, RZ, RZ, UR8 ;  /* 0x00000008ff037e24 */ /* 0x000fe4000f8e00ff */
[----:B------:R-:W-:Y:S01]  /*0120*/  IMAD.U32 R4, RZ, RZ, UR6 ;  /* 0x00000006ff047e24 */ /* 0x000fe2000f8e00ff */
[----:B------:R-:W-:Y:S02]  /*0130*/  ULDC.64 UR6, c[0x0][0x218] ;  /* 0x0000860000067ab9 */ /* 0x000fe40000000a00 */
[----:B------:R-:W-:Y:S02]  /*0140*/  IMAD.U32 R5, RZ, RZ, UR5 ;  /* 0x00000005ff057e24 */ /* 0x000fe4000f8e00ff */
[----:B0-----:R-:W-:-:S04]  /*0150*/  IMAD.WIDE.U32 R2, R17, 0x2, R2 ;  /* 0x0000000211027825 */ /* 0x001fc800078e0002 */
[----:B------:R-:W-:Y:S01]  /*0160*/  IMAD.WIDE.U32 R4, R17, 0x2, R4 ;  /* 0x0000000211047825 */ /* 0x000fe200078e0004 */
[----:B------:R-:W2:Y:S04]  /*0170*/  LDG.E.U16 R6, desc[UR12][R2.64+0x300] ;  /* 0x0003000c02067981 */ /* 0x000ea8000c1e1500 */
[----:B------:R-:W3:Y:S04]  /*0180*/  LDG.E.U16 R7, desc[UR12][R4.64+0x100] ;  /* 0x0001000c04077981 */ /* 0x000ee8000c1e1500 */
[----:B------:R-:W4:Y:S04]  /*0190*/  LDG.E.U16 R8, desc[UR12][R4.64+0x200] ;  /* 0x0002000c04087981 */ /* 0x000f28000c1e1500 */
[----:B------:R-:W5:Y:S04]  /*01a0*/  LDG.E.U16 R19, desc[UR12][R2.64] ;  /* 0x0000000c02137981 */ /* 0x000f68000c1e1500 */
[----:B------:R-:W5:Y:S04]  /*01b0*/  LDG.E.U16 R15, desc[UR12][R2.64+0x100] ;  /* 0x0001000c020f7981 */ /* 0x000f68000c1e1500 */
[----:B------:R0:W5:Y:S04]  /*01c0*/  LDG.E.U16 R11, desc[UR12][R2.64+0x200] ;  /* 0x0002000c020b7981 */ /* 0x000168000c1e1500 */
[----:B------:R-:W5:Y:S04]  /*01d0*/  LDG.E.U16 R13, desc[UR12][R4.64] ;  /* 0x0000000c040d7981 */ /* 0x000f68000c1e1500 */
[----:B------:R3:W5:Y:S01]  /*01e0*/  LDG.E.U16 R9, desc[UR12][R4.64+0x300] ;  /* 0x0003000c04097981 */ /* 0x000762000c1e1500 */
[----:B------:R-:W-:-:S04]  /*01f0*/  UIADD3 UR4, UP0, UR4, UR6, URZ ;  /* 0x0000000604047290 */ /* 0x000fc8000ff1e03f */
[----:B------:R-:W-:Y:S02]  /*0200*/  UIADD3.X UR5, URZ, UR7, URZ, UP0, !UPT ;  /* 0x000000073f057290 */ /* 0x000fe400087fe43f */
[----:B------:R-:W-:-:S04]  /*0210*/  IMAD.U32 R20, RZ, RZ, UR4 ;  /* 0x00000004ff147e24 */ /* 0x000fc8000f8e00ff */
[----:B------:R-:W-:Y:S01]  /*0220*/  IMAD.U32 R21, RZ, RZ, UR5 ;  /* 0x00000005ff157e24 */ /* 0x000fe2000f8e00ff */
[----:B------:R-:W-:Y:S01]  /*0230*/  MOV R12, 0x360 ;  /* 0x00000360000c7802 */ /* 0x000fe20000000f00 */
[----:B------:R-:W-:Y:S01]  /*0240*/  IMAD.WIDE R20, R17, 0x2, R20 ;  /* 0x0000000211147825 */ /* 0x000fe200078e0214 */
[C---:B--2---:R-:W-:Y:S02]  /*0250*/  PRMT R0, R6.reuse, 0x7770, RZ ;  /* 0x0000777006007816 */ /* 0x044fe400000000ff */
[----:B0-----:R-:W-:Y:S02]  /*0260*/  PRMT R2, R6, 0x7771, RZ ;  /* 0x0000777106027816 */ /* 0x001fe400000000ff */
[C---:B---3--:R-:W-:Y:S02]  /*0270*/  PRMT R4, R7.reuse, 0x7770, RZ ;  /* 0x0000777007047816 */ /* 0x048fe400000000ff */
[----:B------:R-:W-:Y:S02]  /*0280*/  PRMT R5, R7, 0x7771, RZ ;  /* 0x0000777107057816 */ /* 0x000fe400000000ff */
[----:B----4-:R-:W-:-:S02]  /*0290*/  PRMT R6, R8, 0x7770, RZ ;  /* 0x0000777008067816 */ /* 0x010fc400000000ff */
[----:B------:R-:W-:Y:S02]  /*02a0*/  PRMT R7, R8, 0x7771, RZ ;  /* 0x0000777108077816 */ /* 0x000fe400000000ff */
[C---:B-----5:R-:W-:Y:S02]  /*02b0*/  PRMT R17, R19.reuse, 0x7770, RZ ;  /* 0x0000777013117816 */ /* 0x060fe400000000ff */
[----:B------:R-:W-:Y:S02]  /*02c0*/  PRMT R19, R19, 0x7771, RZ ;  /* 0x0000777113137816 */ /* 0x000fe400000000ff */
[C---:B------:R-:W-:Y:S02]  /*02d0*/  PRMT R16, R15.reuse, 0x7770, RZ ;  /* 0x000077700f107816 */ /* 0x040fe400000000ff */
[----:B------:R-:W-:Y:S02]  /*02e0*/  PRMT R15, R15, 0x7771, RZ ;  /* 0x000077710f0f7816 */ /* 0x000fe400000000ff */
[----:B------:R-:W-:-:S02]  /*02f0*/  PRMT R14, R11, 0x7770, RZ ;  /* 0x000077700b0e7816 */ /* 0x000fc400000000ff */
[----:B------:R-:W-:Y:S02]  /*0300*/  PRMT R11, R11, 0x7771, RZ ;  /* 0x000077710b0b7816 */ /* 0x000fe400000000ff */
[C---:B------:R-:W-:Y:S02]  /*0310*/  PRMT R3, R13.reuse, 0x7770, RZ ;  /* 0x000077700d037816 */ /* 0x040fe400000000ff */
[----:B------:R-:W-:Y:S02]  /*0320*/  PRMT R13, R13, 0x7771, RZ ;  /* 0x000077710d0d7816 */ /* 0x000fe400000000ff */
[C---:B------:R-:W-:Y:S02]  /*0330*/  PRMT R8, R9.reuse, 0x7770, RZ ;  /* 0x0000777009087816 */ /* 0x040fe400000000ff */
[----:B------:R-:W-:-:S07]  /*0340*/  PRMT R9, R9, 0x7771, RZ ;  /* 0x0000777109097816 */ /* 0x000fce00000000ff */
[----:B------:R-:W-:Y:S05]  /*0350*/  CALL.REL.NOINC `($__internal_67_$__cuda_sm20_div_u16) ;  /* 0x00000010008c7944 */ /* 0x000fea0003c00000 */
[----:B------:R-:W-:Y:S01]  /*0360*/  IMAD.MOV.U32 R10, RZ, RZ, R19 ;  /* 0x000000ffff0a7224 */ /* 0x000fe200078e0013 */
[----:B------:R-:W-:Y:S01]  /*0370*/  MOV R12, 0x3b0 ;  /* 0x000003b0000c7802 */ /* 0x000fe20000000f00 */
[----:B------:R-:W-:Y:S02]  /*0380*/  IMAD.MOV.U32 R19, RZ, RZ, R17 ;  /* 0x000000ffff137224 */ /* 0x000fe400078e0011 */
[----:B------:R-:W-:-:S07]  /*0390*/  IMAD.MOV.U32 R13, RZ, RZ, R3 ;  /* 0x000000ffff0d7224 */ /* 0x000fce00078e0003 */
[----:B------:R-:W-:Y:S05]  /*03a0*/  CALL.REL.NOINC `($__internal_67_$__cuda_sm20_div_u16) ;  /* 0x0000001000787944 */ /* 0x000fea0003c00000 */
[----:B------:R-:W-:Y:S01]  /*03b0*/  PRMT R3, R10, 0x7604, R19 ;  /* 0x000076040a037816 */ /* 0x000fe20000000013 */
[----:B------:R-:W-:Y:S01]  /*03c0*/  IMAD.MOV.U32 R19, RZ, RZ, R15 ;  /* 0x000000ffff137224 */ /* 0x000fe200078e000f */
[----:B------:R-:W-:Y:S01]  /*03d0*/  MOV R12, 0x410 ;  /* 0x00000410000c7802 */ /* 0x000fe20000000f00 */
[----:B------:R-:W-:Y:S02]  /*03e0*/  IMAD.MOV.U32 R13, RZ, RZ, R5 ;  /* 0x000000ffff0d7224 */ /* 0x000fe400078e0005 */
[----:B------:R0:W-:Y:S05]  /*03f0*/  STG.E.U16 desc[UR12][R20.64], R3 ;  /* 0x0000000314007986 */ /* 0x0001ea000c10150c */
[----:B0-----:R-:W-:Y:S05]  /*0400*/  CALL.REL.NOINC `($__internal_67_$__cuda_sm20_div_u16) ;  /* 0x0000001000607944 */ /* 0x001fea0003c00000 */
        /* <DEDUP_REMOVED lines=27> */
[----:B------:R-:W-:-:S05]  /*05c0*/  PRMT R3, R2, 0x7604, R19 ;  /* 0x0000760402037816 */ /* 0x000fca0000000013 */
[----:B------:R-:W-:Y:S01]  /*05d0*/  STG.E.U16 desc[UR12][R20.64+0x300], R3 ;  /* 0x0003000314007986 */ /* 0x000fe2000c10150c */
[----:B------:R-:W-:Y:S05]  /*05e0*/  EXIT ;  /* 0x000000000000794d */ /* 0x000fea0003800000 */
.L_x_36281:
        /* <DEDUP_REMOVED lines=13> */
[C---:B------:R-:W-:Y:S02]  /*06c0*/  ISETP.GE.AND P4, PT, R24.reuse, R21, PT ;  /* 0x000000151800720c */ /* 0x040fe40003f86270 */
[----:B------:R-:W0:Y:S01]  /*06d0*/  @!P3 LDC.64 R6, c[0x0][0x228] ;  /* 0x00008a00ff06bb82 */ /* 0x000e220000000a00 */
[----:B------:R-:W-:Y:S01]  /*06e0*/  @!P0 IMAD.X R19, RZ, RZ, R19, P1 ;  /* 0x000000ffff138224 */ /* 0x000fe200008e0613 */
[----:B------:R-:W-:Y:S02]  /*06f0*/  PRMT R9, RZ, 0x7610, R9 ;  /* 0x00007610ff097816 */ /* 0x000fe40000000009 */
[----:B------:R-:W-:Y:S02]  /*0700*/  PRMT R8, RZ, 0x7610, R8 ;  /* 0x00007610ff087816 */ /* 0x000fe40000000008 */
[----:B------:R-:W5:Y:S05]  /*0710*/  @!P0 LDG.E.U8 R22, desc[UR12][R18.64] ;  /* 0x0000000c12168981 */ /* 0x000f6a000c1e1100 */
[C---:B------:R-:W-:Y:S01]  /*0720*/  @!P4 VIADD R16, R24.reuse, UR4 ;  /* 0x000000041810cc36 */ /* 0x040fe20008000000 */
[----:B------:R-:W3:Y:S01]  /*0730*/  @!P4 LDC.64 R2, c[0x0][0x220] ;  /* 0x00008800ff02cb82 */ /* 0x000ee20000000a00 */
[----:B------:R-:W-:Y:S01]  /*0740*/  @!P4 VIADD R24, R24, 0x80 ;  /* 0x000000801818c836 */ /* 0x000fe20000000000 */
[----:B--2---:R-:W-:-:S04]  /*0750*/  @!P3 IADD3 R14, P5, R5, R14, RZ ;  /* 0x0000000e050eb210 */ /* 0x004fc80007fbe0ff */
[----:B------:R-:W-:Y:S02]  /*0760*/  ISETP.GE.AND P2, PT, R24, R21, PT ;  /* 0x000000151800720c */ /* 0x000fe40003f46270 */
[----:B------:R-:W2:Y:S01]  /*0770*/  @!P4 LDC.64 R12, c[0x0][0x228] ;  /* 0x00008a00ff0ccb82 */ /* 0x000ea20000000a00 */
[----:B0-----:R-:W-:-:S10]  /*0780*/  @!P3 IADD3 R6, P6, R5, R6, RZ ;  /* 0x000000060506b210 */ /* 0x001fd40007fde0ff */
[C---:B------:R-:W-:Y:S01]  /*0790*/  @!P2 VIADD R28, R24.reuse, UR4 ;  /* 0x00000004181cac36 */ /* 0x040fe20008000000 */
[----:B------:R-:W0:Y:S01]  /*07a0*/  @!P2 LDC.64 R4, c[0x0][0x220] ;  /* 0x00008800ff04ab82 */ /* 0x000e220000000a00 */
[----:B------:R-:W-:-:S05]  /*07b0*/  @!P2 VIADD R24, R24, 0x80 ;  /* 0x000000801818a836 */ /* 0x000fca0000000000 */
[----:B------:R-:W-:Y:S01]  /*07c0*/  ISETP.GE.AND P1, PT, R24, R21, PT ;  /* 0x000000151800720c */ /* 0x000fe20003f26270 */
[----:B------:R-:W-:Y:S01]  /*07d0*/  @!P3 IMAD.X R15, RZ, RZ, R15, P5 ;  /* 0x000000ffff0fb224 */ /* 0x000fe200028e060f */
[----:B------:R-:W4:Y:S01]  /*07e0*/  @!P2 LDC.64 R10, c[0x0][0x228] ;  /* 0x00008a00ff0aab82 */ /* 0x000f220000000a00 */
[----:B------:R-:W-:-:S03]  /*07f0*/  @!P3 IMAD.X R7, RZ, RZ, R7, P6 ;  /* 0x000000ffff07b224 */ /* 0x000fc600030e0607 */
[----:B------:R3:W5:Y:S01]  /*0800*/  @!P3 LDG.E.U8 R9, desc[UR12][R14.64] ;  /* 0x0000000c0e09b981 */ /* 0x000762000c1e1100 */
[----:B--2---:R-:W-:-:S03]  /*0810*/  @!P4 IADD3 R12, P6, R16, R12, RZ ;  /* 0x0000000c100cc210 */ /* 0x004fc60007fde0ff */
[----:B------:R2:W5:Y:S03]  /*0820*/  @!P3 LDG.E.U8 R8, desc[UR12][R6.64] ;  /* 0x0000000c0608b981 */ /* 0x000566000c1e1100 */
[C---:B------:R-:W-:Y:S02]  /*0830*/  @!P1 VIADD R26, R24.reuse, UR4 ;  /* 0x00000004181a9c36 */ /* 0x040fe40008000000 */
[----:B------:R-:W-:Y:S01]  /*0840*/  @!P1 VIADD R24, R24, 0x80 ;  /* 0x0000008018189836 */ /* 0x000fe20000000000 */
[----:B---3--:R-:W-:-:S04]  /*0850*/  @!P4 IADD3 R14, P5, R16, R2, RZ ;  /* 0x00000002100ec210 */ /* 0x008fc80007fbe0ff */
[----:B------:R-:W-:Y:S01]  /*0860*/  ISETP.GE.AND P3, PT, R24, R21, PT ;  /* 0x000000151800720c */ /* 0x000fe20003f66270 */
[----:B------:R-:W-:Y:S01]  /*0870*/  @!P4 IMAD.X R15, RZ, RZ, R3, P5 ;  /* 0x000000ffff0fc224 */ /* 0x000fe200028e0603 */
[----:B--2---:R-:W-:Y:S01]  /*0880*/  PRMT R6, RZ, 0x7610, R6 ;  /* 0x00007610ff067816 */ /* 0x004fe20000000006 */
[----:B------:R-:W2:Y:S01]  /*0890*/  @!P1 LDC.64 R2, c[0x0][0x220] ;  /* 0x00008800ff029b82 */ /* 0x000ea20000000a00 */
[----:B------:R-:W-:Y:S01]  /*08a0*/  @!P4 IMAD.X R13, RZ, RZ, R13, P6 ;  /* 0x000000ffff0dc224 */ /* 0x000fe200030e060d */
[----:B------:R-:W-:-:S04]  /*08b0*/  PRMT R7, RZ, 0x7610, R7 ;  /* 0x00007610ff077816 */ /* 0x000fc80000000007 */
[----:B------:R3:W5:Y:S01]  /*08c0*/  @!P4 LDG.E.U8 R6, desc[UR12][R12.64] ;  /* 0x0000000c0c06c981 */ /* 0x000762000c1e1100 */
[----:B-1----:R-:W-:-:S03]  /*08d0*/  @!P0 IADD3 R30, P5, R0, R30, RZ ;  /* 0x0000001e001e8210 */ /* 0x002fc60007fbe0ff */
[----:B------:R1:W5:Y:S01]  /*08e0*/  @!P4 LDG.E.U8 R7, desc[UR12][R14.64] ;  /* 0x0000000c0e07c981 */ /* 0x000362000c1e1100 */
[----:B0-----:R-:W-:Y:S01]  /*08f0*/  @!P2 IADD3 R16, P4, R28, R4, RZ ;  /* 0x000000041c10a210 */ /* 0x001fe20007f9e0ff */
[C---:B------:R-:W-:Y:S01]  /*0900*/  @!P3 VIADD R18, R24.reuse, UR4 ;  /* 0x000000041812bc36 */ /* 0x040fe20008000000 */
[----:B---3--:R-:W0:Y:S01]  /*0910*/  @!P1 LDC.64 R12, c[0x0][0x228] ;  /* 0x00008a00ff0c9b82 */ /* 0x008e220000000a00 */
[----:B------:R-:W-:Y:S02]  /*0920*/  @!P3 VIADD R24, R24, 0x80 ;  /* 0x000000801818b836 */ /* 0x000fe40000000000 */
[--C-:B------:R-:W-:Y:S01]  /*0930*/  @!P2 IMAD.X R17, RZ, RZ, R5.reuse, P4 ;  /* 0x000000ffff11a224 */ /* 0x100fe200020e0605 */
[----:B------:R-:W-:Y:S01]  /*0940*/  PRMT R5, RZ, 0x7610, R5 ;  /* 0x00007610ff057816 */ /* 0x000fe20000000005 */
[----:B------:R-:W-:-:S03]  /*0950*/  @!P0 IMAD.X R31, RZ, RZ, R31, P5 ;  /* 0x000000ffff1f8224 */ /* 0x000fc600028e061f */
[----:B-1----:R-:W1:Y:S01]  /*0960*/  @!P3 LDC.64 R14, c[0x0][0x220] ;  /* 0x00008800ff0ebb82 */ /* 0x002e620000000a00 */
[----:B------:R-:W-:Y:S01]  /*0970*/  ISETP.GE.AND P4, PT, R24, R21, PT ;  /* 0x000000151800720c */ /* 0x000fe20003f86270 */
[----:B------:R2:W5:Y:S01]  /*0980*/  @!P2 LDG.E.U8 R5, desc[UR12][R16.64] ;  /* 0x0000000c1005a981 */ /* 0x000562000c1e1100 */
[----:B----4-:R-:W-:-:S05]  /*0990*/  @!P2 IADD3 R28, P5, R28, R10, RZ ;  /* 0x0000000a1c1ca210 */ /* 0x010fca0007fbe0ff */
[----:B------:R-:W-:Y:S02]  /*09a0*/  @!P2 IMAD.X R29, RZ, RZ, R11, P5 ;  /* 0x000000ffff1da224 */ /* 0x000fe400028e060b */
[----:B------:R-:W3:Y:S01]  /*09b0*/  @!P3 LDC.64 R10, c[0x0][0x228] ;  /* 0x00008a00ff0abb82 */ /* 0x000ee20000000a00 */
[----:B--2---:R-:W-:Y:S02]  /*09c0*/  @!P1 IADD3 R16, P5, R26, R2, RZ ;  /* 0x000000021a109210 */ /* 0x004fe40007fbe0ff */
[----:B------:R-:W-:Y:S01]  /*09d0*/  PRMT R4, RZ, 0x7610, R4 ;  /* 0x00007610ff047816 */ /* 0x000fe20000000004 */
[C---:B------:R-:W-:Y:S02]  /*09e0*/  @!P4 VIADD R25, R24.reuse, UR4 ;  /* 0x000000041819cc36 */ /* 0x040fe40008000000 */
[--C-:B------:R-:W-:Y:S01]  /*09f0*/  @!P1 IMAD.X R17, RZ, RZ, R3.reuse, P5 ;  /* 0x000000ffff119224 */ /* 0x100fe200028e0603 */
[----:B------:R-:W-:Y:S01]  /*0a00*/  PRMT R3, RZ, 0x7610, R3 ;  /* 0x00007610ff037816 */ /* 0x000fe20000000003 */
[----:B------:R-:W-:Y:S01]  /*0a10*/  @!P4 VIADD R24, R24, 0x80 ;  /* 0x000000801818c836 */ /* 0x000fe20000000000 */
[----:B0-----:R-:W-:Y:S01]  /*0a20*/  @!P1 IADD3 R26, P5, R26, R12, RZ ;  /* 0x0000000c1a1a9210 */ /* 0x001fe20007fbe0ff */
[----:B------:R-:W5:Y:S03]  /*0a30*/  @!P2 LDG.E.U8 R4, desc[UR12][R28.64] ;  /* 0x0000000c1c04a981 */ /* 0x000f66000c1e1100 */
[----:B------:R-:W-:Y:S01]  /*0a40*/  ISETP.GE.AND P2, PT, R24, R21, PT ;  /* 0x000000151800720c */ /* 0x000fe20003f46270 */
[----:B------:R1:W5:Y:S01]  /*0a50*/  @!P1 LDG.E.U8 R3, desc[UR12][R16.64] ;  /* 0x0000000c10039981 */ /* 0x000362000c1e1100 */
[----:B------:R-:W-:-:S02]  /*0a60*/  @!P1 IMAD.X R27, RZ, RZ, R13, P5 ;  /* 0x000000ffff1b9224 */ /* 0x000fc400028e060d */
[----:B------:R-:W0:Y:S01]  /*0a70*/  @!P4 LDC.64 R12, c[0x0][0x220] ;  /* 0x00008800ff0ccb82 */ /* 0x000e220000000a00 */
[----:B------:R-:W-:Y:S02]  /*0a80*/  PRMT R2, RZ, 0x7610, R2 ;  /* 0x00007610ff027816 */ /* 0x000fe40000000002 */
[----:B------:R-:W-:Y:S02]  /*0a90*/  PRMT R0, RZ, 0x7610, R0 ;  /* 0x00007610ff007816 */ /* 0x000fe40000000000 */
[----:B-1----:R-:W-:Y:S02]  /*0aa0*/  @!P3 IADD3 R16, P6, R18, R14, RZ ;  /* 0x0000000e1210b210 */ /* 0x002fe40007fde0ff */
[----:B------:R3:W5:Y:S03]  /*0ab0*/  @!P1 LDG.E.U8 R2, desc[UR12][R26.64] ;  /* 0x0000000c1a029981 */ /* 0x000766000c1e1100 */
[----:B------:R-:W-:-:S02]  /*0ac0*/  @!P3 IMAD.X R17, RZ, RZ, R15, P6 ;  /* 0x000000ffff11b224 */ /* 0x000fc400030e060f */
[----:B------:R-:W1:Y:S03]  /*0ad0*/  @!P4 LDC.64 R14, c[0x0][0x228] ;  /* 0x00008a00ff0ecb82 */ /* 0x000e660000000a00 */
[----:B------:R2:W5:Y:S01]  /*0ae0*/  @!P3 LDG.E.U8 R0, desc[UR12][R16.64] ;  /* 0x0000000c1000b981 */ /* 0x000562000c1e1100 */
[----:B---3--:R-:W-:-:S04]  /*0af0*/  @!P3 IADD3 R26, P1, R18, R10, RZ ;  /* 0x0000000a121ab210 */ /* 0x008fc80007f3e0ff */
[----:B------:R-:W3:Y:S01]  /*0b00*/  @!P2 LDC.64 R18, c[0x0][0x228] ;  /* 0x00008a00ff12ab82 */ /* 0x000ee20000000a00 */
[----:B------:R-:W-:-:S07]  /*0b10*/  PRMT R10, RZ, 0x7610, R10 ;  /* 0x00007610ff0a7816 */ /* 0x000fce000000000a */
[----:B--2---:R-:W2:Y:S01]  /*0b20*/  @!P2 LDC.64 R16, c[0x0][0x220] ;  /* 0x00008800ff10ab82 */ /* 0x004ea20000000a00 */
[----:B------:R-:W-:-:S05]  /*0b30*/  @!P3 IMAD.X R27, RZ, RZ, R11, P1 ;  /* 0x000000ffff1bb224 */ /* 0x000fca00008e060b */
[----:B------:R0:W5:Y:S02]  /*0b40*/  @!P3 LDG.E.U8 R10, desc[UR12][R26.64] ;  /* 0x0000000c1a0ab981 */ /* 0x000164000c1e1100 */
[----:B0-----:R-:W-:-:S05]  /*0b50*/  @!P4 IADD3 R26, P1, R25, R12, RZ ;  /* 0x0000000c191ac210 */ /* 0x001fca0007f3e0ff */
[----:B------:R-:W-:Y:S02]  /*0b60*/  @!P4 IMAD.X R27, RZ, RZ, R13, P1 ;  /* 0x000000ffff1bc224 */ /* 0x000fe400008e060d */
[----:B------:R-:W-:Y:S01]  /*0b70*/  @!P2 VIADD R13, R24, UR4 ;  /* 0x00000004180dac36 */ /* 0x000fe20008000000 */
[----:B-1----:R-:W-:-:S04]  /*0b80*/  @!P4 IADD3 R12, P5, R25, R14, RZ ;  /* 0x0000000e190cc210 */ /* 0x002fc80007fbe0ff */
[C---:B--2---:R-:W-:Y:S02]  /*0b90*/  @!P2 IADD3 R24, P1, R13.reuse, R16, RZ ;  /* 0x000000100d18a210 */ /* 0x044fe40007f3e0ff */
[----:B---3--:R-:W-:Y:S01]  /*0ba0*/  @!P2 IADD3 R18, P3, R13, R18, RZ ;  /* 0x000000120d12a210 */ /* 0x008fe20007f7e0ff */
[----:B------:R-:W-:Y:S01]  /*0bb0*/  @!P4 IMAD.X R13, RZ, RZ, R15, P5 ;  /* 0x000000ffff0dc224 */ /* 0x000fe200028e060f */
[----:B------:R-:W-:Y:S01]  /*0bc0*/  PRMT R23, RZ, 0x7610, R23 ;  /* 0x00007610ff177816 */ /* 0x000fe20000000017 */
[----:B------:R-:W-:Y:S01]  /*0bd0*/  @!P2 IMAD.X R25, RZ, RZ, R17, P1 ;  /* 0x000000ffff19a224 */ /* 0x000fe200008e0611 */
[----:B------:R-:W-:Y:S01]  /*0be0*/  PRMT R11, RZ, 0x7610, R11 ;  /* 0x00007610ff0b7816 */ /* 0x000fe2000000000b */
[----:B------:R-:W-:Y:S01]  /*0bf0*/  @!P2 IMAD.X R19, RZ, RZ, R19, P3 ;  /* 0x000000ffff13a224 */ /* 0x000fe200018e0613 */
[----:B------:R-:W-:Y:S02]  /*0c00*/  PRMT R14, RZ, 0x7610, R14 ;  /* 0x00007610ff0e7816 */ /* 0x000fe4000000000e */
[----:B------:R-:W-:Y:S01]  /*0c10*/  PRMT R15, RZ, 0x7610, R15 ;  /* 0x00007610ff0f7816 */ /* 0x000fe2000000000f */
[----:B------:R0:W5:Y:S01]  /*0c20*/  @!P0 LDG.E.U8 R23, desc[UR12][R30.64] ;  /* 0x0000000c1e178981 */ /* 0x000162000c1e1100 */
[----:B------:R-:W-:-:S03]  /*0c30*/  PRMT R16, RZ, 0x7610, R16 ;  /* 0x00007610ff107816 */ /* 0x000fc60000000010 */
[----:B------:R0:W5:Y:S04]  /*0c40*/  @!P4 LDG.E.U8 R11, desc[UR12][R26.64] ;  /* 0x0000000c1a0bc981 */ /* 0x000168000c1e1100 */
[----:B------:R0:W5:Y:S04]  /*0c50*/  @!P4 LDG.E.U8 R14, desc[UR12][R12.64] ;  /* 0x0000000c0c0ec981 */ /* 0x000168000c1e1100 */
[----:B------:R0:W5:Y:S04]  /*0c60*/  @!P2 LDG.E.U8 R15, desc[UR12][R24.64] ;  /* 0x0000000c180fa981 */ /* 0x000168000c1e1100 */
[----:B------:R0:W5:Y:S01]  /*0c70*/  @!P2 LDG.E.U8 R16, desc[UR12][R18.64] ;  /* 0x0000000c1210a981 */ /* 0x000162000c1e1100 */
[----:B------:R-:W-:Y:S04]  /*0c80*/  BSSY B0, `(.L_x_36282) ;  /* 0x0000007000007945 */ /* 0x000fe80003800000 */
[----:B------:R-:W-:Y:S05]  /*0c90*/  @P0 BRA `(.L_x_36283) ;  /* 0x0000000000140947 */ /* 0x000fea0003800000 */
[----:B0----5:R-:W-:Y:S02]  /*0ca0*/  LOP3.LUT R13, R23, 0xff, RZ, 0xc0, !PT ;  /* 0x000000ff170d7812 */ /* 0x021fe400078ec0ff */
[----:B------:R-:W-:Y:S02]  /*0cb0*/  LOP3.LUT R19, R22, 0xff, RZ, 0xc0, !PT ;  /* 0x000000ff16137812 */ /* 0x000fe400078ec0ff */
[----:B------:R-:W-:-:S07]  /*0cc0*/  MOV R12, 0xce0 ;  /* 0x00000ce0000c7802 */ /* 0x000fce0000000f00 */
[----:B------:R-:W-:Y:S05]  /*0cd0*/  CALL.REL.NOINC `($__internal_67_$__cuda_sm20_div_u16) ;  /* 0x00000008002c7944 */ /* 0x000fea0003c00000 */
[----:B------:R-:W-:-:S07]  /*0ce0*/  IMAD.MOV.U32 R17, RZ, RZ, R19 ;  /* 0x000000ffff117224 */ /* 0x000fce00078e0013 */
.L_x_36283:
[----:B------:R-:W-:Y:S05]  /*0cf0*/  BSYNC B0 ;  /* 0x0000000000007941 */ /* 0x000fea0003800000 */
.L_x_36282:
[----:B0-----:R-:W-:Y:S01]  /*0d00*/  VIADD R18, R20, 0x80 ;  /* 0x0000008014127836 */ /* 0x001fe20000000000 */
[----:B------:R-:W-:Y:S04]  /*0d10*/  BSSY B0, `(.L_x_36284) ;  /* 0x0000008000007945 */ /* 0x000fe80003800000 */
[----:B------:R-:W-:-:S13]  /*0d20*/  ISETP.GE.AND P1, PT, R18, R21, PT ;  /* 0x000000151200720c */ /* 0x000fda0003f26270 */
[----:B------:R-:W-:Y:S05]  /*0d30*/  @P1 BRA `(.L_x_36285) ;  /* 0x0000000000141947 */ /* 0x000fea0003800000 */
[----:B-----5:R-:W-:Y:S02]  /*0d40*/  LOP3.LUT R13, R8, 0xff, RZ, 0xc0, !PT ;  /* 0x000000ff080d7812 */ /* 0x020fe400078ec0ff */
[----:B------:R-:W-:Y:S02]  /*0d50*/  LOP3.LUT R19, R9, 0xff, RZ, 0xc0, !PT ;  /* 0x000000ff09137812 */ /* 0x000fe400078ec0ff */
[----:B------:R-:W-:-:S07]  /*0d60*/  MOV R12, 0xd80 ;  /* 0x00000d80000c7802 */ /* 0x000fce0000000f00 */
[----:B------:R-:W-:Y:S05]  /*0d70*/  CALL.REL.NOINC `($__internal_67_$__cuda_sm20_div_u16) ;  /* 0x0000000800047944 */ /* 0x000fea0003c00000 */
[----:B------:R-:W-:-:S07]  /*0d80*/  IMAD.MOV.U32 R8, RZ, RZ, R19 ;  /* 0x000000ffff087224 */ /* 0x000fce00078e0013 */
.L_x_36285:
[----:B------:R-:W-:Y:S05]  /*0d90*/  BSYNC B0 ;  /* 0x0000000000007941 */ /* 0x000fea0003800000 */
.L_x_36284:
[----:B------:R-:W-:Y:S01]  /*0da0*/  VIADD R12, R20, 0x100 ;  /* 0x00000100140c7836 */ /* 0x000fe20000000000 */
        /* <DEDUP_REMOVED lines=8> */
.L_x_36287:
[----:B------:R-:W-:Y:S05]  /*0e30*/  BSYNC B0 ;  /* 0x0000000000007941 */ /* 0x000fea0003800000 */
.L_x_36286:
        /* <DEDUP_REMOVED lines=9> */
.L_x_36289:
[----:B------:R-:W-:Y:S05]  /*0ed0*/  BSYNC B0 ;  /* 0x0000000000007941 */ /* 0x000fea0003800000 */
.L_x_36288:
        /* <DEDUP_REMOVED lines=9> */
.L_x_36291:
[----:B------:R-:W-:Y:S05]  /*0f70*/  BSYNC B0 ;  /* 0x0000000000007941 */ /* 0x000fea0003800000 */
.L_x_36290:
        /* <DEDUP_REMOVED lines=9> */
.L_x_36293:
[----:B------:R-:W-:Y:S05]  /*1010*/  BSYNC B0 ;  /* 0x0000000000007941 */ /* 0x000fea0003800000 */
.L_x_36292:
[----:B-----5:R-:W-:Y:S01]  /*1020*/  VIADD R10, R20, 0x300 ;  /* 0x00000300140a7836 */ /* 0x020fe20000000000 */
[----:B------:R-:W-:Y:S04]  /*1030*/  BSSY B0, `(.L_x_36294) ;  /* 0x0000008000007945 */ /* 0x000fe80003800000 */
[----:B------:R-:W-:-:S13]  /*1040*/  ISETP.GE.AND P1, PT, R10, R21, PT ;  /* 0x000000150a00720c */ /* 0x000fda0003f26270 */
[----:B------:R-:W-:Y:S05]  /*1050*/  @P1 BRA `(.L_x_36295) ;  /* 0x0000000000141947 */ /* 0x000fea0003800000 */
[----:B------:R-:W-:Y:S02]  /*1060*/  LOP3.LUT R13, R14, 0xff, RZ, 0xc0, !PT ;  /* 0x000000ff0e0d7812 */ /* 0x000fe400078ec0ff */
[----:B------:R-:W-:Y:S02]  /*1070*/  LOP3.LUT R19, R11, 0xff, RZ, 0xc0, !PT ;  /* 0x000000ff0b137812 */ /* 0x000fe400078ec0ff */
[----:B------:R-:W-:-:S07]  /*1080*/  MOV R12, 0x10a0 ;  /* 0x000010a0000c7802 */ /* 0x000fce0000000f00 */
[----:B------:R-:W-:Y:S05]  /*1090*/  CALL.REL.NOINC `($__internal_67_$__cuda_sm20_div_u16) ;  /* 0x00000004003c7944 */ /* 0x000fea0003c00000 */
[----:B------:R-:W-:-:S07]  /*10a0*/  IMAD.MOV.U32 R3, RZ, RZ, R19 ;  /* 0x000000ffff037224 */ /* 0x000fce00078e0013 */
.L_x_36295:
[----:B------:R-:W-:Y:S05]  /*10b0*/  BSYNC B0 ;  /* 0x0000000000007941 */ /* 0x000fea0003800000 */
.L_x_36294:
[----:B------:R-:W-:Y:S01]  /*10c0*/  VIADD R10, R20, 0x380 ;  /* 0x00000380140a7836 */ /* 0x000fe20000000000 */
[----:B------:R-:W-:Y:S04]  /*10d0*/  BSSY B0, `(.L_x_36296) ;  /* 0x0000007000007945 */ /* 0x000fe80003800000 */
[----:B------:R-:W-:-:S13]  /*10e0*/  ISETP.GE.AND P1, PT, R10, R21, PT ;  /* 0x000000150a00720c */ /* 0x000fda0003f26270 */
[----:B------:R-:W-:Y:S05]  /*10f0*/  @P1 BRA `(.L_x_36297) ;  /* 0x0000000000101947 */ /* 0x000fea0003800000 */
[----:B------:R-:W-:Y:S02]  /*1100*/  LOP3.LUT R13, R16, 0xff, RZ, 0xc0, !PT ;  /* 0x000000ff100d7812 */ /* 0x000fe400078ec0ff */
[----:B------:R-:W-:Y:S02]  /*1110*/  LOP3.LUT R19, R15, 0xff, RZ, 0xc0, !PT ;  /* 0x000000ff0f137812 */ /* 0x000fe400078ec0ff */
[----:B------:R-:W-:-:S07]  /*1120*/  MOV R12, 0x1140 ;  /* 0x00001140000c7802 */ /* 0x000fce0000000f00 */
[----:B------:R-:W-:Y:S05]  /*1130*/  CALL.REL.NOINC `($__internal_67_$__cuda_sm20_div_u16) ;  /* 0x0000000400147944 */ /* 0x000fea0003c00000 */
.L_x_36297:
[----:B------:R-:W-:Y:S05]  /*1140*/  BSYNC B0 ;  /* 0x0000000000007941 */ /* 0x000fea0003800000 */
.L_x_36296:
[----:B------:R-:W0:Y:S01]  /*1150*/  @!P0 S2R R5, SR_TID.X ;  /* 0x0000000000058919 */ /* 0x000e220000002100 */
[----:B------:R-:W1:Y:S01]  /*1160*/  @!P0 LDC.64 R10, c[0x0][0x218] ;  /* 0x00008600ff0a8b82 */ /* 0x000e620000000a00 */
[----:B------:R-:W-:Y:S01]  /*1170*/  @!P0 IMAD.MOV.U32 R20, RZ, RZ, R18 ;  /* 0x000000ffff148224 */ /* 0x000fe200078e0012 */
[----:B------:R-:W-:Y:S04]  /*1180*/  BSSY B0, `(.L_x_36298) ;  /* 0x0000037000007945 */ /* 0x000fe80003800000 */
[----:B------:R-:W-:Y:S01]  /*1190*/  BSSY B1, `(.L_x_36299) ;  /* 0x000002e000017945 */ /* 0x000fe20003800000 */
[----:B0-----:R-:W-:-:S05]  /*11a0*/  @!P0 VIADD R5, R5, UR4 ;  /* 0x0000000405058c36 */ /* 0x001fca0008000000 */
[----:B-1----:R-:W-:-:S05]  /*11b0*/  @!P0 IADD3 R10, P1, R5, R10, RZ ;  /* 0x0000000a050a8210 */ /* 0x002fca0007f3e0ff */
[----:B------:R-:W-:-:S05]  /*11c0*/  @!P0 IMAD.X R11, RZ, RZ, R11, P1 ;  /* 0x000000ffff0b8224 */ /* 0x000fca00008e060b */
[----:B------:R0:W-:Y:S01]  /*11d0*/  @!P0 STG.E.U8 desc[UR12][R10.64], R17 ;  /* 0x000000110a008986 */ /* 0x0001e2000c10110c */
        /* <DEDUP_REMOVED lines=16> */
.L_x_36300:
        /* <DEDUP_REMOVED lines=8> */
.L_x_36301:
[----:B------:R-:W-:-:S13]  /*1360*/  ISETP.GE.AND P0, PT, R20, R21, PT ;  /* 0x000000151400720c */ /* 0x000fda0003f06270 */
[----:B------:R-:W-:Y:S05]  /*1370*/  @P0 BRA `(.L_x_36303) ;  /* 0x00000000003c0947 */ /* 0x000fea0003800000 */
[C---:B-1----:R-:W-:Y:S01]  /*1380*/  VIADD R4, R20.reuse, UR4 ;  /* 0x0000000414047c36 */ /* 0x042fe20008000000 */
[----:B------:R-:W-:Y:S01]  /*1390*/  ULDC.64 UR6, c[0x0][0x218] ;  /* 0x0000860000067ab9 */ /* 0x000fe20000000a00 */
[----:B------:R-:W-:-:S03]  /*13a0*/  VIADD R20, R20, 0x80 ;  /* 0x0000008014147836 */ /* 0x000fc60000000000 */
[----:B------:R-:W-:-:S05]  /*13b0*/  IADD3 R4, P0, R4, UR6, RZ ;  /* 0x0000000604047c10 */ /* 0x000fca000ff1e0ff */
[----:B------:R-:W-:-:S05]  /*13c0*/  IMAD.X R5, RZ, RZ, UR7, P0 ;  /* 0x00000007ff057e24 */ /* 0x000fca00080e06ff */
[----:B------:R1:W-:Y:S03]  /*13d0*/  STG.E.U8 desc[UR12][R4.64], R2 ;  /* 0x0000000204007986 */ /* 0x0003e6000c10110c */
.L_x_36302:
[----:B------:R-:W-:-:S13]  /*13e0*/  ISETP.GE.AND P0, PT, R20, R21, PT ;  /* 0x000000151400720c */ /* 0x000fda0003f06270 */
[----:B------:R-:W-:Y:S05]  /*13f0*/  @P0 BREAK B1 ;  /* 0x0000000000010942 */ /* 0x000fea0003800000 */
[----:B------:R-:W-:Y:S05]  /*1400*/  @P0 BRA `(.L_x_36304) ;  /* 0x0000000000380947 */ /* 0x000fea0003800000 */
[C---:B-1----:R-:W-:Y:S01]  /*1410*/  VIADD R4, R20.reuse, UR4 ;  /* 0x0000000414047c36 */ /* 0x042fe20008000000 */
[----:B------:R-:W-:Y:S01]  /*1420*/  ULDC.64 UR6, c[0x0][0x218] ;  /* 0x0000860000067ab9 */ /* 0x000fe20000000a00 */
[----:B------:R-:W-:-:S03]  /*1430*/  VIADD R20, R20, 0x80 ;  /* 0x0000008014147836 */ /* 0x000fc60000000000 */
[----:B------:R-:W-:-:S05]  /*1440*/  IADD3 R4, P0, R4, UR6, RZ ;  /* 0x0000000604047c10 */ /* 0x000fca000ff1e0ff */
[----:B------:R-:W-:-:S05]  /*1450*/  IMAD.X R5, RZ, RZ, UR7, P0 ;  /* 0x00000007ff057e24 */ /* 0x000fca00080e06ff */
[----:B------:R2:W-:Y:S03]  /*1460*/  STG.E.U8 desc[UR12][R4.64], R0 ;  /* 0x0000000004007986 */ /* 0x0005e6000c10110c */
.L_x_36303:
[----:B------:R-:W-:Y:S05]  /*1470*/  BSYNC B1 ;  /* 0x0000000000017941 */ /* 0x000fea0003800000 */
.L_x_36299:
[----:B------:R-:W-:-:S13]  /*1480*/  ISETP.GE.AND P0, PT, R20, R21, PT ;  /* 0x000000151400720c */ /* 0x000fda0003f06270 */
[----:B01----:R-:W0:Y:S01]  /*1490*/  @!P0 LDC.64 R6, c[0x0][0x218] ;  /* 0x00008600ff068b82 */ /* 0x003e220000000a00 */
[C---:B--2---:R-:W-:Y:S02]  /*14a0*/  @!P0 VIADD R5, R20.reuse, UR4 ;  /* 0x0000000414058c36 */ /* 0x044fe40008000000 */
[----:B------:R-:W-:-:S03]  /*14b0*/  @!P0 VIADD R20, R20, 0x80 ;  /* 0x0000008014148836 */ /* 0x000fc60000000000 */
[----:B0-----:R-:W-:-:S05]  /*14c0*/  @!P0 IADD3 R4, P1, R5, R6, RZ ;  /* 0x0000000605048210 */ /* 0x001fca0007f3e0ff */
[----:B------:R-:W-:-:S05]  /*14d0*/  @!P0 IMAD.X R5, RZ, RZ, R7, P1 ;  /* 0x000000ffff058224 */ /* 0x000fca00008e0607 */
[----:B------:R2:W-:Y:S03]  /*14e0*/  @!P0 STG.E.U8 desc[UR12][R4.64], R3 ;  /* 0x0000000304008986 */ /* 0x0005e6000c10110c */
.L_x_36304:
[----:B------:R-:W-:Y:S05]  /*14f0*/  BSYNC B0 ;  /* 0x0000000000007941 */ /* 0x000fea0003800000 */
.L_x_36298:
[----:B------:R-:W-:Y:S05]  /*1500*/  WARPSYNC.ALL ;  /* 0x0000000000007948 */ /* 0x000fea0003800000 */
[----:B------:R-:W-:-:S13]  /*1510*/  ISETP.GE.AND P0, PT, R20, R21, PT ;  /* 0x000000151400720c */ /* 0x000fda0003f06270 */
[----:B------:R-:W-:Y:S05]  /*1520*/  @P0 EXIT ;  /* 0x000000000000094d */ /* 0x000fea0003800000 */
[----:B-1----:R-:W-:Y:S01]  /*1530*/  VIADD R2, R20, UR4 ;  /* 0x0000000414027c36 */ /* 0x002fe20008000000 */
[----:B------:R-:W-:-:S04]  /*1540*/  ULDC.64 UR6, c[0x0][0x218] ;  /* 0x0000860000067ab9 */ /* 0x000fc80000000a00 */
[----:B------:R-:W-:-:S05]  /*1550*/  IADD3 R2, P0, R2, UR6, RZ ;  /* 0x0000000602027c10 */ /* 0x000fca000ff1e0ff */
[----:B--2---:R-:W-:-:S05]  /*1560*/  IMAD.X R3, RZ, RZ, UR7, P0 ;  /* 0x00000007ff037e24 */ /* 0x004fca00080e06ff */
[----:B------:R-:W-:Y:S01]  /*1570*/  STG.E.U8 desc[UR12][R2.64], R19 ;  /* 0x0000001302007986 */ /* 0x000fe2000c10110c */
[----:B------:R-:W-:Y:S05]  /*1580*/  EXIT ;  /* 0x000000000000794d */ /* 0x000fea0003800000 */
        .weak           $__internal_67_$__cuda_sm20_div_u16
        .type           $__internal_67_$__cuda_sm20_div_u16,@function
        .size           $__internal_67_$__cuda_sm20_div_u16,(.L_x_37745 - $__internal_67_$__cuda_sm20_div_u16)
$__internal_67_$__cuda_sm20_div_u16:
[----:B------:R-:W0:Y:S01]  /*1590*/  I2F.U16 R23, R13 ;  /* 0x0000000d00177306 */ /* 0x000e220000101000 */
[----:B------:R-:W-:-:S07]  /*15a0*/  IMAD.MOV.U32 R22, RZ, RZ, 0x4b800000 ;  /* 0x4b800000ff167424 */ /* 0x000fce00078e00ff */
[----:B------:R-:W-:Y:S01]  /*15b0*/  I2F.U16.RZ R19, R19 ;  /* 0x0000001300137306 */ /* 0x000fe2000010d000 */
[C---:B0-----:R-:W-:Y:S02]  /*15c0*/  FSETP.GEU.AND P2, PT, |R23|.reuse, 1.175494350822287508e-38, PT ;  /* 0x008000001700780b */ /* 0x041fe40003f4e200 */
[----:B------:R-:W-:Y:S02]  /*15d0*/  FSETP.GT.AND P1, PT, |R23|, 8.50705917302346158658e+37, PT ;  /* 0x7e8000001700780b */ /* 0x000fe40003f24200 */
[----:B------:R-:W-:-:S04]  /*15e0*/  FSEL R22, R22, 1, !P2 ;  /* 0x3f80000016167808 */ /* 0x000fc80005000000 */
[----:B------:R-:W-:Y:S02]  /*15f0*/  FSEL R22, R22, 0.25, !P1 ;  /* 0x3e80000016167808 */ /* 0x000fe40004800000 */
[----:B------:R-:W-:Y:S01]  /*1600*/  ISETP.NE.U32.AND P1, PT, R13, RZ, PT ;  /* 0x000000ff0d00720c */ /* 0x000fe20003f25070 */
[----:B------:R-:W-:Y:S02]  /*1610*/  IMAD.MOV.U32 R13, RZ, RZ, 0x0 ;  /* 0x00000000ff0d7424 */ /* 0x000fe400078e00ff */
[----:B------:R-:W-:-:S06]  /*1620*/  FMUL R23, R23, R22 ;  /* 0x0000001617177220 */ /* 0x000fcc0000400000 */
[----:B------:R-:W0:Y:S02]  /*1630*/  MUFU.RCP R23, R23 ;  /* 0x0000001700177308 */ /* 0x000e240000001000 */
[----:B0-----:R-:W-:-:S04]  /*1640*/  FMUL R23, R22, R23 ;  /* 0x0000001716177220 */ /* 0x001fc80000400000 */
[----:B------:R-:W-:-:S04]  /*1650*/  VIADD R23, R23, 0x2 ;  /* 0x0000000217177836 */ /* 0x000fc80000000000 */
[----:B------:R-:W-:-:S06]  /*1660*/  FMUL.RZ R19, R19, R23 ;  /* 0x0000001713137220 */ /* 0x000fcc000040c000 */
[----:B------:R-:W0:Y:S02]  /*1670*/  F2I.U32.TRUNC.NTZ R19, R19 ;  /* 0x0000001300137305 */ /* 0x000e24000020f000 */
[----:B0-----:R-:W-:Y:S01]  /*1680*/  LOP3.LUT R19, R19, 0xffff, RZ, 0xc0, !PT ;  /* 0x0000ffff13137812 */ /* 0x001fe200078ec0ff */
[----:B------:R-:W-:Y:S01]  /*1690*/  @!P1 IMAD.MOV.U32 R19, RZ, RZ, -0x1 ;  /* 0xffffffffff139424 */ /* 0x000fe200078e00ff */
[----:B------:R-:W-:Y:S06]  /*16a0*/  RET.REL.NODEC R12 `(_ZN2at6native29vectorized_elementwise_kernelILi2ENS0_13BinaryFunctorIhhhZZZNS0_15binary_internal21div_floor_kernel_cudaERNS_18TensorIteratorBaseEENKUlvE_clEvENKUlvE_clEvEUlhhE_EESt5arrayIPcLm3EEEEviT0_T1_) ;  /* 0xffffffe80c547950 */ /* 0x000fec0003c3ffff */
.L_x_36305:
        /* <DEDUP_REMOVED lines=13> */
.L_x_37745:


//--------------------- .text._ZN2at6native29vectorized_elementwise_kernelILi4ENS0_13BinaryFunctorIhhhZZZNS0_15binary_internal21div_floor_kernel_cudaERNS_18TensorIteratorBaseEENKUlvE_clEvENKUlvE_clEvEUlhhE_EESt5arrayIPcLm3EEEEviT0_T1_ --------------------------
	.section	.text._ZN2at6native29vectorized_elementwise_kernelILi4ENS0_13BinaryFunctorIhhhZZZNS0_15binary_internal21div_floor_kernel_cudaERNS_18TensorIteratorBaseEENKUlvE_clEvENKUlvE_clEvEUlhhE_EESt5arrayIPcLm3EEEEviT0_T1_,"ax",@progbits
	.align	128
        .global         _ZN2at6native29vectorized_elementwise_kernelILi4ENS0_13BinaryFunctorIhhhZZZNS0_15binary_internal21div_floor_kernel_cudaERNS_18TensorIteratorBaseEENKUlvE_clEvENKUlvE_clEvEUlhhE_EESt5arrayIPcLm3EEEEviT0_T1_
        .type           _ZN2at6native29vectorized_elementwise_kernelILi4ENS0_13BinaryFunctorIhhhZZZNS0_15binary_internal21div_floor_kernel_cudaERNS_18TensorIteratorBaseEENKUlvE_clEvENKUlvE_clEvEUlhhE_EESt5arrayIPcLm3EEEEviT0_T1_,@function
        .size           _ZN2at6native29vectorized_elementwise_kernelILi4ENS0_13BinaryFunctorIhhhZZZNS0_15binary_internal21div_floor_kernel_cudaERNS_18TensorIteratorBaseEENKUlvE_clEvENKUlvE_clEvEUlhhE_EESt5arrayIPcLm3EEEEviT0_T1_,(.L_x_37746 - _ZN2at6native29vectorized_elementwise_kernelILi4ENS0_13BinaryFunctorIhhhZZZNS0_15binary_internal21div_floor_kernel_cudaERNS_18TensorIteratorBaseEENKUlvE_clEvENKUlvE_clEvEUlhhE_EESt5arrayIPcLm3EEEEviT0_T1_)
        .other          _ZN2at6native29vectorized_elementwise_kernelILi4ENS0_13BinaryFunctorIhhhZZZNS0_15binary_internal21div_floor_kernel_cudaERNS_18TensorIteratorBaseEENKUlvE_clEvENKUlvE_clEvEUlhhE_EESt5arrayIPcLm3EEEEviT0_T1_,@"STO_CUDA_ENTRY STV_DEFAULT"
_ZN2at6native29vectorized_elementwise_kernelILi4ENS0_13BinaryFunctorIhhhZZZNS0_15binary_internal21div_floor_kernel_cudaERNS_18TensorIteratorBaseEENKUlvE_clEvENKUlvE_clEvEUlhhE_EESt5arrayIPcLm3EEEEviT0_T1_:
.text._ZN2at6native29vectorized_elementwise_kernelILi4ENS0_13BinaryFunctorIhhhZZZNS0_15binary_internal21div_floor_kernel_cudaERNS_18TensorIteratorBaseEENKUlvE_clEvENKUlvE_clEvEUlhhE_EESt5arrayIPcLm3EEEEviT0_T1_:
        /* <DEDUP_REMOVED lines=23> */
[----:B------:R-:W2:Y:S04]  /*0170*/  LDG.E R6, desc[UR12][R2.64+0x200] ;  /* 0x0002000c02067981 */ /* 0x000ea8000c1e1900 */
[----:B------:R0:W3:Y:S04]  /*0180*/  LDG.E R19, desc[UR12][R2.64] ;  /* 0x0000000c02137981 */ /* 0x0000e8000c1e1900 */
[----:B------:R-:W4:Y:S04]  /*0190*/  LDG.E R13, desc[UR12][R4.64] ;  /* 0x0000000c040d7981 */ /* 0x000f28000c1e1900 */
[----:B------:R1:W5:Y:S01]  /*01a0*/  LDG.E R9, desc[UR12][R4.64+0x200] ;  /* 0x0002000c04097981 */ /* 0x000362000c1e1900 */
[----:B------:R-:W-:-:S04]  /*01b0*/  UIADD3 UR4, UP0, UR4, UR6, URZ ;  /* 0x0000000604047290 */ /* 0x000fc8000ff1e03f */
[----:B------:R-:W-:Y:S02]  /*01c0*/  UIADD3.X UR5, URZ, UR7, URZ, UP0, !UPT ;  /* 0x000000073f057290 */ /* 0x000fe400087fe43f */
[----:B------:R-:W-:-:S04]  /*01d0*/  IMAD.U32 R20, RZ, RZ, UR4 ;  /* 0x00000004ff147e24 */ /* 0x000fc8000f8e00ff */
[----:B------:R-:W-:Y:S01]  /*01e0*/  IMAD.U32 R21, RZ, RZ, UR5 ;  /* 0x00000005ff157e24 */ /* 0x000fe2000f8e00ff */
[----:B------:R-:W-:Y:S01]  /*01f0*/  MOV R12, 0x320 ;  /* 0x00000320000c7802 */ /* 0x000fe20000000f00 */
[----:B------:R-:W-:Y:S01]  /*0200*/  IMAD.WIDE R20, R7, 0x4, R20 ;  /* 0x0000000407147825 */ /* 0x000fe200078e0214 */
[C---:B--2---:R-:W-:Y:S02]  /*0210*/  PRMT R14, R6.reuse, 0x7770, RZ ;  /* 0x00007770060e7816 */ /* 0x044fe400000000ff */
[C---:B------:R-:W-:Y:S02]  /*0220*/  PRMT R11, R6.reuse, 0x7771, RZ ;  /* 0x00007771060b7816 */ /* 0x040fe400000000ff */
[C---:B------:R-:W-:Y:S02]  /*0230*/  PRMT R0, R6.reuse, 0x7772, RZ ;  /* 0x0000777206007816 */ /* 0x040fe400000000ff */
[----:B0-----:R-:W-:Y:S02]  /*0240*/  PRMT R2, R6, 0x7773, RZ ;  /* 0x0000777306027816 */ /* 0x001fe400000000ff */
[----:B---3--:R-:W-:-:S02]  /*0250*/  PRMT R17, R19, 0x7770, RZ ;  /* 0x0000777013117816 */ /* 0x008fc400000000ff */
[C---:B------:R-:W-:Y:S02]  /*0260*/  PRMT R16, R19.reuse, 0x7771, RZ ;  /* 0x0000777113107816 */ /* 0x040fe400000000ff */
[----:B------:R-:W-:Y:S02]  /*0270*/  PRMT R15, R19, 0x7772, RZ ;  /* 0x00007772130f7816 */ /* 0x000fe400000000ff */
[C---:B----4-:R-:W-:Y:S02]  /*0280*/  PRMT R3, R13.reuse, 0x7770, RZ ;  /* 0x000077700d037816 */ /* 0x050fe400000000ff */
[C---:B-1----:R-:W-:Y:S02]  /*0290*/  PRMT R4, R13.reuse, 0x7771, RZ ;  /* 0x000077710d047816 */ /* 0x042fe400000000ff */
[----:B------:R-:W-:Y:S02]  /*02a0*/  PRMT R5, R13, 0x7772, RZ ;  /* 0x000077720d057816 */ /* 0x000fe400000000ff */
[----:B-----5:R-:W-:-:S02]  /*02b0*/  PRMT R6, R9, 0x7770, RZ ;  /* 0x0000777009067816 */ /* 0x020fc400000000ff */
[C---:B------:R-:W-:Y:S02]  /*02c0*/  PRMT R7, R9.reuse, 0x7771, RZ ;  /* 0x0000777109077816 */ /* 0x040fe400000000ff */
[----:B------:R-:W-:Y:S02]  /*02d0*/  PRMT R8, R9, 0x7772, RZ ;  /* 0x0000777209087816 */ /* 0x000fe400000000ff */
[----:B------:R-:W-:Y:S02]  /*02e0*/  PRMT R19, R19, 0x7773, RZ ;  /* 0x0000777313137816 */ /* 0x000fe400000000ff */
[----:B------:R-:W-:Y:S02]  /*02f0*/  PRMT R13, R13, 0x7773, RZ ;  /* 0x000077730d0d7816 */ /* 0x000fe400000000ff */
[----:B------:R-:W-:-:S07]  /*0300*/  PRMT R9, R9, 0x7773, RZ ;  /* 0x0000777309097816 */ /* 0x000fce00000000ff */
[----:B------:R-:W-:Y:S05]  /*0310*/  CALL.REL.NOINC `($__internal_68_$__cuda_sm20_div_u16) ;  /* 0x0000001000947944 */ /* 0x000fea0003c00000 */
[----:B------:R-:W-:Y:S01]  /*0320*/  IMAD.MOV.U32 R10, RZ, RZ, R19 ;  /* 0x000000ffff0a7224 */ /* 0x000fe200078e0013 */
[----:B------:R-:W-:Y:S01]  /*0330*/  MOV R12, 0x370 ;  /* 0x00000370000c7802 */ /* 0x000fe20000000f00 */
[----:B------:R-:W-:Y:S02]  /*0340*/  IMAD.MOV.U32 R19, RZ, RZ, R15 ;  /* 0x000000ffff137224 */ /* 0x000fe400078e000f */
[----:B------:R-:W-:-:S07]  /*0350*/  IMAD.MOV.U32 R13, RZ, RZ, R5 ;  /* 0x000000ffff0d7224 */ /* 0x000fce00078e0005 */
        /* <DEDUP_REMOVED lines=11> */
[----:B------:R-:W-:Y:S01]  /*0410*/  PRMT R4, R4, 0x7604, R19 ;  /* 0x0000760404047816 */ /* 0x000fe20000000013 */
[----:B------:R-:W-:Y:S01]  /*0420*/  IMAD.MOV.U32 R19, RZ, RZ, R2 ;  /* 0x000000ffff137224 */ /* 0x000fe200078e0002 */
[----:B------:R-:W-:Y:S01]  /*0430*/  MOV R12, 0x490 ;  /* 0x00000490000c7802 */ /* 0x000fe20000000f00 */
[----:B------:R-:W-:Y:S01]  /*0440*/  IMAD.MOV.U32 R13, RZ, RZ, R9 ;  /* 0x000000ffff0d7224 */ /* 0x000fe200078e0009 */
[----:B------:R-:W-:-:S04]  /*0450*/  PRMT R5, R5, 0x7054, R4 ;  /* 0x0000705405057816 */ /* 0x000fc80000000004 */
[----:B------:R-:W-:-:S05]  /*0460*/  PRMT R5, R10, 0x654, R5 ;  /* 0x000006540a057816 */ /* 0x000fca0000000005 */
[----:B------:R0:W-:Y:S02]  /*0470*/  STG.E desc[UR12][R20.64], R5 ;  /* 0x0000000514007986 */ /* 0x0001e4000c10190c */
[----:B0-----:R-:W-:Y:S05]  /*0480*/  CALL.REL.NOINC `($__internal_68_$__cuda_sm20_div_u16) ;  /* 0x0000001000387944 */ /* 0x001fea0003c00000 */
        /* <DEDUP_REMOVED lines=15> */
[----:B------:R-:W-:-:S04]  /*0580*/  PRMT R3, R4, 0x7604, R19 ;  /* 0x0000760404037816 */ /* 0x000fc80000000013 */
[----:B------:R-:W-:-:S04]  /*0590*/  PRMT R3, R0, 0x7054, R3 ;  /* 0x0000705400037816 */ /* 0x000fc80000000003 */
[----:B------:R-:W-:-:S05]  /*05a0*/  PRMT R3, R2, 0x654, R3 ;  /* 0x0000065402037816 */ /* 0x000fca0000000003 */
[----:B------:R-:W-:Y:S01]  /*05b0*/  STG.E desc[UR12][R20.64+0x200], R3 ;  /* 0x0002000314007986 */ /* 0x000fe2000c10190c */
[----:B------:R-:W-:Y:S05]  /*05c0*/  EXIT ;  /* 0x000000000000794d */ /* 0x000fea0003800000 */
.L_x_36306:
        /* <DEDUP_REMOVED lines=110> */
[----:B------:R-:W-:Y:S05]  /*0cb0*/  CALL.REL.NOINC `($__internal_68_$__cuda_sm20_div_u16) ;  /* 0x00000008002c7944 */ /* 0x000fea0003c00000 */
[----:B------:R-:W-:-:S07]  /*0cc0*/  IMAD.MOV.U32 R17, RZ, RZ, R19 ;  /* 0x000000ffff117224 */ /* 0x000fce00078e0013 */
.L_x_36308:
[----:B------:R-:W-:Y:S05]  /*0cd0*/  BSYNC B0 ;  /* 0x0000000000007941 */ /* 0x000fea0003800000 */
.L_x_36307:
[----:B0-----:R-:W-:Y:S01]  /*0ce0*/  VIADD R18, R20, 0x80 ;  /* 0x0000008014127836 */ /* 0x001fe20000000000 */
[----:B------:R-:W-:Y:S04]  /*0cf0*/  BSSY B0, `(.L_x_36309) ;  /* 0x0000008000007945 */ /* 0x000fe80003800000 */
[----:B------:R-:W-:-:S13]  /*0d00*/  ISETP.GE.AND P1, PT, R18, R21, PT ;  /* 0x000000151200720c */ /* 0x000fda0003f26270 */
[----:B------:R-:W-:Y:S05]  /*0d10*/  @P1 BRA `(.L_x_36310) ;  /* 0x0000000000141947 */ /* 0x000fea0003800000 */
[----:B-----5:R-:W-:Y:S02]  /*0d20*/  LOP3.LUT R13, R8, 0xff, RZ, 0xc0, !PT ;  /* 0x000000ff080d7812 */ /* 0x020fe400078ec0ff */
[----:B------:R-:W-:Y:S02]  /*0d30*/  LOP3.LUT R19, R9, 0xff, RZ, 0xc0, !PT ;  /* 0x000000ff09137812 */ /* 0x000fe400078ec0ff */
[----:B------:R-:W-:-:S07]  /*0d40*/  MOV R12, 0xd60 ;  /* 0x00000d60000c7802 */ /* 0x000fce0000000f00 */
[----:B------:R-:W-:Y:S05]  /*0d50*/  CALL.REL.NOINC `($__internal_68_$__cuda_sm20_div_u16) ;  /* 0x0000000800047944 */ /* 0x000fea0003c00000 */
[----:B------:R-:W-:-:S07]  /*0d60*/  IMAD.MOV.U32 R8, RZ, RZ, R19 ;  /* 0x000000ffff087224 */ /* 0x000fce00078e0013 */
.L_x_36310:
[----:B------:R-:W-:Y:S05]  /*0d70*/  BSYNC B0 ;  /* 0x0000000000007941 */ /* 0x000fea0003800000 */
.L_x_36309:
[----:B------:R-:W-:Y:S01]  /*0d80*/  VIADD R12, R20, 0x100 ;  /* 0x00000100140c7836 */ /* 0x000fe20000000000 */
        /* <DEDUP_REMOVED lines=8> */
.L_x_36312:
[----:B------:R-:W-:Y:S05]  /*0e10*/  BSYNC B0 ;  /* 0x0000000000007941 */ /* 0x000fea0003800000 */
.L_x_36311:
        /* <DEDUP_REMOVED lines=9> */
.L_x_36314:
[----:B------:R-:W-:Y:S05]  /*0eb0*/  BSYNC B0 ;  /* 0x0000000000007941 */ /* 0x000fea0003800000 */
.L_x_36313:
        /* <DEDUP_REMOVED lines=9> */
.L_x_36316:
[----:B------:R-:W-:Y:S05]  /*0f50*/  BSYNC B0 ;  /* 0x0000000000007941 */ /* 0x000fea0003800000 */
.L_x_36315:
        /* <DEDUP_REMOVED lines=9> */
.L_x_36318:
[----:B------:R-:W-:Y:S05]  /*0ff0*/  BSYNC B0 ;  /* 0x0000000000007941 */ /* 0x000fea0003800000 */
.L_x_36317:
[----:B-----5:R-:W-:Y:S01]  /*1000*/  VIADD R10, R20, 0x300 ;  /* 0x00000300140a7836 */ /* 0x020fe20000000000 */
[----:B------:R-:W-:Y:S04]  /*1010*/  BSSY B0, `(.L_x_36319) ;  /* 0x0000008000007945 */ /* 0x000fe80003800000 */
[----:B------:R-:W-:-:S13]  /*1020*/  ISETP.GE.AND P1, PT, R10, R21, PT ;  /* 0x000000150a00720c */ /* 0x000fda0003f26270 */
[----:B------:R-:W-:Y:S05]  /*1030*/  @P1 BRA `(.L_x_36320) ;  /* 0x0000000000141947 */ /* 0x000fea0003800000 */
[----:B------:R-:W-:Y:S02]  /*1040*/  LOP3.LUT R13, R14, 0xff, RZ, 0xc0, !PT ;  /* 0x000000ff0e0d7812 */ /* 0x000fe400078ec0ff */
[----:B------:R-:W-:Y:S02]  /*1050*/  LOP3.LUT R19, R11, 0xff, RZ, 0xc0, !PT ;  /* 0x000000ff0b137812 */ /* 0x000fe400078ec0ff */
[----:B------:R-:W-:-:S07]  /*1060*/  MOV R12, 0x1080 ;  /* 0x00001080000c7802 */ /* 0x000fce0000000f00 */
[----:B------:R-:W-:Y:S05]  /*1070*/  CALL.REL.NOINC `($__internal_68_$__cuda_sm20_div_u16) ;  /* 0x00000004003c7944 */ /* 0x000fea0003c00000 */
[----:B------:R-:W-:-:S07]  /*1080*/  IMAD.MOV.U32 R3, RZ, RZ, R19 ;  /* 0x000000ffff037224 */ /* 0x000fce00078e0013 */
.L_x_36320:
[----:B------:R-:W-:Y:S05]  /*1090*/  BSYNC B0 ;  /* 0x0000000000007941 */ /* 0x000fea0003800000 */
.L_x_36319:
[----:B------:R-:W-:Y:S01]  /*10a0*/  VIADD R10, R20, 0x380 ;  /* 0x00000380140a7836 */ /* 0x000fe20000000000 */
[----:B------:R-:W-:Y:S04]  /*10b0*/  BSSY B0, `(.L_x_36321) ;  /* 0x0000007000007945 */ /* 0x000fe80003800000 */
[----:B------:R-:W-:-:S13]  /*10c0*/  ISETP.GE.AND P1, PT, R10, R21, PT ;  /* 0x000000150a00720c */ /* 0x000fda0003f26270 */
[----:B------:R-:W-:Y:S05]  /*10d0*/  @P1 BRA `(.L_x_36322) ;  /* 0x0000000000101947 */ /* 0x000fea0003800000 */
[----:B------:R-:W-:Y:S02]  /*10e0*/  LOP3.LUT R13, R16, 0xff, RZ, 0xc0, !PT ;  /* 0x000000ff100d7812 */ /* 0x000fe400078ec0ff */
[----:B------:R-:W-:Y:S02]  /*10f0*/  LOP3.LUT R19, R15, 0xff, RZ, 0xc0, !PT ;  /* 0x000000ff0f137812 */ /* 0x000fe400078ec0ff */
[----:B------:R-:W-:-:S07]  /*1100*/  MOV R12, 0x1120 ;  /* 0x00001120000c7802 */ /* 0x000fce0000000f00 */
[----:B------:R-:W-:Y:S05]  /*1110*/  CALL.REL.NOINC `($__internal_68_$__cuda_sm20_div_u16) ;  /* 0x0000000400147944 */ /* 0x000fea0003c00000 */
.L_x_36322:
[----:B------:R-:W-:Y:S05]  /*1120*/  BSYNC B0 ;  /* 0x0000000000007941 */ /* 0x000fea0003800000 */
.L_x_36321:
        /* <DEDUP_REMOVED lines=25> */
.L_x_36325:
        /* <DEDUP_REMOVED lines=8> */
.L_x_36326:
        /* <DEDUP_REMOVED lines=8> */
.L_x_36327:
        /* <DEDUP_REMOVED lines=9> */
.L_x_36328:
[----:B------:R-:W-:Y:S05]  /*1450*/  BSYNC B1 ;  /* 0x0000000000017941 */ /* 0x000fea0003800000 */
.L_x_36324:
[----:B------:R-:W-:-:S13]  /*1460*/  ISETP.GE.AND P0, PT, R20, R21, PT ;  /* 0x000000151400720c */ /* 0x000fda0003f06270 */
[----:B01----:R-:W0:Y:S01]  /*1470*/  @!P0 LDC.64 R6, c[0x0][0x218] ;  /* 0x00008600ff068b82 */ /* 0x003e220000000a00 */
[C---:B--2---:R-:W-:Y:S02]  /*1480*/  @!P0 VIADD R5, R20.reuse, UR4 ;  /* 0x0000000414058c36 */ /* 0x044fe40008000000 */
[----:B------:R-:W-:-:S03]  /*1490*/  @!P0 VIADD R20, R20, 0x80 ;  /* 0x0000008014148836 */ /* 0x000fc60000000000 */
[----:B0-----:R-:W-:-:S05]  /*14a0*/  @!P0 IADD3 R4, P1, R5, R6, RZ ;  /* 0x0000000605048210 */ /* 0x001fca0007f3e0ff */
[----:B------:R-:W-:-:S05]  /*14b0*/  @!P0 IMAD.X R5, RZ, RZ, R7, P1 ;  /* 0x000000ffff058224 */ /* 0x000fca00008e0607 */
[----:B------:R2:W-:Y:S03]  /*14c0*/  @!P0 STG.E.U8 desc[UR12][R4.64], R3 ;  /* 0x0000000304008986 */ /* 0x0005e6000c10110c */
.L_x_36329:
[----:B------:R-:W-:Y:S05]  /*14d0*/  BSYNC B0 ;  /* 0x0000000000007941 */ /* 0x000fea0003800000 */
.L_x_36323:
        /* <DEDUP_REMOVED lines=9> */
        .weak           $__internal_68_$__cuda_sm20_div_u16
        .type           $__internal_68_$__cuda_sm20_div_u16,@function
        .size           $__internal_68_$__cuda_sm20_div_u16,(.L_x_37746 - $__internal_68_$__cuda_sm20_div_u16)
$__internal_68_$__cuda_sm20_div_u16:
        /* <DEDUP_REMOVED lines=17> */
[----:B------:R-:W-:Y:S06]  /*1680*/  RET.REL.NODEC R12 `(_ZN2at6native29vectorized_elementwise_kernelILi4ENS0_13BinaryFunctorIhhhZZZNS0_15binary_internal21div_floor_kernel_cudaERNS_18TensorIteratorBaseEENKUlvE_clEvENKUlvE_clEvEUlhhE_EESt5arrayIPcLm3EEEEviT0_T1_) ;  /* 0xffffffe80c5c7950 */ /* 0x000fec0003c3ffff */
.L_x_36330:
        /* <DEDUP_REMOVED lines=15> */
.L_x_37746:


//--------------------- .text._ZN2at6native29vectorized_elementwise_kernelILi8ENS0_13BinaryFunctorIhhhZZZNS0_15binary_internal21div_floor_kernel_cudaERNS_18TensorIteratorBaseEENKUlvE_clEvENKUlvE_clEvEUlhhE_EESt5arrayIPcLm3EEEEviT0_T1_ --------------------------
	.section	.text._ZN2at6native29vectorized_elementwise_kernelILi8ENS0_13BinaryFunctorIhhhZZZNS0_15binary_internal21div_floor_kernel_cudaERNS_18TensorIteratorBaseEENKUlvE_clEvENKUlvE_clEvEUlhhE_EESt5arrayIPcLm3EEEEviT0_T1_,"ax",@progbits
	.align	128
        .global         _ZN2at6native29vectorized_elementwise_kernelILi8ENS0_13BinaryFunctorIhhhZZZNS0_15binary_internal21div_floor_kernel_cudaERNS_18TensorIteratorBaseEENKUlvE_clEvENKUlvE_clEvEUlhhE_EESt5arrayIPcLm3EEEEviT0_T1_
        .type           _ZN2at6native29vectorized_elementwise_kernelILi8ENS0_13BinaryFunctorIhhhZZZNS0_15binary_internal21div_floor_kernel_cudaERNS_18TensorIteratorBaseEENKUlvE_clEvENKUlvE_clEvEUlhhE_EESt5arrayIPcLm3EEEEviT0_T1_,@function
        .size           _ZN2at6native29vectorized_elementwise_kernelILi8ENS0_13BinaryFunctorIhhhZZZNS0_15binary_internal21div_floor_kernel_cudaERNS_18TensorIteratorBaseEENKUlvE_clEvENKUlvE_clEvEUlhhE_EESt5arrayIPcLm3EEEEviT0_T1_,(.L_x_37747 - _ZN2at6native29vectorized_elementwise_kernelILi8ENS0_13BinaryFunctorIhhhZZZNS0_15binary_internal21div_floor_kernel_cudaERNS_18TensorIteratorBaseEENKUlvE_clEvENKUlvE_clEvEUlhhE_EESt5arrayIPcLm3EEEEviT0_T1_)
        .other          _ZN2at6native29vectorized_elementwise_kernelILi8ENS0_13BinaryFunctorIhhhZZZNS0_15binary_internal21div_floor_kernel_cudaERNS_18TensorIteratorBaseEENKUlvE_clEvENKUlvE_clEvEUlhhE_EESt5arrayIPcLm3EEEEviT0_T1_,@"STO_CUDA_ENTRY STV_DEFAULT"
_ZN2at6native29vectorized_elementwise_kernelILi8ENS0_13BinaryFunctorIhhhZZZNS0_15binary_internal21div_floor_kernel_cudaERNS_18TensorIteratorBaseEENKUlvE_clEvENKUlvE_clEvEUlhhE_EESt5arrayIPcLm3EEEEviT0_T1_:
.text._ZN2at6native29vectorized_elementwise_kernelILi8ENS0_13BinaryFunctorIhhhZZZNS0_15binary_internal21div_floor_kernel_cudaERNS_18TensorIteratorBaseEENKUlvE_clEvENKUlvE_clEvEUlhhE_EESt5arrayIPcLm3EEEEviT0_T1_:
        /* <DEDUP_REMOVED lines=22> */
[----:B------:R-:W-:Y:S02]  /*0160*/  IMAD.WIDE.U32 R2, R7, 0x8, R2 ;  /* 0x0000000807027825 */ /* 0x000fe400078e0002 */
[----:B------:R-:W2:Y:S04]  /*0170*/  LDG.E.64 R4, desc[UR12][R4.64] ;  /* 0x0000000c04047981 */ /* 0x000ea8000c1e1b00 */
[----:B------:R-:W3:Y:S01]  /*0180*/  LDG.E.64 R2, desc[UR12][R2.64] ;  /* 0x0000000c02027981 */ /* 0x000ee2000c1e1b00 */
[----:B------:R-:W-:-:S04]  /*0190*/  UIADD3 UR4, UP0, UR4, UR6, URZ ;  /* 0x0000000604047290 */ /* 0x000fc8000ff1e03f */
[----:B------:R-:W-:Y:S02]  /*01a0*/  UIADD3.X UR5, URZ, UR7, URZ, UP0, !UPT ;  /* 0x000000073f057290 */ /* 0x000fe400087fe43f */
[----:B------:R-:W-:-:S04]  /*01b0*/  IMAD.U32 R20, RZ, RZ, UR4 ;  /* 0x00000004ff147e24 */ /* 0x000fc8000f8e00ff */
[----:B------:R-:W-:Y:S02]  /*01c0*/  IMAD.U32 R21, RZ, RZ, UR5 ;  /* 0x00000005ff157e24 */ /* 0x000fe4000f8e00ff */
[----:B------:R-:W-:Y:S01]  /*01d0*/  IMAD.WIDE R20, R7, 0x8, R20 ;  /* 0x0000000807147825 */ /* 0x000fe200078e0214 */
[C---:B--2---:R-:W-:Y:S02]  /*01e0*/  LOP3.LUT R17, R4.reuse, 0xffff, RZ, 0xc0, !PT ;  /* 0x0000ffff04117812 */ /* 0x044fe400078ec0ff */
[C---:B------:R-:W-:Y:S02]  /*01f0*/  PRMT R16, R4.reuse, 0x7632, R16 ;  /* 0x0000763204107816 */ /* 0x040fe40000000010 */
[C---:B------:R-:W-:Y:S02]  /*0200*/  LOP3.LUT R19, R4.reuse, 0xff, RZ, 0xc0, !PT ;  /* 0x000000ff04137812 */ /* 0x040fe400078ec0ff */
[----:B------:R-:W-:Y:S02]  /*0210*/  PRMT R15, R4, 0x7732, RZ ;  /* 0x00007732040f7816 */ /* 0x000fe400000000ff */
[----:B------:R-:W-:-:S02]  /*0220*/  LOP3.LUT R11, R5, 0xffff, RZ, 0xc0, !PT ;  /* 0x0000ffff050b7812 */ /* 0x000fc400078ec0ff */
[C---:B------:R-:W-:Y:S02]  /*0230*/  PRMT R4, R5.reuse, 0x7632, R4 ;  /* 0x0000763205047816 */ /* 0x040fe40000000004 */
[C---:B------:R-:W-:Y:S02]  /*0240*/  LOP3.LUT R14, R5.reuse, 0xff, RZ, 0xc0, !PT ;  /* 0x000000ff050e7812 */ /* 0x040fe400078ec0ff */
[----:B------:R-:W-:Y:S02]  /*0250*/  PRMT R7, R5, 0x7732, RZ ;  /* 0x0000773205077816 */ /* 0x000fe400000000ff */
[C---:B---3--:R-:W-:Y:S02]  /*0260*/  PRMT R5, R2.reuse, 0x7632, R5 ;  /* 0x0000763202057816 */ /* 0x048fe40000000005 */
[C---:B------:R-:W-:Y:S02]  /*0270*/  LOP3.LUT R8, R2.reuse, 0xffff, RZ, 0xc0, !PT ;  /* 0x0000ffff02087812 */ /* 0x040fe400078ec0ff */
[----:B------:R-:W-:-:S02]  /*0280*/  PRMT R10, R2, 0x7732, RZ ;  /* 0x00007732020a7816 */ /* 0x000fc400000000ff */
[C---:B------:R-:W-:Y:S02]  /*0290*/  LOP3.LUT R9, R3.reuse, 0xffff, RZ, 0xc0, !PT ;  /* 0x0000ffff03097812 */ /* 0x040fe400078ec0ff */
[C---:B------:R-:W-:Y:S02]  /*02a0*/  PRMT R12, R3.reuse, 0x7732, RZ ;  /* 0x00007732030c7816 */ /* 0x040fe400000000ff */
[----:B------:R-:W-:Y:S02]  /*02b0*/  LOP3.LUT R13, R2, 0xff, RZ, 0xc0, !PT ;  /* 0x000000ff020d7812 */ /* 0x000fe400078ec0ff */
[----:B------:R-:W-:Y:S02]  /*02c0*/  LOP3.LUT R2, R4, 0xff, RZ, 0xc0, !PT ;  /* 0x000000ff04027812 */ /* 0x000fe400078ec0ff */
[C---:B------:R-:W-:Y:S02]  /*02d0*/  PRMT R6, R3.reuse, 0x7632, R6 ;  /* 0x0000763203067816 */ /* 0x040fe40000000006 */
[----:B------:R-:W-:-:S02]  /*02e0*/  LOP3.LUT R0, R3, 0xff, RZ, 0xc0, !PT ;  /* 0x000000ff03007812 */ /* 0x000fc400078ec0ff */
[----:B------:R-:W-:Y:S02]  /*02f0*/  LOP3.LUT R4, R5, 0xff, RZ, 0xc0, !PT ;  /* 0x000000ff05047812 */ /* 0x000fe400078ec0ff */
[----:B------:R-:W-:Y:S01]  /*0300*/  SHF.R.U32.HI R3, RZ, 0x8, R8 ;  /* 0x00000008ff037819 */ /* 0x000fe20000011608 */
[----:B------:R-:W-:Y:S01]  /*0310*/  IMAD.MOV.U32 R8, RZ, RZ, R10 ;  /* 0x000000ffff087224 */ /* 0x000fe200078e000a */
[----:B------:R-:W-:Y:S01]  /*0320*/  SHF.R.U32.HI R5, RZ, 0x8, R9 ;  /* 0x00000008ff057819 */ /* 0x000fe20000011609 */
[----:B------:R-:W-:Y:S01]  /*0330*/  IMAD.MOV.U32 R9, RZ, RZ, R12 ;  /* 0x000000ffff097224 */ /* 0x000fe200078e000c */
[----:B------:R-:W-:Y:S02]  /*0340*/  SHF.R.U32.HI R17, RZ, 0x8, R17 ;  /* 0x00000008ff117819 */ /* 0x000fe40000011611 */
[----:B------:R-:W-:Y:S02]  /*0350*/  LOP3.LUT R16, R16, 0xff, RZ, 0xc0, !PT ;  /* 0x000000ff10107812 */ /* 0x000fe400078ec0ff */
[----:B------:R-:W-:-:S02]  /*0360*/  SHF.R.U32.HI R11, RZ, 0x8, R11 ;  /* 0x00000008ff0b7819 */ /* 0x000fc4000001160b */
[----:B------:R-:W-:Y:S02]  /*0370*/  LOP3.LUT R6, R6, 0xff, RZ, 0xc0, !PT ;  /* 0x000000ff06067812 */ /* 0x000fe400078ec0ff */
[----:B------:R-:W-:Y:S02]  /*0380*/  SHF.R.U32.HI R15, RZ, 0x8, R15 ;  /* 0x00000008ff0f7819 */ /* 0x000fe4000001160f */
[----:B------:R-:W-:Y:S02]  /*0390*/  SHF.R.U32.HI R7, RZ, 0x8, R7 ;  /* 0x00000008ff077819 */ /* 0x000fe40000011607 */
[----:B------:R-:W-:Y:S02]  /*03a0*/  SHF.R.U32.HI R8, RZ, 0x8, R8 ;  /* 0x00000008ff087819 */ /* 0x000fe40000011608 */
[----:B------:R-:W-:Y:S02]  /*03b0*/  SHF.R.U32.HI R9, RZ, 0x8, R9 ;  /* 0x00000008ff097819 */ /* 0x000fe40000011609 */
[----:B------:R-:W-:-:S07]  /*03c0*/  MOV R12, 0x3e0 ;  /* 0x000003e0000c7802 */ /* 0x000fce0000000f00 */
[----:B------:R-:W-:Y:S05]  /*03d0*/  CALL.REL.NOINC `($__internal_69_$__cuda_sm20_div_u16) ;  /* 0x0000001000987944 */ /* 0x000fea0003c00000 */
[----:B------:R-:W-:Y:S01]  /*03e0*/  IMAD.MOV.U32 R10, RZ, RZ, R19 ;  /* 0x000000ffff0a7224 */ /* 0x000fe200078e0013 */
[----:B------:R-:W-:Y:S02]  /*03f0*/  LOP3.LUT R19, R17, 0xffff, RZ, 0xc0, !PT ;  /* 0x0000ffff11137812 */ /* 0x000fe400078ec0ff */
[----:B------:R-:W-:Y:S02]  /*0400*/  LOP3.LUT R13, R3, 0xffff, RZ, 0xc0, !PT ;  /* 0x0000ffff030d7812 */ /* 0x000fe400078ec0ff */
[----:B------:R-:W-:-:S07]  /*0410*/  MOV R12, 0x430 ;  /* 0x00000430000c7802 */ /* 0x000fce0000000f00 */
[----:B------:R-:W-:Y:S05]  /*0420*/  CALL.REL.NOINC `($__internal_69_$__cuda_sm20_div_u16) ;  /* 0x0000001000847944 */ /* 0x000fea0003c00000 */
[----:B------:R-:W-:Y:S01]  /*0430*/  IMAD.SHL.U32 R3, R19, 0x100, RZ ;  /* 0x0000010013037824 */ /* 0x000fe200078e00ff */
[----:B------:R-:W-:Y:S01]  /*0440*/  MOV R12, 0x480 ;  /* 0x00000480000c7802 */ /* 0x000fe20000000f00 */
[----:B------:R-:W-:Y:S02]  /*0450*/  IMAD.MOV.U32 R19, RZ, RZ, R16 ;  /* 0x000000ffff137224 */ /* 0x000fe400078e0010 */
[----:B------:R-:W-:-:S07]  /*0460*/  IMAD.MOV.U32 R13, RZ, RZ, R4 ;  /* 0x000000ffff0d7224 */ /* 0x000fce00078e0004 */
        /* <DEDUP_REMOVED lines=27> */
[----:B------:R-:W-:Y:S02]  /*0620*/  LOP3.LUT R5, R0, R5, RZ, 0xfc, !PT ;  /* 0x0000000500057212 */ /* 0x000fe400078efcff */
[----:B------:R-:W-:Y:S02]  /*0630*/  LOP3.LUT R4, R4, R8, RZ, 0xfc, !PT ;  /* 0x0000000804047212 */ /* 0x000fe400078efcff */
[----:B------:R-:W-:Y:S02]  /*0640*/  LOP3.LUT R3, R10, R3, RZ, 0xfc, !PT ;  /* 0x000000030a037212 */ /* 0x000fe400078efcff */
[----:B------:R-:W-:Y:S02]  /*0650*/  LOP3.LUT R2, R2, R7, RZ, 0xfc, !PT ;  /* 0x0000000702027212 */ /* 0x000fe400078efcff */
[----:B------:R-:W-:Y:S02]  /*0660*/  PRMT R4, R3, 0x5410, R4 ;  /* 0x0000541003047816 */ /* 0x000fe40000000004 */
[----:B------:R-:W-:-:S05]  /*0670*/  PRMT R5, R5, 0x5410, R2 ;  /* 0x0000541005057816 */ /* 0x000fca0000000002 */
[----:B------:R-:W-:Y:S01]  /*0680*/  STG.E.64 desc[UR12][R20.64], R4 ;  /* 0x0000000414007986 */ /* 0x000fe2000c101b0c */
[----:B------:R-:W-:Y:S05]  /*0690*/  EXIT ;  /* 0x000000000000794d */ /* 0x000fea0003800000 */
.L_x_36331:
        /* <DEDUP_REMOVED lines=110> */
[----:B------:R-:W-:Y:S05]  /*0d80*/  CALL.REL.NOINC `($__internal_69_$__cuda_sm20_div_u16) ;  /* 0x00000008002c7944 */ /* 0x000fea0003c00000 */
[----:B------:R-:W-:-:S07]  /*0d90*/  IMAD.MOV.U32 R17, RZ, RZ, R19 ;  /* 0x000000ffff117224 */ /* 0x000fce00078e0013 */
.L_x_36333:
[----:B------:R-:W-:Y:S05]  /*0da0*/  BSYNC B0 ;  /* 0x0000000000007941 */ /* 0x000fea0003800000 */
.L_x_36332:
[----:B0-----:R-:W-:Y:S01]  /*0db0*/  VIADD R18, R20, 0x80 ;  /* 0x0000008014127836 */ /* 0x001fe20000000000 */
[----:B------:R-:W-:Y:S04]  /*0dc0*/  BSSY B0, `(.L_x_36334) ;  /* 0x0000008000007945 */ /* 0x000fe80003800000 */
[----:B------:R-:W-:-:S13]  /*0dd0*/  ISETP.GE.AND P1, PT, R18, R21, PT ;  /* 0x000000151200720c */ /* 0x000fda0003f26270 */
[----:B------:R-:W-:Y:S05]  /*0de0*/  @P1 BRA `(.L_x_36335) ;  /* 0x0000000000141947 */ /* 0x000fea0003800000 */
[----:B-----5:R-:W-:Y:S02]  /*0df0*/  LOP3.LUT R13, R8, 0xff, RZ, 0xc0, !PT ;  /* 0x000000ff080d7812 */ /* 0x020fe400078ec0ff */
[----:B------:R-:W-:Y:S02]  /*0e00*/  LOP3.LUT R19, R9, 0xff, RZ, 0xc0, !PT ;  /* 0x000000ff09137812 */ /* 0x000fe400078ec0ff */
[----:B------:R-:W-:-:S07]  /*0e10*/  MOV R12, 0xe30 ;  /* 0x00000e30000c7802 */ /* 0x000fce0000000f00 */
[----:B------:R-:W-:Y:S05]  /*0e20*/  CALL.REL.NOINC `($__internal_69_$__cuda_sm20_div_u16) ;  /* 0x0000000800047944 */ /* 0x000fea0003c00000 */
[----:B------:R-:W-:-:S07]  /*0e30*/  IMAD.MOV.U32 R8, RZ, RZ, R19 ;  /* 0x000000ffff087224 */ /* 0x000fce00078e0013 */
.L_x_36335:
[----:B------:R-:W-:Y:S05]  /*0e40*/  BSYNC B0 ;  /* 0x0000000000007941 */ /* 0x000fea0003800000 */
.L_x_36334:
[----:B------:R-:W-:Y:S01]  /*0e50*/  VIADD R12, R20, 0x100 ;  /* 0x00000100140c7836 */ /* 0x000fe20000000000 */
        /* <DEDUP_REMOVED lines=8> */
.L_x_36337:
[----:B------:R-:W-:Y:S05]  /*0ee0*/  BSYNC B0 ;  /* 0x0000000000007941 */ /* 0x000fea0003800000 */
.L_x_36336:
        /* <DEDUP_REMOVED lines=9> */
.L_x_36339:
[----:B------:R-:W-:Y:S05]  /*0f80*/  BSYNC B0 ;  /* 0x0000000000007941 */ /* 0x000fea0003800000 */
.L_x_36338:
        /* <DEDUP_REMOVED lines=9> */
.L_x_36341:
[----:B------:R-:W-:Y:S05]  /*1020*/  BSYNC B0 ;  /* 0x0000000000007941 */ /* 0x000fea0003800000 */
.L_x_36340:
        /* <DEDUP_REMOVED lines=9> */
.L_x_36343:
[----:B------:R-:W-:Y:S05]  /*10c0*/  BSYNC B0 ;  /* 0x0000000000007941 */ /* 0x000fea0003800000 */
.L_x_36342:
[----:B-----5:R-:W-:Y:S01]  /*10d0*/  VIADD R10, R20, 0x300 ;  /* 0x00000300140a7836 */ /* 0x020fe20000000000 */
[----:B------:R-:W-:Y:S04]  /*10e0*/  BSSY B0, `(.L_x_36344) ;  /* 0x0000008000007945 */ /* 0x000fe80003800000 */
[----:B------:R-:W-:-:S13]  /*10f0*/  ISETP.GE.AND P1, PT, R10, R21, PT ;  /* 0x000000150a00720c */ /* 0x000fda0003f26270 */
[----:B------:R-:W-:Y:S05]  /*1100*/  @P1 BRA `(.L_x_36345) ;  /* 0x0000000000141947 */ /* 0x000fea0003800000 */
[----:B------:R-:W-:Y:S02]  /*1110*/  LOP3.LUT R13, R14, 0xff, RZ, 0xc0, !PT ;  /* 0x000000ff0e0d7812 */ /* 0x000fe400078ec0ff */
[----:B------:R-:W-:Y:S02]  /*1120*/  LOP3.LUT R19, R11, 0xff, RZ, 0xc0, !PT ;  /* 0x000000ff0b137812 */ /* 0x000fe400078ec0ff */
[----:B------:R-:W-:-:S07]  /*1130*/  MOV R12, 0x1150 ;  /* 0x00001150000c7802 */ /* 0x000fce0000000f00 */
[----:B------:R-:W-:Y:S05]  /*1140*/  CALL.REL.NOINC `($__internal_69_$__cuda_sm20_div_u16) ;  /* 0x00000004003c7944 */ /* 0x000fea0003c00000 */
[----:B------:R-:W-:-:S07]  /*1150*/  IMAD.MOV.U32 R3, RZ, RZ, R19 ;  /* 0x000000ffff037224 */ /* 0x000fce00078e0013 */
.L_x_36345:
[----:B------:R-:W-:Y:S05]  /*1160*/  BSYNC B0 ;  /* 0x0000000000007941 */ /* 0x000fea0003800000 */
.L_x_36344:
[----:B------:R-:W-:Y:S01]  /*1170*/  VIADD R10, R20, 0x380 ;  /* 0x00000380140a7836 */ /* 0x000fe20000000000 */
[----:B------:R-:W-:Y:S04]  /*1180*/  BSSY B0, `(.L_x_36346) ;  /* 0x0000007000007945 */ /* 0x000fe80003800000 */
[----:B------:R-:W-:-:S13]  /*1190*/  ISETP.GE.AND P1, PT, R10, R21, PT ;  /* 0x000000150a00720c */ /* 0x000fda0003f26270 */
[----:B------:R-:W-:Y:S05]  /*11a0*/  @P1 BRA `(.L_x_36347) ;  /* 0x0000000000101947 */ /* 0x000fea0003800000 */
[----:B------:R-:W-:Y:S02]  /*11b0*/  LOP3.LUT R13, R16, 0xff, RZ, 0xc0, !PT ;  /* 0x000000ff100d7812 */ /* 0x000fe400078ec0ff */
[----:B------:R-:W-:Y:S02]  /*11c0*/  LOP3.LUT R19, R15, 0xff, RZ, 0xc0, !PT ;  /* 0x000000ff0f137812 */ /* 0x000fe400078ec0ff */
[----:B------:R-:W-:-:S07]  /*11d0*/  MOV R12, 0x11f0 ;  /* 0x000011f0000c7802 */ /* 0x000fce0000000f00 */
[----:B------:R-:W-:Y:S05]  /*11e0*/  CALL.REL.NOINC `($__internal_69_$__cuda_sm20_div_u16) ;  /* 0x0000000400147944 */ /* 0x000fea0003c00000 */
.L_x_36347:
[----:B------:R-:W-:Y:S05]  /*11f0*/  BSYNC B0 ;  /* 0x0000000000007941 */ /* 0x000fea0003800000 */
.L_x_36346:
        /* <DEDUP_REMOVED lines=25> */
.L_x_36350:
        /* <DEDUP_REMOVED lines=8> */
.L_x_36351:
        /* <DEDUP_REMOVED lines=8> */
.L_x_36352:
        /* <DEDUP_REMOVED lines=9> */
.L_x_36353:
[----:B------:R-:W-:Y:S05]  /*1520*/  BSYNC B1 ;  /* 0x0000000000017941 */ /* 0x000fea0003800000 */
.L_x_36349:
[----:B------:R-:W-:-:S13]  /*1530*/  ISETP.GE.AND P0, PT, R20, R21, PT ;  /* 0x000000151400720c */ /* 0x000fda0003f06270 */
[----:B01----:R-:W0:Y:S01]  /*1540*/  @!P0 LDC.64 R6, c[0x0][0x218] ;  /* 0x00008600ff068b82 */ /* 0x003e220000000a00 */
[C---:B--2---:R-:W-:Y:S02]  /*1550*/  @!P0 VIADD R5, R20.reuse, UR4 ;  /* 0x0000000414058c36 */ /* 0x044fe40008000000 */
[----:B------:R-:W-:-:S03]  /*1560*/  @!P0 VIADD R20, R20, 0x80 ;  /* 0x0000008014148836 */ /* 0x000fc60000000000 */
[----:B0-----:R-:W-:-:S05]  /*1570*/  @!P0 IADD3 R4, P1, R5, R6, RZ ;  /* 0x0000000605048210 */ /* 0x001fca0007f3e0ff */
[----:B------:R-:W-:-:S05]  /*1580*/  @!P0 IMAD.X R5, RZ, RZ, R7, P1 ;  /* 0x000000ffff058224 */ /* 0x000fca00008e0607 */
[----:B------:R2:W-:Y:S03]  /*1590*/  @!P0 STG.E.U8 desc[UR12][R4.64], R3 ;  /* 0x0000000304008986 */ /* 0x0005e6000c10110c */
.L_x_36354:
[----:B------:R-:W-:Y:S05]  /*15a0*/  BSYNC B0 ;  /* 0x0000000000007941 */ /* 0x000fea0003800000 */
.L_x_36348:
        /* <DEDUP_REMOVED lines=9> */
        .weak           $__internal_69_$__cuda_sm20_div_u16
        .type           $__internal_69_$__cuda_sm20_div_u16,@function
        .size           $__internal_69_$__cuda_sm20_div_u16,(.L_x_37747 - $__internal_69_$__cuda_sm20_div_u16)
$__internal_69_$__cuda_sm20_div_u16:
        /* <DEDUP_REMOVED lines=17> */
[----:B------:R-:W-:Y:S06]  /*1750*/  RET.REL.NODEC R12 `(_ZN2at6native29vectorized_elementwise_kernelILi8ENS0_13BinaryFunctorIhhhZZZNS0_15binary_internal21div_floor_kernel_cudaERNS_18TensorIteratorBaseEENKUlvE_clEvENKUlvE_clEvEUlhhE_EESt5arrayIPcLm3EEEEviT0_T1_) ;  /* 0xffffffe80c287950 */ /* 0x000fec0003c3ffff */
.L_x_36355:
        /* <DEDUP_REMOVED lines=10> */
.L_x_37747:


//--------------------- .text._ZN2at6native18elementwise_kernelILi128ELi4EZNS0_15gpu_kernel_implINS0_13BUnaryFunctorIhhhZZZNS0_15binary_internal21div_floor_kernel_cudaERNS_18TensorIteratorBaseEENKUlvE_clEvENKUlvE_clEvEUlhhE_EEEEvS6_RKT_EUliE_EEviT1_ --------------------------
	.section	.text._ZN2at6native18elementwise_kernelILi128ELi4EZNS0_15gpu_kernel_implINS0_13BUnaryFunctorIhhhZZZNS0_15binary_internal21div_floor_kernel_cudaERNS_18TensorIteratorBaseEENKUlvE_clEvENKUlvE_clEvEUlhhE_EEEEvS6_RKT_EUliE_EEviT1_,"ax",@progbits
	.align	128
        .global         _ZN2at6native18elementwise_kernelILi128ELi4EZNS0_15gpu_kernel_implINS0_13BUnaryFunctorIhhhZZZNS0_15binary_internal21div_floor_kernel_cudaERNS_18TensorIteratorBaseEENKUlvE_clEvENKUlvE_clEvEUlhhE_EEEEvS6_RKT_EUliE_EEviT1_
        .type           _ZN2at6native18elementwise_kernelILi128ELi4EZNS0_15gpu_kernel_implINS0_13BUnaryFunctorIhhhZZZNS0_15binary_internal21div_floor_kernel_cudaERNS_18TensorIteratorBaseEENKUlvE_clEvENKUlvE_clEvEUlhhE_EEEEvS6_RKT_EUliE_EEviT1_,@function
        .size           _ZN2at6native18elementwise_kernelILi128ELi4EZNS0_15gpu_kernel_implINS0_13BUnaryFunctorIhhhZZZNS0_15binary_internal21div_floor_kernel_cudaERNS_18TensorIteratorBaseEENKUlvE_clEvENKUlvE_clEvEUlhhE_EEEEvS6_RKT_EUliE_EEviT1_,(.L_x_37748 - _ZN2at6native18elementwise_kernelILi128ELi4EZNS0_15gpu_kernel_implINS0_13BUnaryFunctorIhhhZZZNS0_15binary_internal21div_floor_kernel_cudaERNS_18TensorIteratorBaseEENKUlvE_clEvENKUlvE_clEvEUlhhE_EEEEvS6_RKT_EUliE_EEviT1_)
        .other          _ZN2at6native18elementwise_kernelILi128ELi4EZNS0_15gpu_kernel_implINS0_13BUnaryFunctorIhhhZZZNS0_15binary_internal21div_floor_kernel_cudaERNS_18TensorIteratorBaseEENKUlvE_clEvENKUlvE_clEvEUlhhE_EEEEvS6_RKT_EUliE_EEviT1_,@"STO_CUDA_ENTRY STV_DEFAULT"
_ZN2at6native18elementwise_kernelILi128ELi4EZNS0_15gpu_kernel_implINS0_13BUnaryFunctorIhhhZZZNS0_15binary_internal21div_floor_kernel_cudaERNS_18TensorIteratorBaseEENKUlvE_clEvENKUlvE_clEvEUlhhE_EEEEvS6_RKT_EUliE_EEviT1_:
.text._ZN2at6native18elementwise_kernelILi128ELi4EZNS0_15gpu_kernel_implINS0_13BUnaryFunctorIhhhZZZNS0_15binary_internal21div_floor_kernel_cudaERNS_18TensorIteratorBaseEENKUlvE_clEvENKUlvE_clEvEUlhhE_EEEEvS6_RKT_EUliE_EEviT1_:
        /* <DEDUP_REMOVED lines=36> */
[C---:B------:R-:W-:Y:S02]  /*0240*/  IMAD R16, R3.reuse, UR6, RZ ;  /* 0x0000000603107c24 */ /* 0x040fe4000f8e02ff */
[----:B------:R-:W-:Y:S02]  /*0250*/  IMAD R0, R3, UR7, R0 ;  /* 0x0000000703007c24 */ /* 0x000fe4000f8e0200 */
        /* <DEDUP_REMOVED lines=276> */
.L_x_36358:
        /* <DEDUP_REMOVED lines=20> */
.L_x_36362:
[----:B------:R0:W5:Y:S01]  /*14e0*/  LDG.E.U8 R0, desc[UR36][R4.64] ;  /* 0x0000002404007981 */ /* 0x000162000c1e1100 */
[----:B------:R-:W-:Y:S05]  /*14f0*/  BRA `(.L_x_36364) ;  /* 0x0000000c00647947 */ /* 0x000fea0003800000 */
.L_x_36361:
        /* <DEDUP_REMOVED lines=8> */
.L_x_36366:
[----:B------:R3:W5:Y:S01]  /*1580*/  LDG.E.U8 R0, desc[UR36][R4.64] ;  /* 0x0000002404007981 */ /* 0x000762000c1e1100 */
[----:B------:R-:W-:Y:S05]  /*1590*/  BRA `(.L_x_36364) ;  /* 0x0000000c003c7947 */ /* 0x000fea0003800000 */
.L_x_36365:
[----:B------:R0:W5:Y:S01]  /*15a0*/  LDG.E.U16 R0, desc[UR36][R4.64] ;  /* 0x0000002404007981 */ /* 0x000162000c1e1500 */
[----:B------:R-:W-:Y:S05]  /*15b0*/  BRA `(.L_x_36364) ;  /* 0x0000000c00347947 */ /* 0x000fea0003800000 */
.L_x_36360:
        /* <DEDUP_REMOVED lines=10> */
.L_x_36368:
[----:B------:R-:W2:Y:S02]  /*1660*/  LDG.E.U16 R2, desc[UR36][R4.64] ;  /* 0x0000002404027981 */ /* 0x000ea4000c1e1500 */
[----:B--2---:R-:W-:-:S06]  /*1670*/  HADD2.F32 R2, -RZ, R2.H0_H0 ;  /* 0x20000002ff027230 */ /* 0x004fcc0000004100 */
[----:B------:R-:W0:Y:S02]  /*1680*/  F2I.S64.TRUNC R2, R2 ;  /* 0x0000000200027311 */ /* 0x000e24000020d900 */
[----:B0-----:R-:W-:Y:S01]  /*1690*/  PRMT R0, R2, 0x7610, R0 ;  /* 0x0000761002007816 */ /* 0x001fe20000000000 */
[----:B------:R-:W-:Y:S06]  /*16a0*/  BRA `(.L_x_36364) ;  /* 0x0000000800f87947 */ /* 0x000fec0003800000 */
.L_x_36367:
        /* <DEDUP_REMOVED lines=10> */
.L_x_36370:
[----:B------:R-:W2:Y:S02]  /*1750*/  LDG.E.U16 R4, desc[UR36][R4.64] ;  /* 0x0000002404047981 */ /* 0x000ea4000c1e1500 */
[----:B--2---:R-:W-:-:S06]  /*1760*/  HADD2.F32 R2, -RZ, R4.H0_H0 ;  /* 0x20000004ff027230 */ /* 0x004fcc0000004100 */
[----:B------:R-:W0:Y:S02]  /*1770*/  F2I.S64.TRUNC R2, R2 ;  /* 0x0000000200027311 */ /* 0x000e24000020d900 */
[----:B0-----:R-:W-:Y:S01]  /*1780*/  PRMT R0, R2, 0x7610, R0 ;  /* 0x0000761002007816 */ /* 0x001fe20000000000 */
[----:B------:R-:W-:Y:S06]  /*1790*/  BRA `(.L_x_36364) ;  /* 0x0000000800bc7947 */ /* 0x000fec0003800000 */
.L_x_36369:
[----:B------:R-:W2:Y:S02]  /*17a0*/  LDG.E.64 R2, desc[UR36][R4.64] ;  /* 0x0000002404027981 */ /* 0x000ea4000c1e1b00 */
[----:B--2---:R-:W0:Y:S02]  /*17b0*/  F2I.S64.F64.TRUNC R2, R2 ;  /* 0x0000000200027311 */ /* 0x004e24000030d900 */
[----:B0-----:R-:W-:Y:S01]  /*17c0*/  PRMT R0, R2, 0x7610, R0 ;  /* 0x0000761002007816 */ /* 0x001fe20000000000 */
[----:B------:R-:W-:Y:S06]  /*17d0*/  BRA `(.L_x_36364) ;  /* 0x0000000800ac7947 */ /* 0x000fec0003800000 */
.L_x_36359:
        /* <DEDUP_REMOVED lines=12> */
.L_x_36373:
[----:B------:R-:W2:Y:S02]  /*18a0*/  LDG.E.64 R4, desc[UR36][R4.64] ;  /* 0x0000002404047981 */ /* 0x000ea4000c1e1b00 */
[----:B--2---:R-:W0:Y:S02]  /*18b0*/  F2I.S64.F64.TRUNC R2, R4 ;  /* 0x0000000400027311 */ /* 0x004e24000030d900 */
[----:B0-----:R-:W-:Y:S01]  /*18c0*/  PRMT R0, R2, 0x7610, R0 ;  /* 0x0000761002007816 */ /* 0x001fe20000000000 */
[----:B------:R-:W-:Y:S06]  /*18d0*/  BRA `(.L_x_36364) ;  /* 0x00000008006c7947 */ /* 0x000fec0003800000 */
.L_x_36372:
        /* <DEDUP_REMOVED lines=28> */
.L_x_36375:
        /* <DEDUP_REMOVED lines=15> */
.L_x_36374:
[----:B------:R-:W2:Y:S02]  /*1b90*/  LDG.E.U16 R2, desc[UR36][R4.64] ;  /* 0x0000002404027981 */ /* 0x000ea4000c1e1500 */
[----:B--2---:R-:W-:-:S06]  /*1ba0*/  IMAD.U32 R2, R2, 0x10000, RZ ;  /* 0x0001000002027824 */ /* 0x004fcc00078e00ff */
[----:B------:R-:W0:Y:S02]  /*1bb0*/  F2I.S64.TRUNC R2, R2 ;  /* 0x0000000200027311 */ /* 0x000e24000020d900 */
[----:B0-----:R-:W-:Y:S01]  /*1bc0*/  PRMT R0, R2, 0x7610, R0 ;  /* 0x0000761002007816 */ /* 0x001fe20000000000 */
[----:B------:R-:W-:Y:S06]  /*1bd0*/  BRA `(.L_x_36364) ;  /* 0x0000000400ac7947 */ /* 0x000fec0003800000 */
.L_x_36371:
        /* <DEDUP_REMOVED lines=10> */
.L_x_36378:
        /* <DEDUP_REMOVED lines=21> */
.L_x_36382:
[----:B------:R-:W-:Y:S05]  /*1dd0*/  BSYNC B1 ;  /* 0x0000000000017941 */ /* 0x000fea0003800000 */
.L_x_36381:
[----:B------:R-:W-:Y:S01]  /*1de0*/  IMAD.SHL.U32 R2, R2, 0x100000, RZ ;  /* 0x0010000002027824 */ /* 0x000fe200078e00ff */
[----:B------:R-:W-:-:S04]  /*1df0*/  LEA R3, R0, 0x3b800000, 0x17 ;  /* 0x3b80000000037811 */ /* 0x000fc800078eb8ff */
[----:B------:R-:W-:-:S07]  /*1e00*/  LOP3.LUT R2, R3, R2, R4, 0xfe, !PT ;  /* 0x0000000203027212 */ /* 0x000fce00078efe04 */
.L_x_36380:
[----:B------:R-:W-:Y:S05]  /*1e10*/  BSYNC B0 ;  /* 0x0000000000007941 */ /* 0x000fea0003800000 */
.L_x_36379:
[----:B------:R-:W0:Y:S02]  /*1e20*/  F2I.S64.TRUNC R2, R2 ;  /* 0x0000000200027311 */ /* 0x000e24000020d900 */
[----:B0-----:R-:W-:Y:S01]  /*1e30*/  PRMT R0, R2, 0x7610, R0 ;  /* 0x0000761002007816 */ /* 0x001fe20000000000 */
[----:B------:R-:W-:Y:S06]  /*1e40*/  BRA `(.L_x_36364) ;  /* 0x0000000400107947 */ /* 0x000fec0003800000 */
.L_x_36377:
        /* <DEDUP_REMOVED lines=21> */
.L_x_36386:
[----:B------:R-:W-:Y:S05]  /*1fa0*/  BSYNC B1 ;  /* 0x0000000000017941 */ /* 0x000fea0003800000 */
.L_x_36385:
[----:B------:R-:W-:Y:S01]  /*1fb0*/  IMAD.SHL.U32 R2, R2, 0x200000, RZ ;  /* 0x0020000002027824 */ /* 0x000fe200078e00ff */
[----:B------:R-:W-:-:S04]  /*1fc0*/  LEA R3, R0, 0x37800000, 0x17 ;  /* 0x3780000000037811 */ /* 0x000fc800078eb8ff */
[----:B------:R-:W-:-:S07]  /*1fd0*/  LOP3.LUT R2, R3, R2, R4, 0xfe, !PT ;  /* 0x0000000203027212 */ /* 0x000fce00078efe04 */
.L_x_36384:
[----:B------:R-:W-:Y:S05]  /*1fe0*/  BSYNC B0 ;  /* 0x0000000000007941 */ /* 0x000fea0003800000 */
.L_x_36383:
[----:B------:R-:W0:Y:S02]  /*1ff0*/  F2I.S64.TRUNC R2, R2 ;  /* 0x0000000200027311 */ /* 0x000e24000020d900 */
[----:B0-----:R-:W-:Y:S01]  /*2000*/  PRMT R0, R2, 0x7610, R0 ;  /* 0x0000761002007816 */ /* 0x001fe20000000000 */
[----:B------:R-:W-:Y:S06]  /*2010*/  BRA `(.L_x_36364) ;  /* 0x00000000009c7947 */ /* 0x000fec0003800000 */
.L_x_36376:
        /* <DEDUP_REMOVED lines=14> */
.L_x_36390:
[----:B------:R-:W-:Y:S05]  /*2100*/  BSYNC B0 ;  /* 0x0000000000007941 */ /* 0x000fea0003800000 */
.L_x_36389:
[----:B------:R-:W0:Y:S02]  /*2110*/  F2I.S64.TRUNC R2, R2 ;  /* 0x0000000200027311 */ /* 0x000e24000020d900 */
[----:B0-----:R-:W-:Y:S01]  /*2120*/  PRMT R0, R2, 0x7610, R0 ;  /* 0x0000761002007816 */ /* 0x001fe20000000000 */
[----:B------:R-:W-:Y:S06]  /*2130*/  BRA `(.L_x_36364) ;  /* 0x0000000000547947 */ /* 0x000fec0003800000 */
.L_x_36363:
        /* <DEDUP_REMOVED lines=16> */
.L_x_36391:
[----:B------:R-:W-:Y:S01]  /*2240*/  PRMT R0, RZ, 0x7610, R0 ;  /* 0x00007610ff007816 */ /* 0x000fe20000000000 */
[----:B------:R-:W-:Y:S06]  /*2250*/  BRA `(.L_x_36364) ;  /* 0x00000000000c7947 */ /* 0x000fec0003800000 */
.L_x_36388:
[----:B------:R2:W5:Y:S01]  /*2260*/  LDG.E.U8 R0, desc[UR36][R4.64] ;  /* 0x0000002404007981 */ /* 0x000562000c1e1100 */
[----:B------:R-:W-:Y:S05]  /*2270*/  BRA `(.L_x_36364) ;  /* 0x0000000000047947 */ /* 0x000fea0003800000 */
.L_x_36387:
[----:B------:R1:W5:Y:S02]  /*2280*/  LDG.E.U8 R0, desc[UR36][R4.64] ;  /* 0x0000002404007981 */ /* 0x000364000c1e1100 */
.L_x_36364:
[----:B------:R-:W0:Y:S01]  /*2290*/  LDC.U8 R8, c[0x0][0x421] ;  /* 0x00010840ff087b82 */ /* 0x000e220000000000 */
[----:B-----5:R-:W-:Y:S02]  /*22a0*/  LOP3.LUT R7, R0, 0xff, RZ, 0xc0, !PT ;  /* 0x000000ff00077812 */ /* 0x020fe400078ec0ff */
[----:B------:R-:W-:Y:S01]  /*22b0*/  MOV R0, 0x22e0 ;  /* 0x000022e000007802 */ /* 0x000fe20000000f00 */
[----:B01234-:R-:W-:-:S07]  /*22c0*/  IMAD.MOV.U32 R5, RZ, RZ, R8 ;  /* 0x000000ffff057224 */ /* 0x01ffce00078e0008 */
[----:B------:R-:W-:Y:S05]  /*22d0*/  CALL.REL.NOINC `($__internal_70_$__cuda_sm20_div_u16) ;  /* 0x000000a000707944 */ /* 0x000fea0003c00000 */
        /* <DEDUP_REMOVED lines=14> */
.L_x_36395:
[----:B------:R0:W-:Y:S01]  /*23c0*/  STG.E.U8 desc[UR36][R16.64], R5 ;  /* 0x0000000510007986 */ /* 0x0001e2000c101124 */
[----:B------:R-:W-:Y:S05]  /*23d0*/  BRA `(.L_x_36397) ;  /* 0x0000000c00607947 */ /* 0x000fea0003800000 */
.L_x_36394:
        /* <DEDUP_REMOVED lines=10> */
.L_x_36399:
[----:B------:R-:W-:-:S05]  /*2480*/  LOP3.LUT R5, R5, 0xffff, RZ, 0xc0, !PT ;  /* 0x0000ffff05057812 */ /* 0x000fca00078ec0ff */
[----:B------:R0:W-:Y:S01]  /*2490*/  STG.E desc[UR36][R16.64], R5 ;  /* 0x0000000510007986 */ /* 0x0001e2000c101924 */
[----:B------:R-:W-:Y:S05]  /*24a0*/  BRA `(.L_x_36397) ;  /* 0x0000000c002c7947 */ /* 0x000fea0003800000 */
.L_x_36398:
[----:B------:R0:W-:Y:S01]  /*24b0*/  STG.E.U16 desc[UR36][R16.64], R5 ;  /* 0x0000000510007986 */ /* 0x0001e2000c101524 */
[----:B------:R-:W-:Y:S05]  /*24c0*/  BRA `(.L_x_36397) ;  /* 0x0000000c00247947 */ /* 0x000fea0003800000 */
.L_x_36393:
        /* <DEDUP_REMOVED lines=9> */
.L_x_36401:
[----:B------:R-:W0:Y:S02]  /*2560*/  I2F.U16 R0, R5 ;  /* 0x0000000500007306 */ /* 0x000e240000101000 */
[----:B0-----:R-:W-:-:S05]  /*2570*/  F2FP.F16.F32.PACK_AB R0, RZ, R0 ;  /* 0x00000000ff00723e */ /* 0x001fca00000000ff */
[----:B------:R0:W-:Y:S01]  /*2580*/  STG.E.U16 desc[UR36][R16.64], R0 ;  /* 0x0000000010007986 */ /* 0x0001e2000c101524 */
[----:B------:R-:W-:Y:S05]  /*2590*/  BRA `(.L_x_36397) ;  /* 0x0000000800f07947 */ /* 0x000fea0003800000 */
.L_x_36400:
        /* <DEDUP_REMOVED lines=10> */
.L_x_36403:
[----:B------:R-:W0:Y:S02]  /*2640*/  I2F.U16 R5, R5 ;  /* 0x0000000500057306 */ /* 0x000e240000101000 */
[----:B0-----:R-:W-:-:S04]  /*2650*/  F2FP.F16.F32.PACK_AB R3, RZ, R5 ;  /* 0x00000005ff03723e */ /* 0x001fc800000000ff */
[----:B------:R-:W-:-:S05]  /*2660*/  PRMT R3, R3, 0x5410, RZ ;  /* 0x0000541003037816 */ /* 0x000fca00000000ff */
[----:B------:R0:W-:Y:S01]  /*2670*/  STG.E desc[UR36][R16.64], R3 ;  /* 0x0000000310007986 */ /* 0x0001e2000c101924 */
[----:B------:R-:W-:Y:S05]  /*2680*/  BRA `(.L_x_36397) ;  /* 0x0000000800b47947 */ /* 0x000fea0003800000 */
.L_x_36402:
[----:B------:R-:W0:Y:S02]  /*2690*/  I2F.F64.U16 R2, R5 ;  /* 0x0000000500027312 */ /* 0x000e240000101800 */
[----:B0-----:R0:W-:Y:S01]  /*26a0*/  STG.E.64 desc[UR36][R16.64], R2 ;  /* 0x0000000210007986 */ /* 0x0011e2000c101b24 */
[----:B------:R-:W-:Y:S05]  /*26b0*/  BRA `(.L_x_36397) ;  /* 0x0000000800a87947 */ /* 0x000fea0003800000 */
.L_x_36392:
        /* <DEDUP_REMOVED lines=12> */
.L_x_36406:
[----:B------:R-:W0:Y:S01]  /*2780*/  I2F.F64.U16 R4, R5 ;  /* 0x0000000500047312 */ /* 0x000e220000101800 */
[----:B------:R-:W-:-:S05]  /*2790*/  CS2R R6, SRZ ;  /* 0x0000000000067805 */ /* 0x000fca000001ff00 */
[----:B0-----:R0:W-:Y:S01]  /*27a0*/  STG.E.128 desc[UR36][R16.64], R4 ;  /* 0x0000000410007986 */ /* 0x0011e2000c101d24 */
[----:B------:R-:W-:Y:S05]  /*27b0*/  BRA `(.L_x_36397) ;  /* 0x0000000800687947 */ /* 0x000fea0003800000 */
.L_x_36405:
        /* <DEDUP_REMOVED lines=21> */
.L_x_36410:
[----:B------:R-:W-:Y:S05]  /*2910*/  BSYNC B0 ;  /* 0x0000000000007941 */ /* 0x000fea0003800000 */
.L_x_36409:
[----:B------:R-:W-:-:S05]  /*2920*/  LOP3.LUT R3, R0, R3, RZ, 0xfc, !PT ;  /* 0x0000000300037212 */ /* 0x000fca00078efcff */
[----:B------:R0:W-:Y:S01]  /*2930*/  STG.E.U8 desc[UR36][R16.64], R3 ;  /* 0x0000000310007986 */ /* 0x0001e2000c101124 */
[----:B------:R-:W-:Y:S05]  /*2940*/  BRA `(.L_x_36397) ;  /* 0x0000000800047947 */ /* 0x000fea0003800000 */
.L_x_36408:
        /* <DEDUP_REMOVED lines=13> */
.L_x_36412:
[----:B------:R-:W-:Y:S01]  /*2a20*/  IMAD.MOV.U32 R0, RZ, RZ, 0x7f ;  /* 0x0000007fff007424 */ /* 0x000fe200078e00ff */
[----:B------:R-:W-:-:S04]  /*2a30*/  ISETP.GT.U32.AND P0, PT, R2, 0x7f800000, PT ;  /* 0x7f8000000200780c */ /* 0x000fc80003f04070 */
[----:B------:R-:W-:-:S09]  /*2a40*/  SEL R0, R0, 0x7c, P0 ;  /* 0x0000007c00007807 */ /* 0x000fd20000000000 */
.L_x_36413:
[----:B------:R-:W-:Y:S05]  /*2a50*/  BSYNC B0 ;  /* 0x0000000000007941 */ /* 0x000fea0003800000 */
.L_x_36411:
[----:B------:R-:W-:-:S04]  /*2a60*/  LOP3.LUT R2, R5, 0x80000000, RZ, 0xc0, !PT ;  /* 0x8000000005027812 */ /* 0x000fc800078ec0ff */
[----:B------:R-:W-:-:S04]  /*2a70*/  SHF.R.U32.HI R3, RZ, 0x18, R2 ;  /* 0x00000018ff037819 */ /* 0x000fc80000011602 */
[----:B------:R-:W-:-:S05]  /*2a80*/  LOP3.LUT R3, R0, R3, RZ, 0xfc, !PT ;  /* 0x0000000300037212 */ /* 0x000fca00078efcff */
[----:B------:R0:W-:Y:S01]  /*2a90*/  STG.E.U8 desc[UR36][R16.64], R3 ;  /* 0x0000000310007986 */ /* 0x0001e2000c101124 */
[----:B------:R-:W-:Y:S05]  /*2aa0*/  BRA `(.L_x_36397) ;  /* 0x0000000400ac7947 */ /* 0x000fea0003800000 */
.L_x_36407:
[----:B------:R-:W0:Y:S02]  /*2ab0*/  I2F.U16 R0, R5 ;  /* 0x0000000500007306 */ /* 0x000e240000101000 */
[----:B0-----:R-:W-:-:S05]  /*2ac0*/  F2FP.BF16.F32.PACK_AB R0, RZ, R0 ;  /* 0x00000000ff00723e */ /* 0x001fca00000010ff */
[----:B------:R0:W-:Y:S01]  /*2ad0*/  STG.E.U16 desc[UR36][R16.64], R0 ;  /* 0x0000000010007986 */ /* 0x0001e2000c101524 */
[----:B------:R-:W-:Y:S05]  /*2ae0*/  BRA `(.L_x_36397) ;  /* 0x00000004009c7947 */ /* 0x000fea0003800000 */
.L_x_36404:
        /* <DEDUP_REMOVED lines=10> */
.L_x_36416:
        /* <DEDUP_REMOVED lines=17> */
.L_x_36419:
[----:B------:R-:W-:-:S04]  /*2ca0*/  LOP3.LUT R2, R5, 0x80000000, RZ, 0xc0, !PT ;  /* 0x8000000005027812 */ /* 0x000fc800078ec0ff */
[----:B------:R-:W-:-:S04]  /*2cb0*/  SHF.R.U32.HI R3, RZ, 0x18, R2 ;  /* 0x00000018ff037819 */ /* 0x000fc80000011602 */
[----:B------:R-:W-:-:S04]  /*2cc0*/  LOP3.LUT R0, R0, R3, RZ, 0xfc, !PT ;  /* 0x0000000300007212 */ /* 0x000fc800078efcff */
[----:B------:R-:W-:-:S07]  /*2cd0*/  PRMT R8, R0, 0x7610, R8 ;  /* 0x0000761000087816 */ /* 0x000fce0000000008 */
.L_x_36418:
[----:B------:R-:W-:Y:S05]  /*2ce0*/  BSYNC B0 ;  /* 0x0000000000007941 */ /* 0x000fea0003800000 */
.L_x_36417:
[----:B------:R3:W-:Y:S01]  /*2cf0*/  STG.E.U8 desc[UR36][R16.64], R8 ;  /* 0x0000000810007986 */ /* 0x0007e2000c101124 */
[----:B------:R-:W-:Y:S05]  /*2d00*/  BRA `(.L_x_36397) ;  /* 0x0000000400147947 */ /* 0x000fea0003800000 */
.L_x_36415:
        /* <DEDUP_REMOVED lines=17> */
.L_x_36422:
[----:B------:R-:W-:-:S04]  /*2e20*/  LOP3.LUT R2, R5, 0x80000000, RZ, 0xc0, !PT ;  /* 0x8000000005027812 */ /* 0x000fc800078ec0ff */
[----:B------:R-:W-:-:S04]  /*2e30*/  SHF.R.U32.HI R3, RZ, 0x18, R2 ;  /* 0x00000018ff037819 */ /* 0x000fc80000011602 */
[----:B------:R-:W-:-:S04]  /*2e40*/  LOP3.LUT R0, R0, R3, RZ, 0xfc, !PT ;  /* 0x0000000300007212 */ /* 0x000fc800078efcff */
[----:B------:R-:W-:-:S07]  /*2e50*/  PRMT R8, R0, 0x7610, R8 ;  /* 0x0000761000087816 */ /* 0x000fce0000000008 */
.L_x_36421:
[----:B------:R-:W-:Y:S05]  /*2e60*/  BSYNC B0 ;  /* 0x0000000000007941 */ /* 0x000fea0003800000 */
.L_x_36420:
[----:B------:R0:W-:Y:S01]  /*2e70*/  STG.E.U8 desc[UR36][R16.64], R8 ;  /* 0x0000000810007986 */ /* 0x0001e2000c101124 */
[----:B------:R-:W-:Y:S05]  /*2e80*/  BRA `(.L_x_36397) ;  /* 0x0000000000b47947 */ /* 0x000fea0003800000 */
.L_x_36414:
        /* <DEDUP_REMOVED lines=22> */
.L_x_36396:
        /* <DEDUP_REMOVED lines=16> */
.L_x_36425:
[----:B------:R-:W-:Y:S05]  /*30f0*/  BRA `(.L_x_36397) ;  /* 0x0000000000187947 */ /* 0x000fea0003800000 */
.L_x_36424:
[----:B------:R-:W-:Y:S01]  /*3100*/  LOP3.LUT R2, R5, 0xffff, RZ, 0xc0, !PT ;  /* 0x0000ffff05027812 */ /* 0x000fe200078ec0ff */
[----:B------:R-:W-:-:S05]  /*3110*/  IMAD.MOV.U32 R3, RZ, RZ, RZ ;  /* 0x000000ffff037224 */ /* 0x000fca00078e00ff */
[----:B------:R2:W-:Y:S01]  /*3120*/  STG.E.64 desc[UR36][R16.64], R2 ;  /* 0x0000000210007986 */ /* 0x0005e2000c101b24 */
[----:B------:R-:W-:Y:S05]  /*3130*/  BRA `(.L_x_36397) ;  /* 0x0000000000087947 */ /* 0x000fea0003800000 */
.L_x_36423:
[----:B------:R-:W-:-:S05]  /*3140*/  LOP3.LUT R5, R5, 0xffff, RZ, 0xc0, !PT ;  /* 0x0000ffff05057812 */ /* 0x000fca00078ec0ff */
[----:B------:R0:W-:Y:S02]  /*3150*/  STG.E desc[UR36][R16.64], R5 ;  /* 0x0000000510007986 */ /* 0x0001e4000c101924 */
.L_x_36397:
[----:B------:R-:W-:-:S04]  /*3160*/  IMAD R18, R23, 0x200, R18 ;  /* 0x0000020017127824 */ /* 0x000fc800078e0212 */
[----:B------:R-:W-:-:S07]  /*3170*/  VIADD R19, R18, 0x80 ;  /* 0x0000008012137836 */ /* 0x000fce0000000000 */
.L_x_36357:
[----:B------:R-:W-:Y:S05]  /*3180*/  BSYNC B6 ;  /* 0x0000000000067941 */ /* 0x000fea0003800000 */
.L_x_36356:
        /* <DEDUP_REMOVED lines=307> */
.L_x_36428:
        /* <DEDUP_REMOVED lines=20> */
.L_x_36432:
[----:B------:R4:W5:Y:S01]  /*4600*/  LDG.E.U8 R0, desc[UR36][R4.64] ;  /* 0x0000002404007981 */ /* 0x000962000c1e1100 */
[----:B------:R-:W-:Y:S05]  /*4610*/  BRA `(.L_x_36434) ;  /* 0x0000000c00647947 */ /* 0x000fea0003800000 */
.L_x_36431:
        /* <DEDUP_REMOVED lines=8> */
.L_x_36436:
[----:B------:R0:W5:Y:S01]  /*46a0*/  LDG.E.U8 R0, desc[UR36][R4.64] ;  /* 0x0000002404007981 */ /* 0x000162000c1e1100 */
[----:B------:R-:W-:Y:S05]  /*46b0*/  BRA `(.L_x_36434) ;  /* 0x0000000c003c7947 */ /* 0x000fea0003800000 */
.L_x_36435:
[----:B------:R0:W5:Y:S01]  /*46c0*/  LDG.E.U16 R0, desc[UR36][R4.64] ;  /* 0x0000002404007981 */ /* 0x000162000c1e1500 */
[----:B------:R-:W-:Y:S05]  /*46d0*/  BRA `(.L_x_36434) ;  /* 0x0000000c00347947 */ /* 0x000fea0003800000 */
.L_x_36430:
        /* <DEDUP_REMOVED lines=10> */
.L_x_36438:
[----:B------:R-:W2:Y:S02]  /*4780*/  LDG.E.U16 R2, desc[UR36][R4.64] ;  /* 0x0000002404027981 */ /* 0x000ea4000c1e1500 */
[----:B--2---:R-:W-:-:S06]  /*4790*/  HADD2.F32 R2, -RZ, R2.H0_H0 ;  /* 0x20000002ff027230 */ /* 0x004fcc0000004100 */
[----:B------:R-:W0:Y:S02]  /*47a0*/  F2I.S64.TRUNC R2, R2 ;  /* 0x0000000200027311 */ /* 0x000e24000020d900 */
[----:B0-----:R-:W-:Y:S01]  /*47b0*/  PRMT R0, R2, 0x7610, R0 ;  /* 0x0000761002007816 */ /* 0x001fe20000000000 */
[----:B------:R-:W-:Y:S06]  /*47c0*/  BRA `(.L_x_36434) ;  /* 0x0000000800f87947 */ /* 0x000fec0003800000 */
.L_x_36437:
        /* <DEDUP_REMOVED lines=10> */
.L_x_36440:
[----:B------:R-:W2:Y:S02]  /*4870*/  LDG.E.U16 R4, desc[UR36][R4.64] ;  /* 0x0000002404047981 */ /* 0x000ea4000c1e1500 */
[----:B--2---:R-:W-:-:S06]  /*4880*/  HADD2.F32 R2, -RZ, R4.H0_H0 ;  /* 0x20000004ff027230 */ /* 0x004fcc0000004100 */
[----:B------:R-:W0:Y:S02]  /*4890*/  F2I.S64.TRUNC R2, R2 ;  /* 0x0000000200027311 */ /* 0x000e24000020d900 */
[----:B0-----:R-:W-:Y:S01]  /*48a0*/  PRMT R0, R2, 0x7610, R0 ;  /* 0x0000761002007816 */ /* 0x001fe20000000000 */
[----:B------:R-:W-:Y:S06]  /*48b0*/  BRA `(.L_x_36434) ;  /* 0x0000000800bc7947 */ /* 0x000fec0003800000 */
.L_x_36439:
[----:B------:R-:W2:Y:S02]  /*48c0*/  LDG.E.64 R2, desc[UR36][R4.64] ;  /* 0x0000002404027981 */ /* 0x000ea4000c1e1b00 */
[----:B--2---:R-:W0:Y:S02]  /*48d0*/  F2I.S64.F64.TRUNC R2, R2 ;  /* 0x0000000200027311 */ /* 0x004e24000030d900 */
[----:B0-----:R-:W-:Y:S01]  /*48e0*/  PRMT R0, R2, 0x7610, R0 ;  /* 0x0000761002007816 */ /* 0x001fe20000000000 */
[----:B------:R-:W-:Y:S06]  /*48f0*/  BRA `(.L_x_36434) ;  /* 0x0000000800ac7947 */ /* 0x000fec0003800000 */
.L_x_36429:
        /* <DEDUP_REMOVED lines=12> */
.L_x_36443:
[----:B------:R-:W2:Y:S02]  /*49c0*/  LDG.E.64 R4, desc[UR36][R4.64] ;  /* 0x0000002404047981 */ /* 0x000ea4000c1e1b00 */
[----:B--2---:R-:W0:Y:S02]  /*49d0*/  F2I.S64.F64.TRUNC R2, R4 ;  /* 0x0000000400027311 */ /* 0x004e24000030d900 */
[----:B0-----:R-:W-:Y:S01]  /*49e0*/  PRMT R0, R2, 0x7610, R0 ;  /* 0x0000761002007816 */ /* 0x001fe20000000000 */
[----:B------:R-:W-:Y:S06]  /*49f0*/  BRA `(.L_x_36434) ;  /* 0x00000008006c7947 */ /* 0x000fec0003800000 */
.L_x_36442:
        /* <DEDUP_REMOVED lines=28> */
.L_x_36445:
        /* <DEDUP_REMOVED lines=15> */
.L_x_36444:
[----:B------:R-:W2:Y:S02]  /*4cb0*/  LDG.E.U16 R2, desc[UR36][R4.64] ;  /* 0x0000002404027981 */ /* 0x000ea4000c1e1500 */
[----:B--2---:R-:W-:-:S06]  /*4cc0*/  IMAD.U32 R2, R2, 0x10000, RZ ;  /* 0x0001000002027824 */ /* 0x004fcc00078e00ff */
[----:B------:R-:W0:Y:S02]  /*4cd0*/  F2I.S64.TRUNC R2, R2 ;  /* 0x0000000200027311 */ /* 0x000e24000020d900 */
[----:B0-----:R-:W-:Y:S01]  /*4ce0*/  PRMT R0, R2, 0x7610, R0 ;  /* 0x0000761002007816 */ /* 0x001fe20000000000 */
[----:B------:R-:W-:Y:S06]  /*4cf0*/  BRA `(.L_x_36434) ;  /* 0x0000000400ac7947 */ /* 0x000fec0003800000 */
.L_x_36441:
        /* <DEDUP_REMOVED lines=10> */
.L_x_36448:
        /* <DEDUP_REMOVED lines=21> */
.L_x_36452:
[----:B------:R-:W-:Y:S05]  /*4ef0*/  BSYNC B1 ;  /* 0x0000000000017941 */ /* 0x000fea0003800000 */
.L_x_36451:
[----:B------:R-:W-:Y:S01]  /*4f00*/  IMAD.SHL.U32 R2, R2, 0x100000, RZ ;  /* 0x0010000002027824 */ /* 0x000fe200078e00ff */
[----:B------:R-:W-:-:S04]  /*4f10*/  LEA R3, R0, 0x3b800000, 0x17 ;  /* 0x3b80000000037811 */ /* 0x000fc800078eb8ff */
[----:B------:R-:W-:-:S07]  /*4f20*/  LOP3.LUT R2, R3, R2, R4, 0xfe, !PT ;  /* 0x0000000203027212 */ /* 0x000fce00078efe04 */
.L_x_36450:
[----:B------:R-:W-:Y:S05]  /*4f30*/  BSYNC B0 ;  /* 0x0000000000007941 */ /* 0x000fea0003800000 */
.L_x_36449:
[----:B------:R-:W0:Y:S02]  /*4f40*/  F2I.S64.TRUNC R2, R2 ;  /* 0x0000000200027311 */ /* 0x000e24000020d900 */
[----:B0-----:R-:W-:Y:S01]  /*4f50*/  PRMT R0, R2, 0x7610, R0 ;  /* 0x0000761002007816 */ /* 0x001fe20000000000 */
[----:B------:R-:W-:Y:S06]  /*4f60*/  BRA `(.L_x_36434) ;  /* 0x0000000400107947 */ /* 0x000fec0003800000 */
.L_x_36447:
        /* <DEDUP_REMOVED lines=21> */
.L_x_36456:
[----:B------:R-:W-:Y:S05]  /*50c0*/  BSYNC B1 ;  /* 0x0000000000017941 */ /* 0x000fea0003800000 */
.L_x_36455:
[----:B------:R-:W-:Y:S01]  /*50d0*/  IMAD.SHL.U32 R2, R2, 0x200000, RZ ;  /* 0x0020000002027824 */ /* 0x000fe200078e00ff */
[----:B------:R-:W-:-:S04]  /*50e0*/  LEA R3, R0, 0x37800000, 0x17 ;  /* 0x3780000000037811 */ /* 0x000fc800078eb8ff */
[----:B------:R-:W-:-:S07]  /*50f0*/  LOP3.LUT R2, R3, R2, R4, 0xfe, !PT ;  /* 0x0000000203027212 */ /* 0x000fce00078efe04 */
.L_x_36454:
[----:B------:R-:W-:Y:S05]  /*5100*/  BSYNC B0 ;  /* 0x0000000000007941 */ /* 0x000fea0003800000 */
.L_x_36453:
[----:B------:R-:W0:Y:S02]  /*5110*/  F2I.S64.TRUNC R2, R2 ;  /* 0x0000000200027311 */ /* 0x000e24000020d900 */
[----:B0-----:R-:W-:Y:S01]  /*5120*/  PRMT R0, R2, 0x7610, R0 ;  /* 0x0000761002007816 */ /* 0x001fe20000000000 */
[----:B------:R-:W-:Y:S06]  /*5130*/  BRA `(.L_x_36434) ;  /* 0x00000000009c7947 */ /* 0x000fec0003800000 */
.L_x_36446:
        /* <DEDUP_REMOVED lines=14> */
.L_x_36460:
[----:B------:R-:W-:Y:S05]  /*5220*/  BSYNC B0 ;  /* 0x0000000000007941 */ /* 0x000fea0003800000 */
.L_x_36459:
[----:B------:R-:W0:Y:S02]  /*5230*/  F2I.S64.TRUNC R2, R2 ;  /* 0x0000000200027311 */ /* 0x000e24000020d900 */
[----:B0-----:R-:W-:Y:S01]  /*5240*/  PRMT R0, R2, 0x7610, R0 ;  /* 0x0000761002007816 */ /* 0x001fe20000000000 */
[----:B------:R-:W-:Y:S06]  /*5250*/  BRA `(.L_x_36434) ;  /* 0x0000000000547947 */ /* 0x000fec0003800000 */
.L_x_36433:
        /* <DEDUP_REMOVED lines=16> */
.L_x_36461:
[----:B------:R-:W-:Y:S01]  /*5360*/  PRMT R0, RZ, 0x7610, R0 ;  /* 0x00007610ff007816 */ /* 0x000fe20000000000 */
[----:B------:R-:W-:Y:S06]  /*5370*/  BRA `(.L_x_36434) ;  /* 0x00000000000c7947 */ /* 0x000fec0003800000 */
.L_x_36458:
[----:B------:R1:W5:Y:S01]  /*5380*/  LDG.E.U8 R0, desc[UR36][R4.64] ;  /* 0x0000002404007981 */ /* 0x000362000c1e1100 */
[----:B------:R-:W-:Y:S05]  /*5390*/  BRA `(.L_x_36434) ;  /* 0x0000000000047947 */ /* 0x000fea0003800000 */
.L_x_36457:
[----:B------:R2:W5:Y:S02]  /*53a0*/  LDG.E.U8 R0, desc[UR36][R4.64] ;  /* 0x0000002404007981 */ /* 0x000564000c1e1100 */
.L_x_36434:
        /* <DEDUP_REMOVED lines=19> */
.L_x_36465:
[----:B------:R0:W-:Y:S01]  /*54e0*/  STG.E.U8 desc[UR36][R16.64], R5 ;  /* 0x0000000510007986 */ /* 0x0001e2000c101124 */
[----:B------:R-:W-:Y:S05]  /*54f0*/  BRA `(.L_x_36467) ;  /* 0x0000000c00607947 */ /* 0x000fea0003800000 */
.L_x_36464:
        /* <DEDUP_REMOVED lines=10> */
.L_x_36469:
[----:B------:R-:W-:-:S05]  /*55a0*/  LOP3.LUT R5, R5, 0xffff, RZ, 0xc0, !PT ;  /* 0x0000ffff05057812 */ /* 0x000fca00078ec0ff */
[----:B------:R3:W-:Y:S01]  /*55b0*/  STG.E desc[UR36][R16.64], R5 ;  /* 0x0000000510007986 */ /* 0x0007e2000c101924 */
[----:B------:R-:W-:Y:S05]  /*55c0*/  BRA `(.L_x_36467) ;  /* 0x0000000c002c7947 */ /* 0x000fea0003800000 */
.L_x_36468:
[----:B------:R2:W-:Y:S01]  /*55d0*/  STG.E.U16 desc[UR36][R16.64], R5 ;  /* 0x0000000510007986 */ /* 0x0005e2000c101524 */
[----:B------:R-:W-:Y:S05]  /*55e0*/  BRA `(.L_x_36467) ;  /* 0x0000000c00247947 */ /* 0x000fea0003800000 */
.L_x_36463:
        /* <DEDUP_REMOVED lines=9> */
.L_x_36471:
[----:B------:R-:W0:Y:S02]  /*5680*/  I2F.U16 R0, R5 ;  /* 0x0000000500007306 */ /* 0x000e240000101000 */
[----:B0-----:R-:W-:-:S05]  /*5690*/  F2FP.F16.F32.PACK_AB R0, RZ, R0 ;  /* 0x00000000ff00723e */ /* 0x001fca00000000ff */
[----:B------:R0:W-:Y:S01]  /*56a0*/  STG.E.U16 desc[UR36][R16.64], R0 ;  /* 0x0000000010007986 */ /* 0x0001e2000c101524 */
[----:B------:R-:W-:Y:S05]  /*56b0*/  BRA `(.L_x_36467) ;  /* 0x0000000800f07947 */ /* 0x000fea0003800000 */
.L_x_36470:
        /* <DEDUP_REMOVED lines=10> */
.L_x_36473:
[----:B------:R-:W0:Y:S02]  /*5760*/  I2F.U16 R5, R5 ;  /* 0x0000000500057306 */ /* 0x000e240000101000 */
[----:B0-----:R-:W-:-:S04]  /*5770*/  F2FP.F16.F32.PACK_AB R3, RZ, R5 ;  /* 0x00000005ff03723e */ /* 0x001fc800000000ff */
[----:B------:R-:W-:-:S05]  /*5780*/  PRMT R3, R3, 0x5410, RZ ;  /* 0x0000541003037816 */ /* 0x000fca00000000ff */
[----:B------:R0:W-:Y:S01]  /*5790*/  STG.E desc[UR36][R16.64], R3 ;  /* 0x0000000310007986 */ /* 0x0001e2000c101924 */
[----:B------:R-:W-:Y:S05]  /*57a0*/  BRA `(.L_x_36467) ;  /* 0x0000000800b47947 */ /* 0x000fea0003800000 */
.L_x_36472:
[----:B------:R-:W0:Y:S02]  /*57b0*/  I2F.F64.U16 R2, R5 ;  /* 0x0000000500027312 */ /* 0x000e240000101800 */
[----:B0-----:R0:W-:Y:S01]  /*57c0*/  STG.E.64 desc[UR36][R16.64], R2 ;  /* 0x0000000210007986 */ /* 0x0011e2000c101b24 */
[----:B------:R-:W-:Y:S05]  /*57d0*/  BRA `(.L_x_36467) ;  /* 0x0000000800a87947 */ /* 0x000fea0003800000 */
.L_x_36462:
        /* <DEDUP_REMOVED lines=12> */
.L_x_36476:
[----:B------:R-:W0:Y:S01]  /*58a0*/  I2F.F64.U16 R4, R5 ;  /* 0x0000000500047312 */ /* 0x000e220000101800 */
[----:B------:R-:W-:-:S05]  /*58b0*/  CS2R R6, SRZ ;  /* 0x0000000000067805 */ /* 0x000fca000001ff00 */
[----:B0-----:R0:W-:Y:S01]  /*58c0*/  STG.E.128 desc[UR36][R16.64], R4 ;  /* 0x0000000410007986 */ /* 0x0011e2000c101d24 */
[----:B------:R-:W-:Y:S05]  /*58d0*/  BRA `(.L_x_36467) ;  /* 0x0000000800687947 */ /* 0x000fea0003800000 */
.L_x_36475:
        /* <DEDUP_REMOVED lines=21> */
.L_x_36480:
[----:B------:R-:W-:Y:S05]  /*5a30*/  BSYNC B0 ;  /* 0x0000000000007941 */ /* 0x000fea0003800000 */
.L_x_36479:
[----:B------:R-:W-:-:S05]  /*5a40*/  LOP3.LUT R3, R0, R3, RZ, 0xfc, !PT ;  /* 0x0000000300037212 */ /* 0x000fca00078efcff */
[----:B------:R0:W-:Y:S01]  /*5a50*/  STG.E.U8 desc[UR36][R16.64], R3 ;  /* 0x0000000310007986 */ /* 0x0001e2000c101124 */
[----:B------:R-:W-:Y:S05]  /*5a60*/  BRA `(.L_x_36467) ;  /* 0x0000000800047947 */ /* 0x000fea0003800000 */
.L_x_36478:
        /* <DEDUP_REMOVED lines=13> */
.L_x_36482:
[----:B------:R-:W-:Y:S01]  /*5b40*/  IMAD.MOV.U32 R0, RZ, RZ, 0x7f ;  /* 0x0000007fff007424 */ /* 0x000fe200078e00ff */
[----:B------:R-:W-:-:S04]  /*5b50*/  ISETP.GT.U32.AND P0, PT, R2, 0x7f800000, PT ;  /* 0x7f8000000200780c */ /* 0x000fc80003f04070 */
[----:B------:R-:W-:-:S09]  /*5b60*/  SEL R0, R0, 0x7c, P0 ;  /* 0x0000007c00007807 */ /* 0x000fd20000000000 */
.L_x_36483:
[----:B------:R-:W-:Y:S05]  /*5b70*/  BSYNC B0 ;  /* 0x0000000000007941 */ /* 0x000fea0003800000 */
.L_x_36481:
[----:B------:R-:W-:-:S04]  /*5b80*/  LOP3.LUT R2, R5, 0x80000000, RZ, 0xc0, !PT ;  /* 0x8000000005027812 */ /* 0x000fc800078ec0ff */
[----:B------:R-:W-:-:S04]  /*5b90*/  SHF.R.U32.HI R3, RZ, 0x18, R2 ;  /* 0x00000018ff037819 */ /* 0x000fc80000011602 */
[----:B------:R-:W-:-:S05]  /*5ba0*/  LOP3.LUT R3, R0, R3, RZ, 0xfc, !PT ;  /* 0x0000000300037212 */ /* 0x000fca00078efcff */
[----:B------:R0:W-:Y:S01]  /*5bb0*/  STG.E.U8 desc[UR36][R16.64], R3 ;  /* 0x0000000310007986 */ /* 0x0001e2000c101124 */
[----:B------:R-:W-:Y:S05]  /*5bc0*/  BRA `(.L_x_36467) ;  /* 0x0000000400ac7947 */ /* 0x000fea0003800000 */
.L_x_36477:
[----:B------:R-:W0:Y:S02]  /*5bd0*/  I2F.U16 R0, R5 ;  /* 0x0000000500007306 */ /* 0x000e240000101000 */
[----:B0-----:R-:W-:-:S05]  /*5be0*/  F2FP.BF16.F32.PACK_AB R0, RZ, R0 ;  /* 0x00000000ff00723e */ /* 0x001fca00000010ff */
[----:B------:R0:W-:Y:S01]  /*5bf0*/  STG.E.U16 desc[UR36][R16.64], R0 ;  /* 0x0000000010007986 */ /* 0x0001e2000c101524 */
[----:B------:R-:W-:Y:S05]  /*5c00*/  BRA `(.L_x_36467) ;  /* 0x00000004009c7947 */ /* 0x000fea0003800000 */
.L_x_36474:
        /* <DEDUP_REMOVED lines=10> */
.L_x_36486:
        /* <DEDUP_REMOVED lines=17> */
.L_x_36489:
[----:B------:R-:W-:-:S04]  /*5dc0*/  LOP3.LUT R2, R5, 0x80000000, RZ, 0xc0, !PT ;  /* 0x8000000005027812 */ /* 0x000fc800078ec0ff */
[----:B------:R-:W-:-:S04]  /*5dd0*/  SHF.R.U32.HI R3, RZ, 0x18, R2 ;  /* 0x00000018ff037819 */ /* 0x000fc80000011602 */
[----:B------:R-:W-:-:S04]  /*5de0*/  LOP3.LUT R0, R0, R3, RZ, 0xfc, !PT ;  /* 0x0000000300007212 */ /* 0x000fc800078efcff */
[----:B------:R-:W-:-:S07]  /*5df0*/  PRMT R8, R0, 0x7610, R8 ;  /* 0x0000761000087816 */ /* 0x000fce0000000008 */
.L_x_36488:
[----:B------:R-:W-:Y:S05]  /*5e00*/  BSYNC B0 ;  /* 0x0000000000007941 */ /* 0x000fea0003800000 */
.L_x_36487:
[----:B------:R0:W-:Y:S01]  /*5e10*/  STG.E.U8 desc[UR36][R16.64], R8 ;  /* 0x0000000810007986 */ /* 0x0001e2000c101124 */
[----:B------:R-:W-:Y:S05]  /*5e20*/  BRA `(.L_x_36467) ;  /* 0x0000000400147947 */ /* 0x000fea0003800000 */
.L_x_36485:
        /* <DEDUP_REMOVED lines=17> */
.L_x_36492:
[----:B------:R-:W-:-:S04]  /*5f40*/  LOP3.LUT R2, R5, 0x80000000, RZ, 0xc0, !PT ;  /* 0x8000000005027812 */ /* 0x000fc800078ec0ff */
[----:B------:R-:W-:-:S04]  /*5f50*/  SHF.R.U32.HI R3, RZ, 0x18, R2 ;  /* 0x00000018ff037819 */ /* 0x000fc80000011602 */
[----:B------:R-:W-:-:S04]  /*5f60*/  LOP3.LUT R0, R0, R3, RZ, 0xfc, !PT ;  /* 0x0000000300007212 */ /* 0x000fc800078efcff */
[----:B------:R-:W-:-:S07]  /*5f70*/  PRMT R8, R0, 0x7610, R8 ;  /* 0x0000761000087816 */ /* 0x000fce0000000008 */
.L_x_36491:
[----:B------:R-:W-:Y:S05]  /*5f80*/  BSYNC B0 ;  /* 0x0000000000007941 */ /* 0x000fea0003800000 */
.L_x_36490:
[----:B------:R0:W-:Y:S01]  /*5f90*/  STG.E.U8 desc[UR36][R16.64], R8 ;  /* 0x0000000810007986 */ /* 0x0001e2000c101124 */
[----:B------:R-:W-:Y:S05]  /*5fa0*/  BRA `(.L_x_36467) ;  /* 0x0000000000b47947 */ /* 0x000fea0003800000 */
.L_x_36484:
        /* <DEDUP_REMOVED lines=22> */
.L_x_36466:
        /* <DEDUP_REMOVED lines=16> */
.L_x_36495:
[----:B------:R-:W-:Y:S05]  /*6210*/  BRA `(.L_x_36467) ;  /* 0x0000000000187947 */ /* 0x000fea0003800000 */
.L_x_36494:
[----:B------:R-:W-:Y:S01]  /*6220*/  LOP3.LUT R2, R5, 0xffff, RZ, 0xc0, !PT ;  /* 0x0000ffff05027812 */ /* 0x000fe200078ec0ff */
[----:B------:R-:W-:-:S05]  /*6230*/  IMAD.MOV.U32 R3, RZ, RZ, RZ ;  /* 0x000000ffff037224 */ /* 0x000fca00078e00ff */
[----:B------:R0:W-:Y:S01]  /*6240*/  STG.E.64 desc[UR36][R16.64], R2 ;  /* 0x0000000210007986 */ /* 0x0001e2000c101b24 */
[----:B------:R-:W-:Y:S05]  /*6250*/  BRA `(.L_x_36467) ;  /* 0x0000000000087947 */ /* 0x000fea0003800000 */
.L_x_36493:
[----:B------:R-:W-:-:S05]  /*6260*/  LOP3.LUT R5, R5, 0xffff, RZ, 0xc0, !PT ;  /* 0x0000ffff05057812 */ /* 0x000fca00078ec0ff */
[----:B------:R0:W-:Y:S02]  /*6270*/  STG.E desc[UR36][R16.64], R5 ;  /* 0x0000000510007986 */ /* 0x0001e4000c101924 */
.L_x_36467:
[----:B------:R-:W-:-:S07]  /*6280*/  VIADD R19, R19, 0x80 ;  /* 0x0000008013137836 */ /* 0x000fce0000000000 */
.L_x_36427:
[----:B------:R-:W-:Y:S05]  /*6290*/  BSYNC B6 ;  /* 0x0000000000067941 */ /* 0x000fea0003800000 */
.L_x_36426:
        /* <DEDUP_REMOVED lines=307> */
.L_x_36498:
        /* <DEDUP_REMOVED lines=20> */
.L_x_36502:
[----:B------:R3:W5:Y:S01]  /*7710*/  LDG.E.U8 R0, desc[UR36][R4.64] ;  /* 0x0000002404007981 */ /* 0x000762000c1e1100 */
[----:B------:R-:W-:Y:S05]  /*7720*/  BRA `(.L_x_36504) ;  /* 0x0000000c00647947 */ /* 0x000fea0003800000 */
.L_x_36501:
        /* <DEDUP_REMOVED lines=8> */
.L_x_36506:
[----:B------:R0:W5:Y:S01]  /*77b0*/  LDG.E.U8 R0, desc[UR36][R4.64] ;  /* 0x0000002404007981 */ /* 0x000162000c1e1100 */
[----:B------:R-:W-:Y:S05]  /*77c0*/  BRA `(.L_x_36504) ;  /* 0x0000000c003c7947 */ /* 0x000fea0003800000 */
.L_x_36505:
[----:B------:R0:W5:Y:S01]  /*77d0*/  LDG.E.U16 R0, desc[UR36][R4.64] ;  /* 0x0000002404007981 */ /* 0x000162000c1e1500 */
[----:B------:R-:W-:Y:S05]  /*77e0*/  BRA `(.L_x_36504) ;  /* 0x0000000c00347947 */ /* 0x000fea0003800000 */
.L_x_36500:
        /* <DEDUP_REMOVED lines=10> */
.L_x_36508:
[----:B------:R-:W2:Y:S02]  /*7890*/  LDG.E.U16 R2, desc[UR36][R4.64] ;  /* 0x0000002404027981 */ /* 0x000ea4000c1e1500 */
[----:B--2---:R-:W-:-:S06]  /*78a0*/  HADD2.F32 R2, -RZ, R2.H0_H0 ;  /* 0x20000002ff027230 */ /* 0x004fcc0000004100 */
[----:B------:R-:W0:Y:S02]  /*78b0*/  F2I.S64.TRUNC R2, R2 ;  /* 0x0000000200027311 */ /* 0x000e24000020d900 */
[----:B0-----:R-:W-:Y:S01]  /*78c0*/  PRMT R0, R2, 0x7610, R0 ;  /* 0x0000761002007816 */ /* 0x001fe20000000000 */
[----:B------:R-:W-:Y:S06]  /*78d0*/  BRA `(.L_x_36504) ;  /* 0x0000000800f87947 */ /* 0x000fec0003800000 */
.L_x_36507:
        /* <DEDUP_REMOVED lines=10> */
.L_x_36510:
[----:B------:R-:W2:Y:S02]  /*7980*/  LDG.E.U16 R4, desc[UR36][R4.64] ;  /* 0x0000002404047981 */ /* 0x000ea4000c1e1500 */
[----:B--2---:R-:W-:-:S06]  /*7990*/  HADD2.F32 R2, -RZ, R4.H0_H0 ;  /* 0x20000004ff027230 */ /* 0x004fcc0000004100 */
[----:B------:R-:W0:Y:S02]  /*79a0*/  F2I.S64.TRUNC R2, R2 ;  /* 0x0000000200027311 */ /* 0x000e24000020d900 */
[----:B0-----:R-:W-:Y:S01]  /*79b0*/  PRMT R0, R2, 0x7610, R0 ;  /* 0x0000761002007816 */ /* 0x001fe20000000000 */
[----:B------:R-:W-:Y:S06]  /*79c0*/  BRA `(.L_x_36504) ;  /* 0x0000000800bc7947 */ /* 0x000fec0003800000 */
.L_x_36509:
[----:B------:R-:W2:Y:S02]  /*79d0*/  LDG.E.64 R2, desc[UR36][R4.64] ;  /* 0x0000002404027981 */ /* 0x000ea4000c1e1b00 */
[----:B--2---:R-:W0:Y:S02]  /*79e0*/  F2I.S64.F64.TRUNC R2, R2 ;  /* 0x0000000200027311 */ /* 0x004e24000030d900 */
[----:B0-----:R-:W-:Y:S01]  /*79f0*/  PRMT R0, R2, 0x7610, R0 ;  /* 0x0000761002007816 */ /* 0x001fe20000000000 */
[----:B------:R-:W-:Y:S06]  /*7a00*/  BRA `(.L_x_36504) ;  /* 0x0000000800ac7947 */ /* 0x000fec0003800000 */
.L_x_36499:
        /* <DEDUP_REMOVED lines=12> */
.L_x_36513:
[----:B------:R-:W2:Y:S02]  /*7ad0*/  LDG.E.64 R4, desc[UR36][R4.64] ;  /* 0x0000002404047981 */ /* 0x000ea4000c1e1b00 */
[----:B--2---:R-:W0:Y:S02]  /*7ae0*/  F2I.S64.F64.TRUNC R2, R4 ;  /* 0x0000000400027311 */ /* 0x004e24000030d900 */
[----:B0-----:R-:W-:Y:S01]  /*7af0*/  PRMT R0, R2, 0x7610, R0 ;  /* 0x0000761002007816 */ /* 0x001fe20000000000 */
[----:B------:R-:W-:Y:S06]  /*7b00*/  BRA `(.L_x_36504) ;  /* 0x00000008006c7947 */ /* 0x000fec0003800000 */
.L_x_36512:
        /* <DEDUP_REMOVED lines=28> */
.L_x_36515:
        /* <DEDUP_REMOVED lines=15> */
.L_x_36514:
[----:B------:R-:W2:Y:S02]  /*7dc0*/  LDG.E.U16 R2, desc[UR36][R4.64] ;  /* 0x0000002404027981 */ /* 0x000ea4000c1e1500 */
[----:B--2---:R-:W-:-:S06]  /*7dd0*/  IMAD.U32 R2, R2, 0x10000, RZ ;  /* 0x0001000002027824 */ /* 0x004fcc00078e00ff */
[----:B------:R-:W0:Y:S02]  /*7de0*/  F2I.S64.TRUNC R2, R2 ;  /* 0x0000000200027311 */ /* 0x000e24000020d900 */
[----:B0-----:R-:W-:Y:S01]  /*7df0*/  PRMT R0, R2, 0x7610, R0 ;  /* 0x0000761002007816 */ /* 0x001fe20000000000 */
[----:B------:R-:W-:Y:S06]  /*7e00*/  BRA `(.L_x_36504) ;  /* 0x0000000400ac7947 */ /* 0x000fec0003800000 */
.L_x_36511:
        /* <DEDUP_REMOVED lines=10> */
.L_x_36518:
        /* <DEDUP_REMOVED lines=21> */
.L_x_36522:
[----:B------:R-:W-:Y:S05]  /*8000*/  BSYNC B1 ;  /* 0x0000000000017941 */ /* 0x000fea0003800000 */
.L_x_36521:
[----:B------:R-:W-:Y:S01]  /*8010*/  IMAD.SHL.U32 R2, R2, 0x100000, RZ ;  /* 0x0010000002027824 */ /* 0x000fe200078e00ff */
[----:B------:R-:W-:-:S04]  /*8020*/  LEA R3, R0, 0x3b800000, 0x17 ;  /* 0x3b80000000037811 */ /* 0x000fc800078eb8ff */
[----:B------:R-:W-:-:S07]  /*8030*/  LOP3.LUT R2, R3, R2, R4, 0xfe, !PT ;  /* 0x0000000203027212 */ /* 0x000fce00078efe04 */
.L_x_36520:
[----:B------:R-:W-:Y:S05]  /*8040*/  BSYNC B0 ;  /* 0x0000000000007941 */ /* 0x000fea0003800000 */
.L_x_36519:
[----:B------:R-:W0:Y:S02]  /*8050*/  F2I.S64.TRUNC R2, R2 ;  /* 0x0000000200027311 */ /* 0x000e24000020d900 */
[----:B0-----:R-:W-:Y:S01]  /*8060*/  PRMT R0, R2, 0x7610, R0 ;  /* 0x0000761002007816 */ /* 0x001fe20000000000 */
[----:B------:R-:W-:Y:S06]  /*8070*/  BRA `(.L_x_36504) ;  /* 0x0000000400107947 */ /* 0x000fec0003800000 */
.L_x_36517:
        /* <DEDUP_REMOVED lines=21> */
.L_x_36526:
[----:B------:R-:W-:Y:S05]  /*81d0*/  BSYNC B1 ;  /* 0x0000000000017941 */ /* 0x000fea0003800000 */
.L_x_36525:
[----:B------:R-:W-:Y:S01]  /*81e0*/  IMAD.SHL.U32 R2, R2, 0x200000, RZ ;  /* 0x0020000002027824 */ /* 0x000fe200078e00ff */
[----:B------:R-:W-:-:S04]  /*81f0*/  LEA R3, R0, 0x37800000, 0x17 ;  /* 0x3780000000037811 */ /* 0x000fc800078eb8ff */
[----:B------:R-:W-:-:S07]  /*8200*/  LOP3.LUT R2, R3, R2, R4, 0xfe, !PT ;  /* 0x0000000203027212 */ /* 0x000fce00078efe04 */
.L_x_36524:
[----:B------:R-:W-:Y:S05]  /*8210*/  BSYNC B0 ;  /* 0x0000000000007941 */ /* 0x000fea0003800000 */
.L_x_36523:
[----:B------:R-:W0:Y:S02]  /*8220*/  F2I.S64.TRUNC R2, R2 ;  /* 0x0000000200027311 */ /* 0x000e24000020d900 */
[----:B0-----:R-:W-:Y:S01]  /*8230*/  PRMT R0, R2, 0x7610, R0 ;  /* 0x0000761002007816 */ /* 0x001fe20000000000 */
[----:B------:R-:W-:Y:S06]  /*8240*/  BRA `(.L_x_36504) ;  /* 0x00000000009c7947 */ /* 0x000fec0003800000 */
.L_x_36516:
        /* <DEDUP_REMOVED lines=14> */
.L_x_36530:
[----:B------:R-:W-:Y:S05]  /*8330*/  BSYNC B0 ;  /* 0x0000000000007941 */ /* 0x000fea0003800000 */
.L_x_36529:
[----:B------:R-:W0:Y:S02]  /*8340*/  F2I.S64.TRUNC R2, R2 ;  /* 0x0000000200027311 */ /* 0x000e24000020d900 */
[----:B0-----:R-:W-:Y:S01]  /*8350*/  PRMT R0, R2, 0x7610, R0 ;  /* 0x0000761002007816 */ /* 0x001fe20000000000 */
[----:B------:R-:W-:Y:S06]  /*8360*/  BRA `(.L_x_36504) ;  /* 0x0000000000547947 */ /* 0x000fec0003800000 */
.L_x_36503:
        /* <DEDUP_REMOVED lines=16> */
.L_x_36531:
[----:B------:R-:W-:Y:S01]  /*8470*/  PRMT R0, RZ, 0x7610, R0 ;  /* 0x00007610ff007816 */ /* 0x000fe20000000000 */
[----:B------:R-:W-:Y:S06]  /*8480*/  BRA `(.L_x_36504) ;  /* 0x00000000000c7947 */ /* 0x000fec0003800000 */
.L_x_36528:
[----:B------:R0:W5:Y:S01]  /*8490*/  LDG.E.U8 R0, desc[UR36][R4.64] ;  /* 0x0000002404007981 */ /* 0x000162000c1e1100 */
[----:B------:R-:W-:Y:S05]  /*84a0*/  BRA `(.L_x_36504) ;  /* 0x0000000000047947 */ /* 0x000fea0003800000 */
.L_x_36527:
[----:B------:R1:W5:Y:S02]  /*84b0*/  LDG.E.U8 R0, desc[UR36][R4.64] ;  /* 0x0000002404007981 */ /* 0x000364000c1e1100 */
.L_x_36504:
        /* <DEDUP_REMOVED lines=19> */
.L_x_36535:
[----:B------:R0:W-:Y:S01]  /*85f0*/  STG.E.U8 desc[UR36][R16.64], R5 ;  /* 0x0000000510007986 */ /* 0x0001e2000c101124 */
[----:B------:R-:W-:Y:S05]  /*8600*/  BRA `(.L_x_36537) ;  /* 0x0000000c00607947 */ /* 0x000fea0003800000 */
.L_x_36534:
        /* <DEDUP_REMOVED lines=10> */
.L_x_36539:
[----:B------:R-:W-:-:S05]  /*86b0*/  LOP3.LUT R5, R5, 0xffff, RZ, 0xc0, !PT ;  /* 0x0000ffff05057812 */ /* 0x000fca00078ec0ff */
[----:B------:R0:W-:Y:S01]  /*86c0*/  STG.E desc[UR36][R16.64], R5 ;  /* 0x0000000510007986 */ /* 0x0001e2000c101924 */
[----:B------:R-:W-:Y:S05]  /*86d0*/  BRA `(.L_x_36537) ;  /* 0x0000000c002c7947 */ /* 0x000fea0003800000 */
.L_x_36538:
[----:B------:R0:W-:Y:S01]  /*86e0*/  STG.E.U16 desc[UR36][R16.64], R5 ;  /* 0x0000000510007986 */ /* 0x0001e2000c101524 */
[----:B------:R-:W-:Y:S05]  /*86f0*/  BRA `(.L_x_36537) ;  /* 0x0000000c00247947 */ /* 0x000fea0003800000 */
.L_x_36533:
        /* <DEDUP_REMOVED lines=9> */
.L_x_36541:
[----:B------:R-:W0:Y:S02]  /*8790*/  I2F.U16 R0, R5 ;  /* 0x0000000500007306 */ /* 0x000e240000101000 */
[----:B0-----:R-:W-:-:S05]  /*87a0*/  F2FP.F16.F32.PACK_AB R0, RZ, R0 ;  /* 0x00000000ff00723e */ /* 0x001fca00000000ff */
[----:B------:R0:W-:Y:S01]  /*87b0*/  STG.E.U16 desc[UR36][R16.64], R0 ;  /* 0x0000000010007986 */ /* 0x0001e2000c101524 */
[----:B------:R-:W-:Y:S05]  /*87c0*/  BRA `(.L_x_36537) ;  /* 0x0000000800f07947 */ /* 0x000fea0003800000 */
.L_x_36540:
        /* <DEDUP_REMOVED lines=10> */
.L_x_36543:
[----:B------:R-:W0:Y:S02]  /*8870*/  I2F.U16 R5, R5 ;  /* 0x0000000500057306 */ /* 0x000e240000101000 */
[----:B0-----:R-:W-:-:S04]  /*8880*/  F2FP.F16.F32.PACK_AB R3, RZ, R5 ;  /* 0x00000005ff03723e */ /* 0x001fc800000000ff */
[----:B------:R-:W-:-:S05]  /*8890*/  PRMT R3, R3, 0x5410, RZ ;  /* 0x0000541003037816 */ /* 0x000fca00000000ff */
[----:B------:R0:W-:Y:S01]  /*88a0*/  STG.E desc[UR36][R16.64], R3 ;  /* 0x0000000310007986 */ /* 0x0001e2000c101924 */
[----:B------:R-:W-:Y:S05]  /*88b0*/  BRA `(.L_x_36537) ;  /* 0x0000000800b47947 */ /* 0x000fea0003800000 */
.L_x_36542:
[----:B------:R-:W0:Y:S02]  /*88c0*/  I2F.F64.U16 R2, R5 ;  /* 0x0000000500027312 */ /* 0x000e240000101800 */
[----:B0-----:R0:W-:Y:S01]  /*88d0*/  STG.E.64 desc[UR36][R16.64], R2 ;  /* 0x0000000210007986 */ /* 0x0011e2000c101b24 */
[----:B------:R-:W-:Y:S05]  /*88e0*/  BRA `(.L_x_36537) ;  /* 0x0000000800a87947 */ /* 0x000fea0003800000 */
.L_x_36532:
        /* <DEDUP_REMOVED lines=12> */
.L_x_36546:
[----:B------:R-:W0:Y:S01]  /*89b0*/  I2F.F64.U16 R4, R5 ;  /* 0x0000000500047312 */ /* 0x000e220000101800 */
[----:B------:R-:W-:-:S05]  /*89c0*/  CS2R R6, SRZ ;  /* 0x0000000000067805 */ /* 0x000fca000001ff00 */
[----:B0-----:R0:W-:Y:S01]  /*89d0*/  STG.E.128 desc[UR36][R16.64], R4 ;  /* 0x0000000410007986 */ /* 0x0011e2000c101d24 */
[----:B------:R-:W-:Y:S05]  /*89e0*/  BRA `(.L_x_36537) ;  /* 0x0000000800687947 */ /* 0x000fea0003800000 */
.L_x_36545:
        /* <DEDUP_REMOVED lines=21> */
.L_x_36550:
[----:B------:R-:W-:Y:S05]  /*8b40*/  BSYNC B0 ;  /* 0x0000000000007941 */ /* 0x000fea0003800000 */
.L_x_36549:
[----:B------:R-:W-:-:S05]  /*8b50*/  LOP3.LUT R3, R0, R3, RZ, 0xfc, !PT ;  /* 0x0000000300037212 */ /* 0x000fca00078efcff */
[----:B------:R0:W-:Y:S01]  /*8b60*/  STG.E.U8 desc[UR36][R16.64], R3 ;  /* 0x0000000310007986 */ /* 0x0001e2000c101124 */
[----:B------:R-:W-:Y:S05]  /*8b70*/  BRA `(.L_x_36537) ;  /* 0x0000000800047947 */ /* 0x000fea0003800000 */
.L_x_36548:
        /* <DEDUP_REMOVED lines=13> */
.L_x_36552:
[----:B------:R-:W-:Y:S01]  /*8c50*/  IMAD.MOV.U32 R0, RZ, RZ, 0x7f ;  /* 0x0000007fff007424 */ /* 0x000fe200078e00ff */
[----:B------:R-:W-:-:S04]  /*8c60*/  ISETP.GT.U32.AND P0, PT, R2, 0x7f800000, PT ;  /* 0x7f8000000200780c */ /* 0x000fc80003f04070 */
[----:B------:R-:W-:-:S09]  /*8c70*/  SEL R0, R0, 0x7c, P0 ;  /* 0x0000007c00007807 */ /* 0x000fd20000000000 */
.L_x_36553:
[----:B------:R-:W-:Y:S05]  /*8c80*/  BSYNC B0 ;  /* 0x0000000000007941 */ /* 0x000fea0003800000 */
.L_x_36551:
[----:B------:R-:W-:-:S04]  /*8c90*/  LOP3.LUT R2, R5, 0x80000000, RZ, 0xc0, !PT ;  /* 0x8000000005027812 */ /* 0x000fc800078ec0ff */
[----:B------:R-:W-:-:S04]  /*8ca0*/  SHF.R.U32.HI R3, RZ, 0x18, R2 ;  /* 0x00000018ff037819 */ /* 0x000fc80000011602 */
[----:B------:R-:W-:-:S05]  /*8cb0*/  LOP3.LUT R3, R0, R3, RZ, 0xfc, !PT ;  /* 0x0000000300037212 */ /* 0x000fca00078efcff */
[----:B------:R0:W-:Y:S01]  /*8cc0*/  STG.E.U8 desc[UR36][R16.64], R3 ;  /* 0x0000000310007986 */ /* 0x0001e2000c101124 */
[----:B------:R-:W-:Y:S05]  /*8cd0*/  BRA `(.L_x_36537) ;  /* 0x0000000400ac7947 */ /* 0x000fea0003800000 */
.L_x_36547:
[----:B------:R-:W0:Y:S02]  /*8ce0*/  I2F.U16 R0, R5 ;  /* 0x0000000500007306 */ /* 0x000e240000101000 */
[----:B0-----:R-:W-:-:S05]  /*8cf0*/  F2FP.BF16.F32.PACK_AB R0, RZ, R0 ;  /* 0x00000000ff00723e */ /* 0x001fca00000010ff */
[----:B------:R0:W-:Y:S01]  /*8d00*/  STG.E.U16 desc[UR36][R16.64], R0 ;  /* 0x0000000010007986 */ /* 0x0001e2000c101524 */
[----:B------:R-:W-:Y:S05]  /*8d10*/  BRA `(.L_x_36537) ;  /* 0x00000004009c7947 */ /* 0x000fea0003800000 */
.L_x_36544:
        /* <DEDUP_REMOVED lines=10> */
.L_x_36556:
        /* <DEDUP_REMOVED lines=17> */
.L_x_36559:
[----:B------:R-:W-:-:S04]  /*8ed0*/  LOP3.LUT R2, R5, 0x80000000, RZ, 0xc0, !PT ;  /* 0x8000000005027812 */ /* 0x000fc800078ec0ff */
[----:B------:R-:W-:-:S04]  /*8ee0*/  SHF.R.U32.HI R3, RZ, 0x18, R2 ;  /* 0x00000018ff037819 */ /* 0x000fc80000011602 */
[----:B------:R-:W-:-:S04]  /*8ef0*/  LOP3.LUT R0, R0, R3, RZ, 0xfc, !PT ;  /* 0x0000000300007212 */ /* 0x000fc800078efcff */
[----:B------:R-:W-:-:S07]  /*8f00*/  PRMT R8, R0, 0x7610, R8 ;  /* 0x0000761000087816 */ /* 0x000fce0000000008 */
.L_x_36558:
[----:B------:R-:W-:Y:S05]  /*8f10*/  BSYNC B0 ;  /* 0x0000000000007941 */ /* 0x000fea0003800000 */
.L_x_36557:
[----:B------:R4:W-:Y:S01]  /*8f20*/  STG.E.U8 desc[UR36][R16.64], R8 ;  /* 0x0000000810007986 */ /* 0x0009e2000c101124 */
[----:B------:R-:W-:Y:S05]  /*8f30*/  BRA `(.L_x_36537) ;  /* 0x0000000400147947 */ /* 0x000fea0003800000 */
.L_x_36555:
        /* <DEDUP_REMOVED lines=17> */
.L_x_36562:
[----:B------:R-:W-:-:S04]  /*9050*/  LOP3.LUT R2, R5, 0x80000000, RZ, 0xc0, !PT ;  /* 0x8000000005027812 */ /* 0x000fc800078ec0ff */
[----:B------:R-:W-:-:S04]  /*9060*/  SHF.R.U32.HI R3, RZ, 0x18, R2 ;  /* 0x00000018ff037819 */ /* 0x000fc80000011602 */
[----:B------:R-:W-:-:S04]  /*9070*/  LOP3.LUT R0, R0, R3, RZ, 0xfc, !PT ;  /* 0x0000000300007212 */ /* 0x000fc800078efcff */
[----:B------:R-:W-:-:S07]  /*9080*/  PRMT R8, R0, 0x7610, R8 ;  /* 0x0000761000087816 */ /* 0x000fce0000000008 */
.L_x_36561:
[----:B------:R-:W-:Y:S05]  /*9090*/  BSYNC B0 ;  /* 0x0000000000007941 */ /* 0x000fea0003800000 */
.L_x_36560:
[----:B------:R3:W-:Y:S01]  /*90a0*/  STG.E.U8 desc[UR36][R16.64], R8 ;  /* 0x0000000810007986 */ /* 0x0007e2000c101124 */
[----:B------:R-:W-:Y:S05]  /*90b0*/  BRA `(.L_x_36537) ;  /* 0x0000000000b47947 */ /* 0x000fea0003800000 */
.L_x_36554:
        /* <DEDUP_REMOVED lines=22> */
.L_x_36536:
        /* <DEDUP_REMOVED lines=16> */
.L_x_36565:
[----:B------:R-:W-:Y:S05]  /*9320*/  BRA `(.L_x_36537) ;  /* 0x0000000000187947 */ /* 0x000fea0003800000 */
.L_x_36564:
[----:B------:R-:W-:Y:S01]  /*9330*/  LOP3.LUT R2, R5, 0xffff, RZ, 0xc0, !PT ;  /* 0x0000ffff05027812 */ /* 0x000fe200078ec0ff */
[----:B------:R-:W-:-:S05]  /*9340*/  IMAD.MOV.U32 R3, RZ, RZ, RZ ;  /* 0x000000ffff037224 */ /* 0x000fca00078e00ff */
[----:B------:R2:W-:Y:S01]  /*9350*/  STG.E.64 desc[UR36][R16.64], R2 ;  /* 0x0000000210007986 */ /* 0x0005e2000c101b24 */
[----:B------:R-:W-:Y:S05]  /*9360*/  BRA `(.L_x_36537) ;  /* 0x0000000000087947 */ /* 0x000fea0003800000 */
.L_x_36563:
[----:B------:R-:W-:-:S05]  /*9370*/  LOP3.LUT R5, R5, 0xffff, RZ, 0xc0, !PT ;  /* 0x0000ffff05057812 */ /* 0x000fca00078ec0ff */
[----:B------:R0:W-:Y:S02]  /*9380*/  STG.E desc[UR36][R16.64], R5 ;  /* 0x0000000510007986 */ /* 0x0001e4000c101924 */
.L_x_36537:
[----:B------:R-:W-:-:S07]  /*9390*/  VIADD R19, R19, 0x80 ;  /* 0x0000008013137836 */ /* 0x000fce0000000000 */
.L_x_36497:
[----:B------:R-:W-:Y:S05]  /*93a0*/  BSYNC B6 ;  /* 0x0000000000067941 */ /* 0x000fea0003800000 */
.L_x_36496:
        /* <DEDUP_REMOVED lines=306> */
.L_x_36566:
        /* <DEDUP_REMOVED lines=20> */
.L_x_36570:
[----:B------:R1:W5:Y:S01]  /*a810*/  LDG.E.U8 R0, desc[UR36][R4.64] ;  /* 0x0000002404007981 */ /* 0x000362000c1e1100 */
[----:B------:R-:W-:Y:S05]  /*a820*/  BRA `(.L_x_36572) ;  /* 0x0000000c00647947 */ /* 0x000fea0003800000 */
.L_x_36569:
        /* <DEDUP_REMOVED lines=8> */
.L_x_36574:
[----:B------:R4:W5:Y:S01]  /*a8b0*/  LDG.E.U8 R0, desc[UR36][R4.64] ;  /* 0x0000002404007981 */ /* 0x000962000c1e1100 */
[----:B------:R-:W-:Y:S05]  /*a8c0*/  BRA `(.L_x_36572) ;  /* 0x0000000c003c7947 */ /* 0x000fea0003800000 */
.L_x_36573:
[----:B------:R2:W5:Y:S01]  /*a8d0*/  LDG.E.U16 R0, desc[UR36][R4.64] ;  /* 0x0000002404007981 */ /* 0x000562000c1e1500 */
[----:B------:R-:W-:Y:S05]  /*a8e0*/  BRA `(.L_x_36572) ;  /* 0x0000000c00347947 */ /* 0x000fea0003800000 */
.L_x_36568:
        /* <DEDUP_REMOVED lines=10> */
.L_x_36576:
[----:B------:R-:W2:Y:S02]  /*a990*/  LDG.E.U16 R2, desc[UR36][R4.64] ;  /* 0x0000002404027981 */ /* 0x000ea4000c1e1500 */
[----:B--2---:R-:W-:-:S06]  /*a9a0*/  HADD2.F32 R2, -RZ, R2.H0_H0 ;  /* 0x20000002ff027230 */ /* 0x004fcc0000004100 */
[----:B------:R-:W0:Y:S02]  /*a9b0*/  F2I.S64.TRUNC R2, R2 ;  /* 0x0000000200027311 */ /* 0x000e24000020d900 */
[----:B0-----:R-:W-:Y:S01]  /*a9c0*/  PRMT R0, R2, 0x7610, R0 ;  /* 0x0000761002007816 */ /* 0x001fe20000000000 */
[----:B------:R-:W-:Y:S06]  /*a9d0*/  BRA `(.L_x_36572) ;  /* 0x0000000800f87947 */ /* 0x000fec0003800000 */
.L_x_36575:
        /* <DEDUP_REMOVED lines=10> */
.L_x_36578:
[----:B------:R-:W2:Y:S02]  /*aa80*/  LDG.E.U16 R4, desc[UR36][R4.64] ;  /* 0x0000002404047981 */ /* 0x000ea4000c1e1500 */
[----:B--2---:R-:W-:-:S06]  /*aa90*/  HADD2.F32 R2, -RZ, R4.H0_H0 ;  /* 0x20000004ff027230 */ /* 0x004fcc0000004100 */
[----:B------:R-:W0:Y:S02]  /*aaa0*/  F2I.S64.TRUNC R2, R2 ;  /* 0x0000000200027311 */ /* 0x000e24000020d900 */
[----:B0-----:R-:W-:Y:S01]  /*aab0*/  PRMT R0, R2, 0x7610, R0 ;  /* 0x0000761002007816 */ /* 0x001fe20000000000 */
[----:B------:R-:W-:Y:S06]  /*aac0*/  BRA `(.L_x_36572) ;  /* 0x0000000800bc7947 */ /* 0x000fec0003800000 */
.L_x_36577:
[----:B------:R-:W2:Y:S02]  /*aad0*/  LDG.E.64 R2, desc[UR36][R4.64] ;  /* 0x0000002404027981 */ /* 0x000ea4000c1e1b00 */
[----:B--2---:R-:W0:Y:S02]  /*aae0*/  F2I.S64.F64.TRUNC R2, R2 ;  /* 0x0000000200027311 */ /* 0x004e24000030d900 */
[----:B0-----:R-:W-:Y:S01]  /*aaf0*/  PRMT R0, R2, 0x7610, R0 ;  /* 0x0000761002007816 */ /* 0x001fe20000000000 */
[----:B------:R-:W-:Y:S06]  /*ab00*/  BRA `(.L_x_36572) ;  /* 0x0000000800ac7947 */ /* 0x000fec0003800000 */
.L_x_36567:
        /* <DEDUP_REMOVED lines=12> */
.L_x_36581:
[----:B------:R-:W2:Y:S02]  /*abd0*/  LDG.E.64 R4, desc[UR36][R4.64] ;  /* 0x0000002404047981 */ /* 0x000ea4000c1e1b00 */
[----:B--2---:R-:W0:Y:S02]  /*abe0*/  F2I.S64.F64.TRUNC R2, R4 ;  /* 0x0000000400027311 */ /* 0x004e24000030d900 */
[----:B0-----:R-:W-:Y:S01]  /*abf0*/  PRMT R0, R2, 0x7610, R0 ;  /* 0x0000761002007816 */ /* 0x001fe20000000000 */
[----:B------:R-:W-:Y:S06]  /*ac00*/  BRA `(.L_x_36572) ;  /* 0x00000008006c7947 */ /* 0x000fec0003800000 */
.L_x_36580:
        /* <DEDUP_REMOVED lines=28> */
.L_x_36583:
        /* <DEDUP_REMOVED lines=15> */
.L_x_36582:
[----:B------:R-:W2:Y:S02]  /*aec0*/  LDG.E.U16 R2, desc[UR36][R4.64] ;  /* 0x0000002404027981 */ /* 0x000ea4000c1e1500 */
[----:B--2---:R-:W-:-:S06]  /*aed0*/  IMAD.U32 R2, R2, 0x10000, RZ ;  /* 0x0001000002027824 */ /* 0x004fcc00078e00ff */
[----:B------:R-:W0:Y:S02]  /*aee0*/  F2I.S64.TRUNC R2, R2 ;  /* 0x0000000200027311 */ /* 0x000e24000020d900 */
[----:B0-----:R-:W-:Y:S01]  /*aef0*/  PRMT R0, R2, 0x7610, R0 ;  /* 0x0000761002007816 */ /* 0x001fe20000000000 */
[----:B------:R-:W-:Y:S06]  /*af00*/  BRA `(.L_x_36572) ;  /* 0x0000000400ac7947 */ /* 0x000fec0003800000 */
.L_x_36579:
        /* <DEDUP_REMOVED lines=10> */
.L_x_36586:
        /* <DEDUP_REMOVED lines=21> */
.L_x_36590:
[----:B------:R-:W-:Y:S05]  /*b100*/  BSYNC B1 ;  /* 0x0000000000017941 */ /* 0x000fea0003800000 */
.L_x_36589:
[----:B------:R-:W-:Y:S01]  /*b110*/  IMAD.SHL.U32 R2, R2, 0x100000, RZ ;  /* 0x0010000002027824 */ /* 0x000fe200078e00ff */
[----:B------:R-:W-:-:S04]  /*b120*/  LEA R3, R0, 0x3b800000, 0x17 ;  /* 0x3b80000000037811 */ /* 0x000fc800078eb8ff */
[----:B------:R-:W-:-:S07]  /*b130*/  LOP3.LUT R2, R3, R2, R4, 0xfe, !PT ;  /* 0x0000000203027212 */ /* 0x000fce00078efe04 */
.L_x_36588:
[----:B------:R-:W-:Y:S05]  /*b140*/  BSYNC B0 ;  /* 0x0000000000007941 */ /* 0x000fea0003800000 */
.L_x_36587:
[----:B------:R-:W0:Y:S02]  /*b150*/  F2I.S64.TRUNC R2, R2 ;  /* 0x0000000200027311 */ /* 0x000e24000020d900 */
[----:B0-----:R-:W-:Y:S01]  /*b160*/  PRMT R0, R2, 0x7610, R0 ;  /* 0x0000761002007816 */ /* 0x001fe20000000000 */
[----:B------:R-:W-:Y:S06]  /*b170*/  BRA `(.L_x_36572) ;  /* 0x0000000400107947 */ /* 0x000fec0003800000 */
.L_x_36585:
        /* <DEDUP_REMOVED lines=21> */
.L_x_36594:
[----:B------:R-:W-:Y:S05]  /*b2d0*/  BSYNC B1 ;  /* 0x0000000000017941 */ /* 0x000fea0003800000 */
.L_x_36593:
[----:B------:R-:W-:Y:S01]  /*b2e0*/  IMAD.SHL.U32 R2, R2, 0x200000, RZ ;  /* 0x0020000002027824 */ /* 0x000fe200078e00ff */
[----:B------:R-:W-:-:S04]  /*b2f0*/  LEA R3, R0, 0x37800000, 0x17 ;  /* 0x3780000000037811 */ /* 0x000fc800078eb8ff */
[----:B------:R-:W-:-:S07]  /*b300*/  LOP3.LUT R2, R3, R2, R4, 0xfe, !PT ;  /* 0x0000000203027212 */ /* 0x000fce00078efe04 */
.L_x_36592:
[----:B------:R-:W-:Y:S05]  /*b310*/  BSYNC B0 ;  /* 0x0000000000007941 */ /* 0x000fea0003800000 */
.L_x_36591:
[----:B------:R-:W0:Y:S02]  /*b320*/  F2I.S64.TRUNC R2, R2 ;  /* 0x0000000200027311 */ /* 0x000e24000020d900 */
[----:B0-----:R-:W-:Y:S01]  /*b330*/  PRMT R0, R2, 0x7610, R0 ;  /* 0x0000761002007816 */ /* 0x001fe20000000000 */
[----:B------:R-:W-:Y:S06]  /*b340*/  BRA `(.L_x_36572) ;  /* 0x00000000009c7947 */ /* 0x000fec0003800000 */
.L_x_36584:
        /* <DEDUP_REMOVED lines=14> */
.L_x_36598:
[----:B------:R-:W-:Y:S05]  /*b430*/  BSYNC B0 ;  /* 0x0000000000007941 */ /* 0x000fea0003800000 */
.L_x_36597:
[----:B------:R-:W0:Y:S02]  /*b440*/  F2I.S64.TRUNC R2, R2 ;  /* 0x0000000200027311 */ /* 0x000e24000020d900 */
[----:B0-----:R-:W-:Y:S01]  /*b450*/  PRMT R0, R2, 0x7610, R0 ;  /* 0x0000761002007816 */ /* 0x001fe20000000000 */
[----:B------:R-:W-:Y:S06]  /*b460*/  BRA `(.L_x_36572) ;  /* 0x0000000000547947 */ /* 0x000fec0003800000 */
.L_x_36571:
        /* <DEDUP_REMOVED lines=16> */
.L_x_36599:
[----:B------:R-:W-:Y:S01]  /*b570*/  PRMT R0, RZ, 0x7610, R0 ;  /* 0x00007610ff007816 */ /* 0x000fe20000000000 */
[----:B------:R-:W-:Y:S06]  /*b580*/  BRA `(.L_x_36572) ;  /* 0x00000000000c7947 */ /* 0x000fec0003800000 */
.L_x_36596:
[----:B------:R0:W5:Y:S01]  /*b590*/  LDG.E.U8 R0, desc[UR36][R4.64] ;  /* 0x0000002404007981 */ /* 0x000162000c1e1100 */
[----:B------:R-:W-:Y:S05]  /*b5a0*/  BRA `(.L_x_36572) ;  /* 0x0000000000047947 */ /* 0x000fea0003800000 */
.L_x_36595:
[----:B------:R0:W5:Y:S02]  /*b5b0*/  LDG.E.U8 R0, desc[UR36][R4.64] ;  /* 0x0000002404007981 */ /* 0x000164000c1e1100 */
.L_x_36572:
        /* <DEDUP_REMOVED lines=19> */
.L_x_36603:
[----:B------:R-:W-:Y:S01]  /*b6f0*/  STG.E.U8 desc[UR36][R16.64], R5 ;  /* 0x0000000510007986 */ /* 0x000fe2000c101124 */
[----:B------:R-:W-:Y:S05]  /*b700*/  EXIT ;  /* 0x000000000000794d */ /* 0x000fea0003800000 */
.L_x_36602:
        /* <DEDUP_REMOVED lines=10> */
.L_x_36606:
[----:B------:R-:W-:-:S05]  /*b7b0*/  LOP3.LUT R5, R5, 0xffff, RZ, 0xc0, !PT ;  /* 0x0000ffff05057812 */ /* 0x000fca00078ec0ff */
[----:B------:R-:W-:Y:S01]  /*b7c0*/  STG.E desc[UR36][R16.64], R5 ;  /* 0x0000000510007986 */ /* 0x000fe2000c101924 */
[----:B------:R-:W-:Y:S05]  /*b7d0*/  EXIT ;  /* 0x000000000000794d */ /* 0x000fea0003800000 */
.L_x_36605:
[----:B------:R-:W-:Y:S01]  /*b7e0*/  STG.E.U16 desc[UR36][R16.64], R5 ;  /* 0x0000000510007986 */ /* 0x000fe2000c101524 */
[----:B------:R-:W-:Y:S05]  /*b7f0*/  EXIT ;  /* 0x000000000000794d */ /* 0x000fea0003800000 */
.L_x_36601:
        /* <DEDUP_REMOVED lines=9> */
.L_x_36608:
[----:B------:R-:W0:Y:S02]  /*b890*/  I2F.U16 R0, R5 ;  /* 0x0000000500007306 */ /* 0x000e240000101000 */
[----:B0-----:R-:W-:-:S05]  /*b8a0*/  F2FP.F16.F32.PACK_AB R0, RZ, R0 ;  /* 0x00000000ff00723e */ /* 0x001fca00000000ff */
[----:B------:R-:W-:Y:S01]  /*b8b0*/  STG.E.U16 desc[UR36][R16.64], R0 ;  /* 0x0000000010007986 */ /* 0x000fe2000c101524 */
[----:B------:R-:W-:Y:S05]  /*b8c0*/  EXIT ;  /* 0x000000000000794d */ /* 0x000fea0003800000 */
.L_x_36607:
        /* <DEDUP_REMOVED lines=10> */
.L_x_36610:
[----:B------:R-:W0:Y:S02]  /*b970*/  I2F.U16 R5, R5 ;  /* 0x0000000500057306 */ /* 0x000e240000101000 */
[----:B0-----:R-:W-:-:S04]  /*b980*/  F2FP.F16.F32.PACK_AB R3, RZ, R5 ;  /* 0x00000005ff03723e */ /* 0x001fc800000000ff */
[----:B------:R-:W-:-:S05]  /*b990*/  PRMT R3, R3, 0x5410, RZ ;  /* 0x0000541003037816 */ /* 0x000fca00000000ff */
[----:B------:R-:W-:Y:S01]  /*b9a0*/  STG.E desc[UR36][R16.64], R3 ;  /* 0x0000000310007986 */ /* 0x000fe2000c101924 */
[----:B------:R-:W-:Y:S05]  /*b9b0*/  EXIT ;  /* 0x000000000000794d */ /* 0x000fea0003800000 */
.L_x_36609:
[----:B------:R-:W0:Y:S02]  /*b9c0*/  I2F.F64.U16 R2, R5 ;  /* 0x0000000500027312 */ /* 0x000e240000101800 */
[----:B0-----:R-:W-:Y:S01]  /*b9d0*/  STG.E.64 desc[UR36][R16.64], R2 ;  /* 0x0000000210007986 */ /* 0x001fe2000c101b24 */
[----:B------:R-:W-:Y:S05]  /*b9e0*/  EXIT ;  /* 0x000000000000794d */ /* 0x000fea0003800000 */
.L_x_36600:
        /* <DEDUP_REMOVED lines=12> */
.L_x_36613:
[----:B------:R-:W0:Y:S01]  /*bab0*/  I2F.F64.U16 R4, R5 ;  /* 0x0000000500047312 */ /* 0x000e220000101800 */
[----:B------:R-:W-:-:S05]  /*bac0*/  CS2R R6, SRZ ;  /* 0x0000000000067805 */ /* 0x000fca000001ff00 */
[----:B0-----:R-:W-:Y:S01]  /*bad0*/  STG.E.128 desc[UR36][R16.64], R4 ;  /* 0x0000000410007986 */ /* 0x001fe2000c101d24 */
[----:B------:R-:W-:Y:S05]  /*bae0*/  EXIT ;  /* 0x000000000000794d */ /* 0x000fea0003800000 */
.L_x_36612:
        /* <DEDUP_REMOVED lines=21> */
.L_x_36617:
[----:B------:R-:W-:Y:S05]  /*bc40*/  BSYNC B0 ;  /* 0x0000000000007941 */ /* 0x000fea0003800000 */
.L_x_36616:
[----:B------:R-:W-:-:S05]  /*bc50*/  LOP3.LUT R3, R0, R3, RZ, 0xfc, !PT ;  /* 0x0000000300037212 */ /* 0x000fca00078efcff */
[----:B------:R-:W-:Y:S01]  /*bc60*/  STG.E.U8 desc[UR36][R16.64], R3 ;  /* 0x0000000310007986 */ /* 0x000fe2000c101124 */
[----:B------:R-:W-:Y:S05]  /*bc70*/  EXIT ;  /* 0x000000000000794d */ /* 0x000fea0003800000 */
.L_x_36615:
        /* <DEDUP_REMOVED lines=13> */
.L_x_36619:
[----:B------:R-:W-:Y:S01]  /*bd50*/  IMAD.MOV.U32 R0, RZ, RZ, 0x7f ;  /* 0x0000007fff007424 */ /* 0x000fe200078e00ff */
[----:B------:R-:W-:-:S04]  /*bd60*/  ISETP.GT.U32.AND P0, PT, R2, 0x7f800000, PT ;  /* 0x7f8000000200780c */ /* 0x000fc80003f04070 */
[----:B------:R-:W-:-:S09]  /*bd70*/  SEL R0, R0, 0x7c, P0 ;  /* 0x0000007c00007807 */ /* 0x000fd20000000000 */
.L_x_36620:
[----:B------:R-:W-:Y:S05]  /*bd80*/  BSYNC B0 ;  /* 0x0000000000007941 */ /* 0x000fea0003800000 */
.L_x_36618:
[----:B------:R-:W-:-:S04]  /*bd90*/  LOP3.LUT R2, R5, 0x80000000, RZ, 0xc0, !PT ;  /* 0x8000000005027812 */ /* 0x000fc800078ec0ff */
[----:B------:R-:W-:-:S04]  /*bda0*/  SHF.R.U32.HI R3, RZ, 0x18, R2 ;  /* 0x00000018ff037819 */ /* 0x000fc80000011602 */
[----:B------:R-:W-:-:S05]  /*bdb0*/  LOP3.LUT R3, R0, R3, RZ, 0xfc, !PT ;  /* 0x0000000300037212 */ /* 0x000fca00078efcff */
[----:B------:R-:W-:Y:S01]  /*bdc0*/  STG.E.U8 desc[UR36][R16.64], R3 ;  /* 0x0000000310007986 */ /* 0x000fe2000c101124 */
[----:B------:R-:W-:Y:S05]  /*bdd0*/  EXIT ;  /* 0x000000000000794d */ /* 0x000fea0003800000 */
.L_x_36614:
[----:B------:R-:W0:Y:S02]  /*bde0*/  I2F.U16 R0, R5 ;  /* 0x0000000500007306 */ /* 0x000e240000101000 */
[----:B0-----:R-:W-:-:S05]  /*bdf0*/  F2FP.BF16.F32.PACK_AB R0, RZ, R0 ;  /* 0x00000000ff00723e */ /* 0x001fca00000010ff */
[----:B------:R-:W-:Y:S01]  /*be00*/  STG.E.U16 desc[UR36][R16.64], R0 ;  /* 0x0000000010007986 */ /* 0x000fe2000c101524 */
[----:B------:R-:W-:Y:S05]  /*be10*/  EXIT ;  /* 0x000000000000794d */ /* 0x000fea0003800000 */
.L_x_36611:
        /* <DEDUP_REMOVED lines=10> */
.L_x_36623:
        /* <DEDUP_REMOVED lines=17> */
.L_x_36626:
[----:B------:R-:W-:-:S04]  /*bfd0*/  LOP3.LUT R2, R5, 0x80000000, RZ, 0xc0, !PT ;  /* 0x8000000005027812 */ /* 0x000fc800078ec0ff */
[----:B------:R-:W-:-:S04]  /*bfe0*/  SHF.R.U32.HI R3, RZ, 0x18, R2 ;  /* 0x00000018ff037819 */ /* 0x000fc80000011602 */
[----:B------:R-:W-:-:S04]  /*bff0*/  LOP3.LUT R0, R0, R3, RZ, 0xfc, !PT ;  /* 0x0000000300007212 */ /* 0x000fc800078efcff */
[----:B------:R-:W-:-:S07]  /*c000*/  PRMT R8, R0, 0x7610, R8 ;  /* 0x0000761000087816 */ /* 0x000fce0000000008 */
.L_x_36625:
[----:B------:R-:W-:Y:S05]  /*c010*/  BSYNC B0 ;  /* 0x0000000000007941 */ /* 0x000fea0003800000 */
.L_x_36624:
[----:B------:R-:W-:Y:S01]  /*c020*/  STG.E.U8 desc[UR36][R16.64], R8 ;  /* 0x0000000810007986 */ /* 0x000fe2000c101124 */
[----:B------:R-:W-:Y:S05]  /*c030*/  EXIT ;  /* 0x000000000000794d */ /* 0x000fea0003800000 */
.L_x_36622:
        /* <DEDUP_REMOVED lines=17> */
.L_x_36629:
[----:B------:R-:W-:-:S04]  /*c150*/  LOP3.LUT R2, R5, 0x80000000, RZ, 0xc0, !PT ;  /* 0x8000000005027812 */ /* 0x000fc800078ec0ff */
[----:B------:R-:W-:-:S04]  /*c160*/  SHF.R.U32.HI R3, RZ, 0x18, R2 ;  /* 0x00000018ff037819 */ /* 0x000fc80000011602 */
[----:B------:R-:W-:-:S04]  /*c170*/  LOP3.LUT R0, R0, R3, RZ, 0xfc, !PT ;  /* 0x0000000300007212 */ /* 0x000fc800078efcff */
[----:B------:R-:W-:-:S07]  /*c180*/  PRMT R8, R0, 0x7610, R8 ;  /* 0x0000761000087816 */ /* 0x000fce0000000008 */
.L_x_36628:
[----:B------:R-:W-:Y:S05]  /*c190*/  BSYNC B0 ;  /* 0x0000000000007941 */ /* 0x000fea0003800000 */
.L_x_36627:
[----:B------:R-:W-:Y:S01]  /*c1a0*/  STG.E.U8 desc[UR36][R16.64], R8 ;  /* 0x0000000810007986 */ /* 0x000fe2000c101124 */
[----:B------:R-:W-:Y:S05]  /*c1b0*/  EXIT ;  /* 0x000000000000794d */ /* 0x000fea0003800000 */
.L_x_36621:
        /* <DEDUP_REMOVED lines=22> */
.L_x_36604:
        /* <DEDUP_REMOVED lines=16> */
.L_x_36632:
[----:B------:R-:W-:Y:S05]  /*c420*/  EXIT ;  /* 0x000000000000794d */ /* 0x000fea0003800000 */
.L_x_36631:
[----:B------:R-:W-:Y:S01]  /*c430*/  LOP3.LUT R2, R5, 0xffff, RZ, 0xc0, !PT ;  /* 0x0000ffff05027812 */ /* 0x000fe200078ec0ff */
[----:B------:R-:W-:-:S05]  /*c440*/  IMAD.MOV.U32 R3, RZ, RZ, RZ ;  /* 0x000000ffff037224 */ /* 0x000fca00078e00ff */
[----:B------:R-:W-:Y:S01]  /*c450*/  STG.E.64 desc[UR36][R16.64], R2 ;  /* 0x0000000210007986 */ /* 0x000fe2000c101b24 */
[----:B------:R-:W-:Y:S05]  /*c460*/  EXIT ;  /* 0x000000000000794d */ /* 0x000fea0003800000 */
.L_x_36630:
[----:B------:R-:W-:-:S05]  /*c470*/  LOP3.LUT R5, R5, 0xffff, RZ, 0xc0, !PT ;  /* 0x0000ffff05057812 */ /* 0x000fca00078ec0ff */
[----:B------:R-:W-:Y:S01]  /*c480*/  STG.E desc[UR36][R16.64], R5 ;  /* 0x0000000510007986 */ /* 0x000fe2000c101924 */
[----:B------:R-:W-:Y:S05]  /*c490*/  EXIT ;  /* 0x000000000000794d */ /* 0x000fea0003800000 */
        .weak           $__internal_70_$__cuda_sm20_div_u16
        .type           $__internal_70_$__cuda_sm20_div_u16,@function
        .size           $__internal_70_$__cuda_sm20_div_u16,(.L_x_37748 - $__internal_70_$__cuda_sm20_div_u16)
$__internal_70_$__cuda_sm20_div_u16:
        /* <DEDUP_REMOVED lines=18> */
[----:B------:R-:W-:Y:S06]  /*c5c0*/  RET.REL.NODEC R2 `(_ZN2at6native18elementwise_kernelILi128ELi4EZNS0_15gpu_kernel_implINS0_13BUnaryFunctorIhhhZZZNS0_15binary_internal21div_floor_kernel_cudaERNS_18TensorIteratorBaseEENKUlvE_clEvENKUlvE_clEvEUlhhE_EEEEvS6_RKT_EUliE_EEviT1_) ;  /* 0xffffff38028c7950 */ /* 0x000fec0003c3ffff */
.L_x_36633:
        /* <DEDUP_REMOVED lines=11> */
.L_x_37748:


//--------------------- .text._ZN2at6native27unrolled_elementwise_kernelINS0_13BUnaryFunctorIhhhZZZNS0_15binary_internal21div_floor_kernel_cudaERNS_18TensorIteratorBaseEENKUlvE_clEvENKUlvE_clEvEUlhhE_EESt5arrayIPcLm2EELi4E23TrivialOffsetCalculatorILi1EjESE_NS0_6memory12LoadWithCastILi1EEENSF_13StoreWithCastILi1EEEEEviT_T0_T2_T3_T4_T5_ --------------------------
	.section	.text._ZN2at6native27unrolled_elementwise_kernelINS0_13BUnaryFunctorIhhhZZZNS0_15binary_internal21div_floor_kernel_cudaERNS_18TensorIteratorBaseEENKUlvE_clEvENKUlvE_clEvEUlhhE_EESt5arrayIPcLm2EELi4E23TrivialOffsetCalculatorILi1EjESE_NS0_6memory12LoadWithCastILi1EEENSF_13StoreWithCastILi1EEEEEviT_T0_T2_T3_T4_T5_,"ax",@progbits
	.align	128
        .global         _ZN2at6native27unrolled_elementwise_kernelINS0_13BUnaryFunctorIhhhZZZNS0_15binary_internal21div_floor_kernel_cudaERNS_18TensorIteratorBaseEENKUlvE_clEvENKUlvE_clEvEUlhhE_EESt5arrayIPcLm2EELi4E23TrivialOffsetCalculatorILi1EjESE_NS0_6memory12LoadWithCastILi1EEENSF_13StoreWithCastILi1EEEEEviT_T0_T2_T3_T4_T5_
        .type           _ZN2at6native27unrolled_elementwise_kernelINS0_13BUnaryFunctorIhhhZZZNS0_15binary_internal21div_floor_kernel_cudaERNS_18TensorIteratorBaseEENKUlvE_clEvENKUlvE_clEvEUlhhE_EESt5arrayIPcLm2EELi4E23TrivialOffsetCalculatorILi1EjESE_NS0_6memory12LoadWithCastILi1EEENSF_13StoreWithCastILi1EEEEEviT_T0_T2_T3_T4_T5_,@function
        .size           _ZN2at6native27unrolled_elementwise_kernelINS0_13BUnaryFunctorIhhhZZZNS0_15binary_internal21div_floor_kernel_cudaERNS_18TensorIteratorBaseEENKUlvE_clEvENKUlvE_clEvEUlhhE_EESt5arrayIPcLm2EELi4E23TrivialOffsetCalculatorILi1EjESE_NS0_6memory12LoadWithCastILi1EEENSF_13StoreWithCastILi1EEEEEviT_T0_T2_T3_T4_T5_,(.L_x_37749 - _ZN2at6native27unrolled_elementwise_kernelINS0_13BUnaryFunctorIhhhZZZNS0_15binary_internal21div_floor_kernel_cudaERNS_18TensorIteratorBaseEENKUlvE_clEvENKUlvE_clEvEUlhhE_EESt5arrayIPcLm2EELi4E23TrivialOffsetCalculatorILi1EjESE_NS0_6memory12LoadWithCastILi1EEENSF_13StoreWithCastILi1EEEEEviT_T0_T2_T3_T4_T5_)
        .other          _ZN2at6native27unrolled_elementwise_kernelINS0_13BUnaryFunctorIhhhZZZNS0_15binary_internal21div_floor_kernel_cudaERNS_18TensorIteratorBaseEENKUlvE_clEvENKUlvE_clEvEUlhhE_EESt5arrayIPcLm2EELi4E23TrivialOffsetCalculatorILi1EjESE_NS0_6memory12LoadWithCastILi1EEENSF_13StoreWithCastILi1EEEEEviT_T0_T2_T3_T4_T5_,@"STO_CUDA_ENTRY STV_DEFAULT"
_ZN2at6native27unrolled_elementwise_kernelINS0_13BUnaryFunctorIhhhZZZNS0_15binary_internal21div_floor_kernel_cudaERNS_18TensorIteratorBaseEENKUlvE_clEvENKUlvE_clEvEUlhhE_EESt5arrayIPcLm2EELi4E23TrivialOffsetCalculatorILi1EjESE_NS0_6memory12LoadWithCastILi1EEENSF_13StoreWithCastILi1EEEEEviT_T0_T2_T3_T4_T5_:
.text._ZN2at6native27unrolled_elementwise_kernelINS0_13BUnaryFunctorIhhhZZZNS0_15binary_internal21div_floor_kernel_cudaERNS_18TensorIteratorBaseEENKUlvE_clEvENKUlvE_clEvEUlhhE_EESt5arrayIPcLm2EELi4E23TrivialOffsetCalculatorILi1EjESE_NS0_6memory12LoadWithCastILi1EEENSF_13StoreWithCastILi1EEEEEviT_T0_T2_T3_T4_T5_:
        /* <DEDUP_REMOVED lines=31> */
.L_x_36639:
[----:B------:R3:W5:Y:S01]  /*01f0*/  LDG.E.U8 R19, desc[UR36][R6.64] ;  /* 0x0000002406137981 */ /* 0x000762000c1e1100 */
[----:B------:R-:W-:Y:S05]  /*0200*/  BRA `(.L_x_36641) ;  /* 0x0000000c00687947 */ /* 0x000fea0003800000 */
.L_x_36638:
        /* <DEDUP_REMOVED lines=8> */
.L_x_36643:
[----:B------:R1:W5:Y:S01]  /*0290*/  LDG.E.U8 R19, desc[UR36][R6.64] ;  /* 0x0000002406137981 */ /* 0x000362000c1e1100 */
[----:B------:R-:W-:Y:S05]  /*02a0*/  BRA `(.L_x_36641) ;  /* 0x0000000c00407947 */ /* 0x000fea0003800000 */
.L_x_36642:
[----:B------:R2:W5:Y:S01]  /*02b0*/  LDG.E.U16 R19, desc[UR36][R6.64] ;  /* 0x0000002406137981 */ /* 0x000562000c1e1500 */
[----:B------:R-:W-:Y:S05]  /*02c0*/  BRA `(.L_x_36641) ;  /* 0x0000000c00387947 */ /* 0x000fea0003800000 */
.L_x_36637:
        /* <DEDUP_REMOVED lines=10> */
.L_x_36645:
[----:B------:R-:W2:Y:S02]  /*0370*/  LDG.E.U16 R4, desc[UR36][R6.64] ;  /* 0x0000002406047981 */ /* 0x000ea4000c1e1500 */
[----:B--2---:R-:W-:-:S06]  /*0380*/  HADD2.F32 R4, -RZ, R4.H0_H0 ;  /* 0x20000004ff047230 */ /* 0x004fcc0000004100 */
[----:B------:R-:W0:Y:S02]  /*0390*/  F2I.S64.TRUNC R4, R4 ;  /* 0x0000000400047311 */ /* 0x000e24000020d900 */
[----:B0-----:R-:W-:Y:S01]  /*03a0*/  PRMT R19, R4, 0x7610, R19 ;  /* 0x0000761004137816 */ /* 0x001fe20000000013 */
[----:B------:R-:W-:Y:S06]  /*03b0*/  BRA `(.L_x_36641) ;  /* 0x0000000800fc7947 */ /* 0x000fec0003800000 */
.L_x_36644:
        /* <DEDUP_REMOVED lines=10> */
.L_x_36647:
[----:B------:R-:W2:Y:S02]  /*0460*/  LDG.E.U16 R6, desc[UR36][R6.64] ;  /* 0x0000002406067981 */ /* 0x000ea4000c1e1500 */
[----:B--2---:R-:W-:-:S06]  /*0470*/  HADD2.F32 R4, -RZ, R6.H0_H0 ;  /* 0x20000006ff047230 */ /* 0x004fcc0000004100 */
[----:B------:R-:W0:Y:S02]  /*0480*/  F2I.S64.TRUNC R4, R4 ;  /* 0x0000000400047311 */ /* 0x000e24000020d900 */
[----:B0-----:R-:W-:Y:S01]  /*0490*/  PRMT R19, R4, 0x7610, R19 ;  /* 0x0000761004137816 */ /* 0x001fe20000000013 */
[----:B------:R-:W-:Y:S06]  /*04a0*/  BRA `(.L_x_36641) ;  /* 0x0000000800c07947 */ /* 0x000fec0003800000 */
.L_x_36646:
[----:B------:R-:W2:Y:S02]  /*04b0*/  LDG.E.64 R4, desc[UR36][R6.64] ;  /* 0x0000002406047981 */ /* 0x000ea4000c1e1b00 */
[----:B--2---:R-:W0:Y:S02]  /*04c0*/  F2I.S64.F64.TRUNC R4, R4 ;  /* 0x0000000400047311 */ /* 0x004e24000030d900 */
[----:B0-----:R-:W-:Y:S01]  /*04d0*/  PRMT R19, R4, 0x7610, R19 ;  /* 0x0000761004137816 */ /* 0x001fe20000000013 */
[----:B------:R-:W-:Y:S06]  /*04e0*/  BRA `(.L_x_36641) ;  /* 0x0000000800b07947 */ /* 0x000fec0003800000 */
.L_x_36636:
        /* <DEDUP_REMOVED lines=12> */
.L_x_36650:
[----:B------:R-:W2:Y:S02]  /*05b0*/  LDG.E.64 R6, desc[UR36][R6.64] ;  /* 0x0000002406067981 */ /* 0x000ea4000c1e1b00 */
[----:B--2---:R-:W0:Y:S02]  /*05c0*/  F2I.S64.F64.TRUNC R4, R6 ;  /* 0x0000000600047311 */ /* 0x004e24000030d900 */
[----:B0-----:R-:W-:Y:S01]  /*05d0*/  PRMT R19, R4, 0x7610, R19 ;  /* 0x0000761004137816 */ /* 0x001fe20000000013 */
[----:B------:R-:W-:Y:S06]  /*05e0*/  BRA `(.L_x_36641) ;  /* 0x0000000800707947 */ /* 0x000fec0003800000 */
.L_x_36649:
        /* <DEDUP_REMOVED lines=28> */
.L_x_36652:
        /* <DEDUP_REMOVED lines=16> */
.L_x_36651:
[----:B------:R-:W2:Y:S02]  /*08b0*/  LDG.E.U16 R4, desc[UR36][R6.64] ;  /* 0x0000002406047981 */ /* 0x000ea4000c1e1500 */
[----:B--2---:R-:W-:-:S06]  /*08c0*/  IMAD.U32 R4, R4, 0x10000, RZ ;  /* 0x0001000004047824 */ /* 0x004fcc00078e00ff */
[----:B------:R-:W0:Y:S02]  /*08d0*/  F2I.S64.TRUNC R4, R4 ;  /* 0x0000000400047311 */ /* 0x000e24000020d900 */
[----:B0-----:R-:W-:Y:S01]  /*08e0*/  PRMT R19, R4, 0x7610, R19 ;  /* 0x0000761004137816 */ /* 0x001fe20000000013 */
[----:B------:R-:W-:Y:S06]  /*08f0*/  BRA `(.L_x_36641) ;  /* 0x0000000400ac7947 */ /* 0x000fec0003800000 */
.L_x_36648:
        /* <DEDUP_REMOVED lines=10> */
.L_x_36655:
        /* <DEDUP_REMOVED lines=21> */
.L_x_36659:
[----:B------:R-:W-:Y:S05]  /*0af0*/  BSYNC B1 ;  /* 0x0000000000017941 */ /* 0x000fea0003800000 */
.L_x_36658:
[----:B------:R-:W-:Y:S01]  /*0b00*/  IMAD.SHL.U32 R3, R3, 0x100000, RZ ;  /* 0x0010000003037824 */ /* 0x000fe200078e00ff */
[----:B------:R-:W-:-:S04]  /*0b10*/  LEA R5, R0, 0x3b800000, 0x17 ;  /* 0x3b80000000057811 */ /* 0x000fc800078eb8ff */
[----:B------:R-:W-:-:S07]  /*0b20*/  LOP3.LUT R4, R5, R3, R6, 0xfe, !PT ;  /* 0x0000000305047212 */ /* 0x000fce00078efe06 */
.L_x_36657:
[----:B------:R-:W-:Y:S05]  /*0b30*/  BSYNC B0 ;  /* 0x0000000000007941 */ /* 0x000fea0003800000 */
.L_x_36656:
[----:B------:R-:W0:Y:S02]  /*0b40*/  F2I.S64.TRUNC R4, R4 ;  /* 0x0000000400047311 */ /* 0x000e24000020d900 */
[----:B0-----:R-:W-:Y:S01]  /*0b50*/  PRMT R19, R4, 0x7610, R19 ;  /* 0x0000761004137816 */ /* 0x001fe20000000013 */
[----:B------:R-:W-:Y:S06]  /*0b60*/  BRA `(.L_x_36641) ;  /* 0x0000000400107947 */ /* 0x000fec0003800000 */
.L_x_36654:
        /* <DEDUP_REMOVED lines=21> */
.L_x_36663:
[----:B------:R-:W-:Y:S05]  /*0cc0*/  BSYNC B1 ;  /* 0x0000000000017941 */ /* 0x000fea0003800000 */
.L_x_36662:
[----:B------:R-:W-:Y:S01]  /*0cd0*/  IMAD.SHL.U32 R3, R3, 0x200000, RZ ;  /* 0x0020000003037824 */ /* 0x000fe200078e00ff */
[----:B------:R-:W-:-:S04]  /*0ce0*/  LEA R5, R0, 0x37800000, 0x17 ;  /* 0x3780000000057811 */ /* 0x000fc800078eb8ff */
[----:B------:R-:W-:-:S07]  /*0cf0*/  LOP3.LUT R4, R5, R3, R6, 0xfe, !PT ;  /* 0x0000000305047212 */ /* 0x000fce00078efe06 */
.L_x_36661:
[----:B------:R-:W-:Y:S05]  /*0d00*/  BSYNC B0 ;  /* 0x0000000000007941 */ /* 0x000fea0003800000 */
.L_x_36660:
[----:B------:R-:W0:Y:S02]  /*0d10*/  F2I.S64.TRUNC R4, R4 ;  /* 0x0000000400047311 */ /* 0x000e24000020d900 */
[----:B0-----:R-:W-:Y:S01]  /*0d20*/  PRMT R19, R4, 0x7610, R19 ;  /* 0x0000761004137816 */ /* 0x001fe20000000013 */
[----:B------:R-:W-:Y:S06]  /*0d30*/  BRA `(.L_x_36641) ;  /* 0x00000000009c7947 */ /* 0x000fec0003800000 */
.L_x_36653:
        /* <DEDUP_REMOVED lines=14> */
.L_x_36667:
[----:B------:R-:W-:Y:S05]  /*0e20*/  BSYNC B0 ;  /* 0x0000000000007941 */ /* 0x000fea0003800000 */
.L_x_36666:
[----:B------:R-:W0:Y:S02]  /*0e30*/  F2I.S64.TRUNC R4, R4 ;  /* 0x0000000400047311 */ /* 0x000e24000020d900 */
[----:B0-----:R-:W-:Y:S01]  /*0e40*/  PRMT R19, R4, 0x7610, R19 ;  /* 0x0000761004137816 */ /* 0x001fe20000000013 */
[----:B------:R-:W-:Y:S06]  /*0e50*/  BRA `(.L_x_36641) ;  /* 0x0000000000547947 */ /* 0x000fec0003800000 */
.L_x_36640:
        /* <DEDUP_REMOVED lines=16> */
.L_x_36668:
[----:B------:R-:W-:Y:S01]  /*0f60*/  PRMT R19, RZ, 0x7610, R19 ;  /* 0x00007610ff137816 */ /* 0x000fe20000000013 */
[----:B------:R-:W-:Y:S06]  /*0f70*/  BRA `(.L_x_36641) ;  /* 0x00000000000c7947 */ /* 0x000fec0003800000 */
.L_x_36665:
[----:B------:R0:W5:Y:S01]  /*0f80*/  LDG.E.U8 R19, desc[UR36][R6.64] ;  /* 0x0000002406137981 */ /* 0x000162000c1e1100 */
[----:B------:R-:W-:Y:S05]  /*0f90*/  BRA `(.L_x_36641) ;  /* 0x0000000000047947 */ /* 0x000fea0003800000 */
.L_x_36664:
[----:B------:R0:W5:Y:S02]  /*0fa0*/  LDG.E.U8 R19, desc[UR36][R6.64] ;  /* 0x0000002406137981 */ /* 0x000164000c1e1100 */
.L_x_36641:
[----:B------:R-:W1:Y:S02]  /*0fb0*/  S2R R23, SR_TID.X ;  /* 0x0000000000177919 */ /* 0x000e640000002100 */
[----:B-1----:R-:W-:-:S07]  /*0fc0*/  VIADD R23, R23, 0x80 ;  /* 0x0000008017177836 */ /* 0x002fce0000000000 */
.L_x_36635:
[----:B------:R-:W-:Y:S05]  /*0fd0*/  BSYNC B6 ;  /* 0x0000000000067941 */ /* 0x000fea0003800000 */
.L_x_36634:
        /* <DEDUP_REMOVED lines=23> */
.L_x_36674:
[----:B------:R0:W5:Y:S01]  /*1150*/  LDG.E.U8 R17, desc[UR36][R6.64] ;  /* 0x0000002406117981 */ /* 0x000162000c1e1100 */
[----:B------:R-:W-:Y:S05]  /*1160*/  BRA `(.L_x_36676) ;  /* 0x0000000c00647947 */ /* 0x000fea0003800000 */
.L_x_36673:
        /* <DEDUP_REMOVED lines=8> */
.L_x_36678:
[----:B------:R4:W5:Y:S01]  /*11f0*/  LDG.E.U8 R17, desc[UR36][R6.64] ;  /* 0x0000002406117981 */ /* 0x000962000c1e1100 */
[----:B------:R-:W-:Y:S05]  /*1200*/  BRA `(.L_x_36676) ;  /* 0x0000000c003c7947 */ /* 0x000fea0003800000 */
.L_x_36677:
[----:B------:R0:W5:Y:S01]  /*1210*/  LDG.E.U16 R17, desc[UR36][R6.64] ;  /* 0x0000002406117981 */ /* 0x000162000c1e1500 */
[----:B------:R-:W-:Y:S05]  /*1220*/  BRA `(.L_x_36676) ;  /* 0x0000000c00347947 */ /* 0x000fea0003800000 */
.L_x_36672:
        /* <DEDUP_REMOVED lines=10> */
.L_x_36680:
[----:B------:R-:W2:Y:S02]  /*12d0*/  LDG.E.U16 R4, desc[UR36][R6.64] ;  /* 0x0000002406047981 */ /* 0x000ea4000c1e1500 */
[----:B--2---:R-:W-:-:S06]  /*12e0*/  HADD2.F32 R4, -RZ, R4.H0_H0 ;  /* 0x20000004ff047230 */ /* 0x004fcc0000004100 */
[----:B------:R-:W0:Y:S02]  /*12f0*/  F2I.S64.TRUNC R4, R4 ;  /* 0x0000000400047311 */ /* 0x000e24000020d900 */
[----:B0-----:R-:W-:Y:S01]  /*1300*/  PRMT R17, R4, 0x7610, R17 ;  /* 0x0000761004117816 */ /* 0x001fe20000000011 */
[----:B------:R-:W-:Y:S06]  /*1310*/  BRA `(.L_x_36676) ;  /* 0x0000000800f87947 */ /* 0x000fec0003800000 */
.L_x_36679:
        /* <DEDUP_REMOVED lines=10> */
.L_x_36682:
[----:B------:R-:W2:Y:S02]  /*13c0*/  LDG.E.U16 R6, desc[UR36][R6.64] ;  /* 0x0000002406067981 */ /* 0x000ea4000c1e1500 */
[----:B--2---:R-:W-:-:S06]  /*13d0*/  HADD2.F32 R4, -RZ, R6.H0_H0 ;  /* 0x20000006ff047230 */ /* 0x004fcc0000004100 */
[----:B------:R-:W0:Y:S02]  /*13e0*/  F2I.S64.TRUNC R4, R4 ;  /* 0x0000000400047311 */ /* 0x000e24000020d900 */
[----:B0-----:R-:W-:Y:S01]  /*13f0*/  PRMT R17, R4, 0x7610, R17 ;  /* 0x0000761004117816 */ /* 0x001fe20000000011 */
[----:B------:R-:W-:Y:S06]  /*1400*/  BRA `(.L_x_36676) ;  /* 0x0000000800bc7947 */ /* 0x000fec0003800000 */
.L_x_36681:
[----:B------:R-:W2:Y:S02]  /*1410*/  LDG.E.64 R4, desc[UR36][R6.64] ;  /* 0x0000002406047981 */ /* 0x000ea4000c1e1b00 */
[----:B--2---:R-:W0:Y:S02]  /*1420*/  F2I.S64.F64.TRUNC R4, R4 ;  /* 0x0000000400047311 */ /* 0x004e24000030d900 */
[----:B0-----:R-:W-:Y:S01]  /*1430*/  PRMT R17, R4, 0x7610, R17 ;  /* 0x0000761004117816 */ /* 0x001fe20000000011 */
[----:B------:R-:W-:Y:S06]  /*1440*/  BRA `(.L_x_36676) ;  /* 0x0000000800ac7947 */ /* 0x000fec0003800000 */
.L_x_36671:
        /* <DEDUP_REMOVED lines=12> */
.L_x_36685:
[----:B------:R-:W2:Y:S02]  /*1510*/  LDG.E.64 R6, desc[UR36][R6.64] ;  /* 0x0000002406067981 */ /* 0x000ea4000c1e1b00 */
[----:B--2---:R-:W0:Y:S02]  /*1520*/  F2I.S64.F64.TRUNC R4, R6 ;  /* 0x0000000600047311 */ /* 0x004e24000030d900 */
[----:B0-----:R-:W-:Y:S01]  /*1530*/  PRMT R17, R4, 0x7610, R17 ;  /* 0x0000761004117816 */ /* 0x001fe20000000011 */
[----:B------:R-:W-:Y:S06]  /*1540*/  BRA `(.L_x_36676) ;  /* 0x00000008006c7947 */ /* 0x000fec0003800000 */
.L_x_36684:
        /* <DEDUP_REMOVED lines=28> */
.L_x_36687:
        /* <DEDUP_REMOVED lines=15> */
.L_x_36686:
[----:B------:R-:W2:Y:S02]  /*1800*/  LDG.E.U16 R4, desc[UR36][R6.64] ;  /* 0x0000002406047981 */ /* 0x000ea4000c1e1500 */
[----:B--2---:R-:W-:-:S06]  /*1810*/  IMAD.U32 R4, R4, 0x10000, RZ ;  /* 0x0001000004047824 */ /* 0x004fcc00078e00ff */
[----:B------:R-:W0:Y:S02]  /*1820*/  F2I.S64.TRUNC R4, R4 ;  /* 0x0000000400047311 */ /* 0x000e24000020d900 */
[----:B0-----:R-:W-:Y:S01]  /*1830*/  PRMT R17, R4, 0x7610, R17 ;  /* 0x0000761004117816 */ /* 0x001fe20000000011 */
[----:B------:R-:W-:Y:S06]  /*1840*/  BRA `(.L_x_36676) ;  /* 0x0000000400ac7947 */ /* 0x000fec0003800000 */
.L_x_36683:
        /* <DEDUP_REMOVED lines=10> */
.L_x_36690:
        /* <DEDUP_REMOVED lines=21> */
.L_x_36694:
[----:B------:R-:W-:Y:S05]  /*1a40*/  BSYNC B1 ;  /* 0x0000000000017941 */ /* 0x000fea0003800000 */
.L_x_36693:
[----:B------:R-:W-:Y:S01]  /*1a50*/  IMAD.SHL.U32 R3, R3, 0x100000, RZ ;  /* 0x0010000003037824 */ /* 0x000fe200078e00ff */
[----:B------:R-:W-:-:S04]  /*1a60*/  LEA R5, R0, 0x3b800000, 0x17 ;  /* 0x3b80000000057811 */ /* 0x000fc800078eb8ff */
[----:B------:R-:W-:-:S07]  /*1a70*/  LOP3.LUT R4, R5, R3, R6, 0xfe, !PT ;  /* 0x0000000305047212 */ /* 0x000fce00078efe06 */
.L_x_36692:
[----:B------:R-:W-:Y:S05]  /*1a80*/  BSYNC B0 ;  /* 0x0000000000007941 */ /* 0x000fea0003800000 */
.L_x_36691:
[----:B------:R-:W0:Y:S02]  /*1a90*/  F2I.S64.TRUNC R4, R4 ;  /* 0x0000000400047311 */ /* 0x000e24000020d900 */
[----:B0-----:R-:W-:Y:S01]  /*1aa0*/  PRMT R17, R4, 0x7610, R17 ;  /* 0x0000761004117816 */ /* 0x001fe20000000011 */
[----:B------:R-:W-:Y:S06]  /*1ab0*/  BRA `(.L_x_36676) ;  /* 0x0000000400107947 */ /* 0x000fec0003800000 */
.L_x_36689:
        /* <DEDUP_REMOVED lines=21> */
.L_x_36698:
[----:B------:R-:W-:Y:S05]  /*1c10*/  BSYNC B1 ;  /* 0x0000000000017941 */ /* 0x000fea0003800000 */
.L_x_36697:
[----:B------:R-:W-:Y:S01]  /*1c20*/  IMAD.SHL.U32 R3, R3, 0x200000, RZ ;  /* 0x0020000003037824 */ /* 0x000fe200078e00ff */
[----:B------:R-:W-:-:S04]  /*1c30*/  LEA R5, R0, 0x37800000, 0x17 ;  /* 0x3780000000057811 */ /* 0x000fc800078eb8ff */
[----:B------:R-:W-:-:S07]  /*1c40*/  LOP3.LUT R4, R5, R3, R6, 0xfe, !PT ;  /* 0x0000000305047212 */ /* 0x000fce00078efe06 */
.L_x_36696:
[----:B------:R-:W-:Y:S05]  /*1c50*/  BSYNC B0 ;  /* 0x0000000000007941 */ /* 0x000fea0003800000 */
.L_x_36695:
[----:B------:R-:W0:Y:S02]  /*1c60*/  F2I.S64.TRUNC R4, R4 ;  /* 0x0000000400047311 */ /* 0x000e24000020d900 */
[----:B0-----:R-:W-:Y:S01]  /*1c70*/  PRMT R17, R4, 0x7610, R17 ;  /* 0x0000761004117816 */ /* 0x001fe20000000011 */
[----:B------:R-:W-:Y:S06]  /*1c80*/  BRA `(.L_x_36676) ;  /* 0x00000000009c7947 */ /* 0x000fec0003800000 */
.L_x_36688:
        /* <DEDUP_REMOVED lines=14> */
.L_x_36702:
[----:B------:R-:W-:Y:S05]  /*1d70*/  BSYNC B0 ;  /* 0x0000000000007941 */ /* 0x000fea0003800000 */
.L_x_36701:
[----:B------:R-:W0:Y:S02]  /*1d80*/  F2I.S64.TRUNC R4, R4 ;  /* 0x0000000400047311 */ /* 0x000e24000020d900 */
[----:B0-----:R-:W-:Y:S01]  /*1d90*/  PRMT R17, R4, 0x7610, R17 ;  /* 0x0000761004117816 */ /* 0x001fe20000000011 */
[----:B------:R-:W-:Y:S06]  /*1da0*/  BRA `(.L_x_36676) ;  /* 0x0000000000547947 */ /* 0x000fec0003800000 */
.L_x_36675:
        /* <DEDUP_REMOVED lines=16> */
.L_x_36703:
[----:B------:R-:W-:Y:S01]  /*1eb0*/  PRMT R17, RZ, 0x7610, R17 ;  /* 0x00007610ff117816 */ /* 0x000fe20000000011 */
[----:B------:R-:W-:Y:S06]  /*1ec0*/  BRA `(.L_x_36676) ;  /* 0x00000000000c7947 */ /* 0x000fec0003800000 */
.L_x_36700:
[----:B------:R1:W5:Y:S01]  /*1ed0*/  LDG.E.U8 R17, desc[UR36][R6.64] ;  /* 0x0000002406117981 */ /* 0x000362000c1e1100 */
[----:B------:R-:W-:Y:S05]  /*1ee0*/  BRA `(.L_x_36676) ;  /* 0x0000000000047947 */ /* 0x000fea0003800000 */
.L_x_36699:
[----:B------:R0:W5:Y:S02]  /*1ef0*/  LDG.E.U8 R17, desc[UR36][R6.64] ;  /* 0x0000002406117981 */ /* 0x000164000c1e1100 */
.L_x_36676:
[----:B------:R-:W-:-:S07]  /*1f00*/  VIADD R23, R23, 0x80 ;  /* 0x0000008017177836 */ /* 0x000fce0000000000 */
.L_x_36670:
[----:B------:R-:W-:Y:S05]  /*1f10*/  BSYNC B6 ;  /* 0x0000000000067941 */ /* 0x000fea0003800000 */
.L_x_36669:
        /* <DEDUP_REMOVED lines=25> */
.L_x_36709:
[----:B------:R0:W5:Y:S01]  /*20b0*/  LDG.E.U8 R24, desc[UR36][R6.64] ;  /* 0x0000002406187981 */ /* 0x000162000c1e1100 */
[----:B------:R-:W-:Y:S05]  /*20c0*/  BRA `(.L_x_36711) ;  /* 0x0000000c00647947 */ /* 0x000fea0003800000 */
.L_x_36708:
        /* <DEDUP_REMOVED lines=8> */
.L_x_36713:
[----:B------:R3:W5:Y:S01]  /*2150*/  LDG.E.U8 R24, desc[UR36][R6.64] ;  /* 0x0000002406187981 */ /* 0x000762000c1e1100 */
[----:B------:R-:W-:Y:S05]  /*2160*/  BRA `(.L_x_36711) ;  /* 0x0000000c003c7947 */ /* 0x000fea0003800000 */
.L_x_36712:
[----:B------:R0:W5:Y:S01]  /*2170*/  LDG.E.U16 R24, desc[UR36][R6.64] ;  /* 0x0000002406187981 */ /* 0x000162000c1e1500 */
[----:B------:R-:W-:Y:S05]  /*2180*/  BRA `(.L_x_36711) ;  /* 0x0000000c00347947 */ /* 0x000fea0003800000 */
.L_x_36707:
        /* <DEDUP_REMOVED lines=10> */
.L_x_36715:
[----:B------:R-:W2:Y:S02]  /*2230*/  LDG.E.U16 R4, desc[UR36][R6.64] ;  /* 0x0000002406047981 */ /* 0x000ea4000c1e1500 */
[----:B--2---:R-:W-:-:S06]  /*2240*/  HADD2.F32 R4, -RZ, R4.H0_H0 ;  /* 0x20000004ff047230 */ /* 0x004fcc0000004100 */
[----:B------:R-:W0:Y:S02]  /*2250*/  F2I.S64.TRUNC R4, R4 ;  /* 0x0000000400047311 */ /* 0x000e24000020d900 */
[----:B0-----:R-:W-:Y:S01]  /*2260*/  PRMT R24, R4, 0x7610, R24 ;  /* 0x0000761004187816 */ /* 0x001fe20000000018 */
[----:B------:R-:W-:Y:S06]  /*2270*/  BRA `(.L_x_36711) ;  /* 0x0000000800f87947 */ /* 0x000fec0003800000 */
.L_x_36714:
        /* <DEDUP_REMOVED lines=10> */
.L_x_36717:
[----:B------:R-:W2:Y:S02]  /*2320*/  LDG.E.U16 R6, desc[UR36][R6.64] ;  /* 0x0000002406067981 */ /* 0x000ea4000c1e1500 */
[----:B--2---:R-:W-:-:S06]  /*2330*/  HADD2.F32 R4, -RZ, R6.H0_H0 ;  /* 0x20000006ff047230 */ /* 0x004fcc0000004100 */
[----:B------:R-:W0:Y:S02]  /*2340*/  F2I.S64.TRUNC R4, R4 ;  /* 0x0000000400047311 */ /* 0x000e24000020d900 */
[----:B0-----:R-:W-:Y:S01]  /*2350*/  PRMT R24, R4, 0x7610, R24 ;  /* 0x0000761004187816 */ /* 0x001fe20000000018 */
[----:B------:R-:W-:Y:S06]  /*2360*/  BRA `(.L_x_36711) ;  /* 0x0000000800bc7947 */ /* 0x000fec0003800000 */
.L_x_36716:
[----:B------:R-:W2:Y:S02]  /*2370*/  LDG.E.64 R4, desc[UR36][R6.64] ;  /* 0x0000002406047981 */ /* 0x000ea4000c1e1b00 */
[----:B--2---:R-:W0:Y:S02]  /*2380*/  F2I.S64.F64.TRUNC R4, R4 ;  /* 0x0000000400047311 */ /* 0x004e24000030d900 */
[----:B0-----:R-:W-:Y:S01]  /*2390*/  PRMT R24, R4, 0x7610, R24 ;  /* 0x0000761004187816 */ /* 0x001fe20000000018 */
[----:B------:R-:W-:Y:S06]  /*23a0*/  BRA `(.L_x_36711) ;  /* 0x0000000800ac7947 */ /* 0x000fec0003800000 */
.L_x_36706:
        /* <DEDUP_REMOVED lines=12> */
.L_x_36720:
[----:B------:R-:W2:Y:S02]  /*2470*/  LDG.E.64 R6, desc[UR36][R6.64] ;  /* 0x0000002406067981 */ /* 0x000ea4000c1e1b00 */
[----:B--2---:R-:W0:Y:S02]  /*2480*/  F2I.S64.F64.TRUNC R4, R6 ;  /* 0x0000000600047311 */ /* 0x004e24000030d900 */
[----:B0-----:R-:W-:Y:S01]  /*2490*/  PRMT R24, R4, 0x7610, R24 ;  /* 0x0000761004187816 */ /* 0x001fe20000000018 */
[----:B------:R-:W-:Y:S06]  /*24a0*/  BRA `(.L_x_36711) ;  /* 0x00000008006c7947 */ /* 0x000fec0003800000 */
.L_x_36719:
        /* <DEDUP_REMOVED lines=28> */
.L_x_36722:
        /* <DEDUP_REMOVED lines=15> */
.L_x_36721:
[----:B------:R-:W2:Y:S02]  /*2760*/  LDG.E.U16 R4, desc[UR36][R6.64] ;  /* 0x0000002406047981 */ /* 0x000ea4000c1e1500 */
[----:B--2---:R-:W-:-:S06]  /*2770*/  IMAD.U32 R4, R4, 0x10000, RZ ;  /* 0x0001000004047824 */ /* 0x004fcc00078e00ff */
[----:B------:R-:W0:Y:S02]  /*2780*/  F2I.S64.TRUNC R4, R4 ;  /* 0x0000000400047311 */ /* 0x000e24000020d900 */
[----:B0-----:R-:W-:Y:S01]  /*2790*/  PRMT R24, R4, 0x7610, R24 ;  /* 0x0000761004187816 */ /* 0x001fe20000000018 */
[----:B------:R-:W-:Y:S06]  /*27a0*/  BRA `(.L_x_36711) ;  /* 0x0000000400ac7947 */ /* 0x000fec0003800000 */
.L_x_36718:
        /* <DEDUP_REMOVED lines=10> */
.L_x_36725:
        /* <DEDUP_REMOVED lines=21> */
.L_x_36729:
[----:B------:R-:W-:Y:S05]  /*29a0*/  BSYNC B1 ;  /* 0x0000000000017941 */ /* 0x000fea0003800000 */
.L_x_36728:
[----:B------:R-:W-:Y:S01]  /*29b0*/  IMAD.SHL.U32 R3, R3, 0x100000, RZ ;  /* 0x0010000003037824 */ /* 0x000fe200078e00ff */
[----:B------:R-:W-:-:S04]  /*29c0*/  LEA R5, R0, 0x3b800000, 0x17 ;  /* 0x3b80000000057811 */ /* 0x000fc800078eb8ff */
[----:B------:R-:W-:-:S07]  /*29d0*/  LOP3.LUT R4, R5, R3, R6, 0xfe, !PT ;  /* 0x0000000305047212 */ /* 0x000fce00078efe06 */
.L_x_36727:
[----:B------:R-:W-:Y:S05]  /*29e0*/  BSYNC B0 ;  /* 0x0000000000007941 */ /* 0x000fea0003800000 */
.L_x_36726:
[----:B------:R-:W0:Y:S02]  /*29f0*/  F2I.S64.TRUNC R4, R4 ;  /* 0x0000000400047311 */ /* 0x000e24000020d900 */
[----:B0-----:R-:W-:Y:S01]  /*2a00*/  PRMT R24, R4, 0x7610, R24 ;  /* 0x0000761004187816 */ /* 0x001fe20000000018 */
[----:B------:R-:W-:Y:S06]  /*2a10*/  BRA `(.L_x_36711) ;  /* 0x0000000400107947 */ /* 0x000fec0003800000 */
.L_x_36724:
        /* <DEDUP_REMOVED lines=21> */
.L_x_36733:
[----:B------:R-:W-:Y:S05]  /*2b70*/  BSYNC B1 ;  /* 0x0000000000017941 */ /* 0x000fea0003800000 */
.L_x_36732:
[----:B------:R-:W-:Y:S01]  /*2b80*/  IMAD.SHL.U32 R3, R3, 0x200000, RZ ;  /* 0x0020000003037824 */ /* 0x000fe200078e00ff */
[----:B------:R-:W-:-:S04]  /*2b90*/  LEA R5, R0, 0x37800000, 0x17 ;  /* 0x3780000000057811 */ /* 0x000fc800078eb8ff */
[----:B------:R-:W-:-:S07]  /*2ba0*/  LOP3.LUT R4, R5, R3, R6, 0xfe, !PT ;  /* 0x0000000305047212 */ /* 0x000fce00078efe06 */
.L_x_36731:
[----:B------:R-:W-:Y:S05]  /*2bb0*/  BSYNC B0 ;  /* 0x0000000000007941 */ /* 0x000fea0003800000 */
.L_x_36730:
[----:B------:R-:W0:Y:S02]  /*2bc0*/  F2I.S64.TRUNC R4, R4 ;  /* 0x0000000400047311 */ /* 0x000e24000020d900 */
[----:B0-----:R-:W-:Y:S01]  /*2bd0*/  PRMT R24, R4, 0x7610, R24 ;  /* 0x0000761004187816 */ /* 0x001fe20000000018 */
[----:B------:R-:W-:Y:S06]  /*2be0*/  BRA `(.L_x_36711) ;  /* 0x00000000009c7947 */ /* 0x000fec0003800000 */
.L_x_36723:
        /* <DEDUP_REMOVED lines=14> */
.L_x_36737:
[----:B------:R-:W-:Y:S05]  /*2cd0*/  BSYNC B0 ;  /* 0x0000000000007941 */ /* 0x000fea0003800000 */
.L_x_36736:
[----:B------:R-:W0:Y:S02]  /*2ce0*/  F2I.S64.TRUNC R4, R4 ;  /* 0x0000000400047311 */ /* 0x000e24000020d900 */
[----:B0-----:R-:W-:Y:S01]  /*2cf0*/  PRMT R24, R4, 0x7610, R24 ;  /* 0x0000761004187816 */ /* 0x001fe20000000018 */
[----:B------:R-:W-:Y:S06]  /*2d00*/  BRA `(.L_x_36711) ;  /* 0x0000000000547947 */ /* 0x000fec0003800000 */
.L_x_36710:
        /* <DEDUP_REMOVED lines=16> */
.L_x_36738:
[----:B------:R-:W-:Y:S01]  /*2e10*/  PRMT R24, RZ, 0x7610, R24 ;  /* 0x00007610ff187816 */ /* 0x000fe20000000018 */
[----:B------:R-:W-:Y:S06]  /*2e20*/  BRA `(.L_x_36711) ;  /* 0x00000000000c7947 */ /* 0x000fec0003800000 */
.L_x_36735:
[----:B------:R2:W5:Y:S01]  /*2e30*/  LDG.E.U8 R24, desc[UR36][R6.64] ;  /* 0x0000002406187981 */ /* 0x000562000c1e1100 */
[----:B------:R-:W-:Y:S05]  /*2e40*/  BRA `(.L_x_36711) ;  /* 0x0000000000047947 */ /* 0x000fea0003800000 */
.L_x_36734:
[----:B------:R1:W5:Y:S02]  /*2e50*/  LDG.E.U8 R24, desc[UR36][R6.64] ;  /* 0x0000002406187981 */ /* 0x000364000c1e1100 */
.L_x_36711:
[----:B------:R-:W-:-:S07]  /*2e60*/  VIADD R23, R23, 0x80 ;  /* 0x0000008017177836 */ /* 0x000fce0000000000 */
.L_x_36705:
[----:B------:R-:W-:Y:S05]  /*2e70*/  BSYNC B6 ;  /* 0x0000000000067941 */ /* 0x000fea0003800000 */
.L_x_36704:
        /* <DEDUP_REMOVED lines=22> */
.L_x_36744:
[----:B------:R0:W5:Y:S01]  /*2fe0*/  LDG.E.U8 R18, desc[UR36][R6.64] ;  /* 0x0000002406127981 */ /* 0x000162000c1e1100 */
[----:B------:R-:W-:Y:S05]  /*2ff0*/  BRA `(.L_x_36740) ;  /* 0x0000000c00607947 */ /* 0x000fea0003800000 */
.L_x_36743:
        /* <DEDUP_REMOVED lines=8> */
.L_x_36747:
[----:B------:R0:W5:Y:S01]  /*3080*/  LDG.E.U8 R18, desc[UR36][R6.64] ;  /* 0x0000002406127981 */ /* 0x000162000c1e1100 */
[----:B------:R-:W-:Y:S05]  /*3090*/  BRA `(.L_x_36740) ;  /* 0x0000000c00387947 */ /* 0x000fea0003800000 */
.L_x_36746:
[----:B------:R0:W5:Y:S01]  /*30a0*/  LDG.E.U16 R18, desc[UR36][R6.64] ;  /* 0x0000002406127981 */ /* 0x000162000c1e1500 */
[----:B------:R-:W-:Y:S05]  /*30b0*/  BRA `(.L_x_36740) ;  /* 0x0000000c00307947 */ /* 0x000fea0003800000 */
.L_x_36742:
        /* <DEDUP_REMOVED lines=10> */
.L_x_36749:
[----:B------:R-:W2:Y:S02]  /*3160*/  LDG.E.U16 R4, desc[UR36][R6.64] ;  /* 0x0000002406047981 */ /* 0x000ea4000c1e1500 */
[----:B--2---:R-:W-:-:S06]  /*3170*/  HADD2.F32 R4, -RZ, R4.H0_H0 ;  /* 0x20000004ff047230 */ /* 0x004fcc0000004100 */
[----:B------:R-:W0:Y:S02]  /*3180*/  F2I.S64.TRUNC R4, R4 ;  /* 0x0000000400047311 */ /* 0x000e24000020d900 */
[----:B0-----:R-:W-:Y:S01]  /*3190*/  PRMT R18, R4, 0x7610, R18 ;  /* 0x0000761004127816 */ /* 0x001fe20000000012 */
[----:B------:R-:W-:Y:S06]  /*31a0*/  BRA `(.L_x_36740) ;  /* 0x0000000800f47947 */ /* 0x000fec0003800000 */
.L_x_36748:
        /* <DEDUP_REMOVED lines=10> */
.L_x_36751:
[----:B------:R-:W2:Y:S02]  /*3250*/  LDG.E.U16 R6, desc[UR36][R6.64] ;  /* 0x0000002406067981 */ /* 0x000ea4000c1e1500 */
[----:B--2---:R-:W-:-:S06]  /*3260*/  HADD2.F32 R4, -RZ, R6.H0_H0 ;  /* 0x20000006ff047230 */ /* 0x004fcc0000004100 */
[----:B------:R-:W0:Y:S02]  /*3270*/  F2I.S64.TRUNC R4, R4 ;  /* 0x0000000400047311 */ /* 0x000e24000020d900 */
[----:B0-----:R-:W-:Y:S01]  /*3280*/  PRMT R18, R4, 0x7610, R18 ;  /* 0x0000761004127816 */ /* 0x001fe20000000012 */
[----:B------:R-:W-:Y:S06]  /*3290*/  BRA `(.L_x_36740) ;  /* 0x0000000800b87947 */ /* 0x000fec0003800000 */
.L_x_36750:
[----:B------:R-:W2:Y:S02]  /*32a0*/  LDG.E.64 R4, desc[UR36][R6.64] ;  /* 0x0000002406047981 */ /* 0x000ea4000c1e1b00 */
[----:B--2---:R-:W0:Y:S02]  /*32b0*/  F2I.S64.F64.TRUNC R4, R4 ;  /* 0x0000000400047311 */ /* 0x004e24000030d900 */
[----:B0-----:R-:W-:Y:S01]  /*32c0*/  PRMT R18, R4, 0x7610, R18 ;  /* 0x0000761004127816 */ /* 0x001fe20000000012 */
[----:B------:R-:W-:Y:S06]  /*32d0*/  BRA `(.L_x_36740) ;  /* 0x0000000800a87947 */ /* 0x000fec0003800000 */
.L_x_36741:
        /* <DEDUP_REMOVED lines=12> */
.L_x_36754:
[----:B------:R-:W2:Y:S02]  /*33a0*/  LDG.E.64 R6, desc[UR36][R6.64] ;  /* 0x0000002406067981 */ /* 0x000ea4000c1e1b00 */
[----:B--2---:R-:W0:Y:S02]  /*33b0*/  F2I.S64.F64.TRUNC R4, R6 ;  /* 0x0000000600047311 */ /* 0x004e24000030d900 */
[----:B0-----:R-:W-:Y:S01]  /*33c0*/  PRMT R18, R4, 0x7610, R18 ;  /* 0x0000761004127816 */ /* 0x001fe20000000012 */
[----:B------:R-:W-:Y:S06]  /*33d0*/  BRA `(.L_x_36740) ;  /* 0x0000000800687947 */ /* 0x000fec0003800000 */
.L_x_36753:
        /* <DEDUP_REMOVED lines=28> */
.L_x_36756:
        /* <DEDUP_REMOVED lines=15> */
.L_x_36755:
[----:B------:R-:W2:Y:S02]  /*3690*/  LDG.E.U16 R4, desc[UR36][R6.64] ;  /* 0x0000002406047981 */ /* 0x000ea4000c1e1500 */
[----:B--2---:R-:W-:-:S06]  /*36a0*/  IMAD.U32 R4, R4, 0x10000, RZ ;  /* 0x0001000004047824 */ /* 0x004fcc00078e00ff */
[----:B------:R-:W0:Y:S02]  /*36b0*/  F2I.S64.TRUNC R4, R4 ;  /* 0x0000000400047311 */ /* 0x000e24000020d900 */
[----:B0-----:R-:W-:Y:S01]  /*36c0*/  PRMT R18, R4, 0x7610, R18 ;  /* 0x0000761004127816 */ /* 0x001fe20000000012 */
[----:B------:R-:W-:Y:S06]  /*36d0*/  BRA `(.L_x_36740) ;  /* 0x0000000400a87947 */ /* 0x000fec0003800000 */
.L_x_36752:
        /* <DEDUP_REMOVED lines=10> */
.L_x_36759:
        /* <DEDUP_REMOVED lines=21> */
.L_x_36763:
[----:B------:R-:W-:Y:S05]  /*38d0*/  BSYNC B1 ;  /* 0x0000000000017941 */ /* 0x000fea0003800000 */
.L_x_36762:
[----:B------:R-:W-:Y:S01]  /*38e0*/  IMAD.SHL.U32 R3, R3, 0x100000, RZ ;  /* 0x0010000003037824 */ /* 0x000fe200078e00ff */
[----:B------:R-:W-:-:S04]  /*38f0*/  LEA R5, R0, 0x3b800000, 0x17 ;  /* 0x3b80000000057811 */ /* 0x000fc800078eb8ff */
[----:B------:R-:W-:-:S07]  /*3900*/  LOP3.LUT R4, R5, R3, R6, 0xfe, !PT ;  /* 0x0000000305047212 */ /* 0x000fce00078efe06 */
.L_x_36761:
[----:B------:R-:W-:Y:S05]  /*3910*/  BSYNC B0 ;  /* 0x0000000000007941 */ /* 0x000fea0003800000 */
.L_x_36760:
[----:B------:R-:W0:Y:S02]  /*3920*/  F2I.S64.TRUNC R4, R4 ;  /* 0x0000000400047311 */ /* 0x000e24000020d900 */
[----:B0-----:R-:W-:Y:S01]  /*3930*/  PRMT R18, R4, 0x7610, R18 ;  /* 0x0000761004127816 */ /* 0x001fe20000000012 */
[----:B------:R-:W-:Y:S06]  /*3940*/  BRA `(.L_x_36740) ;  /* 0x00000004000c7947 */ /* 0x000fec0003800000 */
.L_x_36758:
        /* <DEDUP_REMOVED lines=21> */
.L_x_36767:
[----:B------:R-:W-:Y:S05]  /*3aa0*/  BSYNC B1 ;  /* 0x0000000000017941 */ /* 0x000fea0003800000 */
.L_x_36766:
[----:B------:R-:W-:Y:S01]  /*3ab0*/  IMAD.SHL.U32 R3, R3, 0x200000, RZ ;  /* 0x0020000003037824 */ /* 0x000fe200078e00ff */
[----:B------:R-:W-:-:S04]  /*3ac0*/  LEA R5, R0, 0x37800000, 0x17 ;  /* 0x3780000000057811 */ /* 0x000fc800078eb8ff */
[----:B------:R-:W-:-:S07]  /*3ad0*/  LOP3.LUT R4, R5, R3, R6, 0xfe, !PT ;  /* 0x0000000305047212 */ /* 0x000fce00078efe06 */
.L_x_36765:
[----:B------:R-:W-:Y:S05]  /*3ae0*/  BSYNC B0 ;  /* 0x0000000000007941 */ /* 0x000fea0003800000 */
.L_x_36764:
[----:B------:R-:W0:Y:S02]  /*3af0*/  F2I.S64.TRUNC R4, R4 ;  /* 0x0000000400047311 */ /* 0x000e24000020d900 */
[----:B0-----:R-:W-:Y:S01]  /*3b00*/  PRMT R18, R4, 0x7610, R18 ;  /* 0x0000761004127816 */ /* 0x001fe20000000012 */
[----:B------:R-:W-:Y:S06]  /*3b10*/  BRA `(.L_x_36740) ;  /* 0x0000000000987947 */ /* 0x000fec0003800000 */
.L_x_36757:
        /* <DEDUP_REMOVED lines=14> */
.L_x_36771:
[----:B------:R-:W-:Y:S05]  /*3c00*/  BSYNC B0 ;  /* 0x0000000000007941 */ /* 0x000fea0003800000 */
.L_x_36770:
[----:B------:R-:W0:Y:S02]  /*3c10*/  F2I.S64.TRUNC R4, R4 ;  /* 0x0000000400047311 */ /* 0x000e24000020d900 */
[----:B0-----:R-:W-:Y:S01]  /*3c20*/  PRMT R18, R4, 0x7610, R18 ;  /* 0x0000761004127816 */ /* 0x001fe20000000012 */
[----:B------:R-:W-:Y:S06]  /*3c30*/  BRA `(.L_x_36740) ;  /* 0x0000000000507947 */ /* 0x000fec0003800000 */
.L_x_36745:
        /* <DEDUP_REMOVED lines=16> */
.L_x_36772:
[----:B------:R-:W-:Y:S05]  /*3d40*/  BRA `(.L_x_36740) ;  /* 0x00000000000c7947 */ /* 0x000fea0003800000 */
.L_x_36769:
[----:B------:R0:W5:Y:S01]  /*3d50*/  LDG.E.U8 R18, desc[UR36][R6.64] ;  /* 0x0000002406127981 */ /* 0x000162000c1e1100 */
[----:B------:R-:W-:Y:S05]  /*3d60*/  BRA `(.L_x_36740) ;  /* 0x0000000000047947 */ /* 0x000fea0003800000 */
.L_x_36768:
[----:B------:R0:W5:Y:S02]  /*3d70*/  LDG.E.U8 R18, desc[UR36][R6.64] ;  /* 0x0000002406127981 */ /* 0x000164000c1e1100 */
.L_x_36740:
[----:B------:R-:W-:Y:S05]  /*3d80*/  BSYNC B6 ;  /* 0x0000000000067941 */ /* 0x000fea0003800000 */
.L_x_36739:
[----:B------:R-:W1:Y:S01]  /*3d90*/  S2R R25, SR_TID.X ;  /* 0x0000000000197919 */ /* 0x000e620000002100 */
[----:B------:R-:W0:Y:S01]  /*3da0*/  LDC.U8 R0, c[0x0][0x215] ;  /* 0x00008540ff007b82 */ /* 0x000e220000000000 */
[----:B------:R-:W-:Y:S01]  /*3db0*/  BSSY B0, `(.L_x_36773) ;  /* 0x0000007000007945 */ /* 0x000fe20003800000 */
[----:B-1----:R-:W-:-:S13]  /*3dc0*/  ISETP.GE.AND P0, PT, R25, R16, PT ;  /* 0x000000101900720c */ /* 0x002fda0003f06270 */
[----:B------:R-:W-:Y:S05]  /*3dd0*/  @P0 BRA `(.L_x_36774) ;  /* 0x0000000000100947 */ /* 0x000fea0003800000 */
[----:B-----5:R-:W-:Y:S02]  /*3de0*/  LOP3.LUT R19, R19, 0xff, RZ, 0xc0, !PT ;  /* 0x000000ff13137812 */ /* 0x020fe400078ec0ff */
[----:B------:R-:W-:-:S07]  /*3df0*/  MOV R9, 0x3e10 ;  /* 0x00003e1000097802 */ /* 0x000fce0000000f00 */
[----:B0-234-:R-:W-:Y:S05]  /*3e00*/  CALL.REL.NOINC `($__internal_71_$__cuda_sm20_div_u16) ;  /* 0x0000004000c87944 */ /* 0x01dfea0003c00000 */
[----:B------:R-:W-:-:S07]  /*3e10*/  IMAD.MOV.U32 R3, RZ, RZ, R8 ;  /* 0x000000ffff037224 */ /* 0x000fce00078e0008 */
.L_x_36774:
[----:B------:R-:W-:Y:S05]  /*3e20*/  BSYNC B0 ;  /* 0x0000000000007941 */ /* 0x000fea0003800000 */
.L_x_36773:
[----:B------:R-:W-:Y:S01]  /*3e30*/  VIADD R23, R25, 0x80 ;  /* 0x0000008019177836 */ /* 0x000fe20000000000 */
[----:B------:R-:W-:Y:S04]  /*3e40*/  BSSY B0, `(.L_x_36775) ;  /* 0x0000007000007945 */ /* 0x000fe80003800000 */
[----:B------:R-:W-:-:S13]  /*3e50*/  ISETP.GE.AND P1, PT, R23, R16, PT ;  /* 0x000000101700720c */ /* 0x000fda0003f26270 */
[----:B------:R-:W-:Y:S05]  /*3e60*/  @P1 BRA `(.L_x_36776) ;  /* 0x0000000000101947 */ /* 0x000fea0003800000 */
[----:B-----5:R-:W-:Y:S02]  /*3e70*/  LOP3.LUT R19, R17, 0xff, RZ, 0xc0, !PT ;  /* 0x000000ff11137812 */ /* 0x020fe400078ec0ff */
[----:B------:R-:W-:-:S07]  /*3e80*/  MOV R9, 0x3ea0 ;  /* 0x00003ea000097802 */ /* 0x000fce0000000f00 */
[----:B0-234-:R-:W-:Y:S05]  /*3e90*/  CALL.REL.NOINC `($__internal_71_$__cuda_sm20_div_u16) ;  /* 0x0000004000a47944 */ /* 0x01dfea0003c00000 */
[----:B------:R-:W-:-:S07]  /*3ea0*/  IMAD.MOV.U32 R22, RZ, RZ, R8 ;  /* 0x000000ffff167224 */ /* 0x000fce00078e0008 */
.L_x_36776:
[----:B------:R-:W-:Y:S05]  /*3eb0*/  BSYNC B0 ;  /* 0x0000000000007941 */ /* 0x000fea0003800000 */
.L_x_36775:
        /* <DEDUP_REMOVED lines=8> */
.L_x_36778:
[----:B------:R-:W-:Y:S05]  /*3f40*/  BSYNC B0 ;  /* 0x0000000000007941 */ /* 0x000fea0003800000 */
.L_x_36777:
        /* <DEDUP_REMOVED lines=8> */
.L_x_36780:
[----:B------:R-:W-:Y:S05]  /*3fd0*/  BSYNC B0 ;  /* 0x0000000000007941 */ /* 0x000fea0003800000 */
.L_x_36779:
[----:B-----5:R-:W1:Y:S01]  /*3fe0*/  LDC.U8 R19, c[0x0][0x234] ;  /* 0x00008d00ff137b82 */ /* 0x020e620000000000 */
[----:B------:R-:W-:Y:S04]  /*3ff0*/  BSSY B6, `(.L_x_36781) ;  /* 0x0000115000067945 */ /* 0x000fe80003800000 */
[----:B------:R-:W-:Y:S05]  /*4000*/  @P0 BRA `(.L_x_36782) ;  /* 0x00000010004c0947 */ /* 0x000fea0003800000 */
[----:B------:R-:W0:Y:S01]  /*4010*/  S2R R5, SR_TID.X ;  /* 0x0000000000057919 */ /* 0x000e220000002100 */
[----:B------:R-:W5:Y:S01]  /*4020*/  LDC.64 R8, c[0x0][0x218] ;  /* 0x00008600ff087b82 */ /* 0x000f620000000a00 */
[----:B-1----:R-:W-:Y:S01]  /*4030*/  PRMT R4, R19, 0x9910, RZ ;  /* 0x0000991013047816 */ /* 0x002fe200000000ff */
[----:B------:R-:W-:Y:S01]  /*4040*/  ULDC UR4, c[0x0][0x238] ;  /* 0x00008e0000047ab9 */ /* 0x000fe20000000800 */
[----:B0-----:R-:W-:-:S04]  /*4050*/  IMAD R0, R2, 0x200, R5 ;  /* 0x0000020002007824 */ /* 0x001fc800078e0205 */
        /* <DEDUP_REMOVED lines=17> */
.L_x_36786:
[----:B------:R0:W-:Y:S01]  /*4170*/  STG.E.U8 desc[UR36][R8.64], R3 ;  /* 0x0000000308007986 */ /* 0x0001e2000c101124 */
[----:B------:R-:W-:Y:S01]  /*4180*/  IMAD.MOV.U32 R25, RZ, RZ, R23 ;  /* 0x000000ffff197224 */ /* 0x000fe200078e0017 */
[----:B------:R-:W-:Y:S06]  /*4190*/  BRA `(.L_x_36782) ;  /* 0x0000000c00e87947 */ /* 0x000fec0003800000 */
.L_x_36785:
        /* <DEDUP_REMOVED lines=11> */
.L_x_36789:
[----:B------:R-:W-:Y:S01]  /*4250*/  LOP3.LUT R3, R3, 0xff, RZ, 0xc0, !PT ;  /* 0x000000ff03037812 */ /* 0x000fe200078ec0ff */
[----:B------:R-:W-:-:S04]  /*4260*/  IMAD.MOV.U32 R25, RZ, RZ, R23 ;  /* 0x000000ffff197224 */ /* 0x000fc800078e0017 */
[----:B------:R0:W-:Y:S01]  /*4270*/  STG.E desc[UR36][R8.64], R3 ;  /* 0x0000000308007986 */ /* 0x0001e2000c101924 */
[----:B------:R-:W-:Y:S05]  /*4280*/  BRA `(.L_x_36782) ;  /* 0x0000000c00ac7947 */ /* 0x000fea0003800000 */
.L_x_36788:
[----:B------:R-:W-:Y:S01]  /*4290*/  LOP3.LUT R3, R3, 0xff, RZ, 0xc0, !PT ;  /* 0x000000ff03037812 */ /* 0x000fe200078ec0ff */
[----:B------:R-:W-:-:S04]  /*42a0*/  IMAD.MOV.U32 R25, RZ, RZ, R23 ;  /* 0x000000ffff197224 */ /* 0x000fc800078e0017 */
[----:B------:R0:W-:Y:S01]  /*42b0*/  STG.E.U16 desc[UR36][R8.64], R3 ;  /* 0x0000000308007986 */ /* 0x0001e2000c101524 */
[----:B------:R-:W-:Y:S05]  /*42c0*/  BRA `(.L_x_36782) ;  /* 0x0000000c009c7947 */ /* 0x000fea0003800000 */
.L_x_36784:
        /* <DEDUP_REMOVED lines=11> */
.L_x_36791:
[----:B------:R-:W-:Y:S01]  /*4380*/  LOP3.LUT R3, R3, 0xff, RZ, 0xc0, !PT ;  /* 0x000000ff03037812 */ /* 0x000fe200078ec0ff */
[----:B------:R-:W-:-:S03]  /*4390*/  IMAD.MOV.U32 R25, RZ, RZ, R23 ;  /* 0x000000ffff197224 */ /* 0x000fc600078e0017 */
[----:B------:R-:W0:Y:S02]  /*43a0*/  I2F.U16 R0, R3 ;  /* 0x0000000300007306 */ /* 0x000e240000101000 */
[----:B0-----:R-:W-:-:S05]  /*43b0*/  F2FP.F16.F32.PACK_AB R0, RZ, R0 ;  /* 0x00000000ff00723e */ /* 0x001fca00000000ff */
[----:B------:R0:W-:Y:S01]  /*43c0*/  STG.E.U16 desc[UR36][R8.64], R0 ;  /* 0x0000000008007986 */ /* 0x0001e2000c101524 */
[----:B------:R-:W-:Y:S05]  /*43d0*/  BRA `(.L_x_36782) ;  /* 0x0000000c00587947 */ /* 0x000fea0003800000 */
.L_x_36790:
        /* <DEDUP_REMOVED lines=12> */
.L_x_36793:
[----:B------:R-:W-:Y:S01]  /*44a0*/  LOP3.LUT R3, R3, 0xff, RZ, 0xc0, !PT ;  /* 0x000000ff03037812 */ /* 0x000fe200078ec0ff */
[----:B------:R-:W-:-:S05]  /*44b0*/  IMAD.MOV.U32 R25, RZ, RZ, R23 ;  /* 0x000000ffff197224 */ /* 0x000fca00078e0017 */
[----:B------:R-:W0:Y:S02]  /*44c0*/  I2F.U16 R3, R3 ;  /* 0x0000000300037306 */ /* 0x000e240000101000 */
[----:B0-----:R-:W-:-:S04]  /*44d0*/  F2FP.F16.F32.PACK_AB R3, RZ, R3 ;  /* 0x00000003ff03723e */ /* 0x001fc800000000ff */
[----:B------:R-:W-:-:S05]  /*44e0*/  PRMT R3, R3, 0x5410, RZ ;  /* 0x0000541003037816 */ /* 0x000fca00000000ff */
[----:B------:R0:W-:Y:S01]  /*44f0*/  STG.E desc[UR36][R8.64], R3 ;  /* 0x0000000308007986 */ /* 0x0001e2000c101924 */
[----:B------:R-:W-:Y:S05]  /*4500*/  BRA `(.L_x_36782) ;  /* 0x0000000c000c7947 */ /* 0x000fea0003800000 */
.L_x_36792:
[----:B------:R-:W-:Y:S01]  /*4510*/  LOP3.LUT R4, R3, 0xff, RZ, 0xc0, !PT ;  /* 0x000000ff03047812 */ /* 0x000fe200078ec0ff */
[----:B------:R-:W-:-:S05]  /*4520*/  IMAD.MOV.U32 R25, RZ, RZ, R23 ;  /* 0x000000ffff197224 */ /* 0x000fca00078e0017 */
[----:B------:R-:W0:Y:S02]  /*4530*/  I2F.F64.U16 R4, R4 ;  /* 0x0000000400047312 */ /* 0x000e240000101800 */
[----:B0-----:R0:W-:Y:S01]  /*4540*/  STG.E.64 desc[UR36][R8.64], R4 ;  /* 0x0000000408007986 */ /* 0x0011e2000c101b24 */
[----:B------:R-:W-:Y:S05]  /*4550*/  BRA `(.L_x_36782) ;  /* 0x0000000800f87947 */ /* 0x000fea0003800000 */
.L_x_36783:
        /* <DEDUP_REMOVED lines=13> */
.L_x_36796:
[----:B------:R-:W-:Y:S02]  /*4630*/  LOP3.LUT R4, R3, 0xff, RZ, 0xc0, !PT ;  /* 0x000000ff03047812 */ /* 0x000fe400078ec0ff */
[----:B--234-:R-:W-:Y:S01]  /*4640*/  CS2R R6, SRZ ;  /* 0x0000000000067805 */ /* 0x01cfe2000001ff00 */
[----:B------:R-:W-:-:S03]  /*4650*/  IMAD.MOV.U32 R25, RZ, RZ, R23 ;  /* 0x000000ffff197224 */ /* 0x000fc600078e0017 */
[----:B------:R-:W0:Y:S02]  /*4660*/  I2F.F64.U16 R4, R4 ;  /* 0x0000000400047312 */ /* 0x000e240000101800 */
[----:B0-----:R0:W-:Y:S01]  /*4670*/  STG.E.128 desc[UR36][R8.64], R4 ;  /* 0x0000000408007986 */ /* 0x0011e2000c101d24 */
[----:B------:R-:W-:Y:S05]  /*4680*/  BRA `(.L_x_36782) ;  /* 0x0000000800ac7947 */ /* 0x000fea0003800000 */
.L_x_36795:
        /* <DEDUP_REMOVED lines=22> */
.L_x_36800:
[----:B------:R-:W-:Y:S05]  /*47f0*/  BSYNC B0 ;  /* 0x0000000000007941 */ /* 0x000fea0003800000 */
.L_x_36799:
[----:B------:R-:W-:Y:S01]  /*4800*/  LOP3.LUT R5, R0, R5, RZ, 0xfc, !PT ;  /* 0x0000000500057212 */ /* 0x000fe200078efcff */
[----:B------:R-:W-:-:S04]  /*4810*/  IMAD.MOV.U32 R25, RZ, RZ, R23 ;  /* 0x000000ffff197224 */ /* 0x000fc800078e0017 */
[----:B------:R0:W-:Y:S01]  /*4820*/  STG.E.U8 desc[UR36][R8.64], R5 ;  /* 0x0000000508007986 */ /* 0x0001e2000c101124 */
[----:B------:R-:W-:Y:S05]  /*4830*/  BRA `(.L_x_36782) ;  /* 0x0000000800407947 */ /* 0x000fea0003800000 */
.L_x_36798:
        /* <DEDUP_REMOVED lines=14> */
.L_x_36802:
[----:B------:R-:W-:Y:S01]  /*4920*/  IMAD.MOV.U32 R0, RZ, RZ, 0x7f ;  /* 0x0000007fff007424 */ /* 0x000fe200078e00ff */
[----:B------:R-:W-:-:S04]  /*4930*/  ISETP.GT.U32.AND P0, PT, R3, 0x7f800000, PT ;  /* 0x7f8000000300780c */ /* 0x000fc80003f04070 */
[----:B------:R-:W-:-:S09]  /*4940*/  SEL R0, R0, 0x7c, P0 ;  /* 0x0000007c00007807 */ /* 0x000fd20000000000 */
.L_x_36803:
[----:B------:R-:W-:Y:S05]  /*4950*/  BSYNC B0 ;  /* 0x0000000000007941 */ /* 0x000fea0003800000 */
.L_x_36801:
[----:B------:R-:W-:Y:S01]  /*4960*/  LOP3.LUT R3, R5, 0x80000000, RZ, 0xc0, !PT ;  /* 0x8000000005037812 */ /* 0x000fe200078ec0ff */
[----:B------:R-:W-:-:S03]  /*4970*/  IMAD.MOV.U32 R25, RZ, RZ, R23 ;  /* 0x000000ffff197224 */ /* 0x000fc600078e0017 */
[----:B------:R-:W-:-:S04]  /*4980*/  SHF.R.U32.HI R3, RZ, 0x18, R3 ;  /* 0x00000018ff037819 */ /* 0x000fc80000011603 */
[----:B------:R-:W-:-:S05]  /*4990*/  LOP3.LUT R3, R0, R3, RZ, 0xfc, !PT ;  /* 0x0000000300037212 */ /* 0x000fca00078efcff */
[----:B------:R0:W-:Y:S01]  /*49a0*/  STG.E.U8 desc[UR36][R8.64], R3 ;  /* 0x0000000308007986 */ /* 0x0001e2000c101124 */
[----:B------:R-:W-:Y:S05]  /*49b0*/  BRA `(.L_x_36782) ;  /* 0x0000000400e07947 */ /* 0x000fea0003800000 */
.L_x_36797:
[----:B------:R-:W-:Y:S01]  /*49c0*/  LOP3.LUT R3, R3, 0xff, RZ, 0xc0, !PT ;  /* 0x000000ff03037812 */ /* 0x000fe200078ec0ff */
[----:B------:R-:W-:-:S03]  /*49d0*/  IMAD.MOV.U32 R25, RZ, RZ, R23 ;  /* 0x000000ffff197224 */ /* 0x000fc600078e0017 */
[----:B------:R-:W0:Y:S02]  /*49e0*/  I2F.U16 R0, R3 ;  /* 0x0000000300007306 */ /* 0x000e240000101000 */
[----:B0-----:R-:W-:-:S05]  /*49f0*/  F2FP.BF16.F32.PACK_AB R0, RZ, R0 ;  /* 0x00000000ff00723e */ /* 0x001fca00000010ff */
[----:B------:R0:W-:Y:S01]  /*4a00*/  STG.E.U16 desc[UR36][R8.64], R0 ;  /* 0x0000000008007986 */ /* 0x0001e2000c101524 */
[----:B------:R-:W-:Y:S05]  /*4a10*/  BRA `(.L_x_36782) ;  /* 0x0000000400c87947 */ /* 0x000fea0003800000 */
.L_x_36794:
        /* <DEDUP_REMOVED lines=12> */
.L_x_36806:
        /* <DEDUP_REMOVED lines=18> */
.L_x_36809:
[----:B------:R-:W-:-:S04]  /*4c00*/  LOP3.LUT R3, R5, 0x80000000, RZ, 0xc0, !PT ;  /* 0x8000000005037812 */ /* 0x000fc800078ec0ff */
[----:B------:R-:W-:-:S04]  /*4c10*/  SHF.R.U32.HI R3, RZ, 0x18, R3 ;  /* 0x00000018ff037819 */ /* 0x000fc80000011603 */
[----:B------:R-:W-:-:S04]  /*4c20*/  LOP3.LUT R0, R0, R3, RZ, 0xfc, !PT ;  /* 0x0000000300007212 */ /* 0x000fc800078efcff */
[----:B------:R-:W-:-:S07]  /*4c30*/  PRMT R4, R0, 0x7610, R4 ;  /* 0x0000761000047816 */ /* 0x000fce0000000004 */
.L_x_36808:
[----:B------:R-:W-:Y:S05]  /*4c40*/  BSYNC B0 ;  /* 0x0000000000007941 */ /* 0x000fea0003800000 */
.L_x_36807:
[----:B------:R0:W-:Y:S01]  /*4c50*/  STG.E.U8 desc[UR36][R8.64], R4 ;  /* 0x0000000408007986 */ /* 0x0001e2000c101124 */
[----:B------:R-:W-:Y:S01]  /*4c60*/  IMAD.MOV.U32 R25, RZ, RZ, R23 ;  /* 0x000000ffff197224 */ /* 0x000fe200078e0017 */
[----:B------:R-:W-:Y:S06]  /*4c70*/  BRA `(.L_x_36782) ;  /* 0x0000000400307947 */ /* 0x000fec0003800000 */
.L_x_36805:
        /* <DEDUP_REMOVED lines=18> */
.L_x_36812:
[----:B------:R-:W-:-:S04]  /*4da0*/  LOP3.LUT R3, R5, 0x80000000, RZ, 0xc0, !PT ;  /* 0x8000000005037812 */ /* 0x000fc800078ec0ff */
[----:B------:R-:W-:-:S04]  /*4db0*/  SHF.R.U32.HI R3, RZ, 0x18, R3 ;  /* 0x00000018ff037819 */ /* 0x000fc80000011603 */
[----:B------:R-:W-:-:S04]  /*4dc0*/  LOP3.LUT R0, R0, R3, RZ, 0xfc, !PT ;  /* 0x0000000300007212 */ /* 0x000fc800078efcff */
[----:B------:R-:W-:-:S07]  /*4dd0*/  PRMT R4, R0, 0x7610, R4 ;  /* 0x0000761000047816 */ /* 0x000fce0000000004 */
.L_x_36811:
[----:B------:R-:W-:Y:S05]  /*4de0*/  BSYNC B0 ;  /* 0x0000000000007941 */ /* 0x000fea0003800000 */
.L_x_36810:
[----:B------:R0:W-:Y:S01]  /*4df0*/  STG.E.U8 desc[UR36][R8.64], R4 ;  /* 0x0000000408007986 */ /* 0x0001e2000c101124 */
[----:B------:R-:W-:Y:S01]  /*4e00*/  IMAD.MOV.U32 R25, RZ, RZ, R23 ;  /* 0x000000ffff197224 */ /* 0x000fe200078e0017 */
[----:B------:R-:W-:Y:S06]  /*4e10*/  BRA `(.L_x_36782) ;  /* 0x0000000000c87947 */ /* 0x000fec0003800000 */
.L_x_36804:
        /* <DEDUP_REMOVED lines=24> */
.L_x_36787:
        /* <DEDUP_REMOVED lines=16> */
.L_x_36815:
[----:B------:R-:W-:Y:S01]  /*50a0*/  IMAD.MOV.U32 R25, RZ, RZ, R23 ;  /* 0x000000ffff197224 */ /* 0x000fe200078e0017 */
[----:B------:R-:W-:Y:S06]  /*50b0*/  BRA `(.L_x_36782) ;  /* 0x0000000000207947 */ /* 0x000fec0003800000 */
.L_x_36814:
[----:B------:R-:W-:Y:S01]  /*50c0*/  LOP3.LUT R4, R3, 0xff, RZ, 0xc0, !PT ;  /* 0x000000ff03047812 */ /* 0x000fe200078ec0ff */
[----:B------:R-:W-:Y:S02]  /*50d0*/  IMAD.MOV.U32 R5, RZ, RZ, RZ ;  /* 0x000000ffff057224 */ /* 0x000fe400078e00ff */
[----:B------:R-:W-:-:S03]  /*50e0*/  IMAD.MOV.U32 R25, RZ, RZ, R23 ;  /* 0x000000ffff197224 */ /* 0x000fc600078e0017 */
[----:B------:R0:W-:Y:S01]  /*50f0*/  STG.E.64 desc[UR36][R8.64], R4 ;  /* 0x0000000408007986 */ /* 0x0001e2000c101b24 */
[----:B------:R-:W-:Y:S05]  /*5100*/  BRA `(.L_x_36782) ;  /* 0x00000000000c7947 */ /* 0x000fea0003800000 */
.L_x_36813:
[----:B------:R-:W-:Y:S01]  /*5110*/  LOP3.LUT R3, R3, 0xff, RZ, 0xc0, !PT ;  /* 0x000000ff03037812 */ /* 0x000fe200078ec0ff */
[----:B------:R-:W-:-:S04]  /*5120*/  IMAD.MOV.U32 R25, RZ, RZ, R23 ;  /* 0x000000ffff197224 */ /* 0x000fc800078e0017 */
[----:B------:R0:W-:Y:S03]  /*5130*/  STG.E desc[UR36][R8.64], R3 ;  /* 0x0000000308007986 */ /* 0x0001e6000c101924 */
.L_x_36782:
[----:B------:R-:W-:Y:S05]  /*5140*/  BSYNC B6 ;  /* 0x0000000000067941 */ /* 0x000fea0003800000 */
.L_x_36781:
        /* <DEDUP_REMOVED lines=23> */
.L_x_36821:
[----:B------:R0:W-:Y:S01]  /*52c0*/  STG.E.U8 desc[UR36][R8.64], R22 ;  /* 0x0000001608007986 */ /* 0x0001e2000c101124 */
[----:B------:R-:W-:Y:S05]  /*52d0*/  BRA `(.L_x_36823) ;  /* 0x0000000c00987947 */ /* 0x000fea0003800000 */
.L_x_36820:
        /* <DEDUP_REMOVED lines=10> */
.L_x_36825:
[----:B------:R-:W-:-:S05]  /*5380*/  LOP3.LUT R3, R22, 0xff, RZ, 0xc0, !PT ;  /* 0x000000ff16037812 */ /* 0x000fca00078ec0ff */
[----:B------:R0:W-:Y:S01]  /*5390*/  STG.E desc[UR36][R8.64], R3 ;  /* 0x0000000308007986 */ /* 0x0001e2000c101924 */
[----:B------:R-:W-:Y:S05]  /*53a0*/  BRA `(.L_x_36823) ;  /* 0x0000000c00647947 */ /* 0x000fea0003800000 */
.L_x_36824:
[----:B------:R-:W-:-:S05]  /*53b0*/  LOP3.LUT R3, R22, 0xff, RZ, 0xc0, !PT ;  /* 0x000000ff16037812 */ /* 0x000fca00078ec0ff */
[----:B------:R0:W-:Y:S01]  /*53c0*/  STG.E.U16 desc[UR36][R8.64], R3 ;  /* 0x0000000308007986 */ /* 0x0001e2000c101524 */
[----:B------:R-:W-:Y:S05]  /*53d0*/  BRA `(.L_x_36823) ;  /* 0x0000000c00587947 */ /* 0x000fea0003800000 */
.L_x_36819:
        /* <DEDUP_REMOVED lines=10> */
.L_x_36827:
[----:B------:R-:W-:-:S04]  /*5480*/  LOP3.LUT R22, R22, 0xff, RZ, 0xc0, !PT ;  /* 0x000000ff16167812 */ /* 0x000fc800078ec0ff */
[----:B------:R-:W0:Y:S02]  /*5490*/  I2F.U16 R0, R22 ;  /* 0x0000001600007306 */ /* 0x000e240000101000 */
[----:B0-----:R-:W-:-:S05]  /*54a0*/  F2FP.F16.F32.PACK_AB R0, RZ, R0 ;  /* 0x00000000ff00723e */ /* 0x001fca00000000ff */
[----:B------:R0:W-:Y:S01]  /*54b0*/  STG.E.U16 desc[UR36][R8.64], R0 ;  /* 0x0000000008007986 */ /* 0x0001e2000c101524 */
[----:B------:R-:W-:Y:S05]  /*54c0*/  BRA `(.L_x_36823) ;  /* 0x0000000c001c7947 */ /* 0x000fea0003800000 */
.L_x_36826:
        /* <DEDUP_REMOVED lines=11> */
.L_x_36829:
[----:B------:R-:W-:-:S06]  /*5580*/  LOP3.LUT R22, R22, 0xff, RZ, 0xc0, !PT ;  /* 0x000000ff16167812 */ /* 0x000fcc00078ec0ff */
[----:B------:R-:W0:Y:S02]  /*5590*/  I2F.U16 R22, R22 ;  /* 0x0000001600167306 */ /* 0x000e240000101000 */
[----:B0-----:R-:W-:-:S04]  /*55a0*/  F2FP.F16.F32.PACK_AB R3, RZ, R22 ;  /* 0x00000016ff03723e */ /* 0x001fc800000000ff */
[----:B------:R-:W-:-:S05]  /*55b0*/  PRMT R3, R3, 0x5410, RZ ;  /* 0x0000541003037816 */ /* 0x000fca00000000ff */
[----:B------:R0:W-:Y:S01]  /*55c0*/  STG.E desc[UR36][R8.64], R3 ;  /* 0x0000000308007986 */ /* 0x0001e2000c101924 */
[----:B------:R-:W-:Y:S05]  /*55d0*/  BRA `(.L_x_36823) ;  /* 0x0000000800d87947 */ /* 0x000fea0003800000 */
.L_x_36828:
[----:B------:R-:W-:-:S06]  /*55e0*/  LOP3.LUT R4, R22, 0xff, RZ, 0xc0, !PT ;  /* 0x000000ff16047812 */ /* 0x000fcc00078ec0ff */
[----:B------:R-:W0:Y:S02]  /*55f0*/  I2F.F64.U16 R4, R4 ;  /* 0x0000000400047312 */ /* 0x000e240000101800 */
[----:B0-----:R0:W-:Y:S01]  /*5600*/  STG.E.64 desc[UR36][R8.64], R4 ;  /* 0x0000000408007986 */ /* 0x0011e2000c101b24 */
[----:B------:R-:W-:Y:S05]  /*5610*/  BRA `(.L_x_36823) ;  /* 0x0000000800c87947 */ /* 0x000fea0003800000 */
.L_x_36818:
        /* <DEDUP_REMOVED lines=12> */
.L_x_36832:
[----:B------:R-:W-:Y:S02]  /*56e0*/  LOP3.LUT R4, R22, 0xff, RZ, 0xc0, !PT ;  /* 0x000000ff16047812 */ /* 0x000fe400078ec0ff */
[----:B--234-:R-:W-:-:S04]  /*56f0*/  CS2R R6, SRZ ;  /* 0x0000000000067805 */ /* 0x01cfc8000001ff00 */
[----:B------:R-:W0:Y:S02]  /*5700*/  I2F.F64.U16 R4, R4 ;  /* 0x0000000400047312 */ /* 0x000e240000101800 */
[----:B0-----:R0:W-:Y:S01]  /*5710*/  STG.E.128 desc[UR36][R8.64], R4 ;  /* 0x0000000408007986 */ /* 0x0011e2000c101d24 */
[----:B------:R-:W-:Y:S05]  /*5720*/  BRA `(.L_x_36823) ;  /* 0x0000000800847947 */ /* 0x000fea0003800000 */
.L_x_36831:
        /* <DEDUP_REMOVED lines=22> */
.L_x_36836:
[----:B------:R-:W-:Y:S05]  /*5890*/  BSYNC B0 ;  /* 0x0000000000007941 */ /* 0x000fea0003800000 */
.L_x_36835:
[----:B------:R-:W-:-:S05]  /*58a0*/  LOP3.LUT R5, R0, R5, RZ, 0xfc, !PT ;  /* 0x0000000500057212 */ /* 0x000fca00078efcff */
[----:B------:R0:W-:Y:S01]  /*58b0*/  STG.E.U8 desc[UR36][R8.64], R5 ;  /* 0x0000000508007986 */ /* 0x0001e2000c101124 */
[----:B------:R-:W-:Y:S05]  /*58c0*/  BRA `(.L_x_36823) ;  /* 0x00000008001c7947 */ /* 0x000fea0003800000 */
.L_x_36834:
        /* <DEDUP_REMOVED lines=14> */
.L_x_36838:
[----:B------:R-:W-:Y:S01]  /*59b0*/  IMAD.MOV.U32 R0, RZ, RZ, 0x7f ;  /* 0x0000007fff007424 */ /* 0x000fe200078e00ff */
[----:B------:R-:W-:-:S04]  /*59c0*/  ISETP.GT.U32.AND P0, PT, R3, 0x7f800000, PT ;  /* 0x7f8000000300780c */ /* 0x000fc80003f04070 */
[----:B------:R-:W-:-:S09]  /*59d0*/  SEL R0, R0, 0x7c, P0 ;  /* 0x0000007c00007807 */ /* 0x000fd20000000000 */
.L_x_36839:
[----:B------:R-:W-:Y:S05]  /*59e0*/  BSYNC B0 ;  /* 0x0000000000007941 */ /* 0x000fea0003800000 */
.L_x_36837:
[----:B------:R-:W-:-:S04]  /*59f0*/  LOP3.LUT R3, R5, 0x80000000, RZ, 0xc0, !PT ;  /* 0x8000000005037812 */ /* 0x000fc800078ec0ff */
[----:B------:R-:W-:-:S04]  /*5a00*/  SHF.R.U32.HI R3, RZ, 0x18, R3 ;  /* 0x00000018ff037819 */ /* 0x000fc80000011603 */
[----:B------:R-:W-:-:S05]  /*5a10*/  LOP3.LUT R3, R0, R3, RZ, 0xfc, !PT ;  /* 0x0000000300037212 */ /* 0x000fca00078efcff */
[----:B------:R0:W-:Y:S01]  /*5a20*/  STG.E.U8 desc[UR36][R8.64], R3 ;  /* 0x0000000308007986 */ /* 0x0001e2000c101124 */
[----:B------:R-:W-:Y:S05]  /*5a30*/  BRA `(.L_x_36823) ;  /* 0x0000000400c07947 */ /* 0x000fea0003800000 */
.L_x_36833:
[----:B------:R-:W-:-:S04]  /*5a40*/  LOP3.LUT R22, R22, 0xff, RZ, 0xc0, !PT ;  /* 0x000000ff16167812 */ /* 0x000fc800078ec0ff */
[----:B------:R-:W0:Y:S02]  /*5a50*/  I2F.U16 R0, R22 ;  /* 0x0000001600007306 */ /* 0x000e240000101000 */
[----:B0-----:R-:W-:-:S05]  /*5a60*/  F2FP.BF16.F32.PACK_AB R0, RZ, R0 ;  /* 0x00000000ff00723e */ /* 0x001fca00000010ff */
[----:B------:R0:W-:Y:S01]  /*5a70*/  STG.E.U16 desc[UR36][R8.64], R0 ;  /* 0x0000000008007986 */ /* 0x0001e2000c101524 */
[----:B------:R-:W-:Y:S05]  /*5a80*/  BRA `(.L_x_36823) ;  /* 0x0000000400ac7947 */ /* 0x000fea0003800000 */
.L_x_36830:
        /* <DEDUP_REMOVED lines=11> */
.L_x_36842:
        /* <DEDUP_REMOVED lines=18> */
.L_x_36845:
[----:B------:R-:W-:-:S04]  /*5c60*/  LOP3.LUT R3, R5, 0x80000000, RZ, 0xc0, !PT ;  /* 0x8000000005037812 */ /* 0x000fc800078ec0ff */
[----:B------:R-:W-:-:S04]  /*5c70*/  SHF.R.U32.HI R3, RZ, 0x18, R3 ;  /* 0x00000018ff037819 */ /* 0x000fc80000011603 */
[----:B------:R-:W-:-:S04]  /*5c80*/  LOP3.LUT R0, R0, R3, RZ, 0xfc, !PT ;  /* 0x0000000300007212 */ /* 0x000fc800078efcff */
[----:B------:R-:W-:-:S07]  /*5c90*/  PRMT R4, R0, 0x7610, R4 ;  /* 0x0000761000047816 */ /* 0x000fce0000000004 */
.L_x_36844:
[----:B------:R-:W-:Y:S05]  /*5ca0*/  BSYNC B0 ;  /* 0x0000000000007941 */ /* 0x000fea0003800000 */
.L_x_36843:
[----:B------:R0:W-:Y:S01]  /*5cb0*/  STG.E.U8 desc[UR36][R8.64], R4 ;  /* 0x0000000408007986 */ /* 0x0001e2000c101124 */
[----:B------:R-:W-:Y:S05]  /*5cc0*/  BRA `(.L_x_36823) ;  /* 0x00000004001c7947 */ /* 0x000fea0003800000 */
.L_x_36841:
        /* <DEDUP_REMOVED lines=18> */
.L_x_36848:
[----:B------:R-:W-:-:S04]  /*5df0*/  LOP3.LUT R3, R5, 0x80000000, RZ, 0xc0, !PT ;  /* 0x8000000005037812 */ /* 0x000fc800078ec0ff */
[----:B------:R-:W-:-:S04]  /*5e00*/  SHF.R.U32.HI R3, RZ, 0x18, R3 ;  /* 0x00000018ff037819 */ /* 0x000fc80000011603 */
[----:B------:R-:W-:-:S04]  /*5e10*/  LOP3.LUT R0, R0, R3, RZ, 0xfc, !PT ;  /* 0x0000000300007212 */ /* 0x000fc800078efcff */
[----:B------:R-:W-:-:S07]  /*5e20*/  PRMT R4, R0, 0x7610, R4 ;  /* 0x0000761000047816 */ /* 0x000fce0000000004 */
.L_x_36847:
[----:B------:R-:W-:Y:S05]  /*5e30*/  BSYNC B0 ;  /* 0x0000000000007941 */ /* 0x000fea0003800000 */
.L_x_36846:
[----:B------:R0:W-:Y:S01]  /*5e40*/  STG.E.U8 desc[UR36][R8.64], R4 ;  /* 0x0000000408007986 */ /* 0x0001e2000c101124 */
[----:B------:R-:W-:Y:S05]  /*5e50*/  BRA `(.L_x_36823) ;  /* 0x0000000000b87947 */ /* 0x000fea0003800000 */
.L_x_36840:
        /* <DEDUP_REMOVED lines=23> */
.L_x_36822:
        /* <DEDUP_REMOVED lines=16> */
.L_x_36851:
[----:B------:R-:W-:Y:S05]  /*60d0*/  BRA `(.L_x_36823) ;  /* 0x0000000000187947 */ /* 0x000fea0003800000 */
.L_x_36850:
[----:B------:R-:W-:Y:S01]  /*60e0*/  LOP3.LUT R22, R22, 0xff, RZ, 0xc0, !PT ;  /* 0x000000ff16167812 */ /* 0x000fe200078ec0ff */
[----:B------:R-:W-:-:S05]  /*60f0*/  IMAD.MOV.U32 R23, RZ, RZ, RZ ;  /* 0x000000ffff177224 */ /* 0x000fca00078e00ff */
[----:B------:R0:W-:Y:S01]  /*6100*/  STG.E.64 desc[UR36][R8.64], R22 ;  /* 0x0000001608007986 */ /* 0x0001e2000c101b24 */
[----:B------:R-:W-:Y:S05]  /*6110*/  BRA `(.L_x_36823) ;  /* 0x0000000000087947 */ /* 0x000fea0003800000 */
.L_x_36849:
[----:B------:R-:W-:-:S05]  /*6120*/  LOP3.LUT R3, R22, 0xff, RZ, 0xc0, !PT ;  /* 0x000000ff16037812 */ /* 0x000fca00078ec0ff */
[----:B------:R0:W-:Y:S02]  /*6130*/  STG.E desc[UR36][R8.64], R3 ;  /* 0x0000000308007986 */ /* 0x0001e4000c101924 */
.L_x_36823:
        /* <DEDUP_REMOVED lines=23> */
.L_x_36855:
[----:B------:R0:W-:Y:S01]  /*62b0*/  STG.E.U8 desc[UR36][R8.64], R17 ;  /* 0x0000001108007986 */ /* 0x0001e2000c101124 */
[----:B------:R-:W-:Y:S05]  /*62c0*/  BRA `(.L_x_36857) ;  /* 0x0000000c00987947 */ /* 0x000fea0003800000 */
.L_x_36854:
        /* <DEDUP_REMOVED lines=10> */
.L_x_36859:
[----:B------:R-:W-:-:S05]  /*6370*/  LOP3.LUT R17, R17, 0xff, RZ, 0xc0, !PT ;  /* 0x000000ff11117812 */ /* 0x000fca00078ec0ff */
[----:B------:R0:W-:Y:S01]  /*6380*/  STG.E desc[UR36][R8.64], R17 ;  /* 0x0000001108007986 */ /* 0x0001e2000c101924 */
[----:B------:R-:W-:Y:S05]  /*6390*/  BRA `(.L_x_36857) ;  /* 0x0000000c00647947 */ /* 0x000fea0003800000 */
.L_x_36858:
[----:B------:R-:W-:-:S05]  /*63a0*/  LOP3.LUT R17, R17, 0xff, RZ, 0xc0, !PT ;  /* 0x000000ff11117812 */ /* 0x000fca00078ec0ff */
[----:B------:R0:W-:Y:S01]  /*63b0*/  STG.E.U16 desc[UR36][R8.64], R17 ;  /* 0x0000001108007986 */ /* 0x0001e2000c101524 */
[----:B------:R-:W-:Y:S05]  /*63c0*/  BRA `(.L_x_36857) ;  /* 0x0000000c00587947 */ /* 0x000fea0003800000 */
.L_x_36853:
        /* <DEDUP_REMOVED lines=10> */
.L_x_36861:
[----:B------:R-:W-:-:S04]  /*6470*/  LOP3.LUT R17, R17, 0xff, RZ, 0xc0, !PT ;  /* 0x000000ff11117812 */ /* 0x000fc800078ec0ff */
[----:B------:R-:W0:Y:S02]  /*6480*/  I2F.U16 R0, R17 ;  /* 0x0000001100007306 */ /* 0x000e240000101000 */
[----:B0-----:R-:W-:-:S05]  /*6490*/  F2FP.F16.F32.PACK_AB R0, RZ, R0 ;  /* 0x00000000ff00723e */ /* 0x001fca00000000ff */
[----:B------:R0:W-:Y:S01]  /*64a0*/  STG.E.U16 desc[UR36][R8.64], R0 ;  /* 0x0000000008007986 */ /* 0x0001e2000c101524 */
[----:B------:R-:W-:Y:S05]  /*64b0*/  BRA `(.L_x_36857) ;  /* 0x0000000c001c7947 */ /* 0x000fea0003800000 */
.L_x_36860:
        /* <DEDUP_REMOVED lines=11> */
.L_x_36863:
[----:B------:R-:W-:-:S06]  /*6570*/  LOP3.LUT R17, R17, 0xff, RZ, 0xc0, !PT ;  /* 0x000000ff11117812 */ /* 0x000fcc00078ec0ff */
[----:B------:R-:W0:Y:S02]  /*6580*/  I2F.U16 R17, R17 ;  /* 0x0000001100117306 */ /* 0x000e240000101000 */
[----:B0-----:R-:W-:-:S04]  /*6590*/  F2FP.F16.F32.PACK_AB R3, RZ, R17 ;  /* 0x00000011ff03723e */ /* 0x001fc800000000ff */
[----:B------:R-:W-:-:S05]  /*65a0*/  PRMT R3, R3, 0x5410, RZ ;  /* 0x0000541003037816 */ /* 0x000fca00000000ff */
[----:B------:R0:W-:Y:S01]  /*65b0*/  STG.E desc[UR36][R8.64], R3 ;  /* 0x0000000308007986 */ /* 0x0001e2000c101924 */
[----:B------:R-:W-:Y:S05]  /*65c0*/  BRA `(.L_x_36857) ;  /* 0x0000000800d87947 */ /* 0x000fea0003800000 */
.L_x_36862:
[----:B------:R-:W-:-:S06]  /*65d0*/  LOP3.LUT R4, R17, 0xff, RZ, 0xc0, !PT ;  /* 0x000000ff11047812 */ /* 0x000fcc00078ec0ff */
[----:B------:R-:W0:Y:S02]  /*65e0*/  I2F.F64.U16 R4, R4 ;  /* 0x0000000400047312 */ /* 0x000e240000101800 */
[----:B0-----:R0:W-:Y:S01]  /*65f0*/  STG.E.64 desc[UR36][R8.64], R4 ;  /* 0x0000000408007986 */ /* 0x0011e2000c101b24 */
[----:B------:R-:W-:Y:S05]  /*6600*/  BRA `(.L_x_36857) ;  /* 0x0000000800c87947 */ /* 0x000fea0003800000 */
.L_x_36852:
        /* <DEDUP_REMOVED lines=12> */
.L_x_36866:
[----:B------:R-:W-:Y:S02]  /*66d0*/  LOP3.LUT R4, R17, 0xff, RZ, 0xc0, !PT ;  /* 0x000000ff11047812 */ /* 0x000fe400078ec0ff */
[----:B--234-:R-:W-:-:S04]  /*66e0*/  CS2R R6, SRZ ;  /* 0x0000000000067805 */ /* 0x01cfc8000001ff00 */
[----:B------:R-:W0:Y:S02]  /*66f0*/  I2F.F64.U16 R4, R4 ;  /* 0x0000000400047312 */ /* 0x000e240000101800 */
[----:B0-----:R0:W-:Y:S01]  /*6700*/  STG.E.128 desc[UR36][R8.64], R4 ;  /* 0x0000000408007986 */ /* 0x0011e2000c101d24 */
[----:B------:R-:W-:Y:S05]  /*6710*/  BRA `(.L_x_36857) ;  /* 0x0000000800847947 */ /* 0x000fea0003800000 */
.L_x_36865:
        /* <DEDUP_REMOVED lines=22> */
.L_x_36870:
[----:B------:R-:W-:Y:S05]  /*6880*/  BSYNC B0 ;  /* 0x0000000000007941 */ /* 0x000fea0003800000 */
.L_x_36869:
[----:B------:R-:W-:-:S05]  /*6890*/  LOP3.LUT R5, R0, R5, RZ, 0xfc, !PT ;  /* 0x0000000500057212 */ /* 0x000fca00078efcff */
[----:B------:R0:W-:Y:S01]  /*68a0*/  STG.E.U8 desc[UR36][R8.64], R5 ;  /* 0x0000000508007986 */ /* 0x0001e2000c101124 */
[----:B------:R-:W-:Y:S05]  /*68b0*/  BRA `(.L_x_36857) ;  /* 0x00000008001c7947 */ /* 0x000fea0003800000 */
.L_x_36868:
        /* <DEDUP_REMOVED lines=14> */
.L_x_36872:
[----:B------:R-:W-:Y:S01]  /*69a0*/  IMAD.MOV.U32 R0, RZ, RZ, 0x7f ;  /* 0x0000007fff007424 */ /* 0x000fe200078e00ff */
[----:B------:R-:W-:-:S04]  /*69b0*/  ISETP.GT.U32.AND P0, PT, R3, 0x7f800000, PT ;  /* 0x7f8000000300780c */ /* 0x000fc80003f04070 */
[----:B------:R-:W-:-:S09]  /*69c0*/  SEL R0, R0, 0x7c, P0 ;  /* 0x0000007c00007807 */ /* 0x000fd20000000000 */
.L_x_36873:
[----:B------:R-:W-:Y:S05]  /*69d0*/  BSYNC B0 ;  /* 0x0000000000007941 */ /* 0x000fea0003800000 */
.L_x_36871:
[----:B------:R-:W-:-:S04]  /*69e0*/  LOP3.LUT R3, R17, 0x80000000, RZ, 0xc0, !PT ;  /* 0x8000000011037812 */ /* 0x000fc800078ec0ff */
[----:B------:R-:W-:-:S04]  /*69f0*/  SHF.R.U32.HI R3, RZ, 0x18, R3 ;  /* 0x00000018ff037819 */ /* 0x000fc80000011603 */
[----:B------:R-:W-:-:S05]  /*6a00*/  LOP3.LUT R3, R0, R3, RZ, 0xfc, !PT ;  /* 0x0000000300037212 */ /* 0x000fca00078efcff */
[----:B------:R0:W-:Y:S01]  /*6a10*/  STG.E.U8 desc[UR36][R8.64], R3 ;  /* 0x0000000308007986 */ /* 0x0001e2000c101124 */
[----:B------:R-:W-:Y:S05]  /*6a20*/  BRA `(.L_x_36857) ;  /* 0x0000000400c07947 */ /* 0x000fea0003800000 */
.L_x_36867:
[----:B------:R-:W-:-:S04]  /*6a30*/  LOP3.LUT R17, R17, 0xff, RZ, 0xc0, !PT ;  /* 0x000000ff11117812 */ /* 0x000fc800078ec0ff */
[----:B------:R-:W0:Y:S02]  /*6a40*/  I2F.U16 R0, R17 ;  /* 0x0000001100007306 */ /* 0x000e240000101000 */
[----:B0-----:R-:W-:-:S05]  /*6a50*/  F2FP.BF16.F32.PACK_AB R0, RZ, R0 ;  /* 0x00000000ff00723e */ /* 0x001fca00000010ff */
[----:B------:R0:W-:Y:S01]  /*6a60*/  STG.E.U16 desc[UR36][R8.64], R0 ;  /* 0x0000000008007986 */ /* 0x0001e2000c101524 */
[----:B------:R-:W-:Y:S05]  /*6a70*/  BRA `(.L_x_36857) ;  /* 0x0000000400ac7947 */ /* 0x000fea0003800000 */
.L_x_36864:
        /* <DEDUP_REMOVED lines=11> */
.L_x_36876:
        /* <DEDUP_REMOVED lines=18> */
.L_x_36879:
[----:B------:R-:W-:-:S04]  /*6c50*/  LOP3.LUT R3, R17, 0x80000000, RZ, 0xc0, !PT ;  /* 0x8000000011037812 */ /* 0x000fc800078ec0ff */
[----:B------:R-:W-:-:S04]  /*6c60*/  SHF.R.U32.HI R3, RZ, 0x18, R3 ;  /* 0x00000018ff037819 */ /* 0x000fc80000011603 */
[----:B------:R-:W-:-:S04]  /*6c70*/  LOP3.LUT R0, R0, R3, RZ, 0xfc, !PT ;  /* 0x0000000300007212 */ /* 0x000fc800078efcff */
[----:B------:R-:W-:-:S07]  /*6c80*/  PRMT R4, R0, 0x7610, R4 ;  /* 0x0000761000047816 */ /* 0x000fce0000000004 */
.L_x_36878:
[----:B------:R-:W-:Y:S05]  /*6c90*/  BSYNC B0 ;  /* 0x0000000000007941 */ /* 0x000fea0003800000 */
.L_x_36877:
[----:B------:R0:W-:Y:S01]  /*6ca0*/  STG.E.U8 desc[UR36][R8.64], R4 ;  /* 0x0000000408007986 */ /* 0x0001e2000c101124 */
[----:B------:R-:W-:Y:S05]  /*6cb0*/  BRA `(.L_x_36857) ;  /* 0x00000004001c7947 */ /* 0x000fea0003800000 */
.L_x_36875:
        /* <DEDUP_REMOVED lines=18> */
.L_x_36882:
[----:B------:R-:W-:-:S04]  /*6de0*/  LOP3.LUT R3, R17, 0x80000000, RZ, 0xc0, !PT ;  /* 0x8000000011037812 */ /* 0x000fc800078ec0ff */
[----:B------:R-:W-:-:S04]  /*6df0*/  SHF.R.U32.HI R3, RZ, 0x18, R3 ;  /* 0x00000018ff037819 */ /* 0x000fc80000011603 */
[----:B------:R-:W-:-:S04]  /*6e00*/  LOP3.LUT R0, R0, R3, RZ, 0xfc, !PT ;  /* 0x0000000300007212 */ /* 0x000fc800078efcff */
[----:B------:R-:W-:-:S07]  /*6e10*/  PRMT R4, R0, 0x7610, R4 ;  /* 0x0000761000047816 */ /* 0x000fce0000000004 */
.L_x_36881:
[----:B------:R-:W-:Y:S05]  /*6e20*/  BSYNC B0 ;  /* 0x0000000000007941 */ /* 0x000fea0003800000 */
.L_x_36880:
[----:B------:R0:W-:Y:S01]  /*6e30*/  STG.E.U8 desc[UR36][R8.64], R4 ;  /* 0x0000000408007986 */ /* 0x0001e2000c101124 */
[----:B------:R-:W-:Y:S05]  /*6e40*/  BRA `(.L_x_36857) ;  /* 0x0000000000b87947 */ /* 0x000fea0003800000 */
.L_x_36874:
        /* <DEDUP_REMOVED lines=23> */
.L_x_36856:
        /* <DEDUP_REMOVED lines=16> */
.L_x_36885:
[----:B------:R-:W-:Y:S05]  /*70c0*/  BRA `(.L_x_36857) ;  /* 0x0000000000187947 */ /* 0x000fea0003800000 */
.L_x_36884:
[----:B------:R-:W-:Y:S01]  /*70d0*/  LOP3.LUT R4, R17, 0xff, RZ, 0xc0, !PT ;  /* 0x000000ff11047812 */ /* 0x000fe200078ec0ff */
[----:B------:R-:W-:-:S05]  /*70e0*/  IMAD.MOV.U32 R5, RZ, RZ, RZ ;  /* 0x000000ffff057224 */ /* 0x000fca00078e00ff */
[----:B------:R0:W-:Y:S01]  /*70f0*/  STG.E.64 desc[UR36][R8.64], R4 ;  /* 0x0000000408007986 */ /* 0x0001e2000c101b24 */
[----:B------:R-:W-:Y:S05]  /*7100*/  BRA `(.L_x_36857) ;  /* 0x0000000000087947 */ /* 0x000fea0003800000 */
.L_x_36883:
[----:B------:R-:W-:-:S05]  /*7110*/  LOP3.LUT R17, R17, 0xff, RZ, 0xc0, !PT ;  /* 0x000000ff11117812 */ /* 0x000fca00078ec0ff */
[----:B------:R0:W-:Y:S02]  /*7120*/  STG.E desc[UR36][R8.64], R17 ;  /* 0x0000001108007986 */ /* 0x0001e4000c101924 */
.L_x_36857:
[----:B------:R-:W-:-:S07]  /*7130*/  VIADD R25, R25, 0x80 ;  /* 0x0000008019197836 */ /* 0x000fce0000000000 */
.L_x_36817:
[----:B------:R-:W-:Y:S05]  /*7140*/  BSYNC B6 ;  /* 0x0000000000067941 */ /* 0x000fea0003800000 */
.L_x_36816:
        /* <DEDUP_REMOVED lines=21> */
.L_x_36889:
[----:B------:R-:W-:Y:S01]  /*72a0*/  STG.E.U8 desc[UR36][R2.64], R18 ;  /* 0x0000001202007986 */ /* 0x000fe2000c101124 */
[----:B------:R-:W-:Y:S05]  /*72b0*/  EXIT ;  /* 0x000000000000794d */ /* 0x000fea0003800000 */
.L_x_36888:
        /* <DEDUP_REMOVED lines=10> */
.L_x_36892:
[----:B------:R-:W-:-:S05]  /*7360*/  LOP3.LUT R5, R18, 0xff, RZ, 0xc0, !PT ;  /* 0x000000ff12057812 */ /* 0x000fca00078ec0ff */
[----:B------:R-:W-:Y:S01]  /*7370*/  STG.E desc[UR36][R2.64], R5 ;  /* 0x0000000502007986 */ /* 0x000fe2000c101924 */
[----:B------:R-:W-:Y:S05]  /*7380*/  EXIT ;  /* 0x000000000000794d */ /* 0x000fea0003800000 */
.L_x_36891:
[----:B------:R-:W-:-:S05]  /*7390*/  LOP3.LUT R5, R18, 0xff, RZ, 0xc0, !PT ;  /* 0x000000ff12057812 */ /* 0x000fca00078ec0ff */
[----:B------:R-:W-:Y:S01]  /*73a0*/  STG.E.U16 desc[UR36][R2.64], R5 ;  /* 0x0000000502007986 */ /* 0x000fe2000c101524 */
[----:B------:R-:W-:Y:S05]  /*73b0*/  EXIT ;  /* 0x000000000000794d */ /* 0x000fea0003800000 */
.L_x_36887:
        /* <DEDUP_REMOVED lines=10> */
.L_x_36894:
[----:B------:R-:W-:-:S04]  /*7460*/  LOP3.LUT R18, R18, 0xff, RZ, 0xc0, !PT ;  /* 0x000000ff12127812 */ /* 0x000fc800078ec0ff */
[----:B------:R-:W0:Y:S02]  /*7470*/  I2F.U16 R0, R18 ;  /* 0x0000001200007306 */ /* 0x000e240000101000 */
[----:B0-----:R-:W-:-:S05]  /*7480*/  F2FP.F16.F32.PACK_AB R0, RZ, R0 ;  /* 0x00000000ff00723e */ /* 0x001fca00000000ff */
[----:B------:R-:W-:Y:S01]  /*7490*/  STG.E.U16 desc[UR36][R2.64], R0 ;  /* 0x0000000002007986 */ /* 0x000fe2000c101524 */
[----:B------:R-:W-:Y:S05]  /*74a0*/  EXIT ;  /* 0x000000000000794d */ /* 0x000fea0003800000 */
.L_x_36893:
        /* <DEDUP_REMOVED lines=11> */
.L_x_36896:
[----:B------:R-:W-:-:S06]  /*7560*/  LOP3.LUT R18, R18, 0xff, RZ, 0xc0, !PT ;  /* 0x000000ff12127812 */ /* 0x000fcc00078ec0ff */
[----:B------:R-:W0:Y:S02]  /*7570*/  I2F.U16 R18, R18 ;  /* 0x0000001200127306 */ /* 0x000e240000101000 */
[----:B0-----:R-:W-:-:S04]  /*7580*/  F2FP.F16.F32.PACK_AB R5, RZ, R18 ;  /* 0x00000012ff05723e */ /* 0x001fc800000000ff */
[----:B------:R-:W-:-:S05]  /*7590*/  PRMT R5, R5, 0x5410, RZ ;  /* 0x0000541005057816 */ /* 0x000fca00000000ff */
[----:B------:R-:W-:Y:S01]  /*75a0*/  STG.E desc[UR36][R2.64], R5 ;  /* 0x0000000502007986 */ /* 0x000fe2000c101924 */
[----:B------:R-:W-:Y:S05]  /*75b0*/  EXIT ;  /* 0x000000000000794d */ /* 0x000fea0003800000 */
.L_x_36895:
[----:B------:R-:W-:-:S06]  /*75c0*/  LOP3.LUT R4, R18, 0xff, RZ, 0xc0, !PT ;  /* 0x000000ff12047812 */ /* 0x000fcc00078ec0ff */
[----:B------:R-:W0:Y:S02]  /*75d0*/  I2F.F64.U16 R4, R4 ;  /* 0x0000000400047312 */ /* 0x000e240000101800 */
[----:B0-----:R-:W-:Y:S01]  /*75e0*/  STG.E.64 desc[UR36][R2.64], R4 ;  /* 0x0000000402007986 */ /* 0x001fe2000c101b24 */
[----:B------:R-:W-:Y:S05]  /*75f0*/  EXIT ;  /* 0x000000000000794d */ /* 0x000fea0003800000 */
.L_x_36886:
        /* <DEDUP_REMOVED lines=12> */
.L_x_36899:
[----:B------:R-:W-:Y:S02]  /*76c0*/  LOP3.LUT R4, R18, 0xff, RZ, 0xc0, !PT ;  /* 0x000000ff12047812 */ /* 0x000fe400078ec0ff */
[----:B--234-:R-:W-:-:S04]  /*76d0*/  CS2R R6, SRZ ;  /* 0x0000000000067805 */ /* 0x01cfc8000001ff00 */
[----:B------:R-:W0:Y:S02]  /*76e0*/  I2F.F64.U16 R4, R4 ;  /* 0x0000000400047312 */ /* 0x000e240000101800 */
[----:B0-----:R-:W-:Y:S01]  /*76f0*/  STG.E.128 desc[UR36][R2.64], R4 ;  /* 0x0000000402007986 */ /* 0x001fe2000c101d24 */
[----:B------:R-:W-:Y:S05]  /*7700*/  EXIT ;  /* 0x000000000000794d */ /* 0x000fea0003800000 */
.L_x_36898:
        /* <DEDUP_REMOVED lines=22> */
.L_x_36903:
[----:B------:R-:W-:Y:S05]  /*7870*/  BSYNC B0 ;  /* 0x0000000000007941 */ /* 0x000fea0003800000 */
.L_x_36902:
[----:B------:R-:W-:-:S05]  /*7880*/  LOP3.LUT R5, R0, R5, RZ, 0xfc, !PT ;  /* 0x0000000500057212 */ /* 0x000fca00078efcff */
[----:B------:R-:W-:Y:S01]  /*7890*/  STG.E.U8 desc[UR36][R2.64], R5 ;  /* 0x0000000502007986 */ /* 0x000fe2000c101124 */
[----:B------:R-:W-:Y:S05]  /*78a0*/  EXIT ;  /* 0x000000000000794d */ /* 0x000fea0003800000 */
.L_x_36901:
        /* <DEDUP_REMOVED lines=14> */
.L_x_36905:
[----:B------:R-:W-:Y:S01]  /*7990*/  IMAD.MOV.U32 R0, RZ, RZ, 0x7f ;  /* 0x0000007fff007424 */ /* 0x000fe200078e00ff */
[----:B------:R-:W-:-:S04]  /*79a0*/  ISETP.GT.U32.AND P0, PT, R4, 0x7f800000, PT ;  /* 0x7f8000000400780c */ /* 0x000fc80003f04070 */
[----:B------:R-:W-:-:S09]  /*79b0*/  SEL R0, R0, 0x7c, P0 ;  /* 0x0000007c00007807 */ /* 0x000fd20000000000 */
.L_x_36906:
[----:B------:R-:W-:Y:S05]  /*79c0*/  BSYNC B0 ;  /* 0x0000000000007941 */ /* 0x000fea0003800000 */
.L_x_36904:
[----:B------:R-:W-:-:S04]  /*79d0*/  LOP3.LUT R4, R5, 0x80000000, RZ, 0xc0, !PT ;  /* 0x8000000005047812 */ /* 0x000fc800078ec0ff */
[----:B------:R-:W-:-:S04]  /*79e0*/  SHF.R.U32.HI R5, RZ, 0x18, R4 ;  /* 0x00000018ff057819 */ /* 0x000fc80000011604 */
[----:B------:R-:W-:-:S05]  /*79f0*/  LOP3.LUT R5, R0, R5, RZ, 0xfc, !PT ;  /* 0x0000000500057212 */ /* 0x000fca00078efcff */
[----:B------:R-:W-:Y:S01]  /*7a00*/  STG.E.U8 desc[UR36][R2.64], R5 ;  /* 0x0000000502007986 */ /* 0x000fe2000c101124 */
[----:B------:R-:W-:Y:S05]  /*7a10*/  EXIT ;  /* 0x000000000000794d */ /* 0x000fea0003800000 */
.L_x_36900:
[----:B------:R-:W-:-:S04]  /*7a20*/  LOP3.LUT R18, R18, 0xff, RZ, 0xc0, !PT ;  /* 0x000000ff12127812 */ /* 0x000fc800078ec0ff */
[----:B------:R-:W0:Y:S02]  /*7a30*/  I2F.U16 R0, R18 ;  /* 0x0000001200007306 */ /* 0x000e240000101000 */
[----:B0-----:R-:W-:-:S05]  /*7a40*/  F2FP.BF16.F32.PACK_AB R0, RZ, R0 ;  /* 0x00000000ff00723e */ /* 0x001fca00000010ff */
[----:B------:R-:W-:Y:S01]  /*7a50*/  STG.E.U16 desc[UR36][R2.64], R0 ;  /* 0x0000000002007986 */ /* 0x000fe2000c101524 */
[----:B------:R-:W-:Y:S05]  /*7a60*/  EXIT ;  /* 0x000000000000794d */ /* 0x000fea0003800000 */
.L_x_36897:
        /* <DEDUP_REMOVED lines=11> */
.L_x_36909:
        /* <DEDUP_REMOVED lines=18> */
.L_x_36912:
[----:B------:R-:W-:-:S04]  /*7c40*/  LOP3.LUT R0, R7, 0x80000000, RZ, 0xc0, !PT ;  /* 0x8000000007007812 */ /* 0x000fc800078ec0ff */
[----:B------:R-:W-:-:S04]  /*7c50*/  SHF.R.U32.HI R5, RZ, 0x18, R0 ;  /* 0x00000018ff057819 */ /* 0x000fc80000011600 */
[----:B------:R-:W-:-:S04]  /*7c60*/  LOP3.LUT R4, R4, R5, RZ, 0xfc, !PT ;  /* 0x0000000504047212 */ /* 0x000fc800078efcff */
[----:B------:R-:W-:-:S07]  /*7c70*/  PRMT R0, R4, 0x7610, R0 ;  /* 0x0000761004007816 */ /* 0x000fce0000000000 */
.L_x_36911:
[----:B------:R-:W-:Y:S05]  /*7c80*/  BSYNC B0 ;  /* 0x0000000000007941 */ /* 0x000fea0003800000 */
.L_x_36910:
[----:B------:R-:W-:Y:S01]  /*7c90*/  STG.E.U8 desc[UR36][R2.64], R0 ;  /* 0x0000000002007986 */ /* 0x000fe2000c101124 */
[----:B------:R-:W-:Y:S05]  /*7ca0*/  EXIT ;  /* 0x000000000000794d */ /* 0x000fea0003800000 */
.L_x_36908:
        /* <DEDUP_REMOVED lines=18> */
.L_x_36915:
[----:B------:R-:W-:-:S04]  /*7dd0*/  LOP3.LUT R0, R7, 0x80000000, RZ, 0xc0, !PT ;  /* 0x8000000007007812 */ /* 0x000fc800078ec0ff */
[----:B------:R-:W-:-:S04]  /*7de0*/  SHF.R.U32.HI R5, RZ, 0x18, R0 ;  /* 0x00000018ff057819 */ /* 0x000fc80000011600 */
[----:B------:R-:W-:-:S04]  /*7df0*/  LOP3.LUT R4, R4, R5, RZ, 0xfc, !PT ;  /* 0x0000000504047212 */ /* 0x000fc800078efcff */
[----:B------:R-:W-:-:S07]  /*7e00*/  PRMT R0, R4, 0x7610, R0 ;  /* 0x0000761004007816 */ /* 0x000fce0000000000 */
.L_x_36914:
[----:B------:R-:W-:Y:S05]  /*7e10*/  BSYNC B0 ;  /* 0x0000000000007941 */ /* 0x000fea0003800000 */
.L_x_36913:
[----:B------:R-:W-:Y:S01]  /*7e20*/  STG.E.U8 desc[UR36][R2.64], R0 ;  /* 0x0000000002007986 */ /* 0x000fe2000c101124 */
[----:B------:R-:W-:Y:S05]  /*7e30*/  EXIT ;  /* 0x000000000000794d */ /* 0x000fea0003800000 */
.L_x_36907:
        /* <DEDUP_REMOVED lines=23> */
.L_x_36890:
        /* <DEDUP_REMOVED lines=16> */
.L_x_36918:
[----:B------:R-:W-:Y:S05]  /*80b0*/  EXIT ;  /* 0x000000000000794d */ /* 0x000fea0003800000 */
.L_x_36917:
[----:B------:R-:W-:Y:S01]  /*80c0*/  LOP3.LUT R18, R18, 0xff, RZ, 0xc0, !PT ;  /* 0x000000ff12127812 */ /* 0x000fe200078ec0ff */
[----:B------:R-:W-:-:S05]  /*80d0*/  IMAD.MOV.U32 R19, RZ, RZ, RZ ;  /* 0x000000ffff137224 */ /* 0x000fca00078e00ff */
[----:B------:R-:W-:Y:S01]  /*80e0*/  STG.E.64 desc[UR36][R2.64], R18 ;  /* 0x0000001202007986 */ /* 0x000fe2000c101b24 */
[----:B------:R-:W-:Y:S05]  /*80f0*/  EXIT ;  /* 0x000000000000794d */ /* 0x000fea0003800000 */
.L_x_36916:
[----:B------:R-:W-:-:S05]  /*8100*/  LOP3.LUT R5, R18, 0xff, RZ, 0xc0, !PT ;  /* 0x000000ff12057812 */ /* 0x000fca00078ec0ff */
[----:B------:R-:W-:Y:S01]  /*8110*/  STG.E desc[UR36][R2.64], R5 ;  /* 0x0000000502007986 */ /* 0x000fe2000c101924 */
[----:B------:R-:W-:Y:S05]  /*8120*/  EXIT ;  /* 0x000000000000794d */ /* 0x000fea0003800000 */
        .weak           $__internal_71_$__cuda_sm20_div_u16
        .type           $__internal_71_$__cuda_sm20_div_u16,@function
        .size           $__internal_71_$__cuda_sm20_div_u16,(.L_x_37749 - $__internal_71_$__cuda_sm20_div_u16)
$__internal_71_$__cuda_sm20_div_u16:
        /* <DEDUP_REMOVED lines=18> */
[----:B------:R-:W-:Y:S06]  /*8250*/  RET.REL.NODEC R4 `(_ZN2at6native27unrolled_elementwise_kernelINS0_13BUnaryFunctorIhhhZZZNS0_15binary_internal21div_floor_kernel_cudaERNS_18TensorIteratorBaseEENKUlvE_clEvENKUlvE_clEvEUlhhE_EESt5arrayIPcLm2EELi4E23TrivialOffsetCalculatorILi1EjESE_NS0_6memory12LoadWithCastILi1EEENSF_13StoreWithCastILi1EEEEEviT_T0_T2_T3_T4_T5_) ;  /* 0xffffff7c04687950 */ /* 0x000fec0003c3ffff */
.L_x_36919:
        /* <DEDUP_REMOVED lines=10> */
.L_x_37749:


//--------------------- .text._ZN2at6native18elementwise_kernelILi128ELi4EZNS0_22gpu_kernel_impl_nocastINS0_13BUnaryFunctorIhhhZZZNS0_15binary_internal21div_floor_kernel_cudaERNS_18TensorIteratorBaseEENKUlvE_clEvENKUlvE_clEvEUlhhE_EEEEvS6_RKT_EUliE_EEviT1_ --------------------------
	.section	.text._ZN2at6native18elementwise_kernelILi128ELi4EZNS0_22gpu_kernel_impl_nocastINS0_13BUnaryFunctorIhhhZZZNS0_15binary_internal21div_floor_kernel_cudaERNS_18TensorIteratorBaseEENKUlvE_clEvENKUlvE_clEvEUlhhE_EEEEvS6_RKT_EUliE_EEviT1_,"ax",@progbits
	.align	128
        .global         _ZN2at6native18elementwise_kernelILi128ELi4EZNS0_22gpu_kernel_impl_nocastINS0_13BUnaryFunctorIhhhZZZNS0_15binary_internal21div_floor_kernel_cudaERNS_18TensorIteratorBaseEENKUlvE_clEvENKUlvE_clEvEUlhhE_EEEEvS6_RKT_EUliE_EEviT1_
        .type           _ZN2at6native18elementwise_kernelILi128ELi4EZNS0_22gpu_kernel_impl_nocastINS0_13BUnaryFunctorIhhhZZZNS0_15binary_internal21div_floor_kernel_cudaERNS_18TensorIteratorBaseEENKUlvE_clEvENKUlvE_clEvEUlhhE_EEEEvS6_RKT_EUliE_EEviT1_,@function
        .size           _ZN2at6native18elementwise_kernelILi128ELi4EZNS0_22gpu_kernel_impl_nocastINS0_13BUnaryFunctorIhhhZZZNS0_15binary_internal21div_floor_kernel_cudaERNS_18TensorIteratorBaseEENKUlvE_clEvENKUlvE_clEvEUlhhE_EEEEvS6_RKT_EUliE_EEviT1_,(.L_x_37750 - _ZN2at6native18elementwise_kernelILi128ELi4EZNS0_22gpu_kernel_impl_nocastINS0_13BUnaryFunctorIhhhZZZNS0_15binary_internal21div_floor_kernel_cudaERNS_18TensorIteratorBaseEENKUlvE_clEvENKUlvE_clEvEUlhhE_EEEEvS6_RKT_EUliE_EEviT1_)
        .other          _ZN2at6native18elementwise_kernelILi128ELi4EZNS0_22gpu_kernel_impl_nocastINS0_13BUnaryFunctorIhhhZZZNS0_15binary_internal21div_floor_kernel_cudaERNS_18TensorIteratorBaseEENKUlvE_clEvENKUlvE_clEvEUlhhE_EEEEvS6_RKT_EUliE_EEviT1_,@"STO_CUDA_ENTRY STV_DEFAULT"
_ZN2at6native18elementwise_kernelILi128ELi4EZNS0_22gpu_kernel_impl_nocastINS0_13BUnaryFunctorIhhhZZZNS0_15binary_internal21div_floor_kernel_cudaERNS_18TensorIteratorBaseEENKUlvE_clEvENKUlvE_clEvEUlhhE_EEEEvS6_RKT_EUliE_EEviT1_:
.text._ZN2at6native18elementwise_kernelILi128ELi4EZNS0_22gpu_kernel_impl_nocastINS0_13BUnaryFunctorIhhhZZZNS0_15binary_internal21div_floor_kernel_cudaERNS_18TensorIteratorBaseEENKUlvE_clEvENKUlvE_clEvEUlhhE_EEEEvS6_RKT_EUliE_EEviT1_:
[----:B------:R-:W-:Y:S01]  /*0000*/  LDC R1, c[0x0][0x28] ;  /* 0x00000a00ff017b82 */ /* 0x000fe20000000800 */
[----:B------:R-:W0:Y:S01]  /*0010*/  S2R R5, SR_CTAID.X ;  /* 0x0000000000057919 */ /* 0x000e220000002500 */
[----:B------:R-:W-:Y:S01]  /*0020*/  ULDC UR4, c[0x0][0x210] ;  /* 0x0000840000047ab9 */ /* 0x000fe20000000800 */
[----:B------:R-:W-:Y:S01]  /*0030*/  ULDC.U8 UR6, c[0x0][0x421] ;  /* 0x0001084000067ab9 */ /* 0x000fe20000000000 */
        /* <DEDUP_REMOVED lines=308> */
.L_x_36922:
[----:B------:R-:W-:Y:S02]  /*1380*/  ULDC.64 UR8, c[0x0][0x418] ;  /* 0x0001060000087ab9 */ /* 0x000fe40000000a00 */
[----:B------:R-:W-:-:S05]  /*1390*/  IADD3 R2, P0, R2, UR8, RZ ;  /* 0x0000000802027c10 */ /* 0x000fca000ff1e0ff */
[----:B------:R-:W-:Y:S01]  /*13a0*/  IMAD.X R3, RZ, RZ, UR9, P0 ;  /* 0x00000009ff037e24 */ /* 0x000fe200080e06ff */
[----:B------:R-:W-:-:S04]  /*13b0*/  ULDC.64 UR8, c[0x0][0x410] ;  /* 0x0001040000087ab9 */ /* 0x000fc80000000a00 */
[----:B------:R0:W5:Y:S01]  /*13c0*/  LDG.E.U8 R12, desc[UR4][R2.64] ;  /* 0x00000004020c7981 */ /* 0x000162000c1e1100 */
[----:B------:R-:W-:Y:S02]  /*13d0*/  IADD3 R6, P0, R7, UR8, RZ ;  /* 0x0000000807067c10 */ /* 0x000fe4000ff1e0ff */
[----:B------:R-:W-:Y:S02]  /*13e0*/  MOV R13, UR6 ;  /* 0x00000006000d7c02 */ /* 0x000fe40008000f00 */
[----:B------:R-:W-:Y:S02]  /*13f0*/  IADD3.X R7, RZ, UR9, RZ, P0, !PT ;  /* 0x00000009ff077c10 */ /* 0x000fe400087fe4ff */
[----:B------:R-:W-:-:S07]  /*1400*/  MOV R14, 0x1420 ;  /* 0x00001420000e7802 */ /* 0x000fce0000000f00 */
[----:B0----5:R-:W-:Y:S05]  /*1410*/  CALL.REL.NOINC `($__internal_72_$__cuda_sm20_div_u16) ;  /* 0x0000003800fc7944 */ /* 0x021fea0003c00000 */
[----:B------:R0:W-:Y:S01]  /*1420*/  STG.E.U8 desc[UR4][R6.64], R13 ;  /* 0x0000000d06007986 */ /* 0x0001e2000c101104 */
[----:B------:R-:W-:-:S04]  /*1430*/  LEA R0, R5, R0, 0x9 ;  /* 0x0000000005007211 */ /* 0x000fc800078e48ff */
[----:B------:R-:W-:-:S07]  /*1440*/  IADD3 R3, R0, 0x80, RZ ;  /* 0x0000008000037810 */ /* 0x000fce0007ffe0ff */
.L_x_36921:
[----:B------:R-:W-:Y:S05]  /*1450*/  BSYNC B0 ;  /* 0x0000000000007941 */ /* 0x000fea0003800000 */
.L_x_36920:
[----:B------:R-:W-:Y:S01]  /*1460*/  ULDC UR7, c[0x0][0x210] ;  /* 0x0000840000077ab9 */ /* 0x000fe20000000800 */
[----:B------:R-:W-:Y:S01]  /*1470*/  BSSY B0, `(.L_x_36923) ;  /* 0x000013d000007945 */ /* 0x000fe20003800000 */
[----:B------:R-:W-:-:S13]  /*1480*/  ISETP.GE.AND P0, PT, R3, UR7, PT ;  /* 0x0000000703007c0c */ /* 0x000fda000bf06270 */
[----:B------:R-:W-:Y:S05]  /*1490*/  @P0 BRA `(.L_x_36924) ;  /* 0x0000001000e80947 */ /* 0x000fea0003800000 */
        /* <DEDUP_REMOVED lines=9> */
[----:B0-----:R-:W-:-:S05]  /*1530*/  IMAD.HI.U32 R6, R3, UR8, R2 ;  /* 0x0000000803067c27 */ /* 0x001fca000f8e0002 */
        /* <DEDUP_REMOVED lines=292> */
.L_x_36925:
[----:B------:R-:W-:Y:S02]  /*2780*/  ULDC.64 UR8, c[0x0][0x418] ;  /* 0x0001060000087ab9 */ /* 0x000fe40000000a00 */
[----:B0-----:R-:W-:-:S04]  /*2790*/  IADD3 R6, P0, R0, UR8, RZ ;  /* 0x0000000800067c10 */ /* 0x001fc8000ff1e0ff */
[----:B------:R-:W-:Y:S01]  /*27a0*/  IADD3.X R7, RZ, UR9, RZ, P0, !PT ;  /* 0x00000009ff077c10 */ /* 0x000fe200087fe4ff */
        /* <DEDUP_REMOVED lines=8> */
[----:B------:R-:W-:-:S07]  /*2830*/  IADD3 R3, R3, 0x80, RZ ;  /* 0x0000008003037810 */ /* 0x000fce0007ffe0ff */
.L_x_36924:
[----:B------:R-:W-:Y:S05]  /*2840*/  BSYNC B0 ;  /* 0x0000000000007941 */ /* 0x000fea0003800000 */
.L_x_36923:
[----:B------:R-:W-:Y:S01]  /*2850*/  ULDC UR7, c[0x0][0x210] ;  /* 0x0000840000077ab9 */ /* 0x000fe20000000800 */
[----:B------:R-:W-:Y:S01]  /*2860*/  BSSY B0, `(.L_x_36926) ;  /* 0x000013d000007945 */ /* 0x000fe20003800000 */
[----:B------:R-:W-:-:S13]  /*2870*/  ISETP.GE.AND P0, PT, R3, UR7, PT ;  /* 0x0000000703007c0c */ /* 0x000fda000bf06270 */
[----:B------:R-:W-:Y:S05]  /*2880*/  @P0 BRA `(.L_x_36927) ;  /* 0x0000001000e80947 */ /* 0x000fea0003800000 */
[----:B-1----:R-:W1:Y:S01]  /*2890*/  LDC R4, c[0x0][0x218] ;  /* 0x00008600ff047b82 */ /* 0x002e620000000800 */
[----:B------:R-:W-:Y:S01]  /*28a0*/  HFMA2.MMA R0, -RZ, RZ, 0, 0 ;  /* 0x00000000ff007435 */ /* 0x000fe200000001ff */
[----:B------:R-:W-:Y:S02]  /*28b0*/  MOV R5, RZ ;  /* 0x000000ff00057202 */ /* 0x000fe40000000f00 */
[----:B-1----:R-:W-:-:S13]  /*28c0*/  ISETP.NE.AND P0, PT, R4, RZ, PT ;  /* 0x000000ff0400720c */ /* 0x002fda0003f05270 */
[----:B------:R-:W-:Y:S05]  /*28d0*/  @!P0 BRA `(.L_x_36928) ;  /* 0x0000001000a48947 */ /* 0x000fea0003800000 */
[----:B------:R-:W-:Y:S01]  /*28e0*/  IMAD.MOV.U32 R2, RZ, RZ, RZ ;  /* 0x000000ffff027224 */ /* 0x000fe200078e00ff */
[----:B------:R-:W-:Y:S01]  /*28f0*/  ULDC.64 UR8, c[0x0][0x220] ;  /* 0x0000880000087ab9 */ /* 0x000fe20000000a00 */
[----:B------:R-:W-:Y:S01]  /*2900*/  ISETP.NE.AND P0, PT, R4, 0x1, PT ;  /* 0x000000010400780c */ /* 0x000fe20003f05270 */
[----:B------:R-:W-:Y:S01]  /*2910*/  ULDC UR7, c[0x0][0x21c] ;  /* 0x0000870000077ab9 */ /* 0x000fe20000000800 */
        /* <DEDUP_REMOVED lines=279> */
[----:B------:R-:W-:Y:S02]  /*3a90*/  @P0 MOV R10, RZ ;  /* 0x000000ff000a0202 */ /* 0x000fe40000000f00 */
        /* <DEDUP_REMOVED lines=13> */
.L_x_36928:
        /* <DEDUP_REMOVED lines=12> */
.L_x_36927:
[----:B------:R-:W-:Y:S05]  /*3c30*/  BSYNC B0 ;  /* 0x0000000000007941 */ /* 0x000fea0003800000 */
.L_x_36926:
[----:B------:R-:W-:Y:S02]  /*3c40*/  ULDC UR7, c[0x0][0x210] ;  /* 0x0000840000077ab9 */ /* 0x000fe40000000800 */
[----:B------:R-:W-:-:S13]  /*3c50*/  ISETP.GE.AND P0, PT, R3, UR7, PT ;  /* 0x0000000703007c0c */ /* 0x000fda000bf06270 */
[----:B------:R-:W-:Y:S05]  /*3c60*/  @P0 EXIT ;  /* 0x000000000000094d */ /* 0x000fea0003800000 */
[----:B-12---:R-:W1:Y:S01]  /*3c70*/  LDC R4, c[0x0][0x218] ;  /* 0x00008600ff047b82 */ /* 0x006e620000000800 */
        /* <DEDUP_REMOVED lines=289> */
[----:B------:R-:W-:-:S07]  /*4e90*/  IMAD.MOV R9, RZ, RZ, -R7 ;  /* 0x000000ffff097224 */ /* 0x000fce00078e0a07 */
        /* <DEDUP_REMOVED lines=11> */
.L_x_36929:
        /* <DEDUP_REMOVED lines=10> */
[----:B------:R-:W-:Y:S01]  /*4ff0*/  STG.E.U8 desc[UR4][R2.64], R13 ;  /* 0x0000000d02007986 */ /* 0x000fe2000c101104 */
[----:B------:R-:W-:Y:S05]  /*5000*/  EXIT ;  /* 0x000000000000794d */ /* 0x000fea0003800000 */
        .weak           $__internal_72_$__cuda_sm20_div_u16
        .type           $__internal_72_$__cuda_sm20_div_u16,@function
        .size           $__internal_72_$__cuda_sm20_div_u16,(.L_x_37750 - $__internal_72_$__cuda_sm20_div_u16)
$__internal_72_$__cuda_sm20_div_u16:
        /* <DEDUP_REMOVED lines=18> */
[----:B------:R-:W-:Y:S06]  /*5130*/  RET.REL.NODEC R8 `(_ZN2at6native18elementwise_kernelILi128ELi4EZNS0_22gpu_kernel_impl_nocastINS0_13BUnaryFunctorIhhhZZZNS0_15binary_internal21div_floor_kernel_cudaERNS_18TensorIteratorBaseEENKUlvE_clEvENKUlvE_clEvEUlhhE_EEEEvS6_RKT_EUliE_EEviT1_) ;  /* 0xffffffac08b07950 */ /* 0x000fec0003c3ffff */
.L_x_36930:
        /* <DEDUP_REMOVED lines=12> */
.L_x_37750:


//--------------------- .text._ZN2at6native27unrolled_elementwise_kernelINS0_13BUnaryFunctorIhhhZZZNS0_15binary_internal21div_floor_kernel_cudaERNS_18TensorIteratorBaseEENKUlvE_clEvENKUlvE_clEvEUlhhE_EESt5arrayIPcLm2EELi4E23TrivialOffsetCalculatorILi1EjESE_NS0_6memory15LoadWithoutCastENSF_16StoreWithoutCastEEEviT_T0_T2_T3_T4_T5_ --------------------------
	.section	.text._ZN2at6native27unrolled_elementwise_kernelINS0_13BUnaryFunctorIhhhZZZNS0_15binary_internal21div_floor_kernel_cudaERNS_18TensorIteratorBaseEENKUlvE_clEvENKUlvE_clEvEUlhhE_EESt5arrayIPcLm2EELi4E23TrivialOffsetCalculatorILi1EjESE_NS0_6memory15LoadWithoutCastENSF_16StoreWithoutCastEEEviT_T0_T2_T3_T4_T5_,"ax",@progbits
	.align	128
        .global         _ZN2at6native27unrolled_elementwise_kernelINS0_13BUnaryFunctorIhhhZZZNS0_15binary_internal21div_floor_kernel_cudaERNS_18TensorIteratorBaseEENKUlvE_clEvENKUlvE_clEvEUlhhE_EESt5arrayIPcLm2EELi4E23TrivialOffsetCalculatorILi1EjESE_NS0_6memory15LoadWithoutCastENSF_16StoreWithoutCastEEEviT_T0_T2_T3_T4_T5_
        .type           _ZN2at6native27unrolled_elementwise_kernelINS0_13BUnaryFunctorIhhhZZZNS0_15binary_internal21div_floor_kernel_cudaERNS_18TensorIteratorBaseEENKUlvE_clEvENKUlvE_clEvEUlhhE_EESt5arrayIPcLm2EELi4E23TrivialOffsetCalculatorILi1EjESE_NS0_6memory15LoadWithoutCastENSF_16StoreWithoutCastEEEviT_T0_T2_T3_T4_T5_,@function
        .size           _ZN2at6native27unrolled_elementwise_kernelINS0_13BUnaryFunctorIhhhZZZNS0_15binary_internal21div_floor_kernel_cudaERNS_18TensorIteratorBaseEENKUlvE_clEvENKUlvE_clEvEUlhhE_EESt5arrayIPcLm2EELi4E23TrivialOffsetCalculatorILi1EjESE_NS0_6memory15LoadWithoutCastENSF_16StoreWithoutCastEEEviT_T0_T2_T3_T4_T5_,(.L_x_37751 - _ZN2at6native27unrolled_elementwise_kernelINS0_13BUnaryFunctorIhhhZZZNS0_15binary_internal21div_floor_kernel_cudaERNS_18TensorIteratorBaseEENKUlvE_clEvENKUlvE_clEvEUlhhE_EESt5arrayIPcLm2EELi4E23TrivialOffsetCalculatorILi1EjESE_NS0_6memory15LoadWithoutCastENSF_16StoreWithoutCastEEEviT_T0_T2_T3_T4_T5_)
        .other          _ZN2at6native27unrolled_elementwise_kernelINS0_13BUnaryFunctorIhhhZZZNS0_15binary_internal21div_floor_kernel_cudaERNS_18TensorIteratorBaseEENKUlvE_clEvENKUlvE_clEvEUlhhE_EESt5arrayIPcLm2EELi4E23TrivialOffsetCalculatorILi1EjESE_NS0_6memory15LoadWithoutCastENSF_16StoreWithoutCastEEEviT_T0_T2_T3_T4_T5_,@"STO_CUDA_ENTRY STV_DEFAULT"
_ZN2at6native27unrolled_elementwise_kernelINS0_13BUnaryFunctorIhhhZZZNS0_15binary_internal21div_floor_kernel_cudaERNS_18TensorIteratorBaseEENKUlvE_clEvENKUlvE_clEvEUlhhE_EESt5arrayIPcLm2EELi4E23TrivialOffsetCalculatorILi1EjESE_NS0_6memory15LoadWithoutCastENSF_16StoreWithoutCastEEEviT_T0_T2_T3_T4_T5_:
.text._ZN2at6native27unrolled_elementwise_kernelINS0_13BUnaryFunctorIhhhZZZNS0_15binary_internal21div_floor_kernel_cudaERNS_18TensorIteratorBaseEENKUlvE_clEvENKUlvE_clEvEUlhhE_EESt5arrayIPcLm2EELi4E23TrivialOffsetCalculatorILi1EjESE_NS0_6memory15LoadWithoutCastENSF_16StoreWithoutCastEEEviT_T0_T2_T3_T4_T5_:
        /* <DEDUP_REMOVED lines=17> */
[----:B------:R-:W-:Y:S02]  /*0110*/  ISETP.GE.AND P2, PT, R11, R2, PT ;  /* 0x000000020b00720c */ /* 0x000fe40003f46270 */
[----:B------:R-:W-:Y:S02]  /*0120*/  @!P0 IADD3.X R13, RZ, R15, RZ, P5, !PT ;  /* 0x0000000fff0d8210 */ /* 0x000fe40002ffe4ff */
[----:B------:R-:W-:-:S03]  /*0130*/  PRMT R10, RZ, 0x7610, R10 ;  /* 0x00007610ff0a7816 */ /* 0x000fc6000000000a */
[----:B------:R0:W5:Y:S06]  /*0140*/  @!P0 LDG.E.U8 R16, desc[UR4][R12.64] ;  /* 0x000000040c108981 */ /* 0x00016c000c1e1100 */
[----:B------:R-:W-:Y:S01]  /*0150*/  @!P2 IMAD R19, R0, 0x200, R11 ;  /* 0x000002000013a824 */ /* 0x000fe200078e020b */
[----:B------:R-:W2:Y:S01]  /*0160*/  @!P2 LDC.64 R6, c[0x0][0x220] ;  /* 0x00008800ff06ab82 */ /* 0x000ea20000000a00 */
[----:B------:R-:W-:Y:S01]  /*0170*/  @!P2 VIADD R11, R11, 0x80 ;  /* 0x000000800b0ba836 */ /* 0x000fe20000000000 */
[----:B-1----:R-:W-:-:S04]  /*0180*/  @!P3 IADD3 R4, P4, R17, R4, RZ ;  /* 0x000000041104b210 */ /* 0x002fc80007f9e0ff */
[----:B------:R-:W-:-:S13]  /*0190*/  ISETP.GE.AND P1, PT, R11, R2, PT ;  /* 0x000000020b00720c */ /* 0x000fda0003f26270 */
[----:B------:R-:W1:Y:S01]  /*01a0*/  @!P1 LDC.64 R8, c[0x0][0x220] ;  /* 0x00008800ff089b82 */ /* 0x000e620000000a00 */
[----:B------:R-:W-:Y:S01]  /*01b0*/  @!P1 IMAD R15, R0, 0x200, R11 ;  /* 0x00000200000f9824 */ /* 0x000fe200078e020b */
[----:B--2---:R-:W-:Y:S01]  /*01c0*/  @!P2 IADD3 R6, P6, R19, R6, RZ ;  /* 0x000000061306a210 */ /* 0x004fe20007fde0ff */
[----:B------:R-:W-:-:S04]  /*01d0*/  @!P3 IMAD.X R5, RZ, RZ, R5, P4 ;  /* 0x000000ffff05b224 */ /* 0x000fc800020e0605 */
[----:B------:R-:W-:Y:S01]  /*01e0*/  @!P2 IMAD.X R7, RZ, RZ, R7, P6 ;  /* 0x000000ffff07a224 */ /* 0x000fe200030e0607 */
[----:B------:R0:W5:Y:S01]  /*01f0*/  @!P3 LDG.E.U8 R10, desc[UR4][R4.64] ;  /* 0x00000004040ab981 */ /* 0x000162000c1e1100 */
[----:B-1----:R-:W-:Y:S02]  /*0200*/  @!P1 IADD3 R14, P5, R15, R8, RZ ;  /* 0x000000080f0e9210 */ /* 0x002fe40007fbe0ff */
[----:B------:R-:W-:-:S03]  /*0210*/  PRMT R8, RZ, 0x7610, R8 ;  /* 0x00007610ff087816 */ /* 0x000fc60000000008 */
[--C-:B------:R-:W-:Y:S01]  /*0220*/  @!P1 IMAD.X R15, RZ, RZ, R9.reuse, P5 ;  /* 0x000000ffff0f9224 */ /* 0x100fe200028e0609 */
[----:B------:R-:W-:-:S04]  /*0230*/  PRMT R9, RZ, 0x7610, R9 ;  /* 0x00007610ff097816 */ /* 0x000fc80000000009 */
[----:B------:R0:W5:Y:S04]  /*0240*/  @!P1 LDG.E.U8 R8, desc[UR4][R14.64] ;  /* 0x000000040e089981 */ /* 0x000168000c1e1100 */
[----:B------:R0:W5:Y:S01]  /*0250*/  @!P2 LDG.E.U8 R9, desc[UR4][R6.64] ;  /* 0x000000040609a981 */ /* 0x000162000c1e1100 */
[----:B------:R-:W-:Y:S01]  /*0260*/  ULDC.U8 UR6, c[0x0][0x215] ;  /* 0x0000854000067ab9 */ /* 0x000fe20000000000 */
[----:B------:R-:W-:Y:S04]  /*0270*/  BSSY B0, `(.L_x_36931) ;  /* 0x0000007000007945 */ /* 0x000fe80003800000 */
[----:B------:R-:W-:Y:S05]  /*0280*/  @P0 BRA `(.L_x_36932) ;  /* 0x0000000000140947 */ /* 0x000fea0003800000 */
[----:B-----5:R-:W-:Y:S01]  /*0290*/  LOP3.LUT R16, R16, 0xff, RZ, 0xc0, !PT ;  /* 0x000000ff10107812 */ /* 0x020fe200078ec0ff */
[----:B0-----:R-:W-:Y:S01]  /*02a0*/  IMAD.U32 R13, RZ, RZ, UR6 ;  /* 0x00000006ff0d7e24 */ /* 0x001fe2000f8e00ff */
[----:B------:R-:W-:-:S07]  /*02b0*/  MOV R15, 0x2d0 ;  /* 0x000002d0000f7802 */ /* 0x000fce0000000f00 */
[----:B------:R-:W-:Y:S05]  /*02c0*/  CALL.REL.NOINC `($__internal_73_$__cuda_sm20_div_u16) ;  /* 0x0000000000fc7944 */ /* 0x000fea0003c00000 */
[----:B------:R-:W-:-:S07]  /*02d0*/  IMAD.MOV.U32 R6, RZ, RZ, R14 ;  /* 0x000000ffff067224 */ /* 0x000fce00078e000e */
.L_x_36932:
[----:B------:R-:W-:Y:S05]  /*02e0*/  BSYNC B0 ;  /* 0x0000000000007941 */ /* 0x000fea0003800000 */
.L_x_36931:
[----:B0-----:R-:W-:Y:S01]  /*02f0*/  IADD3 R5, R3, 0x80, RZ ;  /* 0x0000008003057810 */ /* 0x001fe20007ffe0ff */
[----:B------:R-:W-:Y:S03]  /*0300*/  BSSY B0, `(.L_x_36933) ;  /* 0x0000008000007945 */ /* 0x000fe60003800000 */
[----:B------:R-:W-:-:S13]  /*0310*/  ISETP.GE.AND P1, PT, R5, R2, PT ;  /* 0x000000020500720c */ /* 0x000fda0003f26270 */
[----:B------:R-:W-:Y:S05]  /*0320*/  @P1 BRA `(.L_x_36934) ;  /* 0x0000000000141947 */ /* 0x000fea0003800000 */
[----:B-----5:R-:W-:Y:S01]  /*0330*/  LOP3.LUT R16, R10, 0xff, RZ, 0xc0, !PT ;  /* 0x000000ff0a107812 */ /* 0x020fe200078ec0ff */
[----:B------:R-:W-:Y:S01]  /*0340*/  IMAD.U32 R13, RZ, RZ, UR6 ;  /* 0x00000006ff0d7e24 */ /* 0x000fe2000f8e00ff */
[----:B------:R-:W-:-:S07]  /*0350*/  MOV R15, 0x370 ;  /* 0x00000370000f7802 */ /* 0x000fce0000000f00 */
[----:B------:R-:W-:Y:S05]  /*0360*/  CALL.REL.NOINC `($__internal_73_$__cuda_sm20_div_u16) ;  /* 0x0000000000d47944 */ /* 0x000fea0003c00000 */
[----:B------:R-:W-:-:S07]  /*0370*/  IMAD.MOV.U32 R4, RZ, RZ, R14 ;  /* 0x000000ffff047224 */ /* 0x000fce00078e000e */
.L_x_36934:
[----:B------:R-:W-:Y:S05]  /*0380*/  BSYNC B0 ;  /* 0x0000000000007941 */ /* 0x000fea0003800000 */
.L_x_36933:
[----:B------:R-:W-:Y:S01]  /*0390*/  VIADD R5, R3, 0x100 ;  /* 0x0000010003057836 */ /* 0x000fe20000000000 */
[----:B------:R-:W-:Y:S04]  /*03a0*/  BSSY B0, `(.L_x_36935) ;  /* 0x0000008000007945 */ /* 0x000fe80003800000 */
[----:B------:R-:W-:-:S13]  /*03b0*/  ISETP.GE.AND P1, PT, R5, R2, PT ;  /* 0x000000020500720c */ /* 0x000fda0003f26270 */
[----:B------:R-:W-:Y:S05]  /*03c0*/  @P1 BRA `(.L_x_36936) ;  /* 0x0000000000141947 */ /* 0x000fea0003800000 */
[----:B-----5:R-:W-:Y:S01]  /*03d0*/  LOP3.LUT R16, R9, 0xff, RZ, 0xc0, !PT ;  /* 0x000000ff09107812 */ /* 0x020fe200078ec0ff */
[----:B------:R-:W-:Y:S01]  /*03e0*/  IMAD.U32 R13, RZ, RZ, UR6 ;  /* 0x00000006ff0d7e24 */ /* 0x000fe2000f8e00ff */
[----:B------:R-:W-:-:S07]  /*03f0*/  MOV R15, 0x410 ;  /* 0x00000410000f7802 */ /* 0x000fce0000000f00 */
[----:B------:R-:W-:Y:S05]  /*0400*/  CALL.REL.NOINC `($__internal_73_$__cuda_sm20_div_u16) ;  /* 0x0000000000ac7944 */ /* 0x000fea0003c00000 */
[----:B------:R-:W-:-:S07]  /*0410*/  IMAD.MOV.U32 R5, RZ, RZ, R14 ;  /* 0x000000ffff057224 */ /* 0x000fce00078e000e */
.L_x_36936:
[----:B------:R-:W-:Y:S05]  /*0420*/  BSYNC B0 ;  /* 0x0000000000007941 */ /* 0x000fea0003800000 */
.L_x_36935:
[----:B------:R-:W-:Y:S01]  /*0430*/  VIADD R7, R3, 0x180 ;  /* 0x0000018003077836 */ /* 0x000fe20000000000 */
[----:B------:R-:W-:Y:S04]  /*0440*/  BSSY B0, `(.L_x_36937) ;  /* 0x0000008000007945 */ /* 0x000fe80003800000 */
[----:B------:R-:W-:-:S13]  /*0450*/  ISETP.GE.AND P1, PT, R7, R2, PT ;  /* 0x000000020700720c */ /* 0x000fda0003f26270 */
[----:B------:R-:W-:Y:S05]  /*0460*/  @P1 BRA `(.L_x_36938) ;  /* 0x0000000000141947 */ /* 0x000fea0003800000 */
[----:B-----5:R-:W-:Y:S02]  /*0470*/  LOP3.LUT R16, R8, 0xff, RZ, 0xc0, !PT ;  /* 0x000000ff08107812 */ /* 0x020fe400078ec0ff */
[----:B------:R-:W-:Y:S02]  /*0480*/  MOV R13, UR6 ;  /* 0x00000006000d7c02 */ /* 0x000fe40008000f00 */
[----:B------:R-:W-:-:S07]  /*0490*/  MOV R15, 0x4b0 ;  /* 0x000004b0000f7802 */ /* 0x000fce0000000f00 */
[----:B------:R-:W-:Y:S05]  /*04a0*/  CALL.REL.NOINC `($__internal_73_$__cuda_sm20_div_u16) ;  /* 0x0000000000847944 */ /* 0x000fea0003c00000 */
[----:B------:R-:W-:-:S07]  /*04b0*/  IMAD.MOV.U32 R11, RZ, RZ, R14 ;  /* 0x000000ffff0b7224 */ /* 0x000fce00078e000e */
.L_x_36938:
[----:B------:R-:W-:Y:S05]  /*04c0*/  BSYNC B0 ;  /* 0x0000000000007941 */ /* 0x000fea0003800000 */
.L_x_36937:
[----:B------:R-:W0:Y:S01]  /*04d0*/  @!P0 S2R R7, SR_TID.X ;  /* 0x0000000000078919 */ /* 0x000e220000002100 */
[----:B------:R-:W1:Y:S01]  /*04e0*/  @!P0 LDC.64 R12, c[0x0][0x218] ;  /* 0x00008600ff0c8b82 */ /* 0x000e620000000a00 */
[----:B------:R-:W-:Y:S01]  /*04f0*/  BSSY B0, `(.L_x_36939) ;  /* 0x0000014000007945 */ /* 0x000fe20003800000 */
[----:B0----5:R-:W-:Y:S02]  /*0500*/  @!P0 IMAD R9, R0, 0x200, R7 ;  /* 0x0000020000098824 */ /* 0x021fe400078e0207 */
[----:B------:R-:W-:-:S03]  /*0510*/  @!P0 VIADD R3, R7, 0x80 ;  /* 0x0000008007038836 */ /* 0x000fc60000000000 */
[----:B-1----:R-:W-:Y:S02]  /*0520*/  @!P0 IADD3 R8, P2, R9, R12, RZ ;  /* 0x0000000c09088210 */ /* 0x002fe40007f5e0ff */
[----:B------:R-:W-:-:S03]  /*0530*/  ISETP.GE.AND P1, PT, R3, R2, PT ;  /* 0x000000020300720c */ /* 0x000fc60003f26270 */
[----:B------:R-:W-:-:S05]  /*0540*/  @!P0 IMAD.X R9, RZ, RZ, R13, P2 ;  /* 0x000000ffff098224 */ /* 0x000fca00010e060d */
[----:B------:R0:W-:Y:S05]  /*0550*/  @!P0 STG.E.U8 desc[UR4][R8.64], R6 ;  /* 0x0000000608008986 */ /* 0x0001ea000c101104 */
        /* <DEDUP_REMOVED lines=8> */
[----:B------:R-:W-:Y:S01]  /*05e0*/  @!P1 LEA R8, R0, R3, 0x9 ;  /* 0x0000000300089211 */ /* 0x000fe200078e48ff */
[----:B------:R-:W-:-:S03]  /*05f0*/  @!P1 VIADD R3, R3, 0x80 ;  /* 0x0000008003039836 */ /* 0x000fc60000000000 */
[----:B------:R-:W-:-:S05]  /*0600*/  @!P1 IADD3 R8, P2, R8, UR6, RZ ;  /* 0x0000000608089c10 */ /* 0x000fca000ff5e0ff */
[----:B------:R-:W-:-:S05]  /*0610*/  @!P1 IMAD.X R9, RZ, RZ, UR7, P2 ;  /* 0x00000007ff099e24 */ /* 0x000fca00090e06ff */
[----:B------:R1:W-:Y:S03]  /*0620*/  @!P1 STG.E.U8 desc[UR4][R8.64], R5 ;  /* 0x0000000508009986 */ /* 0x0003e6000c101104 */
.L_x_36940:
[----:B------:R-:W-:Y:S05]  /*0630*/  BSYNC B0 ;  /* 0x0000000000007941 */ /* 0x000fea0003800000 */
.L_x_36939:
[----:B------:R-:W-:-:S13]  /*0640*/  ISETP.GE.AND P0, PT, R3, R2, PT ;  /* 0x000000020300720c */ /* 0x000fda0003f06270 */
[----:B------:R-:W-:Y:S05]  /*0650*/  @P0 EXIT ;  /* 0x000000000000094d */ /* 0x000fea0003800000 */
[----:B------:R-:W-:Y:S01]  /*0660*/  IMAD R3, R0, 0x200, R3 ;  /* 0x0000020000037824 */ /* 0x000fe200078e0203 */
[----:B------:R-:W-:-:S04]  /*0670*/  ULDC.64 UR6, c[0x0][0x218] ;  /* 0x0000860000067ab9 */ /* 0x000fc80000000a00 */
[----:B------:R-:W-:-:S05]  /*0680*/  IADD3 R2, P0, R3, UR6, RZ ;  /* 0x0000000603027c10 */ /* 0x000fca000ff1e0ff */
[----:B------:R-:W-:-:S05]  /*0690*/  IMAD.X R3, RZ, RZ, UR7, P0 ;  /* 0x00000007ff037e24 */ /* 0x000fca00080e06ff */
[----:B------:R-:W-:Y:S01]  /*06a0*/  STG.E.U8 desc[UR4][R2.64], R11 ;  /* 0x0000000b02007986 */ /* 0x000fe2000c101104 */
[----:B------:R-:W-:Y:S05]  /*06b0*/  EXIT ;  /* 0x000000000000794d */ /* 0x000fea0003800000 */
        .weak           $__internal_73_$__cuda_sm20_div_u16
        .type           $__internal_73_$__cuda_sm20_div_u16,@function
        .size           $__internal_73_$__cuda_sm20_div_u16,(.L_x_37751 - $__internal_73_$__cuda_sm20_div_u16)
$__internal_73_$__cuda_sm20_div_u16:
[----:B------:R-:W0:Y:S01]  /*06c0*/  I2F.U16 R7, R13 ;  /* 0x0000000d00077306 */ /* 0x000e220000101000 */
[----:B------:R-:W-:Y:S01]  /*06d0*/  HFMA2.MMA R11, -RZ, RZ, 15, 0 ;  /* 0x4b800000ff0b7435 */ /* 0x000fe200000001ff */
[C---:B0-----:R-:W-:Y:S02]  /*06e0*/  FSETP.GEU.AND P2, PT, |R7|.reuse, 1.175494350822287508e-38, PT ;  /* 0x008000000700780b */ /* 0x041fe40003f4e200 */
[----:B------:R-:W-:-:S07]  /*06f0*/  FSETP.GT.AND P1, PT, |R7|, 8.50705917302346158658e+37, PT ;  /* 0x7e8000000700780b */ /* 0x000fce0003f24200 */
[----:B------:R-:W-:-:S04]  /*0700*/  FSEL R11, R11, 1, !P2 ;  /* 0x3f8000000b0b7808 */ /* 0x000fc80005000000 */
[----:B------:R-:W-:Y:S02]  /*0710*/  FSEL R12, R11, 0.25, !P1 ;  /* 0x3e8000000b0c7808 */ /* 0x000fe40004800000 */
[----:B------:R-:W-:Y:S01]  /*0720*/  ISETP.NE.U32.AND P1, PT, R13, RZ, PT ;  /* 0x000000ff0d00720c */ /* 0x000fe20003f25070 */
[----:B------:R-:W-:Y:S02]  /*0730*/  IMAD.MOV.U32 R13, RZ, RZ, 0x0 ;  /* 0x00000000ff0d7424 */ /* 0x000fe400078e00ff */
[----:B------:R-:W-:Y:S02]  /*0740*/  FMUL R11, R7, R12 ;  /* 0x0000000c070b7220 */ /* 0x000fe40000400000 */
[----:B------:R-:W-:Y:S08]  /*0750*/  I2F.U16.RZ R7, R16 ;  /* 0x0000001000077306 */ /* 0x000ff0000010d000 */
[----:B------:R-:W0:Y:S02]  /*0760*/  MUFU.RCP R11, R11 ;  /* 0x0000000b000b7308 */ /* 0x000e240000001000 */
[----:B0-----:R-:W-:-:S04]  /*0770*/  FMUL R12, R12, R11 ;  /* 0x0000000b0c0c7220 */ /* 0x001fc80000400000 */
[----:B------:R-:W-:-:S04]  /*0780*/  VIADD R12, R12, 0x2 ;  /* 0x000000020c0c7836 */ /* 0x000fc80000000000 */
[----:B------:R-:W-:Y:S01]  /*0790*/  FMUL.RZ R7, R7, R12 ;  /* 0x0000000c07077220 */ /* 0x000fe2000040c000 */
[----:B------:R-:W-:-:S05]  /*07a0*/  IMAD.MOV.U32 R12, RZ, RZ, R15 ;  /* 0x000000ffff0c7224 */ /* 0x000fca00078e000f */
[----:B------:R-:W0:Y:S02]  /*07b0*/  F2I.U32.TRUNC.NTZ R7, R7 ;  /* 0x0000000700077305 */ /* 0x000e24000020f000 */
[----:B0-----:R-:W-:Y:S01]  /*07c0*/  LOP3.LUT R14, R7, 0xffff, RZ, 0xc0, !PT ;  /* 0x0000ffff070e7812 */ /* 0x001fe200078ec0ff */
[----:B------:R-:W-:Y:S01]  /*07d0*/  @!P1 IMAD.MOV.U32 R14, RZ, RZ, -0x1 ;  /* 0xffffffffff0e9424 */ /* 0x000fe200078e00ff */
[----:B------:R-:W-:Y:S06]  /*07e0*/  RET.REL.NODEC R12 `(_ZN2at6native27unrolled_elementwise_kernelINS0_13BUnaryFunctorIhhhZZZNS0_15binary_internal21div_floor_kernel_cudaERNS_18TensorIteratorBaseEENKUlvE_clEvENKUlvE_clEvEUlhhE_EESt5arrayIPcLm2EELi4E23TrivialOffsetCalculatorILi1EjESE_NS0_6memory15LoadWithoutCastENSF_16StoreWithoutCastEEEviT_T0_T2_T3_T4_T5_) ;  /* 0xfffffff80c047950 */ /* 0x000fec0003c3ffff */
.L_x_36941:
        /* <DEDUP_REMOVED lines=9> */
.L_x_37751:


//--------------------- .text._ZN2at6native29vectorized_elementwise_kernelILi2ENS0_13BUnaryFunctorIhhhZZZNS0_15binary_internal21div_floor_kernel_cudaERNS_18TensorIteratorBaseEENKUlvE_clEvENKUlvE_clEvEUlhhE_EESt5arrayIPcLm2EEEEviT0_T1_ --------------------------
	.section	.text._ZN2at6native29vectorized_elementwise_kernelILi2ENS0_13BUnaryFunctorIhhhZZZNS0_15binary_internal21div_floor_kernel_cudaERNS_18TensorIteratorBaseEENKUlvE_clEvENKUlvE_clEvEUlhhE_EESt5arrayIPcLm2EEEEviT0_T1_,"ax",@progbits
	.align	128
        .global         _ZN2at6native29vectorized_elementwise_kernelILi2ENS0_13BUnaryFunctorIhhhZZZNS0_15binary_internal21div_floor_kernel_cudaERNS_18TensorIteratorBaseEENKUlvE_clEvENKUlvE_clEvEUlhhE_EESt5arrayIPcLm2EEEEviT0_T1_
        .type           _ZN2at6native29vectorized_elementwise_kernelILi2ENS0_13BUnaryFunctorIhhhZZZNS0_15binary_internal21div_floor_kernel_cudaERNS_18TensorIteratorBaseEENKUlvE_clEvENKUlvE_clEvEUlhhE_EESt5arrayIPcLm2EEEEviT0_T1_,@function
        .size           _ZN2at6native29vectorized_elementwise_kernelILi2ENS0_13BUnaryFunctorIhhhZZZNS0_15binary_internal21div_floor_kernel_cudaERNS_18TensorIteratorBaseEENKUlvE_clEvENKUlvE_clEvEUlhhE_EESt5arrayIPcLm2EEEEviT0_T1_,(.L_x_37752 - _ZN2at6native29vectorized_elementwise_kernelILi2ENS0_13BUnaryFunctorIhhhZZZNS0_15binary_internal21div_floor_kernel_cudaERNS_18TensorIteratorBaseEENKUlvE_clEvENKUlvE_clEvEUlhhE_EESt5arrayIPcLm2EEEEviT0_T1_)
        .other          _ZN2at6native29vectorized_elementwise_kernelILi2ENS0_13BUnaryFunctorIhhhZZZNS0_15binary_internal21div_floor_kernel_cudaERNS_18TensorIteratorBaseEENKUlvE_clEvENKUlvE_clEvEUlhhE_EESt5arrayIPcLm2EEEEviT0_T1_,@"STO_CUDA_ENTRY STV_DEFAULT"
_ZN2at6native29vectorized_elementwise_kernelILi2ENS0_13BUnaryFunctorIhhhZZZNS0_15binary_internal21div_floor_kernel_cudaERNS_18TensorIteratorBaseEENKUlvE_clEvENKUlvE_clEvEUlhhE_EESt5arrayIPcLm2EEEEviT0_T1_:
.text._ZN2at6native29vectorized_elementwise_kernelILi2ENS0_13BUnaryFunctorIhhhZZZNS0_15binary_internal21div_floor_kernel_cudaERNS_18TensorIteratorBaseEENKUlvE_clEvENKUlvE_clEvEUlhhE_EESt5arrayIPcLm2EEEEviT0_T1_:
[----:B------:R-:W-:Y:S08]  /*0000*/  LDC R1, c[0x0][0x28] ;  /* 0x00000a00ff017b82 */ /* 0x000ff00000000800 */
[----:B------:R-:W0:Y:S01]  /*0010*/  S2UR UR4, SR_CTAID.X ;  /* 0x00000000000479c3 */ /* 0x000e220000002500 */
[----:B------:R-:W-:Y:S01]  /*0020*/  ULDC.64 UR8, c[0x0][0x208] ;  /* 0x0000820000087ab9 */ /* 0x000fe20000000a00 */
[----:B------:R-:W-:-:S06]  /*0030*/  ULDC.U8 UR10, c[0x0][0x215] ;  /* 0x00008540000a7ab9 */ /* 0x000fcc0000000000 */
[----:B------:R-:W1:Y:S01]  /*0040*/  LDC R0, c[0x0][0x210] ;  /* 0x00008400ff007b82 */ /* 0x000e620000000800 */
[----:B0-----:R-:W-:-:S06]  /*0050*/  USHF.L.U32 UR4, UR4, 0xa, URZ ;  /* 0x0000000a04047899 */ /* 0x001fcc000800063f */
[----:B-1----:R-:W-:-:S05]  /*0060*/  VIADD R0, R0, -UR4 ;  /* 0x8000000400007c36 */ /* 0x002fca0008000000 */
[----:B------:R-:W-:-:S13]  /*0070*/  ISETP.GE.U32.AND P0, PT, R0, 0x400, PT ;  /* 0x000004000000780c */ /* 0x000fda0003f06070 */
[----:B------:R-:W-:Y:S05]  /*0080*/  @!P0 BRA `(.L_x_36942) ;  /* 0x0000000400148947 */ /* 0x000fea0003800000 */
[----:B------:R-:W0:Y:S01]  /*0090*/  S2R R3, SR_TID.X ;  /* 0x0000000000037919 */ /* 0x000e220000002100 */
[----:B------:R-:W-:Y:S02]  /*00a0*/  ULDC.64 UR6, c[0x0][0x220] ;  /* 0x0000880000067ab9 */ /* 0x000fe40000000a00 */
[----:B------:R-:W-:-:S04]  /*00b0*/  UIADD3 UR5, UP0, UR4, UR6, URZ ;  /* 0x0000000604057290 */ /* 0x000fc8000ff1e03f */
[----:B------:R-:W-:Y:S02]  /*00c0*/  ULEA.HI.X.SX32 UR6, UR4, UR7, 0x1, UP0 ;  /* 0x0000000704067291 */ /* 0x000fe400080f0e3f */
[----:B------:R-:W-:-:S04]  /*00d0*/  IMAD.U32 R6, RZ, RZ, UR5 ;  /* 0x00000005ff067e24 */ /* 0x000fc8000f8e00ff */
[----:B------:R-:W-:Y:S01]  /*00e0*/  IMAD.U32 R7, RZ, RZ, UR6 ;  /* 0x00000006ff077e24 */ /* 0x000fe2000f8e00ff */
[----:B------:R-:W-:Y:S01]  /*00f0*/  ULDC.64 UR6, c[0x0][0x218] ;  /* 0x0000860000067ab9 */ /* 0x000fe20000000a00 */
[----:B0-----:R-:W-:-:S05]  /*0100*/  IMAD.WIDE.U32 R6, R3, 0x2, R6 ;  /* 0x0000000203067825 */ /* 0x001fca00078e0006 */
[----:B------:R-:W2:Y:S04]  /*0110*/  LDG.E.U16 R0, desc[UR8][R6.64+0x200] ;  /* 0x0002000806007981 */ /* 0x000ea8000c1e1500 */
[----:B------:R-:W3:Y:S04]  /*0120*/  LDG.E.U16 R14, desc[UR8][R6.64] ;  /* 0x00000008060e7981 */ /* 0x000ee8000c1e1500 */
[----:B------:R-:W4:Y:S04]  /*0130*/  LDG.E.U16 R13, desc[UR8][R6.64+0x100] ;  /* 0x00010008060d7981 */ /* 0x000f28000c1e1500 */
[----:B------:R0:W5:Y:S01]  /*0140*/  LDG.E.U16 R2, desc[UR8][R6.64+0x300] ;  /* 0x0003000806027981 */ /* 0x000162000c1e1500 */
[----:B------:R-:W-:-:S04]  /*0150*/  UIADD3 UR4, UP0, UR4, UR6, URZ ;  /* 0x0000000604047290 */ /* 0x000fc8000ff1e03f */
[----:B------:R-:W-:Y:S02]  /*0160*/  UIADD3.X UR5, URZ, UR7, URZ, UP0, !UPT ;  /* 0x000000073f057290 */ /* 0x000fe400087fe43f */
[----:B------:R-:W-:-:S04]  /*0170*/  IMAD.U32 R4, RZ, RZ, UR4 ;  /* 0x00000004ff047e24 */ /* 0x000fc8000f8e00ff */
[----:B------:R-:W-:Y:S02]  /*0180*/  IMAD.U32 R5, RZ, RZ, UR5 ;  /* 0x00000005ff057e24 */ /* 0x000fe4000f8e00ff */
[----:B------:R-:W-:-:S04]  /*0190*/  IMAD.WIDE R4, R3, 0x2, R4 ;  /* 0x0000000203047825 */ /* 0x000fc800078e0204 */
[----:B------:R-:W-:Y:S01]  /*01a0*/  IMAD.U32 R3, RZ, RZ, UR10 ;  /* 0x0000000aff037e24 */ /* 0x000fe2000f8e00ff */
[C---:B--2---:R-:W-:Y:S02]  /*01b0*/  PRMT R10, R0.reuse, 0x7770, RZ ;  /* 0x00007770000a7816 */ /* 0x044fe400000000ff */
[----:B0-----:R-:W-:Y:S02]  /*01c0*/  PRMT R7, R0, 0x7771, RZ ;  /* 0x0000777100077816 */ /* 0x001fe400000000ff */
[C---:B---3--:R-:W-:Y:S02]  /*01d0*/  PRMT R12, R14.reuse, 0x7770, RZ ;  /* 0x000077700e0c7816 */ /* 0x048fe400000000ff */
[----:B------:R-:W-:Y:S02]  /*01e0*/  PRMT R14, R14, 0x7771, RZ ;  /* 0x000077710e0e7816 */ /* 0x000fe400000000ff */
[C---:B----4-:R-:W-:Y:S02]  /*01f0*/  PRMT R11, R13.reuse, 0x7770, RZ ;  /* 0x000077700d0b7816 */ /* 0x050fe400000000ff */
[----:B------:R-:W-:-:S02]  /*0200*/  PRMT R13, R13, 0x7771, RZ ;  /* 0x000077710d0d7816 */ /* 0x000fc400000000ff */
[C---:B-----5:R-:W-:Y:S02]  /*0210*/  PRMT R6, R2.reuse, 0x7770, RZ ;  /* 0x0000777002067816 */ /* 0x060fe400000000ff */
[----:B------:R-:W-:Y:S02]  /*0220*/  PRMT R0, R2, 0x7771, RZ ;  /* 0x0000777102007816 */ /* 0x000fe400000000ff */
[----:B------:R-:W-:-:S07]  /*0230*/  MOV R2, 0x250 ;  /* 0x0000025000027802 */ /* 0x000fce0000000f00 */
[----:B------:R-:W-:Y:S05]  /*0240*/  CALL.REL.NOINC `($__internal_74_$__cuda_sm20_div_u16) ;  /* 0x0000000c00ec7944 */ /* 0x000fea0003c00000 */
[----:B------:R-:W-:Y:S01]  /*0250*/  IMAD.MOV.U32 R15, RZ, RZ, R8 ;  /* 0x000000ffff0f7224 */ /* 0x000fe200078e0008 */
[----:B------:R-:W-:Y:S01]  /*0260*/  MOV R2, 0x2a0 ;  /* 0x000002a000027802 */ /* 0x000fe20000000f00 */
[----:B------:R-:W-:Y:S02]  /*0270*/  IMAD.MOV.U32 R14, RZ, RZ, R12 ;  /* 0x000000ffff0e7224 */ /* 0x000fe400078e000c */
[----:B------:R-:W-:-:S07]  /*0280*/  IMAD.U32 R3, RZ, RZ, UR10 ;  /* 0x0000000aff037e24 */ /* 0x000fce000f8e00ff */
[----:B------:R-:W-:Y:S05]  /*0290*/  CALL.REL.NOINC `($__internal_74_$__cuda_sm20_div_u16) ;  /* 0x0000000c00d87944 */ /* 0x000fea0003c00000 */
[----:B------:R-:W-:Y:S01]  /*02a0*/  PRMT R15, R15, 0x7604, R8 ;  /* 0x000076040f0f7816 */ /* 0x000fe20000000008 */
[----:B------:R-:W-:Y:S01]  /*02b0*/  IMAD.MOV.U32 R14, RZ, RZ, R13 ;  /* 0x000000ffff0e7224 */ /* 0x000fe200078e000d */
[----:B------:R-:W-:Y:S01]  /*02c0*/  MOV R2, 0x300 ;  /* 0x0000030000027802 */ /* 0x000fe20000000f00 */
[----:B------:R-:W-:Y:S02]  /*02d0*/  IMAD.U32 R3, RZ, RZ, UR10 ;  /* 0x0000000aff037e24 */ /* 0x000fe4000f8e00ff */
[----:B------:R0:W-:Y:S05]  /*02e0*/  STG.E.U16 desc[UR8][R4.64], R15 ;  /* 0x0000000f04007986 */ /* 0x0001ea000c101508 */
[----:B0-----:R-:W-:Y:S05]  /*02f0*/  CALL.REL.NOINC `($__internal_74_$__cuda_sm20_div_u16) ;  /* 0x0000000c00c07944 */ /* 0x001fea0003c00000 */
[----:B------:R-:W-:Y:S01]  /*0300*/  IMAD.MOV.U32 R13, RZ, RZ, R8 ;  /* 0x000000ffff0d7224 */ /* 0x000fe200078e0008 */
[----:B------:R-:W-:Y:S01]  /*0310*/  MOV R14, R11 ;  /* 0x0000000b000e7202 */ /* 0x000fe20000000f00 */
[----:B------:R-:W-:Y:S01]  /*0320*/  IMAD.U32 R3, RZ, RZ, UR10 ;  /* 0x0000000aff037e24 */ /* 0x000fe2000f8e00ff */
[----:B------:R-:W-:-:S07]  /*0330*/  MOV R2, 0x350 ;  /* 0x0000035000027802 */ /* 0x000fce0000000f00 */
        /* <DEDUP_REMOVED lines=19> */
[----:B------:R-:W-:Y:S01]  /*0470*/  MOV R3, UR10 ;  /* 0x0000000a00037c02 */ /* 0x000fe20008000f00 */
[----:B------:R-:W-:Y:S01]  /*0480*/  IMAD.MOV.U32 R14, RZ, RZ, R6 ;  /* 0x000000ffff0e7224 */ /* 0x000fe200078e0006 */
[----:B------:R-:W-:-:S07]  /*0490*/  MOV R2, 0x4b0 ;  /* 0x000004b000027802 */ /* 0x000fce0000000f00 */
[----:B------:R-:W-:Y:S05]  /*04a0*/  CALL.REL.NOINC `($__internal_74_$__cuda_sm20_div_u16) ;  /* 0x0000000c00547944 */ /* 0x000fea0003c00000 */
[----:B------:R-:W-:-:S05]  /*04b0*/  PRMT R7, R7, 0x7604, R8 ;  /* 0x0000760407077816 */ /* 0x000fca0000000008 */
[----:B------:R-:W-:Y:S01]  /*04c0*/  STG.E.U16 desc[UR8][R4.64+0x300], R7 ;  /* 0x0003000704007986 */ /* 0x000fe2000c101508 */
[----:B------:R-:W-:Y:S05]  /*04d0*/  EXIT ;  /* 0x000000000000794d */ /* 0x000fea0003800000 */
.L_x_36942:
[----:B------:R-:W0:Y:S01]  /*04e0*/  S2R R11, SR_TID.X ;  /* 0x00000000000b7919 */ /* 0x000e220000002100 */
[----:B------:R-:W-:Y:S02]  /*04f0*/  PRMT R10, RZ, 0x7610, R10 ;  /* 0x00007610ff0a7816 */ /* 0x000fe4000000000a */
[----:B0-----:R-:W-:Y:S01]  /*0500*/  ISETP.GE.AND P0, PT, R11, R0, PT ;  /* 0x000000000b00720c */ /* 0x001fe20003f06270 */
[----:B------:R-:W-:-:S12]  /*0510*/  IMAD.MOV.U32 R21, RZ, RZ, R11 ;  /* 0x000000ffff157224 */ /* 0x000fd800078e000b */
        /* <DEDUP_REMOVED lines=9> */
[----:B------:R-:W-:-:S12]  /*05b0*/  @!P0 IMAD.X R17, RZ, RZ, R3, P5 ;  /* 0x000000ffff118224 */ /* 0x000fd800028e0603 */
[C---:B------:R-:W-:Y:S01]  /*05c0*/  @!P1 VIADD R9, R21.reuse, UR4 ;  /* 0x0000000415099c36 */ /* 0x040fe20008000000 */
[----:B------:R-:W0:Y:S01]  /*05d0*/  @!P1 LDC.64 R24, c[0x0][0x220] ;  /* 0x00008800ff189b82 */ /* 0x000e220000000a00 */
[----:B------:R-:W-:Y:S01]  /*05e0*/  @!P1 VIADD R21, R21, 0x80 ;  /* 0x0000008015159836 */ /* 0x000fe20000000000 */
[----:B-1----:R-:W-:-:S04]  /*05f0*/  @!P6 IADD3 R6, P5, R7, R4, RZ ;  /* 0x000000040706e210 */ /* 0x002fc80007fbe0ff */
        /* <DEDUP_REMOVED lines=8> */
[----:B------:R-:W-:-:S04]  /*0680*/  @!P3 IADD3 R21, R21, 0x80, RZ ;  /* 0x000000801515b810 */ /* 0x000fc80007ffe0ff */
[----:B------:R-:W-:-:S13]  /*0690*/  ISETP.GE.AND P4, PT, R21, R0, PT ;  /* 0x000000001500720c */ /* 0x000fda0003f86270 */
[----:B------:R-:W-:Y:S01]  /*06a0*/  @!P4 VIADD R27, R21, UR4 ;  /* 0x00000004151bcc36 */ /* 0x000fe20008000000 */
[----:B0-----:R-:W-:Y:S01]  /*06b0*/  @!P1 IADD3 R24, P6, R9, R24, RZ ;  /* 0x0000001809189210 */ /* 0x001fe20007fde0ff */
[----:B------:R-:W-:Y:S01]  /*06c0*/  @!P4 VIADD R21, R21, 0x80 ;  /* 0x000000801515c836 */ /* 0x000fe20000000000 */
[----:B------:R-:W0:Y:S04]  /*06d0*/  @!P3 LDC.64 R8, c[0x0][0x220] ;  /* 0x00008800ff08bb82 */ /* 0x000e280000000a00 */
[C---:B------:R-:W-:Y:S01]  /*06e0*/  ISETP.GE.AND P5, PT, R21.reuse, R0, PT ;  /* 0x000000001500720c */ /* 0x040fe20003fa6270 */
[----:B------:R-:W-:Y:S01]  /*06f0*/  @!P1 IMAD.X R25, RZ, RZ, R25, P6 ;  /* 0x000000ffff199224 */ /* 0x000fe200030e0619 */
[----:B------:R-:W-:Y:S02]  /*0700*/  PRMT R12, RZ, 0x7610, R12 ;  /* 0x00007610ff0c7816 */ /* 0x000fe4000000000c */
[----:B------:R-:W3:Y:S04]  /*0710*/  @!P4 LDC.64 R2, c[0x0][0x220] ;  /* 0x00008800ff02cb82 */ /* 0x000ee80000000a00 */
[----:B------:R-:W5:Y:S05]  /*0720*/  @!P1 LDG.E.U8 R12, desc[UR8][R24.64] ;  /* 0x00000008180c9981 */ /* 0x000f6a000c1e1100 */
[C---:B------:R-:W-:Y:S01]  /*0730*/  @!P5 VIADD R23, R21.reuse, UR4 ;  /* 0x000000041517dc36 */ /* 0x040fe20008000000 */
[----:B------:R-:W4:Y:S01]  /*0740*/  @!P5 LDC.64 R4, c[0x0][0x220] ;  /* 0x00008800ff04db82 */ /* 0x000f220000000a00 */
[----:B------:R-:W-:-:S05]  /*0750*/  @!P5 VIADD R21, R21, 0x80 ;  /* 0x000000801515d836 */ /* 0x000fca0000000000 */
[----:B------:R-:W-:Y:S02]  /*0760*/  ISETP.GE.AND P6, PT, R21, R0, PT ;  /* 0x000000001500720c */ /* 0x000fe40003fc6270 */
[----:B--2---:R-:W-:-:S11]  /*0770*/  @!P2 IADD3 R18, P1, R13, R18, RZ ;  /* 0x000000120d12a210 */ /* 0x004fd60007f3e0ff */
[----:B-1----:R-:W1:Y:S01]  /*0780*/  @!P6 LDC.64 R6, c[0x0][0x220] ;  /* 0x00008800ff06eb82 */ /* 0x002e620000000a00 */
[----:B------:R-:W-:Y:S01]  /*0790*/  @!P2 IMAD.X R19, RZ, RZ, R19, P1 ;  /* 0x000000ffff13a224 */ /* 0x000fe200008e0613 */
[----:B0-----:R-:W-:Y:S02]  /*07a0*/  @!P3 IADD3 R8, P1, R15, R8, RZ ;  /* 0x000000080f08b210 */ /* 0x001fe40007f3e0ff */
[----:B------:R-:W-:Y:S01]  /*07b0*/  PRMT R15, RZ, 0x7610, R15 ;  /* 0x00007610ff0f7816 */ /* 0x000fe2000000000f */
[----:B------:R-:W-:Y:S01]  /*07c0*/  @!P6 VIADD R21, R21, UR4 ;  /* 0x000000041515ec36 */ /* 0x000fe20008000000 */
[----:B------:R-:W-:Y:S01]  /*07d0*/  PRMT R13, RZ, 0x7610, R13 ;  /* 0x00007610ff0d7816 */ /* 0x000fe2000000000d */
[----:B------:R-:W-:Y:S01]  /*07e0*/  @!P3 IMAD.X R9, RZ, RZ, R9, P1 ;  /* 0x000000ffff09b224 */ /* 0x000fe200008e0609 */
[----:B------:R-:W-:Y:S02]  /*07f0*/  PRMT R14, RZ, 0x7610, R14 ;  /* 0x00007610ff0e7816 */ /* 0x000fe4000000000e */
[----:B----4-:R-:W-:-:S02]  /*0800*/  @!P5 IADD3 R4, P1, R23, R4, RZ ;  /* 0x000000041704d210 */ /* 0x010fc40007f3e0ff */
[----:B------:R-:W5:Y:S04]  /*0810*/  @!P3 LDG.E.U8 R15, desc[UR8][R8.64] ;  /* 0x00000008080fb981 */ /* 0x000f68000c1e1100 */
[----:B------:R0:W5:Y:S01]  /*0820*/  @!P2 LDG.E.U8 R13, desc[UR8][R18.64] ;  /* 0x00000008120da981 */ /* 0x000162000c1e1100 */
[----:B---3--:R-:W-:Y:S01]  /*0830*/  @!P4 IADD3 R2, P2, R27, R2, RZ ;  /* 0x000000021b02c210 */ /* 0x008fe20007f5e0ff */
[----:B------:R-:W-:Y:S02]  /*0840*/  @!P5 IMAD.X R5, RZ, RZ, R5, P1 ;  /* 0x000000ffff05d224 */ /* 0x000fe400008e0605 */
[----:B------:R2:W5:Y:S01]  /*0850*/  @!P0 LDG.E.U8 R14, desc[UR8][R16.64] ;  /* 0x00000008100e8981 */ /* 0x000562000c1e1100 */
[----:B-1----:R-:W-:Y:S02]  /*0860*/  @!P6 IADD3 R6, P3, R21, R6, RZ ;  /* 0x000000061506e210 */ /* 0x002fe40007f7e0ff */
[----:B0-----:R-:W-:-:S02]  /*0870*/  PRMT R18, RZ, 0x7610, R18 ;  /* 0x00007610ff127816 */ /* 0x001fc40000000012 */
[----:B------:R-:W-:Y:S01]  /*0880*/  @!P4 IADD3.X R3, RZ, R3, RZ, P2, !PT ;  /* 0x00000003ff03c210 */ /* 0x000fe200017fe4ff */
[----:B------:R-:W-:Y:S01]  /*0890*/  @!P6 IMAD.X R7, RZ, RZ, R7, P3 ;  /* 0x000000ffff07e224 */ /* 0x000fe200018e0607 */
[----:B--2---:R-:W-:Y:S02]  /*08a0*/  PRMT R16, RZ, 0x7610, R16 ;  /* 0x00007610ff107816 */ /* 0x004fe40000000010 */
[----:B------:R-:W-:Y:S02]  /*08b0*/  PRMT R17, RZ, 0x7610, R17 ;  /* 0x00007610ff117816 */ /* 0x000fe40000000011 */
[----:B------:R0:W5:Y:S04]  /*08c0*/  @!P6 LDG.E.U8 R18, desc[UR8][R6.64] ;  /* 0x000000080612e981 */ /* 0x000168000c1e1100 */
[----:B------:R0:W5:Y:S04]  /*08d0*/  @!P4 LDG.E.U8 R16, desc[UR8][R2.64] ;  /* 0x000000080210c981 */ /* 0x000168000c1e1100 */
[----:B------:R0:W5:Y:S01]  /*08e0*/  @!P5 LDG.E.U8 R17, desc[UR8][R4.64] ;  /* 0x000000080411d981 */ /* 0x000162000c1e1100 */
[----:B------:R-:W-:Y:S04]  /*08f0*/  BSSY B0, `(.L_x_36943) ;  /* 0x0000007000007945 */ /* 0x000fe80003800000 */
[----:B------:R-:W-:Y:S05]  /*0900*/  @P0 BRA `(.L_x_36944) ;  /* 0x0000000000140947 */ /* 0x000fea0003800000 */
[----:B-----5:R-:W-:Y:S01]  /*0910*/  LOP3.LUT R14, R14, 0xff, RZ, 0xc0, !PT ;  /* 0x000000ff0e0e7812 */ /* 0x020fe200078ec0ff */
[----:B0-----:R-:W-:Y:S01]  /*0920*/  IMAD.U32 R3, RZ, RZ, UR10 ;  /* 0x0000000aff037e24 */ /* 0x001fe2000f8e00ff */
[----:B------:R-:W-:-:S07]  /*0930*/  MOV R2, 0x950 ;  /* 0x0000095000027802 */ /* 0x000fce0000000f00 */
[----:B------:R-:W-:Y:S05]  /*0940*/  CALL.REL.NOINC `($__internal_74_$__cuda_sm20_div_u16) ;  /* 0x00000008002c7944 */ /* 0x000fea0003c00000 */
[----:B------:R-:W-:-:S07]  /*0950*/  IMAD.MOV.U32 R4, RZ, RZ, R8 ;  /* 0x000000ffff047224 */ /* 0x000fce00078e0008 */
.L_x_36944:
[----:B------:R-:W-:Y:S05]  /*0960*/  BSYNC B0 ;  /* 0x0000000000007941 */ /* 0x000fea0003800000 */
.L_x_36943:
[----:B0-----:R-:W-:Y:S01]  /*0970*/  VIADD R3, R11, 0x80 ;  /* 0x000000800b037836 */ /* 0x001fe20000000000 */
[----:B------:R-:W-:Y:S04]  /*0980*/  BSSY B0, `(.L_x_36945) ;  /* 0x0000008000007945 */ /* 0x000fe80003800000 */
[----:B------:R-:W-:-:S13]  /*0990*/  ISETP.GE.AND P1, PT, R3, R0, PT ;  /* 0x000000000300720c */ /* 0x000fda0003f26270 */
[----:B------:R-:W-:Y:S05]  /*09a0*/  @P1 BRA `(.L_x_36946) ;  /* 0x0000000000141947 */ /* 0x000fea0003800000 */
[----:B-----5:R-:W-:Y:S01]  /*09b0*/  LOP3.LUT R14, R10, 0xff, RZ, 0xc0, !PT ;  /* 0x000000ff0a0e7812 */ /* 0x020fe200078ec0ff */
[----:B------:R-:W-:Y:S01]  /*09c0*/  IMAD.U32 R3, RZ, RZ, UR10 ;  /* 0x0000000aff037e24 */ /* 0x000fe2000f8e00ff */
[----:B------:R-:W-:-:S07]  /*09d0*/  MOV R2, 0x9f0 ;  /* 0x000009f000027802 */ /* 0x000fce0000000f00 */
[----:B------:R-:W-:Y:S05]  /*09e0*/  CALL.REL.NOINC `($__internal_74_$__cuda_sm20_div_u16) ;  /* 0x0000000800047944 */ /* 0x000fea0003c00000 */
[----:B------:R-:W-:-:S07]  /*09f0*/  IMAD.MOV.U32 R5, RZ, RZ, R8 ;  /* 0x000000ffff057224 */ /* 0x000fce00078e0008 */
.L_x_36946:
[----:B------:R-:W-:Y:S05]  /*0a00*/  BSYNC B0 ;  /* 0x0000000000007941 */ /* 0x000fea0003800000 */
.L_x_36945:
[----:B------:R-:W-:Y:S01]  /*0a10*/  VIADD R3, R11, 0x100 ;  /* 0x000001000b037836 */ /* 0x000fe20000000000 */
        /* <DEDUP_REMOVED lines=8> */
.L_x_36948:
[----:B------:R-:W-:Y:S05]  /*0aa0*/  BSYNC B0 ;  /* 0x0000000000007941 */ /* 0x000fea0003800000 */
.L_x_36947:
[----:B------:R-:W-:Y:S01]  /*0ab0*/  IADD3 R3, R11, 0x180, RZ ;  /* 0x000001800b037810 */ /* 0x000fe20007ffe0ff */
[----:B------:R-:W-:Y:S03]  /*0ac0*/  BSSY B0, `(.L_x_36949) ;  /* 0x0000008000007945 */ /* 0x000fe60003800000 */
[----:B------:R-:W-:-:S13]  /*0ad0*/  ISETP.GE.AND P1, PT, R3, R0, PT ;  /* 0x000000000300720c */ /* 0x000fda0003f26270 */
[----:B------:R-:W-:Y:S05]  /*0ae0*/  @P1 BRA `(.L_x_36950) ;  /* 0x0000000000141947 */ /* 0x000fea0003800000 */
[----:B-----5:R-:W-:Y:S01]  /*0af0*/  LOP3.LUT R14, R13, 0xff, RZ, 0xc0, !PT ;  /* 0x000000ff0d0e7812 */ /* 0x020fe200078ec0ff */
[----:B------:R-:W-:Y:S01]  /*0b00*/  IMAD.U32 R3, RZ, RZ, UR10 ;  /* 0x0000000aff037e24 */ /* 0x000fe2000f8e00ff */
[----:B------:R-:W-:-:S07]  /*0b10*/  MOV R2, 0xb30 ;  /* 0x00000b3000027802 */ /* 0x000fce0000000f00 */
[----:B------:R-:W-:Y:S05]  /*0b20*/  CALL.REL.NOINC `($__internal_74_$__cuda_sm20_div_u16) ;  /* 0x0000000400b47944 */ /* 0x000fea0003c00000 */
[----:B------:R-:W-:-:S07]  /*0b30*/  IMAD.MOV.U32 R7, RZ, RZ, R8 ;  /* 0x000000ffff077224 */ /* 0x000fce00078e0008 */
.L_x_36950:
[----:B------:R-:W-:Y:S05]  /*0b40*/  BSYNC B0 ;  /* 0x0000000000007941 */ /* 0x000fea0003800000 */
.L_x_36949:
        /* <DEDUP_REMOVED lines=9> */
.L_x_36952:
[----:B------:R-:W-:Y:S05]  /*0be0*/  BSYNC B0 ;  /* 0x0000000000007941 */ /* 0x000fea0003800000 */
.L_x_36951:
        /* <DEDUP_REMOVED lines=9> */
.L_x_36954:
[----:B------:R-:W-:Y:S05]  /*0c80*/  BSYNC B0 ;  /* 0x0000000000007941 */ /* 0x000fea0003800000 */
.L_x_36953:
        /* <DEDUP_REMOVED lines=8> */
[----:B------:R-:W-:-:S07]  /*0d10*/  MOV R13, R8 ;  /* 0x00000008000d7202 */ /* 0x000fce0000000f00 */
.L_x_36956:
[----:B------:R-:W-:Y:S05]  /*0d20*/  BSYNC B0 ;  /* 0x0000000000007941 */ /* 0x000fea0003800000 */
.L_x_36955:
        /* <DEDUP_REMOVED lines=8> */
.L_x_36958:
[----:B------:R-:W-:Y:S05]  /*0db0*/  BSYNC B0 ;  /* 0x0000000000007941 */ /* 0x000fea0003800000 */
.L_x_36957:
[----:B------:R-:W0:Y:S01]  /*0dc0*/  @!P0 S2R R9, SR_TID.X ;  /* 0x0000000000098919 */ /* 0x000e220000002100 */
[----:B-----5:R-:W1:Y:S01]  /*0dd0*/  @!P0 LDC.64 R14, c[0x0][0x218] ;  /* 0x00008600ff0e8b82 */ /* 0x020e620000000a00 */
[----:B------:R-:W-:Y:S04]  /*0de0*/  BSSY B0, `(.L_x_36959) ;  /* 0x0000038000007945 */ /* 0x000fe80003800000 */
[----:B------:R-:W-:Y:S01]  /*0df0*/  BSSY B1, `(.L_x_36960) ;  /* 0x000002f000017945 */ /* 0x000fe20003800000 */
[C---:B0-----:R-:W-:Y:S02]  /*0e00*/  @!P0 VIADD R3, R9.reuse, UR4 ;  /* 0x0000000409038c36 */ /* 0x041fe40008000000 */
[----:B------:R-:W-:-:S03]  /*0e10*/  @!P0 VIADD R11, R9, 0x80 ;  /* 0x00000080090b8836 */ /* 0x000fc60000000000 */
        /* <DEDUP_REMOVED lines=15> */
[----:B------:R-:W-:-:S03]  /*0f10*/  IADD3 R11, R11, 0x80, RZ ;  /* 0x000000800b0b7810 */ /* 0x000fc60007ffe0ff */
[----:B------:R-:W-:-:S05]  /*0f20*/  IADD3 R2, P0, R2, UR6, RZ ;  /* 0x0000000602027c10 */ /* 0x000fca000ff1e0ff */
[----:B------:R-:W-:-:S05]  /*0f30*/  IMAD.X R3, RZ, RZ, UR7, P0 ;  /* 0x00000007ff037e24 */ /* 0x000fca00080e06ff */
[----:B------:R0:W-:Y:S03]  /*0f40*/  STG.E.U8 desc[UR8][R2.64], R6 ;  /* 0x0000000602007986 */ /* 0x0001e6000c101108 */
.L_x_36961:
        /* <DEDUP_REMOVED lines=8> */
.L_x_36962:
        /* <DEDUP_REMOVED lines=8> */
.L_x_36963:
        /* <DEDUP_REMOVED lines=9> */
.L_x_36964:
[----:B------:R-:W-:Y:S05]  /*10e0*/  BSYNC B1 ;  /* 0x0000000000017941 */ /* 0x000fea0003800000 */
.L_x_36960:
[----:B------:R-:W-:-:S13]  /*10f0*/  ISETP.GE.AND P0, PT, R11, R0, PT ;  /* 0x000000000b00720c */ /* 0x000fda0003f06270 */
[----:B0-----:R-:W0:Y:S01]  /*1100*/  @!P0 LDC.64 R4, c[0x0][0x218] ;  /* 0x00008600ff048b82 */ /* 0x001e220000000a00 */
[C---:B-12---:R-:W-:Y:S01]  /*1110*/  @!P0 IADD3 R3, R11.reuse, UR4, RZ ;  /* 0x000000040b038c10 */ /* 0x046fe2000fffe0ff */
[----:B------:R-:W-:-:S03]  /*1120*/  @!P0 VIADD R11, R11, 0x80 ;  /* 0x000000800b0b8836 */ /* 0x000fc60000000000 */
[----:B0-----:R-:W-:-:S05]  /*1130*/  @!P0 IADD3 R2, P1, R3, R4, RZ ;  /* 0x0000000403028210 */ /* 0x001fca0007f3e0ff */
[----:B------:R-:W-:-:S05]  /*1140*/  @!P0 IMAD.X R3, RZ, RZ, R5, P1 ;  /* 0x000000ffff038224 */ /* 0x000fca00008e0605 */
[----:B------:R2:W-:Y:S03]  /*1150*/  @!P0 STG.E.U8 desc[UR8][R2.64], R13 ;  /* 0x0000000d02008986 */ /* 0x0005e6000c101108 */
.L_x_36965:
[----:B------:R-:W-:Y:S05]  /*1160*/  BSYNC B0 ;  /* 0x0000000000007941 */ /* 0x000fea0003800000 */
.L_x_36959:
[----:B------:R-:W-:Y:S05]  /*1170*/  WARPSYNC.ALL ;  /* 0x0000000000007948 */ /* 0x000fea0003800000 */
[----:B------:R-:W-:-:S13]  /*1180*/  ISETP.GE.AND P0, PT, R11, R0, PT ;  /* 0x000000000b00720c */ /* 0x000fda0003f06270 */
[----:B------:R-:W-:Y:S05]  /*1190*/  @P0 EXIT ;  /* 0x000000000000094d */ /* 0x000fea0003800000 */
[----:B012---:R-:W-:Y:S01]  /*11a0*/  VIADD R2, R11, UR4 ;  /* 0x000000040b027c36 */ /* 0x007fe20008000000 */
[----:B------:R-:W-:-:S04]  /*11b0*/  ULDC.64 UR6, c[0x0][0x218] ;  /* 0x0000860000067ab9 */ /* 0x000fc80000000a00 */
[----:B------:R-:W-:-:S05]  /*11c0*/  IADD3 R2, P0, R2, UR6, RZ ;  /* 0x0000000602027c10 */ /* 0x000fca000ff1e0ff */
[----:B------:R-:W-:-:S05]  /*11d0*/  IMAD.X R3, RZ, RZ, UR7, P0 ;  /* 0x00000007ff037e24 */ /* 0x000fca00080e06ff */
[----:B------:R-:W-:Y:S01]  /*11e0*/  STG.E.U8 desc[UR8][R2.64], R8 ;  /* 0x0000000802007986 */ /* 0x000fe2000c101108 */
[----:B------:R-:W-:Y:S05]  /*11f0*/  EXIT ;  /* 0x000000000000794d */ /* 0x000fea0003800000 */
        .weak           $__internal_74_$__cuda_sm20_div_u16
        .type           $__internal_74_$__cuda_sm20_div_u16,@function
        .size           $__internal_74_$__cuda_sm20_div_u16,(.L_x_37752 - $__internal_74_$__cuda_sm20_div_u16)
$__internal_74_$__cuda_sm20_div_u16:
[----:B------:R-:W0:Y:S01]  /*1200*/  I2F.U16 R9, R3 ;  /* 0x0000000300097306 */ /* 0x000e220000101000 */
[----:B------:R-:W-:Y:S01]  /*1210*/  IMAD.MOV.U32 R8, RZ, RZ, 0x4b800000 ;  /* 0x4b800000ff087424 */ /* 0x000fe200078e00ff */
[C---:B0-----:R-:W-:Y:S02]  /*1220*/  FSETP.GEU.AND P2, PT, |R9|.reuse, 1.175494350822287508e-38, PT ;  /* 0x008000000900780b */ /* 0x041fe40003f4e200 */
[----:B------:R-:W-:Y:S02]  /*1230*/  FSETP.GT.AND P1, PT, |R9|, 8.50705917302346158658e+37, PT ;  /* 0x7e8000000900780b */ /* 0x000fe40003f24200 */
        /* <DEDUP_REMOVED lines=9> */
[----:B------:R-:W-:-:S06]  /*12d0*/  FMUL.RZ R9, R9, R8 ;  /* 0x0000000809097220 */ /* 0x000fcc000040c000 */
[----:B------:R-:W0:Y:S02]  /*12e0*/  F2I.U32.TRUNC.NTZ R9, R9 ;  /* 0x0000000900097305 */ /* 0x000e24000020f000 */
[----:B0-----:R-:W-:Y:S01]  /*12f0*/  LOP3.LUT R8, R9, 0xffff, RZ, 0xc0, !PT ;  /* 0x0000ffff09087812 */ /* 0x001fe200078ec0ff */
[----:B------:R-:W-:Y:S01]  /*1300*/  @!P1 IMAD.MOV.U32 R8, RZ, RZ, -0x1 ;  /* 0xffffffffff089424 */ /* 0x000fe200078e00ff */
[----:B------:R-:W-:Y:S06]  /*1310*/  RET.REL.NODEC R2 `(_ZN2at6native29vectorized_elementwise_kernelILi2ENS0_13BUnaryFunctorIhhhZZZNS0_15binary_internal21div_floor_kernel_cudaERNS_18TensorIteratorBaseEENKUlvE_clEvENKUlvE_clEvEUlhhE_EESt5arrayIPcLm2EEEEviT0_T1_) ;  /* 0xffffffec02387950 */ /* 0x000fec0003c3ffff */
.L_x_36966:
        /* <DEDUP_REMOVED lines=14> */
.L_x_37752:


//--------------------- .text._ZN2at6native29vectorized_elementwise_kernelILi4ENS0_13BUnaryFunctorIhhhZZZNS0_15binary_internal21div_floor_kernel_cudaERNS_18TensorIteratorBaseEENKUlvE_clEvENKUlvE_clEvEUlhhE_EESt5arrayIPcLm2EEEEviT0_T1_ --------------------------
	.section	.text._ZN2at6native29vectorized_elementwise_kernelILi4ENS0_13BUnaryFunctorIhhhZZZNS0_15binary_internal21div_floor_kernel_cudaERNS_18TensorIteratorBaseEENKUlvE_clEvENKUlvE_clEvEUlhhE_EESt5arrayIPcLm2EEEEviT0_T1_,"ax",@progbits
	.align	128
        .global         _ZN2at6native29vectorized_elementwise_kernelILi4ENS0_13BUnaryFunctorIhhhZZZNS0_15binary_internal21div_floor_kernel_cudaERNS_18TensorIteratorBaseEENKUlvE_clEvENKUlvE_clEvEUlhhE_EESt5arrayIPcLm2EEEEviT0_T1_
        .type           _ZN2at6native29vectorized_elementwise_kernelILi4ENS0_13BUnaryFunctorIhhhZZZNS0_15binary_internal21div_floor_kernel_cudaERNS_18TensorIteratorBaseEENKUlvE_clEvENKUlvE_clEvEUlhhE_EESt5arrayIPcLm2EEEEviT0_T1_,@function
        .size           _ZN2at6native29vectorized_elementwise_kernelILi4ENS0_13BUnaryFunctorIhhhZZZNS0_15binary_internal21div_floor_kernel_cudaERNS_18TensorIteratorBaseEENKUlvE_clEvENKUlvE_clEvEUlhhE_EESt5arrayIPcLm2EEEEviT0_T1_,(.L_x_37753 - _ZN2at6native29vectorized_elementwise_kernelILi4ENS0_13BUnaryFunctorIhhhZZZNS0_15binary_internal21div_floor_kernel_cudaERNS_18TensorIteratorBaseEENKUlvE_clEvENKUlvE_clEvEUlhhE_EESt5arrayIPcLm2EEEEviT0_T1_)
        .other          _ZN2at6native29vectorized_elementwise_kernelILi4ENS0_13BUnaryFunctorIhhhZZZNS0_15binary_internal21div_floor_kernel_cudaERNS_18TensorIteratorBaseEENKUlvE_clEvENKUlvE_clEvEUlhhE_EESt5arrayIPcLm2EEEEviT0_T1_,@"STO_CUDA_ENTRY STV_DEFAULT"
_ZN2at6native29vectorized_elementwise_kernelILi4ENS0_13BUnaryFunctorIhhhZZZNS0_15binary_internal21div_floor_kernel_cudaERNS_18TensorIteratorBaseEENKUlvE_clEvENKUlvE_clEvEUlhhE_EESt5arrayIPcLm2EEEEviT0_T1_:
.text._ZN2at6native29vectorized_elementwise_kernelILi4ENS0_13BUnaryFunctorIhhhZZZNS0_15binary_internal21div_floor_kernel_cudaERNS_18TensorIteratorBaseEENKUlvE_clEvENKUlvE_clEvEUlhhE_EESt5arrayIPcLm2EEEEviT0_T1_:
        /* <DEDUP_REMOVED lines=17> */
[----:B------:R-:W2:Y:S04]  /*0110*/  LDG.E R14, desc[UR8][R8.64] ;  /* 0x00000008080e7981 */ /* 0x000ea8000c1e1900 */
[----:B------:R-:W3:Y:S01]  /*0120*/  LDG.E R12, desc[UR8][R8.64+0x200] ;  /* 0x00020008080c7981 */ /* 0x000ee2000c1e1900 */
[----:B------:R-:W-:Y:S01]  /*0130*/  UIADD3 UR4, UP0, UR4, UR6, URZ ;  /* 0x0000000604047290 */ /* 0x000fe2000ff1e03f */
[----:B------:R-:W-:-:S03]  /*0140*/  MOV R2, 0x230 ;  /* 0x0000023000027802 */ /* 0x000fc60000000f00 */
[----:B------:R-:W-:Y:S02]  /*0150*/  UIADD3.X UR5, URZ, UR7, URZ, UP0, !UPT ;  /* 0x000000073f057290 */ /* 0x000fe400087fe43f */
[----:B------:R-:W-:-:S04]  /*0160*/  IMAD.U32 R4, RZ, RZ, UR4 ;  /* 0x00000004ff047e24 */ /* 0x000fc8000f8e00ff */
[----:B------:R-:W-:Y:S02]  /*0170*/  IMAD.U32 R5, RZ, RZ, UR5 ;  /* 0x00000005ff057e24 */ /* 0x000fe4000f8e00ff */
[----:B------:R-:W-:-:S04]  /*0180*/  IMAD.WIDE R4, R3, 0x4, R4 ;  /* 0x0000000403047825 */ /* 0x000fc800078e0204 */
[----:B------:R-:W-:Y:S01]  /*0190*/  IMAD.U32 R3, RZ, RZ, UR10 ;  /* 0x0000000aff037e24 */ /* 0x000fe2000f8e00ff */
[C---:B--2---:R-:W-:Y:S02]  /*01a0*/  PRMT R6, R14.reuse, 0x7770, RZ ;  /* 0x000077700e067816 */ /* 0x044fe400000000ff */
[C---:B------:R-:W-:Y:S02]  /*01b0*/  PRMT R0, R14.reuse, 0x7771, RZ ;  /* 0x000077710e007816 */ /* 0x040fe400000000ff */
[----:B------:R-:W-:Y:S02]  /*01c0*/  PRMT R15, R14, 0x7772, RZ ;  /* 0x000077720e0f7816 */ /* 0x000fe400000000ff */
[C---:B---3--:R-:W-:Y:S02]  /*01d0*/  PRMT R9, R12.reuse, 0x7770, RZ ;  /* 0x000077700c097816 */ /* 0x048fe400000000ff */
[C---:B------:R-:W-:Y:S02]  /*01e0*/  PRMT R10, R12.reuse, 0x7771, RZ ;  /* 0x000077710c0a7816 */ /* 0x040fe400000000ff */
[----:B------:R-:W-:-:S02]  /*01f0*/  PRMT R11, R12, 0x7772, RZ ;  /* 0x000077720c0b7816 */ /* 0x000fc400000000ff */
[----:B------:R-:W-:Y:S02]  /*0200*/  PRMT R14, R14, 0x7773, RZ ;  /* 0x000077730e0e7816 */ /* 0x000fe400000000ff */
[----:B------:R-:W-:-:S07]  /*0210*/  PRMT R12, R12, 0x7773, RZ ;  /* 0x000077730c0c7816 */ /* 0x000fce00000000ff */
[----:B------:R-:W-:Y:S05]  /*0220*/  CALL.REL.NOINC `($__internal_75_$__cuda_sm20_div_u16) ;  /* 0x0000000c00f47944 */ /* 0x000fea0003c00000 */
[----:B------:R-:W-:Y:S01]  /*0230*/  IMAD.MOV.U32 R13, RZ, RZ, R7 ;  /* 0x000000ffff0d7224 */ /* 0x000fe200078e0007 */
[----:B------:R-:W-:Y:S01]  /*0240*/  MOV R2, 0x280 ;  /* 0x0000028000027802 */ /* 0x000fe20000000f00 */
[----:B------:R-:W-:Y:S02]  /*0250*/  IMAD.MOV.U32 R14, RZ, RZ, R15 ;  /* 0x000000ffff0e7224 */ /* 0x000fe400078e000f */
[----:B------:R-:W-:-:S07]  /*0260*/  IMAD.U32 R3, RZ, RZ, UR10 ;  /* 0x0000000aff037e24 */ /* 0x000fce000f8e00ff */
[----:B------:R-:W-:Y:S05]  /*0270*/  CALL.REL.NOINC `($__internal_75_$__cuda_sm20_div_u16) ;  /* 0x0000000c00e07944 */ /* 0x000fea0003c00000 */
[----:B------:R-:W-:Y:S01]  /*0280*/  IMAD.MOV.U32 R15, RZ, RZ, R7 ;  /* 0x000000ffff0f7224 */ /* 0x000fe200078e0007 */
[----:B------:R-:W-:Y:S01]  /*0290*/  MOV R2, 0x2d0 ;  /* 0x000002d000027802 */ /* 0x000fe20000000f00 */
[----:B------:R-:W-:Y:S02]  /*02a0*/  IMAD.MOV.U32 R14, RZ, RZ, R0 ;  /* 0x000000ffff0e7224 */ /* 0x000fe400078e0000 */
[----:B------:R-:W-:-:S07]  /*02b0*/  IMAD.U32 R3, RZ, RZ, UR10 ;  /* 0x0000000aff037e24 */ /* 0x000fce000f8e00ff */
[----:B------:R-:W-:Y:S05]  /*02c0*/  CALL.REL.NOINC `($__internal_75_$__cuda_sm20_div_u16) ;  /* 0x0000000c00cc7944 */ /* 0x000fea0003c00000 */
[----:B------:R-:W-:Y:S01]  /*02d0*/  MOV R0, R7 ;  /* 0x0000000700007202 */ /* 0x000fe20000000f00 */
[----:B------:R-:W-:Y:S01]  /*02e0*/  IMAD.MOV.U32 R14, RZ, RZ, R6 ;  /* 0x000000ffff0e7224 */ /* 0x000fe200078e0006 */
[----:B------:R-:W-:Y:S01]  /*02f0*/  MOV R2, 0x320 ;  /* 0x0000032000027802 */ /* 0x000fe20000000f00 */
[----:B------:R-:W-:-:S07]  /*0300*/  IMAD.U32 R3, RZ, RZ, UR10 ;  /* 0x0000000aff037e24 */ /* 0x000fce000f8e00ff */
[----:B------:R-:W-:Y:S05]  /*0310*/  CALL.REL.NOINC `($__internal_75_$__cuda_sm20_div_u16) ;  /* 0x0000000c00b87944 */ /* 0x000fea0003c00000 */
[----:B------:R-:W-:Y:S01]  /*0320*/  PRMT R0, R0, 0x7604, R7 ;  /* 0x0000760400007816 */ /* 0x000fe20000000007 */
[----:B------:R-:W-:Y:S01]  /*0330*/  IMAD.MOV.U32 R14, RZ, RZ, R12 ;  /* 0x000000ffff0e7224 */ /* 0x000fe200078e000c */
[----:B------:R-:W-:Y:S01]  /*0340*/  MOV R2, 0x3a0 ;  /* 0x000003a000027802 */ /* 0x000fe20000000f00 */
[----:B------:R-:W-:Y:S01]  /*0350*/  IMAD.U32 R3, RZ, RZ, UR10 ;  /* 0x0000000aff037e24 */ /* 0x000fe2000f8e00ff */
[----:B------:R-:W-:-:S04]  /*0360*/  PRMT R0, R15, 0x7054, R0 ;  /* 0x000070540f007816 */ /* 0x000fc80000000000 */
[----:B------:R-:W-:-:S05]  /*0370*/  PRMT R13, R13, 0x654, R0 ;  /* 0x000006540d0d7816 */ /* 0x000fca0000000000 */
[----:B------:R0:W-:Y:S02]  /*0380*/  STG.E desc[UR8][R4.64], R13 ;  /* 0x0000000d04007986 */ /* 0x0001e4000c101908 */
[----:B0-----:R-:W-:Y:S05]  /*0390*/  CALL.REL.NOINC `($__internal_75_$__cuda_sm20_div_u16) ;  /* 0x0000000c00987944 */ /* 0x001fea0003c00000 */
        /* <DEDUP_REMOVED lines=15> */
[----:B------:R-:W-:-:S04]  /*0490*/  PRMT R3, R10, 0x7604, R7 ;  /* 0x000076040a037816 */ /* 0x000fc80000000007 */
[----:B------:R-:W-:-:S04]  /*04a0*/  PRMT R3, R6, 0x7054, R3 ;  /* 0x0000705406037816 */ /* 0x000fc80000000003 */
[----:B------:R-:W-:-:S05]  /*04b0*/  PRMT R3, R0, 0x654, R3 ;  /* 0x0000065400037816 */ /* 0x000fca0000000003 */
[----:B------:R-:W-:Y:S01]  /*04c0*/  STG.E desc[UR8][R4.64+0x200], R3 ;  /* 0x0002000304007986 */ /* 0x000fe2000c101908 */
[----:B------:R-:W-:Y:S05]  /*04d0*/  EXIT ;  /* 0x000000000000794d */ /* 0x000fea0003800000 */
.L_x_36967:
        /* <DEDUP_REMOVED lines=22> */
[----:B------:R-:W-:Y:S01]  /*0640*/  @!P2 IADD3 R20, R20, 0x80, RZ ;  /* 0x000000801414a810 */ /* 0x000fe20007ffe0ff */
[----:B------:R-:W2:Y:S03]  /*0650*/  @!P2 LDC.64 R18, c[0x0][0x220] ;  /* 0x00008800ff12ab82 */ /* 0x000ea60000000a00 */
[----:B------:R-:W-:-:S13]  /*0660*/  ISETP.GE.AND P3, PT, R20, R11, PT ;  /* 0x0000000b1400720c */ /* 0x000fda0003f66270 */
[C---:B------:R-:W-:Y:S02]  /*0670*/  @!P3 VIADD R15, R20.reuse, UR4 ;  /* 0x00000004140fbc36 */ /* 0x040fe40008000000 */
[----:B------:R-:W-:-:S05]  /*0680*/  @!P3 VIADD R20, R20, 0x80 ;  /* 0x000000801414b836 */ /* 0x000fca0000000000 */
[----:B------:R-:W-:-:S13]  /*0690*/  ISETP.GE.AND P4, PT, R20, R11, PT ;  /* 0x0000000b1400720c */ /* 0x000fda0003f86270 */
[C---:B------:R-:W-:Y:S01]  /*06a0*/  @!P4 VIADD R25, R20.reuse, UR4 ;  /* 0x000000041419cc36 */ /* 0x040fe20008000000 */
[----:B0-----:R-:W-:Y:S01]  /*06b0*/  @!P1 IADD3 R22, P6, R9, R22, RZ ;  /* 0x0000001609169210 */ /* 0x001fe20007fde0ff */
[----:B------:R-:W-:Y:S01]  /*06c0*/  @!P4 VIADD R20, R20, 0x80 ;  /* 0x000000801414c836 */ /* 0x000fe20000000000 */
[----:B------:R-:W0:Y:S04]  /*06d0*/  @!P3 LDC.64 R8, c[0x0][0x220] ;  /* 0x00008800ff08bb82 */ /* 0x000e280000000a00 */
[C---:B------:R-:W-:Y:S01]  /*06e0*/  ISETP.GE.AND P5, PT, R20.reuse, R11, PT ;  /* 0x0000000b1400720c */ /* 0x040fe20003fa6270 */
[----:B------:R-:W-:Y:S01]  /*06f0*/  @!P1 IMAD.X R23, RZ, RZ, R23, P6 ;  /* 0x000000ffff179224 */ /* 0x000fe200030e0617 */
[----:B------:R-:W-:Y:S02]  /*0700*/  PRMT R10, RZ, 0x7610, R10 ;  /* 0x00007610ff0a7816 */ /* 0x000fe4000000000a */
[----:B------:R-:W3:Y:S04]  /*0710*/  @!P4 LDC.64 R4, c[0x0][0x220] ;  /* 0x00008800ff04cb82 */ /* 0x000ee80000000a00 */
[----:B------:R4:W5:Y:S05]  /*0720*/  @!P1 LDG.E.U8 R10, desc[UR8][R22.64] ;  /* 0x00000008160a9981 */ /* 0x00096a000c1e1100 */
[C---:B------:R-:W-:Y:S01]  /*0730*/  @!P5 VIADD R21, R20.reuse, UR4 ;  /* 0x000000041415dc36 */ /* 0x040fe20008000000 */
[----:B------:R-:W3:Y:S01]  /*0740*/  @!P5 LDC.64 R6, c[0x0][0x220] ;  /* 0x00008800ff06db82 */ /* 0x000ee20000000a00 */
[----:B------:R-:W-:-:S05]  /*0750*/  @!P5 VIADD R20, R20, 0x80 ;  /* 0x000000801414d836 */ /* 0x000fca0000000000 */
[----:B------:R-:W-:Y:S02]  /*0760*/  ISETP.GE.AND P6, PT, R20, R11, PT ;  /* 0x0000000b1400720c */ /* 0x000fe40003fc6270 */
[----:B--2---:R-:W-:-:S11]  /*0770*/  @!P2 IADD3 R18, P1, R27, R18, RZ ;  /* 0x000000121b12a210 */ /* 0x004fd60007f3e0ff */
[----:B-1----:R-:W1:Y:S01]  /*0780*/  @!P6 LDC.64 R2, c[0x0][0x220] ;  /* 0x00008800ff02eb82 */ /* 0x002e620000000a00 */
[----:B------:R-:W-:Y:S01]  /*0790*/  @!P2 IMAD.X R19, RZ, RZ, R19, P1 ;  /* 0x000000ffff13a224 */ /* 0x000fe200008e0613 */
[----:B0-----:R-:W-:Y:S02]  /*07a0*/  @!P3 IADD3 R8, P1, R15, R8, RZ ;  /* 0x000000080f08b210 */ /* 0x001fe40007f3e0ff */
[----:B------:R-:W-:Y:S02]  /*07b0*/  PRMT R0, RZ, 0x7610, R0 ;  /* 0x00007610ff007816 */ /* 0x000fe40000000000 */
[----:B------:R-:W-:Y:S01]  /*07c0*/  PRMT R15, RZ, 0x7610, R15 ;  /* 0x00007610ff0f7816 */ /* 0x000fe2000000000f */
[----:B----4-:R-:W-:Y:S01]  /*07d0*/  @!P6 VIADD R23, R20, UR4 ;  /* 0x000000041417ec36 */ /* 0x010fe20008000000 */
[----:B------:R-:W-:Y:S02]  /*07e0*/  @!P3 IADD3.X R9, RZ, R9, RZ, P1, !PT ;  /* 0x00000009ff09b210 */ /* 0x000fe40000ffe4ff */
[----:B------:R-:W-:Y:S01]  /*07f0*/  PRMT R14, RZ, 0x7610, R14 ;  /* 0x00007610ff0e7816 */ /* 0x000fe2000000000e */
[----:B------:R0:W5:Y:S01]  /*0800*/  @!P2 LDG.E.U8 R0, desc[UR8][R18.64] ;  /* 0x000000081200a981 */ /* 0x000162000c1e1100 */
[----:B---3--:R-:W-:-:S02]  /*0810*/  @!P4 IADD3 R4, P2, R25, R4, RZ ;  /* 0x000000041904c210 */ /* 0x008fc40007f5e0ff */
[----:B------:R-:W-:Y:S01]  /*0820*/  @!P5 IADD3 R6, P1, R21, R6, RZ ;  /* 0x000000061506d210 */ /* 0x000fe20007f3e0ff */
[----:B------:R-:W5:Y:S02]  /*0830*/  @!P3 LDG.E.U8 R15, desc[UR8][R8.64] ;  /* 0x00000008080fb981 */ /* 0x000f64000c1e1100 */
[----:B------:R-:W-:Y:S02]  /*0840*/  @!P4 IMAD.X R5, RZ, RZ, R5, P2 ;  /* 0x000000ffff05c224 */ /* 0x000fe400010e0605 */
[----:B------:R2:W5:Y:S01]  /*0850*/  @!P0 LDG.E.U8 R14, desc[UR8][R16.64] ;  /* 0x00000008100e8981 */ /* 0x000562000c1e1100 */
[----:B-1----:R-:W-:Y:S01]  /*0860*/  @!P6 IADD3 R2, P3, R23, R2, RZ ;  /* 0x000000021702e210 */ /* 0x002fe20007f7e0ff */
[----:B------:R-:W-:Y:S01]  /*0870*/  @!P5 IMAD.X R7, RZ, RZ, R7, P1 ;  /* 0x000000ffff07d224 */ /* 0x000fe200008e0607 */
[----:B0-----:R-:W-:Y:S02]  /*0880*/  PRMT R18, RZ, 0x7610, R18 ;  /* 0x00007610ff127816 */ /* 0x001fe40000000012 */
[----:B--2---:R-:W-:Y:S01]  /*0890*/  PRMT R16, RZ, 0x7610, R16 ;  /* 0x00007610ff107816 */ /* 0x004fe20000000010 */
[----:B------:R-:W-:Y:S01]  /*08a0*/  @!P6 IMAD.X R3, RZ, RZ, R3, P3 ;  /* 0x000000ffff03e224 */ /* 0x000fe200018e0603 */
[----:B------:R-:W-:-:S04]  /*08b0*/  PRMT R17, RZ, 0x7610, R17 ;  /* 0x00007610ff117816 */ /* 0x000fc80000000011 */
        /* <DEDUP_REMOVED lines=8> */
[----:B------:R-:W-:Y:S05]  /*0940*/  CALL.REL.NOINC `($__internal_75_$__cuda_sm20_div_u16) ;  /* 0x00000008002c7944 */ /* 0x000fea0003c00000 */
[----:B------:R-:W-:-:S07]  /*0950*/  IMAD.MOV.U32 R4, RZ, RZ, R7 ;  /* 0x000000ffff047224 */ /* 0x000fce00078e0007 */
.L_x_36969:
[----:B------:R-:W-:Y:S05]  /*0960*/  BSYNC B0 ;  /* 0x0000000000007941 */ /* 0x000fea0003800000 */
.L_x_36968:
[----:B0-----:R-:W-:Y:S01]  /*0970*/  VIADD R2, R12, 0x80 ;  /* 0x000000800c027836 */ /* 0x001fe20000000000 */
[----:B------:R-:W-:Y:S04]  /*0980*/  BSSY B0, `(.L_x_36970) ;  /* 0x0000008000007945 */ /* 0x000fe80003800000 */
[----:B------:R-:W-:-:S13]  /*0990*/  ISETP.GE.AND P1, PT, R2, R11, PT ;  /* 0x0000000b0200720c */ /* 0x000fda0003f26270 */
[----:B------:R-:W-:Y:S05]  /*09a0*/  @P1 BRA `(.L_x_36971) ;  /* 0x0000000000141947 */ /* 0x000fea0003800000 */
[----:B-----5:R-:W-:Y:S01]  /*09b0*/  LOP3.LUT R14, R13, 0xff, RZ, 0xc0, !PT ;  /* 0x000000ff0d0e7812 */ /* 0x020fe200078ec0ff */
[----:B------:R-:W-:Y:S01]  /*09c0*/  IMAD.U32 R3, RZ, RZ, UR10 ;  /* 0x0000000aff037e24 */ /* 0x000fe2000f8e00ff */
[----:B------:R-:W-:-:S07]  /*09d0*/  MOV R2, 0x9f0 ;  /* 0x000009f000027802 */ /* 0x000fce0000000f00 */
[----:B------:R-:W-:Y:S05]  /*09e0*/  CALL.REL.NOINC `($__internal_75_$__cuda_sm20_div_u16) ;  /* 0x0000000800047944 */ /* 0x000fea0003c00000 */
[----:B------:R-:W-:-:S07]  /*09f0*/  IMAD.MOV.U32 R5, RZ, RZ, R7 ;  /* 0x000000ffff057224 */ /* 0x000fce00078e0007 */
.L_x_36971:
[----:B------:R-:W-:Y:S05]  /*0a00*/  BSYNC B0 ;  /* 0x0000000000007941 */ /* 0x000fea0003800000 */
.L_x_36970:
[----:B------:R-:W-:Y:S01]  /*0a10*/  VIADD R2, R12, 0x100 ;  /* 0x000001000c027836 */ /* 0x000fe20000000000 */
[----:B------:R-:W-:Y:S04]  /*0a20*/  BSSY B0, `(.L_x_36972) ;  /* 0x0000008000007945 */ /* 0x000fe80003800000 */
[----:B------:R-:W-:-:S13]  /*0a30*/  ISETP.GE.AND P1, PT, R2, R11, PT ;  /* 0x0000000b0200720c */ /* 0x000fda0003f26270 */
[----:B------:R-:W-:Y:S05]  /*0a40*/  @P1 BRA `(.L_x_36973) ;  /* 0x0000000000141947 */ /* 0x000fea0003800000 */
[----:B-----5:R-:W-:Y:S02]  /*0a50*/  LOP3.LUT R14, R10, 0xff, RZ, 0xc0, !PT ;  /* 0x000000ff0a0e7812 */ /* 0x020fe400078ec0ff */
[----:B------:R-:W-:Y:S02]  /*0a60*/  MOV R3, UR10 ;  /* 0x0000000a00037c02 */ /* 0x000fe40008000f00 */
[----:B------:R-:W-:-:S07]  /*0a70*/  MOV R2, 0xa90 ;  /* 0x00000a9000027802 */ /* 0x000fce0000000f00 */
[----:B------:R-:W-:Y:S05]  /*0a80*/  CALL.REL.NOINC `($__internal_75_$__cuda_sm20_div_u16) ;  /* 0x0000000400dc7944 */ /* 0x000fea0003c00000 */
[----:B------:R-:W-:-:S07]  /*0a90*/  IMAD.MOV.U32 R6, RZ, RZ, R7 ;  /* 0x000000ffff067224 */ /* 0x000fce00078e0007 */
.L_x_36973:
[----:B------:R-:W-:Y:S05]  /*0aa0*/  BSYNC B0 ;  /* 0x0000000000007941 */ /* 0x000fea0003800000 */
.L_x_36972:
[----:B------:R-:W-:Y:S01]  /*0ab0*/  VIADD R2, R12, 0x180 ;  /* 0x000001800c027836 */ /* 0x000fe20000000000 */
        /* <DEDUP_REMOVED lines=8> */
.L_x_36975:
[----:B------:R-:W-:Y:S05]  /*0b40*/  BSYNC B0 ;  /* 0x0000000000007941 */ /* 0x000fea0003800000 */
.L_x_36974:
        /* <DEDUP_REMOVED lines=9> */
.L_x_36977:
[----:B------:R-:W-:Y:S05]  /*0be0*/  BSYNC B0 ;  /* 0x0000000000007941 */ /* 0x000fea0003800000 */
.L_x_36976:
        /* <DEDUP_REMOVED lines=9> */
.L_x_36979:
[----:B------:R-:W-:Y:S05]  /*0c80*/  BSYNC B0 ;  /* 0x0000000000007941 */ /* 0x000fea0003800000 */
.L_x_36978:
[----:B------:R-:W-:Y:S01]  /*0c90*/  IADD3 R2, R12, 0x300, RZ ;  /* 0x000003000c027810 */ /* 0x000fe20007ffe0ff */
[----:B------:R-:W-:Y:S03]  /*0ca0*/  BSSY B0, `(.L_x_36980) ;  /* 0x0000008000007945 */ /* 0x000fe60003800000 */
[----:B------:R-:W-:-:S13]  /*0cb0*/  ISETP.GE.AND P1, PT, R2, R11, PT ;  /* 0x0000000b0200720c */ /* 0x000fda0003f26270 */
[----:B------:R-:W-:Y:S05]  /*0cc0*/  @P1 BRA `(.L_x_36981) ;  /* 0x0000000000141947 */ /* 0x000fea0003800000 */
[----:B-----5:R-:W-:Y:S01]  /*0cd0*/  LOP3.LUT R14, R17, 0xff, RZ, 0xc0, !PT ;  /* 0x000000ff110e7812 */ /* 0x020fe200078ec0ff */
[----:B------:R-:W-:Y:S01]  /*0ce0*/  IMAD.U32 R3, RZ, RZ, UR10 ;  /* 0x0000000aff037e24 */ /* 0x000fe2000f8e00ff */
[----:B------:R-:W-:-:S07]  /*0cf0*/  MOV R2, 0xd10 ;  /* 0x00000d1000027802 */ /* 0x000fce0000000f00 */
[----:B------:R-:W-:Y:S05]  /*0d00*/  CALL.REL.NOINC `($__internal_75_$__cuda_sm20_div_u16) ;  /* 0x00000004003c7944 */ /* 0x000fea0003c00000 */
[----:B------:R-:W-:-:S07]  /*0d10*/  IMAD.MOV.U32 R13, RZ, RZ, R7 ;  /* 0x000000ffff0d7224 */ /* 0x000fce00078e0007 */
.L_x_36981:
[----:B------:R-:W-:Y:S05]  /*0d20*/  BSYNC B0 ;  /* 0x0000000000007941 */ /* 0x000fea0003800000 */
.L_x_36980:
        /* <DEDUP_REMOVED lines=8> */
.L_x_36983:
[----:B------:R-:W-:Y:S05]  /*0db0*/  BSYNC B0 ;  /* 0x0000000000007941 */ /* 0x000fea0003800000 */
.L_x_36982:
        /* <DEDUP_REMOVED lines=19> */
[C---:B0-----:R-:W-:Y:S01]  /*0ef0*/  IADD3 R2, R12.reuse, UR4, RZ ;  /* 0x000000040c027c10 */ /* 0x041fe2000fffe0ff */
[----:B------:R-:W-:Y:S01]  /*0f00*/  ULDC.64 UR6, c[0x0][0x218] ;  /* 0x0000860000067ab9 */ /* 0x000fe20000000a00 */
[----:B------:R-:W-:Y:S02]  /*0f10*/  VIADD R12, R12, 0x80 ;  /* 0x000000800c0c7836 */ /* 0x000fe40000000000 */
[----:B------:R-:W-:-:S05]  /*0f20*/  IADD3 R2, P0, R2, UR6, RZ ;  /* 0x0000000602027c10 */ /* 0x000fca000ff1e0ff */
[----:B------:R-:W-:-:S05]  /*0f30*/  IMAD.X R3, RZ, RZ, UR7, P0 ;  /* 0x00000007ff037e24 */ /* 0x000fca00080e06ff */
[----:B------:R0:W-:Y:S03]  /*0f40*/  STG.E.U8 desc[UR8][R2.64], R6 ;  /* 0x0000000602007986 */ /* 0x0001e6000c101108 */
.L_x_36986:
        /* <DEDUP_REMOVED lines=8> */
.L_x_36987:
        /* <DEDUP_REMOVED lines=8> */
.L_x_36988:
[----:B------:R-:W-:-:S13]  /*1050*/  ISETP.GE.AND P0, PT, R12, R11, PT ;  /* 0x0000000b0c00720c */ /* 0x000fda0003f06270 */
[----:B------:R-:W-:Y:S05]  /*1060*/  @P0 BREAK B1 ;  /* 0x0000000000010942 */ /* 0x000fea0003800000 */
[----:B------:R-:W-:Y:S05]  /*1070*/  @P0 BRA `(.L_x_36990) ;  /* 0x0000000000380947 */ /* 0x000fea0003800000 */
[C---:B01----:R-:W-:Y:S01]  /*1080*/  VIADD R2, R12.reuse, UR4 ;  /* 0x000000040c027c36 */ /* 0x043fe20008000000 */
[----:B------:R-:W-:Y:S01]  /*1090*/  ULDC.64 UR6, c[0x0][0x218] ;  /* 0x0000860000067ab9 */ /* 0x000fe20000000a00 */
[----:B------:R-:W-:-:S03]  /*10a0*/  IADD3 R12, R12, 0x80, RZ ;  /* 0x000000800c0c7810 */ /* 0x000fc60007ffe0ff */
[----:B------:R-:W-:-:S05]  /*10b0*/  IADD3 R2, P0, R2, UR6, RZ ;  /* 0x0000000602027c10 */ /* 0x000fca000ff1e0ff */
[----:B------:R-:W-:-:S05]  /*10c0*/  IMAD.X R3, RZ, RZ, UR7, P0 ;  /* 0x00000007ff037e24 */ /* 0x000fca00080e06ff */
[----:B------:R2:W-:Y:S03]  /*10d0*/  STG.E.U8 desc[UR8][R2.64], R10 ;  /* 0x0000000a02007986 */ /* 0x0005e6000c101108 */
.L_x_36989:
[----:B------:R-:W-:Y:S05]  /*10e0*/  BSYNC B1 ;  /* 0x0000000000017941 */ /* 0x000fea0003800000 */
.L_x_36985:
[----:B------:R-:W-:-:S13]  /*10f0*/  ISETP.GE.AND P0, PT, R12, R11, PT ;  /* 0x0000000b0c00720c */ /* 0x000fda0003f06270 */
[----:B0-----:R-:W0:Y:S01]  /*1100*/  @!P0 LDC.64 R4, c[0x0][0x218] ;  /* 0x00008600ff048b82 */ /* 0x001e220000000a00 */
[C---:B-12---:R-:W-:Y:S02]  /*1110*/  @!P0 VIADD R3, R12.reuse, UR4 ;  /* 0x000000040c038c36 */ /* 0x046fe40008000000 */
[----:B------:R-:W-:-:S03]  /*1120*/  @!P0 VIADD R12, R12, 0x80 ;  /* 0x000000800c0c8836 */ /* 0x000fc60000000000 */
[----:B0-----:R-:W-:-:S05]  /*1130*/  @!P0 IADD3 R2, P1, R3, R4, RZ ;  /* 0x0000000403028210 */ /* 0x001fca0007f3e0ff */
[----:B------:R-:W-:-:S05]  /*1140*/  @!P0 IMAD.X R3, RZ, RZ, R5, P1 ;  /* 0x000000ffff038224 */ /* 0x000fca00008e0605 */
[----:B------:R2:W-:Y:S03]  /*1150*/  @!P0 STG.E.U8 desc[UR8][R2.64], R13 ;  /* 0x0000000d02008986 */ /* 0x0005e6000c101108 */
.L_x_36990:
[----:B------:R-:W-:Y:S05]  /*1160*/  BSYNC B0 ;  /* 0x0000000000007941 */ /* 0x000fea0003800000 */
.L_x_36984:
        /* <DEDUP_REMOVED lines=9> */
        .weak           $__internal_75_$__cuda_sm20_div_u16
        .type           $__internal_75_$__cuda_sm20_div_u16,@function
        .size           $__internal_75_$__cuda_sm20_div_u16,(.L_x_37753 - $__internal_75_$__cuda_sm20_div_u16)
$__internal_75_$__cuda_sm20_div_u16:
        /* <DEDUP_REMOVED lines=17> */
[----:B------:R-:W-:Y:S06]  /*1310*/  RET.REL.NODEC R2 `(_ZN2at6native29vectorized_elementwise_kernelILi4ENS0_13BUnaryFunctorIhhhZZZNS0_15binary_internal21div_floor_kernel_cudaERNS_18TensorIteratorBaseEENKUlvE_clEvENKUlvE_clEvEUlhhE_EESt5arrayIPcLm2EEEEviT0_T1_) ;  /* 0xffffffec02387950 */ /* 0x000fec0003c3ffff */
.L_x_36991:
        /* <DEDUP_REMOVED lines=14> */
.L_x_37753:


//--------------------- .text._ZN2at6native29vectorized_elementwise_kernelILi8ENS0_13BUnaryFunctorIhhhZZZNS0_15binary_internal21div_floor_kernel_cudaERNS_18TensorIteratorBaseEENKUlvE_clEvENKUlvE_clEvEUlhhE_EESt5arrayIPcLm2EEEEviT0_T1_ --------------------------
	.section	.text._ZN2at6native29vectorized_elementwise_kernelILi8ENS0_13BUnaryFunctorIhhhZZZNS0_15binary_internal21div_floor_kernel_cudaERNS_18TensorIteratorBaseEENKUlvE_clEvENKUlvE_clEvEUlhhE_EESt5arrayIPcLm2EEEEviT0_T1_,"ax",@progbits
	.align	128
        .global         _ZN2at6native29vectorized_elementwise_kernelILi8ENS0_13BUnaryFunctorIhhhZZZNS0_15binary_internal21div_floor_kernel_cudaERNS_18TensorIteratorBaseEENKUlvE_clEvENKUlvE_clEvEUlhhE_EESt5arrayIPcLm2EEEEviT0_T1_
        .type           _ZN2at6native29vectorized_elementwise_kernelILi8ENS0_13BUnaryFunctorIhhhZZZNS0_15binary_internal21div_floor_kernel_cudaERNS_18TensorIteratorBaseEENKUlvE_clEvENKUlvE_clEvEUlhhE_EESt5arrayIPcLm2EEEEviT0_T1_,@function
        .size           _ZN2at6native29vectorized_elementwise_kernelILi8ENS0_13BUnaryFunctorIhhhZZZNS0_15binary_internal21div_floor_kernel_cudaERNS_18TensorIteratorBaseEENKUlvE_clEvENKUlvE_clEvEUlhhE_EESt5arrayIPcLm2EEEEviT0_T1_,(.L_x_37754 - _ZN2at6native29vectorized_elementwise_kernelILi8ENS0_13BUnaryFunctorIhhhZZZNS0_15binary_internal21div_floor_kernel_cudaERNS_18TensorIteratorBaseEENKUlvE_clEvENKUlvE_clEvEUlhhE_EESt5arrayIPcLm2EEEEviT0_T1_)
        .other          _ZN2at6native29vectorized_elementwise_kernelILi8ENS0_13BUnaryFunctorIhhhZZZNS0_15binary_internal21div_floor_kernel_cudaERNS_18TensorIteratorBaseEENKUlvE_clEvENKUlvE_clEvEUlhhE_EESt5arrayIPcLm2EEEEviT0_T1_,@"STO_CUDA_ENTRY STV_DEFAULT"
_ZN2at6native29vectorized_elementwise_kernelILi8ENS0_13BUnaryFunctorIhhhZZZNS0_15binary_internal21div_floor_kernel_cudaERNS_18TensorIteratorBaseEENKUlvE_clEvENKUlvE_clEvEUlhhE_EESt5arrayIPcLm2EEEEviT0_T1_:
.text._ZN2at6native29vectorized_elementwise_kernelILi8ENS0_13BUnaryFunctorIhhhZZZNS0_15binary_internal21div_floor_kernel_cudaERNS_18TensorIteratorBaseEENKUlvE_clEvENKUlvE_clEvEUlhhE_EESt5arrayIPcLm2EEEEviT0_T1_:
        /* <DEDUP_REMOVED lines=16> */
[----:B0-----:R-:W-:-:S06]  /*0100*/  IMAD.WIDE.U32 R2, R7, 0x8, R2 ;  /* 0x0000000807027825 */ /* 0x001fcc00078e0002 */
[----:B------:R-:W2:Y:S01]  /*0110*/  LDG.E.64 R2, desc[UR8][R2.64] ;  /* 0x0000000802027981 */ /* 0x000ea2000c1e1b00 */
[----:B------:R-:W-:-:S04]  /*0120*/  UIADD3 UR4, UP0, UR4, UR6, URZ ;  /* 0x0000000604047290 */ /* 0x000fc8000ff1e03f */
[----:B------:R-:W-:Y:S02]  /*0130*/  UIADD3.X UR5, URZ, UR7, URZ, UP0, !UPT ;  /* 0x000000073f057290 */ /* 0x000fe400087fe43f */
[----:B------:R-:W-:-:S04]  /*0140*/  IMAD.U32 R4, RZ, RZ, UR4 ;  /* 0x00000004ff047e24 */ /* 0x000fc8000f8e00ff */
[----:B------:R-:W-:Y:S02]  /*0150*/  IMAD.U32 R5, RZ, RZ, UR5 ;  /* 0x00000005ff057e24 */ /* 0x000fe4000f8e00ff */
[----:B------:R-:W-:Y:S01]  /*0160*/  IMAD.WIDE R4, R7, 0x8, R4 ;  /* 0x0000000807047825 */ /* 0x000fe200078e0204 */
[C---:B--2---:R-:W-:Y:S02]  /*0170*/  LOP3.LUT R10, R2.reuse, 0xffff, RZ, 0xc0, !PT ;  /* 0x0000ffff020a7812 */ /* 0x044fe400078ec0ff */
[C---:B------:R-:W-:Y:S02]  /*0180*/  PRMT R11, R2.reuse, 0x7632, R11 ;  /* 0x00007632020b7816 */ /* 0x040fe4000000000b */
[----:B------:R-:W-:Y:S02]  /*0190*/  PRMT R14, R2, 0x7732, RZ ;  /* 0x00007732020e7816 */ /* 0x000fe400000000ff */
[C---:B------:R-:W-:Y:S02]  /*01a0*/  LOP3.LUT R6, R3.reuse, 0xffff, RZ, 0xc0, !PT ;  /* 0x0000ffff03067812 */ /* 0x040fe400078ec0ff */
[----:B------:R-:W-:-:S02]  /*01b0*/  PRMT R0, R3, 0x7632, R0 ;  /* 0x0000763203007816 */ /* 0x000fc40000000000 */
[C---:B------:R-:W-:Y:S02]  /*01c0*/  PRMT R8, R3.reuse, 0x7732, RZ ;  /* 0x0000773203087816 */ /* 0x040fe400000000ff */
[----:B------:R-:W-:Y:S02]  /*01d0*/  LOP3.LUT R12, R2, 0xff, RZ, 0xc0, !PT ;  /* 0x000000ff020c7812 */ /* 0x000fe400078ec0ff */
[----:B------:R-:W-:Y:S01]  /*01e0*/  LOP3.LUT R7, R3, 0xff, RZ, 0xc0, !PT ;  /* 0x000000ff03077812 */ /* 0x000fe200078ec0ff */
[----:B------:R-:W-:Y:S01]  /*01f0*/  IMAD.U32 R3, RZ, RZ, UR10 ;  /* 0x0000000aff037e24 */ /* 0x000fe2000f8e00ff */
[----:B------:R-:W-:Y:S02]  /*0200*/  SHF.R.U32.HI R10, RZ, 0x8, R10 ;  /* 0x00000008ff0a7819 */ /* 0x000fe4000001160a */
[----:B------:R-:W-:Y:S02]  /*0210*/  LOP3.LUT R11, R11, 0xff, RZ, 0xc0, !PT ;  /* 0x000000ff0b0b7812 */ /* 0x000fe400078ec0ff */
[----:B------:R-:W-:-:S02]  /*0220*/  SHF.R.U32.HI R6, RZ, 0x8, R6 ;  /* 0x00000008ff067819 */ /* 0x000fc40000011606 */
[----:B------:R-:W-:Y:S02]  /*0230*/  LOP3.LUT R0, R0, 0xff, RZ, 0xc0, !PT ;  /* 0x000000ff00007812 */ /* 0x000fe400078ec0ff */
[----:B------:R-:W-:Y:S02]  /*0240*/  SHF.R.U32.HI R14, RZ, 0x8, R14 ;  /* 0x00000008ff0e7819 */ /* 0x000fe4000001160e */
[----:B------:R-:W-:Y:S02]  /*0250*/  SHF.R.U32.HI R8, RZ, 0x8, R8 ;  /* 0x00000008ff087819 */ /* 0x000fe40000011608 */
[----:B------:R-:W-:-:S07]  /*0260*/  MOV R2, 0x280 ;  /* 0x0000028000027802 */ /* 0x000fce0000000f00 */
[----:B------:R-:W-:Y:S05]  /*0270*/  CALL.REL.NOINC `($__internal_76_$__cuda_sm20_div_u16) ;  /* 0x0000000c00f87944 */ /* 0x000fea0003c00000 */
[----:B------:R-:W-:Y:S01]  /*0280*/  IMAD.MOV.U32 R9, RZ, RZ, R13 ;  /* 0x000000ffff097224 */ /* 0x000fe200078e000d */
[----:B------:R-:W-:Y:S01]  /*0290*/  LOP3.LUT R12, R10, 0xffff, RZ, 0xc0, !PT ;  /* 0x0000ffff0a0c7812 */ /* 0x000fe200078ec0ff */
[----:B------:R-:W-:Y:S01]  /*02a0*/  IMAD.U32 R3, RZ, RZ, UR10 ;  /* 0x0000000aff037e24 */ /* 0x000fe2000f8e00ff */
[----:B------:R-:W-:-:S07]  /*02b0*/  MOV R2, 0x2d0 ;  /* 0x000002d000027802 */ /* 0x000fce0000000f00 */
[----:B------:R-:W-:Y:S05]  /*02c0*/  CALL.REL.NOINC `($__internal_76_$__cuda_sm20_div_u16) ;  /* 0x0000000c00e47944 */ /* 0x000fea0003c00000 */
[----:B------:R-:W-:Y:S01]  /*02d0*/  IMAD.SHL.U32 R10, R13, 0x100, RZ ;  /* 0x000001000d0a7824 */ /* 0x000fe200078e00ff */
[----:B------:R-:W-:Y:S01]  /*02e0*/  MOV R2, 0x320 ;  /* 0x0000032000027802 */ /* 0x000fe20000000f00 */
[----:B------:R-:W-:Y:S02]  /*02f0*/  IMAD.MOV.U32 R12, RZ, RZ, R11 ;  /* 0x000000ffff0c7224 */ /* 0x000fe400078e000b */
[----:B------:R-:W-:-:S07]  /*0300*/  IMAD.U32 R3, RZ, RZ, UR10 ;  /* 0x0000000aff037e24 */ /* 0x000fce000f8e00ff */
        /* <DEDUP_REMOVED lines=35> */
.L_x_36992:
        /* <DEDUP_REMOVED lines=25> */
[----:B------:R-:W-:Y:S01]  /*06d0*/  @!P3 VIADD R27, R11, UR4 ;  /* 0x000000040b1bbc36 */ /* 0x000fe20008000000 */
[----:B0-----:R-:W-:Y:S01]  /*06e0*/  @!P1 IADD3 R22, P6, R13, R22, RZ ;  /* 0x000000160d169210 */ /* 0x001fe20007fde0ff */
[----:B------:R-:W-:Y:S01]  /*06f0*/  @!P3 VIADD R11, R11, 0x80 ;  /* 0x000000800b0bb836 */ /* 0x000fe20000000000 */
[----:B------:R-:W0:Y:S04]  /*0700*/  @!P3 LDC.64 R16, c[0x0][0x220] ;  /* 0x00008800ff10bb82 */ /* 0x000e280000000a00 */
[----:B------:R-:W-:-:S13]  /*0710*/  ISETP.GE.AND P4, PT, R11, R8, PT ;  /* 0x000000080b00720c */ /* 0x000fda0003f86270 */
[C---:B------:R-:W-:Y:S01]  /*0720*/  @!P4 VIADD R25, R11.reuse, UR4 ;  /* 0x000000040b19cc36 */ /* 0x040fe20008000000 */
[----:B------:R-:W3:Y:S01]  /*0730*/  @!P4 LDC.64 R12, c[0x0][0x220] ;  /* 0x00008800ff0ccb82 */ /* 0x000ee20000000a00 */
[----:B------:R-:W-:-:S05]  /*0740*/  @!P4 VIADD R11, R11, 0x80 ;  /* 0x000000800b0bc836 */ /* 0x000fca0000000000 */
[----:B------:R-:W-:Y:S01]  /*0750*/  ISETP.GE.AND P5, PT, R11, R8, PT ;  /* 0x000000080b00720c */ /* 0x000fe20003fa6270 */
[----:B------:R-:W-:-:S12]  /*0760*/  @!P1 IMAD.X R23, RZ, RZ, R23, P6 ;  /* 0x000000ffff179224 */ /* 0x000fd800030e0617 */
[C---:B------:R-:W-:Y:S01]  /*0770*/  @!P5 VIADD R19, R11.reuse, UR4 ;  /* 0x000000040b13dc36 */ /* 0x040fe20008000000 */
[----:B------:R-:W4:Y:S01]  /*0780*/  @!P5 LDC.64 R2, c[0x0][0x220] ;  /* 0x00008800ff02db82 */ /* 0x000f220000000a00 */
[----:B------:R-:W-:-:S05]  /*0790*/  @!P5 VIADD R11, R11, 0x80 ;  /* 0x000000800b0bd836 */ /* 0x000fca0000000000 */
[----:B------:R-:W-:Y:S02]  /*07a0*/  ISETP.GE.AND P6, PT, R11, R8, PT ;  /* 0x000000080b00720c */ /* 0x000fe40003fc6270 */
[----:B------:R-:W-:-:S06]  /*07b0*/  PRMT R7, RZ, 0x7610, R7 ;  /* 0x00007610ff077816 */ /* 0x000fcc0000000007 */
[----:B------:R-:W5:Y:S05]  /*07c0*/  @!P1 LDG.E.U8 R7, desc[UR8][R22.64] ;  /* 0x0000000816079981 */ /* 0x000f6a000c1e1100 */
[----:B-1----:R-:W1:Y:S01]  /*07d0*/  @!P6 LDC.64 R4, c[0x0][0x220] ;  /* 0x00008800ff04eb82 */ /* 0x002e620000000a00 */
[----:B--2---:R-:W-:-:S05]  /*07e0*/  @!P2 IADD3 R20, P1, R29, R20, RZ ;  /* 0x000000141d14a210 */ /* 0x004fca0007f3e0ff */
[----:B------:R-:W-:Y:S01]  /*07f0*/  @!P2 IMAD.X R21, RZ, RZ, R21, P1 ;  /* 0x000000ffff15a224 */ /* 0x000fe200008e0615 */
[----:B0-----:R-:W-:Y:S02]  /*0800*/  @!P3 IADD3 R16, P1, R27, R16, RZ ;  /* 0x000000101b10b210 */ /* 0x001fe40007f3e0ff */
[----:B------:R-:W-:Y:S02]  /*0810*/  PRMT R6, RZ, 0x7610, R6 ;  /* 0x00007610ff067816 */ /* 0x000fe40000000006 */
[----:B------:R-:W-:Y:S01]  /*0820*/  PRMT R0, RZ, 0x7610, R0 ;  /* 0x00007610ff007816 */ /* 0x000fe20000000000 */
[----:B------:R-:W-:Y:S02]  /*0830*/  @!P3 IMAD.X R17, RZ, RZ, R17, P1 ;  /* 0x000000ffff11b224 */ /* 0x000fe400008e0611 */
[----:B------:R-:W-:Y:S01]  /*0840*/  @!P6 VIADD R11, R11, UR4 ;  /* 0x000000040b0bec36 */ /* 0x000fe20008000000 */
[----:B------:R-:W-:Y:S01]  /*0850*/  PRMT R18, RZ, 0x7610, R18 ;  /* 0x00007610ff127816 */ /* 0x000fe20000000012 */
[----:B------:R-:W5:Y:S01]  /*0860*/  @!P2 LDG.E.U8 R6, desc[UR8][R20.64] ;  /* 0x000000081406a981 */ /* 0x000f62000c1e1100 */
[----:B---3--:R-:W-:-:S02]  /*0870*/  @!P4 IADD3 R12, P2, R25, R12, RZ ;  /* 0x0000000c190cc210 */ /* 0x008fc40007f5e0ff */
[----:B----4-:R-:W-:Y:S01]  /*0880*/  @!P5 IADD3 R2, P1, R19, R2, RZ ;  /* 0x000000021302d210 */ /* 0x010fe20007f3e0ff */
[----:B------:R-:W5:Y:S01]  /*0890*/  @!P3 LDG.E.U8 R0, desc[UR8][R16.64] ;  /* 0x000000081000b981 */ /* 0x000f62000c1e1100 */
[----:B-1----:R-:W-:-:S03]  /*08a0*/  @!P6 IADD3 R4, P3, R11, R4, RZ ;  /* 0x000000040b04e210 */ /* 0x002fc60007f7e0ff */
[----:B------:R0:W5:Y:S01]  /*08b0*/  @!P0 LDG.E.U8 R18, desc[UR8][R14.64] ;  /* 0x000000080e128981 */ /* 0x000162000c1e1100 */
[----:B------:R-:W-:Y:S01]  /*08c0*/  PRMT R11, RZ, 0x7610, R11 ;  /* 0x00007610ff0b7816 */ /* 0x000fe2000000000b */
[----:B------:R-:W-:Y:S02]  /*08d0*/  @!P4 IMAD.X R13, RZ, RZ, R13, P2 ;  /* 0x000000ffff0dc224 */ /* 0x000fe400010e060d */
[----:B------:R-:W-:Y:S02]  /*08e0*/  @!P5 IMAD.X R3, RZ, RZ, R3, P1 ;  /* 0x000000ffff03d224 */ /* 0x000fe400008e0603 */
[----:B------:R-:W-:Y:S01]  /*08f0*/  @!P6 IMAD.X R5, RZ, RZ, R5, P3 ;  /* 0x000000ffff05e224 */ /* 0x000fe200018e0605 */
[----:B------:R1:W5:Y:S01]  /*0900*/  @!P4 LDG.E.U8 R11, desc[UR8][R12.64] ;  /* 0x000000080c0bc981 */ /* 0x000362000c1e1100 */
[----:B0-----:R-:W-:Y:S02]  /*0910*/  PRMT R14, RZ, 0x7610, R14 ;  /* 0x00007610ff0e7816 */ /* 0x001fe4000000000e */
[----:B------:R-:W-:-:S04]  /*0920*/  PRMT R15, RZ, 0x7610, R15 ;  /* 0x00007610ff0f7816 */ /* 0x000fc8000000000f */
[----:B------:R1:W5:Y:S04]  /*0930*/  @!P5 LDG.E.U8 R14, desc[UR8][R2.64] ;  /* 0x00000008020ed981 */ /* 0x000368000c1e1100 */
[----:B------:R1:W5:Y:S01]  /*0940*/  @!P6 LDG.E.U8 R15, desc[UR8][R4.64] ;  /* 0x00000008040fe981 */ /* 0x000362000c1e1100 */
[----:B------:R-:W-:Y:S04]  /*0950*/  BSSY B0, `(.L_x_36993) ;  /* 0x0000007000007945 */ /* 0x000fe80003800000 */
[----:B------:R-:W-:Y:S05]  /*0960*/  @P0 BRA `(.L_x_36994) ;  /* 0x0000000000140947 */ /* 0x000fea0003800000 */
[----:B-1---5:R-:W-:Y:S02]  /*0970*/  LOP3.LUT R12, R18, 0xff, RZ, 0xc0, !PT ;  /* 0x000000ff120c7812 */ /* 0x022fe400078ec0ff */
[----:B------:R-:W-:Y:S02]  /*0980*/  MOV R3, UR10 ;  /* 0x0000000a00037c02 */ /* 0x000fe40008000f00 */
[----:B------:R-:W-:-:S07]  /*0990*/  MOV R2, 0x9b0 ;  /* 0x000009b000027802 */ /* 0x000fce0000000f00 */
[----:B------:R-:W-:Y:S05]  /*09a0*/  CALL.REL.NOINC `($__internal_76_$__cuda_sm20_div_u16) ;  /* 0x00000008002c7944 */ /* 0x000fea0003c00000 */
[----:B------:R-:W-:-:S07]  /*09b0*/  IMAD.MOV.U32 R4, RZ, RZ, R13 ;  /* 0x000000ffff047224 */ /* 0x000fce00078e000d */
.L_x_36994:
[----:B------:R-:W-:Y:S05]  /*09c0*/  BSYNC B0 ;  /* 0x0000000000007941 */ /* 0x000fea0003800000 */
.L_x_36993:
[----:B-1----:R-:W-:Y:S01]  /*09d0*/  VIADD R3, R9, 0x80 ;  /* 0x0000008009037836 */ /* 0x002fe20000000000 */
[----:B------:R-:W-:Y:S04]  /*09e0*/  BSSY B0, `(.L_x_36995) ;  /* 0x0000008000007945 */ /* 0x000fe80003800000 */
[----:B------:R-:W-:-:S13]  /*09f0*/  ISETP.GE.AND P1, PT, R3, R8, PT ;  /* 0x000000080300720c */ /* 0x000fda0003f26270 */
[----:B------:R-:W-:Y:S05]  /*0a00*/  @P1 BRA `(.L_x_36996) ;  /* 0x0000000000141947 */ /* 0x000fea0003800000 */
[----:B-----5:R-:W-:Y:S01]  /*0a10*/  LOP3.LUT R12, R10, 0xff, RZ, 0xc0, !PT ;  /* 0x000000ff0a0c7812 */ /* 0x020fe200078ec0ff */
[----:B------:R-:W-:Y:S01]  /*0a20*/  IMAD.U32 R3, RZ, RZ, UR10 ;  /* 0x0000000aff037e24 */ /* 0x000fe2000f8e00ff */
[----:B------:R-:W-:-:S07]  /*0a30*/  MOV R2, 0xa50 ;  /* 0x00000a5000027802 */ /* 0x000fce0000000f00 */
[----:B------:R-:W-:Y:S05]  /*0a40*/  CALL.REL.NOINC `($__internal_76_$__cuda_sm20_div_u16) ;  /* 0x0000000800047944 */ /* 0x000fea0003c00000 */
[----:B------:R-:W-:-:S07]  /*0a50*/  IMAD.MOV.U32 R5, RZ, RZ, R13 ;  /* 0x000000ffff057224 */ /* 0x000fce00078e000d */
.L_x_36996:
[----:B------:R-:W-:Y:S05]  /*0a60*/  BSYNC B0 ;  /* 0x0000000000007941 */ /* 0x000fea0003800000 */
.L_x_36995:
[----:B------:R-:W-:Y:S01]  /*0a70*/  VIADD R3, R9, 0x100 ;  /* 0x0000010009037836 */ /* 0x000fe20000000000 */
        /* <DEDUP_REMOVED lines=8> */
.L_x_36998:
[----:B------:R-:W-:Y:S05]  /*0b00*/  BSYNC B0 ;  /* 0x0000000000007941 */ /* 0x000fea0003800000 */
.L_x_36997:
        /* <DEDUP_REMOVED lines=9> */
.L_x_37000:
[----:B------:R-:W-:Y:S05]  /*0ba0*/  BSYNC B0 ;  /* 0x0000000000007941 */ /* 0x000fea0003800000 */
.L_x_36999:
        /* <DEDUP_REMOVED lines=9> */
.L_x_37002:
[----:B------:R-:W-:Y:S05]  /*0c40*/  BSYNC B0 ;  /* 0x0000000000007941 */ /* 0x000fea0003800000 */
.L_x_37001:
        /* <DEDUP_REMOVED lines=9> */
.L_x_37004:
[----:B------:R-:W-:Y:S05]  /*0ce0*/  BSYNC B0 ;  /* 0x0000000000007941 */ /* 0x000fea0003800000 */
.L_x_37003:
        /* <DEDUP_REMOVED lines=9> */
.L_x_37006:
[----:B------:R-:W-:Y:S05]  /*0d80*/  BSYNC B0 ;  /* 0x0000000000007941 */ /* 0x000fea0003800000 */
.L_x_37005:
        /* <DEDUP_REMOVED lines=8> */
.L_x_37008:
[----:B------:R-:W-:Y:S05]  /*0e10*/  BSYNC B0 ;  /* 0x0000000000007941 */ /* 0x000fea0003800000 */
.L_x_37007:
        /* <DEDUP_REMOVED lines=11> */
[C---:B------:R-:W-:Y:S01]  /*0ed0*/  IADD3 R2, R9.reuse, UR4, RZ ;  /* 0x0000000409027c10 */ /* 0x040fe2000fffe0ff */
[----:B------:R-:W-:Y:S01]  /*0ee0*/  ULDC.64 UR6, c[0x0][0x218] ;  /* 0x0000860000067ab9 */ /* 0x000fe20000000a00 */
[----:B------:R-:W-:Y:S02]  /*0ef0*/  VIADD R9, R9, 0x80 ;  /* 0x0000008009097836 */ /* 0x000fe40000000000 */
        /* <DEDUP_REMOVED lines=11> */
.L_x_37011:
        /* <DEDUP_REMOVED lines=8> */
.L_x_37012:
        /* <DEDUP_REMOVED lines=8> */
.L_x_37013:
        /* <DEDUP_REMOVED lines=9> */
.L_x_37014:
[----:B------:R-:W-:Y:S05]  /*1140*/  BSYNC B1 ;  /* 0x0000000000017941 */ /* 0x000fea0003800000 */
.L_x_37010:
[----:B------:R-:W-:-:S13]  /*1150*/  ISETP.GE.AND P0, PT, R9, R8, PT ;  /* 0x000000080900720c */ /* 0x000fda0003f06270 */
[----:B0-----:R-:W0:Y:S01]  /*1160*/  @!P0 LDC.64 R4, c[0x0][0x218] ;  /* 0x00008600ff048b82 */ /* 0x001e220000000a00 */
[C---:B-12---:R-:W-:Y:S02]  /*1170*/  @!P0 VIADD R3, R9.reuse, UR4 ;  /* 0x0000000409038c36 */ /* 0x046fe40008000000 */
[----:B------:R-:W-:-:S03]  /*1180*/  @!P0 VIADD R9, R9, 0x80 ;  /* 0x0000008009098836 */ /* 0x000fc60000000000 */
[----:B0-----:R-:W-:-:S05]  /*1190*/  @!P0 IADD3 R2, P1, R3, R4, RZ ;  /* 0x0000000403028210 */ /* 0x001fca0007f3e0ff */
[----:B------:R-:W-:-:S05]  /*11a0*/  @!P0 IMAD.X R3, RZ, RZ, R5, P1 ;  /* 0x000000ffff038224 */ /* 0x000fca00008e0605 */
[----:B------:R2:W-:Y:S03]  /*11b0*/  @!P0 STG.E.U8 desc[UR8][R2.64], R11 ;  /* 0x0000000b02008986 */ /* 0x0005e6000c101108 */
.L_x_37015:
[----:B------:R-:W-:Y:S05]  /*11c0*/  BSYNC B0 ;  /* 0x0000000000007941 */ /* 0x000fea0003800000 */
.L_x_37009:
        /* <DEDUP_REMOVED lines=9> */
        .weak           $__internal_76_$__cuda_sm20_div_u16
        .type           $__internal_76_$__cuda_sm20_div_u16,@function
        .size           $__internal_76_$__cuda_sm20_div_u16,(.L_x_37754 - $__internal_76_$__cuda_sm20_div_u16)
$__internal_76_$__cuda_sm20_div_u16:
        /* <DEDUP_REMOVED lines=17> */
[----:B------:R-:W-:Y:S06]  /*1370*/  RET.REL.NODEC R2 `(_ZN2at6native29vectorized_elementwise_kernelILi8ENS0_13BUnaryFunctorIhhhZZZNS0_15binary_internal21div_floor_kernel_cudaERNS_18TensorIteratorBaseEENKUlvE_clEvENKUlvE_clEvEUlhhE_EESt5arrayIPcLm2EEEEviT0_T1_) ;  /* 0xffffffec02207950 */ /* 0x000fec0003c3ffff */
.L_x_37016:
        /* <DEDUP_REMOVED lines=16> */
.L_x_37754:


//--------------------- .text._ZN2at6native18elementwise_kernelILi128ELi4EZNS0_15gpu_kernel_implINS0_13AUnaryFunctorIhhhZZZNS0_15binary_internal21div_floor_kernel_cudaERNS_18TensorIteratorBaseEENKUlvE_clEvENKUlvE_clEvEUlhhE_EEEEvS6_RKT_EUliE_EEviT1_ --------------------------
	.section	.text._ZN2at6native18elementwise_kernelILi128ELi4EZNS0_15gpu_kernel_implINS0_13AUnaryFunctorIhhhZZZNS0_15binary_internal21div_floor_kernel_cudaERNS_18TensorIteratorBaseEENKUlvE_clEvENKUlvE_clEvEUlhhE_EEEEvS6_RKT_EUliE_EEviT1_,"ax",@progbits
	.align	128
        .global         _ZN2at6native18elementwise_kernelILi128ELi4EZNS0_15gpu_kernel_implINS0_13AUnaryFunctorIhhhZZZNS0_15binary_internal21div_floor_kernel_cudaERNS_18TensorIteratorBaseEENKUlvE_clEvENKUlvE_clEvEUlhhE_EEEEvS6_RKT_EUliE_EEviT1_
        .type           _ZN2at6native18elementwise_kernelILi128ELi4EZNS0_15gpu_kernel_implINS0_13AUnaryFunctorIhhhZZZNS0_15binary_internal21div_floor_kernel_cudaERNS_18TensorIteratorBaseEENKUlvE_clEvENKUlvE_clEvEUlhhE_EEEEvS6_RKT_EUliE_EEviT1_,@function
        .size           _ZN2at6native18elementwise_kernelILi128ELi4EZNS0_15gpu_kernel_implINS0_13AUnaryFunctorIhhhZZZNS0_15binary_internal21div_floor_kernel_cudaERNS_18TensorIteratorBaseEENKUlvE_clEvENKUlvE_clEvEUlhhE_EEEEvS6_RKT_EUliE_EEviT1_,(.L_x_37755 - _ZN2at6native18elementwise_kernelILi128ELi4EZNS0_15gpu_kernel_implINS0_13AUnaryFunctorIhhhZZZNS0_15binary_internal21div_floor_kernel_cudaERNS_18TensorIteratorBaseEENKUlvE_clEvENKUlvE_clEvEUlhhE_EEEEvS6_RKT_EUliE_EEviT1_)
        .other          _ZN2at6native18elementwise_kernelILi128ELi4EZNS0_15gpu_kernel_implINS0_13AUnaryFunctorIhhhZZZNS0_15binary_internal21div_floor_kernel_cudaERNS_18TensorIteratorBaseEENKUlvE_clEvENKUlvE_clEvEUlhhE_EEEEvS6_RKT_EUliE_EEviT1_,@"STO_CUDA_ENTRY STV_DEFAULT"
_ZN2at6native18elementwise_kernelILi128ELi4EZNS0_15gpu_kernel_implINS0_13AUnaryFunctorIhhhZZZNS0_15binary_internal21div_floor_kernel_cudaERNS_18TensorIteratorBaseEENKUlvE_clEvENKUlvE_clEvEUlhhE_EEEEvS6_RKT_EUliE_EEviT1_:
.text._ZN2at6native18elementwise_kernelILi128ELi4EZNS0_15gpu_kernel_implINS0_13AUnaryFunctorIhhhZZZNS0_15binary_internal21div_floor_kernel_cudaERNS_18TensorIteratorBaseEENKUlvE_clEvENKUlvE_clEvEUlhhE_EEEEvS6_RKT_EUliE_EEviT1_:
        /* <DEDUP_REMOVED lines=314> */
.L_x_37019:
        /* <DEDUP_REMOVED lines=20> */
.L_x_37023:
[----:B------:R0:W5:Y:S01]  /*14e0*/  LDG.E.U8 R0, desc[UR36][R4.64] ;  /* 0x0000002404007981 */ /* 0x000162000c1e1100 */
[----:B------:R-:W-:Y:S05]  /*14f0*/  BRA `(.L_x_37025) ;  /* 0x0000000c00647947 */ /* 0x000fea0003800000 */
.L_x_37022:
        /* <DEDUP_REMOVED lines=8> */
.L_x_37027:
[----:B------:R3:W5:Y:S01]  /*1580*/  LDG.E.U8 R0, desc[UR36][R4.64] ;  /* 0x0000002404007981 */ /* 0x000762000c1e1100 */
[----:B------:R-:W-:Y:S05]  /*1590*/  BRA `(.L_x_37025) ;  /* 0x0000000c003c7947 */ /* 0x000fea0003800000 */
.L_x_37026:
[----:B------:R0:W5:Y:S01]  /*15a0*/  LDG.E.U16 R0, desc[UR36][R4.64] ;  /* 0x0000002404007981 */ /* 0x000162000c1e1500 */
[----:B------:R-:W-:Y:S05]  /*15b0*/  BRA `(.L_x_37025) ;  /* 0x0000000c00347947 */ /* 0x000fea0003800000 */
.L_x_37021:
        /* <DEDUP_REMOVED lines=10> */
.L_x_37029:
[----:B------:R-:W2:Y:S02]  /*1660*/  LDG.E.U16 R2, desc[UR36][R4.64] ;  /* 0x0000002404027981 */ /* 0x000ea4000c1e1500 */
[----:B--2---:R-:W-:-:S06]  /*1670*/  HADD2.F32 R2, -RZ, R2.H0_H0 ;  /* 0x20000002ff027230 */ /* 0x004fcc0000004100 */
[----:B------:R-:W0:Y:S02]  /*1680*/  F2I.S64.TRUNC R2, R2 ;  /* 0x0000000200027311 */ /* 0x000e24000020d900 */
[----:B0-----:R-:W-:Y:S01]  /*1690*/  PRMT R0, R2, 0x7610, R0 ;  /* 0x0000761002007816 */ /* 0x001fe20000000000 */
[----:B------:R-:W-:Y:S06]  /*16a0*/  BRA `(.L_x_37025) ;  /* 0x0000000800f87947 */ /* 0x000fec0003800000 */
.L_x_37028:
        /* <DEDUP_REMOVED lines=10> */
.L_x_37031:
[----:B------:R-:W2:Y:S02]  /*1750*/  LDG.E.U16 R4, desc[UR36][R4.64] ;  /* 0x0000002404047981 */ /* 0x000ea4000c1e1500 */
[----:B--2---:R-:W-:-:S06]  /*1760*/  HADD2.F32 R2, -RZ, R4.H0_H0 ;  /* 0x20000004ff027230 */ /* 0x004fcc0000004100 */
[----:B------:R-:W0:Y:S02]  /*1770*/  F2I.S64.TRUNC R2, R2 ;  /* 0x0000000200027311 */ /* 0x000e24000020d900 */
[----:B0-----:R-:W-:Y:S01]  /*1780*/  PRMT R0, R2, 0x7610, R0 ;  /* 0x0000761002007816 */ /* 0x001fe20000000000 */
[----:B------:R-:W-:Y:S06]  /*1790*/  BRA `(.L_x_37025) ;  /* 0x0000000800bc7947 */ /* 0x000fec0003800000 */
.L_x_37030:
[----:B------:R-:W2:Y:S02]  /*17a0*/  LDG.E.64 R2, desc[UR36][R4.64] ;  /* 0x0000002404027981 */ /* 0x000ea4000c1e1b00 */
[----:B--2---:R-:W0:Y:S02]  /*17b0*/  F2I.S64.F64.TRUNC R2, R2 ;  /* 0x0000000200027311 */ /* 0x004e24000030d900 */
[----:B0-----:R-:W-:Y:S01]  /*17c0*/  PRMT R0, R2, 0x7610, R0 ;  /* 0x0000761002007816 */ /* 0x001fe20000000000 */
[----:B------:R-:W-:Y:S06]  /*17d0*/  BRA `(.L_x_37025) ;  /* 0x0000000800ac7947 */ /* 0x000fec0003800000 */
.L_x_37020:
        /* <DEDUP_REMOVED lines=12> */
.L_x_37034:
[----:B------:R-:W2:Y:S02]  /*18a0*/  LDG.E.64 R4, desc[UR36][R4.64] ;  /* 0x0000002404047981 */ /* 0x000ea4000c1e1b00 */
[----:B--2---:R-:W0:Y:S02]  /*18b0*/  F2I.S64.F64.TRUNC R2, R4 ;  /* 0x0000000400027311 */ /* 0x004e24000030d900 */
[----:B0-----:R-:W-:Y:S01]  /*18c0*/  PRMT R0, R2, 0x7610, R0 ;  /* 0x0000761002007816 */ /* 0x001fe20000000000 */
[----:B------:R-:W-:Y:S06]  /*18d0*/  BRA `(.L_x_37025) ;  /* 0x00000008006c7947 */ /* 0x000fec0003800000 */
.L_x_37033:
        /* <DEDUP_REMOVED lines=28> */
.L_x_37036:
        /* <DEDUP_REMOVED lines=15> */
.L_x_37035:
[----:B------:R-:W2:Y:S02]  /*1b90*/  LDG.E.U16 R2, desc[UR36][R4.64] ;  /* 0x0000002404027981 */ /* 0x000ea4000c1e1500 */
[----:B--2---:R-:W-:-:S06]  /*1ba0*/  IMAD.U32 R2, R2, 0x10000, RZ ;  /* 0x0001000002027824 */ /* 0x004fcc00078e00ff */
[----:B------:R-:W0:Y:S02]  /*1bb0*/  F2I.S64.TRUNC R2, R2 ;  /* 0x0000000200027311 */ /* 0x000e24000020d900 */
[----:B0-----:R-:W-:Y:S01]  /*1bc0*/  PRMT R0, R2, 0x7610, R0 ;  /* 0x0000761002007816 */ /* 0x001fe20000000000 */
[----:B------:R-:W-:Y:S06]  /*1bd0*/  BRA `(.L_x_37025) ;  /* 0x0000000400ac7947 */ /* 0x000fec0003800000 */
.L_x_37032:
        /* <DEDUP_REMOVED lines=10> */
.L_x_37039:
        /* <DEDUP_REMOVED lines=21> */
.L_x_37043:
[----:B------:R-:W-:Y:S05]  /*1dd0*/  BSYNC B1 ;  /* 0x0000000000017941 */ /* 0x000fea0003800000 */
.L_x_37042:
[----:B------:R-:W-:Y:S01]  /*1de0*/  IMAD.SHL.U32 R2, R2, 0x100000, RZ ;  /* 0x0010000002027824 */ /* 0x000fe200078e00ff */
[----:B------:R-:W-:-:S04]  /*1df0*/  LEA R3, R0, 0x3b800000, 0x17 ;  /* 0x3b80000000037811 */ /* 0x000fc800078eb8ff */
[----:B------:R-:W-:-:S07]  /*1e00*/  LOP3.LUT R2, R3, R2, R4, 0xfe, !PT ;  /* 0x0000000203027212 */ /* 0x000fce00078efe04 */
.L_x_37041:
[----:B------:R-:W-:Y:S05]  /*1e10*/  BSYNC B0 ;  /* 0x0000000000007941 */ /* 0x000fea0003800000 */
.L_x_37040:
[----:B------:R-:W0:Y:S02]  /*1e20*/  F2I.S64.TRUNC R2, R2 ;  /* 0x0000000200027311 */ /* 0x000e24000020d900 */
[----:B0-----:R-:W-:Y:S01]  /*1e30*/  PRMT R0, R2, 0x7610, R0 ;  /* 0x0000761002007816 */ /* 0x001fe20000000000 */
[----:B------:R-:W-:Y:S06]  /*1e40*/  BRA `(.L_x_37025) ;  /* 0x0000000400107947 */ /* 0x000fec0003800000 */
.L_x_37038:
        /* <DEDUP_REMOVED lines=21> */
.L_x_37047:
[----:B------:R-:W-:Y:S05]  /*1fa0*/  BSYNC B1 ;  /* 0x0000000000017941 */ /* 0x000fea0003800000 */
.L_x_37046:
[----:B------:R-:W-:Y:S01]  /*1fb0*/  IMAD.SHL.U32 R2, R2, 0x200000, RZ ;  /* 0x0020000002027824 */ /* 0x000fe200078e00ff */
[----:B------:R-:W-:-:S04]  /*1fc0*/  LEA R3, R0, 0x37800000, 0x17 ;  /* 0x3780000000037811 */ /* 0x000fc800078eb8ff */
[----:B------:R-:W-:-:S07]  /*1fd0*/  LOP3.LUT R2, R3, R2, R4, 0xfe, !PT ;  /* 0x0000000203027212 */ /* 0x000fce00078efe04 */
.L_x_37045:
[----:B------:R-:W-:Y:S05]  /*1fe0*/  BSYNC B0 ;  /* 0x0000000000007941 */ /* 0x000fea0003800000 */
.L_x_37044:
[----:B------:R-:W0:Y:S02]  /*1ff0*/  F2I.S64.TRUNC R2, R2 ;  /* 0x0000000200027311 */ /* 0x000e24000020d900 */
[----:B0-----:R-:W-:Y:S01]  /*2000*/  PRMT R0, R2, 0x7610, R0 ;  /* 0x0000761002007816 */ /* 0x001fe20000000000 */
[----:B------:R-:W-:Y:S06]  /*2010*/  BRA `(.L_x_37025) ;  /* 0x00000000009c7947 */ /* 0x000fec0003800000 */
.L_x_37037:
        /* <DEDUP_REMOVED lines=14> */
.L_x_37051:
[----:B------:R-:W-:Y:S05]  /*2100*/  BSYNC B0 ;  /* 0x0000000000007941 */ /* 0x000fea0003800000 */
.L_x_37050:
[----:B------:R-:W0:Y:S02]  /*2110*/  F2I.S64.TRUNC R2, R2 ;  /* 0x0000000200027311 */ /* 0x000e24000020d900 */
[----:B0-----:R-:W-:Y:S01]  /*2120*/  PRMT R0, R2, 0x7610, R0 ;  /* 0x0000761002007816 */ /* 0x001fe20000000000 */
[----:B------:R-:W-:Y:S06]  /*2130*/  BRA `(.L_x_37025) ;  /* 0x0000000000547947 */ /* 0x000fec0003800000 */
.L_x_37024:
        /* <DEDUP_REMOVED lines=16> */
.L_x_37052:
[----:B------:R-:W-:Y:S01]  /*2240*/  PRMT R0, RZ, 0x7610, R0 ;  /* 0x00007610ff007816 */ /* 0x000fe20000000000 */
[----:B------:R-:W-:Y:S06]  /*2250*/  BRA `(.L_x_37025) ;  /* 0x00000000000c7947 */ /* 0x000fec0003800000 */
.L_x_37049:
[----:B------:R2:W5:Y:S01]  /*2260*/  LDG.E.U8 R0, desc[UR36][R4.64] ;  /* 0x0000002404007981 */ /* 0x000562000c1e1100 */
[----:B------:R-:W-:Y:S05]  /*2270*/  BRA `(.L_x_37025) ;  /* 0x0000000000047947 */ /* 0x000fea0003800000 */
.L_x_37048:
[----:B------:R1:W5:Y:S02]  /*2280*/  LDG.E.U8 R0, desc[UR36][R4.64] ;  /* 0x0000002404007981 */ /* 0x000364000c1e1100 */
.L_x_37025:
[----:B------:R-:W0:Y:S01]  /*2290*/  LDC.U8 R7, c[0x0][0x421] ;  /* 0x00010840ff077b82 */ /* 0x000e220000000000 */
[----:B-----5:R-:W-:Y:S02]  /*22a0*/  LOP3.LUT R8, R0, 0xff, RZ, 0xc0, !PT ;  /* 0x000000ff00087812 */ /* 0x020fe400078ec0ff */
[----:B------:R-:W-:-:S03]  /*22b0*/  MOV R0, 0x22e0 ;  /* 0x000022e000007802 */ /* 0x000fc60000000f00 */
[----:B01234-:R-:W-:-:S07]  /*22c0*/  IMAD.MOV.U32 R5, RZ, RZ, R8 ;  /* 0x000000ffff057224 */ /* 0x01ffce00078e0008 */
[----:B------:R-:W-:Y:S05]  /*22d0*/  CALL.REL.NOINC `($__internal_77_$__cuda_sm20_div_u16) ;  /* 0x000000a000707944 */ /* 0x000fea0003c00000 */
        /* <DEDUP_REMOVED lines=14> */
.L_x_37056:
[----:B------:R0:W-:Y:S01]  /*23c0*/  STG.E.U8 desc[UR36][R16.64], R5 ;  /* 0x0000000510007986 */ /* 0x0001e2000c101124 */
[----:B------:R-:W-:Y:S05]  /*23d0*/  BRA `(.L_x_37058) ;  /* 0x0000000c00607947 */ /* 0x000fea0003800000 */
.L_x_37055:
        /* <DEDUP_REMOVED lines=10> */
.L_x_37060:
[----:B------:R-:W-:-:S05]  /*2480*/  LOP3.LUT R5, R5, 0xffff, RZ, 0xc0, !PT ;  /* 0x0000ffff05057812 */ /* 0x000fca00078ec0ff */
[----:B------:R0:W-:Y:S01]  /*2490*/  STG.E desc[UR36][R16.64], R5 ;  /* 0x0000000510007986 */ /* 0x0001e2000c101924 */
[----:B------:R-:W-:Y:S05]  /*24a0*/  BRA `(.L_x_37058) ;  /* 0x0000000c002c7947 */ /* 0x000fea0003800000 */
.L_x_37059:
[----:B------:R0:W-:Y:S01]  /*24b0*/  STG.E.U16 desc[UR36][R16.64], R5 ;  /* 0x0000000510007986 */ /* 0x0001e2000c101524 */
[----:B------:R-:W-:Y:S05]  /*24c0*/  BRA `(.L_x_37058) ;  /* 0x0000000c00247947 */ /* 0x000fea0003800000 */
.L_x_37054:
        /* <DEDUP_REMOVED lines=9> */
.L_x_37062:
[----:B------:R-:W0:Y:S02]  /*2560*/  I2F.U16 R0, R5 ;  /* 0x0000000500007306 */ /* 0x000e240000101000 */
[----:B0-----:R-:W-:-:S05]  /*2570*/  F2FP.F16.F32.PACK_AB R0, RZ, R0 ;  /* 0x00000000ff00723e */ /* 0x001fca00000000ff */
[----:B------:R0:W-:Y:S01]  /*2580*/  STG.E.U16 desc[UR36][R16.64], R0 ;  /* 0x0000000010007986 */ /* 0x0001e2000c101524 */
[----:B------:R-:W-:Y:S05]  /*2590*/  BRA `(.L_x_37058) ;  /* 0x0000000800f07947 */ /* 0x000fea0003800000 */
.L_x_37061:
        /* <DEDUP_REMOVED lines=10> */
.L_x_37064:
[----:B------:R-:W0:Y:S02]  /*2640*/  I2F.U16 R5, R5 ;  /* 0x0000000500057306 */ /* 0x000e240000101000 */
[----:B0-----:R-:W-:-:S04]  /*2650*/  F2FP.F16.F32.PACK_AB R3, RZ, R5 ;  /* 0x00000005ff03723e */ /* 0x001fc800000000ff */
[----:B------:R-:W-:-:S05]  /*2660*/  PRMT R3, R3, 0x5410, RZ ;  /* 0x0000541003037816 */ /* 0x000fca00000000ff */
[----:B------:R0:W-:Y:S01]  /*2670*/  STG.E desc[UR36][R16.64], R3 ;  /* 0x0000000310007986 */ /* 0x0001e2000c101924 */
[----:B------:R-:W-:Y:S05]  /*2680*/  BRA `(.L_x_37058) ;  /* 0x0000000800b47947 */ /* 0x000fea0003800000 */
.L_x_37063:
[----:B------:R-:W0:Y:S02]  /*2690*/  I2F.F64.U16 R2, R5 ;  /* 0x0000000500027312 */ /* 0x000e240000101800 */
[----:B0-----:R0:W-:Y:S01]  /*26a0*/  STG.E.64 desc[UR36][R16.64], R2 ;  /* 0x0000000210007986 */ /* 0x0011e2000c101b24 */
[----:B------:R-:W-:Y:S05]  /*26b0*/  BRA `(.L_x_37058) ;  /* 0x0000000800a87947 */ /* 0x000fea0003800000 */
.L_x_37053:
        /* <DEDUP_REMOVED lines=12> */
.L_x_37067:
[----:B------:R-:W0:Y:S01]  /*2780*/  I2F.F64.U16 R4, R5 ;  /* 0x0000000500047312 */ /* 0x000e220000101800 */
[----:B------:R-:W-:-:S05]  /*2790*/  CS2R R6, SRZ ;  /* 0x0000000000067805 */ /* 0x000fca000001ff00 */
[----:B0-----:R0:W-:Y:S01]  /*27a0*/  STG.E.128 desc[UR36][R16.64], R4 ;  /* 0x0000000410007986 */ /* 0x0011e2000c101d24 */
[----:B------:R-:W-:Y:S05]  /*27b0*/  BRA `(.L_x_37058) ;  /* 0x0000000800687947 */ /* 0x000fea0003800000 */
.L_x_37066:
        /* <DEDUP_REMOVED lines=21> */
.L_x_37071:
[----:B------:R-:W-:Y:S05]  /*2910*/  BSYNC B0 ;  /* 0x0000000000007941 */ /* 0x000fea0003800000 */
.L_x_37070:
[----:B------:R-:W-:-:S05]  /*2920*/  LOP3.LUT R3, R0, R3, RZ, 0xfc, !PT ;  /* 0x0000000300037212 */ /* 0x000fca00078efcff */
[----:B------:R0:W-:Y:S01]  /*2930*/  STG.E.U8 desc[UR36][R16.64], R3 ;  /* 0x0000000310007986 */ /* 0x0001e2000c101124 */
[----:B------:R-:W-:Y:S05]  /*2940*/  BRA `(.L_x_37058) ;  /* 0x0000000800047947 */ /* 0x000fea0003800000 */
.L_x_37069:
        /* <DEDUP_REMOVED lines=13> */
.L_x_37073:
[----:B------:R-:W-:Y:S01]  /*2a20*/  IMAD.MOV.U32 R0, RZ, RZ, 0x7f ;  /* 0x0000007fff007424 */ /* 0x000fe200078e00ff */
[----:B------:R-:W-:-:S04]  /*2a30*/  ISETP.GT.U32.AND P0, PT, R2, 0x7f800000, PT ;  /* 0x7f8000000200780c */ /* 0x000fc80003f04070 */
[----:B------:R-:W-:-:S09]  /*2a40*/  SEL R0, R0, 0x7c, P0 ;  /* 0x0000007c00007807 */ /* 0x000fd20000000000 */
.L_x_37074:
[----:B------:R-:W-:Y:S05]  /*2a50*/  BSYNC B0 ;  /* 0x0000000000007941 */ /* 0x000fea0003800000 */
.L_x_37072:
[----:B------:R-:W-:-:S04]  /*2a60*/  LOP3.LUT R2, R5, 0x80000000, RZ, 0xc0, !PT ;  /* 0x8000000005027812 */ /* 0x000fc800078ec0ff */
[----:B------:R-:W-:-:S04]  /*2a70*/  SHF.R.U32.HI R3, RZ, 0x18, R2 ;  /* 0x00000018ff037819 */ /* 0x000fc80000011602 */
[----:B------:R-:W-:-:S05]  /*2a80*/  LOP3.LUT R3, R0, R3, RZ, 0xfc, !PT ;  /* 0x0000000300037212 */ /* 0x000fca00078efcff */
[----:B------:R0:W-:Y:S01]  /*2a90*/  STG.E.U8 desc[UR36][R16.64], R3 ;  /* 0x0000000310007986 */ /* 0x0001e2000c101124 */
[----:B------:R-:W-:Y:S05]  /*2aa0*/  BRA `(.L_x_37058) ;  /* 0x0000000400ac7947 */ /* 0x000fea0003800000 */
.L_x_37068:
[----:B------:R-:W0:Y:S02]  /*2ab0*/  I2F.U16 R0, R5 ;  /* 0x0000000500007306 */ /* 0x000e240000101000 */
[----:B0-----:R-:W-:-:S05]  /*2ac0*/  F2FP.BF16.F32.PACK_AB R0, RZ, R0 ;  /* 0x00000000ff00723e */ /* 0x001fca00000010ff */
[----:B------:R0:W-:Y:S01]  /*2ad0*/  STG.E.U16 desc[UR36][R16.64], R0 ;  /* 0x0000000010007986 */ /* 0x0001e2000c101524 */
[----:B------:R-:W-:Y:S05]  /*2ae0*/  BRA `(.L_x_37058) ;  /* 0x00000004009c7947 */ /* 0x000fea0003800000 */
.L_x_37065:
        /* <DEDUP_REMOVED lines=10> */
.L_x_37077:
        /* <DEDUP_REMOVED lines=17> */
.L_x_37080:
[----:B------:R-:W-:-:S04]  /*2ca0*/  LOP3.LUT R2, R5, 0x80000000, RZ, 0xc0, !PT ;  /* 0x8000000005027812 */ /* 0x000fc800078ec0ff */
[----:B------:R-:W-:-:S04]  /*2cb0*/  SHF.R.U32.HI R3, RZ, 0x18, R2 ;  /* 0x00000018ff037819 */ /* 0x000fc80000011602 */
[----:B------:R-:W-:-:S04]  /*2cc0*/  LOP3.LUT R0, R0, R3, RZ, 0xfc, !PT ;  /* 0x0000000300007212 */ /* 0x000fc800078efcff */
[----:B------:R-:W-:-:S07]  /*2cd0*/  PRMT R8, R0, 0x7610, R8 ;  /* 0x0000761000087816 */ /* 0x000fce0000000008 */
.L_x_37079:
[----:B------:R-:W-:Y:S05]  /*2ce0*/  BSYNC B0 ;  /* 0x0000000000007941 */ /* 0x000fea0003800000 */
.L_x_37078:
[----:B------:R3:W-:Y:S01]  /*2cf0*/  STG.E.U8 desc[UR36][R16.64], R8 ;  /* 0x0000000810007986 */ /* 0x0007e2000c101124 */
[----:B------:R-:W-:Y:S05]  /*2d00*/  BRA `(.L_x_37058) ;  /* 0x0000000400147947 */ /* 0x000fea0003800000 */
.L_x_37076:
        /* <DEDUP_REMOVED lines=17> */
.L_x_37083:
[----:B------:R-:W-:-:S04]  /*2e20*/  LOP3.LUT R2, R5, 0x80000000, RZ, 0xc0, !PT ;  /* 0x8000000005027812 */ /* 0x000fc800078ec0ff */
[----:B------:R-:W-:-:S04]  /*2e30*/  SHF.R.U32.HI R3, RZ, 0x18, R2 ;  /* 0x00000018ff037819 */ /* 0x000fc80000011602 */
[----:B------:R-:W-:-:S04]  /*2e40*/  LOP3.LUT R0, R0, R3, RZ, 0xfc, !PT ;  /* 0x0000000300007212 */ /* 0x000fc800078efcff */
[----:B------:R-:W-:-:S07]  /*2e50*/  PRMT R8, R0, 0x7610, R8 ;  /* 0x0000761000087816 */ /* 0x000fce0000000008 */
.L_x_37082:
[----:B------:R-:W-:Y:S05]  /*2e60*/  BSYNC B0 ;  /* 0x0000000000007941 */ /* 0x000fea0003800000 */
.L_x_37081:
[----:B------:R0:W-:Y:S01]  /*2e70*/  STG.E.U8 desc[UR36][R16.64], R8 ;  /* 0x0000000810007986 */ /* 0x0001e2000c101124 */
[----:B------:R-:W-:Y:S05]  /*2e80*/  BRA `(.L_x_37058) ;  /* 0x0000000000b47947 */ /* 0x000fea0003800000 */
.L_x_37075:
        /* <DEDUP_REMOVED lines=22> */
.L_x_37057:
        /* <DEDUP_REMOVED lines=16> */
.L_x_37086:
[----:B------:R-:W-:Y:S05]  /*30f0*/  BRA `(.L_x_37058) ;  /* 0x0000000000187947 */ /* 0x000fea0003800000 */
.L_x_37085:
[----:B------:R-:W-:Y:S01]  /*3100*/  LOP3.LUT R2, R5, 0xffff, RZ, 0xc0, !PT ;  /* 0x0000ffff05027812 */ /* 0x000fe200078ec0ff */
[----:B------:R-:W-:-:S05]  /*3110*/  IMAD.MOV.U32 R3, RZ, RZ, RZ ;  /* 0x000000ffff037224 */ /* 0x000fca00078e00ff */
[----:B------:R2:W-:Y:S01]  /*3120*/  STG.E.64 desc[UR36][R16.64], R2 ;  /* 0x0000000210007986 */ /* 0x0005e2000c101b24 */
[----:B------:R-:W-:Y:S05]  /*3130*/  BRA `(.L_x_37058) ;  /* 0x0000000000087947 */ /* 0x000fea0003800000 */
.L_x_37084:
[----:B------:R-:W-:-:S05]  /*3140*/  LOP3.LUT R5, R5, 0xffff, RZ, 0xc0, !PT ;  /* 0x0000ffff05057812 */ /* 0x000fca00078ec0ff */
[----:B------:R0:W-:Y:S02]  /*3150*/  STG.E desc[UR36][R16.64], R5 ;  /* 0x0000000510007986 */ /* 0x0001e4000c101924 */
.L_x_37058:
[----:B------:R-:W-:-:S04]  /*3160*/  IMAD R18, R23, 0x200, R18 ;  /* 0x0000020017127824 */ /* 0x000fc800078e0212 */
[----:B------:R-:W-:-:S07]  /*3170*/  VIADD R19, R18, 0x80 ;  /* 0x0000008012137836 */ /* 0x000fce0000000000 */
.L_x_37018:
[----:B------:R-:W-:Y:S05]  /*3180*/  BSYNC B6 ;  /* 0x0000000000067941 */ /* 0x000fea0003800000 */
.L_x_37017:
        /* <DEDUP_REMOVED lines=307> */
.L_x_37089:
        /* <DEDUP_REMOVED lines=20> */
.L_x_37093:
[----:B------:R4:W5:Y:S01]  /*4600*/  LDG.E.U8 R0, desc[UR36][R4.64] ;  /* 0x0000002404007981 */ /* 0x000962000c1e1100 */
[----:B------:R-:W-:Y:S05]  /*4610*/  BRA `(.L_x_37095) ;  /* 0x0000000c00647947 */ /* 0x000fea0003800000 */
.L_x_37092:
        /* <DEDUP_REMOVED lines=8> */
.L_x_37097:
[----:B------:R0:W5:Y:S01]  /*46a0*/  LDG.E.U8 R0, desc[UR36][R4.64] ;  /* 0x0000002404007981 */ /* 0x000162000c1e1100 */
[----:B------:R-:W-:Y:S05]  /*46b0*/  BRA `(.L_x_37095) ;  /* 0x0000000c003c7947 */ /* 0x000fea0003800000 */
.L_x_37096:
[----:B------:R0:W5:Y:S01]  /*46c0*/  LDG.E.U16 R0, desc[UR36][R4.64] ;  /* 0x0000002404007981 */ /* 0x000162000c1e1500 */
[----:B------:R-:W-:Y:S05]  /*46d0*/  BRA `(.L_x_37095) ;  /* 0x0000000c00347947 */ /* 0x000fea0003800000 */
.L_x_37091:
        /* <DEDUP_REMOVED lines=10> */
.L_x_37099:
[----:B------:R-:W2:Y:S02]  /*4780*/  LDG.E.U16 R2, desc[UR36][R4.64] ;  /* 0x0000002404027981 */ /* 0x000ea4000c1e1500 */
[----:B--2---:R-:W-:-:S06]  /*4790*/  HADD2.F32 R2, -RZ, R2.H0_H0 ;  /* 0x20000002ff027230 */ /* 0x004fcc0000004100 */
[----:B------:R-:W0:Y:S02]  /*47a0*/  F2I.S64.TRUNC R2, R2 ;  /* 0x0000000200027311 */ /* 0x000e24000020d900 */
[----:B0-----:R-:W-:Y:S01]  /*47b0*/  PRMT R0, R2, 0x7610, R0 ;  /* 0x0000761002007816 */ /* 0x001fe20000000000 */
[----:B------:R-:W-:Y:S06]  /*47c0*/  BRA `(.L_x_37095) ;  /* 0x0000000800f87947 */ /* 0x000fec0003800000 */
.L_x_37098:
        /* <DEDUP_REMOVED lines=10> */
.L_x_37101:
[----:B------:R-:W2:Y:S02]  /*4870*/  LDG.E.U16 R4, desc[UR36][R4.64] ;  /* 0x0000002404047981 */ /* 0x000ea4000c1e1500 */
[----:B--2---:R-:W-:-:S06]  /*4880*/  HADD2.F32 R2, -RZ, R4.H0_H0 ;  /* 0x20000004ff027230 */ /* 0x004fcc0000004100 */
[----:B------:R-:W0:Y:S02]  /*4890*/  F2I.S64.TRUNC R2, R2 ;  /* 0x0000000200027311 */ /* 0x000e24000020d900 */
[----:B0-----:R-:W-:Y:S01]  /*48a0*/  PRMT R0, R2, 0x7610, R0 ;  /* 0x0000761002007816 */ /* 0x001fe20000000000 */
[----:B------:R-:W-:Y:S06]  /*48b0*/  BRA `(.L_x_37095) ;  /* 0x0000000800bc7947 */ /* 0x000fec0003800000 */
.L_x_37100:
[----:B------:R-:W2:Y:S02]  /*48c0*/  LDG.E.64 R2, desc[UR36][R4.64] ;  /* 0x0000002404027981 */ /* 0x000ea4000c1e1b00 */
[----:B--2---:R-:W0:Y:S02]  /*48d0*/  F2I.S64.F64.TRUNC R2, R2 ;  /* 0x0000000200027311 */ /* 0x004e24000030d900 */
[----:B0-----:R-:W-:Y:S01]  /*48e0*/  PRMT R0, R2, 0x7610, R0 ;  /* 0x0000761002007816 */ /* 0x001fe20000000000 */
[----:B------:R-:W-:Y:S06]  /*48f0*/  BRA `(.L_x_37095) ;  /* 0x0000000800ac7947 */ /* 0x000fec0003800000 */
.L_x_37090:
        /* <DEDUP_REMOVED lines=12> */
.L_x_37104:
[----:B------:R-:W2:Y:S02]  /*49c0*/  LDG.E.64 R4, desc[UR36][R4.64] ;  /* 0x0000002404047981 */ /* 0x000ea4000c1e1b00 */
[----:B--2---:R-:W0:Y:S02]  /*49d0*/  F2I.S64.F64.TRUNC R2, R4 ;  /* 0x0000000400027311 */ /* 0x004e24000030d900 */
[----:B0-----:R-:W-:Y:S01]  /*49e0*/  PRMT R0, R2, 0x7610, R0 ;  /* 0x0000761002007816 */ /* 0x001fe20000000000 */
[----:B------:R-:W-:Y:S06]  /*49f0*/  BRA `(.L_x_37095) ;  /* 0x00000008006c7947 */ /* 0x000fec0003800000 */
.L_x_37103:
        /* <DEDUP_REMOVED lines=28> */
.L_x_37106:
        /* <DEDUP_REMOVED lines=15> */
.L_x_37105:
[----:B------:R-:W2:Y:S02]  /*4cb0*/  LDG.E.U16 R2, desc[UR36][R4.64] ;  /* 0x0000002404027981 */ /* 0x000ea4000c1e1500 */
[----:B--2---:R-:W-:-:S06]  /*4cc0*/  IMAD.U32 R2, R2, 0x10000, RZ ;  /* 0x0001000002027824 */ /* 0x004fcc00078e00ff */
[----:B------:R-:W0:Y:S02]  /*4cd0*/  F2I.S64.TRUNC R2, R2 ;  /* 0x0000000200027311 */ /* 0x000e24000020d900 */
[----:B0-----:R-:W-:Y:S01]  /*4ce0*/  PRMT R0, R2, 0x7610, R0 ;  /* 0x0000761002007816 */ /* 0x001fe20000000000 */
[----:B------:R-:W-:Y:S06]  /*4cf0*/  BRA `(.L_x_37095) ;  /* 0x0000000400ac7947 */ /* 0x000fec0003800000 */
.L_x_37102:
        /* <DEDUP_REMOVED lines=10> */
.L_x_37109:
        /* <DEDUP_REMOVED lines=21> */
.L_x_37113:
[----:B------:R-:W-:Y:S05]  /*4ef0*/  BSYNC B1 ;  /* 0x0000000000017941 */ /* 0x000fea0003800000 */
.L_x_37112:
[----:B------:R-:W-:Y:S01]  /*4f00*/  IMAD.SHL.U32 R2, R2, 0x100000, RZ ;  /* 0x0010000002027824 */ /* 0x000fe200078e00ff */
[----:B------:R-:W-:-:S04]  /*4f10*/  LEA R3, R0, 0x3b800000, 0x17 ;  /* 0x3b80000000037811 */ /* 0x000fc800078eb8ff */
[----:B------:R-:W-:-:S07]  /*4f20*/  LOP3.LUT R2, R3, R2, R4, 0xfe, !PT ;  /* 0x0000000203027212 */ /* 0x000fce00078efe04 */
.L_x_37111:
[----:B------:R-:W-:Y:S05]  /*4f30*/  BSYNC B0 ;  /* 0x0000000000007941 */ /* 0x000fea0003800000 */
.L_x_37110:
[----:B------:R-:W0:Y:S02]  /*4f40*/  F2I.S64.TRUNC R2, R2 ;  /* 0x0000000200027311 */ /* 0x000e24000020d900 */
[----:B0-----:R-:W-:Y:S01]  /*4f50*/  PRMT R0, R2, 0x7610, R0 ;  /* 0x0000761002007816 */ /* 0x001fe20000000000 */
[----:B------:R-:W-:Y:S06]  /*4f60*/  BRA `(.L_x_37095) ;  /* 0x0000000400107947 */ /* 0x000fec0003800000 */
.L_x_37108:
        /* <DEDUP_REMOVED lines=21> */
.L_x_37117:
[----:B------:R-:W-:Y:S05]  /*50c0*/  BSYNC B1 ;  /* 0x0000000000017941 */ /* 0x000fea0003800000 */
.L_x_37116:
[----:B------:R-:W-:Y:S01]  /*50d0*/  IMAD.SHL.U32 R2, R2, 0x200000, RZ ;  /* 0x0020000002027824 */ /* 0x000fe200078e00ff */
[----:B------:R-:W-:-:S04]  /*50e0*/  LEA R3, R0, 0x37800000, 0x17 ;  /* 0x3780000000037811 */ /* 0x000fc800078eb8ff */
[----:B------:R-:W-:-:S07]  /*50f0*/  LOP3.LUT R2, R3, R2, R4, 0xfe, !PT ;  /* 0x0000000203027212 */ /* 0x000fce00078efe04 */
.L_x_37115:
[----:B------:R-:W-:Y:S05]  /*5100*/  BSYNC B0 ;  /* 0x0000000000007941 */ /* 0x000fea0003800000 */
.L_x_37114:
[----:B------:R-:W0:Y:S02]  /*5110*/  F2I.S64.TRUNC R2, R2 ;  /* 0x0000000200027311 */ /* 0x000e24000020d900 */
[----:B0-----:R-:W-:Y:S01]  /*5120*/  PRMT R0, R2, 0x7610, R0 ;  /* 0x0000761002007816 */ /* 0x001fe20000000000 */
[----:B------:R-:W-:Y:S06]  /*5130*/  BRA `(.L_x_37095) ;  /* 0x00000000009c7947 */ /* 0x000fec0003800000 */
.L_x_37107:
        /* <DEDUP_REMOVED lines=14> */
.L_x_37121:
[----:B------:R-:W-:Y:S05]  /*5220*/  BSYNC B0 ;  /* 0x0000000000007941 */ /* 0x000fea0003800000 */
.L_x_37120:
[----:B------:R-:W0:Y:S02]  /*5230*/  F2I.S64.TRUNC R2, R2 ;  /* 0x0000000200027311 */ /* 0x000e24000020d900 */
[----:B0-----:R-:W-:Y:S01]  /*5240*/  PRMT R0, R2, 0x7610, R0 ;  /* 0x0000761002007816 */ /* 0x001fe20000000000 */
[----:B------:R-:W-:Y:S06]  /*5250*/  BRA `(.L_x_37095) ;  /* 0x0000000000547947 */ /* 0x000fec0003800000 */
.L_x_37094:
        /* <DEDUP_REMOVED lines=16> */
.L_x_37122:
[----:B------:R-:W-:Y:S01]  /*5360*/  PRMT R0, RZ, 0x7610, R0 ;  /* 0x00007610ff007816 */ /* 0x000fe20000000000 */
[----:B------:R-:W-:Y:S06]  /*5370*/  BRA `(.L_x_37095) ;  /* 0x00000000000c7947 */ /* 0x000fec0003800000 */
.L_x_37119:
[----:B------:R1:W5:Y:S01]  /*5380*/  LDG.E.U8 R0, desc[UR36][R4.64] ;  /* 0x0000002404007981 */ /* 0x000362000c1e1100 */
[----:B------:R-:W-:Y:S05]  /*5390*/  BRA `(.L_x_37095) ;  /* 0x0000000000047947 */ /* 0x000fea0003800000 */
.L_x_37118:
[----:B------:R2:W5:Y:S02]  /*53a0*/  LDG.E.U8 R0, desc[UR36][R4.64] ;  /* 0x0000002404007981 */ /* 0x000564000c1e1100 */
.L_x_37095:
        /* <DEDUP_REMOVED lines=19> */
.L_x_37126:
[----:B------:R0:W-:Y:S01]  /*54e0*/  STG.E.U8 desc[UR36][R16.64], R5 ;  /* 0x0000000510007986 */ /* 0x0001e2000c101124 */
[----:B------:R-:W-:Y:S05]  /*54f0*/  BRA `(.L_x_37128) ;  /* 0x0000000c00607947 */ /* 0x000fea0003800000 */
.L_x_37125:
        /* <DEDUP_REMOVED lines=10> */
.L_x_37130:
[----:B------:R-:W-:-:S05]  /*55a0*/  LOP3.LUT R5, R5, 0xffff, RZ, 0xc0, !PT ;  /* 0x0000ffff05057812 */ /* 0x000fca00078ec0ff */
[----:B------:R3:W-:Y:S01]  /*55b0*/  STG.E desc[UR36][R16.64], R5 ;  /* 0x0000000510007986 */ /* 0x0007e2000c101924 */
[----:B------:R-:W-:Y:S05]  /*55c0*/  BRA `(.L_x_37128) ;  /* 0x0000000c002c7947 */ /* 0x000fea0003800000 */
.L_x_37129:
[----:B------:R2:W-:Y:S01]  /*55d0*/  STG.E.U16 desc[UR36][R16.64], R5 ;  /* 0x0000000510007986 */ /* 0x0005e2000c101524 */
[----:B------:R-:W-:Y:S05]  /*55e0*/  BRA `(.L_x_37128) ;  /* 0x0000000c00247947 */ /* 0x000fea0003800000 */
.L_x_37124:
        /* <DEDUP_REMOVED lines=9> */
.L_x_37132:
[----:B------:R-:W0:Y:S02]  /*5680*/  I2F.U16 R0, R5 ;  /* 0x0000000500007306 */ /* 0x000e240000101000 */
[----:B0-----:R-:W-:-:S05]  /*5690*/  F2FP.F16.F32.PACK_AB R0, RZ, R0 ;  /* 0x00000000ff00723e */ /* 0x001fca00000000ff */
[----:B------:R0:W-:Y:S01]  /*56a0*/  STG.E.U16 desc[UR36][R16.64], R0 ;  /* 0x0000000010007986 */ /* 0x0001e2000c101524 */
[----:B------:R-:W-:Y:S05]  /*56b0*/  BRA `(.L_x_37128) ;  /* 0x0000000800f07947 */ /* 0x000fea0003800000 */
.L_x_37131:
        /* <DEDUP_REMOVED lines=10> */
.L_x_37134:
[----:B------:R-:W0:Y:S02]  /*5760*/  I2F.U16 R5, R5 ;  /* 0x0000000500057306 */ /* 0x000e240000101000 */
[----:B0-----:R-:W-:-:S04]  /*5770*/  F2FP.F16.F32.PACK_AB R3, RZ, R5 ;  /* 0x00000005ff03723e */ /* 0x001fc800000000ff */
[----:B------:R-:W-:-:S05]  /*5780*/  PRMT R3, R3, 0x5410, RZ ;  /* 0x0000541003037816 */ /* 0x000fca00000000ff */
[----:B------:R0:W-:Y:S01]  /*5790*/  STG.E desc[UR36][R16.64], R3 ;  /* 0x0000000310007986 */ /* 0x0001e2000c101924 */
[----:B------:R-:W-:Y:S05]  /*57a0*/  BRA `(.L_x_37128) ;  /* 0x0000000800b47947 */ /* 0x000fea0003800000 */
.L_x_37133:
[----:B------:R-:W0:Y:S02]  /*57b0*/  I2F.F64.U16 R2, R5 ;  /* 0x0000000500027312 */ /* 0x000e240000101800 */
[----:B0-----:R0:W-:Y:S01]  /*57c0*/  STG.E.64 desc[UR36][R16.64], R2 ;  /* 0x0000000210007986 */ /* 0x0011e2000c101b24 */
[----:B------:R-:W-:Y:S05]  /*57d0*/  BRA `(.L_x_37128) ;  /* 0x0000000800a87947 */ /* 0x000fea0003800000 */
.L_x_37123:
        /* <DEDUP_REMOVED lines=12> */
.L_x_37137:
[----:B------:R-:W0:Y:S01]  /*58a0*/  I2F.F64.U16 R4, R5 ;  /* 0x0000000500047312 */ /* 0x000e220000101800 */
[----:B------:R-:W-:-:S05]  /*58b0*/  CS2R R6, SRZ ;  /* 0x0000000000067805 */ /* 0x000fca000001ff00 */
[----:B0-----:R0:W-:Y:S01]  /*58c0*/  STG.E.128 desc[UR36][R16.64], R4 ;  /* 0x0000000410007986 */ /* 0x0011e2000c101d24 */
[----:B------:R-:W-:Y:S05]  /*58d0*/  BRA `(.L_x_37128) ;  /* 0x0000000800687947 */ /* 0x000fea0003800000 */
.L_x_37136:
        /* <DEDUP_REMOVED lines=21> */
.L_x_37141:
[----:B------:R-:W-:Y:S05]  /*5a30*/  BSYNC B0 ;  /* 0x0000000000007941 */ /* 0x000fea0003800000 */
.L_x_37140:
[----:B------:R-:W-:-:S05]  /*5a40*/  LOP3.LUT R3, R0, R3, RZ, 0xfc, !PT ;  /* 0x0000000300037212 */ /* 0x000fca00078efcff */
[----:B------:R0:W-:Y:S01]  /*5a50*/  STG.E.U8 desc[UR36][R16.64], R3 ;  /* 0x0000000310007986 */ /* 0x0001e2000c101124 */
[----:B------:R-:W-:Y:S05]  /*5a60*/  BRA `(.L_x_37128) ;  /* 0x0000000800047947 */ /* 0x000fea0003800000 */
.L_x_37139:
        /* <DEDUP_REMOVED lines=13> */
.L_x_37143:
[----:B------:R-:W-:Y:S01]  /*5b40*/  IMAD.MOV.U32 R0, RZ, RZ, 0x7f ;  /* 0x0000007fff007424 */ /* 0x000fe200078e00ff */
[----:B------:R-:W-:-:S04]  /*5b50*/  ISETP.GT.U32.AND P0, PT, R2, 0x7f800000, PT ;  /* 0x7f8000000200780c */ /* 0x000fc80003f04070 */
[----:B------:R-:W-:-:S09]  /*5b60*/  SEL R0, R0, 0x7c, P0 ;  /* 0x0000007c00007807 */ /* 0x000fd20000000000 */
.L_x_37144:
[----:B------:R-:W-:Y:S05]  /*5b70*/  BSYNC B0 ;  /* 0x0000000000007941 */ /* 0x000fea0003800000 */
.L_x_37142:
[----:B------:R-:W-:-:S04]  /*5b80*/  LOP3.LUT R2, R5, 0x80000000, RZ, 0xc0, !PT ;  /* 0x8000000005027812 */ /* 0x000fc800078ec0ff */
[----:B------:R-:W-:-:S04]  /*5b90*/  SHF.R.U32.HI R3, RZ, 0x18, R2 ;  /* 0x00000018ff037819 */ /* 0x000fc80000011602 */
[----:B------:R-:W-:-:S05]  /*5ba0*/  LOP3.LUT R3, R0, R3, RZ, 0xfc, !PT ;  /* 0x0000000300037212 */ /* 0x000fca00078efcff */
[----:B------:R0:W-:Y:S01]  /*5bb0*/  STG.E.U8 desc[UR36][R16.64], R3 ;  /* 0x0000000310007986 */ /* 0x0001e2000c101124 */
[----:B------:R-:W-:Y:S05]  /*5bc0*/  BRA `(.L_x_37128) ;  /* 0x0000000400ac7947 */ /* 0x000fea0003800000 */
.L_x_37138:
[----:B------:R-:W0:Y:S02]  /*5bd0*/  I2F.U16 R0, R5 ;  /* 0x0000000500007306 */ /* 0x000e240000101000 */
[----:B0-----:R-:W-:-:S05]  /*5be0*/  F2FP.BF16.F32.PACK_AB R0, RZ, R0 ;  /* 0x00000000ff00723e */ /* 0x001fca00000010ff */
[----:B------:R0:W-:Y:S01]  /*5bf0*/  STG.E.U16 desc[UR36][R16.64], R0 ;  /* 0x0000000010007986 */ /* 0x0001e2000c101524 */
[----:B------:R-:W-:Y:S05]  /*5c00*/  BRA `(.L_x_37128) ;  /* 0x00000004009c7947 */ /* 0x000fea0003800000 */
.L_x_37135:
        /* <DEDUP_REMOVED lines=10> */
.L_x_37147:
        /* <DEDUP_REMOVED lines=17> */
.L_x_37150:
[----:B------:R-:W-:-:S04]  /*5dc0*/  LOP3.LUT R2, R5, 0x80000000, RZ, 0xc0, !PT ;  /* 0x8000000005027812 */ /* 0x000fc800078ec0ff */
[----:B------:R-:W-:-:S04]  /*5dd0*/  SHF.R.U32.HI R3, RZ, 0x18, R2 ;  /* 0x00000018ff037819 */ /* 0x000fc80000011602 */
[----:B------:R-:W-:-:S04]  /*5de0*/  LOP3.LUT R0, R0, R3, RZ, 0xfc, !PT ;  /* 0x0000000300007212 */ /* 0x000fc800078efcff */
[----:B------:R-:W-:-:S07]  /*5df0*/  PRMT R8, R0, 0x7610, R8 ;  /* 0x0000761000087816 */ /* 0x000fce0000000008 */
.L_x_37149:
[----:B------:R-:W-:Y:S05]  /*5e00*/  BSYNC B0 ;  /* 0x0000000000007941 */ /* 0x000fea0003800000 */
.L_x_37148:
[----:B------:R0:W-:Y:S01]  /*5e10*/  STG.E.U8 desc[UR36][R16.64], R8 ;  /* 0x0000000810007986 */ /* 0x0001e2000c101124 */
[----:B------:R-:W-:Y:S05]  /*5e20*/  BRA `(.L_x_37128) ;  /* 0x0000000400147947 */ /* 0x000fea0003800000 */
.L_x_37146:
        /* <DEDUP_REMOVED lines=17> */
.L_x_37153:
[----:B------:R-:W-:-:S04]  /*5f40*/  LOP3.LUT R2, R5, 0x80000000, RZ, 0xc0, !PT ;  /* 0x8000000005027812 */ /* 0x000fc800078ec0ff */
[----:B------:R-:W-:-:S04]  /*5f50*/  SHF.R.U32.HI R3, RZ, 0x18, R2 ;  /* 0x00000018ff037819 */ /* 0x000fc80000011602 */
[----:B------:R-:W-:-:S04]  /*5f60*/  LOP3.LUT R0, R0, R3, RZ, 0xfc, !PT ;  /* 0x0000000300007212 */ /* 0x000fc800078efcff */
[----:B------:R-:W-:-:S07]  /*5f70*/  PRMT R8, R0, 0x7610, R8 ;  /* 0x0000761000087816 */ /* 0x000fce0000000008 */
.L_x_37152:
[----:B------:R-:W-:Y:S05]  /*5f80*/  BSYNC B0 ;  /* 0x0000000000007941 */ /* 0x000fea0003800000 */
.L_x_37151:
[----:B------:R0:W-:Y:S01]  /*5f90*/  STG.E.U8 desc[UR36][R16.64], R8 ;  /* 0x0000000810007986 */ /* 0x0001e2000c101124 */
[----:B------:R-:W-:Y:S05]  /*5fa0*/  BRA `(.L_x_37128) ;  /* 0x0000000000b47947 */ /* 0x000fea0003800000 */
.L_x_37145:
        /* <DEDUP_REMOVED lines=22> */
.L_x_37127:
        /* <DEDUP_REMOVED lines=16> */
.L_x_37156:
[----:B------:R-:W-:Y:S05]  /*6210*/  BRA `(.L_x_37128) ;  /* 0x0000000000187947 */ /* 0x000fea0003800000 */
.L_x_37155:
[----:B------:R-:W-:Y:S01]  /*6220*/  LOP3.LUT R2, R5, 0xffff, RZ, 0xc0, !PT ;  /* 0x0000ffff05027812 */ /* 0x000fe200078ec0ff */
[----:B------:R-:W-:-:S05]  /*6230*/  IMAD.MOV.U32 R3, RZ, RZ, RZ ;  /* 0x000000ffff037224 */ /* 0x000fca00078e00ff */
[----:B------:R0:W-:Y:S01]  /*6240*/  STG.E.64 desc[UR36][R16.64], R2 ;  /* 0x0000000210007986 */ /* 0x0001e2000c101b24 */
[----:B------:R-:W-:Y:S05]  /*6250*/  BRA `(.L_x_37128) ;  /* 0x0000000000087947 */ /* 0x000fea0003800000 */
.L_x_37154:
[----:B------:R-:W-:-:S05]  /*6260*/  LOP3.LUT R5, R5, 0xffff, RZ, 0xc0, !PT ;  /* 0x0000ffff05057812 */ /* 0x000fca00078ec0ff */
[----:B------:R0:W-:Y:S02]  /*6270*/  STG.E desc[UR36][R16.64], R5 ;  /* 0x0000000510007986 */ /* 0x0001e4000c101924 */
.L_x_37128:
[----:B------:R-:W-:-:S07]  /*6280*/  VIADD R19, R19, 0x80 ;  /* 0x0000008013137836 */ /* 0x000fce0000000000 */
.L_x_37088:
[----:B------:R-:W-:Y:S05]  /*6290*/  BSYNC B6 ;  /* 0x0000000000067941 */ /* 0x000fea0003800000 */
.L_x_37087:
        /* <DEDUP_REMOVED lines=307> */
.L_x_37159:
        /* <DEDUP_REMOVED lines=20> */
.L_x_37163:
[----:B------:R3:W5:Y:S01]  /*7710*/  LDG.E.U8 R0, desc[UR36][R4.64] ;  /* 0x0000002404007981 */ /* 0x000762000c1e1100 */
[----:B------:R-:W-:Y:S05]  /*7720*/  BRA `(.L_x_37165) ;  /* 0x0000000c00647947 */ /* 0x000fea0003800000 */
.L_x_37162:
        /* <DEDUP_REMOVED lines=8> */
.L_x_37167:
[----:B------:R0:W5:Y:S01]  /*77b0*/  LDG.E.U8 R0, desc[UR36][R4.64] ;  /* 0x0000002404007981 */ /* 0x000162000c1e1100 */
[----:B------:R-:W-:Y:S05]  /*77c0*/  BRA `(.L_x_37165) ;  /* 0x0000000c003c7947 */ /* 0x000fea0003800000 */
.L_x_37166:
[----:B------:R0:W5:Y:S01]  /*77d0*/  LDG.E.U16 R0, desc[UR36][R4.64] ;  /* 0x0000002404007981 */ /* 0x000162000c1e1500 */
[----:B------:R-:W-:Y:S05]  /*77e0*/  BRA `(.L_x_37165) ;  /* 0x0000000c00347947 */ /* 0x000fea0003800000 */
.L_x_37161:
        /* <DEDUP_REMOVED lines=10> */
.L_x_37169:
[----:B------:R-:W2:Y:S02]  /*7890*/  LDG.E.U16 R2, desc[UR36][R4.64] ;  /* 0x0000002404027981 */ /* 0x000ea4000c1e1500 */
[----:B--2---:R-:W-:-:S06]  /*78a0*/  HADD2.F32 R2, -RZ, R2.H0_H0 ;  /* 0x20000002ff027230 */ /* 0x004fcc0000004100 */
[----:B------:R-:W0:Y:S02]  /*78b0*/  F2I.S64.TRUNC R2, R2 ;  /* 0x0000000200027311 */ /* 0x000e24000020d900 */
[----:B0-----:R-:W-:Y:S01]  /*78c0*/  PRMT R0, R2, 0x7610, R0 ;  /* 0x0000761002007816 */ /* 0x001fe20000000000 */
[----:B------:R-:W-:Y:S06]  /*78d0*/  BRA `(.L_x_37165) ;  /* 0x0000000800f87947 */ /* 0x000fec0003800000 */
.L_x_37168:
        /* <DEDUP_REMOVED lines=10> */
.L_x_37171:
[----:B------:R-:W2:Y:S02]  /*7980*/  LDG.E.U16 R4, desc[UR36][R4.64] ;  /* 0x0000002404047981 */ /* 0x000ea4000c1e1500 */
[----:B--2---:R-:W-:-:S06]  /*7990*/  HADD2.F32 R2, -RZ, R4.H0_H0 ;  /* 0x20000004ff027230 */ /* 0x004fcc0000004100 */
[----:B------:R-:W0:Y:S02]  /*79a0*/  F2I.S64.TRUNC R2, R2 ;  /* 0x0000000200027311 */ /* 0x000e24000020d900 */
[----:B0-----:R-:W-:Y:S01]  /*79b0*/  PRMT R0, R2, 0x7610, R0 ;  /* 0x0000761002007816 */ /* 0x001fe20000000000 */
[----:B------:R-:W-:Y:S06]  /*79c0*/  BRA `(.L_x_37165) ;  /* 0x0000000800bc7947 */ /* 0x000fec0003800000 */
.L_x_37170:
[----:B------:R-:W2:Y:S02]  /*79d0*/  LDG.E.64 R2, desc[UR36][R4.64] ;  /* 0x0000002404027981 */ /* 0x000ea4000c1e1b00 */
[----:B--2---:R-:W0:Y:S02]  /*79e0*/  F2I.S64.F64.TRUNC R2, R2 ;  /* 0x0000000200027311 */ /* 0x004e24000030d900 */
[----:B0-----:R-:W-:Y:S01]  /*79f0*/  PRMT R0, R2, 0x7610, R0 ;  /* 0x0000761002007816 */ /* 0x001fe20000000000 */
[----:B------:R-:W-:Y:S06]  /*7a00*/  BRA `(.L_x_37165) ;  /* 0x0000000800ac7947 */ /* 0x000fec0003800000 */
.L_x_37160:
        /* <DEDUP_REMOVED lines=12> */
.L_x_37174:
[----:B------:R-:W2:Y:S02]  /*7ad0*/  LDG.E.64 R4, desc[UR36][R4.64] ;  /* 0x0000002404047981 */ /* 0x000ea4000c1e1b00 */
[----:B--2---:R-:W0:Y:S02]  /*7ae0*/  F2I.S64.F64.TRUNC R2, R4 ;  /* 0x0000000400027311 */ /* 0x004e24000030d900 */
[----:B0-----:R-:W-:Y:S01]  /*7af0*/  PRMT R0, R2, 0x7610, R0 ;  /* 0x0000761002007816 */ /* 0x001fe20000000000 */
[----:B------:R-:W-:Y:S06]  /*7b00*/  BRA `(.L_x_37165) ;  /* 0x00000008006c7947 */ /* 0x000fec0003800000 */
.L_x_37173:
        /* <DEDUP_REMOVED lines=28> */
.L_x_37176:
        /* <DEDUP_REMOVED lines=15> */
.L_x_37175:
[----:B------:R-:W2:Y:S02]  /*7dc0*/  LDG.E.U16 R2, desc[UR36][R4.64] ;  /* 0x0000002404027981 */ /* 0x000ea4000c1e1500 */
[----:B--2---:R-:W-:-:S06]  /*7dd0*/  IMAD.U32 R2, R2, 0x10000, RZ ;  /* 0x0001000002027824 */ /* 0x004fcc00078e00ff */
[----:B------:R-:W0:Y:S02]  /*7de0*/  F2I.S64.TRUNC R2, R2 ;  /* 0x0000000200027311 */ /* 0x000e24000020d900 */
[----:B0-----:R-:W-:Y:S01]  /*7df0*/  PRMT R0, R2, 0x7610, R0 ;  /* 0x0000761002007816 */ /* 0x001fe20000000000 */
[----:B------:R-:W-:Y:S06]  /*7e00*/  BRA `(.L_x_37165) ;  /* 0x0000000400ac7947 */ /* 0x000fec0003800000 */
.L_x_37172:
        /* <DEDUP_REMOVED lines=10> */
.L_x_37179:
        /* <DEDUP_REMOVED lines=21> */
.L_x_37183:
[----:B------:R-:W-:Y:S05]  /*8000*/  BSYNC B1 ;  /* 0x0000000000017941 */ /* 0x000fea0003800000 */
.L_x_37182:
[----:B------:R-:W-:Y:S01]  /*8010*/  IMAD.SHL.U32 R2, R2, 0x100000, RZ ;  /* 0x0010000002027824 */ /* 0x000fe200078e00ff */
[----:B------:R-:W-:-:S04]  /*8020*/  LEA R3, R0, 0x3b800000, 0x17 ;  /* 0x3b80000000037811 */ /* 0x000fc800078eb8ff */
[----:B------:R-:W-:-:S07]  /*8030*/  LOP3.LUT R2, R3, R2, R4, 0xfe, !PT ;  /* 0x0000000203027212 */ /* 0x000fce00078efe04 */
.L_x_37181:
[----:B------:R-:W-:Y:S05]  /*8040*/  BSYNC B0 ;  /* 0x0000000000007941 */ /* 0x000fea0003800000 */
.L_x_37180:
[----:B------:R-:W0:Y:S02]  /*8050*/  F2I.S64.TRUNC R2, R2 ;  /* 0x0000000200027311 */ /* 0x000e24000020d900 */
[----:B0-----:R-:W-:Y:S01]  /*8060*/  PRMT R0, R2, 0x7610, R0 ;  /* 0x0000761002007816 */ /* 0x001fe20000000000 */
[----:B------:R-:W-:Y:S06]  /*8070*/  BRA `(.L_x_37165) ;  /* 0x0000000400107947 */ /* 0x000fec0003800000 */
.L_x_37178:
        /* <DEDUP_REMOVED lines=21> */
.L_x_37187:
[----:B------:R-:W-:Y:S05]  /*81d0*/  BSYNC B1 ;  /* 0x0000000000017941 */ /* 0x000fea0003800000 */
.L_x_37186:
[----:B------:R-:W-:Y:S01]  /*81e0*/  IMAD.SHL.U32 R2, R2, 0x200000, RZ ;  /* 0x0020000002027824 */ /* 0x000fe200078e00ff */
[----:B------:R-:W-:-:S04]  /*81f0*/  LEA R3, R0, 0x37800000, 0x17 ;  /* 0x3780000000037811 */ /* 0x000fc800078eb8ff */
[----:B------:R-:W-:-:S07]  /*8200*/  LOP3.LUT R2, R3, R2, R4, 0xfe, !PT ;  /* 0x0000000203027212 */ /* 0x000fce00078efe04 */
.L_x_37185:
[----:B------:R-:W-:Y:S05]  /*8210*/  BSYNC B0 ;  /* 0x0000000000007941 */ /* 0x000fea0003800000 */
.L_x_37184:
[----:B------:R-:W0:Y:S02]  /*8220*/  F2I.S64.TRUNC R2, R2 ;  /* 0x0000000200027311 */ /* 0x000e24000020d900 */
[----:B0-----:R-:W-:Y:S01]  /*8230*/  PRMT R0, R2, 0x7610, R0 ;  /* 0x0000761002007816 */ /* 0x001fe20000000000 */
[----:B------:R-:W-:Y:S06]  /*8240*/  BRA `(.L_x_37165) ;  /* 0x00000000009c7947 */ /* 0x000fec0003800000 */
.L_x_37177:
        /* <DEDUP_REMOVED lines=14> */
.L_x_37191:
[----:B------:R-:W-:Y:S05]  /*8330*/  BSYNC B0 ;  /* 0x0000000000007941 */ /* 0x000fea0003800000 */
.L_x_37190:
[----:B------:R-:W0:Y:S02]  /*8340*/  F2I.S64.TRUNC R2, R2 ;  /* 0x0000000200027311 */ /* 0x000e24000020d900 */
[----:B0-----:R-:W-:Y:S01]  /*8350*/  PRMT R0, R2, 0x7610, R0 ;  /* 0x0000761002007816 */ /* 0x001fe20000000000 */
[----:B------:R-:W-:Y:S06]  /*8360*/  BRA `(.L_x_37165) ;  /* 0x0000000000547947 */ /* 0x000fec0003800000 */
.L_x_37164:
        /* <DEDUP_REMOVED lines=16> */
.L_x_37192:
[----:B------:R-:W-:Y:S01]  /*8470*/  PRMT R0, RZ, 0x7610, R0 ;  /* 0x00007610ff007816 */ /* 0x000fe20000000000 */
[----:B------:R-:W-:Y:S06]  /*8480*/  BRA `(.L_x_37165) ;  /* 0x00000000000c7947 */ /* 0x000fec0003800000 */
.L_x_37189:
[----:B------:R0:W5:Y:S01]  /*8490*/  LDG.E.U8 R0, desc[UR36][R4.64] ;  /* 0x0000002404007981 */ /* 0x000162000c1e1100 */
[----:B------:R-:W-:Y:S05]  /*84a0*/  BRA `(.L_x_37165) ;  /* 0x0000000000047947 */ /* 0x000fea0003800000 */
.L_x_37188:
[----:B------:R1:W5:Y:S02]  /*84b0*/  LDG.E.U8 R0, desc[UR36][R4.64] ;  /* 0x0000002404007981 */ /* 0x000364000c1e1100 */
.L_x_37165:
        /* <DEDUP_REMOVED lines=19> */
.L_x_37196:
[----:B------:R0:W-:Y:S01]  /*85f0*/  STG.E.U8 desc[UR36][R16.64], R5 ;  /* 0x0000000510007986 */ /* 0x0001e2000c101124 */
[----:B------:R-:W-:Y:S05]  /*8600*/  BRA `(.L_x_37198) ;  /* 0x0000000c00607947 */ /* 0x000fea0003800000 */
.L_x_37195:
        /* <DEDUP_REMOVED lines=10> */
.L_x_37200:
[----:B------:R-:W-:-:S05]  /*86b0*/  LOP3.LUT R5, R5, 0xffff, RZ, 0xc0, !PT ;  /* 0x0000ffff05057812 */ /* 0x000fca00078ec0ff */
[----:B------:R0:W-:Y:S01]  /*86c0*/  STG.E desc[UR36][R16.64], R5 ;  /* 0x0000000510007986 */ /* 0x0001e2000c101924 */
[----:B------:R-:W-:Y:S05]  /*86d0*/  BRA `(.L_x_37198) ;  /* 0x0000000c002c7947 */ /* 0x000fea0003800000 */
.L_x_37199:
[----:B------:R0:W-:Y:S01]  /*86e0*/  STG.E.U16 desc[UR36][R16.64], R5 ;  /* 0x0000000510007986 */ /* 0x0001e2000c101524 */
[----:B------:R-:W-:Y:S05]  /*86f0*/  BRA `(.L_x_37198) ;  /* 0x0000000c00247947 */ /* 0x000fea0003800000 */
.L_x_37194:
        /* <DEDUP_REMOVED lines=9> */
.L_x_37202:
[----:B------:R-:W0:Y:S02]  /*8790*/  I2F.U16 R0, R5 ;  /* 0x0000000500007306 */ /* 0x000e240000101000 */
[----:B0-----:R-:W-:-:S05]  /*87a0*/  F2FP.F16.F32.PACK_AB R0, RZ, R0 ;  /* 0x00000000ff00723e */ /* 0x001fca00000000ff */
[----:B------:R0:W-:Y:S01]  /*87b0*/  STG.E.U16 desc[UR36][R16.64], R0 ;  /* 0x0000000010007986 */ /* 0x0001e2000c101524 */
[----:B------:R-:W-:Y:S05]  /*87c0*/  BRA `(.L_x_37198) ;  /* 0x0000000800f07947 */ /* 0x000fea0003800000 */
.L_x_37201:
        /* <DEDUP_REMOVED lines=10> */
.L_x_37204:
[----:B------:R-:W0:Y:S02]  /*8870*/  I2F.U16 R5, R5 ;  /* 0x0000000500057306 */ /* 0x000e240000101000 */
[----:B0-----:R-:W-:-:S04]  /*8880*/  F2FP.F16.F32.PACK_AB R3, RZ, R5 ;  /* 0x00000005ff03723e */ /* 0x001fc800000000ff */
[----:B------:R-:W-:-:S05]  /*8890*/  PRMT R3, R3, 0x5410, RZ ;  /* 0x0000541003037816 */ /* 0x000fca00000000ff */
[----:B------:R0:W-:Y:S01]  /*88a0*/  STG.E desc[UR36][R16.64], R3 ;  /* 0x0000000310007986 */ /* 0x0001e2000c101924 */
[----:B------:R-:W-:Y:S05]  /*88b0*/  BRA `(.L_x_37198) ;  /* 0x0000000800b47947 */ /* 0x000fea0003800000 */
.L_x_37203:
[----:B------:R-:W0:Y:S02]  /*88c0*/  I2F.F64.U16 R2, R5 ;  /* 0x0000000500027312 */ /* 0x000e240000101800 */
[----:B0-----:R0:W-:Y:S01]  /*88d0*/  STG.E.64 desc[UR36][R16.64], R2 ;  /* 0x0000000210007986 */ /* 0x0011e2000c101b24 */
[----:B------:R-:W-:Y:S05]  /*88e0*/  BRA `(.L_x_37198) ;  /* 0x0000000800a87947 */ /* 0x000fea0003800000 */
.L_x_37193:
        /* <DEDUP_REMOVED lines=12> */
.L_x_37207:
[----:B------:R-:W0:Y:S01]  /*89b0*/  I2F.F64.U16 R4, R5 ;  /* 0x0000000500047312 */ /* 0x000e220000101800 */
[----:B------:R-:W-:-:S05]  /*89c0*/  CS2R R6, SRZ ;  /* 0x0000000000067805 */ /* 0x000fca000001ff00 */
[----:B0-----:R0:W-:Y:S01]  /*89d0*/  STG.E.128 desc[UR36][R16.64], R4 ;  /* 0x0000000410007986 */ /* 0x0011e2000c101d24 */
[----:B------:R-:W-:Y:S05]  /*89e0*/  BRA `(.L_x_37198) ;  /* 0x0000000800687947 */ /* 0x000fea0003800000 */
.L_x_37206:
        /* <DEDUP_REMOVED lines=21> */
.L_x_37211:
[----:B------:R-:W-:Y:S05]  /*8b40*/  BSYNC B0 ;  /* 0x0000000000007941 */ /* 0x000fea0003800000 */
.L_x_37210:
[----:B------:R-:W-:-:S05]  /*8b50*/  LOP3.LUT R3, R0, R3, RZ, 0xfc, !PT ;  /* 0x0000000300037212 */ /* 0x000fca00078efcff */
[----:B------:R0:W-:Y:S01]  /*8b60*/  STG.E.U8 desc[UR36][R16.64], R3 ;  /* 0x0000000310007986 */ /* 0x0001e2000c101124 */
[----:B------:R-:W-:Y:S05]  /*8b70*/  BRA `(.L_x_37198) ;  /* 0x0000000800047947 */ /* 0x000fea0003800000 */
.L_x_37209:
        /* <DEDUP_REMOVED lines=13> */
.L_x_37213:
[----:B------:R-:W-:Y:S01]  /*8c50*/  IMAD.MOV.U32 R0, RZ, RZ, 0x7f ;  /* 0x0000007fff007424 */ /* 0x000fe200078e00ff */
[----:B------:R-:W-:-:S04]  /*8c60*/  ISETP.GT.U32.AND P0, PT, R2, 0x7f800000, PT ;  /* 0x7f8000000200780c */ /* 0x000fc80003f04070 */
[----:B------:R-:W-:-:S09]  /*8c70*/  SEL R0, R0, 0x7c, P0 ;  /* 0x0000007c00007807 */ /* 0x000fd20000000000 */
.L_x_37214:
[----:B------:R-:W-:Y:S05]  /*8c80*/  BSYNC B0 ;  /* 0x0000000000007941 */ /* 0x000fea0003800000 */
.L_x_37212:
[----:B------:R-:W-:-:S04]  /*8c90*/  LOP3.LUT R2, R5, 0x80000000, RZ, 0xc0, !PT ;  /* 0x8000000005027812 */ /* 0x000fc800078ec0ff */
[----:B------:R-:W-:-:S04]  /*8ca0*/  SHF.R.U32.HI R3, RZ, 0x18, R2 ;  /* 0x00000018ff037819 */ /* 0x000fc80000011602 */
[----:B------:R-:W-:-:S05]  /*8cb0*/  LOP3.LUT R3, R0, R3, RZ, 0xfc, !PT ;  /* 0x0000000300037212 */ /* 0x000fca00078efcff */
[----:B------:R0:W-:Y:S01]  /*8cc0*/  STG.E.U8 desc[UR36][R16.64], R3 ;  /* 0x0000000310007986 */ /* 0x0001e2000c101124 */
[----:B------:R-:W-:Y:S05]  /*8cd0*/  BRA `(.L_x_37198) ;  /* 0x0000000400ac7947 */ /* 0x000fea0003800000 */
.L_x_37208:
[----:B------:R-:W0:Y:S02]  /*8ce0*/  I2F.U16 R0, R5 ;  /* 0x0000000500007306 */ /* 0x000e240000101000 */
[----:B0-----:R-:W-:-:S05]  /*8cf0*/  F2FP.BF16.F32.PACK_AB R0, RZ, R0 ;  /* 0x00000000ff00723e */ /* 0x001fca00000010ff */
[----:B------:R0:W-:Y:S01]  /*8d00*/  STG.E.U16 desc[UR36][R16.64], R0 ;  /* 0x0000000010007986 */ /* 0x0001e2000c101524 */
[----:B------:R-:W-:Y:S05]  /*8d10*/  BRA `(.L_x_37198) ;  /* 0x00000004009c7947 */ /* 0x000fea0003800000 */
.L_x_37205:
        /* <DEDUP_REMOVED lines=10> */
.L_x_37217:
        /* <DEDUP_REMOVED lines=17> */
.L_x_37220:
[----:B------:R-:W-:-:S04]  /*8ed0*/  LOP3.LUT R2, R5, 0x80000000, RZ, 0xc0, !PT ;  /* 0x8000000005027812 */ /* 0x000fc800078ec0ff */
[----:B------:R-:W-:-:S04]  /*8ee0*/  SHF.R.U32.HI R3, RZ, 0x18, R2 ;  /* 0x00000018ff037819 */ /* 0x000fc80000011602 */
[----:B------:R-:W-:-:S04]  /*8ef0*/  LOP3.LUT R0, R0, R3, RZ, 0xfc, !PT ;  /* 0x0000000300007212 */ /* 0x000fc800078efcff */
[----:B------:R-:W-:-:S07]  /*8f00*/  PRMT R8, R0, 0x7610, R8 ;  /* 0x0000761000087816 */ /* 0x000fce0000000008 */
.L_x_37219:
[----:B------:R-:W-:Y:S05]  /*8f10*/  BSYNC B0 ;  /* 0x0000000000007941 */ /* 0x000fea0003800000 */
.L_x_37218:
[----:B------:R4:W-:Y:S01]  /*8f20*/  STG.E.U8 desc[UR36][R16.64], R8 ;  /* 0x0000000810007986 */ /* 0x0009e2000c101124 */
[----:B------:R-:W-:Y:S05]  /*8f30*/  BRA `(.L_x_37198) ;  /* 0x0000000400147947 */ /* 0x000fea0003800000 */
.L_x_37216:
        /* <DEDUP_REMOVED lines=17> */
.L_x_37223:
[----:B------:R-:W-:-:S04]  /*9050*/  LOP3.LUT R2, R5, 0x80000000, RZ, 0xc0, !PT ;  /* 0x8000000005027812 */ /* 0x000fc800078ec0ff */
[----:B------:R-:W-:-:S04]  /*9060*/  SHF.R.U32.HI R3, RZ, 0x18, R2 ;  /* 0x00000018ff037819 */ /* 0x000fc80000011602 */
[----:B------:R-:W-:-:S04]  /*9070*/  LOP3.LUT R0, R0, R3, RZ, 0xfc, !PT ;  /* 0x0000000300007212 */ /* 0x000fc800078efcff */
[----:B------:R-:W-:-:S07]  /*9080*/  PRMT R8, R0, 0x7610, R8 ;  /* 0x0000761000087816 */ /* 0x000fce0000000008 */
.L_x_37222:
[----:B------:R-:W-:Y:S05]  /*9090*/  BSYNC B0 ;  /* 0x0000000000007941 */ /* 0x000fea0003800000 */
.L_x_37221:
[----:B------:R3:W-:Y:S01]  /*90a0*/  STG.E.U8 desc[UR36][R16.64], R8 ;  /* 0x0000000810007986 */ /* 0x0007e2000c101124 */
[----:B------:R-:W-:Y:S05]  /*90b0*/  BRA `(.L_x_37198) ;  /* 0x0000000000b47947 */ /* 0x000fea0003800000 */
.L_x_37215:
        /* <DEDUP_REMOVED lines=22> */
.L_x_37197:
        /* <DEDUP_REMOVED lines=16> */
.L_x_37226:
[----:B------:R-:W-:Y:S05]  /*9320*/  BRA `(.L_x_37198) ;  /* 0x0000000000187947 */ /* 0x000fea0003800000 */
.L_x_37225:
[----:B------:R-:W-:Y:S01]  /*9330*/  LOP3.LUT R2, R5, 0xffff, RZ, 0xc0, !PT ;  /* 0x0000ffff05027812 */ /* 0x000fe200078ec0ff */
[----:B------:R-:W-:-:S05]  /*9340*/  IMAD.MOV.U32 R3, RZ, RZ, RZ ;  /* 0x000000ffff037224 */ /* 0x000fca00078e00ff */
[----:B------:R2:W-:Y:S01]  /*9350*/  STG.E.64 desc[UR36][R16.64], R2 ;  /* 0x0000000210007986 */ /* 0x0005e2000c101b24 */
[----:B------:R-:W-:Y:S05]  /*9360*/  BRA `(.L_x_37198) ;  /* 0x0000000000087947 */ /* 0x000fea0003800000 */
.L_x_37224:
[----:B------:R-:W-:-:S05]  /*9370*/  LOP3.LUT R5, R5, 0xffff, RZ, 0xc0, !PT ;  /* 0x0000ffff05057812 */ /* 0x000fca00078ec0ff */
[----:B------:R0:W-:Y:S02]  /*9380*/  STG.E desc[UR36][R16.64], R5 ;  /* 0x0000000510007986 */ /* 0x0001e4000c101924 */
.L_x_37198:
[----:B------:R-:W-:-:S07]  /*9390*/  VIADD R19, R19, 0x80 ;  /* 0x0000008013137836 */ /* 0x000fce0000000000 */
.L_x_37158:
[----:B------:R-:W-:Y:S05]  /*93a0*/  BSYNC B6 ;  /* 0x0000000000067941 */ /* 0x000fea0003800000 */
.L_x_37157:
        /* <DEDUP_REMOVED lines=306> */
.L_x_37227:
        /* <DEDUP_REMOVED lines=20> */
.L_x_37231:
[----:B------:R1:W5:Y:S01]  /*a810*/  LDG.E.U8 R0, desc[UR36][R4.64] ;  /* 0x0000002404007981 */ /* 0x000362000c1e1100 */
[----:B------:R-:W-:Y:S05]  /*a820*/  BRA `(.L_x_37233) ;  /* 0x0000000c00647947 */ /* 0x000fea0003800000 */
.L_x_37230:
        /* <DEDUP_REMOVED lines=8> */
.L_x_37235:
[----:B------:R4:W5:Y:S01]  /*a8b0*/  LDG.E.U8 R0, desc[UR36][R4.64] ;  /* 0x0000002404007981 */ /* 0x000962000c1e1100 */
[----:B------:R-:W-:Y:S05]  /*a8c0*/  BRA `(.L_x_37233) ;  /* 0x0000000c003c7947 */ /* 0x000fea0003800000 */
.L_x_37234:
[----:B------:R2:W5:Y:S01]  /*a8d0*/  LDG.E.U16 R0, desc[UR36][R4.64] ;  /* 0x0000002404007981 */ /* 0x000562000c1e1500 */
[----:B------:R-:W-:Y:S05]  /*a8e0*/  BRA `(.L_x_37233) ;  /* 0x0000000c00347947 */ /* 0x000fea0003800000 */
.L_x_37229:
        /* <DEDUP_REMOVED lines=10> */
.L_x_37237:
[----:B------:R-:W2:Y:S02]  /*a990*/  LDG.E.U16 R2, desc[UR36][R4.64] ;  /* 0x0000002404027981 */ /* 0x000ea4000c1e1500 */
[----:B--2---:R-:W-:-:S06]  /*a9a0*/  HADD2.F32 R2, -RZ, R2.H0_H0 ;  /* 0x20000002ff027230 */ /* 0x004fcc0000004100 */
[----:B------:R-:W0:Y:S02]  /*a9b0*/  F2I.S64.TRUNC R2, R2 ;  /* 0x0000000200027311 */ /* 0x000e24000020d900 */
[----:B0-----:R-:W-:Y:S01]  /*a9c0*/  PRMT R0, R2, 0x7610, R0 ;  /* 0x0000761002007816 */ /* 0x001fe20000000000 */
[----:B------:R-:W-:Y:S06]  /*a9d0*/  BRA `(.L_x_37233) ;  /* 0x0000000800f87947 */ /* 0x000fec0003800000 */
.L_x_37236:
        /* <DEDUP_REMOVED lines=10> */
.L_x_37239:
[----:B------:R-:W2:Y:S02]  /*aa80*/  LDG.E.U16 R4, desc[UR36][R4.64] ;  /* 0x0000002404047981 */ /* 0x000ea4000c1e1500 */
[----:B--2---:R-:W-:-:S06]  /*aa90*/  HADD2.F32 R2, -RZ, R4.H0_H0 ;  /* 0x20000004ff027230 */ /* 0x004fcc0000004100 */
[----:B------:R-:W0:Y:S02]  /*aaa0*/  F2I.S64.TRUNC R2, R2 ;  /* 0x0000000200027311 */ /* 0x000e24000020d900 */
[----:B0-----:R-:W-:Y:S01]  /*aab0*/  PRMT R0, R2, 0x7610, R0 ;  /* 0x0000761002007816 */ /* 0x001fe20000000000 */
[----:B------:R-:W-:Y:S06]  /*aac0*/  BRA `(.L_x_37233) ;  /* 0x0000000800bc7947 */ /* 0x000fec0003800000 */
.L_x_37238:
[----:B------:R-:W2:Y:S02]  /*aad0*/  LDG.E.64 R2, desc[UR36][R4.64] ;  /* 0x0000002404027981 */ /* 0x000ea4000c1e1b00 */
[----:B--2---:R-:W0:Y:S02]  /*aae0*/  F2I.S64.F64.TRUNC R2, R2 ;  /* 0x0000000200027311 */ /* 0x004e24000030d900 */
[----:B0-----:R-:W-:Y:S01]  /*aaf0*/  PRMT R0, R2, 0x7610, R0 ;  /* 0x0000761002007816 */ /* 0x001fe20000000000 */
[----:B------:R-:W-:Y:S06]  /*ab00*/  BRA `(.L_x_37233) ;  /* 0x0000000800ac7947 */ /* 0x000fec0003800000 */
.L_x_37228:
        /* <DEDUP_REMOVED lines=12> */
.L_x_37242:
[----:B------:R-:W2:Y:S02]  /*abd0*/  LDG.E.64 R4, desc[UR36][R4.64] ;  /* 0x0000002404047981 */ /* 0x000ea4000c1e1b00 */
[----:B--2---:R-:W0:Y:S02]  /*abe0*/  F2I.S64.F64.TRUNC R2, R4 ;  /* 0x0000000400027311 */ /* 0x004e24000030d900 */
[----:B0-----:R-:W-:Y:S01]  /*abf0*/  PRMT R0, R2, 0x7610, R0 ;  /* 0x0000761002007816 */ /* 0x001fe20000000000 */
[----:B------:R-:W-:Y:S06]  /*ac00*/  BRA `(.L_x_37233) ;  /* 0x00000008006c7947 */ /* 0x000fec0003800000 */
.L_x_37241:
        /* <DEDUP_REMOVED lines=28> */
.L_x_37244:
        /* <DEDUP_REMOVED lines=15> */
.L_x_37243:
[----:B------:R-:W2:Y:S02]  /*aec0*/  LDG.E.U16 R2, desc[UR36][R4.64] ;  /* 0x0000002404027981 */ /* 0x000ea4000c1e1500 */
[----:B--2---:R-:W-:-:S06]  /*aed0*/  IMAD.U32 R2, R2, 0x10000, RZ ;  /* 0x0001000002027824 */ /* 0x004fcc00078e00ff */
[----:B------:R-:W0:Y:S02]  /*aee0*/  F2I.S64.TRUNC R2, R2 ;  /* 0x0000000200027311 */ /* 0x000e24000020d900 */
[----:B0-----:R-:W-:Y:S01]  /*aef0*/  PRMT R0, R2, 0x7610, R0 ;  /* 0x0000761002007816 */ /* 0x001fe20000000000 */
[----:B------:R-:W-:Y:S06]  /*af00*/  BRA `(.L_x_37233) ;  /* 0x0000000400ac7947 */ /* 0x000fec0003800000 */
.L_x_37240:
        /* <DEDUP_REMOVED lines=10> */
.L_x_37247:
        /* <DEDUP_REMOVED lines=21> */
.L_x_37251:
[----:B------:R-:W-:Y:S05]  /*b100*/  BSYNC B1 ;  /* 0x0000000000017941 */ /* 0x000fea0003800000 */
.L_x_37250:
[----:B------:R-:W-:Y:S01]  /*b110*/  IMAD.SHL.U32 R2, R2, 0x100000, RZ ;  /* 0x0010000002027824 */ /* 0x000fe200078e00ff */
[----:B------:R-:W-:-:S04]  /*b120*/  LEA R3, R0, 0x3b800000, 0x17 ;  /* 0x3b80000000037811 */ /* 0x000fc800078eb8ff */
[----:B------:R-:W-:-:S07]  /*b130*/  LOP3.LUT R2, R3, R2, R4, 0xfe, !PT ;  /* 0x0000000203027212 */ /* 0x000fce00078efe04 */
.L_x_37249:
[----:B------:R-:W-:Y:S05]  /*b140*/  BSYNC B0 ;  /* 0x0000000000007941 */ /* 0x000fea0003800000 */
.L_x_37248:
[----:B------:R-:W0:Y:S02]  /*b150*/  F2I.S64.TRUNC R2, R2 ;  /* 0x0000000200027311 */ /* 0x000e24000020d900 */
[----:B0-----:R-:W-:Y:S01]  /*b160*/  PRMT R0, R2, 0x7610, R0 ;  /* 0x0000761002007816 */ /* 0x001fe20000000000 */
[----:B------:R-:W-:Y:S06]  /*b170*/  BRA `(.L_x_37233) ;  /* 0x0000000400107947 */ /* 0x000fec0003800000 */
.L_x_37246:
        /* <DEDUP_REMOVED lines=21> */
.L_x_37255:
[----:B------:R-:W-:Y:S05]  /*b2d0*/  BSYNC B1 ;  /* 0x0000000000017941 */ /* 0x000fea0003800000 */
.L_x_37254:
[----:B------:R-:W-:Y:S01]  /*b2e0*/  IMAD.SHL.U32 R2, R2, 0x200000, RZ ;  /* 0x0020000002027824 */ /* 0x000fe200078e00ff */
[----:B------:R-:W-:-:S04]  /*b2f0*/  LEA R3, R0, 0x37800000, 0x17 ;  /* 0x3780000000037811 */ /* 0x000fc800078eb8ff */
[----:B------:R-:W-:-:S07]  /*b300*/  LOP3.LUT R2, R3, R2, R4, 0xfe, !PT ;  /* 0x0000000203027212 */ /* 0x000fce00078efe04 */
.L_x_37253:
[----:B------:R-:W-:Y:S05]  /*b310*/  BSYNC B0 ;  /* 0x0000000000007941 */ /* 0x000fea0003800000 */
.L_x_37252:
[----:B------:R-:W0:Y:S02]  /*b320*/  F2I.S64.TRUNC R2, R2 ;  /* 0x0000000200027311 */ /* 0x000e24000020d900 */
[----:B0-----:R-:W-:Y:S01]  /*b330*/  PRMT R0, R2, 0x7610, R0 ;  /* 0x0000761002007816 */ /* 0x001fe20000000000 */
[----:B------:R-:W-:Y:S06]  /*b340*/  BRA `(.L_x_37233) ;  /* 0x00000000009c7947 */ /* 0x000fec0003800000 */
.L_x_37245:
        /* <DEDUP_REMOVED lines=14> */
.L_x_37259:
[----:B------:R-:W-:Y:S05]  /*b430*/  BSYNC B0 ;  /* 0x0000000000007941 */ /* 0x000fea0003800000 */
.L_x_37258:
[----:B------:R-:W0:Y:S02]  /*b440*/  F2I.S64.TRUNC R2, R2 ;  /* 0x0000000200027311 */ /* 0x000e24000020d900 */
[----:B0-----:R-:W-:Y:S01]  /*b450*/  PRMT R0, R2, 0x7610, R0 ;  /* 0x0000761002007816 */ /* 0x001fe20000000000 */
[----:B------:R-:W-:Y:S06]  /*b460*/  BRA `(.L_x_37233) ;  /* 0x0000000000547947 */ /* 0x000fec0003800000 */
.L_x_37232:
        /* <DEDUP_REMOVED lines=16> */
.L_x_37260:
[----:B------:R-:W-:Y:S01]  /*b570*/  PRMT R0, RZ, 0x7610, R0 ;  /* 0x00007610ff007816 */ /* 0x000fe20000000000 */
[----:B------:R-:W-:Y:S06]  /*b580*/  BRA `(.L_x_37233) ;  /* 0x00000000000c7947 */ /* 0x000fec0003800000 */
.L_x_37257:
[----:B------:R0:W5:Y:S01]  /*b590*/  LDG.E.U8 R0, desc[UR36][R4.64] ;  /* 0x0000002404007981 */ /* 0x000162000c1e1100 */
[----:B------:R-:W-:Y:S05]  /*b5a0*/  BRA `(.L_x_37233) ;  /* 0x0000000000047947 */ /* 0x000fea0003800000 */
.L_x_37256:
[----:B------:R0:W5:Y:S02]  /*b5b0*/  LDG.E.U8 R0, desc[UR36][R4.64] ;  /* 0x0000002404007981 */ /* 0x000164000c1e1100 */
.L_x_37233:
        /* <DEDUP_REMOVED lines=19> */
.L_x_37264:
[----:B------:R-:W-:Y:S01]  /*b6f0*/  STG.E.U8 desc[UR36][R16.64], R5 ;  /* 0x0000000510007986 */ /* 0x000fe2000c101124 */
[----:B------:R-:W-:Y:S05]  /*b700*/  EXIT ;  /* 0x000000000000794d */ /* 0x000fea0003800000 */
.L_x_37263:
        /* <DEDUP_REMOVED lines=10> */
.L_x_37267:
[----:B------:R-:W-:-:S05]  /*b7b0*/  LOP3.LUT R5, R5, 0xffff, RZ, 0xc0, !PT ;  /* 0x0000ffff05057812 */ /* 0x000fca00078ec0ff */
[----:B------:R-:W-:Y:S01]  /*b7c0*/  STG.E desc[UR36][R16.64], R5 ;  /* 0x0000000510007986 */ /* 0x000fe2000c101924 */
[----:B------:R-:W-:Y:S05]  /*b7d0*/  EXIT ;  /* 0x000000000000794d */ /* 0x000fea0003800000 */
.L_x_37266:
[----:B------:R-:W-:Y:S01]  /*b7e0*/  STG.E.U16 desc[UR36][R16.64], R5 ;  /* 0x0000000510007986 */ /* 0x000fe2000c101524 */
[----:B------:R-:W-:Y:S05]  /*b7f0*/  EXIT ;  /* 0x000000000000794d */ /* 0x000fea0003800000 */
.L_x_37262:
        /* <DEDUP_REMOVED lines=9> */
.L_x_37269:
[----:B------:R-:W0:Y:S02]  /*b890*/  I2F.U16 R0, R5 ;  /* 0x0000000500007306 */ /* 0x000e240000101000 */
[----:B0-----:R-:W-:-:S05]  /*b8a0*/  F2FP.F16.F32.PACK_AB R0, RZ, R0 ;  /* 0x00000000ff00723e */ /* 0x001fca00000000ff */
[----:B------:R-:W-:Y:S01]  /*b8b0*/  STG.E.U16 desc[UR36][R16.64], R0 ;  /* 0x0000000010007986 */ /* 0x000fe2000c101524 */
[----:B------:R-:W-:Y:S05]  /*b8c0*/  EXIT ;  /* 0x000000000000794d */ /* 0x000fea0003800000 */
.L_x_37268:
        /* <DEDUP_REMOVED lines=10> */
.L_x_37271:
[----:B------:R-:W0:Y:S02]  /*b970*/  I2F.U16 R5, R5 ;  /* 0x0000000500057306 */ /* 0x000e240000101000 */
[----:B0-----:R-:W-:-:S04]  /*b980*/  F2FP.F16.F32.PACK_AB R3, RZ, R5 ;  /* 0x00000005ff03723e */ /* 0x001fc800000000ff */
[----:B------:R-:W-:-:S05]  /*b990*/  PRMT R3, R3, 0x5410, RZ ;  /* 0x0000541003037816 */ /* 0x000fca00000000ff */
[----:B------:R-:W-:Y:S01]  /*b9a0*/  STG.E desc[UR36][R16.64], R3 ;  /* 0x0000000310007986 */ /* 0x000fe2000c101924 */
[----:B------:R-:W-:Y:S05]  /*b9b0*/  EXIT ;  /* 0x000000000000794d */ /* 0x000fea0003800000 */
.L_x_37270:
[----:B------:R-:W0:Y:S02]  /*b9c0*/  I2F.F64.U16 R2, R5 ;  /* 0x0000000500027312 */ /* 0x000e240000101800 */
[----:B0-----:R-:W-:Y:S01]  /*b9d0*/  STG.E.64 desc[UR36][R16.64], R2 ;  /* 0x0000000210007986 */ /* 0x001fe2000c101b24 */
[----:B------:R-:W-:Y:S05]  /*b9e0*/  EXIT ;  /* 0x000000000000794d */ /* 0x000fea0003800000 */
.L_x_37261:
        /* <DEDUP_REMOVED lines=12> */
.L_x_37274:
[----:B------:R-:W0:Y:S01]  /*bab0*/  I2F.F64.U16 R4, R5 ;  /* 0x0000000500047312 */ /* 0x000e220000101800 */
[----:B------:R-:W-:-:S05]  /*bac0*/  CS2R R6, SRZ ;  /* 0x0000000000067805 */ /* 0x000fca000001ff00 */
[----:B0-----:R-:W-:Y:S01]  /*bad0*/  STG.E.128 desc[UR36][R16.64], R4 ;  /* 0x0000000410007986 */ /* 0x001fe2000c101d24 */
[----:B------:R-:W-:Y:S05]  /*bae0*/  EXIT ;  /* 0x000000000000794d */ /* 0x000fea0003800000 */
.L_x_37273:
        /* <DEDUP_REMOVED lines=21> */
.L_x_37278:
[----:B------:R-:W-:Y:S05]  /*bc40*/  BSYNC B0 ;  /* 0x0000000000007941 */ /* 0x000fea0003800000 */
.L_x_37277:
[----:B------:R-:W-:-:S05]  /*bc50*/  LOP3.LUT R3, R0, R3, RZ, 0xfc, !PT ;  /* 0x0000000300037212 */ /* 0x000fca00078efcff */
[----:B------:R-:W-:Y:S01]  /*bc60*/  STG.E.U8 desc[UR36][R16.64], R3 ;  /* 0x0000000310007986 */ /* 0x000fe2000c101124 */
[----:B------:R-:W-:Y:S05]  /*bc70*/  EXIT ;  /* 0x000000000000794d */ /* 0x000fea0003800000 */
.L_x_37276:
        /* <DEDUP_REMOVED lines=13> */
.L_x_37280:
[----:B------:R-:W-:Y:S01]  /*bd50*/  IMAD.MOV.U32 R0, RZ, RZ, 0x7f ;  /* 0x0000007fff007424 */ /* 0x000fe200078e00ff */
[----:B------:R-:W-:-:S04]  /*bd60*/  ISETP.GT.U32.AND P0, PT, R2, 0x7f800000, PT ;  /* 0x7f8000000200780c */ /* 0x000fc80003f04070 */
[----:B------:R-:W-:-:S09]  /*bd70*/  SEL R0, R0, 0x7c, P0 ;  /* 0x0000007c00007807 */ /* 0x000fd20000000000 */
.L_x_37281:
[----:B------:R-:W-:Y:S05]  /*bd80*/  BSYNC B0 ;  /* 0x0000000000007941 */ /* 0x000fea0003800000 */
.L_x_37279:
[----:B------:R-:W-:-:S04]  /*bd90*/  LOP3.LUT R2, R5, 0x80000000, RZ, 0xc0, !PT ;  /* 0x8000000005027812 */ /* 0x000fc800078ec0ff */
[----:B------:R-:W-:-:S04]  /*bda0*/  SHF.R.U32.HI R3, RZ, 0x18, R2 ;  /* 0x00000018ff037819 */ /* 0x000fc80000011602 */
[----:B------:R-:W-:-:S05]  /*bdb0*/  LOP3.LUT R3, R0, R3, RZ, 0xfc, !PT ;  /* 0x0000000300037212 */ /* 0x000fca00078efcff */
[----:B------:R-:W-:Y:S01]  /*bdc0*/  STG.E.U8 desc[UR36][R16.64], R3 ;  /* 0x0000000310007986 */ /* 0x000fe2000c101124 */
[----:B------:R-:W-:Y:S05]  /*bdd0*/  EXIT ;  /* 0x000000000000794d */ /* 0x000fea0003800000 */
.L_x_37275:
[----:B------:R-:W0:Y:S02]  /*bde0*/  I2F.U16 R0, R5 ;  /* 0x0000000500007306 */ /* 0x000e240000101000 */
[----:B0-----:R-:W-:-:S05]  /*bdf0*/  F2FP.BF16.F32.PACK_AB R0, RZ, R0 ;  /* 0x00000000ff00723e */ /* 0x001fca00000010ff */
[----:B------:R-:W-:Y:S01]  /*be00*/  STG.E.U16 desc[UR36][R16.64], R0 ;  /* 0x0000000010007986 */ /* 0x000fe2000c101524 */
[----:B------:R-:W-:Y:S05]  /*be10*/  EXIT ;  /* 0x000000000000794d */ /* 0x000fea0003800000 */
.L_x_37272:
        /* <DEDUP_REMOVED lines=10> */
.L_x_37284:
        /* <DEDUP_REMOVED lines=17> */
.L_x_37287:
[----:B------:R-:W-:-:S04]  /*bfd0*/  LOP3.LUT R2, R5, 0x80000000, RZ, 0xc0, !PT ;  /* 0x8000000005027812 */ /* 0x000fc800078ec0ff */
[----:B------:R-:W-:-:S04]  /*bfe0*/  SHF.R.U32.HI R3, RZ, 0x18, R2 ;  /* 0x00000018ff037819 */ /* 0x000fc80000011602 */
[----:B------:R-:W-:-:S04]  /*bff0*/  LOP3.LUT R0, R0, R3, RZ, 0xfc, !PT ;  /* 0x0000000300007212 */ /* 0x000fc800078efcff */
[----:B------:R-:W-:-:S07]  /*c000*/  PRMT R8, R0, 0x7610, R8 ;  /* 0x0000761000087816 */ /* 0x000fce0000000008 */
.L_x_37286:
[----:B------:R-:W-:Y:S05]  /*c010*/  BSYNC B0 ;  /* 0x0000000000007941 */ /* 0x000fea0003800000 */
.L_x_37285:
[----:B------:R-:W-:Y:S01]  /*c020*/  STG.E.U8 desc[UR36][R16.64], R8 ;  /* 0x0000000810007986 */ /* 0x000fe2000c101124 */
[----:B------:R-:W-:Y:S05]  /*c030*/  EXIT ;  /* 0x000000000000794d */ /* 0x000fea0003800000 */
.L_x_37283:
        /* <DEDUP_REMOVED lines=17> */
.L_x_37290:
[----:B------:R-:W-:-:S04]  /*c150*/  LOP3.LUT R2, R5, 0x80000000, RZ, 0xc0, !PT ;  /* 0x8000000005027812 */ /* 0x000fc800078ec0ff */
[----:B------:R-:W-:-:S04]  /*c160*/  SHF.R.U32.HI R3, RZ, 0x18, R2 ;  /* 0x00000018ff037819 */ /* 0x000fc80000011602 */
[----:B------:R-:W-:-:S04]  /*c170*/  LOP3.LUT R0, R0, R3, RZ, 0xfc, !PT ;  /* 0x0000000300007212 */ /* 0x000fc800078efcff */
[----:B------:R-:W-:-:S07]  /*c180*/  PRMT R8, R0, 0x7610, R8 ;  /* 0x0000761000087816 */ /* 0x000fce0000000008 */
.L_x_37289:
[----:B------:R-:W-:Y:S05]  /*c190*/  BSYNC B0 ;  /* 0x0000000000007941 */ /* 0x000fea0003800000 */
.L_x_37288:
[----:B------:R-:W-:Y:S01]  /*c1a0*/  STG.E.U8 desc[UR36][R16.64], R8 ;  /* 0x0000000810007986 */ /* 0x000fe2000c101124 */
[----:B------:R-:W-:Y:S05]  /*c1b0*/  EXIT ;  /* 0x000000000000794d */ /* 0x000fea0003800000 */
.L_x_37282:
        /* <DEDUP_REMOVED lines=22> */
.L_x_37265:
        /* <DEDUP_REMOVED lines=16> */
.L_x_37293:
[----:B------:R-:W-:Y:S05]  /*c420*/  EXIT ;  /* 0x000000000000794d */ /* 0x000fea0003800000 */
.L_x_37292:
[----:B------:R-:W-:Y:S01]  /*c430*/  LOP3.LUT R2, R5, 0xffff, RZ, 0xc0, !PT ;  /* 0x0000ffff05027812 */ /* 0x000fe200078ec0ff */
[----:B------:R-:W-:-:S05]  /*c440*/  IMAD.MOV.U32 R3, RZ, RZ, RZ ;  /* 0x000000ffff037224 */ /* 0x000fca00078e00ff */
[----:B------:R-:W-:Y:S01]  /*c450*/  STG.E.64 desc[UR36][R16.64], R2 ;  /* 0x0000000210007986 */ /* 0x000fe2000c101b24 */
[----:B------:R-:W-:Y:S05]  /*c460*/  EXIT ;  /* 0x000000000000794d */ /* 0x000fea0003800000 */
.L_x_37291:
[----:B------:R-:W-:-:S05]  /*c470*/  LOP3.LUT R5, R5, 0xffff, RZ, 0xc0, !PT ;  /* 0x0000ffff05057812 */ /* 0x000fca00078ec0ff */
[----:B------:R-:W-:Y:S01]  /*c480*/  STG.E desc[UR36][R16.64], R5 ;  /* 0x0000000510007986 */ /* 0x000fe2000c101924 */
[----:B------:R-:W-:Y:S05]  /*c490*/  EXIT ;  /* 0x000000000000794d */ /* 0x000fea0003800000 */
        .weak           $__internal_77_$__cuda_sm20_div_u16
        .type           $__internal_77_$__cuda_sm20_div_u16,@function
        .size           $__internal_77_$__cuda_sm20_div_u16,(.L_x_37755 - $__internal_77_$__cuda_sm20_div_u16)
$__internal_77_$__cuda_sm20_div_u16:
        /* <DEDUP_REMOVED lines=18> */
[----:B------:R-:W-:Y:S06]  /*c5c0*/  RET.REL.NODEC R2 `(_ZN2at6native18elementwise_kernelILi128ELi4EZNS0_15gpu_kernel_implINS0_13AUnaryFunctorIhhhZZZNS0_15binary_internal21div_floor_kernel_cudaERNS_18TensorIteratorBaseEENKUlvE_clEvENKUlvE_clEvEUlhhE_EEEEvS6_RKT_EUliE_EEviT1_) ;  /* 0xffffff38028c7950 */ /* 0x000fec0003c3ffff */
.L_x_37294:
        /* <DEDUP_REMOVED lines=11> */
.L_x_37755:


//--------------------- .text._ZN2at6native27unrolled_elementwise_kernelINS0_13AUnaryFunctorIhhhZZZNS0_15binary_internal21div_floor_kernel_cudaERNS_18TensorIteratorBaseEENKUlvE_clEvENKUlvE_clEvEUlhhE_EESt5arrayIPcLm2EELi4E23TrivialOffsetCalculatorILi1EjESE_NS0_6memory12LoadWithCastILi1EEENSF_13StoreWithCastILi1EEEEEviT_T0_T2_T3_T4_T5_ --------------------------
	.section	.text._ZN2at6native27unrolled_elementwise_kernelINS0_13AUnaryFunctorIhhhZZZNS0_15binary_internal21div_floor_kernel_cudaERNS_18TensorIteratorBaseEENKUlvE_clEvENKUlvE_clEvEUlhhE_EESt5arrayIPcLm2EELi4E23TrivialOffsetCalculatorILi1EjESE_NS0_6memory12LoadWithCastILi1EEENSF_13StoreWithCastILi1EEEEEviT_T0_T2_T3_T4_T5_,"ax",@progbits
	.align	128
        .global         _ZN2at6native27unrolled_elementwise_kernelINS0_13AUnaryFunctorIhhhZZZNS0_15binary_internal21div_floor_kernel_cudaERNS_18TensorIteratorBaseEENKUlvE_clEvENKUlvE_clEvEUlhhE_EESt5arrayIPcLm2EELi4E23TrivialOffsetCalculatorILi1EjESE_NS0_6memory12LoadWithCastILi1EEENSF_13StoreWithCastILi1EEEEEviT_T0_T2_T3_T4_T5_
        .type           _ZN2at6native27unrolled_elementwise_kernelINS0_13AUnaryFunctorIhhhZZZNS0_15binary_internal21div_floor_kernel_cudaERNS_18TensorIteratorBaseEENKUlvE_clEvENKUlvE_clEvEUlhhE_EESt5arrayIPcLm2EELi4E23TrivialOffsetCalculatorILi1EjESE_NS0_6memory12LoadWithCastILi1EEENSF_13StoreWithCastILi1EEEEEviT_T0_T2_T3_T4_T5_,@function
        .size           _ZN2at6native27unrolled_elementwise_kernelINS0_13AUnaryFunctorIhhhZZZNS0_15binary_internal21div_floor_kernel_cudaERNS_18TensorIteratorBaseEENKUlvE_clEvENKUlvE_clEvEUlhhE_EESt5arrayIPcLm2EELi4E23TrivialOffsetCalculatorILi1EjESE_NS0_6memory12LoadWithCastILi1EEENSF_13StoreWithCastILi1EEEEEviT_T0_T2_T3_T4_T5_,(.L_x_37756 - _ZN2at6native27unrolled_elementwise_kernelINS0_13AUnaryFunctorIhhhZZZNS0_15binary_internal21div_floor_kernel_cudaERNS_18TensorIteratorBaseEENKUlvE_clEvENKUlvE_clEvEUlhhE_EESt5arrayIPcLm2EELi4E23TrivialOffsetCalculatorILi1EjESE_NS0_6memory12LoadWithCastILi1EEENSF_13StoreWithCastILi1EEEEEviT_T0_T2_T3_T4_T5_)
        .other          _ZN2at6native27unrolled_elementwise_kernelINS0_13AUnaryFunctorIhhhZZZNS0_15binary_internal21div_floor_kernel_cudaERNS_18TensorIteratorBaseEENKUlvE_clEvENKUlvE_clEvEUlhhE_EESt5arrayIPcLm2EELi4E23TrivialOffsetCalculatorILi1EjESE_NS0_6memory12LoadWithCastILi1EEENSF_13StoreWithCastILi1EEEEEviT_T0_T2_T3_T4_T5_,@"STO_CUDA_ENTRY STV_DEFAULT"
_ZN2at6native27unrolled_elementwise_kernelINS0_13AUnaryFunctorIhhhZZZNS0_15binary_internal21div_floor_kernel_cudaERNS_18TensorIteratorBaseEENKUlvE_clEvENKUlvE_clEvEUlhhE_EESt5arrayIPcLm2EELi4E23TrivialOffsetCalculatorILi1EjESE_NS0_6memory12LoadWithCastILi1EEENSF_13StoreWithCastILi1EEEEEviT_T0_T2_T3_T4_T5_:
.text._ZN2at6native27unrolled_elementwise_kernelINS0_13AUnaryFunctorIhhhZZZNS0_15binary_internal21div_floor_kernel_cudaERNS_18TensorIteratorBaseEENKUlvE_clEvENKUlvE_clEvEUlhhE_EESt5arrayIPcLm2EELi4E23TrivialOffsetCalculatorILi1EjESE_NS0_6memory12LoadWithCastILi1EEENSF_13StoreWithCastILi1EEEEEviT_T0_T2_T3_T4_T5_:
        /* <DEDUP_REMOVED lines=31> */
.L_x_37300:
[----:B------:R3:W5:Y:S01]  /*01f0*/  LDG.E.U8 R19, desc[UR36][R6.64] ;  /* 0x0000002406137981 */ /* 0x000762000c1e1100 */
[----:B------:R-:W-:Y:S05]  /*0200*/  BRA `(.L_x_37302) ;  /* 0x0000000c00687947 */ /* 0x000fea0003800000 */
.L_x_37299:
        /* <DEDUP_REMOVED lines=8> */
.L_x_37304:
[----:B------:R1:W5:Y:S01]  /*0290*/  LDG.E.U8 R19, desc[UR36][R6.64] ;  /* 0x0000002406137981 */ /* 0x000362000c1e1100 */
[----:B------:R-:W-:Y:S05]  /*02a0*/  BRA `(.L_x_37302) ;  /* 0x0000000c00407947 */ /* 0x000fea0003800000 */
.L_x_37303:
[----:B------:R2:W5:Y:S01]  /*02b0*/  LDG.E.U16 R19, desc[UR36][R6.64] ;  /* 0x0000002406137981 */ /* 0x000562000c1e1500 */
[----:B------:R-:W-:Y:S05]  /*02c0*/  BRA `(.L_x_37302) ;  /* 0x0000000c00387947 */ /* 0x000fea0003800000 */
.L_x_37298:
        /* <DEDUP_REMOVED lines=10> */
.L_x_37306:
[----:B------:R-:W2:Y:S02]  /*0370*/  LDG.E.U16 R4, desc[UR36][R6.64] ;  /* 0x0000002406047981 */ /* 0x000ea4000c1e1500 */
[----:B--2---:R-:W-:-:S06]  /*0380*/  HADD2.F32 R4, -RZ, R4.H0_H0 ;  /* 0x20000004ff047230 */ /* 0x004fcc0000004100 */
[----:B------:R-:W0:Y:S02]  /*0390*/  F2I.S64.TRUNC R4, R4 ;  /* 0x0000000400047311 */ /* 0x000e24000020d900 */
[----:B0-----:R-:W-:Y:S01]  /*03a0*/  PRMT R19, R4, 0x7610, R19 ;  /* 0x0000761004137816 */ /* 0x001fe20000000013 */
[----:B------:R-:W-:Y:S06]  /*03b0*/  BRA `(.L_x_37302) ;  /* 0x0000000800fc7947 */ /* 0x000fec0003800000 */
.L_x_37305:
        /* <DEDUP_REMOVED lines=10> */
.L_x_37308:
[----:B------:R-:W2:Y:S02]  /*0460*/  LDG.E.U16 R6, desc[UR36][R6.64] ;  /* 0x0000002406067981 */ /* 0x000ea4000c1e1500 */
[----:B--2---:R-:W-:-:S06]  /*0470*/  HADD2.F32 R4, -RZ, R6.H0_H0 ;  /* 0x20000006ff047230 */ /* 0x004fcc0000004100 */
[----:B------:R-:W0:Y:S02]  /*0480*/  F2I.S64.TRUNC R4, R4 ;  /* 0x0000000400047311 */ /* 0x000e24000020d900 */
[----:B0-----:R-:W-:Y:S01]  /*0490*/  PRMT R19, R4, 0x7610, R19 ;  /* 0x0000761004137816 */ /* 0x001fe20000000013 */
[----:B------:R-:W-:Y:S06]  /*04a0*/  BRA `(.L_x_37302) ;  /* 0x0000000800c07947 */ /* 0x000fec0003800000 */
.L_x_37307:
[----:B------:R-:W2:Y:S02]  /*04b0*/  LDG.E.64 R4, desc[UR36][R6.64] ;  /* 0x0000002406047981 */ /* 0x000ea4000c1e1b00 */
[----:B--2---:R-:W0:Y:S02]  /*04c0*/  F2I.S64.F64.TRUNC R4, R4 ;  /* 0x0000000400047311 */ /* 0x004e24000030d900 */
[----:B0-----:R-:W-:Y:S01]  /*04d0*/  PRMT R19, R4, 0x7610, R19 ;  /* 0x0000761004137816 */ /* 0x001fe20000000013 */
[----:B------:R-:W-:Y:S06]  /*04e0*/  BRA `(.L_x_37302) ;  /* 0x0000000800b07947 */ /* 0x000fec0003800000 */
.L_x_37297:
        /* <DEDUP_REMOVED lines=12> */
.L_x_37311:
[----:B------:R-:W2:Y:S02]  /*05b0*/  LDG.E.64 R6, desc[UR36][R6.64] ;  /* 0x0000002406067981 */ /* 0x000ea4000c1e1b00 */
[----:B--2---:R-:W0:Y:S02]  /*05c0*/  F2I.S64.F64.TRUNC R4, R6 ;  /* 0x0000000600047311 */ /* 0x004e24000030d900 */
[----:B0-----:R-:W-:Y:S01]  /*05d0*/  PRMT R19, R4, 0x7610, R19 ;  /* 0x0000761004137816 */ /* 0x001fe20000000013 */
[----:B------:R-:W-:Y:S06]  /*05e0*/  BRA `(.L_x_37302) ;  /* 0x0000000800707947 */ /* 0x000fec0003800000 */
.L_x_37310:
        /* <DEDUP_REMOVED lines=28> */
.L_x_37313:
        /* <DEDUP_REMOVED lines=16> */
.L_x_37312:
[----:B------:R-:W2:Y:S02]  /*08b0*/  LDG.E.U16 R4, desc[UR36][R6.64] ;  /* 0x0000002406047981 */ /* 0x000ea4000c1e1500 */
[----:B--2---:R-:W-:-:S06]  /*08c0*/  IMAD.U32 R4, R4, 0x10000, RZ ;  /* 0x0001000004047824 */ /* 0x004fcc00078e00ff */
[----:B------:R-:W0:Y:S02]  /*08d0*/  F2I.S64.TRUNC R4, R4 ;  /* 0x0000000400047311 */ /* 0x000e24000020d900 */
[----:B0-----:R-:W-:Y:S01]  /*08e0*/  PRMT R19, R4, 0x7610, R19 ;  /* 0x0000761004137816 */ /* 0x001fe20000000013 */
[----:B------:R-:W-:Y:S06]  /*08f0*/  BRA `(.L_x_37302) ;  /* 0x0000000400ac7947 */ /* 0x000fec0003800000 */
.L_x_37309:
        /* <DEDUP_REMOVED lines=10> */
.L_x_37316:
        /* <DEDUP_REMOVED lines=21> */
.L_x_37320:
[----:B------:R-:W-:Y:S05]  /*0af0*/  BSYNC B1 ;  /* 0x0000000000017941 */ /* 0x000fea0003800000 */
.L_x_37319:
[----:B------:R-:W-:Y:S01]  /*0b00*/  IMAD.SHL.U32 R3, R3, 0x100000, RZ ;  /* 0x0010000003037824 */ /* 0x000fe200078e00ff */
[----:B------:R-:W-:-:S04]  /*0b10*/  LEA R5, R0, 0x3b800000, 0x17 ;  /* 0x3b80000000057811 */ /* 0x000fc800078eb8ff */
[----:B------:R-:W-:-:S07]  /*0b20*/  LOP3.LUT R4, R5, R3, R6, 0xfe, !PT ;  /* 0x0000000305047212 */ /* 0x000fce00078efe06 */
.L_x_37318:
[----:B------:R-:W-:Y:S05]  /*0b30*/  BSYNC B0 ;  /* 0x0000000000007941 */ /* 0x000fea0003800000 */
.L_x_37317:
[----:B------:R-:W0:Y:S02]  /*0b40*/  F2I.S64.TRUNC R4, R4 ;  /* 0x0000000400047311 */ /* 0x000e24000020d900 */
[----:B0-----:R-:W-:Y:S01]  /*0b50*/  PRMT R19, R4, 0x7610, R19 ;  /* 0x0000761004137816 */ /* 0x001fe20000000013 */
[----:B------:R-:W-:Y:S06]  /*0b60*/  BRA `(.L_x_37302) ;  /* 0x0000000400107947 */ /* 0x000fec0003800000 */
.L_x_37315:
        /* <DEDUP_REMOVED lines=21> */
.L_x_37324:
[----:B------:R-:W-:Y:S05]  /*0cc0*/  BSYNC B1 ;  /* 0x0000000000017941 */ /* 0x000fea0003800000 */
.L_x_37323:
[----:B------:R-:W-:Y:S01]  /*0cd0*/  IMAD.SHL.U32 R3, R3, 0x200000, RZ ;  /* 0x0020000003037824 */ /* 0x000fe200078e00ff */
[----:B------:R-:W-:-:S04]  /*0ce0*/  LEA R5, R0, 0x37800000, 0x17 ;  /* 0x3780000000057811 */ /* 0x000fc800078eb8ff */
[----:B------:R-:W-:-:S07]  /*0cf0*/  LOP3.LUT R4, R5, R3, R6, 0xfe, !PT ;  /* 0x0000000305047212 */ /* 0x000fce00078efe06 */
.L_x_37322:
[----:B------:R-:W-:Y:S05]  /*0d00*/  BSYNC B0 ;  /* 0x0000000000007941 */ /* 0x000fea0003800000 */
.L_x_37321:
[----:B------:R-:W0:Y:S02]  /*0d10*/  F2I.S64.TRUNC R4, R4 ;  /* 0x0000000400047311 */ /* 0x000e24000020d900 */
[----:B0-----:R-:W-:Y:S01]  /*0d20*/  PRMT R19, R4, 0x7610, R19 ;  /* 0x0000761004137816 */ /* 0x001fe20000000013 */
[----:B------:R-:W-:Y:S06]  /*0d30*/  BRA `(.L_x_37302) ;  /* 0x00000000009c7947 */ /* 0x000fec0003800000 */
.L_x_37314:
        /* <DEDUP_REMOVED lines=14> */
.L_x_37328:
[----:B------:R-:W-:Y:S05]  /*0e20*/  BSYNC B0 ;  /* 0x0000000000007941 */ /* 0x000fea0003800000 */
.L_x_37327:
[----:B------:R-:W0:Y:S02]  /*0e30*/  F2I.S64.TRUNC R4, R4 ;  /* 0x0000000400047311 */ /* 0x000e24000020d900 */
[----:B0-----:R-:W-:Y:S01]  /*0e40*/  PRMT R19, R4, 0x7610, R19 ;  /* 0x0000761004137816 */ /* 0x001fe20000000013 */
[----:B------:R-:W-:Y:S06]  /*0e50*/  BRA `(.L_x_37302) ;  /* 0x0000000000547947 */ /* 0x000fec0003800000 */
.L_x_37301:
        /* <DEDUP_REMOVED lines=16> */
.L_x_37329:
[----:B------:R-:W-:Y:S01]  /*0f60*/  PRMT R19, RZ, 0x7610, R19 ;  /* 0x00007610ff137816 */ /* 0x000fe20000000013 */
[----:B------:R-:W-:Y:S06]  /*0f70*/  BRA `(.L_x_37302) ;  /* 0x00000000000c7947 */ /* 0x000fec0003800000 */
.L_x_37326:
[----:B------:R0:W5:Y:S01]  /*0f80*/  LDG.E.U8 R19, desc[UR36][R6.64] ;  /* 0x0000002406137981 */ /* 0x000162000c1e1100 */
[----:B------:R-:W-:Y:S05]  /*0f90*/  BRA `(.L_x_37302) ;  /* 0x0000000000047947 */ /* 0x000fea0003800000 */
.L_x_37325:
[----:B------:R0:W5:Y:S02]  /*0fa0*/  LDG.E.U8 R19, desc[UR36][R6.64] ;  /* 0x0000002406137981 */ /* 0x000164000c1e1100 */
.L_x_37302:
[----:B------:R-:W1:Y:S02]  /*0fb0*/  S2R R23, SR_TID.X ;  /* 0x0000000000177919 */ /* 0x000e640000002100 */
[----:B-1----:R-:W-:-:S07]  /*0fc0*/  VIADD R23, R23, 0x80 ;  /* 0x0000008017177836 */ /* 0x002fce0000000000 */
.L_x_37296:
[----:B------:R-:W-:Y:S05]  /*0fd0*/  BSYNC B6 ;  /* 0x0000000000067941 */ /* 0x000fea0003800000 */
.L_x_37295:
        /* <DEDUP_REMOVED lines=23> */
.L_x_37335:
[----:B------:R0:W5:Y:S01]  /*1150*/  LDG.E.U8 R17, desc[UR36][R6.64] ;  /* 0x0000002406117981 */ /* 0x000162000c1e1100 */
[----:B------:R-:W-:Y:S05]  /*1160*/  BRA `(.L_x_37337) ;  /* 0x0000000c00647947 */ /* 0x000fea0003800000 */
.L_x_37334:
        /* <DEDUP_REMOVED lines=8> */
.L_x_37339:
[----:B------:R4:W5:Y:S01]  /*11f0*/  LDG.E.U8 R17, desc[UR36][R6.64] ;  /* 0x0000002406117981 */ /* 0x000962000c1e1100 */
[----:B------:R-:W-:Y:S05]  /*1200*/  BRA `(.L_x_37337) ;  /* 0x0000000c003c7947 */ /* 0x000fea0003800000 */
.L_x_37338:
[----:B------:R0:W5:Y:S01]  /*1210*/  LDG.E.U16 R17, desc[UR36][R6.64] ;  /* 0x0000002406117981 */ /* 0x000162000c1e1500 */
[----:B------:R-:W-:Y:S05]  /*1220*/  BRA `(.L_x_37337) ;  /* 0x0000000c00347947 */ /* 0x000fea0003800000 */
.L_x_37333:
        /* <DEDUP_REMOVED lines=10> */
.L_x_37341:
[----:B------:R-:W2:Y:S02]  /*12d0*/  LDG.E.U16 R4, desc[UR36][R6.64] ;  /* 0x0000002406047981 */ /* 0x000ea4000c1e1500 */
[----:B--2---:R-:W-:-:S06]  /*12e0*/  HADD2.F32 R4, -RZ, R4.H0_H0 ;  /* 0x20000004ff047230 */ /* 0x004fcc0000004100 */
[----:B------:R-:W0:Y:S02]  /*12f0*/  F2I.S64.TRUNC R4, R4 ;  /* 0x0000000400047311 */ /* 0x000e24000020d900 */
[----:B0-----:R-:W-:Y:S01]  /*1300*/  PRMT R17, R4, 0x7610, R17 ;  /* 0x0000761004117816 */ /* 0x001fe20000000011 */
[----:B------:R-:W-:Y:S06]  /*1310*/  BRA `(.L_x_37337) ;  /* 0x0000000800f87947 */ /* 0x000fec0003800000 */
.L_x_37340:
        /* <DEDUP_REMOVED lines=10> */
.L_x_37343:
[----:B------:R-:W2:Y:S02]  /*13c0*/  LDG.E.U16 R6, desc[UR36][R6.64] ;  /* 0x0000002406067981 */ /* 0x000ea4000c1e1500 */
[----:B--2---:R-:W-:-:S06]  /*13d0*/  HADD2.F32 R4, -RZ, R6.H0_H0 ;  /* 0x20000006ff047230 */ /* 0x004fcc0000004100 */
[----:B------:R-:W0:Y:S02]  /*13e0*/  F2I.S64.TRUNC R4, R4 ;  /* 0x0000000400047311 */ /* 0x000e24000020d900 */
[----:B0-----:R-:W-:Y:S01]  /*13f0*/  PRMT R17, R4, 0x7610, R17 ;  /* 0x0000761004117816 */ /* 0x001fe20000000011 */
[----:B------:R-:W-:Y:S06]  /*1400*/  BRA `(.L_x_37337) ;  /* 0x0000000800bc7947 */ /* 0x000fec0003800000 */
.L_x_37342:
[----:B------:R-:W2:Y:S02]  /*1410*/  LDG.E.64 R4, desc[UR36][R6.64] ;  /* 0x0000002406047981 */ /* 0x000ea4000c1e1b00 */
[----:B--2---:R-:W0:Y:S02]  /*1420*/  F2I.S64.F64.TRUNC R4, R4 ;  /* 0x0000000400047311 */ /* 0x004e24000030d900 */
[----:B0-----:R-:W-:Y:S01]  /*1430*/  PRMT R17, R4, 0x7610, R17 ;  /* 0x0000761004117816 */ /* 0x001fe20000000011 */
[----:B------:R-:W-:Y:S06]  /*1440*/  BRA `(.L_x_37337) ;  /* 0x0000000800ac7947 */ /* 0x000fec0003800000 */
.L_x_37332:
        /* <DEDUP_REMOVED lines=12> */
.L_x_37346:
[----:B------:R-:W2:Y:S02]  /*1510*/  LDG.E.64 R6, desc[UR36][R6.64] ;  /* 0x0000002406067981 */ /* 0x000ea4000c1e1b00 */
[----:B--2---:R-:W0:Y:S02]  /*1520*/  F2I.S64.F64.TRUNC R4, R6 ;  /* 0x0000000600047311 */ /* 0x004e24000030d900 */
[----:B0-----:R-:W-:Y:S01]  /*1530*/  PRMT R17, R4, 0x7610, R17 ;  /* 0x0000761004117816 */ /* 0x001fe20000000011 */
[----:B------:R-:W-:Y:S06]  /*1540*/  BRA `(.L_x_37337) ;  /* 0x00000008006c7947 */ /* 0x000fec0003800000 */
.L_x_37345:
        /* <DEDUP_REMOVED lines=28> */
.L_x_37348:
        /* <DEDUP_REMOVED lines=15> */
.L_x_37347:
[----:B------:R-:W2:Y:S02]  /*1800*/  LDG.E.U16 R4, desc[UR36][R6.64] ;  /* 0x0000002406047981 */ /* 0x000ea4000c1e1500 */
[----:B--2---:R-:W-:-:S06]  /*1810*/  IMAD.U32 R4, R4, 0x10000, RZ ;  /* 0x0001000004047824 */ /* 0x004fcc00078e00ff */
[----:B------:R-:W0:Y:S02]  /*1820*/  F2I.S64.TRUNC R4, R4 ;  /* 0x0000000400047311 */ /* 0x000e24000020d900 */
[----:B0-----:R-:W-:Y:S01]  /*1830*/  PRMT R17, R4, 0x7610, R17 ;  /* 0x0000761004117816 */ /* 0x001fe20000000011 */
[----:B------:R-:W-:Y:S06]  /*1840*/  BRA `(.L_x_37337) ;  /* 0x0000000400ac7947 */ /* 0x000fec0003800000 */
.L_x_37344:
        /* <DEDUP_REMOVED lines=10> */
.L_x_37351:
        /* <DEDUP_REMOVED lines=21> */
.L_x_37355:
[----:B------:R-:W-:Y:S05]  /*1a40*/  BSYNC B1 ;  /* 0x0000000000017941 */ /* 0x000fea0003800000 */
.L_x_37354:
[----:B------:R-:W-:Y:S01]  /*1a50*/  IMAD.SHL.U32 R3, R3, 0x100000, RZ ;  /* 0x0010000003037824 */ /* 0x000fe200078e00ff */
[----:B------:R-:W-:-:S04]  /*1a60*/  LEA R5, R0, 0x3b800000, 0x17 ;  /* 0x3b80000000057811 */ /* 0x000fc800078eb8ff */
[----:B------:R-:W-:-:S07]  /*1a70*/  LOP3.LUT R4, R5, R3, R6, 0xfe, !PT ;  /* 0x0000000305047212 */ /* 0x000fce00078efe06 */
.L_x_37353:
[----:B------:R-:W-:Y:S05]  /*1a80*/  BSYNC B0 ;  /* 0x0000000000007941 */ /* 0x000fea0003800000 */
.L_x_37352:
[----:B------:R-:W0:Y:S02]  /*1a90*/  F2I.S64.TRUNC R4, R4 ;  /* 0x0000000400047311 */ /* 0x000e24000020d900 */
[----:B0-----:R-:W-:Y:S01]  /*1aa0*/  PRMT R17, R4, 0x7610, R17 ;  /* 0x0000761004117816 */ /* 0x001fe20000000011 */
[----:B------:R-:W-:Y:S06]  /*1ab0*/  BRA `(.L_x_37337) ;  /* 0x0000000400107947 */ /* 0x000fec0003800000 */
.L_x_37350:
        /* <DEDUP_REMOVED lines=21> */
.L_x_37359:
[----:B------:R-:W-:Y:S05]  /*1c10*/  BSYNC B1 ;  /* 0x0000000000017941 */ /* 0x000fea0003800000 */
.L_x_37358:
[----:B------:R-:W-:Y:S01]  /*1c20*/  IMAD.SHL.U32 R3, R3, 0x200000, RZ ;  /* 0x0020000003037824 */ /* 0x000fe200078e00ff */
[----:B------:R-:W-:-:S04]  /*1c30*/  LEA R5, R0, 0x37800000, 0x17 ;  /* 0x3780000000057811 */ /* 0x000fc800078eb8ff */
[----:B------:R-:W-:-:S07]  /*1c40*/  LOP3.LUT R4, R5, R3, R6, 0xfe, !PT ;  /* 0x0000000305047212 */ /* 0x000fce00078efe06 */
.L_x_37357:
[----:B------:R-:W-:Y:S05]  /*1c50*/  BSYNC B0 ;  /* 0x0000000000007941 */ /* 0x000fea0003800000 */
.L_x_37356:
[----:B------:R-:W0:Y:S02]  /*1c60*/  F2I.S64.TRUNC R4, R4 ;  /* 0x0000000400047311 */ /* 0x000e24000020d900 */
[----:B0-----:R-:W-:Y:S01]  /*1c70*/  PRMT R17, R4, 0x7610, R17 ;  /* 0x0000761004117816 */ /* 0x001fe20000000011 */
[----:B------:R-:W-:Y:S06]  /*1c80*/  BRA `(.L_x_37337) ;  /* 0x00000000009c7947 */ /* 0x000fec0003800000 */
.L_x_37349:
        /* <DEDUP_REMOVED lines=14> */
.L_x_37363:
[----:B------:R-:W-:Y:S05]  /*1d70*/  BSYNC B0 ;  /* 0x0000000000007941 */ /* 0x000fea0003800000 */
.L_x_37362:
[----:B------:R-:W0:Y:S02]  /*1d80*/  F2I.S64.TRUNC R4, R4 ;  /* 0x0000000400047311 */ /* 0x000e24000020d900 */
[----:B0-----:R-:W-:Y:S01]  /*1d90*/  PRMT R17, R4, 0x7610, R17 ;  /* 0x0000761004117816 */ /* 0x001fe20000000011 */
[----:B------:R-:W-:Y:S06]  /*1da0*/  BRA `(.L_x_37337) ;  /* 0x0000000000547947 */ /* 0x000fec0003800000 */
.L_x_37336:
        /* <DEDUP_REMOVED lines=16> */
.L_x_37364:
[----:B------:R-:W-:Y:S01]  /*1eb0*/  PRMT R17, RZ, 0x7610, R17 ;  /* 0x00007610ff117816 */ /* 0x000fe20000000011 */
[----:B------:R-:W-:Y:S06]  /*1ec0*/  BRA `(.L_x_37337) ;  /* 0x00000000000c7947 */ /* 0x000fec0003800000 */
.L_x_37361:
[----:B------:R1:W5:Y:S01]  /*1ed0*/  LDG.E.U8 R17, desc[UR36][R6.64] ;  /* 0x0000002406117981 */ /* 0x000362000c1e1100 */
[----:B------:R-:W-:Y:S05]  /*1ee0*/  BRA `(.L_x_37337) ;  /* 0x0000000000047947 */ /* 0x000fea0003800000 */
.L_x_37360:
[----:B------:R0:W5:Y:S02]  /*1ef0*/  LDG.E.U8 R17, desc[UR36][R6.64] ;  /* 0x0000002406117981 */ /* 0x000164000c1e1100 */
.L_x_37337:
[----:B------:R-:W-:-:S07]  /*1f00*/  VIADD R23, R23, 0x80 ;  /* 0x0000008017177836 */ /* 0x000fce0000000000 */
.L_x_37331:
[----:B------:R-:W-:Y:S05]  /*1f10*/  BSYNC B6 ;  /* 0x0000000000067941 */ /* 0x000fea0003800000 */
.L_x_37330:
        /* <DEDUP_REMOVED lines=25> */
.L_x_37370:
[----:B------:R0:W5:Y:S01]  /*20b0*/  LDG.E.U8 R24, desc[UR36][R6.64] ;  /* 0x0000002406187981 */ /* 0x000162000c1e1100 */
[----:B------:R-:W-:Y:S05]  /*20c0*/  BRA `(.L_x_37372) ;  /* 0x0000000c00647947 */ /* 0x000fea0003800000 */
.L_x_37369:
        /* <DEDUP_REMOVED lines=8> */
.L_x_37374:
[----:B------:R3:W5:Y:S01]  /*2150*/  LDG.E.U8 R24, desc[UR36][R6.64] ;  /* 0x0000002406187981 */ /* 0x000762000c1e1100 */
[----:B------:R-:W-:Y:S05]  /*2160*/  BRA `(.L_x_37372) ;  /* 0x0000000c003c7947 */ /* 0x000fea0003800000 */
.L_x_37373:
[----:B------:R0:W5:Y:S01]  /*2170*/  LDG.E.U16 R24, desc[UR36][R6.64] ;  /* 0x0000002406187981 */ /* 0x000162000c1e1500 */
[----:B------:R-:W-:Y:S05]  /*2180*/  BRA `(.L_x_37372) ;  /* 0x0000000c00347947 */ /* 0x000fea0003800000 */
.L_x_37368:
        /* <DEDUP_REMOVED lines=10> */
.L_x_37376:
[----:B------:R-:W2:Y:S02]  /*2230*/  LDG.E.U16 R4, desc[UR36][R6.64] ;  /* 0x0000002406047981 */ /* 0x000ea4000c1e1500 */
[----:B--2---:R-:W-:-:S06]  /*2240*/  HADD2.F32 R4, -RZ, R4.H0_H0 ;  /* 0x20000004ff047230 */ /* 0x004fcc0000004100 */
[----:B------:R-:W0:Y:S02]  /*2250*/  F2I.S64.TRUNC R4, R4 ;  /* 0x0000000400047311 */ /* 0x000e24000020d900 */
[----:B0-----:R-:W-:Y:S01]  /*2260*/  PRMT R24, R4, 0x7610, R24 ;  /* 0x0000761004187816 */ /* 0x001fe20000000018 */
[----:B------:R-:W-:Y:S06]  /*2270*/  BRA `(.L_x_37372) ;  /* 0x0000000800f87947 */ /* 0x000fec0003800000 */
.L_x_37375:
        /* <DEDUP_REMOVED lines=10> */
.L_x_37378:
[----:B------:R-:W2:Y:S02]  /*2320*/  LDG.E.U16 R6, desc[UR36][R6.64] ;  /* 0x0000002406067981 */ /* 0x000ea4000c1e1500 */
[----:B--2---:R-:W-:-:S06]  /*2330*/  HADD2.F32 R4, -RZ, R6.H0_H0 ;  /* 0x20000006ff047230 */ /* 0x004fcc0000004100 */
[----:B------:R-:W0:Y:S02]  /*2340*/  F2I.S64.TRUNC R4, R4 ;  /* 0x0000000400047311 */ /* 0x000e24000020d900 */
[----:B0-----:R-:W-:Y:S01]  /*2350*/  PRMT R24, R4, 0x7610, R24 ;  /* 0x0000761004187816 */ /* 0x001fe20000000018 */
[----:B------:R-:W-:Y:S06]  /*2360*/  BRA `(.L_x_37372) ;  /* 0x0000000800bc7947 */ /* 0x000fec0003800000 */
.L_x_37377:
[----:B------:R-:W2:Y:S02]  /*2370*/  LDG.E.64 R4, desc[UR36][R6.64] ;  /* 0x0000002406047981 */ /* 0x000ea4000c1e1b00 */
[----:B--2---:R-:W0:Y:S02]  /*2380*/  F2I.S64.F64.TRUNC R4, R4 ;  /* 0x0000000400047311 */ /* 0x004e24000030d900 */
[----:B0-----:R-:W-:Y:S01]  /*2390*/  PRMT R24, R4, 0x7610, R24 ;  /* 0x0000761004187816 */ /* 0x001fe20000000018 */
[----:B------:R-:W-:Y:S06]  /*23a0*/  BRA `(.L_x_37372) ;  /* 0x0000000800ac7947 */ /* 0x000fec0003800000 */
.L_x_37367:
        /* <DEDUP_REMOVED lines=12> */
.L_x_37381:
[----:B------:R-:W2:Y:S02]  /*2470*/  LDG.E.64 R6, desc[UR36][R6.64] ;  /* 0x0000002406067981 */ /* 0x000ea4000c1e1b00 */
[----:B--2---:R-:W0:Y:S02]  /*2480*/  F2I.S64.F64.TRUNC R4, R6 ;  /* 0x0000000600047311 */ /* 0x004e24000030d900 */
[----:B0-----:R-:W-:Y:S01]  /*2490*/  PRMT R24, R4, 0x7610, R24 ;  /* 0x0000761004187816 */ /* 0x001fe20000000018 */
[----:B------:R-:W-:Y:S06]  /*24a0*/  BRA `(.L_x_37372) ;  /* 0x00000008006c7947 */ /* 0x000fec0003800000 */
.L_x_37380:
        /* <DEDUP_REMOVED lines=28> */
.L_x_37383:
        /* <DEDUP_REMOVED lines=15> */
.L_x_37382:
[----:B------:R-:W2:Y:S02]  /*2760*/  LDG.E.U16 R4, desc[UR36][R6.64] ;  /* 0x0000002406047981 */ /* 0x000ea4000c1e1500 */
[----:B--2---:R-:W-:-:S06]  /*2770*/  IMAD.U32 R4, R4, 0x10000, RZ ;  /* 0x0001000004047824 */ /* 0x004fcc00078e00ff */
[----:B------:R-:W0:Y:S02]  /*2780*/  F2I.S64.TRUNC R4, R4 ;  /* 0x0000000400047311 */ /* 0x000e24000020d900 */
[----:B0-----:R-:W-:Y:S01]  /*2790*/  PRMT R24, R4, 0x7610, R24 ;  /* 0x0000761004187816 */ /* 0x001fe20000000018 */
[----:B------:R-:W-:Y:S06]  /*27a0*/  BRA `(.L_x_37372) ;  /* 0x0000000400ac7947 */ /* 0x000fec0003800000 */
.L_x_37379:
        /* <DEDUP_REMOVED lines=10> */
.L_x_37386:
        /* <DEDUP_REMOVED lines=21> */
.L_x_37390:
[----:B------:R-:W-:Y:S05]  /*29a0*/  BSYNC B1 ;  /* 0x0000000000017941 */ /* 0x000fea0003800000 */
.L_x_37389:
[----:B------:R-:W-:Y:S01]  /*29b0*/  IMAD.SHL.U32 R3, R3, 0x100000, RZ ;  /* 0x0010000003037824 */ /* 0x000fe200078e00ff */
[----:B------:R-:W-:-:S04]  /*29c0*/  LEA R5, R0, 0x3b800000, 0x17 ;  /* 0x3b80000000057811 */ /* 0x000fc800078eb8ff */
[----:B------:R-:W-:-:S07]  /*29d0*/  LOP3.LUT R4, R5, R3, R6, 0xfe, !PT ;  /* 0x0000000305047212 */ /* 0x000fce00078efe06 */
.L_x_37388:
[----:B------:R-:W-:Y:S05]  /*29e0*/  BSYNC B0 ;  /* 0x0000000000007941 */ /* 0x000fea0003800000 */
.L_x_37387:
[----:B------:R-:W0:Y:S02]  /*29f0*/  F2I.S64.TRUNC R4, R4 ;  /* 0x0000000400047311 */ /* 0x000e24000020d900 */
[----:B0-----:R-:W-:Y:S01]  /*2a00*/  PRMT R24, R4, 0x7610, R24 ;  /* 0x0000761004187816 */ /* 0x001fe20000000018 */
[----:B------:R-:W-:Y:S06]  /*2a10*/  BRA `(.L_x_37372) ;  /* 0x0000000400107947 */ /* 0x000fec0003800000 */
.L_x_37385:
        /* <DEDUP_REMOVED lines=21> */
.L_x_37394:
[----:B------:R-:W-:Y:S05]  /*2b70*/  BSYNC B1 ;  /* 0x0000000000017941 */ /* 0x000fea0003800000 */
.L_x_37393:
[----:B------:R-:W-:Y:S01]  /*2b80*/  IMAD.SHL.U32 R3, R3, 0x200000, RZ ;  /* 0x0020000003037824 */ /* 0x000fe200078e00ff */
[----:B------:R-:W-:-:S04]  /*2b90*/  LEA R5, R0, 0x37800000, 0x17 ;  /* 0x3780000000057811 */ /* 0x000fc800078eb8ff */
[----:B------:R-:W-:-:S07]  /*2ba0*/  LOP3.LUT R4, R5, R3, R6, 0xfe, !PT ;  /* 0x0000000305047212 */ /* 0x000fce00078efe06 */
.L_x_37392:
[----:B------:R-:W-:Y:S05]  /*2bb0*/  BSYNC B0 ;  /* 0x0000000000007941 */ /* 0x000fea0003800000 */
.L_x_37391:
[----:B------:R-:W0:Y:S02]  /*2bc0*/  F2I.S64.TRUNC R4, R4 ;  /* 0x0000000400047311 */ /* 0x000e24000020d900 */
[----:B0-----:R-:W-:Y:S01]  /*2bd0*/  PRMT R24, R4, 0x7610, R24 ;  /* 0x0000761004187816 */ /* 0x001fe20000000018 */
[----:B------:R-:W-:Y:S06]  /*2be0*/  BRA `(.L_x_37372) ;  /* 0x00000000009c7947 */ /* 0x000fec0003800000 */
.L_x_37384:
        /* <DEDUP_REMOVED lines=14> */
.L_x_37398:
[----:B------:R-:W-:Y:S05]  /*2cd0*/  BSYNC B0 ;  /* 0x0000000000007941 */ /* 0x000fea0003800000 */
.L_x_37397:
[----:B------:R-:W0:Y:S02]  /*2ce0*/  F2I.S64.TRUNC R4, R4 ;  /* 0x0000000400047311 */ /* 0x000e24000020d900 */
[----:B0-----:R-:W-:Y:S01]  /*2cf0*/  PRMT R24, R4, 0x7610, R24 ;  /* 0x0000761004187816 */ /* 0x001fe20000000018 */
[----:B------:R-:W-:Y:S06]  /*2d00*/  BRA `(.L_x_37372) ;  /* 0x0000000000547947 */ /* 0x000fec0003800000 */
.L_x_37371:
        /* <DEDUP_REMOVED lines=16> */
.L_x_37399:
[----:B------:R-:W-:Y:S01]  /*2e10*/  PRMT R24, RZ, 0x7610, R24 ;  /* 0x00007610ff187816 */ /* 0x000fe20000000018 */
[----:B------:R-:W-:Y:S06]  /*2e20*/  BRA `(.L_x_37372) ;  /* 0x00000000000c7947 */ /* 0x000fec0003800000 */
.L_x_37396:
[----:B------:R2:W5:Y:S01]  /*2e30*/  LDG.E.U8 R24, desc[UR36][R6.64] ;  /* 0x0000002406187981 */ /* 0x000562000c1e1100 */
[----:B------:R-:W-:Y:S05]  /*2e40*/  BRA `(.L_x_37372) ;  /* 0x0000000000047947 */ /* 0x000fea0003800000 */
.L_x_37395:
[----:B------:R1:W5:Y:S02]  /*2e50*/  LDG.E.U8 R24, desc[UR36][R6.64] ;  /* 0x0000002406187981 */ /* 0x000364000c1e1100 */
.L_x_37372:
[----:B------:R-:W-:-:S07]  /*2e60*/  VIADD R23, R23, 0x80 ;  /* 0x0000008017177836 */ /* 0x000fce0000000000 */
.L_x_37366:
[----:B------:R-:W-:Y:S05]  /*2e70*/  BSYNC B6 ;  /* 0x0000000000067941 */ /* 0x000fea0003800000 */
.L_x_37365:
        /* <DEDUP_REMOVED lines=22> */
.L_x_37405:
[----:B------:R0:W5:Y:S01]  /*2fe0*/  LDG.E.U8 R18, desc[UR36][R6.64] ;  /* 0x0000002406127981 */ /* 0x000162000c1e1100 */
[----:B------:R-:W-:Y:S05]  /*2ff0*/  BRA `(.L_x_37401) ;  /* 0x0000000c00607947 */ /* 0x000fea0003800000 */
.L_x_37404:
        /* <DEDUP_REMOVED lines=8> */
.L_x_37408:
[----:B------:R0:W5:Y:S01]  /*3080*/  LDG.E.U8 R18, desc[UR36][R6.64] ;  /* 0x0000002406127981 */ /* 0x000162000c1e1100 */
[----:B------:R-:W-:Y:S05]  /*3090*/  BRA `(.L_x_37401) ;  /* 0x0000000c00387947 */ /* 0x000fea0003800000 */
.L_x_37407:
[----:B------:R0:W5:Y:S01]  /*30a0*/  LDG.E.U16 R18, desc[UR36][R6.64] ;  /* 0x0000002406127981 */ /* 0x000162000c1e1500 */
[----:B------:R-:W-:Y:S05]  /*30b0*/  BRA `(.L_x_37401) ;  /* 0x0000000c00307947 */ /* 0x000fea0003800000 */
.L_x_37403:
        /* <DEDUP_REMOVED lines=10> */
.L_x_37410:
[----:B------:R-:W2:Y:S02]  /*3160*/  LDG.E.U16 R4, desc[UR36][R6.64] ;  /* 0x0000002406047981 */ /* 0x000ea4000c1e1500 */
[----:B--2---:R-:W-:-:S06]  /*3170*/  HADD2.F32 R4, -RZ, R4.H0_H0 ;  /* 0x20000004ff047230 */ /* 0x004fcc0000004100 */
[----:B------:R-:W0:Y:S02]  /*3180*/  F2I.S64.TRUNC R4, R4 ;  /* 0x0000000400047311 */ /* 0x000e24000020d900 */
[----:B0-----:R-:W-:Y:S01]  /*3190*/  PRMT R18, R4, 0x7610, R18 ;  /* 0x0000761004127816 */ /* 0x001fe20000000012 */
[----:B------:R-:W-:Y:S06]  /*31a0*/  BRA `(.L_x_37401) ;  /* 0x0000000800f47947 */ /* 0x000fec0003800000 */
.L_x_37409:
        /* <DEDUP_REMOVED lines=10> */
.L_x_37412:
[----:B------:R-:W2:Y:S02]  /*3250*/  LDG.E.U16 R6, desc[UR36][R6.64] ;  /* 0x0000002406067981 */ /* 0x000ea4000c1e1500 */
[----:B--2---:R-:W-:-:S06]  /*3260*/  HADD2.F32 R4, -RZ, R6.H0_H0 ;  /* 0x20000006ff047230 */ /* 0x004fcc0000004100 */
[----:B------:R-:W0:Y:S02]  /*3270*/  F2I.S64.TRUNC R4, R4 ;  /* 0x0000000400047311 */ /* 0x000e24000020d900 */
[----:B0-----:R-:W-:Y:S01]  /*3280*/  PRMT R18, R4, 0x7610, R18 ;  /* 0x0000761004127816 */ /* 0x001fe20000000012 */
[----:B------:R-:W-:Y:S06]  /*3290*/  BRA `(.L_x_37401) ;  /* 0x0000000800b87947 */ /* 0x000fec0003800000 */
.L_x_37411:
[----:B------:R-:W2:Y:S02]  /*32a0*/  LDG.E.64 R4, desc[UR36][R6.64] ;  /* 0x0000002406047981 */ /* 0x000ea4000c1e1b00 */
[----:B--2---:R-:W0:Y:S02]  /*32b0*/  F2I.S64.F64.TRUNC R4, R4 ;  /* 0x0000000400047311 */ /* 0x004e24000030d900 */
[----:B0-----:R-:W-:Y:S01]  /*32c0*/  PRMT R18, R4, 0x7610, R18 ;  /* 0x0000761004127816 */ /* 0x001fe20000000012 */
[----:B------:R-:W-:Y:S06]  /*32d0*/  BRA `(.L_x_37401) ;  /* 0x0000000800a87947 */ /* 0x000fec0003800000 */
.L_x_37402:
        /* <DEDUP_REMOVED lines=12> */
.L_x_37415:
[----:B------:R-:W2:Y:S02]  /*33a0*/  LDG.E.64 R6, desc[UR36][R6.64] ;  /* 0x0000002406067981 */ /* 0x000ea4000c1e1b00 */
[----:B--2---:R-:W0:Y:S02]  /*33b0*/  F2I.S64.F64.TRUNC R4, R6 ;  /* 0x0000000600047311 */ /* 0x004e24000030d900 */
[----:B0-----:R-:W-:Y:S01]  /*33c0*/  PRMT R18, R4, 0x7610, R18 ;  /* 0x0000761004127816 */ /* 0x001fe20000000012 */
[----:B------:R-:W-:Y:S06]  /*33d0*/  BRA `(.L_x_37401) ;  /* 0x0000000800687947 */ /* 0x000fec0003800000 */
.L_x_37414:
        /* <DEDUP_REMOVED lines=28> */
.L_x_37417:
        /* <DEDUP_REMOVED lines=15> */
.L_x_37416:
[----:B------:R-:W2:Y:S02]  /*3690*/  LDG.E.U16 R4, desc[UR36][R6.64] ;  /* 0x0000002406047981 */ /* 0x000ea4000c1e1500 */
[----:B--2---:R-:W-:-:S06]  /*36a0*/  IMAD.U32 R4, R4, 0x10000, RZ ;  /* 0x0001000004047824 */ /* 0x004fcc00078e00ff */
[----:B------:R-:W0:Y:S02]  /*36b0*/  F2I.S64.TRUNC R4, R4 ;  /* 0x0000000400047311 */ /* 0x000e24000020d900 */
[----:B0-----:R-:W-:Y:S01]  /*36c0*/  PRMT R18, R4, 0x7610, R18 ;  /* 0x0000761004127816 */ /* 0x001fe20000000012 */
[----:B------:R-:W-:Y:S06]  /*36d0*/  BRA `(.L_x_37401) ;  /* 0x0000000400a87947 */ /* 0x000fec0003800000 */
.L_x_37413:
        /* <DEDUP_REMOVED lines=10> */
.L_x_37420:
        /* <DEDUP_REMOVED lines=21> */
.L_x_37424:
[----:B------:R-:W-:Y:S05]  /*38d0*/  BSYNC B1 ;  /* 0x0000000000017941 */ /* 0x000fea0003800000 */
.L_x_37423:
[----:B------:R-:W-:Y:S01]  /*38e0*/  IMAD.SHL.U32 R3, R3, 0x100000, RZ ;  /* 0x0010000003037824 */ /* 0x000fe200078e00ff */
[----:B------:R-:W-:-:S04]  /*38f0*/  LEA R5, R0, 0x3b800000, 0x17 ;  /* 0x3b80000000057811 */ /* 0x000fc800078eb8ff */
[----:B------:R-:W-:-:S07]  /*3900*/  LOP3.LUT R4, R5, R3, R6, 0xfe, !PT ;  /* 0x0000000305047212 */ /* 0x000fce00078efe06 */
.L_x_37422:
[----:B------:R-:W-:Y:S05]  /*3910*/  BSYNC B0 ;  /* 0x0000000000007941 */ /* 0x000fea0003800000 */
.L_x_37421:
[----:B------:R-:W0:Y:S02]  /*3920*/  F2I.S64.TRUNC R4, R4 ;  /* 0x0000000400047311 */ /* 0x000e24000020d900 */
[----:B0-----:R-:W-:Y:S01]  /*3930*/  PRMT R18, R4, 0x7610, R18 ;  /* 0x0000761004127816 */ /* 0x001fe20000000012 */
[----:B------:R-:W-:Y:S06]  /*3940*/  BRA `(.L_x_37401) ;  /* 0x00000004000c7947 */ /* 0x000fec0003800000 */
.L_x_37419:
        /* <DEDUP_REMOVED lines=21> */
.L_x_37428:
[----:B------:R-:W-:Y:S05]  /*3aa0*/  BSYNC B1 ;  /* 0x0000000000017941 */ /* 0x000fea0003800000 */
.L_x_37427:
[----:B------:R-:W-:Y:S01]  /*3ab0*/  IMAD.SHL.U32 R3, R3, 0x200000, RZ ;  /* 0x0020000003037824 */ /* 0x000fe200078e00ff */
[----:B------:R-:W-:-:S04]  /*3ac0*/  LEA R5, R0, 0x37800000, 0x17 ;  /* 0x3780000000057811 */ /* 0x000fc800078eb8ff */
[----:B------:R-:W-:-:S07]  /*3ad0*/  LOP3.LUT R4, R5, R3, R6, 0xfe, !PT ;  /* 0x0000000305047212 */ /* 0x000fce00078efe06 */
.L_x_37426:
[----:B------:R-:W-:Y:S05]  /*3ae0*/  BSYNC B0 ;  /* 0x0000000000007941 */ /* 0x000fea0003800000 */
.L_x_37425:
[----:B------:R-:W0:Y:S02]  /*3af0*/  F2I.S64.TRUNC R4, R4 ;  /* 0x0000000400047311 */ /* 0x000e24000020d900 */
[----:B0-----:R-:W-:Y:S01]  /*3b00*/  PRMT R18, R4, 0x7610, R18 ;  /* 0x0000761004127816 */ /* 0x001fe20000000012 */
[----:B------:R-:W-:Y:S06]  /*3b10*/  BRA `(.L_x_37401) ;  /* 0x0000000000987947 */ /* 0x000fec0003800000 */
.L_x_37418:
        /* <DEDUP_REMOVED lines=14> */
.L_x_37432:
[----:B------:R-:W-:Y:S05]  /*3c00*/  BSYNC B0 ;  /* 0x0000000000007941 */ /* 0x000fea0003800000 */
.L_x_37431:
[----:B------:R-:W0:Y:S02]  /*3c10*/  F2I.S64.TRUNC R4, R4 ;  /* 0x0000000400047311 */ /* 0x000e24000020d900 */
[----:B0-----:R-:W-:Y:S01]  /*3c20*/  PRMT R18, R4, 0x7610, R18 ;  /* 0x0000761004127816 */ /* 0x001fe20000000012 */
[----:B------:R-:W-:Y:S06]  /*3c30*/  BRA `(.L_x_37401) ;  /* 0x0000000000507947 */ /* 0x000fec0003800000 */
.L_x_37406:
        /* <DEDUP_REMOVED lines=16> */
.L_x_37433:
[----:B------:R-:W-:Y:S05]  /*3d40*/  BRA `(.L_x_37401) ;  /* 0x00000000000c7947 */ /* 0x000fea0003800000 */
.L_x_37430:
[----:B------:R0:W5:Y:S01]  /*3d50*/  LDG.E.U8 R18, desc[UR36][R6.64] ;  /* 0x0000002406127981 */ /* 0x000162000c1e1100 */
[----:B------:R-:W-:Y:S05]  /*3d60*/  BRA `(.L_x_37401) ;  /* 0x0000000000047947 */ /* 0x000fea0003800000 */
.L_x_37429:
[----:B------:R0:W5:Y:S02]  /*3d70*/  LDG.E.U8 R18, desc[UR36][R6.64] ;  /* 0x0000002406127981 */ /* 0x000164000c1e1100 */
.L_x_37401:
[----:B------:R-:W-:Y:S05]  /*3d80*/  BSYNC B6 ;  /* 0x0000000000067941 */ /* 0x000fea0003800000 */
.L_x_37400:
[----:B------:R-:W1:Y:S01]  /*3d90*/  S2R R25, SR_TID.X ;  /* 0x0000000000197919 */ /* 0x000e620000002100 */
[----:B------:R-:W0:Y:S01]  /*3da0*/  LDC.U8 R0, c[0x0][0x215] ;  /* 0x00008540ff007b82 */ /* 0x000e220000000000 */
[----:B------:R-:W-:Y:S01]  /*3db0*/  BSSY B0, `(.L_x_37434) ;  /* 0x0000007000007945 */ /* 0x000fe20003800000 */
[----:B-1----:R-:W-:-:S13]  /*3dc0*/  ISETP.GE.AND P0, PT, R25, R16, PT ;  /* 0x000000101900720c */ /* 0x002fda0003f06270 */
[----:B------:R-:W-:Y:S05]  /*3dd0*/  @P0 BRA `(.L_x_37435) ;  /* 0x0000000000100947 */ /* 0x000fea0003800000 */
[----:B-----5:R-:W-:Y:S02]  /*3de0*/  LOP3.LUT R19, R19, 0xff, RZ, 0xc0, !PT ;  /* 0x000000ff13137812 */ /* 0x020fe400078ec0ff */
[----:B------:R-:W-:-:S07]  /*3df0*/  MOV R9, 0x3e10 ;  /* 0x00003e1000097802 */ /* 0x000fce0000000f00 */
[----:B0-234-:R-:W-:Y:S05]  /*3e00*/  CALL.REL.NOINC `($__internal_78_$__cuda_sm20_div_u16) ;  /* 0x0000004000c87944 */ /* 0x01dfea0003c00000 */
[----:B------:R-:W-:-:S07]  /*3e10*/  IMAD.MOV.U32 R3, RZ, RZ, R8 ;  /* 0x000000ffff037224 */ /* 0x000fce00078e0008 */
.L_x_37435:
[----:B------:R-:W-:Y:S05]  /*3e20*/  BSYNC B0 ;  /* 0x0000000000007941 */ /* 0x000fea0003800000 */
.L_x_37434:
[----:B------:R-:W-:Y:S01]  /*3e30*/  VIADD R23, R25, 0x80 ;  /* 0x0000008019177836 */ /* 0x000fe20000000000 */
[----:B------:R-:W-:Y:S04]  /*3e40*/  BSSY B0, `(.L_x_37436) ;  /* 0x0000007000007945 */ /* 0x000fe80003800000 */
[----:B------:R-:W-:-:S13]  /*3e50*/  ISETP.GE.AND P1, PT, R23, R16, PT ;  /* 0x000000101700720c */ /* 0x000fda0003f26270 */
[----:B------:R-:W-:Y:S05]  /*3e60*/  @P1 BRA `(.L_x_37437) ;  /* 0x0000000000101947 */ /* 0x000fea0003800000 */
[----:B-----5:R-:W-:Y:S02]  /*3e70*/  LOP3.LUT R19, R17, 0xff, RZ, 0xc0, !PT ;  /* 0x000000ff11137812 */ /* 0x020fe400078ec0ff */
[----:B------:R-:W-:-:S07]  /*3e80*/  MOV R9, 0x3ea0 ;  /* 0x00003ea000097802 */ /* 0x000fce0000000f00 */
[----:B0-234-:R-:W-:Y:S05]  /*3e90*/  CALL.REL.NOINC `($__internal_78_$__cuda_sm20_div_u16) ;  /* 0x0000004000a47944 */ /* 0x01dfea0003c00000 */
[----:B------:R-:W-:-:S07]  /*3ea0*/  IMAD.MOV.U32 R22, RZ, RZ, R8 ;  /* 0x000000ffff167224 */ /* 0x000fce00078e0008 */
.L_x_37437:
[----:B------:R-:W-:Y:S05]  /*3eb0*/  BSYNC B0 ;  /* 0x0000000000007941 */ /* 0x000fea0003800000 */
.L_x_37436:
        /* <DEDUP_REMOVED lines=8> */
.L_x_37439:
[----:B------:R-:W-:Y:S05]  /*3f40*/  BSYNC B0 ;  /* 0x0000000000007941 */ /* 0x000fea0003800000 */
.L_x_37438:
        /* <DEDUP_REMOVED lines=8> */
.L_x_37441:
[----:B------:R-:W-:Y:S05]  /*3fd0*/  BSYNC B0 ;  /* 0x0000000000007941 */ /* 0x000fea0003800000 */
.L_x_37440:
        /* <DEDUP_REMOVED lines=25> */
.L_x_37447:
[----:B------:R0:W-:Y:S01]  /*4170*/  STG.E.U8 desc[UR36][R8.64], R3 ;  /* 0x0000000308007986 */ /* 0x0001e2000c101124 */
[----:B------:R-:W-:Y:S01]  /*4180*/  IMAD.MOV.U32 R25, RZ, RZ, R23 ;  /* 0x000000ffff197224 */ /* 0x000fe200078e0017 */
[----:B------:R-:W-:Y:S06]  /*4190*/  BRA `(.L_x_37443) ;  /* 0x0000000c00e87947 */ /* 0x000fec0003800000 */
.L_x_37446:
        /* <DEDUP_REMOVED lines=11> */
.L_x_37450:
[----:B------:R-:W-:Y:S01]  /*4250*/  LOP3.LUT R3, R3, 0xff, RZ, 0xc0, !PT ;  /* 0x000000ff03037812 */ /* 0x000fe200078ec0ff */
[----:B------:R-:W-:-:S04]  /*4260*/  IMAD.MOV.U32 R25, RZ, RZ, R23 ;  /* 0x000000ffff197224 */ /* 0x000fc800078e0017 */
[----:B------:R0:W-:Y:S01]  /*4270*/  STG.E desc[UR36][R8.64], R3 ;  /* 0x0000000308007986 */ /* 0x0001e2000c101924 */
[----:B------:R-:W-:Y:S05]  /*4280*/  BRA `(.L_x_37443) ;  /* 0x0000000c00ac7947 */ /* 0x000fea0003800000 */
.L_x_37449:
[----:B------:R-:W-:Y:S01]  /*4290*/  LOP3.LUT R3, R3, 0xff, RZ, 0xc0, !PT ;  /* 0x000000ff03037812 */ /* 0x000fe200078ec0ff */
[----:B------:R-:W-:-:S04]  /*42a0*/  IMAD.MOV.U32 R25, RZ, RZ, R23 ;  /* 0x000000ffff197224 */ /* 0x000fc800078e0017 */
[----:B------:R0:W-:Y:S01]  /*42b0*/  STG.E.U16 desc[UR36][R8.64], R3 ;  /* 0x0000000308007986 */ /* 0x0001e2000c101524 */
[----:B------:R-:W-:Y:S05]  /*42c0*/  BRA `(.L_x_37443) ;  /* 0x0000000c009c7947 */ /* 0x000fea0003800000 */
.L_x_37445:
        /* <DEDUP_REMOVED lines=11> */
.L_x_37452:
[----:B------:R-:W-:Y:S01]  /*4380*/  LOP3.LUT R3, R3, 0xff, RZ, 0xc0, !PT ;  /* 0x000000ff03037812 */ /* 0x000fe200078ec0ff */
[----:B------:R-:W-:-:S03]  /*4390*/  IMAD.MOV.U32 R25, RZ, RZ, R23 ;  /* 0x000000ffff197224 */ /* 0x000fc600078e0017 */
[----:B------:R-:W0:Y:S02]  /*43a0*/  I2F.U16 R0, R3 ;  /* 0x0000000300007306 */ /* 0x000e240000101000 */
[----:B0-----:R-:W-:-:S05]  /*43b0*/  F2FP.F16.F32.PACK_AB R0, RZ, R0 ;  /* 0x00000000ff00723e */ /* 0x001fca00000000ff */
[----:B------:R0:W-:Y:S01]  /*43c0*/  STG.E.U16 desc[UR36][R8.64], R0 ;  /* 0x0000000008007986 */ /* 0x0001e2000c101524 */
[----:B------:R-:W-:Y:S05]  /*43d0*/  BRA `(.L_x_37443) ;  /* 0x0000000c00587947 */ /* 0x000fea0003800000 */
.L_x_37451:
        /* <DEDUP_REMOVED lines=12> */
.L_x_37454:
[----:B------:R-:W-:Y:S01]  /*44a0*/  LOP3.LUT R3, R3, 0xff, RZ, 0xc0, !PT ;  /* 0x000000ff03037812 */ /* 0x000fe200078ec0ff */
[----:B------:R-:W-:-:S05]  /*44b0*/  IMAD.MOV.U32 R25, RZ, RZ, R23 ;  /* 0x000000ffff197224 */ /* 0x000fca00078e0017 */
[----:B------:R-:W0:Y:S02]  /*44c0*/  I2F.U16 R3, R3 ;  /* 0x0000000300037306 */ /* 0x000e240000101000 */
[----:B0-----:R-:W-:-:S04]  /*44d0*/  F2FP.F16.F32.PACK_AB R3, RZ, R3 ;  /* 0x00000003ff03723e */ /* 0x001fc800000000ff */
[----:B------:R-:W-:-:S05]  /*44e0*/  PRMT R3, R3, 0x5410, RZ ;  /* 0x0000541003037816 */ /* 0x000fca00000000ff */
[----:B------:R0:W-:Y:S01]  /*44f0*/  STG.E desc[UR36][R8.64], R3 ;  /* 0x0000000308007986 */ /* 0x0001e2000c101924 */
[----:B------:R-:W-:Y:S05]  /*4500*/  BRA `(.L_x_37443) ;  /* 0x0000000c000c7947 */ /* 0x000fea0003800000 */
.L_x_37453:
[----:B------:R-:W-:Y:S01]  /*4510*/  LOP3.LUT R4, R3, 0xff, RZ, 0xc0, !PT ;  /* 0x000000ff03047812 */ /* 0x000fe200078ec0ff */
[----:B------:R-:W-:-:S05]  /*4520*/  IMAD.MOV.U32 R25, RZ, RZ, R23 ;  /* 0x000000ffff197224 */ /* 0x000fca00078e0017 */
[----:B------:R-:W0:Y:S02]  /*4530*/  I2F.F64.U16 R4, R4 ;  /* 0x0000000400047312 */ /* 0x000e240000101800 */
[----:B0-----:R0:W-:Y:S01]  /*4540*/  STG.E.64 desc[UR36][R8.64], R4 ;  /* 0x0000000408007986 */ /* 0x0011e2000c101b24 */
[----:B------:R-:W-:Y:S05]  /*4550*/  BRA `(.L_x_37443) ;  /* 0x0000000800f87947 */ /* 0x000fea0003800000 */
.L_x_37444:
        /* <DEDUP_REMOVED lines=13> */
.L_x_37457:
[----:B------:R-:W-:Y:S02]  /*4630*/  LOP3.LUT R4, R3, 0xff, RZ, 0xc0, !PT ;  /* 0x000000ff03047812 */ /* 0x000fe400078ec0ff */
[----:B--234-:R-:W-:Y:S01]  /*4640*/  CS2R R6, SRZ ;  /* 0x0000000000067805 */ /* 0x01cfe2000001ff00 */
[----:B------:R-:W-:-:S03]  /*4650*/  IMAD.MOV.U32 R25, RZ, RZ, R23 ;  /* 0x000000ffff197224 */ /* 0x000fc600078e0017 */
[----:B------:R-:W0:Y:S02]  /*4660*/  I2F.F64.U16 R4, R4 ;  /* 0x0000000400047312 */ /* 0x000e240000101800 */
[----:B0-----:R0:W-:Y:S01]  /*4670*/  STG.E.128 desc[UR36][R8.64], R4 ;  /* 0x0000000408007986 */ /* 0x0011e2000c101d24 */
[----:B------:R-:W-:Y:S05]  /*4680*/  BRA `(.L_x_37443) ;  /* 0x0000000800ac7947 */ /* 0x000fea0003800000 */
.L_x_37456:
        /* <DEDUP_REMOVED lines=22> */
.L_x_37461:
[----:B------:R-:W-:Y:S05]  /*47f0*/  BSYNC B0 ;  /* 0x0000000000007941 */ /* 0x000fea0003800000 */
.L_x_37460:
[----:B------:R-:W-:Y:S01]  /*4800*/  LOP3.LUT R5, R0, R5, RZ, 0xfc, !PT ;  /* 0x0000000500057212 */ /* 0x000fe200078efcff */
[----:B------:R-:W-:-:S04]  /*4810*/  IMAD.MOV.U32 R25, RZ, RZ, R23 ;  /* 0x000000ffff197224 */ /* 0x000fc800078e0017 */
[----:B------:R0:W-:Y:S01]  /*4820*/  STG.E.U8 desc[UR36][R8.64], R5 ;  /* 0x0000000508007986 */ /* 0x0001e2000c101124 */
[----:B------:R-:W-:Y:S05]  /*4830*/  BRA `(.L_x_37443) ;  /* 0x0000000800407947 */ /* 0x000fea0003800000 */
.L_x_37459:
        /* <DEDUP_REMOVED lines=14> */
.L_x_37463:
[----:B------:R-:W-:Y:S01]  /*4920*/  IMAD.MOV.U32 R0, RZ, RZ, 0x7f ;  /* 0x0000007fff007424 */ /* 0x000fe200078e00ff */
[----:B------:R-:W-:-:S04]  /*4930*/  ISETP.GT.U32.AND P0, PT, R3, 0x7f800000, PT ;  /* 0x7f8000000300780c */ /* 0x000fc80003f04070 */
[----:B------:R-:W-:-:S09]  /*4940*/  SEL R0, R0, 0x7c, P0 ;  /* 0x0000007c00007807 */ /* 0x000fd20000000000 */
.L_x_37464:
[----:B------:R-:W-:Y:S05]  /*4950*/  BSYNC B0 ;  /* 0x0000000000007941 */ /* 0x000fea0003800000 */
.L_x_37462:
[----:B------:R-:W-:Y:S01]  /*4960*/  LOP3.LUT R3, R5, 0x80000000, RZ, 0xc0, !PT ;  /* 0x8000000005037812 */ /* 0x000fe200078ec0ff */
[----:B------:R-:W-:-:S03]  /*4970*/  IMAD.MOV.U32 R25, RZ, RZ, R23 ;  /* 0x000000ffff197224 */ /* 0x000fc600078e0017 */
[----:B------:R-:W-:-:S04]  /*4980*/  SHF.R.U32.HI R3, RZ, 0x18, R3 ;  /* 0x00000018ff037819 */ /* 0x000fc80000011603 */
[----:B------:R-:W-:-:S05]  /*4990*/  LOP3.LUT R3, R0, R3, RZ, 0xfc, !PT ;  /* 0x0000000300037212 */ /* 0x000fca00078efcff */
[----:B------:R0:W-:Y:S01]  /*49a0*/  STG.E.U8 desc[UR36][R8.64], R3 ;  /* 0x0000000308007986 */ /* 0x0001e2000c101124 */
[----:B------:R-:W-:Y:S05]  /*49b0*/  BRA `(.L_x_37443) ;  /* 0x0000000400e07947 */ /* 0x000fea0003800000 */
.L_x_37458:
[----:B------:R-:W-:Y:S01]  /*49c0*/  LOP3.LUT R3, R3, 0xff, RZ, 0xc0, !PT ;  /* 0x000000ff03037812 */ /* 0x000fe200078ec0ff */
[----:B------:R-:W-:-:S03]  /*49d0*/  IMAD.MOV.U32 R25, RZ, RZ, R23 ;  /* 0x000000ffff197224 */ /* 0x000fc600078e0017 */
[----:B------:R-:W0:Y:S02]  /*49e0*/  I2F.U16 R0, R3 ;  /* 0x0000000300007306 */ /* 0x000e240000101000 */
[----:B0-----:R-:W-:-:S05]  /*49f0*/  F2FP.BF16.F32.PACK_AB R0, RZ, R0 ;  /* 0x00000000ff00723e */ /* 0x001fca00000010ff */
[----:B------:R0:W-:Y:S01]  /*4a00*/  STG.E.U16 desc[UR36][R8.64], R0 ;  /* 0x0000000008007986 */ /* 0x0001e2000c101524 */
[----:B------:R-:W-:Y:S05]  /*4a10*/  BRA `(.L_x_37443) ;  /* 0x0000000400c87947 */ /* 0x000fea0003800000 */
.L_x_37455:
        /* <DEDUP_REMOVED lines=12> */
.L_x_37467:
        /* <DEDUP_REMOVED lines=18> */
.L_x_37470:
[----:B------:R-:W-:-:S04]  /*4c00*/  LOP3.LUT R3, R5, 0x80000000, RZ, 0xc0, !PT ;  /* 0x8000000005037812 */ /* 0x000fc800078ec0ff */
[----:B------:R-:W-:-:S04]  /*4c10*/  SHF.R.U32.HI R3, RZ, 0x18, R3 ;  /* 0x00000018ff037819 */ /* 0x000fc80000011603 */
[----:B------:R-:W-:-:S04]  /*4c20*/  LOP3.LUT R0, R0, R3, RZ, 0xfc, !PT ;  /* 0x0000000300007212 */ /* 0x000fc800078efcff */
[----:B------:R-:W-:-:S07]  /*4c30*/  PRMT R4, R0, 0x7610, R4 ;  /* 0x0000761000047816 */ /* 0x000fce0000000004 */
.L_x_37469:
[----:B------:R-:W-:Y:S05]  /*4c40*/  BSYNC B0 ;  /* 0x0000000000007941 */ /* 0x000fea0003800000 */
.L_x_37468:
[----:B------:R0:W-:Y:S01]  /*4c50*/  STG.E.U8 desc[UR36][R8.64], R4 ;  /* 0x0000000408007986 */ /* 0x0001e2000c101124 */
[----:B------:R-:W-:Y:S01]  /*4c60*/  IMAD.MOV.U32 R25, RZ, RZ, R23 ;  /* 0x000000ffff197224 */ /* 0x000fe200078e0017 */
[----:B------:R-:W-:Y:S06]  /*4c70*/  BRA `(.L_x_37443) ;  /* 0x0000000400307947 */ /* 0x000fec0003800000 */
.L_x_37466:
        /* <DEDUP_REMOVED lines=18> */
.L_x_37473:
[----:B------:R-:W-:-:S04]  /*4da0*/  LOP3.LUT R3, R5, 0x80000000, RZ, 0xc0, !PT ;  /* 0x8000000005037812 */ /* 0x000fc800078ec0ff */
[----:B------:R-:W-:-:S04]  /*4db0*/  SHF.R.U32.HI R3, RZ, 0x18, R3 ;  /* 0x00000018ff037819 */ /* 0x000fc80000011603 */
[----:B------:R-:W-:-:S04]  /*4dc0*/  LOP3.LUT R0, R0, R3, RZ, 0xfc, !PT ;  /* 0x0000000300007212 */ /* 0x000fc800078efcff */
[----:B------:R-:W-:-:S07]  /*4dd0*/  PRMT R4, R0, 0x7610, R4 ;  /* 0x0000761000047816 */ /* 0x000fce0000000004 */
.L_x_37472:
[----:B------:R-:W-:Y:S05]  /*4de0*/  BSYNC B0 ;  /* 0x0000000000007941 */ /* 0x000fea0003800000 */
.L_x_37471:
[----:B------:R0:W-:Y:S01]  /*4df0*/  STG.E.U8 desc[UR36][R8.64], R4 ;  /* 0x0000000408007986 */ /* 0x0001e2000c101124 */
[----:B------:R-:W-:Y:S01]  /*4e00*/  IMAD.MOV.U32 R25, RZ, RZ, R23 ;  /* 0x000000ffff197224 */ /* 0x000fe200078e0017 */
[----:B------:R-:W-:Y:S06]  /*4e10*/  BRA `(.L_x_37443) ;  /* 0x0000000000c87947 */ /* 0x000fec0003800000 */
.L_x_37465:
        /* <DEDUP_REMOVED lines=24> */
.L_x_37448:
        /* <DEDUP_REMOVED lines=16> */
.L_x_37476:
[----:B------:R-:W-:Y:S01]  /*50a0*/  IMAD.MOV.U32 R25, RZ, RZ, R23 ;  /* 0x000000ffff197224 */ /* 0x000fe200078e0017 */
[----:B------:R-:W-:Y:S06]  /*50b0*/  BRA `(.L_x_37443) ;  /* 0x0000000000207947 */ /* 0x000fec0003800000 */
.L_x_37475:
[----:B------:R-:W-:Y:S01]  /*50c0*/  LOP3.LUT R4, R3, 0xff, RZ, 0xc0, !PT ;  /* 0x000000ff03047812 */ /* 0x000fe200078ec0ff */
[----:B------:R-:W-:Y:S02]  /*50d0*/  IMAD.MOV.U32 R5, RZ, RZ, RZ ;  /* 0x000000ffff057224 */ /* 0x000fe400078e00ff */
[----:B------:R-:W-:-:S03]  /*50e0*/  IMAD.MOV.U32 R25, RZ, RZ, R23 ;  /* 0x000000ffff197224 */ /* 0x000fc600078e0017 */
[----:B------:R0:W-:Y:S01]  /*50f0*/  STG.E.64 desc[UR36][R8.64], R4 ;  /* 0x0000000408007986 */ /* 0x0001e2000c101b24 */
[----:B------:R-:W-:Y:S05]  /*5100*/  BRA `(.L_x_37443) ;  /* 0x00000000000c7947 */ /* 0x000fea0003800000 */
.L_x_37474:
[----:B------:R-:W-:Y:S01]  /*5110*/  LOP3.LUT R3, R3, 0xff, RZ, 0xc0, !PT ;  /* 0x000000ff03037812 */ /* 0x000fe200078ec0ff */
[----:B------:R-:W-:-:S04]  /*5120*/  IMAD.MOV.U32 R25, RZ, RZ, R23 ;  /* 0x000000ffff197224 */ /* 0x000fc800078e0017 */
[----:B------:R0:W-:Y:S03]  /*5130*/  STG.E desc[UR36][R8.64], R3 ;  /* 0x0000000308007986 */ /* 0x0001e6000c101924 */
.L_x_37443:
[----:B------:R-:W-:Y:S05]  /*5140*/  BSYNC B6 ;  /* 0x0000000000067941 */ /* 0x000fea0003800000 */
.L_x_37442:
        /* <DEDUP_REMOVED lines=23> */
.L_x_37482:
[----:B------:R0:W-:Y:S01]  /*52c0*/  STG.E.U8 desc[UR36][R8.64], R22 ;  /* 0x0000001608007986 */ /* 0x0001e2000c101124 */
[----:B------:R-:W-:Y:S05]  /*52d0*/  BRA `(.L_x_37484) ;  /* 0x0000000c00987947 */ /* 0x000fea0003800000 */
.L_x_37481:
        /* <DEDUP_REMOVED lines=10> */
.L_x_37486:
[----:B------:R-:W-:-:S05]  /*5380*/  LOP3.LUT R3, R22, 0xff, RZ, 0xc0, !PT ;  /* 0x000000ff16037812 */ /* 0x000fca00078ec0ff */
[----:B------:R0:W-:Y:S01]  /*5390*/  STG.E desc[UR36][R8.64], R3 ;  /* 0x0000000308007986 */ /* 0x0001e2000c101924 */
[----:B------:R-:W-:Y:S05]  /*53a0*/  BRA `(.L_x_37484) ;  /* 0x0000000c00647947 */ /* 0x000fea0003800000 */
.L_x_37485:
[----:B------:R-:W-:-:S05]  /*53b0*/  LOP3.LUT R3, R22, 0xff, RZ, 0xc0, !PT ;  /* 0x000000ff16037812 */ /* 0x000fca00078ec0ff */
[----:B------:R0:W-:Y:S01]  /*53c0*/  STG.E.U16 desc[UR36][R8.64], R3 ;  /* 0x0000000308007986 */ /* 0x0001e2000c101524 */
[----:B------:R-:W-:Y:S05]  /*53d0*/  BRA `(.L_x_37484) ;  /* 0x0000000c00587947 */ /* 0x000fea0003800000 */
.L_x_37480:
        /* <DEDUP_REMOVED lines=10> */
.L_x_37488:
[----:B------:R-:W-:-:S04]  /*5480*/  LOP3.LUT R22, R22, 0xff, RZ, 0xc0, !PT ;  /* 0x000000ff16167812 */ /* 0x000fc800078ec0ff */
[----:B------:R-:W0:Y:S02]  /*5490*/  I2F.U16 R0, R22 ;  /* 0x0000001600007306 */ /* 0x000e240000101000 */
[----:B0-----:R-:W-:-:S05]  /*54a0*/  F2FP.F16.F32.PACK_AB R0, RZ, R0 ;  /* 0x00000000ff00723e */ /* 0x001fca00000000ff */
[----:B------:R0:W-:Y:S01]  /*54b0*/  STG.E.U16 desc[UR36][R8.64], R0 ;  /* 0x0000000008007986 */ /* 0x0001e2000c101524 */
[----:B------:R-:W-:Y:S05]  /*54c0*/  BRA `(.L_x_37484) ;  /* 0x0000000c001c7947 */ /* 0x000fea0003800000 */
.L_x_37487:
        /* <DEDUP_REMOVED lines=11> */
.L_x_37490:
[----:B------:R-:W-:-:S06]  /*5580*/  LOP3.LUT R22, R22, 0xff, RZ, 0xc0, !PT ;  /* 0x000000ff16167812 */ /* 0x000fcc00078ec0ff */
[----:B------:R-:W0:Y:S02]  /*5590*/  I2F.U16 R22, R22 ;  /* 0x0000001600167306 */ /* 0x000e240000101000 */
[----:B0-----:R-:W-:-:S04]  /*55a0*/  F2FP.F16.F32.PACK_AB R3, RZ, R22 ;  /* 0x00000016ff03723e */ /* 0x001fc800000000ff */
[----:B------:R-:W-:-:S05]  /*55b0*/  PRMT R3, R3, 0x5410, RZ ;  /* 0x0000541003037816 */ /* 0x000fca00000000ff */
[----:B------:R0:W-:Y:S01]  /*55c0*/  STG.E desc[UR36][R8.64], R3 ;  /* 0x0000000308007986 */ /* 0x0001e2000c101924 */
[----:B------:R-:W-:Y:S05]  /*55d0*/  BRA `(.L_x_37484) ;  /* 0x0000000800d87947 */ /* 0x000fea0003800000 */
.L_x_37489:
[----:B------:R-:W-:-:S06]  /*55e0*/  LOP3.LUT R4, R22, 0xff, RZ, 0xc0, !PT ;  /* 0x000000ff16047812 */ /* 0x000fcc00078ec0ff */
[----:B------:R-:W0:Y:S02]  /*55f0*/  I2F.F64.U16 R4, R4 ;  /* 0x0000000400047312 */ /* 0x000e240000101800 */
[----:B0-----:R0:W-:Y:S01]  /*5600*/  STG.E.64 desc[UR36][R8.64], R4 ;  /* 0x0000000408007986 */ /* 0x0011e2000c101b24 */
[----:B------:R-:W-:Y:S05]  /*5610*/  BRA `(.L_x_37484) ;  /* 0x0000000800c87947 */ /* 0x000fea0003800000 */
.L_x_37479:
        /* <DEDUP_REMOVED lines=12> */
.L_x_37493:
[----:B------:R-:W-:Y:S02]  /*56e0*/  LOP3.LUT R4, R22, 0xff, RZ, 0xc0, !PT ;  /* 0x000000ff16047812 */ /* 0x000fe400078ec0ff */
[----:B--234-:R-:W-:-:S04]  /*56f0*/  CS2R R6, SRZ ;  /* 0x0000000000067805 */ /* 0x01cfc8000001ff00 */
[----:B------:R-:W0:Y:S02]  /*5700*/  I2F.F64.U16 R4, R4 ;  /* 0x0000000400047312 */ /* 0x000e240000101800 */
[----:B0-----:R0:W-:Y:S01]  /*5710*/  STG.E.128 desc[UR36][R8.64], R4 ;  /* 0x0000000408007986 */ /* 0x0011e2000c101d24 */
[----:B------:R-:W-:Y:S05]  /*5720*/  BRA `(.L_x_37484) ;  /* 0x0000000800847947 */ /* 0x000fea0003800000 */
.L_x_37492:
        /* <DEDUP_REMOVED lines=22> */
.L_x_37497:
[----:B------:R-:W-:Y:S05]  /*5890*/  BSYNC B0 ;  /* 0x0000000000007941 */ /* 0x000fea0003800000 */
.L_x_37496:
[----:B------:R-:W-:-:S05]  /*58a0*/  LOP3.LUT R5, R0, R5, RZ, 0xfc, !PT ;  /* 0x0000000500057212 */ /* 0x000fca00078efcff */
[----:B------:R0:W-:Y:S01]  /*58b0*/  STG.E.U8 desc[UR36][R8.64], R5 ;  /* 0x0000000508007986 */ /* 0x0001e2000c101124 */
[----:B------:R-:W-:Y:S05]  /*58c0*/  BRA `(.L_x_37484) ;  /* 0x00000008001c7947 */ /* 0x000fea0003800000 */
.L_x_37495:
        /* <DEDUP_REMOVED lines=14> */
.L_x_37499:
[----:B------:R-:W-:Y:S01]  /*59b0*/  IMAD.MOV.U32 R0, RZ, RZ, 0x7f ;  /* 0x0000007fff007424 */ /* 0x000fe200078e00ff */
[----:B------:R-:W-:-:S04]  /*59c0*/  ISETP.GT.U32.AND P0, PT, R3, 0x7f800000, PT ;  /* 0x7f8000000300780c */ /* 0x000fc80003f04070 */
[----:B------:R-:W-:-:S09]  /*59d0*/  SEL R0, R0, 0x7c, P0 ;  /* 0x0000007c00007807 */ /* 0x000fd20000000000 */
.L_x_37500:
[----:B------:R-:W-:Y:S05]  /*59e0*/  BSYNC B0 ;  /* 0x0000000000007941 */ /* 0x000fea0003800000 */
.L_x_37498:
[----:B------:R-:W-:-:S04]  /*59f0*/  LOP3.LUT R3, R5, 0x80000000, RZ, 0xc0, !PT ;  /* 0x8000000005037812 */ /* 0x000fc800078ec0ff */
[----:B------:R-:W-:-:S04]  /*5a00*/  SHF.R.U32.HI R3, RZ, 0x18, R3 ;  /* 0x00000018ff037819 */ /* 0x000fc80000011603 */
[----:B------:R-:W-:-:S05]  /*5a10*/  LOP3.LUT R3, R0, R3, RZ, 0xfc, !PT ;  /* 0x0000000300037212 */ /* 0x000fca00078efcff */
[----:B------:R0:W-:Y:S01]  /*5a20*/  STG.E.U8 desc[UR36][R8.64], R3 ;  /* 0x0000000308007986 */ /* 0x0001e2000c101124 */
[----:B------:R-:W-:Y:S05]  /*5a30*/  BRA `(.L_x_37484) ;  /* 0x0000000400c07947 */ /* 0x000fea0003800000 */
.L_x_37494:
[----:B------:R-:W-:-:S04]  /*5a40*/  LOP3.LUT R22, R22, 0xff, RZ, 0xc0, !PT ;  /* 0x000000ff16167812 */ /* 0x000fc800078ec0ff */
[----:B------:R-:W0:Y:S02]  /*5a50*/  I2F.U16 R0, R22 ;  /* 0x0000001600007306 */ /* 0x000e240000101000 */
[----:B0-----:R-:W-:-:S05]  /*5a60*/  F2FP.BF16.F32.PACK_AB R0, RZ, R0 ;  /* 0x00000000ff00723e */ /* 0x001fca00000010ff */
[----:B------:R0:W-:Y:S01]  /*5a70*/  STG.E.U16 desc[UR36][R8.64], R0 ;  /* 0x0000000008007986 */ /* 0x0001e2000c101524 */
[----:B------:R-:W-:Y:S05]  /*5a80*/  BRA `(.L_x_37484) ;  /* 0x0000000400ac7947 */ /* 0x000fea0003800000 */
.L_x_37491:
        /* <DEDUP_REMOVED lines=11> */
.L_x_37503:
        /* <DEDUP_REMOVED lines=18> */
.L_x_37506:
[----:B------:R-:W-:-:S04]  /*5c60*/  LOP3.LUT R3, R5, 0x80000000, RZ, 0xc0, !PT ;  /* 0x8000000005037812 */ /* 0x000fc800078ec0ff */
[----:B------:R-:W-:-:S04]  /*5c70*/  SHF.R.U32.HI R3, RZ, 0x18, R3 ;  /* 0x00000018ff037819 */ /* 0x000fc80000011603 */
[----:B------:R-:W-:-:S04]  /*5c80*/  LOP3.LUT R0, R0, R3, RZ, 0xfc, !PT ;  /* 0x0000000300007212 */ /* 0x000fc800078efcff */
[----:B------:R-:W-:-:S07]  /*5c90*/  PRMT R4, R0, 0x7610, R4 ;  /* 0x0000761000047816 */ /* 0x000fce0000000004 */
.L_x_37505:
[----:B------:R-:W-:Y:S05]  /*5ca0*/  BSYNC B0 ;  /* 0x0000000000007941 */ /* 0x000fea0003800000 */
.L_x_37504:
[----:B------:R0:W-:Y:S01]  /*5cb0*/  STG.E.U8 desc[UR36][R8.64], R4 ;  /* 0x0000000408007986 */ /* 0x0001e2000c101124 */
[----:B------:R-:W-:Y:S05]  /*5cc0*/  BRA `(.L_x_37484) ;  /* 0x00000004001c7947 */ /* 0x000fea0003800000 */
.L_x_37502:
        /* <DEDUP_REMOVED lines=18> */
.L_x_37509:
[----:B------:R-:W-:-:S04]  /*5df0*/  LOP3.LUT R3, R5, 0x80000000, RZ, 0xc0, !PT ;  /* 0x8000000005037812 */ /* 0x000fc800078ec0ff */
[----:B------:R-:W-:-:S04]  /*5e00*/  SHF.R.U32.HI R3, RZ, 0x18, R3 ;  /* 0x00000018ff037819 */ /* 0x000fc80000011603 */
[----:B------:R-:W-:-:S04]  /*5e10*/  LOP3.LUT R0, R0, R3, RZ, 0xfc, !PT ;  /* 0x0000000300007212 */ /* 0x000fc800078efcff */
[----:B------:R-:W-:-:S07]  /*5e20*/  PRMT R4, R0, 0x7610, R4 ;  /* 0x0000761000047816 */ /* 0x000fce0000000004 */
.L_x_37508:
[----:B------:R-:W-:Y:S05]  /*5e30*/  BSYNC B0 ;  /* 0x0000000000007941 */ /* 0x000fea0003800000 */
.L_x_37507:
[----:B------:R0:W-:Y:S01]  /*5e40*/  STG.E.U8 desc[UR36][R8.64], R4 ;  /* 0x0000000408007986 */ /* 0x0001e2000c101124 */
[----:B------:R-:W-:Y:S05]  /*5e50*/  BRA `(.L_x_37484) ;  /* 0x0000000000b87947 */ /* 0x000fea0003800000 */
.L_x_37501:
        /* <DEDUP_REMOVED lines=23> */
.L_x_37483:
        /* <DEDUP_REMOVED lines=16> */
.L_x_37512:
[----:B------:R-:W-:Y:S05]  /*60d0*/  BRA `(.L_x_37484) ;  /* 0x0000000000187947 */ /* 0x000fea0003800000 */
.L_x_37511:
[----:B------:R-:W-:Y:S01]  /*60e0*/  LOP3.LUT R22, R22, 0xff, RZ, 0xc0, !PT ;  /* 0x000000ff16167812 */ /* 0x000fe200078ec0ff */
[----:B------:R-:W-:-:S05]  /*60f0*/  IMAD.MOV.U32 R23, RZ, RZ, RZ ;  /* 0x000000ffff177224 */ /* 0x000fca00078e00ff */
[----:B------:R0:W-:Y:S01]  /*6100*/  STG.E.64 desc[UR36][R8.64], R22 ;  /* 0x0000001608007986 */ /* 0x0001e2000c101b24 */
[----:B------:R-:W-:Y:S05]  /*6110*/  BRA `(.L_x_37484) ;  /* 0x0000000000087947 */ /* 0x000fea0003800000 */
.L_x_37510:
[----:B------:R-:W-:-:S05]  /*6120*/  LOP3.LUT R3, R22, 0xff, RZ, 0xc0, !PT ;  /* 0x000000ff16037812 */ /* 0x000fca00078ec0ff */
[----:B------:R0:W-:Y:S02]  /*6130*/  STG.E desc[UR36][R8.64], R3 ;  /* 0x0000000308007986 */ /* 0x0001e4000c101924 */
.L_x_37484:
        /* <DEDUP_REMOVED lines=23> */
.L_x_37516:
[----:B------:R0:W-:Y:S01]  /*62b0*/  STG.E.U8 desc[UR36][R8.64], R17 ;  /* 0x0000001108007986 */ /* 0x0001e2000c101124 */
[----:B------:R-:W-:Y:S05]  /*62c0*/  BRA `(.L_x_37518) ;  /* 0x0000000c00987947 */ /* 0x000fea0003800000 */
.L_x_37515:
        /* <DEDUP_REMOVED lines=10> */
.L_x_37520:
[----:B------:R-:W-:-:S05]  /*6370*/  LOP3.LUT R17, R17, 0xff, RZ, 0xc0, !PT ;  /* 0x000000ff11117812 */ /* 0x000fca00078ec0ff */
[----:B------:R0:W-:Y:S01]  /*6380*/  STG.E desc[UR36][R8.64], R17 ;  /* 0x0000001108007986 */ /* 0x0001e2000c101924 */
[----:B------:R-:W-:Y:S05]  /*6390*/  BRA `(.L_x_37518) ;  /* 0x0000000c00647947 */ /* 0x000fea0003800000 */
.L_x_37519:
[----:B------:R-:W-:-:S05]  /*63a0*/  LOP3.LUT R17, R17, 0xff, RZ, 0xc0, !PT ;  /* 0x000000ff11117812 */ /* 0x000fca00078ec0ff */
[----:B------:R0:W-:Y:S01]  /*63b0*/  STG.E.U16 desc[UR36][R8.64], R17 ;  /* 0x0000001108007986 */ /* 0x0001e2000c101524 */
[----:B------:R-:W-:Y:S05]  /*63c0*/  BRA `(.L_x_37518) ;  /* 0x0000000c00587947 */ /* 0x000fea0003800000 */
.L_x_37514:
        /* <DEDUP_REMOVED lines=10> */
.L_x_37522:
[----:B------:R-:W-:-:S04]  /*6470*/  LOP3.LUT R17, R17, 0xff, RZ, 0xc0, !PT ;  /* 0x000000ff11117812 */ /* 0x000fc800078ec0ff */
[----:B------:R-:W0:Y:S02]  /*6480*/  I2F.U16 R0, R17 ;  /* 0x0000001100007306 */ /* 0x000e240000101000 */
[----:B0-----:R-:W-:-:S05]  /*6490*/  F2FP.F16.F32.PACK_AB R0, RZ, R0 ;  /* 0x00000000ff00723e */ /* 0x001fca00000000ff */
[----:B------:R0:W-:Y:S01]  /*64a0*/  STG.E.U16 desc[UR36][R8.64], R0 ;  /* 0x0000000008007986 */ /* 0x0001e2000c101524 */
[----:B------:R-:W-:Y:S05]  /*64b0*/  BRA `(.L_x_37518) ;  /* 0x0000000c001c7947 */ /* 0x000fea0003800000 */
.L_x_37521:
        /* <DEDUP_REMOVED lines=11> */
.L_x_37524:
[----:B------:R-:W-:-:S06]  /*6570*/  LOP3.LUT R17, R17, 0xff, RZ, 0xc0, !PT ;  /* 0x000000ff11117812 */ /* 0x000fcc00078ec0ff */
[----:B------:R-:W0:Y:S02]  /*6580*/  I2F.U16 R17, R17 ;  /* 0x0000001100117306 */ /* 0x000e240000101000 */
[----:B0-----:R-:W-:-:S04]  /*6590*/  F2FP.F16.F32.PACK_AB R3, RZ, R17 ;  /* 0x00000011ff03723e */ /* 0x001fc800000000ff */
[----:B------:R-:W-:-:S05]  /*65a0*/  PRMT R3, R3, 0x5410, RZ ;  /* 0x0000541003037816 */ /* 0x000fca00000000ff */
[----:B------:R0:W-:Y:S01]  /*65b0*/  STG.E desc[UR36][R8.64], R3 ;  /* 0x0000000308007986 */ /* 0x0001e2000c101924 */
[----:B------:R-:W-:Y:S05]  /*65c0*/  BRA `(.L_x_37518) ;  /* 0x0000000800d87947 */ /* 0x000fea0003800000 */
.L_x_37523:
[----:B------:R-:W-:-:S06]  /*65d0*/  LOP3.LUT R4, R17, 0xff, RZ, 0xc0, !PT ;  /* 0x000000ff11047812 */ /* 0x000fcc00078ec0ff */
[----:B------:R-:W0:Y:S02]  /*65e0*/  I2F.F64.U16 R4, R4 ;  /* 0x0000000400047312 */ /* 0x000e240000101800 */
[----:B0-----:R0:W-:Y:S01]  /*65f0*/  STG.E.64 desc[UR36][R8.64], R4 ;  /* 0x0000000408007986 */ /* 0x0011e2000c101b24 */
[----:B------:R-:W-:Y:S05]  /*6600*/  BRA `(.L_x_37518) ;  /* 0x0000000800c87947 */ /* 0x000fea0003800000 */
.L_x_37513:
        /* <DEDUP_REMOVED lines=12> */
.L_x_37527:
[----:B------:R-:W-:Y:S02]  /*66d0*/  LOP3.LUT R4, R17, 0xff, RZ, 0xc0, !PT ;  /* 0x000000ff11047812 */ /* 0x000fe400078ec0ff */
[----:B--234-:R-:W-:-:S04]  /*66e0*/  CS2R R6, SRZ ;  /* 0x0000000000067805 */ /* 0x01cfc8000001ff00 */
[----:B------:R-:W0:Y:S02]  /*66f0*/  I2F.F64.U16 R4, R4 ;  /* 0x0000000400047312 */ /* 0x000e240000101800 */
[----:B0-----:R0:W-:Y:S01]  /*6700*/  STG.E.128 desc[UR36][R8.64], R4 ;  /* 0x0000000408007986 */ /* 0x0011e2000c101d24 */
[----:B------:R-:W-:Y:S05]  /*6710*/  BRA `(.L_x_37518) ;  /* 0x0000000800847947 */ /* 0x000fea0003800000 */
.L_x_37526:
        /* <DEDUP_REMOVED lines=22> */
.L_x_37531:
[----:B------:R-:W-:Y:S05]  /*6880*/  BSYNC B0 ;  /* 0x0000000000007941 */ /* 0x000fea0003800000 */
.L_x_37530:
[----:B------:R-:W-:-:S05]  /*6890*/  LOP3.LUT R5, R0, R5, RZ, 0xfc, !PT ;  /* 0x0000000500057212 */ /* 0x000fca00078efcff */
[----:B------:R0:W-:Y:S01]  /*68a0*/  STG.E.U8 desc[UR36][R8.64], R5 ;  /* 0x0000000508007986 */ /* 0x0001e2000c101124 */
[----:B------:R-:W-:Y:S05]  /*68b0*/  BRA `(.L_x_37518) ;  /* 0x00000008001c7947 */ /* 0x000fea0003800000 */
.L_x_37529:
        /* <DEDUP_REMOVED lines=14> */
.L_x_37533:
[----:B------:R-:W-:Y:S01]  /*69a0*/  IMAD.MOV.U32 R0, RZ, RZ, 0x7f ;  /* 0x0000007fff007424 */ /* 0x000fe200078e00ff */
[----:B------:R-:W-:-:S04]  /*69b0*/  ISETP.GT.U32.AND P0, PT, R3, 0x7f800000, PT ;  /* 0x7f8000000300780c */ /* 0x000fc80003f04070 */
[----:B------:R-:W-:-:S09]  /*69c0*/  SEL R0, R0, 0x7c, P0 ;  /* 0x0000007c00007807 */ /* 0x000fd20000000000 */
.L_x_37534:
[----:B------:R-:W-:Y:S05]  /*69d0*/  BSYNC B0 ;  /* 0x0000000000007941 */ /* 0x000fea0003800000 */
.L_x_37532:
[----:B------:R-:W-:-:S04]  /*69e0*/  LOP3.LUT R3, R17, 0x80000000, RZ, 0xc0, !PT ;  /* 0x8000000011037812 */ /* 0x000fc800078ec0ff */
[----:B------:R-:W-:-:S04]  /*69f0*/  SHF.R.U32.HI R3, RZ, 0x18, R3 ;  /* 0x00000018ff037819 */ /* 0x000fc80000011603 */
[----:B------:R-:W-:-:S05]  /*6a00*/  LOP3.LUT R3, R0, R3, RZ, 0xfc, !PT ;  /* 0x0000000300037212 */ /* 0x000fca00078efcff */
[----:B------:R0:W-:Y:S01]  /*6a10*/  STG.E.U8 desc[UR36][R8.64], R3 ;  /* 0x0000000308007986 */ /* 0x0001e2000c101124 */
[----:B------:R-:W-:Y:S05]  /*6a20*/  BRA `(.L_x_37518) ;  /* 0x0000000400c07947 */ /* 0x000fea0003800000 */
.L_x_37528:
[----:B------:R-:W-:-:S04]  /*6a30*/  LOP3.LUT R17, R17, 0xff, RZ, 0xc0, !PT ;  /* 0x000000ff11117812 */ /* 0x000fc800078ec0ff */
[----:B------:R-:W0:Y:S02]  /*6a40*/  I2F.U16 R0, R17 ;  /* 0x0000001100007306 */ /* 0x000e240000101000 */
[----:B0-----:R-:W-:-:S05]  /*6a50*/  F2FP.BF16.F32.PACK_AB R0, RZ, R0 ;  /* 0x00000000ff00723e */ /* 0x001fca00000010ff */
[----:B------:R0:W-:Y:S01]  /*6a60*/  STG.E.U16 desc[UR36][R8.64], R0 ;  /* 0x0000000008007986 */ /* 0x0001e2000c101524 */
[----:B------:R-:W-:Y:S05]  /*6a70*/  BRA `(.L_x_37518) ;  /* 0x0000000400ac7947 */ /* 0x000fea0003800000 */
.L_x_37525:
        /* <DEDUP_REMOVED lines=11> */
.L_x_37537:
        /* <DEDUP_REMOVED lines=18> */
.L_x_37540:
[----:B------:R-:W-:-:S04]  /*6c50*/  LOP3.LUT R3, R17, 0x80000000, RZ, 0xc0, !PT ;  /* 0x8000000011037812 */ /* 0x000fc800078ec0ff */
[----:B------:R-:W-:-:S04]  /*6c60*/  SHF.R.U32.HI R3, RZ, 0x18, R3 ;  /* 0x00000018ff037819 */ /* 0x000fc80000011603 */
[----:B------:R-:W-:-:S04]  /*6c70*/  LOP3.LUT R0, R0, R3, RZ, 0xfc, !PT ;  /* 0x0000000300007212 */ /* 0x000fc800078efcff */
[----:B------:R-:W-:-:S07]  /*6c80*/  PRMT R4, R0, 0x7610, R4 ;  /* 0x0000761000047816 */ /* 0x000fce0000000004 */
.L_x_37539:
[----:B------:R-:W-:Y:S05]  /*6c90*/  BSYNC B0 ;  /* 0x0000000000007941 */ /* 0x000fea0003800000 */
.L_x_37538:
[----:B------:R0:W-:Y:S01]  /*6ca0*/  STG.E.U8 desc[UR36][R8.64], R4 ;  /* 0x0000000408007986 */ /* 0x0001e2000c101124 */
[----:B------:R-:W-:Y:S05]  /*6cb0*/  BRA `(.L_x_37518) ;  /* 0x00000004001c7947 */ /* 0x000fea0003800000 */
.L_x_37536:
        /* <DEDUP_REMOVED lines=18> */
.L_x_37543:
[----:B------:R-:W-:-:S04]  /*6de0*/  LOP3.LUT R3, R17, 0x80000000, RZ, 0xc0, !PT ;  /* 0x8000000011037812 */ /* 0x000fc800078ec0ff */
[----:B------:R-:W-:-:S04]  /*6df0*/  SHF.R.U32.HI R3, RZ, 0x18, R3 ;  /* 0x00000018ff037819 */ /* 0x000fc80000011603 */
[----:B------:R-:W-:-:S04]  /*6e00*/  LOP3.LUT R0, R0, R3, RZ, 0xfc, !PT ;  /* 0x0000000300007212 */ /* 0x000fc800078efcff */
[----:B------:R-:W-:-:S07]  /*6e10*/  PRMT R4, R0, 0x7610, R4 ;  /* 0x0000761000047816 */ /* 0x000fce0000000004 */
.L_x_37542:
[----:B------:R-:W-:Y:S05]  /*6e20*/  BSYNC B0 ;  /* 0x0000000000007941 */ /* 0x000fea0003800000 */
.L_x_37541:
[----:B------:R0:W-:Y:S01]  /*6e30*/  STG.E.U8 desc[UR36][R8.64], R4 ;  /* 0x0000000408007986 */ /* 0x0001e2000c101124 */
[----:B------:R-:W-:Y:S05]  /*6e40*/  BRA `(.L_x_37518) ;  /* 0x0000000000b87947 */ /* 0x000fea0003800000 */
.L_x_37535:
        /* <DEDUP_REMOVED lines=23> */
.L_x_37517:
        /* <DEDUP_REMOVED lines=16> */
.L_x_37546:
[----:B------:R-:W-:Y:S05]  /*70c0*/  BRA `(.L_x_37518) ;  /* 0x0000000000187947 */ /* 0x000fea0003800000 */
.L_x_37545:
[----:B------:R-:W-:Y:S01]  /*70d0*/  LOP3.LUT R4, R17, 0xff, RZ, 0xc0, !PT ;  /* 0x000000ff11047812 */ /* 0x000fe200078ec0ff */
[----:B------:R-:W-:-:S05]  /*70e0*/  IMAD.MOV.U32 R5, RZ, RZ, RZ ;  /* 0x000000ffff057224 */ /* 0x000fca00078e00ff */
[----:B------:R0:W-:Y:S01]  /*70f0*/  STG.E.64 desc[UR36][R8.64], R4 ;  /* 0x0000000408007986 */ /* 0x0001e2000c101b24 */
[----:B------:R-:W-:Y:S05]  /*7100*/  BRA `(.L_x_37518) ;  /* 0x0000000000087947 */ /* 0x000fea0003800000 */
.L_x_37544:
[----:B------:R-:W-:-:S05]  /*7110*/  LOP3.LUT R17, R17, 0xff, RZ, 0xc0, !PT ;  /* 0x000000ff11117812 */ /* 0x000fca00078ec0ff */
[----:B------:R0:W-:Y:S02]  /*7120*/  STG.E desc[UR36][R8.64], R17 ;  /* 0x0000001108007986 */ /* 0x0001e4000c101924 */
.L_x_37518:
[----:B------:R-:W-:-:S07]  /*7130*/  VIADD R25, R25, 0x80 ;  /* 0x0000008019197836 */ /* 0x000fce0000000000 */
.L_x_37478:
[----:B------:R-:W-:Y:S05]  /*7140*/  BSYNC B6 ;  /* 0x0000000000067941 */ /* 0x000fea0003800000 */
.L_x_37477:
        /* <DEDUP_REMOVED lines=21> */
.L_x_37550:
[----:B------:R-:W-:Y:S01]  /*72a0*/  STG.E.U8 desc[UR36][R2.64], R18 ;  /* 0x0000001202007986 */ /* 0x000fe2000c101124 */
[----:B------:R-:W-:Y:S05]  /*72b0*/  EXIT ;  /* 0x000000000000794d */ /* 0x000fea0003800000 */
.L_x_37549:
        /* <DEDUP_REMOVED lines=10> */
.L_x_37553:
[----:B------:R-:W-:-:S05]  /*7360*/  LOP3.LUT R5, R18, 0xff, RZ, 0xc0, !PT ;  /* 0x000000ff12057812 */ /* 0x000fca00078ec0ff */
[----:B------:R-:W-:Y:S01]  /*7370*/  STG.E desc[UR36][R2.64], R5 ;  /* 0x0000000502007986 */ /* 0x000fe2000c101924 */
[----:B------:R-:W-:Y:S05]  /*7380*/  EXIT ;  /* 0x000000000000794d */ /* 0x000fea0003800000 */
.L_x_37552:
[----:B------:R-:W-:-:S05]  /*7390*/  LOP3.LUT R5, R18, 0xff, RZ, 0xc0, !PT ;  /* 0x000000ff12057812 */ /* 0x000fca00078ec0ff */
[----:B------:R-:W-:Y:S01]  /*73a0*/  STG.E.U16 desc[UR36][R2.64], R5 ;  /* 0x0000000502007986 */ /* 0x000fe2000c101524 */
[----:B------:R-:W-:Y:S05]  /*73b0*/  EXIT ;  /* 0x000000000000794d */ /* 0x000fea0003800000 */
.L_x_37548:
        /* <DEDUP_REMOVED lines=10> */
.L_x_37555:
[----:B------:R-:W-:-:S04]  /*7460*/  LOP3.LUT R18, R18, 0xff, RZ, 0xc0, !PT ;  /* 0x000000ff12127812 */ /* 0x000fc800078ec0ff */
[----:B------:R-:W0:Y:S02]  /*7470*/  I2F.U16 R0, R18 ;  /* 0x0000001200007306 */ /* 0x000e240000101000 */
[----:B0-----:R-:W-:-:S05]  /*7480*/  F2FP.F16.F32.PACK_AB R0, RZ, R0 ;  /* 0x00000000ff00723e */ /* 0x001fca00000000ff */
[----:B------:R-:W-:Y:S01]  /*7490*/  STG.E.U16 desc[UR36][R2.64], R0 ;  /* 0x0000000002007986 */ /* 0x000fe2000c101524 */
[----:B------:R-:W-:Y:S05]  /*74a0*/  EXIT ;  /* 0x000000000000794d */ /* 0x000fea0003800000 */
.L_x_37554:
        /* <DEDUP_REMOVED lines=11> */
.L_x_37557:
[----:B------:R-:W-:-:S06]  /*7560*/  LOP3.LUT R18, R18, 0xff, RZ, 0xc0, !PT ;  /* 0x000000ff12127812 */ /* 0x000fcc00078ec0ff */
[----:B------:R-:W0:Y:S02]  /*7570*/  I2F.U16 R18, R18 ;  /* 0x0000001200127306 */ /* 0x000e240000101000 */
[----:B0-----:R-:W-:-:S04]  /*7580*/  F2FP.F16.F32.PACK_AB R5, RZ, R18 ;  /* 0x00000012ff05723e */ /* 0x001fc800000000ff */
[----:B------:R-:W-:-:S05]  /*7590*/  PRMT R5, R5, 0x5410, RZ ;  /* 0x0000541005057816 */ /* 0x000fca00000000ff */
[----:B------:R-:W-:Y:S01]  /*75a0*/  STG.E desc[UR36][R2.64], R5 ;  /* 0x0000000502007986 */ /* 0x000fe2000c101924 */
[----:B------:R-:W-:Y:S05]  /*75b0*/  EXIT ;  /* 0x000000000000794d */ /* 0x000fea0003800000 */
.L_x_37556:
[----:B------:R-:W-:-:S06]  /*75c0*/  LOP3.LUT R4, R18, 0xff, RZ, 0xc0, !PT ;  /* 0x000000ff12047812 */ /* 0x000fcc00078ec0ff */
[----:B------:R-:W0:Y:S02]  /*75d0*/  I2F.F64.U16 R4, R4 ;  /* 0x0000000400047312 */ /* 0x000e240000101800 */
[----:B0-----:R-:W-:Y:S01]  /*75e0*/  STG.E.64 desc[UR36][R2.64], R4 ;  /* 0x0000000402007986 */ /* 0x001fe2000c101b24 */
[----:B------:R-:W-:Y:S05]  /*75f0*/  EXIT ;  /* 0x000000000000794d */ /* 0x000fea0003800000 */
.L_x_37547:
        /* <DEDUP_REMOVED lines=12> */
.L_x_37560:
[----:B------:R-:W-:Y:S02]  /*76c0*/  LOP3.LUT R4, R18, 0xff, RZ, 0xc0, !PT ;  /* 0x000000ff12047812 */ /* 0x000fe400078ec0ff */
[----:B--234-:R-:W-:-:S04]  /*76d0*/  CS2R R6, SRZ ;  /* 0x0000000000067805 */ /* 0x01cfc8000001ff00 */
[----:B------:R-:W0:Y:S02]  /*76e0*/  I2F.F64.U16 R4, R4 ;  /* 0x0000000400047312 */ /* 0x000e240000101800 */
[----:B0-----:R-:W-:Y:S01]  /*76f0*/  STG.E.128 desc[UR36][R2.64], R4 ;  /* 0x0000000402007986 */ /* 0x001fe2000c101d24 */
[----:B------:R-:W-:Y:S05]  /*7700*/  EXIT ;  /* 0x000000000000794d */ /* 0x000fea0003800000 */
.L_x_37559:
        /* <DEDUP_REMOVED lines=22> */
.L_x_37564:
[----:B------:R-:W-:Y:S05]  /*7870*/  BSYNC B0 ;  /* 0x0000000000007941 */ /* 0x000fea0003800000 */
.L_x_37563:
[----:B------:R-:W-:-:S05]  /*7880*/  LOP3.LUT R5, R0, R5, RZ, 0xfc, !PT ;  /* 0x0000000500057212 */ /* 0x000fca00078efcff */
[----:B------:R-:W-:Y:S01]  /*7890*/  STG.E.U8 desc[UR36][R2.64], R5 ;  /* 0x0000000502007986 */ /* 0x000fe2000c101124 */
[----:B------:R-:W-:Y:S05]  /*78a0*/  EXIT ;  /* 0x000000000000794d */ /* 0x000fea0003800000 */
.L_x_37562:
        /* <DEDUP_REMOVED lines=14> */
.L_x_37566:
[----:B------:R-:W-:Y:S01]  /*7990*/  IMAD.MOV.U32 R0, RZ, RZ, 0x7f ;  /* 0x0000007fff007424 */ /* 0x000fe200078e00ff */
[----:B------:R-:W-:-:S04]  /*79a0*/  ISETP.GT.U32.AND P0, PT, R4, 0x7f800000, PT ;  /* 0x7f8000000400780c */ /* 0x000fc80003f04070 */
[----:B------:R-:W-:-:S09]  /*79b0*/  SEL R0, R0, 0x7c, P0 ;  /* 0x0000007c00007807 */ /* 0x000fd20000000000 */
.L_x_37567:
[----:B------:R-:W-:Y:S05]  /*79c0*/  BSYNC B0 ;  /* 0x0000000000007941 */ /* 0x000fea0003800000 */
.L_x_37565:
[----:B------:R-:W-:-:S04]  /*79d0*/  LOP3.LUT R4, R5, 0x80000000, RZ, 0xc0, !PT ;  /* 0x8000000005047812 */ /* 0x000fc800078ec0ff */
[----:B------:R-:W-:-:S04]  /*79e0*/  SHF.R.U32.HI R5, RZ, 0x18, R4 ;  /* 0x00000018ff057819 */ /* 0x000fc80000011604 */
[----:B------:R-:W-:-:S05]  /*79f0*/  LOP3.LUT R5, R0, R5, RZ, 0xfc, !PT ;  /* 0x0000000500057212 */ /* 0x000fca00078efcff */
[----:B------:R-:W-:Y:S01]  /*7a00*/  STG.E.U8 desc[UR36][R2.64], R5 ;  /* 0x0000000502007986 */ /* 0x000fe2000c101124 */
[----:B------:R-:W-:Y:S05]  /*7a10*/  EXIT ;  /* 0x000000000000794d */ /* 0x000fea0003800000 */
.L_x_37561:
[----:B------:R-:W-:-:S04]  /*7a20*/  LOP3.LUT R18, R18, 0xff, RZ, 0xc0, !PT ;  /* 0x000000ff12127812 */ /* 0x000fc800078ec0ff */
[----:B------:R-:W0:Y:S02]  /*7a30*/  I2F.U16 R0, R18 ;  /* 0x0000001200007306 */ /* 0x000e240000101000 */
[----:B0-----:R-:W-:-:S05]  /*7a40*/  F2FP.BF16.F32.PACK_AB R0, RZ, R0 ;  /* 0x00000000ff00723e */ /* 0x001fca00000010ff */
[----:B------:R-:W-:Y:S01]  /*7a50*/  STG.E.U16 desc[UR36][R2.64], R0 ;  /* 0x0000000002007986 */ /* 0x000fe2000c101524 */
[----:B------:R-:W-:Y:S05]  /*7a60*/  EXIT ;  /* 0x000000000000794d */ /* 0x000fea0003800000 */
.L_x_37558:
        /* <DEDUP_REMOVED lines=11> */
.L_x_37570:
        /* <DEDUP_REMOVED lines=18> */
.L_x_37573:
[----:B------:R-:W-:-:S04]  /*7c40*/  LOP3.LUT R0, R7, 0x80000000, RZ, 0xc0, !PT ;  /* 0x8000000007007812 */ /* 0x000fc800078ec0ff */
[----:B------:R-:W-:-:S04]  /*7c50*/  SHF.R.U32.HI R5, RZ, 0x18, R0 ;  /* 0x00000018ff057819 */ /* 0x000fc80000011600 */
[----:B------:R-:W-:-:S04]  /*7c60*/  LOP3.LUT R4, R4, R5, RZ, 0xfc, !PT ;  /* 0x0000000504047212 */ /* 0x000fc800078efcff */
[----:B------:R-:W-:-:S07]  /*7c70*/  PRMT R0, R4, 0x7610, R0 ;  /* 0x0000761004007816 */ /* 0x000fce0000000000 */
.L_x_37572:
[----:B------:R-:W-:Y:S05]  /*7c80*/  BSYNC B0 ;  /* 0x0000000000007941 */ /* 0x000fea0003800000 */
.L_x_37571:
[----:B------:R-:W-:Y:S01]  /*7c90*/  STG.E.U8 desc[UR36][R2.64], R0 ;  /* 0x0000000002007986 */ /* 0x000fe2000c101124 */
[----:B------:R-:W-:Y:S05]  /*7ca0*/  EXIT ;  /* 0x000000000000794d */ /* 0x000fea0003800000 */
.L_x_37569:
        /* <DEDUP_REMOVED lines=18> */
.L_x_37576:
[----:B------:R-:W-:-:S04]  /*7dd0*/  LOP3.LUT R0, R7, 0x80000000, RZ, 0xc0, !PT ;  /* 0x8000000007007812 */ /* 0x000fc800078ec0ff */
[----:B------:R-:W-:-:S04]  /*7de0*/  SHF.R.U32.HI R5, RZ, 0x18, R0 ;  /* 0x00000018ff057819 */ /* 0x000fc80000011600 */
[----:B------:R-:W-:-:S04]  /*7df0*/  LOP3.LUT R4, R4, R5, RZ, 0xfc, !PT ;  /* 0x0000000504047212 */ /* 0x000fc800078efcff */
[----:B------:R-:W-:-:S07]  /*7e00*/  PRMT R0, R4, 0x7610, R0 ;  /* 0x0000761004007816 */ /* 0x000fce0000000000 */
.L_x_37575:
[----:B------:R-:W-:Y:S05]  /*7e10*/  BSYNC B0 ;  /* 0x0000000000007941 */ /* 0x000fea0003800000 */
.L_x_37574:
[----:B------:R-:W-:Y:S01]  /*7e20*/  STG.E.U8 desc[UR36][R2.64], R0 ;  /* 0x0000000002007986 */ /* 0x000fe2000c101124 */
[----:B------:R-:W-:Y:S05]  /*7e30*/  EXIT ;  /* 0x000000000000794d */ /* 0x000fea0003800000 */
.L_x_37568:
        /* <DEDUP_REMOVED lines=23> */
.L_x_37551:
        /* <DEDUP_REMOVED lines=16> */
.L_x_37579:
[----:B------:R-:W-:Y:S05]  /*80b0*/  EXIT ;  /* 0x000000000000794d */ /* 0x000fea0003800000 */
.L_x_37578:
[----:B------:R-:W-:Y:S01]  /*80c0*/  LOP3.LUT R18, R18, 0xff, RZ, 0xc0, !PT ;  /* 0x000000ff12127812 */ /* 0x000fe200078ec0ff */
[----:B------:R-:W-:-:S05]  /*80d0*/  IMAD.MOV.U32 R19, RZ, RZ, RZ ;  /* 0x000000ffff137224 */ /* 0x000fca00078e00ff */
[----:B------:R-:W-:Y:S01]  /*80e0*/  STG.E.64 desc[UR36][R2.64], R18 ;  /* 0x0000001202007986 */ /* 0x000fe2000c101b24 */
[----:B------:R-:W-:Y:S05]  /*80f0*/  EXIT ;  /* 0x000000000000794d */ /* 0x000fea0003800000 */
.L_x_37577:
[----:B------:R-:W-:-:S05]  /*8100*/  LOP3.LUT R5, R18, 0xff, RZ, 0xc0, !PT ;  /* 0x000000ff12057812 */ /* 0x000fca00078ec0ff */
[----:B------:R-:W-:Y:S01]  /*8110*/  STG.E desc[UR36][R2.64], R5 ;  /* 0x0000000502007986 */ /* 0x000fe2000c101924 */
[----:B------:R-:W-:Y:S05]  /*8120*/  EXIT ;  /* 0x000000000000794d */ /* 0x000fea0003800000 */
        .weak           $__internal_78_$__cuda_sm20_div_u16
        .type           $__internal_78_$__cuda_sm20_div_u16,@function
        .size           $__internal_78_$__cuda_sm20_div_u16,(.L_x_37756 - $__internal_78_$__cuda_sm20_div_u16)
$__internal_78_$__cuda_sm20_div_u16:
        /* <DEDUP_REMOVED lines=18> */
[----:B------:R-:W-:Y:S06]  /*8250*/  RET.REL.NODEC R4 `(_ZN2at6native27unrolled_elementwise_kernelINS0_13AUnaryFunctorIhhhZZZNS0_15binary_internal21div_floor_kernel_cudaERNS_18TensorIteratorBaseEENKUlvE_clEvENKUlvE_clEvEUlhhE_EESt5arrayIPcLm2EELi4E23TrivialOffsetCalculatorILi1EjESE_NS0_6memory12LoadWithCastILi1EEENSF_13StoreWithCastILi1EEEEEviT_T0_T2_T3_T4_T5_) ;  /* 0xffffff7c04687950 */ /* 0x000fec0003c3ffff */
.L_x_37580:
        /* <DEDUP_REMOVED lines=10> */
.L_x_37756:


//--------------------- .text._ZN2at6native18elementwise_kernelILi128ELi4EZNS0_22gpu_kernel_impl_nocastINS0_13AUnaryFunctorIhhhZZZNS0_15binary_internal21div_floor_kernel_cudaERNS_18TensorIteratorBaseEENKUlvE_clEvENKUlvE_clEvEUlhhE_EEEEvS6_RKT_EUliE_EEviT1_ --------------------------
	.section	.text._ZN2at6native18elementwise_kernelILi128ELi4EZNS0_22gpu_kernel_impl_nocastINS0_13AUnaryFunctorIhhhZZZNS0_15binary_internal21div_floor_kernel_cudaERNS_18TensorIteratorBaseEENKUlvE_clEvENKUlvE_clEvEUlhhE_EEEEvS6_RKT_EUliE_EEviT1_,"ax",@progbits
	.align	128
        .global         _ZN2at6native18elementwise_kernelILi128ELi4EZNS0_22gpu_kernel_impl_nocastINS0_13AUnaryFunctorIhhhZZZNS0_15binary_internal21div_floor_kernel_cudaERNS_18TensorIteratorBaseEENKUlvE_clEvENKUlvE_clEvEUlhhE_EEEEvS6_RKT_EUliE_EEviT1_
        .type           _ZN2at6native18elementwise_kernelILi128ELi4EZNS0_22gpu_kernel_impl_nocastINS0_13AUnaryFunctorIhhhZZZNS0_15binary_internal21div_floor_kernel_cudaERNS_18TensorIteratorBaseEENKUlvE_clEvENKUlvE_clEvEUlhhE_EEEEvS6_RKT_EUliE_EEviT1_,@function
        .size           _ZN2at6native18elementwise_kernelILi128ELi4EZNS0_22gpu_kernel_impl_nocastINS0_13AUnaryFunctorIhhhZZZNS0_15binary_internal21div_floor_kernel_cudaERNS_18TensorIteratorBaseEENKUlvE_clEvENKUlvE_clEvEUlhhE_EEEEvS6_RKT_EUliE_EEviT1_,(.L_x_37757 - _ZN2at6native18elementwise_kernelILi128ELi4EZNS0_22gpu_kernel_impl_nocastINS0_13AUnaryFunctorIhhhZZZNS0_15binary_internal21div_floor_kernel_cudaERNS_18TensorIteratorBaseEENKUlvE_clEvENKUlvE_clEvEUlhhE_EEEEvS6_RKT_EUliE_EEviT1_)
        .other          _ZN2at6native18elementwise_kernelILi128ELi4EZNS0_22gpu_kernel_impl_nocastINS0_13AUnaryFunctorIhhhZZZNS0_15binary_internal21div_floor_kernel_cudaERNS_18TensorIteratorBaseEENKUlvE_clEvENKUlvE_clEvEUlhhE_EEEEvS6_RKT_EUliE_EEviT1_,@"STO_CUDA_ENTRY STV_DEFAULT"
_ZN2at6native18elementwise_kernelILi128ELi4EZNS0_22gpu_kernel_impl_nocastINS0_13AUnaryFunctorIhhhZZZNS0_15binary_internal21div_floor_kernel_cudaERNS_18TensorIteratorBaseEENKUlvE_clEvENKUlvE_clEvEUlhhE_EEEEvS6_RKT_EUliE_EEviT1_:
.text._ZN2at6native18elementwise_kernelILi128ELi4EZNS0_22gpu_kernel_impl_nocastINS0_13AUnaryFunctorIhhhZZZNS0_15binary_internal21div_floor_kernel_cudaERNS_18TensorIteratorBaseEENKUlvE_clEvENKUlvE_clEvEUlhhE_EEEEvS6_RKT_EUliE_EEviT1_:
        /* <DEDUP_REMOVED lines=312> */
.L_x_37583:
        /* <DEDUP_REMOVED lines=9> */
[----:B0----5:R-:W-:Y:S05]  /*1410*/  CALL.REL.NOINC `($__internal_79_$__cuda_sm20_div_u16) ;  /* 0x0000003800fc7944 */ /* 0x021fea0003c00000 */
[----:B------:R0:W-:Y:S01]  /*1420*/  STG.E.U8 desc[UR4][R6.64], R13 ;  /* 0x0000000d06007986 */ /* 0x0001e2000c101104 */
[----:B------:R-:W-:-:S04]  /*1430*/  LEA R0, R5, R0, 0x9 ;  /* 0x0000000005007211 */ /* 0x000fc800078e48ff */
[----:B------:R-:W-:-:S07]  /*1440*/  IADD3 R3, R0, 0x80, RZ ;  /* 0x0000008000037810 */ /* 0x000fce0007ffe0ff */
.L_x_37582:
[----:B------:R-:W-:Y:S05]  /*1450*/  BSYNC B0 ;  /* 0x0000000000007941 */ /* 0x000fea0003800000 */
.L_x_37581:
        /* <DEDUP_REMOVED lines=306> */
.L_x_37586:
        /* <DEDUP_REMOVED lines=11> */
[----:B------:R-:W-:-:S07]  /*2830*/  IADD3 R3, R3, 0x80, RZ ;  /* 0x0000008003037810 */ /* 0x000fce0007ffe0ff */
.L_x_37585:
[----:B------:R-:W-:Y:S05]  /*2840*/  BSYNC B0 ;  /* 0x0000000000007941 */ /* 0x000fea0003800000 */
.L_x_37584:
        /* <DEDUP_REMOVED lines=306> */
.L_x_37589:
        /* <DEDUP_REMOVED lines=12> */
.L_x_37588:
[----:B------:R-:W-:Y:S05]  /*3c30*/  BSYNC B0 ;  /* 0x0000000000007941 */ /* 0x000fea0003800000 */
.L_x_37587:
        /* <DEDUP_REMOVED lines=305> */
.L_x_37590:
        /* <DEDUP_REMOVED lines=10> */
[----:B------:R-:W-:Y:S01]  /*4ff0*/  STG.E.U8 desc[UR4][R2.64], R13 ;  /* 0x0000000d02007986 */ /* 0x000fe2000c101104 */
[----:B------:R-:W-:Y:S05]  /*5000*/  EXIT ;  /* 0x000000000000794d */ /* 0x000fea0003800000 */
        .weak           $__internal_79_$__cuda_sm20_div_u16
        .type           $__internal_79_$__cuda_sm20_div_u16,@function
        .size           $__internal_79_$__cuda_sm20_div_u16,(.L_x_37757 - $__internal_79_$__cuda_sm20_div_u16)
$__internal_79_$__cuda_sm20_div_u16:
        /* <DEDUP_REMOVED lines=18> */
[----:B------:R-:W-:Y:S06]  /*5130*/  RET.REL.NODEC R8 `(_ZN2at6native18elementwise_kernelILi128ELi4EZNS0_22gpu_kernel_impl_nocastINS0_13AUnaryFunctorIhhhZZZNS0_15binary_internal21div_floor_kernel_cudaERNS_18TensorIteratorBaseEENKUlvE_clEvENKUlvE_clEvEUlhhE_EEEEvS6_RKT_EUliE_EEviT1_) ;  /* 0xffffffac08b07950 */ /* 0x000fec0003c3ffff */
.L_x_37591:
        /* <DEDUP_REMOVED lines=12> */
.L_x_37757:


//--------------------- .text._ZN2at6native27unrolled_elementwise_kernelINS0_13AUnaryFunctorIhhhZZZNS0_15binary_internal21div_floor_kernel_cudaERNS_18TensorIteratorBaseEENKUlvE_clEvENKUlvE_clEvEUlhhE_EESt5arrayIPcLm2EELi4E23TrivialOffsetCalculatorILi1EjESE_NS0_6memory15LoadWithoutCastENSF_16StoreWithoutCastEEEviT_T0_T2_T3_T4_T5_ --------------------------
	.section	.text._ZN2at6native27unrolled_elementwise_kernelINS0_13AUnaryFunctorIhhhZZZNS0_15binary_internal21div_floor_kernel_cudaERNS_18TensorIteratorBaseEENKUlvE_clEvENKUlvE_clEvEUlhhE_EESt5arrayIPcLm2EELi4E23TrivialOffsetCalculatorILi1EjESE_NS0_6memory15LoadWithoutCastENSF_16StoreWithoutCastEEEviT_T0_T2_T3_T4_T5_,"ax",@progbits
	.align	128
        .global         _ZN2at6native27unrolled_elementwise_kernelINS0_13AUnaryFunctorIhhhZZZNS0_15binary_internal21div_floor_kernel_cudaERNS_18TensorIteratorBaseEENKUlvE_clEvENKUlvE_clEvEUlhhE_EESt5arrayIPcLm2EELi4E23TrivialOffsetCalculatorILi1EjESE_NS0_6memory15LoadWithoutCastENSF_16StoreWithoutCastEEEviT_T0_T2_T3_T4_T5_
        .type           _ZN2at6native27unrolled_elementwise_kernelINS0_13AUnaryFunctorIhhhZZZNS0_15binary_internal21div_floor_kernel_cudaERNS_18TensorIteratorBaseEENKUlvE_clEvENKUlvE_clEvEUlhhE_EESt5arrayIPcLm2EELi4E23TrivialOffsetCalculatorILi1EjESE_NS0_6memory15LoadWithoutCastENSF_16StoreWithoutCastEEEviT_T0_T2_T3_T4_T5_,@function
        .size           _ZN2at6native27unrolled_elementwise_kernelINS0_13AUnaryFunctorIhhhZZZNS0_15binary_internal21div_floor_kernel_cudaERNS_18TensorIteratorBaseEENKUlvE_clEvENKUlvE_clEvEUlhhE_EESt5arrayIPcLm2EELi4E23TrivialOffsetCalculatorILi1EjESE_NS0_6memory15LoadWithoutCastENSF_16StoreWithoutCastEEEviT_T0_T2_T3_T4_T5_,(.L_x_37758 - _ZN2at6native27unrolled_elementwise_kernelINS0_13AUnaryFunctorIhhhZZZNS0_15binary_internal21div_floor_kernel_cudaERNS_18TensorIteratorBaseEENKUlvE_clEvENKUlvE_clEvEUlhhE_EESt5arrayIPcLm2EELi4E23TrivialOffsetCalculatorILi1EjESE_NS0_6memory15LoadWithoutCastENSF_16StoreWithoutCastEEEviT_T0_T2_T3_T4_T5_)
        .other          _ZN2at6native27unrolled_elementwise_kernelINS0_13AUnaryFunctorIhhhZZZNS0_15binary_internal21div_floor_kernel_cudaERNS_18TensorIteratorBaseEENKUlvE_clEvENKUlvE_clEvEUlhhE_EESt5arrayIPcLm2EELi4E23TrivialOffsetCalculatorILi1EjESE_NS0_6memory15LoadWithoutCastENSF_16StoreWithoutCastEEEviT_T0_T2_T3_T4_T5_,@"STO_CUDA_ENTRY STV_DEFAULT"
_ZN2at6native27unrolled_elementwise_kernelINS0_13AUnaryFunctorIhhhZZZNS0_15binary_internal21div_floor_kernel_cudaERNS_18TensorIteratorBaseEENKUlvE_clEvENKUlvE_clEvEUlhhE_EESt5arrayIPcLm2EELi4E23TrivialOffsetCalculatorILi1EjESE_NS0_6memory15LoadWithoutCastENSF_16StoreWithoutCastEEEviT_T0_T2_T3_T4_T5_:
.text._ZN2at6native27unrolled_elementwise_kernelINS0_13AUnaryFunctorIhhhZZZNS0_15binary_internal21div_floor_kernel_cudaERNS_18TensorIteratorBaseEENKUlvE_clEvENKUlvE_clEvEUlhhE_EESt5arrayIPcLm2EELi4E23TrivialOffsetCalculatorILi1EjESE_NS0_6memory15LoadWithoutCastENSF_16StoreWithoutCastEEEviT_T0_T2_T3_T4_T5_:
        /* <DEDUP_REMOVED lines=44> */
[----:B------:R-:W-:Y:S05]  /*02c0*/  CALL.REL.NOINC `($__internal_80_$__cuda_sm20_div_u16) ;  /* 0x0000000000fc7944 */ /* 0x000fea0003c00000 */
[----:B------:R-:W-:-:S07]  /*02d0*/  IMAD.MOV.U32 R6, RZ, RZ, R15 ;  /* 0x000000ffff067224 */ /* 0x000fce00078e000f */
.L_x_37593:
[----:B------:R-:W-:Y:S05]  /*02e0*/  BSYNC B0 ;  /* 0x0000000000007941 */ /* 0x000fea0003800000 */
.L_x_37592:
[----:B0-----:R-:W-:Y:S01]  /*02f0*/  IADD3 R5, R3, 0x80, RZ ;  /* 0x0000008003057810 */ /* 0x001fe20007ffe0ff */
[----:B------:R-:W-:Y:S03]  /*0300*/  BSSY B0, `(.L_x_37594) ;  /* 0x0000008000007945 */ /* 0x000fe60003800000 */
[----:B------:R-:W-:-:S13]  /*0310*/  ISETP.GE.AND P1, PT, R5, R2, PT ;  /* 0x000000020500720c */ /* 0x000fda0003f26270 */
[----:B------:R-:W-:Y:S05]  /*0320*/  @P1 BRA `(.L_x_37595) ;  /* 0x0000000000141947 */ /* 0x000fea0003800000 */
[----:B-----5:R-:W-:Y:S01]  /*0330*/  LOP3.LUT R16, R10, 0xff, RZ, 0xc0, !PT ;  /* 0x000000ff0a107812 */ /* 0x020fe200078ec0ff */
[----:B------:R-:W-:Y:S01]  /*0340*/  IMAD.U32 R14, RZ, RZ, UR6 ;  /* 0x00000006ff0e7e24 */ /* 0x000fe2000f8e00ff */
[----:B------:R-:W-:-:S07]  /*0350*/  MOV R17, 0x370 ;  /* 0x0000037000117802 */ /* 0x000fce0000000f00 */
[----:B------:R-:W-:Y:S05]  /*0360*/  CALL.REL.NOINC `($__internal_80_$__cuda_sm20_div_u16) ;  /* 0x0000000000d47944 */ /* 0x000fea0003c00000 */
[----:B------:R-:W-:-:S07]  /*0370*/  IMAD.MOV.U32 R4, RZ, RZ, R15 ;  /* 0x000000ffff047224 */ /* 0x000fce00078e000f */
.L_x_37595:
[----:B------:R-:W-:Y:S05]  /*0380*/  BSYNC B0 ;  /* 0x0000000000007941 */ /* 0x000fea0003800000 */
.L_x_37594:
[----:B------:R-:W-:Y:S01]  /*0390*/  VIADD R5, R3, 0x100 ;  /* 0x0000010003057836 */ /* 0x000fe20000000000 */
[----:B------:R-:W-:Y:S04]  /*03a0*/  BSSY B0, `(.L_x_37596) ;  /* 0x0000008000007945 */ /* 0x000fe80003800000 */
[----:B------:R-:W-:-:S13]  /*03b0*/  ISETP.GE.AND P1, PT, R5, R2, PT ;  /* 0x000000020500720c */ /* 0x000fda0003f26270 */
[----:B------:R-:W-:Y:S05]  /*03c0*/  @P1 BRA `(.L_x_37597) ;  /* 0x0000000000141947 */ /* 0x000fea0003800000 */
[----:B-----5:R-:W-:Y:S01]  /*03d0*/  LOP3.LUT R16, R9, 0xff, RZ, 0xc0, !PT ;  /* 0x000000ff09107812 */ /* 0x020fe200078ec0ff */
[----:B------:R-:W-:Y:S01]  /*03e0*/  IMAD.U32 R14, RZ, RZ, UR6 ;  /* 0x00000006ff0e7e24 */ /* 0x000fe2000f8e00ff */
[----:B------:R-:W-:-:S07]  /*03f0*/  MOV R17, 0x410 ;  /* 0x0000041000117802 */ /* 0x000fce0000000f00 */
[----:B------:R-:W-:Y:S05]  /*0400*/  CALL.REL.NOINC `($__internal_80_$__cuda_sm20_div_u16) ;  /* 0x0000000000ac7944 */ /* 0x000fea0003c00000 */
[----:B------:R-:W-:-:S07]  /*0410*/  IMAD.MOV.U32 R5, RZ, RZ, R15 ;  /* 0x000000ffff057224 */ /* 0x000fce00078e000f */
.L_x_37597:
[----:B------:R-:W-:Y:S05]  /*0420*/  BSYNC B0 ;  /* 0x0000000000007941 */ /* 0x000fea0003800000 */
.L_x_37596:
[----:B------:R-:W-:Y:S01]  /*0430*/  VIADD R7, R3, 0x180 ;  /* 0x0000018003077836 */ /* 0x000fe20000000000 */
[----:B------:R-:W-:Y:S04]  /*0440*/  BSSY B0, `(.L_x_37598) ;  /* 0x0000008000007945 */ /* 0x000fe80003800000 */
[----:B------:R-:W-:-:S13]  /*0450*/  ISETP.GE.AND P1, PT, R7, R2, PT ;  /* 0x000000020700720c */ /* 0x000fda0003f26270 */
[----:B------:R-:W-:Y:S05]  /*0460*/  @P1 BRA `(.L_x_37599) ;  /* 0x0000000000141947 */ /* 0x000fea0003800000 */
[----:B-----5:R-:W-:Y:S02]  /*0470*/  LOP3.LUT R16, R8, 0xff, RZ, 0xc0, !PT ;  /* 0x000000ff08107812 */ /* 0x020fe400078ec0ff */
[----:B------:R-:W-:Y:S02]  /*0480*/  MOV R14, UR6 ;  /* 0x00000006000e7c02 */ /* 0x000fe40008000f00 */
[----:B------:R-:W-:-:S07]  /*0490*/  MOV R17, 0x4b0 ;  /* 0x000004b000117802 */ /* 0x000fce0000000f00 */
[----:B------:R-:W-:Y:S05]  /*04a0*/  CALL.REL.NOINC `($__internal_80_$__cuda_sm20_div_u16) ;  /* 0x0000000000847944 */ /* 0x000fea0003c00000 */
[----:B------:R-:W-:-:S07]  /*04b0*/  IMAD.MOV.U32 R11, RZ, RZ, R15 ;  /* 0x000000ffff0b7224 */ /* 0x000fce00078e000f */
.L_x_37599:
[----:B------:R-:W-:Y:S05]  /*04c0*/  BSYNC B0 ;  /* 0x0000000000007941 */ /* 0x000fea0003800000 */
.L_x_37598:
        /* <DEDUP_REMOVED lines=22> */
.L_x_37601:
[----:B------:R-:W-:Y:S05]  /*0630*/  BSYNC B0 ;  /* 0x0000000000007941 */ /* 0x000fea0003800000 */
.L_x_37600:
        /* <DEDUP_REMOVED lines=8> */
        .weak           $__internal_80_$__cuda_sm20_div_u16
        .type           $__internal_80_$__cuda_sm20_div_u16,@function
        .size           $__internal_80_$__cuda_sm20_div_u16,(.L_x_37758 - $__internal_80_$__cuda_sm20_div_u16)
$__internal_80_$__cuda_sm20_div_u16:
[----:B------:R-:W0:Y:S01]  /*06c0*/  I2F.U16 R7, R16 ;  /* 0x0000001000077306 */ /* 0x000e220000101000 */
[----:B------:R-:W-:Y:S01]  /*06d0*/  HFMA2.MMA R11, -RZ, RZ, 15, 0 ;  /* 0x4b800000ff0b7435 */ /* 0x000fe200000001ff */
[----:B------:R-:W-:Y:S01]  /*06e0*/  IMAD.MOV.U32 R13, RZ, RZ, 0x0 ;  /* 0x00000000ff0d7424 */ /* 0x000fe200078e00ff */
[C---:B0-----:R-:W-:Y:S02]  /*06f0*/  FSETP.GEU.AND P2, PT, |R7|.reuse, 1.175494350822287508e-38, PT ;  /* 0x008000000700780b */ /* 0x041fe40003f4e200 */
[----:B------:R-:W-:-:S06]  /*0700*/  FSETP.GT.AND P1, PT, |R7|, 8.50705917302346158658e+37, PT ;  /* 0x7e8000000700780b */ /* 0x000fcc0003f24200 */
        /* <DEDUP_REMOVED lines=13> */
[----:B------:R-:W-:Y:S06]  /*07e0*/  RET.REL.NODEC R12 `(_ZN2at6native27unrolled_elementwise_kernelINS0_13AUnaryFunctorIhhhZZZNS0_15binary_internal21div_floor_kernel_cudaERNS_18TensorIteratorBaseEENKUlvE_clEvENKUlvE_clEvEUlhhE_EESt5arrayIPcLm2EELi4E23TrivialOffsetCalculatorILi1EjESE_NS0_6memory15LoadWithoutCastENSF_16StoreWithoutCastEEEviT_T0_T2_T3_T4_T5_) ;  /* 0xfffffff80c047950 */ /* 0x000fec0003c3ffff */
.L_x_37602:
        /* <DEDUP_REMOVED lines=9> */
.L_x_37758:


//--------------------- .text._ZN2at6native29vectorized_elementwise_kernelILi2ENS0_13AUnaryFunctorIhhhZZZNS0_15binary_internal21div_floor_kernel_cudaERNS_18TensorIteratorBaseEENKUlvE_clEvENKUlvE_clEvEUlhhE_EESt5arrayIPcLm2EEEEviT0_T1_ --------------------------
	.section	.text._ZN2at6native29vectorized_elementwise_kernelILi2ENS0_13AUnaryFunctorIhhhZZZNS0_15binary_internal21div_floor_kernel_cudaERNS_18TensorIteratorBaseEENKUlvE_clEvENKUlvE_clEvEUlhhE_EESt5arrayIPcLm2EEEEviT0_T1_,"ax",@progbits
	.align	128
        .global         _ZN2at6native29vectorized_elementwise_kernelILi2ENS0_13AUnaryFunctorIhhhZZZNS0_15binary_internal21div_floor_kernel_cudaERNS_18TensorIteratorBaseEENKUlvE_clEvENKUlvE_clEvEUlhhE_EESt5arrayIPcLm2EEEEviT0_T1_
        .type           _ZN2at6native29vectorized_elementwise_kernelILi2ENS0_13AUnaryFunctorIhhhZZZNS0_15binary_internal21div_floor_kernel_cudaERNS_18TensorIteratorBaseEENKUlvE_clEvENKUlvE_clEvEUlhhE_EESt5arrayIPcLm2EEEEviT0_T1_,@function
        .size           _ZN2at6native29vectorized_elementwise_kernelILi2ENS0_13AUnaryFunctorIhhhZZZNS0_15binary_internal21div_floor_kernel_cudaERNS_18TensorIteratorBaseEENKUlvE_clEvENKUlvE_clEvEUlhhE_EESt5arrayIPcLm2EEEEviT0_T1_,(.L_x_37759 - _ZN2at6native29vectorized_elementwise_kernelILi2ENS0_13AUnaryFunctorIhhhZZZNS0_15binary_internal21div_floor_kernel_cudaERNS_18TensorIteratorBaseEENKUlvE_clEvENKUlvE_clEvEUlhhE_EESt5arrayIPcLm2EEEEviT0_T1_)
        .other          _ZN2at6native29vectorized_elementwise_kernelILi2ENS0_13AUnaryFunctorIhhhZZZNS0_15binary_internal21div_floor_kernel_cudaERNS_18TensorIteratorBaseEENKUlvE_clEvENKUlvE_clEvEUlhhE_EESt5arrayIPcLm2EEEEviT0_T1_,@"STO_CUDA_ENTRY STV_DEFAULT"
_ZN2at6native29vectorized_elementwise_kernelILi2ENS0_13AUnaryFunctorIhhhZZZNS0_15binary_internal21div_floor_kernel_cudaERNS_18TensorIteratorBaseEENKUlvE_clEvENKUlvE_clEvEUlhhE_EESt5arrayIPcLm2EEEEviT0_T1_:
.text._ZN2at6native29vectorized_elementwise_kernelILi2ENS0_13AUnaryFunctorIhhhZZZNS0_15binary_internal21div_floor_kernel_cudaERNS_18TensorIteratorBaseEENKUlvE_clEvENKUlvE_clEvEUlhhE_EESt5arrayIPcLm2EEEEviT0_T1_:
        /* <DEDUP_REMOVED lines=21> */
[----:B------:R-:W-:Y:S01]  /*0150*/  UIADD3 UR4, UP0, UR4, UR6, URZ ;  /* 0x0000000604047290 */ /* 0x000fe2000ff1e03f */
[----:B------:R-:W-:-:S03]  /*0160*/  IMAD.U32 R8, RZ, RZ, UR10 ;  /* 0x0000000aff087e24 */ /* 0x000fc6000f8e00ff */
[----:B------:R-:W-:Y:S02]  /*0170*/  UIADD3.X UR5, URZ, UR7, URZ, UP0, !UPT ;  /* 0x000000073f057290 */ /* 0x000fe400087fe43f */
[----:B------:R-:W-:Y:S01]  /*0180*/  IMAD.U32 R4, RZ, RZ, UR4 ;  /* 0x00000004ff047e24 */ /* 0x000fe2000f8e00ff */
[----:B0-----:R-:W-:-:S03]  /*0190*/  MOV R2, 0x250 ;  /* 0x0000025000027802 */ /* 0x001fc60000000f00 */
[----:B------:R-:W-:Y:S02]  /*01a0*/  IMAD.U32 R5, RZ, RZ, UR5 ;  /* 0x00000005ff057e24 */ /* 0x000fe4000f8e00ff */
[----:B------:R-:W-:Y:S01]  /*01b0*/  IMAD.WIDE R4, R9, 0x2, R4 ;  /* 0x0000000209047825 */ /* 0x000fe200078e0204 */
[C---:B--2---:R-:W-:Y:S02]  /*01c0*/  PRMT R11, R14.reuse, 0x7770, RZ ;  /* 0x000077700e0b7816 */ /* 0x044fe400000000ff */
[----:B------:R-:W-:Y:S02]  /*01d0*/  PRMT R14, R14, 0x7771, RZ ;  /* 0x000077710e0e7816 */ /* 0x000fe400000000ff */
[C---:B---3--:R-:W-:Y:S02]  /*01e0*/  PRMT R10, R12.reuse, 0x7770, RZ ;  /* 0x000077700c0a7816 */ /* 0x048fe400000000ff */
[----:B------:R-:W-:Y:S02]  /*01f0*/  PRMT R12, R12, 0x7771, RZ ;  /* 0x000077710c0c7816 */ /* 0x000fe400000000ff */
[----:B----4-:R-:W-:-:S02]  /*0200*/  PRMT R9, R7, 0x7770, RZ ;  /* 0x0000777007097816 */ /* 0x010fc400000000ff */
[----:B------:R-:W-:Y:S02]  /*0210*/  PRMT R7, R7, 0x7771, RZ ;  /* 0x0000777107077816 */ /* 0x000fe400000000ff */
[C---:B-----5:R-:W-:Y:S02]  /*0220*/  PRMT R6, R0.reuse, 0x7770, RZ ;  /* 0x0000777000067816 */ /* 0x060fe400000000ff */
[----:B------:R-:W-:-:S07]  /*0230*/  PRMT R0, R0, 0x7771, RZ ;  /* 0x0000777100007816 */ /* 0x000fce00000000ff */
[----:B------:R-:W-:Y:S05]  /*0240*/  CALL.REL.NOINC `($__internal_81_$__cuda_sm20_div_u16) ;  /* 0x0000000c00ec7944 */ /* 0x000fea0003c00000 */
[----:B------:R-:W-:Y:S01]  /*0250*/  IMAD.MOV.U32 R13, RZ, RZ, R14 ;  /* 0x000000ffff0d7224 */ /* 0x000fe200078e000e */
[----:B------:R-:W-:Y:S01]  /*0260*/  MOV R2, 0x2a0 ;  /* 0x000002a000027802 */ /* 0x000fe20000000f00 */
[----:B------:R-:W-:Y:S02]  /*0270*/  IMAD.MOV.U32 R14, RZ, RZ, R11 ;  /* 0x000000ffff0e7224 */ /* 0x000fe400078e000b */
[----:B------:R-:W-:-:S07]  /*0280*/  IMAD.U32 R8, RZ, RZ, UR10 ;  /* 0x0000000aff087e24 */ /* 0x000fce000f8e00ff */
[----:B------:R-:W-:Y:S05]  /*0290*/  CALL.REL.NOINC `($__internal_81_$__cuda_sm20_div_u16) ;  /* 0x0000000c00d87944 */ /* 0x000fea0003c00000 */
[----:B------:R-:W-:Y:S01]  /*02a0*/  PRMT R13, R13, 0x7604, R14 ;  /* 0x000076040d0d7816 */ /* 0x000fe2000000000e */
[----:B------:R-:W-:Y:S01]  /*02b0*/  IMAD.MOV.U32 R14, RZ, RZ, R12 ;  /* 0x000000ffff0e7224 */ /* 0x000fe200078e000c */
[----:B------:R-:W-:Y:S01]  /*02c0*/  MOV R2, 0x300 ;  /* 0x0000030000027802 */ /* 0x000fe20000000f00 */
[----:B------:R-:W-:Y:S02]  /*02d0*/  IMAD.U32 R8, RZ, RZ, UR10 ;  /* 0x0000000aff087e24 */ /* 0x000fe4000f8e00ff */
[----:B------:R0:W-:Y:S05]  /*02e0*/  STG.E.U16 desc[UR8][R4.64], R13 ;  /* 0x0000000d04007986 */ /* 0x0001ea000c101508 */
[----:B0-----:R-:W-:Y:S05]  /*02f0*/  CALL.REL.NOINC `($__internal_81_$__cuda_sm20_div_u16) ;  /* 0x0000000c00c07944 */ /* 0x001fea0003c00000 */
[----:B------:R-:W-:Y:S01]  /*0300*/  IMAD.MOV.U32 R11, RZ, RZ, R14 ;  /* 0x000000ffff0b7224 */ /* 0x000fe200078e000e */
[----:B------:R-:W-:Y:S01]  /*0310*/  MOV R14, R10 ;  /* 0x0000000a000e7202 */ /* 0x000fe20000000f00 */
[----:B------:R-:W-:Y:S01]  /*0320*/  IMAD.U32 R8, RZ, RZ, UR10 ;  /* 0x0000000aff087e24 */ /* 0x000fe2000f8e00ff */
[----:B------:R-:W-:-:S07]  /*0330*/  MOV R2, 0x350 ;  /* 0x0000035000027802 */ /* 0x000fce0000000f00 */
        /* <DEDUP_REMOVED lines=19> */
[----:B------:R-:W-:Y:S01]  /*0470*/  MOV R8, UR10 ;  /* 0x0000000a00087c02 */ /* 0x000fe20008000f00 */
[----:B------:R-:W-:Y:S01]  /*0480*/  IMAD.MOV.U32 R14, RZ, RZ, R6 ;  /* 0x000000ffff0e7224 */ /* 0x000fe200078e0006 */
[----:B------:R-:W-:-:S07]  /*0490*/  MOV R2, 0x4b0 ;  /* 0x000004b000027802 */ /* 0x000fce0000000f00 */
[----:B------:R-:W-:Y:S05]  /*04a0*/  CALL.REL.NOINC `($__internal_81_$__cuda_sm20_div_u16) ;  /* 0x0000000c00547944 */ /* 0x000fea0003c00000 */
[----:B------:R-:W-:-:S05]  /*04b0*/  PRMT R7, R7, 0x7604, R14 ;  /* 0x0000760407077816 */ /* 0x000fca000000000e */
[----:B------:R-:W-:Y:S01]  /*04c0*/  STG.E.U16 desc[UR8][R4.64+0x300], R7 ;  /* 0x0003000704007986 */ /* 0x000fe2000c101508 */
[----:B------:R-:W-:Y:S05]  /*04d0*/  EXIT ;  /* 0x000000000000794d */ /* 0x000fea0003800000 */
.L_x_37603:
        /* <DEDUP_REMOVED lines=68> */
[----:B------:R-:W-:Y:S01]  /*0920*/  IMAD.U32 R8, RZ, RZ, UR10 ;  /* 0x0000000aff087e24 */ /* 0x000fe2000f8e00ff */
[----:B0-----:R-:W-:-:S07]  /*0930*/  MOV R2, 0x950 ;  /* 0x0000095000027802 */ /* 0x001fce0000000f00 */
[----:B------:R-:W-:Y:S05]  /*0940*/  CALL.REL.NOINC `($__internal_81_$__cuda_sm20_div_u16) ;  /* 0x00000008002c7944 */ /* 0x000fea0003c00000 */
[----:B------:R-:W-:-:S07]  /*0950*/  IMAD.MOV.U32 R4, RZ, RZ, R14 ;  /* 0x000000ffff047224 */ /* 0x000fce00078e000e */
.L_x_37605:
[----:B------:R-:W-:Y:S05]  /*0960*/  BSYNC B0 ;  /* 0x0000000000007941 */ /* 0x000fea0003800000 */
.L_x_37604:
[----:B0-----:R-:W-:Y:S01]  /*0970*/  VIADD R3, R11, 0x80 ;  /* 0x000000800b037836 */ /* 0x001fe20000000000 */
[----:B------:R-:W-:Y:S04]  /*0980*/  BSSY B0, `(.L_x_37606) ;  /* 0x0000008000007945 */ /* 0x000fe80003800000 */
[----:B------:R-:W-:-:S13]  /*0990*/  ISETP.GE.AND P1, PT, R3, R0, PT ;  /* 0x000000000300720c */ /* 0x000fda0003f26270 */
[----:B------:R-:W-:Y:S05]  /*09a0*/  @P1 BRA `(.L_x_37607) ;  /* 0x0000000000141947 */ /* 0x000fea0003800000 */
[----:B-----5:R-:W-:Y:S01]  /*09b0*/  LOP3.LUT R14, R10, 0xff, RZ, 0xc0, !PT ;  /* 0x000000ff0a0e7812 */ /* 0x020fe200078ec0ff */
[----:B------:R-:W-:Y:S01]  /*09c0*/  IMAD.U32 R8, RZ, RZ, UR10 ;  /* 0x0000000aff087e24 */ /* 0x000fe2000f8e00ff */
[----:B------:R-:W-:-:S07]  /*09d0*/  MOV R2, 0x9f0 ;  /* 0x000009f000027802 */ /* 0x000fce0000000f00 */
[----:B------:R-:W-:Y:S05]  /*09e0*/  CALL.REL.NOINC `($__internal_81_$__cuda_sm20_div_u16) ;  /* 0x0000000800047944 */ /* 0x000fea0003c00000 */
[----:B------:R-:W-:-:S07]  /*09f0*/  IMAD.MOV.U32 R5, RZ, RZ, R14 ;  /* 0x000000ffff057224 */ /* 0x000fce00078e000e */
.L_x_37607:
[----:B------:R-:W-:Y:S05]  /*0a00*/  BSYNC B0 ;  /* 0x0000000000007941 */ /* 0x000fea0003800000 */
.L_x_37606:
[----:B------:R-:W-:Y:S01]  /*0a10*/  VIADD R3, R11, 0x100 ;  /* 0x000001000b037836 */ /* 0x000fe20000000000 */
        /* <DEDUP_REMOVED lines=8> */
.L_x_37609:
[----:B------:R-:W-:Y:S05]  /*0aa0*/  BSYNC B0 ;  /* 0x0000000000007941 */ /* 0x000fea0003800000 */
.L_x_37608:
[----:B------:R-:W-:Y:S01]  /*0ab0*/  IADD3 R3, R11, 0x180, RZ ;  /* 0x000001800b037810 */ /* 0x000fe20007ffe0ff */
[----:B------:R-:W-:Y:S03]  /*0ac0*/  BSSY B0, `(.L_x_37610) ;  /* 0x0000008000007945 */ /* 0x000fe60003800000 */
[----:B------:R-:W-:-:S13]  /*0ad0*/  ISETP.GE.AND P1, PT, R3, R0, PT ;  /* 0x000000000300720c */ /* 0x000fda0003f26270 */
[----:B------:R-:W-:Y:S05]  /*0ae0*/  @P1 BRA `(.L_x_37611) ;  /* 0x0000000000141947 */ /* 0x000fea0003800000 */
[----:B-----5:R-:W-:Y:S01]  /*0af0*/  LOP3.LUT R14, R13, 0xff, RZ, 0xc0, !PT ;  /* 0x000000ff0d0e7812 */ /* 0x020fe200078ec0ff */
[----:B------:R-:W-:Y:S01]  /*0b00*/  IMAD.U32 R8, RZ, RZ, UR10 ;  /* 0x0000000aff087e24 */ /* 0x000fe2000f8e00ff */
[----:B------:R-:W-:-:S07]  /*0b10*/  MOV R2, 0xb30 ;  /* 0x00000b3000027802 */ /* 0x000fce0000000f00 */
[----:B------:R-:W-:Y:S05]  /*0b20*/  CALL.REL.NOINC `($__internal_81_$__cuda_sm20_div_u16) ;  /* 0x0000000400b47944 */ /* 0x000fea0003c00000 */
[----:B------:R-:W-:-:S07]  /*0b30*/  IMAD.MOV.U32 R7, RZ, RZ, R14 ;  /* 0x000000ffff077224 */ /* 0x000fce00078e000e */
.L_x_37611:
[----:B------:R-:W-:Y:S05]  /*0b40*/  BSYNC B0 ;  /* 0x0000000000007941 */ /* 0x000fea0003800000 */
.L_x_37610:
        /* <DEDUP_REMOVED lines=9> */
.L_x_37613:
[----:B------:R-:W-:Y:S05]  /*0be0*/  BSYNC B0 ;  /* 0x0000000000007941 */ /* 0x000fea0003800000 */
.L_x_37612:
        /* <DEDUP_REMOVED lines=9> */
.L_x_37615:
[----:B------:R-:W-:Y:S05]  /*0c80*/  BSYNC B0 ;  /* 0x0000000000007941 */ /* 0x000fea0003800000 */
.L_x_37614:
        /* <DEDUP_REMOVED lines=8> */
[----:B------:R-:W-:-:S07]  /*0d10*/  MOV R12, R14 ;  /* 0x0000000e000c7202 */ /* 0x000fce0000000f00 */
.L_x_37617:
[----:B------:R-:W-:Y:S05]  /*0d20*/  BSYNC B0 ;  /* 0x0000000000007941 */ /* 0x000fea0003800000 */
.L_x_37616:
        /* <DEDUP_REMOVED lines=8> */
.L_x_37619:
[----:B------:R-:W-:Y:S05]  /*0db0*/  BSYNC B0 ;  /* 0x0000000000007941 */ /* 0x000fea0003800000 */
.L_x_37618:
        /* <DEDUP_REMOVED lines=25> */
.L_x_37622:
        /* <DEDUP_REMOVED lines=8> */
.L_x_37623:
        /* <DEDUP_REMOVED lines=8> */
.L_x_37624:
        /* <DEDUP_REMOVED lines=9> */
.L_x_37625:
[----:B------:R-:W-:Y:S05]  /*10e0*/  BSYNC B1 ;  /* 0x0000000000017941 */ /* 0x000fea0003800000 */
.L_x_37621:
[----:B------:R-:W-:-:S13]  /*10f0*/  ISETP.GE.AND P0, PT, R11, R0, PT ;  /* 0x000000000b00720c */ /* 0x000fda0003f06270 */
[----:B0-----:R-:W0:Y:S01]  /*1100*/  @!P0 LDC.64 R4, c[0x0][0x218] ;  /* 0x00008600ff048b82 */ /* 0x001e220000000a00 */
[C---:B-12---:R-:W-:Y:S01]  /*1110*/  @!P0 IADD3 R3, R11.reuse, UR4, RZ ;  /* 0x000000040b038c10 */ /* 0x046fe2000fffe0ff */
[----:B------:R-:W-:-:S03]  /*1120*/  @!P0 VIADD R11, R11, 0x80 ;  /* 0x000000800b0b8836 */ /* 0x000fc60000000000 */
[----:B0-----:R-:W-:-:S05]  /*1130*/  @!P0 IADD3 R2, P1, R3, R4, RZ ;  /* 0x0000000403028210 */ /* 0x001fca0007f3e0ff */
[----:B------:R-:W-:-:S05]  /*1140*/  @!P0 IMAD.X R3, RZ, RZ, R5, P1 ;  /* 0x000000ffff038224 */ /* 0x000fca00008e0605 */
[----:B------:R2:W-:Y:S03]  /*1150*/  @!P0 STG.E.U8 desc[UR8][R2.64], R12 ;  /* 0x0000000c02008986 */ /* 0x0005e6000c101108 */
.L_x_37626:
[----:B------:R-:W-:Y:S05]  /*1160*/  BSYNC B0 ;  /* 0x0000000000007941 */ /* 0x000fea0003800000 */
.L_x_37620:
        /* <DEDUP_REMOVED lines=9> */
        .weak           $__internal_81_$__cuda_sm20_div_u16
        .type           $__internal_81_$__cuda_sm20_div_u16,@function
        .size           $__internal_81_$__cuda_sm20_div_u16,(.L_x_37759 - $__internal_81_$__cuda_sm20_div_u16)
$__internal_81_$__cuda_sm20_div_u16:
[----:B------:R-:W0:Y:S01]  /*1200*/  I2F.U16 R20, R14 ;  /* 0x0000000e00147306 */ /* 0x000e220000101000 */
[----:B------:R-:W-:-:S07]  /*1210*/  IMAD.MOV.U32 R3, RZ, RZ, 0x4b800000 ;  /* 0x4b800000ff037424 */ /* 0x000fce00078e00ff */
[----:B------:R-:W-:Y:S01]  /*1220*/  I2F.U16.RZ R8, R8 ;  /* 0x0000000800087306 */ /* 0x000fe2000010d000 */
[C---:B0-----:R-:W-:Y:S02]  /*1230*/  FSETP.GEU.AND P2, PT, |R20|.reuse, 1.175494350822287508e-38, PT ;  /* 0x008000001400780b */ /* 0x041fe40003f4e200 */
[----:B------:R-:W-:Y:S02]  /*1240*/  FSETP.GT.AND P1, PT, |R20|, 8.50705917302346158658e+37, PT ;  /* 0x7e8000001400780b */ /* 0x000fe40003f24200 */
[----:B------:R-:W-:-:S04]  /*1250*/  FSEL R3, R3, 1, !P2 ;  /* 0x3f80000003037808 */ /* 0x000fc80005000000 */
[----:B------:R-:W-:Y:S02]  /*1260*/  FSEL R3, R3, 0.25, !P1 ;  /* 0x3e80000003037808 */ /* 0x000fe40004800000 */
[----:B------:R-:W-:-:S03]  /*1270*/  ISETP.NE.U32.AND P1, PT, R14, RZ, PT ;  /* 0x000000ff0e00720c */ /* 0x000fc60003f25070 */
[----:B------:R-:W-:-:S06]  /*1280*/  FMUL R20, R20, R3 ;  /* 0x0000000314147220 */ /* 0x000fcc0000400000 */
        /* <DEDUP_REMOVED lines=8> */
[----:B------:R-:W-:Y:S06]  /*1310*/  RET.REL.NODEC R2 `(_ZN2at6native29vectorized_elementwise_kernelILi2ENS0_13AUnaryFunctorIhhhZZZNS0_15binary_internal21div_floor_kernel_cudaERNS_18TensorIteratorBaseEENKUlvE_clEvENKUlvE_clEvEUlhhE_EESt5arrayIPcLm2EEEEviT0_T1_) ;  /* 0xffffffec02387950 */ /* 0x000fec0003c3ffff */
.L_x_37627:
        /* <DEDUP_REMOVED lines=14> */
.L_x_37759:


//--------------------- .text._ZN2at6native29vectorized_elementwise_kernelILi4ENS0_13AUnaryFunctorIhhhZZZNS0_15binary_internal21div_floor_kernel_cudaERNS_18TensorIteratorBaseEENKUlvE_clEvENKUlvE_clEvEUlhhE_EESt5arrayIPcLm2EEEEviT0_T1_ --------------------------
	.section	.text._ZN2at6native29vectorized_elementwise_kernelILi4ENS0_13AUnaryFunctorIhhhZZZNS0_15binary_internal21div_floor_kernel_cudaERNS_18TensorIteratorBaseEENKUlvE_clEvENKUlvE_clEvEUlhhE_EESt5arrayIPcLm2EEEEviT0_T1_,"ax",@progbits
	.align	128
        .global         _ZN2at6native29vectorized_elementwise_kernelILi4ENS0_13AUnaryFunctorIhhhZZZNS0_15binary_internal21div_floor_kernel_cudaERNS_18TensorIteratorBaseEENKUlvE_clEvENKUlvE_clEvEUlhhE_EESt5arrayIPcLm2EEEEviT0_T1_
        .type           _ZN2at6native29vectorized_elementwise_kernelILi4ENS0_13AUnaryFunctorIhhhZZZNS0_15binary_internal21div_floor_kernel_cudaERNS_18TensorIteratorBaseEENKUlvE_clEvENKUlvE_clEvEUlhhE_EESt5arrayIPcLm2EEEEviT0_T1_,@function
        .size           _ZN2at6native29vectorized_elementwise_kernelILi4ENS0_13AUnaryFunctorIhhhZZZNS0_15binary_internal21div_floor_kernel_cudaERNS_18TensorIteratorBaseEENKUlvE_clEvENKUlvE_clEvEUlhhE_EESt5arrayIPcLm2EEEEviT0_T1_,(.L_x_37760 - _ZN2at6native29vectorized_elementwise_kernelILi4ENS0_13AUnaryFunctorIhhhZZZNS0_15binary_internal21div_floor_kernel_cudaERNS_18TensorIteratorBaseEENKUlvE_clEvENKUlvE_clEvEUlhhE_EESt5arrayIPcLm2EEEEviT0_T1_)
        .other          _ZN2at6native29vectorized_elementwise_kernelILi4ENS0_13AUnaryFunctorIhhhZZZNS0_15binary_internal21div_floor_kernel_cudaERNS_18TensorIteratorBaseEENKUlvE_clEvENKUlvE_clEvEUlhhE_EESt5arrayIPcLm2EEEEviT0_T1_,@"STO_CUDA_ENTRY STV_DEFAULT"
_ZN2at6native29vectorized_elementwise_kernelILi4ENS0_13AUnaryFunctorIhhhZZZNS0_15binary_internal21div_floor_kernel_cudaERNS_18TensorIteratorBaseEENKUlvE_clEvENKUlvE_clEvEUlhhE_EESt5arrayIPcLm2EEEEviT0_T1_:
.text._ZN2at6native29vectorized_elementwise_kernelILi4ENS0_13AUnaryFunctorIhhhZZZNS0_15binary_internal21div_floor_kernel_cudaERNS_18TensorIteratorBaseEENKUlvE_clEvENKUlvE_clEvEUlhhE_EESt5arrayIPcLm2EEEEviT0_T1_:
        /* <DEDUP_REMOVED lines=18> */
[----:B------:R0:W3:Y:S01]  /*0120*/  LDG.E R12, desc[UR8][R2.64+0x200] ;  /* 0x00020008020c7981 */ /* 0x0000e2000c1e1900 */
[----:B------:R-:W-:-:S04]  /*0130*/  UIADD3 UR4, UP0, UR4, UR6, URZ ;  /* 0x0000000604047290 */ /* 0x000fc8000ff1e03f */
[----:B------:R-:W-:Y:S02]  /*0140*/  UIADD3.X UR5, URZ, UR7, URZ, UP0, !UPT ;  /* 0x000000073f057290 */ /* 0x000fe400087fe43f */
[----:B------:R-:W-:Y:S01]  /*0150*/  IMAD.U32 R4, RZ, RZ, UR4 ;  /* 0x00000004ff047e24 */ /* 0x000fe2000f8e00ff */
[----:B0-----:R-:W-:-:S03]  /*0160*/  MOV R2, 0x230 ;  /* 0x0000023000027802 */ /* 0x001fc60000000f00 */
        /* <DEDUP_REMOVED lines=11> */
[----:B------:R-:W-:Y:S05]  /*0220*/  CALL.REL.NOINC `($__internal_82_$__cuda_sm20_div_u16) ;  /* 0x0000000c00f47944 */ /* 0x000fea0003c00000 */
[----:B------:R-:W-:Y:S01]  /*0230*/  IMAD.MOV.U32 R13, RZ, RZ, R8 ;  /* 0x000000ffff0d7224 */ /* 0x000fe200078e0008 */
[----:B------:R-:W-:Y:S01]  /*0240*/  MOV R2, 0x280 ;  /* 0x0000028000027802 */ /* 0x000fe20000000f00 */
[----:B------:R-:W-:Y:S02]  /*0250*/  IMAD.MOV.U32 R14, RZ, RZ, R15 ;  /* 0x000000ffff0e7224 */ /* 0x000fe400078e000f */
[----:B------:R-:W-:-:S07]  /*0260*/  IMAD.U32 R7, RZ, RZ, UR10 ;  /* 0x0000000aff077e24 */ /* 0x000fce000f8e00ff */
[----:B------:R-:W-:Y:S05]  /*0270*/  CALL.REL.NOINC `($__internal_82_$__cuda_sm20_div_u16) ;  /* 0x0000000c00e07944 */ /* 0x000fea0003c00000 */
[----:B------:R-:W-:Y:S01]  /*0280*/  IMAD.MOV.U32 R15, RZ, RZ, R8 ;  /* 0x000000ffff0f7224 */ /* 0x000fe200078e0008 */
[----:B------:R-:W-:Y:S01]  /*0290*/  MOV R2, 0x2d0 ;  /* 0x000002d000027802 */ /* 0x000fe20000000f00 */
[----:B------:R-:W-:Y:S02]  /*02a0*/  IMAD.MOV.U32 R14, RZ, RZ, R0 ;  /* 0x000000ffff0e7224 */ /* 0x000fe400078e0000 */
[----:B------:R-:W-:-:S07]  /*02b0*/  IMAD.U32 R7, RZ, RZ, UR10 ;  /* 0x0000000aff077e24 */ /* 0x000fce000f8e00ff */
[----:B------:R-:W-:Y:S05]  /*02c0*/  CALL.REL.NOINC `($__internal_82_$__cuda_sm20_div_u16) ;  /* 0x0000000c00cc7944 */ /* 0x000fea0003c00000 */
[----:B------:R-:W-:Y:S01]  /*02d0*/  MOV R17, R8 ;  /* 0x0000000800117202 */ /* 0x000fe20000000f00 */
[----:B------:R-:W-:Y:S01]  /*02e0*/  IMAD.MOV.U32 R14, RZ, RZ, R6 ;  /* 0x000000ffff0e7224 */ /* 0x000fe200078e0006 */
[----:B------:R-:W-:Y:S01]  /*02f0*/  MOV R2, 0x320 ;  /* 0x0000032000027802 */ /* 0x000fe20000000f00 */
[----:B------:R-:W-:-:S07]  /*0300*/  IMAD.U32 R7, RZ, RZ, UR10 ;  /* 0x0000000aff077e24 */ /* 0x000fce000f8e00ff */
[----:B------:R-:W-:Y:S05]  /*0310*/  CALL.REL.NOINC `($__internal_82_$__cuda_sm20_div_u16) ;  /* 0x0000000c00b87944 */ /* 0x000fea0003c00000 */
[----:B------:R-:W-:Y:S01]  /*0320*/  PRMT R0, R17, 0x7604, R8 ;  /* 0x0000760411007816 */ /* 0x000fe20000000008 */
[----:B------:R-:W-:Y:S01]  /*0330*/  IMAD.MOV.U32 R14, RZ, RZ, R12 ;  /* 0x000000ffff0e7224 */ /* 0x000fe200078e000c */
[----:B------:R-:W-:Y:S01]  /*0340*/  MOV R2, 0x3a0 ;  /* 0x000003a000027802 */ /* 0x000fe20000000f00 */
[----:B------:R-:W-:Y:S01]  /*0350*/  IMAD.U32 R7, RZ, RZ, UR10 ;  /* 0x0000000aff077e24 */ /* 0x000fe2000f8e00ff */
[----:B------:R-:W-:-:S04]  /*0360*/  PRMT R0, R15, 0x7054, R0 ;  /* 0x000070540f007816 */ /* 0x000fc80000000000 */
[----:B------:R-:W-:-:S05]  /*0370*/  PRMT R13, R13, 0x654, R0 ;  /* 0x000006540d0d7816 */ /* 0x000fca0000000000 */
[----:B------:R0:W-:Y:S02]  /*0380*/  STG.E desc[UR8][R4.64], R13 ;  /* 0x0000000d04007986 */ /* 0x0001e4000c101908 */
[----:B0-----:R-:W-:Y:S05]  /*0390*/  CALL.REL.NOINC `($__internal_82_$__cuda_sm20_div_u16) ;  /* 0x0000000c00987944 */ /* 0x001fea0003c00000 */
        /* <DEDUP_REMOVED lines=15> */
[----:B------:R-:W-:-:S04]  /*0490*/  PRMT R11, R11, 0x7604, R8 ;  /* 0x000076040b0b7816 */ /* 0x000fc80000000008 */
[----:B------:R-:W-:-:S04]  /*04a0*/  PRMT R11, R6, 0x7054, R11 ;  /* 0x00007054060b7816 */ /* 0x000fc8000000000b */
[----:B------:R-:W-:-:S05]  /*04b0*/  PRMT R11, R0, 0x654, R11 ;  /* 0x00000654000b7816 */ /* 0x000fca000000000b */
[----:B------:R-:W-:Y:S01]  /*04c0*/  STG.E desc[UR8][R4.64+0x200], R11 ;  /* 0x0002000b04007986 */ /* 0x000fe2000c101908 */
[----:B------:R-:W-:Y:S05]  /*04d0*/  EXIT ;  /* 0x000000000000794d */ /* 0x000fea0003800000 */
.L_x_37628:
        /* <DEDUP_REMOVED lines=70> */
[----:B------:R-:W-:Y:S05]  /*0940*/  CALL.REL.NOINC `($__internal_82_$__cuda_sm20_div_u16) ;  /* 0x00000008002c7944 */ /* 0x000fea0003c00000 */
[----:B------:R-:W-:-:S07]  /*0950*/  IMAD.MOV.U32 R4, RZ, RZ, R8 ;  /* 0x000000ffff047224 */ /* 0x000fce00078e0008 */
.L_x_37630:
[----:B------:R-:W-:Y:S05]  /*0960*/  BSYNC B0 ;  /* 0x0000000000007941 */ /* 0x000fea0003800000 */
.L_x_37629:
[----:B0-----:R-:W-:Y:S01]  /*0970*/  VIADD R2, R12, 0x80 ;  /* 0x000000800c027836 */ /* 0x001fe20000000000 */
[----:B------:R-:W-:Y:S04]  /*0980*/  BSSY B0, `(.L_x_37631) ;  /* 0x0000008000007945 */ /* 0x000fe80003800000 */
[----:B------:R-:W-:-:S13]  /*0990*/  ISETP.GE.AND P1, PT, R2, R11, PT ;  /* 0x0000000b0200720c */ /* 0x000fda0003f26270 */
[----:B------:R-:W-:Y:S05]  /*09a0*/  @P1 BRA `(.L_x_37632) ;  /* 0x0000000000141947 */ /* 0x000fea0003800000 */
[----:B-----5:R-:W-:Y:S01]  /*09b0*/  LOP3.LUT R14, R13, 0xff, RZ, 0xc0, !PT ;  /* 0x000000ff0d0e7812 */ /* 0x020fe200078ec0ff */
[----:B------:R-:W-:Y:S01]  /*09c0*/  IMAD.U32 R7, RZ, RZ, UR10 ;  /* 0x0000000aff077e24 */ /* 0x000fe2000f8e00ff */
[----:B------:R-:W-:-:S07]  /*09d0*/  MOV R2, 0x9f0 ;  /* 0x000009f000027802 */ /* 0x000fce0000000f00 */
[----:B------:R-:W-:Y:S05]  /*09e0*/  CALL.REL.NOINC `($__internal_82_$__cuda_sm20_div_u16) ;  /* 0x0000000800047944 */ /* 0x000fea0003c00000 */
[----:B------:R-:W-:-:S07]  /*09f0*/  IMAD.MOV.U32 R5, RZ, RZ, R8 ;  /* 0x000000ffff057224 */ /* 0x000fce00078e0008 */
.L_x_37632:
[----:B------:R-:W-:Y:S05]  /*0a00*/  BSYNC B0 ;  /* 0x0000000000007941 */ /* 0x000fea0003800000 */
.L_x_37631:
[----:B------:R-:W-:Y:S01]  /*0a10*/  VIADD R2, R12, 0x100 ;  /* 0x000001000c027836 */ /* 0x000fe20000000000 */
[----:B------:R-:W-:Y:S04]  /*0a20*/  BSSY B0, `(.L_x_37633) ;  /* 0x0000008000007945 */ /* 0x000fe80003800000 */
[----:B------:R-:W-:-:S13]  /*0a30*/  ISETP.GE.AND P1, PT, R2, R11, PT ;  /* 0x0000000b0200720c */ /* 0x000fda0003f26270 */
[----:B------:R-:W-:Y:S05]  /*0a40*/  @P1 BRA `(.L_x_37634) ;  /* 0x0000000000141947 */ /* 0x000fea0003800000 */
[----:B-----5:R-:W-:Y:S02]  /*0a50*/  LOP3.LUT R14, R10, 0xff, RZ, 0xc0, !PT ;  /* 0x000000ff0a0e7812 */ /* 0x020fe400078ec0ff */
[----:B------:R-:W-:Y:S02]  /*0a60*/  MOV R7, UR10 ;  /* 0x0000000a00077c02 */ /* 0x000fe40008000f00 */
[----:B------:R-:W-:-:S07]  /*0a70*/  MOV R2, 0xa90 ;  /* 0x00000a9000027802 */ /* 0x000fce0000000f00 */
[----:B------:R-:W-:Y:S05]  /*0a80*/  CALL.REL.NOINC `($__internal_82_$__cuda_sm20_div_u16) ;  /* 0x0000000400dc7944 */ /* 0x000fea0003c00000 */
[----:B------:R-:W-:-:S07]  /*0a90*/  IMAD.MOV.U32 R6, RZ, RZ, R8 ;  /* 0x000000ffff067224 */ /* 0x000fce00078e0008 */
.L_x_37634:
[----:B------:R-:W-:Y:S05]  /*0aa0*/  BSYNC B0 ;  /* 0x0000000000007941 */ /* 0x000fea0003800000 */
.L_x_37633:
[----:B------:R-:W-:Y:S01]  /*0ab0*/  VIADD R2, R12, 0x180 ;  /* 0x000001800c027836 */ /* 0x000fe20000000000 */
        /* <DEDUP_REMOVED lines=8> */
.L_x_37636:
[----:B------:R-:W-:Y:S05]  /*0b40*/  BSYNC B0 ;  /* 0x0000000000007941 */ /* 0x000fea0003800000 */
.L_x_37635:
        /* <DEDUP_REMOVED lines=9> */
.L_x_37638:
[----:B------:R-:W-:Y:S05]  /*0be0*/  BSYNC B0 ;  /* 0x0000000000007941 */ /* 0x000fea0003800000 */
.L_x_37637:
        /* <DEDUP_REMOVED lines=9> */
.L_x_37640:
[----:B------:R-:W-:Y:S05]  /*0c80*/  BSYNC B0 ;  /* 0x0000000000007941 */ /* 0x000fea0003800000 */
.L_x_37639:
[----:B------:R-:W-:Y:S01]  /*0c90*/  IADD3 R2, R12, 0x300, RZ ;  /* 0x000003000c027810 */ /* 0x000fe20007ffe0ff */
[----:B------:R-:W-:Y:S03]  /*0ca0*/  BSSY B0, `(.L_x_37641) ;  /* 0x0000008000007945 */ /* 0x000fe60003800000 */
[----:B------:R-:W-:-:S13]  /*0cb0*/  ISETP.GE.AND P1, PT, R2, R11, PT ;  /* 0x0000000b0200720c */ /* 0x000fda0003f26270 */
[----:B------:R-:W-:Y:S05]  /*0cc0*/  @P1 BRA `(.L_x_37642) ;  /* 0x0000000000141947 */ /* 0x000fea0003800000 */
[----:B-----5:R-:W-:Y:S01]  /*0cd0*/  LOP3.LUT R14, R17, 0xff, RZ, 0xc0, !PT ;  /* 0x000000ff110e7812 */ /* 0x020fe200078ec0ff */
[----:B------:R-:W-:Y:S01]  /*0ce0*/  IMAD.U32 R7, RZ, RZ, UR10 ;  /* 0x0000000aff077e24 */ /* 0x000fe2000f8e00ff */
[----:B------:R-:W-:-:S07]  /*0cf0*/  MOV R2, 0xd10 ;  /* 0x00000d1000027802 */ /* 0x000fce0000000f00 */
[----:B------:R-:W-:Y:S05]  /*0d00*/  CALL.REL.NOINC `($__internal_82_$__cuda_sm20_div_u16) ;  /* 0x00000004003c7944 */ /* 0x000fea0003c00000 */
[----:B------:R-:W-:-:S07]  /*0d10*/  IMAD.MOV.U32 R13, RZ, RZ, R8 ;  /* 0x000000ffff0d7224 */ /* 0x000fce00078e0008 */
.L_x_37642:
[----:B------:R-:W-:Y:S05]  /*0d20*/  BSYNC B0 ;  /* 0x0000000000007941 */ /* 0x000fea0003800000 */
.L_x_37641:
        /* <DEDUP_REMOVED lines=8> */
.L_x_37644:
[----:B------:R-:W-:Y:S05]  /*0db0*/  BSYNC B0 ;  /* 0x0000000000007941 */ /* 0x000fea0003800000 */
.L_x_37643:
        /* <DEDUP_REMOVED lines=25> */
.L_x_37647:
        /* <DEDUP_REMOVED lines=8> */
.L_x_37648:
        /* <DEDUP_REMOVED lines=8> */
.L_x_37649:
        /* <DEDUP_REMOVED lines=9> */
.L_x_37650:
[----:B------:R-:W-:Y:S05]  /*10e0*/  BSYNC B1 ;  /* 0x0000000000017941 */ /* 0x000fea0003800000 */
.L_x_37646:
[----:B------:R-:W-:-:S13]  /*10f0*/  ISETP.GE.AND P0, PT, R12, R11, PT ;  /* 0x0000000b0c00720c */ /* 0x000fda0003f06270 */
[----:B0-----:R-:W0:Y:S01]  /*1100*/  @!P0 LDC.64 R4, c[0x0][0x218] ;  /* 0x00008600ff048b82 */ /* 0x001e220000000a00 */
[C---:B-12---:R-:W-:Y:S02]  /*1110*/  @!P0 VIADD R3, R12.reuse, UR4 ;  /* 0x000000040c038c36 */ /* 0x046fe40008000000 */
[----:B------:R-:W-:-:S03]  /*1120*/  @!P0 VIADD R12, R12, 0x80 ;  /* 0x000000800c0c8836 */ /* 0x000fc60000000000 */
[----:B0-----:R-:W-:-:S05]  /*1130*/  @!P0 IADD3 R2, P1, R3, R4, RZ ;  /* 0x0000000403028210 */ /* 0x001fca0007f3e0ff */
[----:B------:R-:W-:-:S05]  /*1140*/  @!P0 IMAD.X R3, RZ, RZ, R5, P1 ;  /* 0x000000ffff038224 */ /* 0x000fca00008e0605 */
[----:B------:R2:W-:Y:S03]  /*1150*/  @!P0 STG.E.U8 desc[UR8][R2.64], R13 ;  /* 0x0000000d02008986 */ /* 0x0005e6000c101108 */
.L_x_37651:
[----:B------:R-:W-:Y:S05]  /*1160*/  BSYNC B0 ;  /* 0x0000000000007941 */ /* 0x000fea0003800000 */
.L_x_37645:
        /* <DEDUP_REMOVED lines=9> */
        .weak           $__internal_82_$__cuda_sm20_div_u16
        .type           $__internal_82_$__cuda_sm20_div_u16,@function
        .size           $__internal_82_$__cuda_sm20_div_u16,(.L_x_37760 - $__internal_82_$__cuda_sm20_div_u16)
$__internal_82_$__cuda_sm20_div_u16:
        /* <DEDUP_REMOVED lines=8> */
[----:B------:R-:W-:-:S04]  /*1280*/  FMUL R19, R8, R3 ;  /* 0x0000000308137220 */ /* 0x000fc80000400000 */
[----:B------:R-:W0:Y:S02]  /*1290*/  MUFU.RCP R8, R19 ;  /* 0x0000001300087308 */ /* 0x000e240000001000 */
[----:B0-----:R-:W-:Y:S01]  /*12a0*/  FMUL R8, R3, R8 ;  /* 0x0000000803087220 */ /* 0x001fe20000400000 */
[----:B------:R-:W-:-:S03]  /*12b0*/  IMAD.MOV.U32 R3, RZ, RZ, 0x0 ;  /* 0x00000000ff037424 */ /* 0x000fc600078e00ff */
[----:B------:R-:W-:-:S04]  /*12c0*/  VIADD R8, R8, 0x2 ;  /* 0x0000000208087836 */ /* 0x000fc80000000000 */
[----:B------:R-:W-:-:S06]  /*12d0*/  FMUL.RZ R20, R7, R8 ;  /* 0x0000000807147220 */ /* 0x000fcc000040c000 */
[----:B------:R-:W0:Y:S02]  /*12e0*/  F2I.U32.TRUNC.NTZ R20, R20 ;  /* 0x0000001400147305 */ /* 0x000e24000020f000 */
[----:B0-----:R-:W-:Y:S01]  /*12f0*/  LOP3.LUT R8, R20, 0xffff, RZ, 0xc0, !PT ;  /* 0x0000ffff14087812 */ /* 0x001fe200078ec0ff */
[----:B------:R-:W-:Y:S01]  /*1300*/  @!P1 IMAD.MOV.U32 R8, RZ, RZ, -0x1 ;  /* 0xffffffffff089424 */ /* 0x000fe200078e00ff */
[----:B------:R-:W-:Y:S06]  /*1310*/  RET.REL.NODEC R2 `(_ZN2at6native29vectorized_elementwise_kernelILi4ENS0_13AUnaryFunctorIhhhZZZNS0_15binary_internal21div_floor_kernel_cudaERNS_18TensorIteratorBaseEENKUlvE_clEvENKUlvE_clEvEUlhhE_EESt5arrayIPcLm2EEEEviT0_T1_) ;  /* 0xffffffec02387950 */ /* 0x000fec0003c3ffff */
.L_x_37652:
        /* <DEDUP_REMOVED lines=14> */
.L_x_37760:


//--------------------- .text._ZN2at6native29vectorized_elementwise_kernelILi8ENS0_13AUnaryFunctorIhhhZZZNS0_15binary_internal21div_floor_kernel_cudaERNS_18TensorIteratorBaseEENKUlvE_clEvENKUlvE_clEvEUlhhE_EESt5arrayIPcLm2EEEEviT0_T1_ --------------------------
	.section	.text._ZN2at6native29vectorized_elementwise_kernelILi8ENS0_13AUnaryFunctorIhhhZZZNS0_15binary_internal21div_floor_kernel_cudaERNS_18TensorIteratorBaseEENKUlvE_clEvENKUlvE_clEvEUlhhE_EESt5arrayIPcLm2EEEEviT0_T1_,"ax",@progbits
	.align	128
        .global         _ZN2at6native29vectorized_elementwise_kernelILi8ENS0_13AUnaryFunctorIhhhZZZNS0_15binary_internal21div_floor_kernel_cudaERNS_18TensorIteratorBaseEENKUlvE_clEvENKUlvE_clEvEUlhhE_EESt5arrayIPcLm2EEEEviT0_T1_
        .type           _ZN2at6native29vectorized_elementwise_kernelILi8ENS0_13AUnaryFunctorIhhhZZZNS0_15binary_internal21div_floor_kernel_cudaERNS_18TensorIteratorBaseEENKUlvE_clEvENKUlvE_clEvEUlhhE_EESt5arrayIPcLm2EEEEviT0_T1_,@function
        .size           _ZN2at6native29vectorized_elementwise_kernelILi8ENS0_13AUnaryFunctorIhhhZZZNS0_15binary_internal21div_floor_kernel_cudaERNS_18TensorIteratorBaseEENKUlvE_clEvENKUlvE_clEvEUlhhE_EESt5arrayIPcLm2EEEEviT0_T1_,(.L_x_37761 - _ZN2at6native29vectorized_elementwise_kernelILi8ENS0_13AUnaryFunctorIhhhZZZNS0_15binary_internal21div_floor_kernel_cudaERNS_18TensorIteratorBaseEENKUlvE_clEvENKUlvE_clEvEUlhhE_EESt5arrayIPcLm2EEEEviT0_T1_)
        .other          _ZN2at6native29vectorized_elementwise_kernelILi8ENS0_13AUnaryFunctorIhhhZZZNS0_15binary_internal21div_floor_kernel_cudaERNS_18TensorIteratorBaseEENKUlvE_clEvENKUlvE_clEvEUlhhE_EESt5arrayIPcLm2EEEEviT0_T1_,@"STO_CUDA_ENTRY STV_DEFAULT"
_ZN2at6native29vectorized_elementwise_kernelILi8ENS0_13AUnaryFunctorIhhhZZZNS0_15binary_internal21div_floor_kernel_cudaERNS_18TensorIteratorBaseEENKUlvE_clEvENKUlvE_clEvEUlhhE_EESt5arrayIPcLm2EEEEviT0_T1_:
.text._ZN2at6native29vectorized_elementwise_kernelILi8ENS0_13AUnaryFunctorIhhhZZZNS0_15binary_internal21div_floor_kernel_cudaERNS_18TensorIteratorBaseEENKUlvE_clEvENKUlvE_clEvEUlhhE_EESt5arrayIPcLm2EEEEviT0_T1_:
        /* <DEDUP_REMOVED lines=17> */
[----:B------:R-:W2:Y:S01]  /*0110*/  LDG.E.64 R8, desc[UR8][R6.64] ;  /* 0x0000000806087981 */ /* 0x000ea2000c1e1b00 */
[----:B------:R-:W-:Y:S01]  /*0120*/  UIADD3 UR4, UP0, UR4, UR6, URZ ;  /* 0x0000000604047290 */ /* 0x000fe2000ff1e03f */
[----:B------:R-:W-:Y:S01]  /*0130*/  IMAD.U32 R12, RZ, RZ, UR10 ;  /* 0x0000000aff0c7e24 */ /* 0x000fe2000f8e00ff */
[----:B------:R-:W-:Y:S02]  /*0140*/  MOV R2, 0x280 ;  /* 0x0000028000027802 */ /* 0x000fe40000000f00 */
        /* <DEDUP_REMOVED lines=10> */
[C---:B------:R-:W-:Y:S02]  /*01f0*/  PRMT R8, R9.reuse, 0x7732, RZ ;  /* 0x0000773209087816 */ /* 0x040fe400000000ff */
[----:B------:R-:W-:Y:S02]  /*0200*/  LOP3.LUT R7, R9, 0xff, RZ, 0xc0, !PT ;  /* 0x000000ff09077812 */ /* 0x000fe400078ec0ff */
[----:B------:R-:W-:Y:S02]  /*0210*/  SHF.R.U32.HI R10, RZ, 0x8, R10 ;  /* 0x00000008ff0a7819 */ /* 0x000fe4000001160a */
[----:B------:R-:W-:Y:S02]  /*0220*/  LOP3.LUT R11, R11, 0xff, RZ, 0xc0, !PT ;  /* 0x000000ff0b0b7812 */ /* 0x000fe400078ec0ff */
[----:B------:R-:W-:-:S02]  /*0230*/  SHF.R.U32.HI R6, RZ, 0x8, R6 ;  /* 0x00000008ff067819 */ /* 0x000fc40000011606 */
[----:B------:R-:W-:Y:S02]  /*0240*/  LOP3.LUT R0, R0, 0xff, RZ, 0xc0, !PT ;  /* 0x000000ff00007812 */ /* 0x000fe400078ec0ff */
[----:B------:R-:W-:Y:S02]  /*0250*/  SHF.R.U32.HI R14, RZ, 0x8, R14 ;  /* 0x00000008ff0e7819 */ /* 0x000fe4000001160e */
[----:B------:R-:W-:-:S07]  /*0260*/  SHF.R.U32.HI R8, RZ, 0x8, R8 ;  /* 0x00000008ff087819 */ /* 0x000fce0000011608 */
[----:B------:R-:W-:Y:S05]  /*0270*/  CALL.REL.NOINC `($__internal_83_$__cuda_sm20_div_u16) ;  /* 0x0000000c00f87944 */ /* 0x000fea0003c00000 */
[----:B------:R-:W-:Y:S01]  /*0280*/  IMAD.MOV.U32 R9, RZ, RZ, R13 ;  /* 0x000000ffff097224 */ /* 0x000fe200078e000d */
[----:B------:R-:W-:Y:S01]  /*0290*/  LOP3.LUT R3, R10, 0xffff, RZ, 0xc0, !PT ;  /* 0x0000ffff0a037812 */ /* 0x000fe200078ec0ff */
[----:B------:R-:W-:Y:S01]  /*02a0*/  IMAD.U32 R12, RZ, RZ, UR10 ;  /* 0x0000000aff0c7e24 */ /* 0x000fe2000f8e00ff */
[----:B------:R-:W-:-:S07]  /*02b0*/  MOV R2, 0x2d0 ;  /* 0x000002d000027802 */ /* 0x000fce0000000f00 */
[----:B------:R-:W-:Y:S05]  /*02c0*/  CALL.REL.NOINC `($__internal_83_$__cuda_sm20_div_u16) ;  /* 0x0000000c00e47944 */ /* 0x000fea0003c00000 */
[----:B------:R-:W-:Y:S01]  /*02d0*/  IMAD.SHL.U32 R10, R13, 0x100, RZ ;  /* 0x000001000d0a7824 */ /* 0x000fe200078e00ff */
[----:B------:R-:W-:Y:S01]  /*02e0*/  MOV R2, 0x320 ;  /* 0x0000032000027802 */ /* 0x000fe20000000f00 */
[----:B------:R-:W-:Y:S02]  /*02f0*/  IMAD.MOV.U32 R3, RZ, RZ, R11 ;  /* 0x000000ffff037224 */ /* 0x000fe400078e000b */
[----:B------:R-:W-:-:S07]  /*0300*/  IMAD.U32 R12, RZ, RZ, UR10 ;  /* 0x0000000aff0c7e24 */ /* 0x000fce000f8e00ff */
        /* <DEDUP_REMOVED lines=35> */
.L_x_37653:
        /* <DEDUP_REMOVED lines=70> */
[----:B------:R-:W-:Y:S05]  /*09a0*/  CALL.REL.NOINC `($__internal_83_$__cuda_sm20_div_u16) ;  /* 0x00000008002c7944 */ /* 0x000fea0003c00000 */
[----:B------:R-:W-:-:S07]  /*09b0*/  IMAD.MOV.U32 R4, RZ, RZ, R13 ;  /* 0x000000ffff047224 */ /* 0x000fce00078e000d */
.L_x_37655:
[----:B------:R-:W-:Y:S05]  /*09c0*/  BSYNC B0 ;  /* 0x0000000000007941 */ /* 0x000fea0003800000 */
.L_x_37654:
[----:B-1----:R-:W-:Y:S01]  /*09d0*/  VIADD R3, R9, 0x80 ;  /* 0x0000008009037836 */ /* 0x002fe20000000000 */
[----:B------:R-:W-:Y:S04]  /*09e0*/  BSSY B0, `(.L_x_37656) ;  /* 0x0000008000007945 */ /* 0x000fe80003800000 */
[----:B------:R-:W-:-:S13]  /*09f0*/  ISETP.GE.AND P1, PT, R3, R8, PT ;  /* 0x000000080300720c */ /* 0x000fda0003f26270 */
[----:B------:R-:W-:Y:S05]  /*0a00*/  @P1 BRA `(.L_x_37657) ;  /* 0x0000000000141947 */ /* 0x000fea0003800000 */
[----:B-----5:R-:W-:Y:S01]  /*0a10*/  LOP3.LUT R3, R10, 0xff, RZ, 0xc0, !PT ;  /* 0x000000ff0a037812 */ /* 0x020fe200078ec0ff */
[----:B------:R-:W-:Y:S01]  /*0a20*/  IMAD.U32 R12, RZ, RZ, UR10 ;  /* 0x0000000aff0c7e24 */ /* 0x000fe2000f8e00ff */
[----:B------:R-:W-:-:S07]  /*0a30*/  MOV R2, 0xa50 ;  /* 0x00000a5000027802 */ /* 0x000fce0000000f00 */
[----:B------:R-:W-:Y:S05]  /*0a40*/  CALL.REL.NOINC `($__internal_83_$__cuda_sm20_div_u16) ;  /* 0x0000000800047944 */ /* 0x000fea0003c00000 */
[----:B------:R-:W-:-:S07]  /*0a50*/  IMAD.MOV.U32 R5, RZ, RZ, R13 ;  /* 0x000000ffff057224 */ /* 0x000fce00078e000d */
.L_x_37657:
[----:B------:R-:W-:Y:S05]  /*0a60*/  BSYNC B0 ;  /* 0x0000000000007941 */ /* 0x000fea0003800000 */
.L_x_37656:
[----:B------:R-:W-:Y:S01]  /*0a70*/  VIADD R3, R9, 0x100 ;  /* 0x0000010009037836 */ /* 0x000fe20000000000 */
        /* <DEDUP_REMOVED lines=8> */
.L_x_37659:
[----:B------:R-:W-:Y:S05]  /*0b00*/  BSYNC B0 ;  /* 0x0000000000007941 */ /* 0x000fea0003800000 */
.L_x_37658:
        /* <DEDUP_REMOVED lines=9> */
.L_x_37661:
[----:B------:R-:W-:Y:S05]  /*0ba0*/  BSYNC B0 ;  /* 0x0000000000007941 */ /* 0x000fea0003800000 */
.L_x_37660:
        /* <DEDUP_REMOVED lines=9> */
.L_x_37663:
[----:B------:R-:W-:Y:S05]  /*0c40*/  BSYNC B0 ;  /* 0x0000000000007941 */ /* 0x000fea0003800000 */
.L_x_37662:
        /* <DEDUP_REMOVED lines=9> */
.L_x_37665:
[----:B------:R-:W-:Y:S05]  /*0ce0*/  BSYNC B0 ;  /* 0x0000000000007941 */ /* 0x000fea0003800000 */
.L_x_37664:
        /* <DEDUP_REMOVED lines=9> */
.L_x_37667:
[----:B------:R-:W-:Y:S05]  /*0d80*/  BSYNC B0 ;  /* 0x0000000000007941 */ /* 0x000fea0003800000 */
.L_x_37666:
        /* <DEDUP_REMOVED lines=8> */
.L_x_37669:
[----:B------:R-:W-:Y:S05]  /*0e10*/  BSYNC B0 ;  /* 0x0000000000007941 */ /* 0x000fea0003800000 */
.L_x_37668:
        /* <DEDUP_REMOVED lines=25> */
.L_x_37672:
        /* <DEDUP_REMOVED lines=8> */
.L_x_37673:
        /* <DEDUP_REMOVED lines=8> */
.L_x_37674:
        /* <DEDUP_REMOVED lines=9> */
.L_x_37675:
[----:B------:R-:W-:Y:S05]  /*1140*/  BSYNC B1 ;  /* 0x0000000000017941 */ /* 0x000fea0003800000 */
.L_x_37671:
[----:B------:R-:W-:-:S13]  /*1150*/  ISETP.GE.AND P0, PT, R9, R8, PT ;  /* 0x000000080900720c */ /* 0x000fda0003f06270 */
[----:B0-----:R-:W0:Y:S01]  /*1160*/  @!P0 LDC.64 R4, c[0x0][0x218] ;  /* 0x00008600ff048b82 */ /* 0x001e220000000a00 */
[C---:B-12---:R-:W-:Y:S02]  /*1170*/  @!P0 VIADD R3, R9.reuse, UR4 ;  /* 0x0000000409038c36 */ /* 0x046fe40008000000 */
[----:B------:R-:W-:-:S03]  /*1180*/  @!P0 VIADD R9, R9, 0x80 ;  /* 0x0000008009098836 */ /* 0x000fc60000000000 */
[----:B0-----:R-:W-:-:S05]  /*1190*/  @!P0 IADD3 R2, P1, R3, R4, RZ ;  /* 0x0000000403028210 */ /* 0x001fca0007f3e0ff */
[----:B------:R-:W-:-:S05]  /*11a0*/  @!P0 IMAD.X R3, RZ, RZ, R5, P1 ;  /* 0x000000ffff038224 */ /* 0x000fca00008e0605 */
[----:B------:R2:W-:Y:S03]  /*11b0*/  @!P0 STG.E.U8 desc[UR8][R2.64], R11 ;  /* 0x0000000b02008986 */ /* 0x0005e6000c101108 */
.L_x_37676:
[----:B------:R-:W-:Y:S05]  /*11c0*/  BSYNC B0 ;  /* 0x0000000000007941 */ /* 0x000fea0003800000 */
.L_x_37670:
        /* <DEDUP_REMOVED lines=9> */
        .weak           $__internal_83_$__cuda_sm20_div_u16
        .type           $__internal_83_$__cuda_sm20_div_u16,@function
        .size           $__internal_83_$__cuda_sm20_div_u16,(.L_x_37761 - $__internal_83_$__cuda_sm20_div_u16)
$__internal_83_$__cuda_sm20_div_u16:
        /* <DEDUP_REMOVED lines=17> */
[----:B------:R-:W-:Y:S06]  /*1370*/  RET.REL.NODEC R2 `(_ZN2at6native29vectorized_elementwise_kernelILi8ENS0_13AUnaryFunctorIhhhZZZNS0_15binary_internal21div_floor_kernel_cudaERNS_18TensorIteratorBaseEENKUlvE_clEvENKUlvE_clEvEUlhhE_EESt5arrayIPcLm2EEEEviT0_T1_) ;  /* 0xffffffec02207950 */ /* 0x000fec0003c3ffff */
.L_x_37677:
        /* <DEDUP_REMOVED lines=16> */
.L_x_37761:


//--------------------- .nv.global.init           --------------------------
	.section	.nv.global.init,"aw",@progbits
.nv.global.init:
	.type		$str$5,@object
	.size		$str$5,(__unnamed_3 - $str$5)
$str$5:
        /*0000*/ 	.byte	0x66, 0x61, 0x6c, 0x73, 0x65, 0x00
	.type		__unnamed_3,@object
	.size		__unnamed_3,(__unnamed_11 - __unnamed_3)
__unnamed_3:
        /*0006*/ 	.byte	0x66, 0x65, 0x74, 0x63, 0x68, 0x5f, 0x61, 0x6e, 0x64, 0x5f, 0x63, 0x61, 0x73, 0x74, 0x00
	.type		__unnamed_11,@object
	.size		__unnamed_11,(__unnamed_15 - __unnamed_11)
__unnamed_11:
        /*0015*/ 	.byte	0x66, 0x65, 0x74, 0x63, 0x68, 0x5f, 0x61, 0x6e, 0x64, 0x5f, 0x63, 0x61, 0x73, 0x74, 0x00
	.type		__unnamed_15,@object
	.size		__unnamed_15,(__unnamed_7 - __unnamed_15)
__unnamed_15:
        /*0024*/ 	.byte	0x66, 0x65, 0x74, 0x63, 0x68, 0x5f, 0x61, 0x6e, 0x64, 0x5f, 0x63, 0x61, 0x73, 0x74, 0x00
	.type		__unnamed_7,@object
	.size		__unnamed_7,(__unnamed_1 - __unnamed_7)
__unnamed_7:
        /*0033*/ 	.byte	0x66, 0x65, 0x74, 0x63, 0x68, 0x5f, 0x61, 0x6e, 0x64, 0x5f, 0x63, 0x61, 0x73, 0x74, 0x00
	.type		__unnamed_1,@object
	.size		__unnamed_1,(__unnamed_17 - __unnamed_1)
__unnamed_1:
        /*0042*/ 	.byte	0x66, 0x65, 0x74, 0x63, 0x68, 0x5f, 0x61, 0x6e, 0x64, 0x5f, 0x63, 0x61, 0x73, 0x74, 0x00
	.type		__unnamed_17,@object
	.size		__unnamed_17,(__unnamed_9 - __unnamed_17)
__unnamed_17:
        /*0051*/ 	.byte	0x66, 0x65, 0x74, 0x63, 0x68, 0x5f, 0x61, 0x6e, 0x64, 0x5f, 0x63, 0x61, 0x73, 0x74, 0x00
	.type		__unnamed_9,@object
	.size		__unnamed_9,(__unnamed_13 - __unnamed_9)
__unnamed_9:
        /*0060*/ 	.byte	0x66, 0x65, 0x74, 0x63, 0x68, 0x5f, 0x61, 0x6e, 0x64, 0x5f, 0x63, 0x61, 0x73, 0x74, 0x00
	.type		__unnamed_13,@object
	.size		__unnamed_13,(__unnamed_5 - __unnamed_13)
__unnamed_13:
        /*006f*/ 	.byte	0x66, 0x65, 0x74, 0x63, 0x68, 0x5f, 0x61, 0x6e, 0x64, 0x5f, 0x63, 0x61, 0x73, 0x74, 0x00
	.type		__unnamed_5,@object
	.size		__unnamed_5,(__unnamed_4 - __unnamed_5)
__unnamed_5:
        /*007e*/ 	.byte	0x66, 0x65, 0x74, 0x63, 0x68, 0x5f, 0x61, 0x6e, 0x64, 0x5f, 0x63, 0x61, 0x73, 0x74, 0x00
	.type		__unnamed_4,@object
	.size		__unnamed_4,(__unnamed_12 - __unnamed_4)
__unnamed_4:
        /*008d*/ 	.byte	0x63, 0x61, 0x73, 0x74, 0x5f, 0x61, 0x6e, 0x64, 0x5f, 0x73, 0x74, 0x6f, 0x72, 0x65, 0x00
	.type		__unnamed_12,@object
	.size		__unnamed_12,(__unnamed_16 - __unnamed_12)
__unnamed_12:
        /*009c*/ 	.byte	0x63, 0x61, 0x73, 0x74, 0x5f, 0x61, 0x6e, 0x64, 0x5f, 0x73, 0x74, 0x6f, 0x72, 0x65, 0x00
	.type		__unnamed_16,@object
	.size		__unnamed_16,(__unnamed_8 - __unnamed_16)
__unnamed_16:
        /*00ab*/ 	.byte	0x63, 0x61, 0x73, 0x74, 0x5f, 0x61, 0x6e, 0x64, 0x5f, 0x73, 0x74, 0x6f, 0x72, 0x65, 0x00
	.type		__unnamed_8,@object
	.size		__unnamed_8,(__unnamed_2 - __unnamed_8)
__unnamed_8:
        /*00ba*/ 	.byte	0x63, 0x61, 0x73, 0x74, 0x5f, 0x61, 0x6e, 0x64, 0x5f, 0x73, 0x74, 0x6f, 0x72, 0x65, 0x00
	.type		__unnamed_2,@object
	.size		__unnamed_2,(__unnamed_18 - __unnamed_2)
__unnamed_2:
        /*00c9*/ 	.byte	0x63, 0x61, 0x73, 0x74, 0x5f, 0x61, 0x6e, 0x64, 0x5f, 0x73, 0x74, 0x6f, 0x72, 0x65, 0x00
	.type		__unnamed_18,@object
	.size		__unnamed_18,(__unnamed_10 - __unnamed_18)
__unnamed_18:
        /*00d8*/ 	.byte	0x63, 0x61, 0x73, 0x74, 0x5f, 0x61, 0x6e, 0x64, 0x5f, 0x73, 0x74, 0x6f, 0x72, 0x65, 0x00
	.type		__unnamed_10,@object
	.size		__unnamed_10,(__unnamed_14 - __unnamed_10)
__unnamed_10:
        /*00e7*/ 	.byte	0x63, 0x61, 0x73, 0x74, 0x5f, 0x61, 0x6e, 0x64, 0x5f, 0x73, 0x74, 0x6f, 0x72, 0x65, 0x00
	.type		__unnamed_14,@object
	.size		__unnamed_14,(__unnamed_6 - __unnamed_14)
__unnamed_14:
        /*00f6*/ 	.byte	0x63, 0x61, 0x73, 0x74, 0x5f, 0x61, 0x6e, 0x64, 0x5f, 0x73, 0x74, 0x6f, 0x72, 0x65, 0x00
	.type		__unnamed_6,@object
	.size		__unnamed_6,($str$6 - __unnamed_6)
__unnamed_6:
        /*0105*/ 	.byte	0x63, 0x61, 0x73, 0x74, 0x5f, 0x61, 0x6e, 0x64, 0x5f, 0x73, 0x74, 0x6f, 0x72, 0x65, 0x00
	.type		$str$6,@object
	.size		$str$6,(.L_47 - $str$6)
$str$6:
        /*0114*/ 	.byte	0x2f, 0x72, 0x6f, 0x6f, 0x74, 0x2f, 0x2e, 0x70, 0x79, 0x65, 0x6e, 0x76, 0x2f, 0x76, 0x65, 0x72
        /*0124*/ 	.byte	0x73, 0x69, 0x6f, 0x6e, 0x73, 0x2f, 0x33, 0x2e, 0x31, 0x33, 0x2e, 0x31, 0x32, 0x2f, 0x6c, 0x69
        /*0134*/ 	.byte	0x62, 0x2f, 0x70, 0x79, 0x74, 0x68, 0x6f, 0x6e, 0x33, 0x2e, 0x31, 0x33, 0x2f, 0x73, 0x69, 0x74
        /*0144*/ 	.byte	0x65, 0x2d, 0x70, 0x61, 0x63, 0x6b, 0x61, 0x67, 0x65, 0x73, 0x2f, 0x74, 0x6f, 0x72, 0x63, 0x68
        /*0154*/ 	.byte	0x2f, 0x69, 0x6e, 0x63, 0x6c, 0x75, 0x64, 0x65, 0x2f, 0x63, 0x31, 0x30, 0x2f, 0x63, 0x6f, 0x72
        /*0164*/ 	.byte	0x65, 0x2f, 0x44, 0x79, 0x6e, 0x61, 0x6d, 0x69, 0x63, 0x43, 0x61, 0x73, 0x74, 0x2e, 0x68, 0x00
.L_47:


//--------------------- .nv.shared.reserved.0     --------------------------
	.section	.nv.shared.reserved.0,"aw",@nobits
	.weak		__nv_reservedSMEM_offset_0_alias
	.size		__nv_reservedSMEM_offset_0_alias, 0, 0
	.other		__nv_reservedSMEM_offset_0_alias,@"STO_CUDA_RESERVED_SHARED STV_DEFAULT"
__nv_reservedSMEM_offset_0_alias:
	.zero		0


//--------------------- .nv.global                --------------------------
	.section	.nv.global,"aw",@nobits
.nv.global:
	.type		_ZN54_INTERNAL_7499c21e_23_BinaryDivFloorKernel_cu_68c3df854cuda3std3__48in_placeE,@object
	.size		_ZN54_INTERNAL_7499c21e_23_BinaryDivFloorKernel_cu_68c3df854cuda3std3__48in_placeE,(_ZN54_INTERNAL_7499c21e_23_BinaryDivFloorKernel_cu_68c3df854cuda3std6ranges3__45__cpo8distanceE - _ZN54_INTERNAL_7499c21e_23_BinaryDivFloorKernel_cu_68c3df854cuda3std3__48in_placeE)
_ZN54_INTERNAL_7499c21e_23_BinaryDivFloorKernel_cu_68c3df854cuda3std3__48in_placeE:
	.zero		1
	.type		_ZN54_INTERNAL_7499c21e_23_BinaryDivFloorKernel_cu_68c3df854cuda3std6ranges3__45__cpo8distanceE,@object
	.size		_ZN54_INTERNAL_7499c21e_23_BinaryDivFloorKernel_cu_68c3df854cuda3std6ranges3__45__cpo8distanceE,(_ZN54_INTERNAL_7499c21e_23_BinaryDivFloorKernel_cu_68c3df854cuda3std3__45__cpo6cbeginE - _ZN54_INTERNAL_7499c21e_23_BinaryDivFloorKernel_cu_68c3df854cuda3std6ranges3__45__cpo8distanceE)
_ZN54_INTERNAL_7499c21e_23_BinaryDivFloorKernel_cu_68c3df854cuda3std6ranges3__45__cpo8distanceE:
	.zero		1
	.type		_ZN54_INTERNAL_7499c21e_23_BinaryDivFloorKernel_cu_68c3df854cuda3std3__45__cpo6cbeginE,@object
	.size		_ZN54_INTERNAL_7499c21e_23_BinaryDivFloorKernel_cu_68c3df854cuda3std3__45__cpo6cbeginE,(_ZN54_INTERNAL_7499c21e_23_BinaryDivFloorKernel_cu_68c3df854cuda3std6ranges3__45__cpo7advanceE - _ZN54_INTERNAL_7499c21e_23_BinaryDivFloorKernel_cu_68c3df854cuda3std3__45__cpo6cbeginE)
_ZN54_INTERNAL_7499c21e_23_BinaryDivFloorKernel_cu_68c3df854cuda3std3__45__cpo6cbeginE:
	.zero		1
	.type		_ZN54_INTERNAL_7499c21e_23_BinaryDivFloorKernel_cu_68c3df854cuda3std6ranges3__45__cpo7advanceE,@object
	.size		_ZN54_INTERNAL_7499c21e_23_BinaryDivFloorKernel_cu_68c3df854cuda3std6ranges3__45__cpo7advanceE,(_ZN54_INTERNAL_7499c21e_23_BinaryDivFloorKernel_cu_68c3df854cuda3std3__45__cpo7crbeginE - _ZN54_INTERNAL_7499c21e_23_BinaryDivFloorKernel_cu_68c3df854cuda3std6ranges3__45__cpo7advanceE)
_ZN54_INTERNAL_7499c21e_23_BinaryDivFloorKernel_cu_68c3df854cuda3std6ranges3__45__cpo7advanceE:
	.zero		1
	.type		_ZN54_INTERNAL_7499c21e_23_BinaryDivFloorKernel_cu_68c3df854cuda3std3__45__cpo7crbeginE,@object
	.size		_ZN54_INTERNAL_7499c21e_23_BinaryDivFloorKernel_cu_68c3df854cuda3std3__45__cpo7crbeginE,(_ZN54_INTERNAL_7499c21e_23_BinaryDivFloorKernel_cu_68c3df854cuda3std6ranges3__45__cpo4dataE - _ZN54_INTERNAL_7499c21e_23_BinaryDivFloorKernel_cu_68c3df854cuda3std3__45__cpo7crbeginE)
_ZN54_INTERNAL_7499c21e_23_BinaryDivFloorKernel_cu_68c3df854cuda3std3__45__cpo7crbeginE:
	.zero		1
	.type		_ZN54_INTERNAL_7499c21e_23_BinaryDivFloorKernel_cu_68c3df854cuda3std6ranges3__45__cpo4dataE,@object
	.size		_ZN54_INTERNAL_7499c21e_23_BinaryDivFloorKernel_cu_68c3df854cuda3std6ranges3__45__cpo4dataE,(_ZN54_INTERNAL_7499c21e_23_BinaryDivFloorKernel_cu_68c3df854cuda3std6ranges3__45__cpo5beginE - _ZN54_INTERNAL_7499c21e_23_BinaryDivFloorKernel_cu_68c3df854cuda3std6ranges3__45__cpo4dataE)
_ZN54_INTERNAL_7499c21e_23_BinaryDivFloorKernel_cu_68c3df854cuda3std6ranges3__45__cpo4dataE:
	.zero		1
	.type		_ZN54_INTERNAL_7499c21e_23_BinaryDivFloorKernel_cu_68c3df854cuda3std6ranges3__45__cpo5beginE,@object
	.size		_ZN54_INTERNAL_7499c21e_23_BinaryDivFloorKernel_cu_68c3df854cuda3std6ranges3__45__cpo5beginE,(_ZN54_INTERNAL_7499c21e_23_BinaryDivFloorKernel_cu_68c3df854cuda3std3__456_GLOBAL__N__7499c21e_23_BinaryDivFloorKernel_cu_68c3df856ignoreE - _ZN54_INTERNAL_7499c21e_23_BinaryDivFloorKernel_cu_68c3df854cuda3std6ranges3__45__cpo5beginE)
_ZN54_INTERNAL_7499c21e_23_BinaryDivFloorKernel_cu_68c3df854cuda3std6ranges3__45__cpo5beginE:
	.zero		1
	.type		_ZN54_INTERNAL_7499c21e_23_BinaryDivFloorKernel_cu_68c3df854cuda3std3__456_GLOBAL__N__7499c21e_23_BinaryDivFloorKernel_cu_68c3df856ignoreE,@object
	.size		_ZN54_INTERNAL_7499c21e_23_BinaryDivFloorKernel_cu_68c3df854cuda3std3__456_GLOBAL__N__7499c21e_23_BinaryDivFloorKernel_cu_68c3df856ignoreE,(_ZN54_INTERNAL_7499c21e_23_BinaryDivFloorKernel_cu_68c3df854cuda3std6ranges3__45__cpo4sizeE - _ZN54_INTERNAL_7499c21e_23_BinaryDivFloorKernel_cu_68c3df854cuda3std3__456_GLOBAL__N__7499c21e_23_BinaryDivFloorKernel_cu_68c3df856ignoreE)
_ZN54_INTERNAL_7499c21e_23_BinaryDivFloorKernel_cu_68c3df854cuda3std3__456_GLOBAL__N__7499c21e_23_BinaryDivFloorKernel_cu_68c3df856ignoreE:
	.zero		1
	.type		_ZN54_INTERNAL_7499c21e_23_BinaryDivFloorKernel_cu_68c3df854cuda3std6ranges3__45__cpo4sizeE,@object
	.size		_ZN54_INTERNAL_7499c21e_23_BinaryDivFloorKernel_cu_68c3df854cuda3std6ranges3__45__cpo4sizeE,(_ZN54_INTERNAL_7499c21e_23_BinaryDivFloorKernel_cu_68c3df854cuda3std3__45__cpo5beginE - _ZN54_INTERNAL_7499c21e_23_BinaryDivFloorKernel_cu_68c3df854cuda3std6ranges3__45__cpo4sizeE)
_ZN54_INTERNAL_7499c21e_23_BinaryDivFloorKernel_cu_68c3df854cuda3std6ranges3__45__cpo4sizeE:
	.zero		1
	.type		_ZN54_INTERNAL_7499c21e_23_BinaryDivFloorKernel_cu_68c3df854cuda3std3__45__cpo5beginE,@object
	.size		_ZN54_INTERNAL_7499c21e_23_BinaryDivFloorKernel_cu_68c3df854cuda3std3__45__cpo5beginE,(_ZN54_INTERNAL_7499c21e_23_BinaryDivFloorKernel_cu_68c3df854cuda3std6ranges3__45__cpo6cbeginE - _ZN54_INTERNAL_7499c21e_23_BinaryDivFloorKernel_cu_68c3df854cuda3std3__45__cpo5beginE)
_ZN54_INTERNAL_7499c21e_23_BinaryDivFloorKernel_cu_68c3df854cuda3std3__45__cpo5beginE:
	.zero		1
	.type		_ZN54_INTERNAL_7499c21e_23_BinaryDivFloorKernel_cu_68c3df854cuda3std6ranges3__45__cpo6cbeginE,@object
	.size		_ZN54_INTERNAL_7499c21e_23_BinaryDivFloorKernel_cu_68c3df854cuda3std6ranges3__45__cpo6cbeginE,(_ZN54_INTERNAL_7499c21e_23_BinaryDivFloorKernel_cu_68c3df854cuda3std3__45__cpo6rbeginE - _ZN54_INTERNAL_7499c21e_23_BinaryDivFloorKernel_cu_68c3df854cuda3std6ranges3__45__cpo6cbeginE)
_ZN54_INTERNAL_7499c21e_23_BinaryDivFloorKernel_cu_68c3df854cuda3std6ranges3__45__cpo6cbeginE:
	.zero		1
	.type		_ZN54_INTERNAL_7499c21e_23_BinaryDivFloorKernel_cu_68c3df854cuda3std3__45__cpo6rbeginE,@object
	.size		_ZN54_INTERNAL_7499c21e_23_BinaryDivFloorKernel_cu_68c3df854cuda3std3__45__cpo6rbeginE,(_ZN54_INTERNAL_7499c21e_23_BinaryDivFloorKernel_cu_68c3df854cuda3std6ranges3__45__cpo4nextE - _ZN54_INTERNAL_7499c21e_23_BinaryDivFloorKernel_cu_68c3df854cuda3std3__45__cpo6rbeginE)
_ZN54_INTERNAL_7499c21e_23_BinaryDivFloorKernel_cu_68c3df854cuda3std3__45__cpo6rbeginE:
	.zero		1
	.type		_ZN54_INTERNAL_7499c21e_23_BinaryDivFloorKernel_cu_68c3df854cuda3std6ranges3__45__cpo4nextE,@object
	.size		_ZN54_INTERNAL_7499c21e_23_BinaryDivFloorKernel_cu_68c3df854cuda3std6ranges3__45__cpo4nextE,(_ZN54_INTERNAL_7499c21e_23_BinaryDivFloorKernel_cu_68c3df854cuda3std6ranges3__45__cpo4swapE - _ZN54_INTERNAL_7499c21e_23_BinaryDivFloorKernel_cu_68c3df854cuda3std6ranges3__45__cpo4nextE)
_ZN54_INTERNAL_7499c21e_23_BinaryDivFloorKernel_cu_68c3df854cuda3std6ranges3__45__cpo4nextE:
	.zero		1
	.type		_ZN54_INTERNAL_7499c21e_23_BinaryDivFloorKernel_cu_68c3df854cuda3std6ranges3__45__cpo4swapE,@object
	.size		_ZN54_INTERNAL_7499c21e_23_BinaryDivFloorKernel_cu_68c3df854cuda3std6ranges3__45__cpo4swapE,(_ZN54_INTERNAL_7499c21e_23_BinaryDivFloorKernel_cu_68c3df854cuda3std3__420unreachable_sentinelE - _ZN54_INTERNAL_7499c21e_23_BinaryDivFloorKernel_cu_68c3df854cuda3std6ranges3__45__cpo4swapE)
_ZN54_INTERNAL_7499c21e_23_BinaryDivFloorKernel_cu_68c3df854cuda3std6ranges3__45__cpo4swapE:
	.zero		1
	.type		_ZN54_INTERNAL_7499c21e_23_BinaryDivFloorKernel_cu_68c3df854cuda3std3__420unreachable_sentinelE,@object
	.size		_ZN54_INTERNAL_7499c21e_23_BinaryDivFloorKernel_cu_68c3df854cuda3std3__420unreachable_sentinelE,(_ZN54_INTERNAL_7499c21e_23_BinaryDivFloorKernel_cu_68c3df856thrust23THRUST_300001_SM_900_NS6system6detail10sequential3seqE - _ZN54_INTERNAL_7499c21e_23_BinaryDivFloorKernel_cu_68c3df854cuda3std3__420unreachable_sentinelE)
_ZN54_INTERNAL_7499c21e_23_BinaryDivFloorKernel_cu_68c3df854cuda3std3__420unreachable_sentinelE:
	.zero		1
	.type		_ZN54_INTERNAL_7499c21e_23_BinaryDivFloorKernel_cu_68c3df856thrust23THRUST_300001_SM_900_NS6system6detail10sequential3seqE,@object
	.size		_ZN54_INTERNAL_7499c21e_23_BinaryDivFloorKernel_cu_68c3df856thrust23THRUST_300001_SM_900_NS6system6detail10sequential3seqE,(_ZN54_INTERNAL_7499c21e_23_BinaryDivFloorKernel_cu_68c3df854cuda3std3__45__cpo4cendE - _ZN54_INTERNAL_7499c21e_23_BinaryDivFloorKernel_cu_68c3df856thrust23THRUST_300001_SM_900_NS6system6detail10sequential3seqE)
_ZN54_INTERNAL_7499c21e_23_BinaryDivFloorKernel_cu_68c3df856thrust23THRUST_300001_SM_900_NS6system6detail10sequential3seqE:
	.zero		1
	.type		_ZN54_INTERNAL_7499c21e_23_BinaryDivFloorKernel_cu_68c3df854cuda3std3__45__cpo4cendE,@object
	.size		_ZN54_INTERNAL_7499c21e_23_BinaryDivFloorKernel_cu_68c3df854cuda3std3__45__cpo4cendE,(_ZN54_INTERNAL_7499c21e_23_BinaryDivFloorKernel_cu_68c3df854cuda3std6ranges3__45__cpo9iter_swapE - _ZN54_INTERNAL_7499c21e_23_BinaryDivFloorKernel_cu_68c3df854cuda3std3__45__cpo4cendE)
_ZN54_INTERNAL_7499c21e_23_BinaryDivFloorKernel_cu_68c3df854cuda3std3__45__cpo4cendE:
	.zero		1
	.type		_ZN54_INTERNAL_7499c21e_23_BinaryDivFloorKernel_cu_68c3df854cuda3std6ranges3__45__cpo9iter_swapE,@object
	.size		_ZN54_INTERNAL_7499c21e_23_BinaryDivFloorKernel_cu_68c3df854cuda3std6ranges3__45__cpo9iter_swapE,(_ZN54_INTERNAL_7499c21e_23_BinaryDivFloorKernel_cu_68c3df854cuda3std3__45__cpo5crendE - _ZN54_INTERNAL_7499c21e_23_BinaryDivFloorKernel_cu_68c3df854cuda3std6ranges3__45__cpo9iter_swapE)
_ZN54_INTERNAL_7499c21e_23_BinaryDivFloorKernel_cu_68c3df854cuda3std6ranges3__45__cpo9iter_swapE:
	.zero		1
	.type		_ZN54_INTERNAL_7499c21e_23_BinaryDivFloorKernel_cu_68c3df854cuda3std3__45__cpo5crendE,@object
	.size		_ZN54_INTERNAL_7499c21e_23_BinaryDivFloorKernel_cu_68c3df854cuda3std3__45__cpo5crendE,(_ZN54_INTERNAL_7499c21e_23_BinaryDivFloorKernel_cu_68c3df854cuda3std6ranges3__45__cpo5cdataE - _ZN54_INTERNAL_7499c21e_23_BinaryDivFloorKernel_cu_68c3df854cuda3std3__45__cpo5crendE)
_ZN54_INTERNAL_7499c21e_23_BinaryDivFloorKernel_cu_68c3df854cuda3std3__45__cpo5crendE:
	.zero		1
	.type		_ZN54_INTERNAL_7499c21e_23_BinaryDivFloorKernel_cu_68c3df854cuda3std6ranges3__45__cpo5cdataE,@object
	.size		_ZN54_INTERNAL_7499c21e_23_BinaryDivFloorKernel_cu_68c3df854cuda3std6ranges3__45__cpo5cdataE,(_ZN54_INTERNAL_7499c21e_23_BinaryDivFloorKernel_cu_68c3df854cuda3std6ranges3__45__cpo3endE - _ZN54_INTERNAL_7499c21e_23_BinaryDivFloorKernel_cu_68c3df854cuda3std6ranges3__45__cpo5cdataE)
_ZN54_INTERNAL_7499c21e_23_BinaryDivFloorKernel_cu_68c3df854cuda3std6ranges3__45__cpo5cdataE:
	.zero		1
	.type		_ZN54_INTERNAL_7499c21e_23_BinaryDivFloorKernel_cu_68c3df854cuda3std6ranges3__45__cpo3endE,@object
	.size		_ZN54_INTERNAL_7499c21e_23_BinaryDivFloorKernel_cu_68c3df854cuda3std6ranges3__45__cpo3endE,(_ZN54_INTERNAL_7499c21e_23_BinaryDivFloorKernel_cu_68c3df854cuda3std3__419piecewise_constructE - _ZN54_INTERNAL_7499c21e_23_BinaryDivFloorKernel_cu_68c3df854cuda3std6ranges3__45__cpo3endE)
_ZN54_INTERNAL_7499c21e_23_BinaryDivFloorKernel_cu_68c3df854cuda3std6ranges3__45__cpo3endE:
	.zero		1
	.type		_ZN54_INTERNAL_7499c21e_23_BinaryDivFloorKernel_cu_68c3df854cuda3std3__419piecewise_constructE,@object
	.size		_ZN54_INTERNAL_7499c21e_23_BinaryDivFloorKernel_cu_68c3df854cuda3std3__419piecewise_constructE,(_ZN54_INTERNAL_7499c21e_23_BinaryDivFloorKernel_cu_68c3df854cuda3std6ranges3__45__cpo5ssizeE - _ZN54_INTERNAL_7499c21e_23_BinaryDivFloorKernel_cu_68c3df854cuda3std3__419piecewise_constructE)
_ZN54_INTERNAL_7499c21e_23_BinaryDivFloorKernel_cu_68c3df854cuda3std3__419piecewise_constructE:
	.zero		1
	.type		_ZN54_INTERNAL_7499c21e_23_BinaryDivFloorKernel_cu_68c3df854cuda3std6ranges3__45__cpo5ssizeE,@object
	.size		_ZN54_INTERNAL_7499c21e_23_BinaryDivFloorKernel_cu_68c3df854cuda3std6ranges3__45__cpo5ssizeE,(_ZN54_INTERNAL_7499c21e_23_BinaryDivFloorKernel_cu_68c3df854cuda3std3__45__cpo3endE - _ZN54_INTERNAL_7499c21e_23_BinaryDivFloorKernel_cu_68c3df854cuda3std6ranges3__45__cpo5ssizeE)
_ZN54_INTERNAL_7499c21e_23_BinaryDivFloorKernel_cu_68c3df854cuda3std6ranges3__45__cpo5ssizeE:
	.zero		1
	.type		_ZN54_INTERNAL_7499c21e_23_BinaryDivFloorKernel_cu_68c3df854cuda3std3__45__cpo3endE,@object
	.size		_ZN54_INTERNAL_7499c21e_23_BinaryDivFloorKernel_cu_68c3df854cuda3std3__45__cpo3endE,(_ZN54_INTERNAL_7499c21e_23_BinaryDivFloorKernel_cu_68c3df854cuda3std6ranges3__45__cpo4cendE - _ZN54_INTERNAL_7499c21e_23_BinaryDivFloorKernel_cu_68c3df854cuda3std3__45__cpo3endE)
_ZN54_INTERNAL_7499c21e_23_BinaryDivFloorKernel_cu_68c3df854cuda3std3__45__cpo3endE:
	.zero		1
	.type		_ZN54_INTERNAL_7499c21e_23_BinaryDivFloorKernel_cu_68c3df854cuda3std6ranges3__45__cpo4cendE,@object
	.size		_ZN54_INTERNAL_7499c21e_23_BinaryDivFloorKernel_cu_68c3df854cuda3std6ranges3__45__cpo4cendE,(_ZN54_INTERNAL_7499c21e_23_BinaryDivFloorKernel_cu_68c3df854cuda3std3__45__cpo4rendE - _ZN54_INTERNAL_7499c21e_23_BinaryDivFloorKernel_cu_68c3df854cuda3std6ranges3__45__cpo4cendE)
_ZN54_INTERNAL_7499c21e_23_BinaryDivFloorKernel_cu_68c3df854cuda3std6ranges3__45__cpo4cendE:
	.zero		1
	.type		_ZN54_INTERNAL_7499c21e_23_BinaryDivFloorKernel_cu_68c3df854cuda3std3__45__cpo4rendE,@object
	.size		_ZN54_INTERNAL_7499c21e_23_BinaryDivFloorKernel_cu_68c3df854cuda3std3__45__cpo4rendE,(_ZN54_INTERNAL_7499c21e_23_BinaryDivFloorKernel_cu_68c3df854cuda3std6ranges3__45__cpo4prevE - _ZN54_INTERNAL_7499c21e_23_BinaryDivFloorKernel_cu_68c3df854cuda3std3__45__cpo4rendE)
_ZN54_INTERNAL_7499c21e_23_BinaryDivFloorKernel_cu_68c3df854cuda3std3__45__cpo4rendE:
	.zero		1
	.type		_ZN54_INTERNAL_7499c21e_23_BinaryDivFloorKernel_cu_68c3df854cuda3std6ranges3__45__cpo4prevE,@object
	.size		_ZN54_INTERNAL_7499c21e_23_BinaryDivFloorKernel_cu_68c3df854cuda3std6ranges3__45__cpo4prevE,(_ZN54_INTERNAL_7499c21e_23_BinaryDivFloorKernel_cu_68c3df854cuda3std6ranges3__45__cpo9iter_moveE - _ZN54_INTERNAL_7499c21e_23_BinaryDivFloorKernel_cu_68c3df854cuda3std6ranges3__45__cpo4prevE)
_ZN54_INTERNAL_7499c21e_23_BinaryDivFloorKernel_cu_68c3df854cuda3std6ranges3__45__cpo4prevE:
	.zero		1
	.type		_ZN54_INTERNAL_7499c21e_23_BinaryDivFloorKernel_cu_68c3df854cuda3std6ranges3__45__cpo9iter_moveE,@object
	.size		_ZN54_INTERNAL_7499c21e_23_BinaryDivFloorKernel_cu_68c3df854cuda3std6ranges3__45__cpo9iter_moveE,(.L_31 - _ZN54_INTERNAL_7499c21e_23_BinaryDivFloorKernel_cu_68c3df854cuda3std6ranges3__45__cpo9iter_moveE)
_ZN54_INTERNAL_7499c21e_23_BinaryDivFloorKernel_cu_68c3df854cuda3std6ranges3__45__cpo9iter_moveE:
	.zero		1
.L_31:


//--------------------- .nv.constant0._ZN2at6native18elementwise_kernelILi128ELi4EZNS0_15gpu_kernel_implINS0_13BinaryFunctorIN3c108BFloat16ES5_S5_ZZZNS0_15binary_internal21div_floor_kernel_cudaERNS_18TensorIteratorBaseEENKUlvE1_clEvENKUlvE2_clEvEUlS5_S5_E_EEEEvS8_RKT_EUliE_EEviT1_ --------------------------
	.section	.nv.constant0._ZN2at6native18elementwise_kernelILi128ELi4EZNS0_15gpu_kernel_implINS0_13BinaryFunctorIN3c108BFloat16ES5_S5_ZZZNS0_15binary_internal21div_floor_kernel_cudaERNS_18TensorIteratorBaseEENKUlvE1_clEvENKUlvE2_clEvEUlS5_S5_E_EEEEvS8_RKT_EUliE_EEviT1_,"a",@progbits
	.sectionflags	@""
	.align	4
.nv.constant0._ZN2at6native18elementwise_kernelILi128ELi4EZNS0_15gpu_kernel_implINS0_13BinaryFunctorIN3c108BFloat16ES5_S5_ZZZNS0_15binary_internal21div_floor_kernel_cudaERNS_18TensorIteratorBaseEENKUlvE1_clEvENKUlvE2_clEvEUlS5_S5_E_EEEEvS8_RKT_EUliE_EEviT1_:
	.zero		1184


//--------------------- .nv.constant0._ZN2at6native27unrolled_elementwise_kernelINS0_13BinaryFunctorIN3c108BFloat16ES4_S4_ZZZNS0_15binary_internal21div_floor_kernel_cudaERNS_18TensorIteratorBaseEENKUlvE1_clEvENKUlvE2_clEvEUlS4_S4_E_EESt5arrayIPcLm3EELi4E23TrivialOffsetCalculatorILi2EjESF_ILi1EjENS0_6memory12LoadWithCastILi2EEENSI_13StoreWithCastILi1EEEEEviT_T0_T2_T3_T4_T5_ --------------------------
	.section	.nv.constant0._ZN2at6native27unrolled_elementwise_kernelINS0_13BinaryFunctorIN3c108BFloat16ES4_S4_ZZZNS0_15binary_internal21div_floor_kernel_cudaERNS_18TensorIteratorBaseEENKUlvE1_clEvENKUlvE2_clEvEUlS4_S4_E_EESt5arrayIPcLm3EELi4E23TrivialOffsetCalculatorILi2EjESF_ILi1EjENS0_6memory12LoadWithCastILi2EEENSI_13StoreWithCastILi1EEEEEviT_T0_T2_T3_T4_T5_,"a",@progbits
	.sectionflags	@""
	.align	4
.nv.constant0._ZN2at6native27unrolled_elementwise_kernelINS0_13BinaryFunctorIN3c108BFloat16ES4_S4_ZZZNS0_15binary_internal21div_floor_kernel_cudaERNS_18TensorIteratorBaseEENKUlvE1_clEvENKUlvE2_clEvEUlS4_S4_E_EESt5arrayIPcLm3EELi4E23TrivialOffsetCalculatorILi2EjESF_ILi1EjENS0_6memory12LoadWithCastILi2EEENSI_13StoreWithCastILi1EEEEEviT_T0_T2_T3_T4_T5_:
	.zero		584


//--------------------- .nv.constant0._ZN2at6native18elementwise_kernelILi128ELi4EZNS0_22gpu_kernel_impl_nocastINS0_13BinaryFunctorIN3c108BFloat16ES5_S5_ZZZNS0_15binary_internal21div_floor_kernel_cudaERNS_18TensorIteratorBaseEENKUlvE1_clEvENKUlvE2_clEvEUlS5_S5_E_EEEEvS8_RKT_EUliE_EEviT1_ --------------------------
	.section	.nv.constant0._ZN2at6native18elementwise_kernelILi128ELi4EZNS0_22gpu_kernel_impl_nocastINS0_13BinaryFunctorIN3c108BFloat16ES5_S5_ZZZNS0_15binary_internal21div_floor_kernel_cudaERNS_18TensorIteratorBaseEENKUlvE1_clEvENKUlvE2_clEvEUlS5_S5_E_EEEEvS8_RKT_EUliE_EEviT1_,"a",@progbits
	.sectionflags	@""
	.align	4
.nv.constant0._ZN2at6native18elementwise_kernelILi128ELi4EZNS0_22gpu_kernel_impl_nocastINS0_13BinaryFunctorIN3c108BFloat16ES5_S5_ZZZNS0_15binary_internal21div_floor_kernel_cudaERNS_18TensorIteratorBaseEENKUlvE1_clEvENKUlvE2_clEvEUlS5_S5_E_EEEEvS8_RKT_EUliE_EEviT1_:
	.zero		1184


//--------------------- .nv.constant0._ZN2at6native27unrolled_elementwise_kernelINS0_13BinaryFunctorIN3c108BFloat16ES4_S4_ZZZNS0_15binary_internal21div_floor_kernel_cudaERNS_18TensorIteratorBaseEENKUlvE1_clEvENKUlvE2_clEvEUlS4_S4_E_EESt5arrayIPcLm3EELi4E23TrivialOffsetCalculatorILi2EjESF_ILi1EjENS0_6memory15LoadWithoutCastENSI_16StoreWithoutCastEEEviT_T0_T2_T3_T4_T5_ --------------------------
	.section	.nv.constant0._ZN2at6native27unrolled_elementwise_kernelINS0_13BinaryFunctorIN3c108BFloat16ES4_S4_ZZZNS0_15binary_internal21div_floor_kernel_cudaERNS_18TensorIteratorBaseEENKUlvE1_clEvENKUlvE2_clEvEUlS4_S4_E_EESt5arrayIPcLm3EELi4E23TrivialOffsetCalculatorILi2EjESF_ILi1EjENS0_6memory15LoadWithoutCastENSI_16StoreWithoutCastEEEviT_T0_T2_T3_T4_T5_,"a",@progbits
	.sectionflags	@""
	.align	4
.nv.constant0._ZN2at6native27unrolled_elementwise_kernelINS0_13BinaryFunctorIN3c108BFloat16ES4_S4_ZZZNS0_15binary_internal21div_floor_kernel_cudaERNS_18TensorIteratorBaseEENKUlvE1_clEvENKUlvE2_clEvEUlS4_S4_E_EESt5arrayIPcLm3EELi4E23TrivialOffsetCalculatorILi2EjESF_ILi1EjENS0_6memory15LoadWithoutCastENSI_16StoreWithoutCastEEEviT_T0_T2_T3_T4_T5_:
	.zero		564


//--------------------- .nv.constant0._ZN2at6native29vectorized_elementwise_kernelILi2ENS0_13BinaryFunctorIN3c108BFloat16ES4_S4_ZZZNS0_15binary_internal21div_floor_kernel_cudaERNS_18TensorIteratorBaseEENKUlvE1_clEvENKUlvE2_clEvEUlS4_S4_E_EESt5arrayIPcLm3EEEEviT0_T1_ --------------------------
	.section	.nv.constant0._ZN2at6native29vectorized_elementwise_kernelILi2ENS0_13BinaryFunctorIN3c108BFloat16ES4_S4_ZZZNS0_15binary_internal21div_floor_kernel_cudaERNS_18TensorIteratorBaseEENKUlvE1_clEvENKUlvE2_clEvEUlS4_S4_E_EESt5arrayIPcLm3EEEEviT0_T1_,"a",@progbits
	.sectionflags	@""
	.align	4
.nv.constant0._ZN2at6native29vectorized_elementwise_kernelILi2ENS0_13BinaryFunctorIN3c108BFloat16ES4_S4_ZZZNS0_15binary_internal21div_floor_kernel_cudaERNS_18TensorIteratorBaseEENKUlvE1_clEvENKUlvE2_clEvEUlS4_S4_E_EESt5arrayIPcLm3EEEEviT0_T1_:
	.zero		560


//--------------------- .nv.constant0._ZN2at6native29vectorized_elementwise_kernelILi4ENS0_13BinaryFunctorIN3c108BFloat16ES4_S4_ZZZNS0_15binary_internal21div_floor_kernel_cudaERNS_18TensorIteratorBaseEENKUlvE1_clEvENKUlvE2_clEvEUlS4_S4_E_EESt5arrayIPcLm3EEEEviT0_T1_ --------------------------
	.section	.nv.constant0._ZN2at6native29vectorized_elementwise_kernelILi4ENS0_13BinaryFunctorIN3c108BFloat16ES4_S4_ZZZNS0_15binary_internal21div_floor_kernel_cudaERNS_18TensorIteratorBaseEENKUlvE1_clEvENKUlvE2_clEvEUlS4_S4_E_EESt5arrayIPcLm3EEEEviT0_T1_,"a",@progbits
	.sectionflags	@""
	.align	4
.nv.constant0._ZN2at6native29vectorized_elementwise_kernelILi4ENS0_13BinaryFunctorIN3c108BFloat16ES4_S4_ZZZNS0_15binary_internal21div_floor_kernel_cudaERNS_18TensorIteratorBaseEENKUlvE1_clEvENKUlvE2_clEvEUlS4_S4_E_EESt5arrayIPcLm3EEEEviT0_T1_:
	.zero		560


//--------------------- .nv.constant0._ZN2at6native29vectorized_elementwise_kernelILi8ENS0_13BinaryFunctorIN3c108BFloat16ES4_S4_ZZZNS0_15binary_internal21div_floor_kernel_cudaERNS_18TensorIteratorBaseEENKUlvE1_clEvENKUlvE2_clEvEUlS4_S4_E_EESt5arrayIPcLm3EEEEviT0_T1_ --------------------------
	.section	.nv.constant0._ZN2at6native29vectorized_elementwise_kernelILi8ENS0_13BinaryFunctorIN3c108BFloat16ES4_S4_ZZZNS0_15binary_internal21div_floor_kernel_cudaERNS_18TensorIteratorBaseEENKUlvE1_clEvENKUlvE2_clEvEUlS4_S4_E_EESt5arrayIPcLm3EEEEviT0_T1_,"a",@progbits
	.sectionflags	@""
	.align	4
.nv.constant0._ZN2at6native29vectorized_elementwise_kernelILi8ENS0_13BinaryFunctorIN3c108BFloat16ES4_S4_ZZZNS0_15binary_internal21div_floor_kernel_cudaERNS_18TensorIteratorBaseEENKUlvE1_clEvENKUlvE2_clEvEUlS4_S4_E_EESt5arrayIPcLm3EEEEviT0_T1_:
	.zero		560


//--------------------- .nv.constant0._ZN2at6native18elementwise_kernelILi128ELi4EZNS0_15gpu_kernel_implINS0_13BUnaryFunctorIN3c108BFloat16ES5_S5_ZZZNS0_15binary_internal21div_floor_kernel_cudaERNS_18TensorIteratorBaseEENKUlvE1_clEvENKUlvE2_clEvEUlS5_S5_E_EEEEvS8_RKT_EUliE_EEviT1_ --------------------------
	.section	.nv.constant0._ZN2at6native18elementwise_kernelILi128ELi4EZNS0_15gpu_kernel_implINS0_13BUnaryFunctorIN3c108BFloat16ES5_S5_ZZZNS0_15binary_internal21div_floor_kernel_cudaERNS_18TensorIteratorBaseEENKUlvE1_clEvENKUlvE2_clEvEUlS5_S5_E_EEEEvS8_RKT_EUliE_EEviT1_,"a",@progbits
	.sectionflags	@""
	.align	4
.nv.constant0._ZN2at6native18elementwise_kernelILi128ELi4EZNS0_15gpu_kernel_implINS0_13BUnaryFunctorIN3c108BFloat16ES5_S5_ZZZNS0_15binary_internal21div_floor_kernel_cudaERNS_18TensorIteratorBaseEENKUlvE1_clEvENKUlvE2_clEvEUlS5_S5_E_EEEEvS8_RKT_EUliE_EEviT1_:
	.zero		1072


//--------------------- .nv.constant0._ZN2at6native27unrolled_elementwise_kernelINS0_13BUnaryFunctorIN3c108BFloat16ES4_S4_ZZZNS0_15binary_internal21div_floor_kernel_cudaERNS_18TensorIteratorBaseEENKUlvE1_clEvENKUlvE2_clEvEUlS4_S4_E_EESt5arrayIPcLm2EELi4E23TrivialOffsetCalculatorILi1EjESG_NS0_6memory12LoadWithCastILi1EEENSH_13StoreWithCastILi1EEEEEviT_T0_T2_T3_T4_T5_ --------------------------
	.section	.nv.constant0._ZN2at6native27unrolled_elementwise_kernelINS0_13BUnaryFunctorIN3c108BFloat16ES4_S4_ZZZNS0_15binary_internal21div_floor_kernel_cudaERNS_18TensorIteratorBaseEENKUlvE1_clEvENKUlvE2_clEvEUlS4_S4_E_EESt5arrayIPcLm2EELi4E23TrivialOffsetCalculatorILi1EjESG_NS0_6memory12LoadWithCastILi1EEENSH_13StoreWithCastILi1EEEEEviT_T0_T2_T3_T4_T5_,"a",@progbits
	.sectionflags	@""
	.align	4
.nv.constant0._ZN2at6native27unrolled_elementwise_kernelINS0_13BUnaryFunctorIN3c108BFloat16ES4_S4_ZZZNS0_15binary_internal21div_floor_kernel_cudaERNS_18TensorIteratorBaseEENKUlvE1_clEvENKUlvE2_clEvEUlS4_S4_E_EESt5arrayIPcLm2EELi4E23TrivialOffsetCalculatorILi1EjESG_NS0_6memory12LoadWithCastILi1EEENSH_13StoreWithCastILi1EEEEEviT_T0_T2_T3_T4_T5_:
	.zero		572


//--------------------- .nv.constant0._ZN2at6native18elementwise_kernelILi128ELi4EZNS0_22gpu_kernel_impl_nocastINS0_13BUnaryFunctorIN3c108BFloat16ES5_S5_ZZZNS0_15binary_internal21div_floor_kernel_cudaERNS_18TensorIteratorBaseEENKUlvE1_clEvENKUlvE2_clEvEUlS5_S5_E_EEEEvS8_RKT_EUliE_EEviT1_ --------------------------
	.section	.nv.constant0._ZN2at6native18elementwise_kernelILi128ELi4EZNS0_22gpu_kernel_impl_nocastINS0_13BUnaryFunctorIN3c108BFloat16ES5_S5_ZZZNS0_15binary_internal21div_floor_kernel_cudaERNS_18TensorIteratorBaseEENKUlvE1_clEvENKUlvE2_clEvEUlS5_S5_E_EEEEvS8_RKT_EUliE_EEviT1_,"a",@progbits
	.sectionflags	@""
	.align	4
.nv.constant0._ZN2at6native18elementwise_kernelILi128ELi4EZNS0_22gpu_kernel_impl_nocastINS0_13BUnaryFunctorIN3c108BFloat16ES5_S5_ZZZNS0_15binary_internal21div_floor_kernel_cudaERNS_18TensorIteratorBaseEENKUlvE1_clEvENKUlvE2_clEvEUlS5_S5_E_EEEEvS8_RKT_EUliE_EEviT1_:
	.zero		1072


//--------------------- .nv.constant0._ZN2at6native27unrolled_elementwise_kernelINS0_13BUnaryFunctorIN3c108BFloat16ES4_S4_ZZZNS0_15binary_internal21div_floor_kernel_cudaERNS_18TensorIteratorBaseEENKUlvE1_clEvENKUlvE2_clEvEUlS4_S4_E_EESt5arrayIPcLm2EELi4E23TrivialOffsetCalculatorILi1EjESG_NS0_6memory15LoadWithoutCastENSH_16StoreWithoutCastEEEviT_T0_T2_T3_T4_T5_ --------------------------
	.section	.nv.constant0._ZN2at6native27unrolled_elementwise_kernelINS0_13BUnaryFunctorIN3c108BFloat16ES4_S4_ZZZNS0_15binary_internal21div_floor_kernel_cudaERNS_18TensorIteratorBaseEENKUlvE1_clEvENKUlvE2_clEvEUlS4_S4_E_EESt5arrayIPcLm2EELi4E23TrivialOffsetCalculatorILi1EjESG_NS0_6memory15LoadWithoutCastENSH_16StoreWithoutCastEEEviT_T0_T2_T3_T4_T5_,"a",@progbits
	.sectionflags	@""
	.align	4
.nv.constant0._ZN2at6native27unrolled_elementwise_kernelINS0_13BUnaryFunctorIN3c108BFloat16ES4_S4_ZZZNS0_15binary_internal21div_floor_kernel_cudaERNS_18TensorIteratorBaseEENKUlvE1_clEvENKUlvE2_clEvEUlS4_S4_E_EESt5arrayIPcLm2EELi4E23TrivialOffsetCalculatorILi1EjESG_NS0_6memory15LoadWithoutCastENSH_16StoreWithoutCastEEEviT_T0_T2_T3_T4_T5_:
	.zero		556


//--------------------- .nv.constant0._ZN2at6native29vectorized_elementwise_kernelILi2ENS0_13BUnaryFunctorIN3c108BFloat16ES4_S4_ZZZNS0_15binary_internal21div_floor_kernel_cudaERNS_18TensorIteratorBaseEENKUlvE1_clEvENKUlvE2_clEvEUlS4_S4_E_EESt5arrayIPcLm2EEEEviT0_T1_ --------------------------
	.section	.nv.constant0._ZN2at6native29vectorized_elementwise_kernelILi2ENS0_13BUnaryFunctorIN3c108BFloat16ES4_S4_ZZZNS0_15binary_internal21div_floor_kernel_cudaERNS_18TensorIteratorBaseEENKUlvE1_clEvENKUlvE2_clEvEUlS4_S4_E_EESt5arrayIPcLm2EEEEviT0_T1_,"a",@progbits
	.sectionflags	@""
	.align	4
.nv.constant0._ZN2at6native29vectorized_elementwise_kernelILi2ENS0_13BUnaryFunctorIN3c108BFloat16ES4_S4_ZZZNS0_15binary_internal21div_floor_kernel_cudaERNS_18TensorIteratorBaseEENKUlvE1_clEvENKUlvE2_clEvEUlS4_S4_E_EESt5arrayIPcLm2EEEEviT0_T1_:
	.zero		552


//--------------------- .nv.constant0._ZN2at6native29vectorized_elementwise_kernelILi4ENS0_13BUnaryFunctorIN3c108BFloat16ES4_S4_ZZZNS0_15binary_internal21div_floor_kernel_cudaERNS_18TensorIteratorBaseEENKUlvE1_clEvENKUlvE2_clEvEUlS4_S4_E_EESt5arrayIPcLm2EEEEviT0_T1_ --------------------------
	.section	.nv.constant0._ZN2at6native29vectorized_elementwise_kernelILi4ENS0_13BUnaryFunctorIN3c108BFloat16ES4_S4_ZZZNS0_15binary_internal21div_floor_kernel_cudaERNS_18TensorIteratorBaseEENKUlvE1_clEvENKUlvE2_clEvEUlS4_S4_E_EESt5arrayIPcLm2EEEEviT0_T1_,"a",@progbits
	.sectionflags	@""
	.align	4
.nv.constant0._ZN2at6native29vectorized_elementwise_kernelILi4ENS0_13BUnaryFunctorIN3c108BFloat16ES4_S4_ZZZNS0_15binary_internal21div_floor_kernel_cudaERNS_18TensorIteratorBaseEENKUlvE1_clEvENKUlvE2_clEvEUlS4_S4_E_EESt5arrayIPcLm2EEEEviT0_T1_:
	.zero		552


//--------------------- .nv.constant0._ZN2at6native29vectorized_elementwise_kernelILi8ENS0_13BUnaryFunctorIN3c108BFloat16ES4_S4_ZZZNS0_15binary_internal21div_floor_kernel_cudaERNS_18TensorIteratorBaseEENKUlvE1_clEvENKUlvE2_clEvEUlS4_S4_E_EESt5arrayIPcLm2EEEEviT0_T1_ --------------------------
	.section	.nv.constant0._ZN2at6native29vectorized_elementwise_kernelILi8ENS0_13BUnaryFunctorIN3c108BFloat16ES4_S4_ZZZNS0_15binary_internal21div_floor_kernel_cudaERNS_18TensorIteratorBaseEENKUlvE1_clEvENKUlvE2_clEvEUlS4_S4_E_EESt5arrayIPcLm2EEEEviT0_T1_,"a",@progbits
	.sectionflags	@""
	.align	4
.nv.constant0._ZN2at6native29vectorized_elementwise_kernelILi8ENS0_13BUnaryFunctorIN3c108BFloat16ES4_S4_ZZZNS0_15binary_internal21div_floor_kernel_cudaERNS_18TensorIteratorBaseEENKUlvE1_clEvENKUlvE2_clEvEUlS4_S4_E_EESt5arrayIPcLm2EEEEviT0_T1_:
	.zero		552


//--------------------- .nv.constant0._ZN2at6native18elementwise_kernelILi128ELi4EZNS0_15gpu_kernel_implINS0_13AUnaryFunctorIN3c108BFloat16ES5_S5_ZZZNS0_15binary_internal21div_floor_kernel_cudaERNS_18TensorIteratorBaseEENKUlvE1_clEvENKUlvE2_clEvEUlS5_S5_E_EEEEvS8_RKT_EUliE_EEviT1_ --------------------------
	.section	.nv.constant0._ZN2at6native18elementwise_kernelILi128ELi4EZNS0_15gpu_kernel_implINS0_13AUnaryFunctorIN3c108BFloat16ES5_S5_ZZZNS0_15binary_internal21div_floor_kernel_cudaERNS_18TensorIteratorBaseEENKUlvE1_clEvENKUlvE2_clEvEUlS5_S5_E_EEEEvS8_RKT_EUliE_EEviT1_,"a",@progbits
	.sectionflags	@""
	.align	4
.nv.constant0._ZN2at6native18elementwise_kernelILi128ELi4EZNS0_15gpu_kernel_implINS0_13AUnaryFunctorIN3c108BFloat16ES5_S5_ZZZNS0_15binary_internal21div_floor_kernel_cudaERNS_18TensorIteratorBaseEENKUlvE1_clEvENKUlvE2_clEvEUlS5_S5_E_EEEEvS8_RKT_EUliE_EEviT1_:
	.zero		1072


//--------------------- .nv.constant0._ZN2at6native27unrolled_elementwise_kernelINS0_13AUnaryFunctorIN3c108BFloat16ES4_S4_ZZZNS0_15binary_internal21div_floor_kernel_cudaERNS_18TensorIteratorBaseEENKUlvE1_clEvENKUlvE2_clEvEUlS4_S4_E_EESt5arrayIPcLm2EELi4E23TrivialOffsetCalculatorILi1EjESG_NS0_6memory12LoadWithCastILi1EEENSH_13StoreWithCastILi1EEEEEviT_T0_T2_T3_T4_T5_ --------------------------
	.section	.nv.constant0._ZN2at6native27unrolled_elementwise_kernelINS0_13AUnaryFunctorIN3c108BFloat16ES4_S4_ZZZNS0_15binary_internal21div_floor_kernel_cudaERNS_18TensorIteratorBaseEENKUlvE1_clEvENKUlvE2_clEvEUlS4_S4_E_EESt5arrayIPcLm2EELi4E23TrivialOffsetCalculatorILi1EjESG_NS0_6memory12LoadWithCastILi1EEENSH_13StoreWithCastILi1EEEEEviT_T0_T2_T3_T4_T5_,"a",@progbits
	.sectionflags	@""
	.align	4
.nv.constant0._ZN2at6native27unrolled_elementwise_kernelINS0_13AUnaryFunctorIN3c108BFloat16ES4_S4_ZZZNS0_15binary_internal21div_floor_kernel_cudaERNS_18TensorIteratorBaseEENKUlvE1_clEvENKUlvE2_clEvEUlS4_S4_E_EESt5arrayIPcLm2EELi4E23TrivialOffsetCalculatorILi1EjESG_NS0_6memory12LoadWithCastILi1EEENSH_13StoreWithCastILi1EEEEEviT_T0_T2_T3_T4_T5_:
	.zero		572


//--------------------- .nv.constant0._ZN2at6native18elementwise_kernelILi128ELi4EZNS0_22gpu_kernel_impl_nocastINS0_13AUnaryFunctorIN3c108BFloat16ES5_S5_ZZZNS0_15binary_internal21div_floor_kernel_cudaERNS_18TensorIteratorBaseEENKUlvE1_clEvENKUlvE2_clEvEUlS5_S5_E_EEEEvS8_RKT_EUliE_EEviT1_ --------------------------
	.section	.nv.constant0._ZN2at6native18elementwise_kernelILi128ELi4EZNS0_22gpu_kernel_impl_nocastINS0_13AUnaryFunctorIN3c108BFloat16ES5_S5_ZZZNS0_15binary_internal21div_floor_kernel_cudaERNS_18TensorIteratorBaseEENKUlvE1_clEvENKUlvE2_clEvEUlS5_S5_E_EEEEvS8_RKT_EUliE_EEviT1_,"a",@progbits
	.sectionflags	@""
	.align	4
.nv.constant0._ZN2at6native18elementwise_kernelILi128ELi4EZNS0_22gpu_kernel_impl_nocastINS0_13AUnaryFunctorIN3c108BFloat16ES5_S5_ZZZNS0_15binary_internal21div_floor_kernel_cudaERNS_18TensorIteratorBaseEENKUlvE1_clEvENKUlvE2_clEvEUlS5_S5_E_EEEEvS8_RKT_EUliE_EEviT1_:
	.zero		1072


//--------------------- .nv.constant0._ZN2at6native27unrolled_elementwise_kernelINS0_13AUnaryFunctorIN3c108BFloat16ES4_S4_ZZZNS0_15binary_internal21div_floor_kernel_cudaERNS_18TensorIteratorBaseEENKUlvE1_clEvENKUlvE2_clEvEUlS4_S4_E_EESt5arrayIPcLm2EELi4E23TrivialOffsetCalculatorILi1EjESG_NS0_6memory15LoadWithoutCastENSH_16StoreWithoutCastEEEviT_T0_T2_T3_T4_T5_ --------------------------
	.section	.nv.constant0._ZN2at6native27unrolled_elementwise_kernelINS0_13AUnaryFunctorIN3c108BFloat16ES4_S4_ZZZNS0_15binary_internal21div_floor_kernel_cudaERNS_18TensorIteratorBaseEENKUlvE1_clEvENKUlvE2_clEvEUlS4_S4_E_EESt5arrayIPcLm2EELi4E23TrivialOffsetCalculatorILi1EjESG_NS0_6memory15LoadWithoutCastENSH_16StoreWithoutCastEEEviT_T0_T2_T3_T4_T5_,"a",@progbits
	.sectionflags	@""
	.align	4
.nv.constant0._ZN2at6native27unrolled_elementwise_kernelINS0_13AUnaryFunctorIN3c108BFloat16ES4_S4_ZZZNS0_15binary_internal21div_floor_kernel_cudaERNS_18TensorIteratorBaseEENKUlvE1_clEvENKUlvE2_clEvEUlS4_S4_E_EESt5arrayIPcLm2EELi4E23TrivialOffsetCalculatorILi1EjESG_NS0_6memory15LoadWithoutCastENSH_16StoreWithoutCastEEEviT_T0_T2_T3_T4_T5_:
	.zero		556


//--------------------- .nv.constant0._ZN2at6native29vectorized_elementwise_kernelILi2ENS0_13AUnaryFunctorIN3c108BFloat16ES4_S4_ZZZNS0_15binary_internal21div_floor_kernel_cudaERNS_18TensorIteratorBaseEENKUlvE1_clEvENKUlvE2_clEvEUlS4_S4_E_EESt5arrayIPcLm2EEEEviT0_T1_ --------------------------
	.section	.nv.constant0._ZN2at6native29vectorized_elementwise_kernelILi2ENS0_13AUnaryFunctorIN3c108BFloat16ES4_S4_ZZZNS0_15binary_internal21div_floor_kernel_cudaERNS_18TensorIteratorBaseEENKUlvE1_clEvENKUlvE2_clEvEUlS4_S4_E_EESt5arrayIPcLm2EEEEviT0_T1_,"a",@progbits
	.sectionflags	@""
	.align	4
.nv.constant0._ZN2at6native29vectorized_elementwise_kernelILi2ENS0_13AUnaryFunctorIN3c108BFloat16ES4_S4_ZZZNS0_15binary_internal21div_floor_kernel_cudaERNS_18TensorIteratorBaseEENKUlvE1_clEvENKUlvE2_clEvEUlS4_S4_E_EESt5arrayIPcLm2EEEEviT0_T1_:
	.zero		552


//--------------------- .nv.constant0._ZN2at6native29vectorized_elementwise_kernelILi4ENS0_13AUnaryFunctorIN3c108BFloat16ES4_S4_ZZZNS0_15binary_internal21div_floor_kernel_cudaERNS_18TensorIteratorBaseEENKUlvE1_clEvENKUlvE2_clEvEUlS4_S4_E_EESt5arrayIPcLm2EEEEviT0_T1_ --------------------------
	.section	.nv.constant0._ZN2at6native29vectorized_elementwise_kernelILi4ENS0_13AUnaryFunctorIN3c108BFloat16ES4_S4_ZZZNS0_15binary_internal21div_floor_kernel_cudaERNS_18TensorIteratorBaseEENKUlvE1_clEvENKUlvE2_clEvEUlS4_S4_E_EESt5arrayIPcLm2EEEEviT0_T1_,"a",@progbits
	.sectionflags	@""
	.align	4
.nv.constant0._ZN2at6native29vectorized_elementwise_kernelILi4ENS0_13AUnaryFunctorIN3c108BFloat16ES4_S4_ZZZNS0_15binary_internal21div_floor_kernel_cudaERNS_18TensorIteratorBaseEENKUlvE1_clEvENKUlvE2_clEvEUlS4_S4_E_EESt5arrayIPcLm2EEEEviT0_T1_:
	.zero		552


//--------------------- .nv.constant0._ZN2at6native29vectorized_elementwise_kernelILi8ENS0_13AUnaryFunctorIN3c108BFloat16ES4_S4_ZZZNS0_15binary_internal21div_floor_kernel_cudaERNS_18TensorIteratorBaseEENKUlvE1_clEvENKUlvE2_clEvEUlS4_S4_E_EESt5arrayIPcLm2EEEEviT0_T1_ --------------------------
	.section	.nv.constant0._ZN2at6native29vectorized_elementwise_kernelILi8ENS0_13AUnaryFunctorIN3c108BFloat16ES4_S4_ZZZNS0_15binary_internal21div_floor_kernel_cudaERNS_18TensorIteratorBaseEENKUlvE1_clEvENKUlvE2_clEvEUlS4_S4_E_EESt5arrayIPcLm2EEEEviT0_T1_,"a",@progbits
	.sectionflags	@""
	.align	4
.nv.constant0._ZN2at6native29vectorized_elementwise_kernelILi8ENS0_13AUnaryFunctorIN3c108BFloat16ES4_S4_ZZZNS0_15binary_internal21div_floor_kernel_cudaERNS_18TensorIteratorBaseEENKUlvE1_clEvENKUlvE2_clEvEUlS4_S4_E_EESt5arrayIPcLm2EEEEviT0_T1_:
	.zero		552


//--------------------- .nv.constant0._ZN2at6native18elementwise_kernelILi128ELi4EZNS0_15gpu_kernel_implINS0_13BinaryFunctorIN3c104HalfES5_S5_ZZZNS0_15binary_internal21div_floor_kernel_cudaERNS_18TensorIteratorBaseEENKUlvE1_clEvENKUlvE1_clEvEUlS5_S5_E_EEEEvS8_RKT_EUliE_EEviT1_ --------------------------
	.section	.nv.constant0._ZN2at6native18elementwise_kernelILi128ELi4EZNS0_15gpu_kernel_implINS0_13BinaryFunctorIN3c104HalfES5_S5_ZZZNS0_15binary_internal21div_floor_kernel_cudaERNS_18TensorIteratorBaseEENKUlvE1_clEvENKUlvE1_clEvEUlS5_S5_E_EEEEvS8_RKT_EUliE_EEviT1_,"a",@progbits
	.sectionflags	@""
	.align	4
.nv.constant0._ZN2at6native18elementwise_kernelILi128ELi4EZNS0_15gpu_kernel_implINS0_13BinaryFunctorIN3c104HalfES5_S5_ZZZNS0_15binary_internal21div_floor_kernel_cudaERNS_18TensorIteratorBaseEENKUlvE1_clEvENKUlvE1_clEvEUlS5_S5_E_EEEEvS8_RKT_EUliE_EEviT1_:
	.zero		1184


//--------------------- .nv.constant0._ZN2at6native27unrolled_elementwise_kernelINS0_13BinaryFunctorIN3c104HalfES4_S4_ZZZNS0_15binary_internal21div_floor_kernel_cudaERNS_18TensorIteratorBaseEENKUlvE1_clEvENKUlvE1_clEvEUlS4_S4_E_EESt5arrayIPcLm3EELi4E23TrivialOffsetCalculatorILi2EjESF_ILi1EjENS0_6memory12LoadWithCastILi2EEENSI_13StoreWithCastILi1EEEEEviT_T0_T2_T3_T4_T5_ --------------------------
	.section	.nv.constant0._ZN2at6native27unrolled_elementwise_kernelINS0_13BinaryFunctorIN3c104HalfES4_S4_ZZZNS0_15binary_internal21div_floor_kernel_cudaERNS_18TensorIteratorBaseEENKUlvE1_clEvENKUlvE1_clEvEUlS4_S4_E_EESt5arrayIPcLm3EELi4E23TrivialOffsetCalculatorILi2EjESF_ILi1EjENS0_6memory12LoadWithCastILi2EEENSI_13StoreWithCastILi1EEEEEviT_T0_T2_T3_T4_T5_,"a",@progbits
	.sectionflags	@""
	.align	4
.nv.constant0._ZN2at6native27unrolled_elementwise_kernelINS0_13BinaryFunctorIN3c104HalfES4_S4_ZZZNS0_15binary_internal21div_floor_kernel_cudaERNS_18TensorIteratorBaseEENKUlvE1_clEvENKUlvE1_clEvEUlS4_S4_E_EESt5arrayIPcLm3EELi4E23TrivialOffsetCalculatorILi2EjESF_ILi1EjENS0_6memory12LoadWithCastILi2EEENSI_13StoreWithCastILi1EEEEEviT_T0_T2_T3_T4_T5_:
	.zero		584


//--------------------- .nv.constant0._ZN2at6native18elementwise_kernelILi128ELi4EZNS0_22gpu_kernel_impl_nocastINS0_13BinaryFunctorIN3c104HalfES5_S5_ZZZNS0_15binary_internal21div_floor_kernel_cudaERNS_18TensorIteratorBaseEENKUlvE1_clEvENKUlvE1_clEvEUlS5_S5_E_EEEEvS8_RKT_EUliE_EEviT1_ --------------------------
	.section	.nv.constant0._ZN2at6native18elementwise_kernelILi128ELi4EZNS0_22gpu_kernel_impl_nocastINS0_13BinaryFunctorIN3c104HalfES5_S5_ZZZNS0_15binary_internal21div_floor_kernel_cudaERNS_18TensorIteratorBaseEENKUlvE1_clEvENKUlvE1_clEvEUlS5_S5_E_EEEEvS8_RKT_EUliE_EEviT1_,"a",@progbits
	.sectionflags	@""
	.align	4
.nv.constant0._ZN2at6native18elementwise_kernelILi128ELi4EZNS0_22gpu_kernel_impl_nocastINS0_13BinaryFunctorIN3c104HalfES5_S5_ZZZNS0_15binary_internal21div_floor_kernel_cudaERNS_18TensorIteratorBaseEENKUlvE1_clEvENKUlvE1_clEvEUlS5_S5_E_EEEEvS8_RKT_EUliE_EEviT1_:
	.zero		1184


//--------------------- .nv.constant0._ZN2at6native27unrolled_elementwise_kernelINS0_13BinaryFunctorIN3c104HalfES4_S4_ZZZNS0_15binary_internal21div_floor_kernel_cudaERNS_18TensorIteratorBaseEENKUlvE1_clEvENKUlvE1_clEvEUlS4_S4_E_EESt5arrayIPcLm3EELi4E23TrivialOffsetCalculatorILi2EjESF_ILi1EjENS0_6memory15LoadWithoutCastENSI_16StoreWithoutCastEEEviT_T0_T2_T3_T4_T5_ --------------------------
	.section	.nv.constant0._ZN2at6native27unrolled_elementwise_kernelINS0_13BinaryFunctorIN3c104HalfES4_S4_ZZZNS0_15binary_internal21div_floor_kernel_cudaERNS_18TensorIteratorBaseEENKUlvE1_clEvENKUlvE1_clEvEUlS4_S4_E_EESt5arrayIPcLm3EELi4E23TrivialOffsetCalculatorILi2EjESF_ILi1EjENS0_6memory15LoadWithoutCastENSI_16StoreWithoutCastEEEviT_T0_T2_T3_T4_T5_,"a",@progbits
	.sectionflags	@""
	.align	4
.nv.constant0._ZN2at6native27unrolled_elementwise_kernelINS0_13BinaryFunctorIN3c104HalfES4_S4_ZZZNS0_15binary_internal21div_floor_kernel_cudaERNS_18TensorIteratorBaseEENKUlvE1_clEvENKUlvE1_clEvEUlS4_S4_E_EESt5arrayIPcLm3EELi4E23TrivialOffsetCalculatorILi2EjESF_ILi1EjENS0_6memory15LoadWithoutCastENSI_16StoreWithoutCastEEEviT_T0_T2_T3_T4_T5_:
	.zero		564


//--------------------- .nv.constant0._ZN2at6native29vectorized_elementwise_kernelILi2ENS0_13BinaryFunctorIN3c104HalfES4_S4_ZZZNS0_15binary_internal21div_floor_kernel_cudaERNS_18TensorIteratorBaseEENKUlvE1_clEvENKUlvE1_clEvEUlS4_S4_E_EESt5arrayIPcLm3EEEEviT0_T1_ --------------------------
	.section	.nv.constant0._ZN2at6native29vectorized_elementwise_kernelILi2ENS0_13BinaryFunctorIN3c104HalfES4_S4_ZZZNS0_15binary_internal21div_floor_kernel_cudaERNS_18TensorIteratorBaseEENKUlvE1_clEvENKUlvE1_clEvEUlS4_S4_E_EESt5arrayIPcLm3EEEEviT0_T1_,"a",@progbits
	.sectionflags	@""
	.align	4
.nv.constant0._ZN2at6native29vectorized_elementwise_kernelILi2ENS0_13BinaryFunctorIN3c104HalfES4_S4_ZZZNS0_15binary_internal21div_floor_kernel_cudaERNS_18TensorIteratorBaseEENKUlvE1_clEvENKUlvE1_clEvEUlS4_S4_E_EESt5arrayIPcLm3EEEEviT0_T1_:
	.zero		560


//--------------------- .nv.constant0._ZN2at6native29vectorized_elementwise_kernelILi4ENS0_13BinaryFunctorIN3c104HalfES4_S4_ZZZNS0_15binary_internal21div_floor_kernel_cudaERNS_18TensorIteratorBaseEENKUlvE1_clEvENKUlvE1_clEvEUlS4_S4_E_EESt5arrayIPcLm3EEEEviT0_T1_ --------------------------
	.section	.nv.constant0._ZN2at6native29vectorized_elementwise_kernelILi4ENS0_13BinaryFunctorIN3c104HalfES4_S4_ZZZNS0_15binary_internal21div_floor_kernel_cudaERNS_18TensorIteratorBaseEENKUlvE1_clEvENKUlvE1_clEvEUlS4_S4_E_EESt5arrayIPcLm3EEEEviT0_T1_,"a",@progbits
	.sectionflags	@""
	.align	4
.nv.constant0._ZN2at6native29vectorized_elementwise_kernelILi4ENS0_13BinaryFunctorIN3c104HalfES4_S4_ZZZNS0_15binary_internal21div_floor_kernel_cudaERNS_18TensorIteratorBaseEENKUlvE1_clEvENKUlvE1_clEvEUlS4_S4_E_EESt5arrayIPcLm3EEEEviT0_T1_:
	.zero		560


//--------------------- .nv.constant0._ZN2at6native29vectorized_elementwise_kernelILi8ENS0_13BinaryFunctorIN3c104HalfES4_S4_ZZZNS0_15binary_internal21div_floor_kernel_cudaERNS_18TensorIteratorBaseEENKUlvE1_clEvENKUlvE1_clEvEUlS4_S4_E_EESt5arrayIPcLm3EEEEviT0_T1_ --------------------------
	.section	.nv.constant0._ZN2at6native29vectorized_elementwise_kernelILi8ENS0_13BinaryFunctorIN3c104HalfES4_S4_ZZZNS0_15binary_internal21div_floor_kernel_cudaERNS_18TensorIteratorBaseEENKUlvE1_clEvENKUlvE1_clEvEUlS4_S4_E_EESt5arrayIPcLm3EEEEviT0_T1_,"a",@progbits
	.sectionflags	@""
	.align	4
.nv.constant0._ZN2at6native29vectorized_elementwise_kernelILi8ENS0_13BinaryFunctorIN3c104HalfES4_S4_ZZZNS0_15binary_internal21div_floor_kernel_cudaERNS_18TensorIteratorBaseEENKUlvE1_clEvENKUlvE1_clEvEUlS4_S4_E_EESt5arrayIPcLm3EEEEviT0_T1_:
	.zero		560


//--------------------- .nv.constant0._ZN2at6native18elementwise_kernelILi128ELi4EZNS0_15gpu_kernel_implINS0_13BUnaryFunctorIN3c104HalfES5_S5_ZZZNS0_15binary_internal21div_floor_kernel_cudaERNS_18TensorIteratorBaseEENKUlvE1_clEvENKUlvE1_clEvEUlS5_S5_E_EEEEvS8_RKT_EUliE_EEviT1_ --------------------------
	.section	.nv.constant0._ZN2at6native18elementwise_kernelILi128ELi4EZNS0_15gpu_kernel_implINS0_13BUnaryFunctorIN3c104HalfES5_S5_ZZZNS0_15binary_internal21div_floor_kernel_cudaERNS_18TensorIteratorBaseEENKUlvE1_clEvENKUlvE1_clEvEUlS5_S5_E_EEEEvS8_RKT_EUliE_EEviT1_,"a",@progbits
	.sectionflags	@""
	.align	4
.nv.constant0._ZN2at6native18elementwise_kernelILi128ELi4EZNS0_15gpu_kernel_implINS0_13BUnaryFunctorIN3c104HalfES5_S5_ZZZNS0_15binary_internal21div_floor_kernel_cudaERNS_18TensorIteratorBaseEENKUlvE1_clEvENKUlvE1_clEvEUlS5_S5_E_EEEEvS8_RKT_EUliE_EEviT1_:
	.zero		1072


//--------------------- .nv.constant0._ZN2at6native27unrolled_elementwise_kernelINS0_13BUnaryFunctorIN3c104HalfES4_S4_ZZZNS0_15binary_internal21div_floor_kernel_cudaERNS_18TensorIteratorBaseEENKUlvE1_clEvENKUlvE1_clEvEUlS4_S4_E_EESt5arrayIPcLm2EELi4E23TrivialOffsetCalculatorILi1EjESG_NS0_6memory12LoadWithCastILi1EEENSH_13StoreWithCastILi1EEEEEviT_T0_T2_T3_T4_T5_ --------------------------
	.section	.nv.constant0._ZN2at6native27unrolled_elementwise_kernelINS0_13BUnaryFunctorIN3c104HalfES4_S4_ZZZNS0_15binary_internal21div_floor_kernel_cudaERNS_18TensorIteratorBaseEENKUlvE1_clEvENKUlvE1_clEvEUlS4_S4_E_EESt5arrayIPcLm2EELi4E23TrivialOffsetCalculatorILi1EjESG_NS0_6memory12LoadWithCastILi1EEENSH_13StoreWithCastILi1EEEEEviT_T0_T2_T3_T4_T5_,"a",@progbits
	.sectionflags	@""
	.align	4
.nv.constant0._ZN2at6native27unrolled_elementwise_kernelINS0_13BUnaryFunctorIN3c104HalfES4_S4_ZZZNS0_15binary_internal21div_floor_kernel_cudaERNS_18TensorIteratorBaseEENKUlvE1_clEvENKUlvE1_clEvEUlS4_S4_E_EESt5arrayIPcLm2EELi4E23TrivialOffsetCalculatorILi1EjESG_NS0_6memory12LoadWithCastILi1EEENSH_13StoreWithCastILi1EEEEEviT_T0_T2_T3_T4_T5_:
	.zero		572


//--------------------- .nv.constant0._ZN2at6native18elementwise_kernelILi128ELi4EZNS0_22gpu_kernel_impl_nocastINS0_13BUnaryFunctorIN3c104HalfES5_S5_ZZZNS0_15binary_internal21div_floor_kernel_cudaERNS_18TensorIteratorBaseEENKUlvE1_clEvENKUlvE1_clEvEUlS5_S5_E_EEEEvS8_RKT_EUliE_EEviT1_ --------------------------
	.section	.nv.constant0._ZN2at6native18elementwise_kernelILi128ELi4EZNS0_22gpu_kernel_impl_nocastINS0_13BUnaryFunctorIN3c104HalfES5_S5_ZZZNS0_15binary_internal21div_floor_kernel_cudaERNS_18TensorIteratorBaseEENKUlvE1_clEvENKUlvE1_clEvEUlS5_S5_E_EEEEvS8_RKT_EUliE_EEviT1_,"a",@progbits
	.sectionflags	@""
	.align	4
.nv.constant0._ZN2at6native18elementwise_kernelILi128ELi4EZNS0_22gpu_kernel_impl_nocastINS0_13BUnaryFunctorIN3c104HalfES5_S5_ZZZNS0_15binary_internal21div_floor_kernel_cudaERNS_18TensorIteratorBaseEENKUlvE1_clEvENKUlvE1_clEvEUlS5_S5_E_EEEEvS8_RKT_EUliE_EEviT1_:
	.zero		1072


//--------------------- .nv.constant0._ZN2at6native27unrolled_elementwise_kernelINS0_13BUnaryFunctorIN3c104HalfES4_S4_ZZZNS0_15binary_internal21div_floor_kernel_cudaERNS_18TensorIteratorBaseEENKUlvE1_clEvENKUlvE1_clEvEUlS4_S4_E_EESt5arrayIPcLm2EELi4E23TrivialOffsetCalculatorILi1EjESG_NS0_6memory15LoadWithoutCastENSH_16StoreWithoutCastEEEviT_T0_T2_T3_T4_T5_ --------------------------
	.section	.nv.constant0._ZN2at6native27unrolled_elementwise_kernelINS0_13BUnaryFunctorIN3c104HalfES4_S4_ZZZNS0_15binary_internal21div_floor_kernel_cudaERNS_18TensorIteratorBaseEENKUlvE1_clEvENKUlvE1_clEvEUlS4_S4_E_EESt5arrayIPcLm2EELi4E23TrivialOffsetCalculatorILi1EjESG_NS0_6memory15LoadWithoutCastENSH_16StoreWithoutCastEEEviT_T0_T2_T3_T4_T5_,"a",@progbits
	.sectionflags	@""
	.align	4
.nv.constant0._ZN2at6native27unrolled_elementwise_kernelINS0_13BUnaryFunctorIN3c104HalfES4_S4_ZZZNS0_15binary_internal21div_floor_kernel_cudaERNS_18TensorIteratorBaseEENKUlvE1_clEvENKUlvE1_clEvEUlS4_S4_E_EESt5arrayIPcLm2EELi4E23TrivialOffsetCalculatorILi1EjESG_NS0_6memory15LoadWithoutCastENSH_16StoreWithoutCastEEEviT_T0_T2_T3_T4_T5_:
	.zero		556


//--------------------- .nv.constant0._ZN2at6native29vectorized_elementwise_kernelILi2ENS0_13BUnaryFunctorIN3c104HalfES4_S4_ZZZNS0_15binary_internal21div_floor_kernel_cudaERNS_18TensorIteratorBaseEENKUlvE1_clEvENKUlvE1_clEvEUlS4_S4_E_EESt5arrayIPcLm2EEEEviT0_T1_ --------------------------
	.section	.nv.constant0._ZN2at6native29vectorized_elementwise_kernelILi2ENS0_13BUnaryFunctorIN3c104HalfES4_S4_ZZZNS0_15binary_internal21div_floor_kernel_cudaERNS_18TensorIteratorBaseEENKUlvE1_clEvENKUlvE1_clEvEUlS4_S4_E_EESt5arrayIPcLm2EEEEviT0_T1_,"a",@progbits
	.sectionflags	@""
	.align	4
.nv.constant0._ZN2at6native29vectorized_elementwise_kernelILi2ENS0_13BUnaryFunctorIN3c104HalfES4_S4_ZZZNS0_15binary_internal21div_floor_kernel_cudaERNS_18TensorIteratorBaseEENKUlvE1_clEvENKUlvE1_clEvEUlS4_S4_E_EESt5arrayIPcLm2EEEEviT0_T1_:
	.zero		552


//--------------------- .nv.constant0._ZN2at6native29vectorized_elementwise_kernelILi4ENS0_13BUnaryFunctorIN3c104HalfES4_S4_ZZZNS0_15binary_internal21div_floor_kernel_cudaERNS_18TensorIteratorBaseEENKUlvE1_clEvENKUlvE1_clEvEUlS4_S4_E_EESt5arrayIPcLm2EEEEviT0_T1_ --------------------------
	.section	.nv.constant0._ZN2at6native29vectorized_elementwise_kernelILi4ENS0_13BUnaryFunctorIN3c104HalfES4_S4_ZZZNS0_15binary_internal21div_floor_kernel_cudaERNS_18TensorIteratorBaseEENKUlvE1_clEvENKUlvE1_clEvEUlS4_S4_E_EESt5arrayIPcLm2EEEEviT0_T1_,"a",@progbits
	.sectionflags	@""
	.align	4
.nv.constant0._ZN2at6native29vectorized_elementwise_kernelILi4ENS0_13BUnaryFunctorIN3c104HalfES4_S4_ZZZNS0_15binary_internal21div_floor_kernel_cudaERNS_18TensorIteratorBaseEENKUlvE1_clEvENKUlvE1_clEvEUlS4_S4_E_EESt5arrayIPcLm2EEEEviT0_T1_:
	.zero		552


//--------------------- .nv.constant0._ZN2at6native29vectorized_elementwise_kernelILi8ENS0_13BUnaryFunctorIN3c104HalfES4_S4_ZZZNS0_15binary_internal21div_floor_kernel_cudaERNS_18TensorIteratorBaseEENKUlvE1_clEvENKUlvE1_clEvEUlS4_S4_E_EESt5arrayIPcLm2EEEEviT0_T1_ --------------------------
	.section	.nv.constant0._ZN2at6native29vectorized_elementwise_kernelILi8ENS0_13BUnaryFunctorIN3c104HalfES4_S4_ZZZNS0_15binary_internal21div_floor_kernel_cudaERNS_18TensorIteratorBaseEENKUlvE1_clEvENKUlvE1_clEvEUlS4_S4_E_EESt5arrayIPcLm2EEEEviT0_T1_,"a",@progbits
	.sectionflags	@""
	.align	4
.nv.constant0._ZN2at6native29vectorized_elementwise_kernelILi8ENS0_13BUnaryFunctorIN3c104HalfES4_S4_ZZZNS0_15binary_internal21div_floor_kernel_cudaERNS_18TensorIteratorBaseEENKUlvE1_clEvENKUlvE1_clEvEUlS4_S4_E_EESt5arrayIPcLm2EEEEviT0_T1_:
	.zero		552


//--------------------- .nv.constant0._ZN2at6native18elementwise_kernelILi128ELi4EZNS0_15gpu_kernel_implINS0_13AUnaryFunctorIN3c104HalfES5_S5_ZZZNS0_15binary_internal21div_floor_kernel_cudaERNS_18TensorIteratorBaseEENKUlvE1_clEvENKUlvE1_clEvEUlS5_S5_E_EEEEvS8_RKT_EUliE_EEviT1_ --------------------------
	.section	.nv.constant0._ZN2at6native18elementwise_kernelILi128ELi4EZNS0_15gpu_kernel_implINS0_13AUnaryFunctorIN3c104HalfES5_S5_ZZZNS0_15binary_internal21div_floor_kernel_cudaERNS_18TensorIteratorBaseEENKUlvE1_clEvENKUlvE1_clEvEUlS5_S5_E_EEEEvS8_RKT_EUliE_EEviT1_,"a",@progbits
	.sectionflags	@""
	.align	4
.nv.constant0._ZN2at6native18elementwise_kernelILi128ELi4EZNS0_15gpu_kernel_implINS0_13AUnaryFunctorIN3c104HalfES5_S5_ZZZNS0_15binary_internal21div_floor_kernel_cudaERNS_18TensorIteratorBaseEENKUlvE1_clEvENKUlvE1_clEvEUlS5_S5_E_EEEEvS8_RKT_EUliE_EEviT1_:
	.zero		1072


//--------------------- .nv.constant0._ZN2at6native27unrolled_elementwise_kernelINS0_13AUnaryFunctorIN3c104HalfES4_S4_ZZZNS0_15binary_internal21div_floor_kernel_cudaERNS_18TensorIteratorBaseEENKUlvE1_clEvENKUlvE1_clEvEUlS4_S4_E_EESt5arrayIPcLm2EELi4E23TrivialOffsetCalculatorILi1EjESG_NS0_6memory12LoadWithCastILi1EEENSH_13StoreWithCastILi1EEEEEviT_T0_T2_T3_T4_T5_ --------------------------
	.section	.nv.constant0._ZN2at6native27unrolled_elementwise_kernelINS0_13AUnaryFunctorIN3c104HalfES4_S4_ZZZNS0_15binary_internal21div_floor_kernel_cudaERNS_18TensorIteratorBaseEENKUlvE1_clEvENKUlvE1_clEvEUlS4_S4_E_EESt5arrayIPcLm2EELi4E23TrivialOffsetCalculatorILi1EjESG_NS0_6memory12LoadWithCastILi1EEENSH_13StoreWithCastILi1EEEEEviT_T0_T2_T3_T4_T5_,"a",@progbits
	.sectionflags	@""
	.align	4
.nv.constant0._ZN2at6native27unrolled_elementwise_kernelINS0_13AUnaryFunctorIN3c104HalfES4_S4_ZZZNS0_15binary_internal21div_floor_kernel_cudaERNS_18TensorIteratorBaseEENKUlvE1_clEvENKUlvE1_clEvEUlS4_S4_E_EESt5arrayIPcLm2EELi4E23TrivialOffsetCalculatorILi1EjESG_NS0_6memory12LoadWithCastILi1EEENSH_13StoreWithCastILi1EEEEEviT_T0_T2_T3_T4_T5_:
	.zero		572


//--------------------- .nv.constant0._ZN2at6native18elementwise_kernelILi128ELi4EZNS0_22gpu_kernel_impl_nocastINS0_13AUnaryFunctorIN3c104HalfES5_S5_ZZZNS0_15binary_internal21div_floor_kernel_cudaERNS_18TensorIteratorBaseEENKUlvE1_clEvENKUlvE1_clEvEUlS5_S5_E_EEEEvS8_RKT_EUliE_EEviT1_ --------------------------
	.section	.nv.constant0._ZN2at6native18elementwise_kernelILi128ELi4EZNS0_22gpu_kernel_impl_nocastINS0_13AUnaryFunctorIN3c104HalfES5_S5_ZZZNS0_15binary_internal21div_floor_kernel_cudaERNS_18TensorIteratorBaseEENKUlvE1_clEvENKUlvE1_clEvEUlS5_S5_E_EEEEvS8_RKT_EUliE_EEviT1_,"a",@progbits
	.sectionflags	@""
	.align	4
.nv.constant0._ZN2at6native18elementwise_kernelILi128ELi4EZNS0_22gpu_kernel_impl_nocastINS0_13AUnaryFunctorIN3c104HalfES5_S5_ZZZNS0_15binary_internal21div_floor_kernel_cudaERNS_18TensorIteratorBaseEENKUlvE1_clEvENKUlvE1_clEvEUlS5_S5_E_EEEEvS8_RKT_EUliE_EEviT1_:
	.zero		1072


//--------------------- .nv.constant0._ZN2at6native27unrolled_elementwise_kernelINS0_13AUnaryFunctorIN3c104HalfES4_S4_ZZZNS0_15binary_internal21div_floor_kernel_cudaERNS_18TensorIteratorBaseEENKUlvE1_clEvENKUlvE1_clEvEUlS4_S4_E_EESt5arrayIPcLm2EELi4E23TrivialOffsetCalculatorILi1EjESG_NS0_6memory15LoadWithoutCastENSH_16StoreWithoutCastEEEviT_T0_T2_T3_T4_T5_ --------------------------
	.section	.nv.constant0._ZN2at6native27unrolled_elementwise_kernelINS0_13AUnaryFunctorIN3c104HalfES4_S4_ZZZNS0_15binary_internal21div_floor_kernel_cudaERNS_18TensorIteratorBaseEENKUlvE1_clEvENKUlvE1_clEvEUlS4_S4_E_EESt5arrayIPcLm2EELi4E23TrivialOffsetCalculatorILi1EjESG_NS0_6memory15LoadWithoutCastENSH_16StoreWithoutCastEEEviT_T0_T2_T3_T4_T5_,"a",@progbits
	.sectionflags	@""
	.align	4
.nv.constant0._ZN2at6native27unrolled_elementwise_kernelINS0_13AUnaryFunctorIN3c104HalfES4_S4_ZZZNS0_15binary_internal21div_floor_kernel_cudaERNS_18TensorIteratorBaseEENKUlvE1_clEvENKUlvE1_clEvEUlS4_S4_E_EESt5arrayIPcLm2EELi4E23TrivialOffsetCalculatorILi1EjESG_NS0_6memory15LoadWithoutCastENSH_16StoreWithoutCastEEEviT_T0_T2_T3_T4_T5_:
	.zero		556


//--------------------- .nv.constant0._ZN2at6native29vectorized_elementwise_kernelILi2ENS0_13AUnaryFunctorIN3c104HalfES4_S4_ZZZNS0_15binary_internal21div_floor_kernel_cudaERNS_18TensorIteratorBaseEENKUlvE1_clEvENKUlvE1_clEvEUlS4_S4_E_EESt5arrayIPcLm2EEEEviT0_T1_ --------------------------
	.section	.nv.constant0._ZN2at6native29vectorized_elementwise_kernelILi2ENS0_13AUnaryFunctorIN3c104HalfES4_S4_ZZZNS0_15binary_internal21div_floor_kernel_cudaERNS_18TensorIteratorBaseEENKUlvE1_clEvENKUlvE1_clEvEUlS4_S4_E_EESt5arrayIPcLm2EEEEviT0_T1_,"a",@progbits
	.sectionflags	@""
	.align	4
.nv.constant0._ZN2at6native29vectorized_elementwise_kernelILi2ENS0_13AUnaryFunctorIN3c104HalfES4_S4_ZZZNS0_15binary_internal21div_floor_kernel_cudaERNS_18TensorIteratorBaseEENKUlvE1_clEvENKUlvE1_clEvEUlS4_S4_E_EESt5arrayIPcLm2EEEEviT0_T1_:
	.zero		552


//--------------------- .nv.constant0._ZN2at6native29vectorized_elementwise_kernelILi4ENS0_13AUnaryFunctorIN3c104HalfES4_S4_ZZZNS0_15binary_internal21div_floor_kernel_cudaERNS_18TensorIteratorBaseEENKUlvE1_clEvENKUlvE1_clEvEUlS4_S4_E_EESt5arrayIPcLm2EEEEviT0_T1_ --------------------------
	.section	.nv.constant0._ZN2at6native29vectorized_elementwise_kernelILi4ENS0_13AUnaryFunctorIN3c104HalfES4_S4_ZZZNS0_15binary_internal21div_floor_kernel_cudaERNS_18TensorIteratorBaseEENKUlvE1_clEvENKUlvE1_clEvEUlS4_S4_E_EESt5arrayIPcLm2EEEEviT0_T1_,"a",@progbits
	.sectionflags	@""
	.align	4
.nv.constant0._ZN2at6native29vectorized_elementwise_kernelILi4ENS0_13AUnaryFunctorIN3c104HalfES4_S4_ZZZNS0_15binary_internal21div_floor_kernel_cudaERNS_18TensorIteratorBaseEENKUlvE1_clEvENKUlvE1_clEvEUlS4_S4_E_EESt5arrayIPcLm2EEEEviT0_T1_:
	.zero		552


//--------------------- .nv.constant0._ZN2at6native29vectorized_elementwise_kernelILi8ENS0_13AUnaryFunctorIN3c104HalfES4_S4_ZZZNS0_15binary_internal21div_floor_kernel_cudaERNS_18TensorIteratorBaseEENKUlvE1_clEvENKUlvE1_clEvEUlS4_S4_E_EESt5arrayIPcLm2EEEEviT0_T1_ --------------------------
	.section	.nv.constant0._ZN2at6native29vectorized_elementwise_kernelILi8ENS0_13AUnaryFunctorIN3c104HalfES4_S4_ZZZNS0_15binary_internal21div_floor_kernel_cudaERNS_18TensorIteratorBaseEENKUlvE1_clEvENKUlvE1_clEvEUlS4_S4_E_EESt5arrayIPcLm2EEEEviT0_T1_,"a",@progbits
	.sectionflags	@""
	.align	4
.nv.constant0._ZN2at6native29vectorized_elementwise_kernelILi8ENS0_13AUnaryFunctorIN3c104HalfES4_S4_ZZZNS0_15binary_internal21div_floor_kernel_cudaERNS_18TensorIteratorBaseEENKUlvE1_clEvENKUlvE1_clEvEUlS4_S4_E_EESt5arrayIPcLm2EEEEviT0_T1_:
	.zero		552


//--------------------- .nv.constant0._ZN2at6native18elementwise_kernelILi128ELi4EZNS0_15gpu_kernel_implINS0_13BinaryFunctorIfffZZZNS0_15binary_internal21div_floor_kernel_cudaERNS_18TensorIteratorBaseEENKUlvE1_clEvENKUlvE0_clEvEUlffE_EEEEvS6_RKT_EUliE_EEviT1_ --------------------------
	.section	.nv.constant0._ZN2at6native18elementwise_kernelILi128ELi4EZNS0_15gpu_kernel_implINS0_13BinaryFunctorIfffZZZNS0_15binary_internal21div_floor_kernel_cudaERNS_18TensorIteratorBaseEENKUlvE1_clEvENKUlvE0_clEvEUlffE_EEEEvS6_RKT_EUliE_EEviT1_,"a",@progbits
	.sectionflags	@""
	.align	4
.nv.constant0._ZN2at6native18elementwise_kernelILi128ELi4EZNS0_15gpu_kernel_implINS0_13BinaryFunctorIfffZZZNS0_15binary_internal21div_floor_kernel_cudaERNS_18TensorIteratorBaseEENKUlvE1_clEvENKUlvE0_clEvEUlffE_EEEEvS6_RKT_EUliE_EEviT1_:
	.zero		1184


//--------------------- .nv.constant0._ZN2at6native27unrolled_elementwise_kernelINS0_13BinaryFunctorIfffZZZNS0_15binary_internal21div_floor_kernel_cudaERNS_18TensorIteratorBaseEENKUlvE1_clEvENKUlvE0_clEvEUlffE_EESt5arrayIPcLm3EELi4E23TrivialOffsetCalculatorILi2EjESD_ILi1EjENS0_6memory12LoadWithCastILi2EEENSG_13StoreWithCastILi1EEEEEviT_T0_T2_T3_T4_T5_ --------------------------
	.section	.nv.constant0._ZN2at6native27unrolled_elementwise_kernelINS0_13BinaryFunctorIfffZZZNS0_15binary_internal21div_floor_kernel_cudaERNS_18TensorIteratorBaseEENKUlvE1_clEvENKUlvE0_clEvEUlffE_EESt5arrayIPcLm3EELi4E23TrivialOffsetCalculatorILi2EjESD_ILi1EjENS0_6memory12LoadWithCastILi2EEENSG_13StoreWithCastILi1EEEEEviT_T0_T2_T3_T4_T5_,"a",@progbits
	.sectionflags	@""
	.align	4
.nv.constant0._ZN2at6native27unrolled_elementwise_kernelINS0_13BinaryFunctorIfffZZZNS0_15binary_internal21div_floor_kernel_cudaERNS_18TensorIteratorBaseEENKUlvE1_clEvENKUlvE0_clEvEUlffE_EESt5arrayIPcLm3EELi4E23TrivialOffsetCalculatorILi2EjESD_ILi1EjENS0_6memory12LoadWithCastILi2EEENSG_13StoreWithCastILi1EEEEEviT_T0_T2_T3_T4_T5_:
	.zero		584


//--------------------- .nv.constant0._ZN2at6native18elementwise_kernelILi128ELi2EZNS0_22gpu_kernel_impl_nocastINS0_13BinaryFunctorIfffZZZNS0_15binary_internal21div_floor_kernel_cudaERNS_18TensorIteratorBaseEENKUlvE1_clEvENKUlvE0_clEvEUlffE_EEEEvS6_RKT_EUliE_EEviT1_ --------------------------
	.section	.nv.constant0._ZN2at6native18elementwise_kernelILi128ELi2EZNS0_22gpu_kernel_impl_nocastINS0_13BinaryFunctorIfffZZZNS0_15binary_internal21div_floor_kernel_cudaERNS_18TensorIteratorBaseEENKUlvE1_clEvENKUlvE0_clEvEUlffE_EEEEvS6_RKT_EUliE_EEviT1_,"a",@progbits
	.sectionflags	@""
	.align	4
.nv.constant0._ZN2at6native18elementwise_kernelILi128ELi2EZNS0_22gpu_kernel_impl_nocastINS0_13BinaryFunctorIfffZZZNS0_15binary_internal21div_floor_kernel_cudaERNS_18TensorIteratorBaseEENKUlvE1_clEvENKUlvE0_clEvEUlffE_EEEEvS6_RKT_EUliE_EEviT1_:
	.zero		1184


//--------------------- .nv.constant0._ZN2at6native27unrolled_elementwise_kernelINS0_13BinaryFunctorIfffZZZNS0_15binary_internal21div_floor_kernel_cudaERNS_18TensorIteratorBaseEENKUlvE1_clEvENKUlvE0_clEvEUlffE_EESt5arrayIPcLm3EELi4E23TrivialOffsetCalculatorILi2EjESD_ILi1EjENS0_6memory15LoadWithoutCastENSG_16StoreWithoutCastEEEviT_T0_T2_T3_T4_T5_ --------------------------
	.section	.nv.constant0._ZN2at6native27unrolled_elementwise_kernelINS0_13BinaryFunctorIfffZZZNS0_15binary_internal21div_floor_kernel_cudaERNS_18TensorIteratorBaseEENKUlvE1_clEvENKUlvE0_clEvEUlffE_EESt5arrayIPcLm3EELi4E23TrivialOffsetCalculatorILi2EjESD_ILi1EjENS0_6memory15LoadWithoutCastENSG_16StoreWithoutCastEEEviT_T0_T2_T3_T4_T5_,"a",@progbits
	.sectionflags	@""
	.align	4
.nv.constant0._ZN2at6native27unrolled_elementwise_kernelINS0_13BinaryFunctorIfffZZZNS0_15binary_internal21div_floor_kernel_cudaERNS_18TensorIteratorBaseEENKUlvE1_clEvENKUlvE0_clEvEUlffE_EESt5arrayIPcLm3EELi4E23TrivialOffsetCalculatorILi2EjESD_ILi1EjENS0_6memory15LoadWithoutCastENSG_16StoreWithoutCastEEEviT_T0_T2_T3_T4_T5_:
	.zero		564


//--------------------- .nv.constant0._ZN2at6native29vectorized_elementwise_kernelILi2ENS0_13BinaryFunctorIfffZZZNS0_15binary_internal21div_floor_kernel_cudaERNS_18TensorIteratorBaseEENKUlvE1_clEvENKUlvE0_clEvEUlffE_EESt5arrayIPcLm3EEEEviT0_T1_ --------------------------
	.section	.nv.constant0._ZN2at6native29vectorized_elementwise_kernelILi2ENS0_13BinaryFunctorIfffZZZNS0_15binary_internal21div_floor_kernel_cudaERNS_18TensorIteratorBaseEENKUlvE1_clEvENKUlvE0_clEvEUlffE_EESt5arrayIPcLm3EEEEviT0_T1_,"a",@progbits
	.sectionflags	@""
	.align	4
.nv.constant0._ZN2at6native29vectorized_elementwise_kernelILi2ENS0_13BinaryFunctorIfffZZZNS0_15binary_internal21div_floor_kernel_cudaERNS_18TensorIteratorBaseEENKUlvE1_clEvENKUlvE0_clEvEUlffE_EESt5arrayIPcLm3EEEEviT0_T1_:
	.zero		560


//--------------------- .nv.constant0._ZN2at6native29vectorized_elementwise_kernelILi4ENS0_13BinaryFunctorIfffZZZNS0_15binary_internal21div_floor_kernel_cudaERNS_18TensorIteratorBaseEENKUlvE1_clEvENKUlvE0_clEvEUlffE_EESt5arrayIPcLm3EEEEviT0_T1_ --------------------------
	.section	.nv.constant0._ZN2at6native29vectorized_elementwise_kernelILi4ENS0_13BinaryFunctorIfffZZZNS0_15binary_internal21div_floor_kernel_cudaERNS_18TensorIteratorBaseEENKUlvE1_clEvENKUlvE0_clEvEUlffE_EESt5arrayIPcLm3EEEEviT0_T1_,"a",@progbits
	.sectionflags	@""
	.align	4
.nv.constant0._ZN2at6native29vectorized_elementwise_kernelILi4ENS0_13BinaryFunctorIfffZZZNS0_15binary_internal21div_floor_kernel_cudaERNS_18TensorIteratorBaseEENKUlvE1_clEvENKUlvE0_clEvEUlffE_EESt5arrayIPcLm3EEEEviT0_T1_:
	.zero		560


//--------------------- .nv.constant0._ZN2at6native29vectorized_elementwise_kernelILi8ENS0_13BinaryFunctorIfffZZZNS0_15binary_internal21div_floor_kernel_cudaERNS_18TensorIteratorBaseEENKUlvE1_clEvENKUlvE0_clEvEUlffE_EESt5arrayIPcLm3EEEEviT0_T1_ --------------------------
	.section	.nv.constant0._ZN2at6native29vectorized_elementwise_kernelILi8ENS0_13BinaryFunctorIfffZZZNS0_15binary_internal21div_floor_kernel_cudaERNS_18TensorIteratorBaseEENKUlvE1_clEvENKUlvE0_clEvEUlffE_EESt5arrayIPcLm3EEEEviT0_T1_,"a",@progbits
	.sectionflags	@""
	.align	4
.nv.constant0._ZN2at6native29vectorized_elementwise_kernelILi8ENS0_13BinaryFunctorIfffZZZNS0_15binary_internal21div_floor_kernel_cudaERNS_18TensorIteratorBaseEENKUlvE1_clEvENKUlvE0_clEvEUlffE_EESt5arrayIPcLm3EEEEviT0_T1_:
	.zero		560


//--------------------- .nv.constant0._ZN2at6native18elementwise_kernelILi128ELi4EZNS0_15gpu_kernel_implINS0_13BUnaryFunctorIfffZZZNS0_15binary_internal21div_floor_kernel_cudaERNS_18TensorIteratorBaseEENKUlvE1_clEvENKUlvE0_clEvEUlffE_EEEEvS6_RKT_EUliE_EEviT1_ --------------------------
	.section	.nv.constant0._ZN2at6native18elementwise_kernelILi128ELi4EZNS0_15gpu_kernel_implINS0_13BUnaryFunctorIfffZZZNS0_15binary_internal21div_floor_kernel_cudaERNS_18TensorIteratorBaseEENKUlvE1_clEvENKUlvE0_clEvEUlffE_EEEEvS6_RKT_EUliE_EEviT1_,"a",@progbits
	.sectionflags	@""
	.align	4
.nv.constant0._ZN2at6native18elementwise_kernelILi128ELi4EZNS0_15gpu_kernel_implINS0_13BUnaryFunctorIfffZZZNS0_15binary_internal21div_floor_kernel_cudaERNS_18TensorIteratorBaseEENKUlvE1_clEvENKUlvE0_clEvEUlffE_EEEEvS6_RKT_EUliE_EEviT1_:
	.zero		1080


//--------------------- .nv.constant0._ZN2at6native27unrolled_elementwise_kernelINS0_13BUnaryFunctorIfffZZZNS0_15binary_internal21div_floor_kernel_cudaERNS_18TensorIteratorBaseEENKUlvE1_clEvENKUlvE0_clEvEUlffE_EESt5arrayIPcLm2EELi4E23TrivialOffsetCalculatorILi1EjESE_NS0_6memory12LoadWithCastILi1EEENSF_13StoreWithCastILi1EEEEEviT_T0_T2_T3_T4_T5_ --------------------------
	.section	.nv.constant0._ZN2at6native27unrolled_elementwise_kernelINS0_13BUnaryFunctorIfffZZZNS0_15binary_internal21div_floor_kernel_cudaERNS_18TensorIteratorBaseEENKUlvE1_clEvENKUlvE0_clEvEUlffE_EESt5arrayIPcLm2EELi4E23TrivialOffsetCalculatorILi1EjESE_NS0_6memory12LoadWithCastILi1EEENSF_13StoreWithCastILi1EEEEEviT_T0_T2_T3_T4_T5_,"a",@progbits
	.sectionflags	@""
	.align	4
.nv.constant0._ZN2at6native27unrolled_elementwise_kernelINS0_13BUnaryFunctorIfffZZZNS0_15binary_internal21div_floor_kernel_cudaERNS_18TensorIteratorBaseEENKUlvE1_clEvENKUlvE0_clEvEUlffE_EESt5arrayIPcLm2EELi4E23TrivialOffsetCalculatorILi1EjESE_NS0_6memory12LoadWithCastILi1EEENSF_13StoreWithCastILi1EEEEEviT_T0_T2_T3_T4_T5_:
	.zero		580


//--------------------- .nv.constant0._ZN2at6native18elementwise_kernelILi128ELi2EZNS0_22gpu_kernel_impl_nocastINS0_13BUnaryFunctorIfffZZZNS0_15binary_internal21div_floor_kernel_cudaERNS_18TensorIteratorBaseEENKUlvE1_clEvENKUlvE0_clEvEUlffE_EEEEvS6_RKT_EUliE_EEviT1_ --------------------------
	.section	.nv.constant0._ZN2at6native18elementwise_kernelILi128ELi2EZNS0_22gpu_kernel_impl_nocastINS0_13BUnaryFunctorIfffZZZNS0_15binary_internal21div_floor_kernel_cudaERNS_18TensorIteratorBaseEENKUlvE1_clEvENKUlvE0_clEvEUlffE_EEEEvS6_RKT_EUliE_EEviT1_,"a",@progbits
	.sectionflags	@""
	.align	4
.nv.constant0._ZN2at6native18elementwise_kernelILi128ELi2EZNS0_22gpu_kernel_impl_nocastINS0_13BUnaryFunctorIfffZZZNS0_15binary_internal21div_floor_kernel_cudaERNS_18TensorIteratorBaseEENKUlvE1_clEvENKUlvE0_clEvEUlffE_EEEEvS6_RKT_EUliE_EEviT1_:
	.zero		1072


//--------------------- .nv.constant0._ZN2at6native27unrolled_elementwise_kernelINS0_13BUnaryFunctorIfffZZZNS0_15binary_internal21div_floor_kernel_cudaERNS_18TensorIteratorBaseEENKUlvE1_clEvENKUlvE0_clEvEUlffE_EESt5arrayIPcLm2EELi4E23TrivialOffsetCalculatorILi1EjESE_NS0_6memory15LoadWithoutCastENSF_16StoreWithoutCastEEEviT_T0_T2_T3_T4_T5_ --------------------------
	.section	.nv.constant0._ZN2at6native27unrolled_elementwise_kernelINS0_13BUnaryFunctorIfffZZZNS0_15binary_internal21div_floor_kernel_cudaERNS_18TensorIteratorBaseEENKUlvE1_clEvENKUlvE0_clEvEUlffE_EESt5arrayIPcLm2EELi4E23TrivialOffsetCalculatorILi1EjESE_NS0_6memory15LoadWithoutCastENSF_16StoreWithoutCastEEEviT_T0_T2_T3_T4_T5_,"a",@progbits
	.sectionflags	@""
	.align	4
.nv.constant0._ZN2at6native27unrolled_elementwise_kernelINS0_13BUnaryFunctorIfffZZZNS0_15binary_internal21div_floor_kernel_cudaERNS_18TensorIteratorBaseEENKUlvE1_clEvENKUlvE0_clEvEUlffE_EESt5arrayIPcLm2EELi4E23TrivialOffsetCalculatorILi1EjESE_NS0_6memory15LoadWithoutCastENSF_16StoreWithoutCastEEEviT_T0_T2_T3_T4_T5_:
	.zero		564


//--------------------- .nv.constant0._ZN2at6native29vectorized_elementwise_kernelILi2ENS0_13BUnaryFunctorIfffZZZNS0_15binary_internal21div_floor_kernel_cudaERNS_18TensorIteratorBaseEENKUlvE1_clEvENKUlvE0_clEvEUlffE_EESt5arrayIPcLm2EEEEviT0_T1_ --------------------------
	.section	.nv.constant0._ZN2at6native29vectorized_elementwise_kernelILi2ENS0_13BUnaryFunctorIfffZZZNS0_15binary_internal21div_floor_kernel_cudaERNS_18TensorIteratorBaseEENKUlvE1_clEvENKUlvE0_clEvEUlffE_EESt5arrayIPcLm2EEEEviT0_T1_,"a",@progbits
	.sectionflags	@""
	.align	4
.nv.constant0._ZN2at6native29vectorized_elementwise_kernelILi2ENS0_13BUnaryFunctorIfffZZZNS0_15binary_internal21div_floor_kernel_cudaERNS_18TensorIteratorBaseEENKUlvE1_clEvENKUlvE0_clEvEUlffE_EESt5arrayIPcLm2EEEEviT0_T1_:
	.zero		560


//--------------------- .nv.constant0._ZN2at6native29vectorized_elementwise_kernelILi4ENS0_13BUnaryFunctorIfffZZZNS0_15binary_internal21div_floor_kernel_cudaERNS_18TensorIteratorBaseEENKUlvE1_clEvENKUlvE0_clEvEUlffE_EESt5arrayIPcLm2EEEEviT0_T1_ --------------------------
	.section	.nv.constant0._ZN2at6native29vectorized_elementwise_kernelILi4ENS0_13BUnaryFunctorIfffZZZNS0_15binary_internal21div_floor_kernel_cudaERNS_18TensorIteratorBaseEENKUlvE1_clEvENKUlvE0_clEvEUlffE_EESt5arrayIPcLm2EEEEviT0_T1_,"a",@progbits
	.sectionflags	@""
	.align	4
.nv.constant0._ZN2at6native29vectorized_elementwise_kernelILi4ENS0_13BUnaryFunctorIfffZZZNS0_15binary_internal21div_floor_kernel_cudaERNS_18TensorIteratorBaseEENKUlvE1_clEvENKUlvE0_clEvEUlffE_EESt5arrayIPcLm2EEEEviT0_T1_:
	.zero		560


//--------------------- .nv.constant0._ZN2at6native29vectorized_elementwise_kernelILi8ENS0_13BUnaryFunctorIfffZZZNS0_15binary_internal21div_floor_kernel_cudaERNS_18TensorIteratorBaseEENKUlvE1_clEvENKUlvE0_clEvEUlffE_EESt5arrayIPcLm2EEEEviT0_T1_ --------------------------
	.section	.nv.constant0._ZN2at6native29vectorized_elementwise_kernelILi8ENS0_13BUnaryFunctorIfffZZZNS0_15binary_internal21div_floor_kernel_cudaERNS_18TensorIteratorBaseEENKUlvE1_clEvENKUlvE0_clEvEUlffE_EESt5arrayIPcLm2EEEEviT0_T1_,"a",@progbits
	.sectionflags	@""
	.align	4
.nv.constant0._ZN2at6native29vectorized_elementwise_kernelILi8ENS0_13BUnaryFunctorIfffZZZNS0_15binary_internal21div_floor_kernel_cudaERNS_18TensorIteratorBaseEENKUlvE1_clEvENKUlvE0_clEvEUlffE_EESt5arrayIPcLm2EEEEviT0_T1_:
	.zero		560


//--------------------- .nv.constant0._ZN2at6native18elementwise_kernelILi128ELi4EZNS0_15gpu_kernel_implINS0_13AUnaryFunctorIfffZZZNS0_15binary_internal21div_floor_kernel_cudaERNS_18TensorIteratorBaseEENKUlvE1_clEvENKUlvE0_clEvEUlffE_EEEEvS6_RKT_EUliE_EEviT1_ --------------------------
	.section	.nv.constant0._ZN2at6native18elementwise_kernelILi128ELi4EZNS0_15gpu_kernel_implINS0_13AUnaryFunctorIfffZZZNS0_15binary_internal21div_floor_kernel_cudaERNS_18TensorIteratorBaseEENKUlvE1_clEvENKUlvE0_clEvEUlffE_EEEEvS6_RKT_EUliE_EEviT1_,"a",@progbits
	.sectionflags	@""
	.align	4
.nv.constant0._ZN2at6native18elementwise_kernelILi128ELi4EZNS0_15gpu_kernel_implINS0_13AUnaryFunctorIfffZZZNS0_15binary_internal21div_floor_kernel_cudaERNS_18TensorIteratorBaseEENKUlvE1_clEvENKUlvE0_clEvEUlffE_EEEEvS6_RKT_EUliE_EEviT1_:
	.zero		1080


//--------------------- .nv.constant0._ZN2at6native27unrolled_elementwise_kernelINS0_13AUnaryFunctorIfffZZZNS0_15binary_internal21div_floor_kernel_cudaERNS_18TensorIteratorBaseEENKUlvE1_clEvENKUlvE0_clEvEUlffE_EESt5arrayIPcLm2EELi4E23TrivialOffsetCalculatorILi1EjESE_NS0_6memory12LoadWithCastILi1EEENSF_13StoreWithCastILi1EEEEEviT_T0_T2_T3_T4_T5_ --------------------------
	.section	.nv.constant0._ZN2at6native27unrolled_elementwise_kernelINS0_13AUnaryFunctorIfffZZZNS0_15binary_internal21div_floor_kernel_cudaERNS_18TensorIteratorBaseEENKUlvE1_clEvENKUlvE0_clEvEUlffE_EESt5arrayIPcLm2EELi4E23TrivialOffsetCalculatorILi1EjESE_NS0_6memory12LoadWithCastILi1EEENSF_13StoreWithCastILi1EEEEEviT_T0_T2_T3_T4_T5_,"a",@progbits
	.sectionflags	@""
	.align	4
.nv.constant0._ZN2at6native27unrolled_elementwise_kernelINS0_13AUnaryFunctorIfffZZZNS0_15binary_internal21div_floor_kernel_cudaERNS_18TensorIteratorBaseEENKUlvE1_clEvENKUlvE0_clEvEUlffE_EESt5arrayIPcLm2EELi4E23TrivialOffsetCalculatorILi1EjESE_NS0_6memory12LoadWithCastILi1EEENSF_13StoreWithCastILi1EEEEEviT_T0_T2_T3_T4_T5_:
	.zero		580


//--------------------- .nv.constant0._ZN2at6native18elementwise_kernelILi128ELi2EZNS0_22gpu_kernel_impl_nocastINS0_13AUnaryFunctorIfffZZZNS0_15binary_internal21div_floor_kernel_cudaERNS_18TensorIteratorBaseEENKUlvE1_clEvENKUlvE0_clEvEUlffE_EEEEvS6_RKT_EUliE_EEviT1_ --------------------------
	.section	.nv.constant0._ZN2at6native18elementwise_kernelILi128ELi2EZNS0_22gpu_kernel_impl_nocastINS0_13AUnaryFunctorIfffZZZNS0_15binary_internal21div_floor_kernel_cudaERNS_18TensorIteratorBaseEENKUlvE1_clEvENKUlvE0_clEvEUlffE_EEEEvS6_RKT_EUliE_EEviT1_,"a",@progbits
	.sectionflags	@""
	.align	4
.nv.constant0._ZN2at6native18elementwise_kernelILi128ELi2EZNS0_22gpu_kernel_impl_nocastINS0_13AUnaryFunctorIfffZZZNS0_15binary_internal21div_floor_kernel_cudaERNS_18TensorIteratorBaseEENKUlvE1_clEvENKUlvE0_clEvEUlffE_EEEEvS6_RKT_EUliE_EEviT1_:
	.zero		1072


//--------------------- .nv.constant0._ZN2at6native27unrolled_elementwise_kernelINS0_13AUnaryFunctorIfffZZZNS0_15binary_internal21div_floor_kernel_cudaERNS_18TensorIteratorBaseEENKUlvE1_clEvENKUlvE0_clEvEUlffE_EESt5arrayIPcLm2EELi4E23TrivialOffsetCalculatorILi1EjESE_NS0_6memory15LoadWithoutCastENSF_16StoreWithoutCastEEEviT_T0_T2_T3_T4_T5_ --------------------------
	.section	.nv.constant0._ZN2at6native27unrolled_elementwise_kernelINS0_13AUnaryFunctorIfffZZZNS0_15binary_internal21div_floor_kernel_cudaERNS_18TensorIteratorBaseEENKUlvE1_clEvENKUlvE0_clEvEUlffE_EESt5arrayIPcLm2EELi4E23TrivialOffsetCalculatorILi1EjESE_NS0_6memory15LoadWithoutCastENSF_16StoreWithoutCastEEEviT_T0_T2_T3_T4_T5_,"a",@progbits
	.sectionflags	@""
	.align	4
.nv.constant0._ZN2at6native27unrolled_elementwise_kernelINS0_13AUnaryFunctorIfffZZZNS0_15binary_internal21div_floor_kernel_cudaERNS_18TensorIteratorBaseEENKUlvE1_clEvENKUlvE0_clEvEUlffE_EESt5arrayIPcLm2EELi4E23TrivialOffsetCalculatorILi1EjESE_NS0_6memory15LoadWithoutCastENSF_16StoreWithoutCastEEEviT_T0_T2_T3_T4_T5_:
	.zero		564


//--------------------- .nv.constant0._ZN2at6native29vectorized_elementwise_kernelILi2ENS0_13AUnaryFunctorIfffZZZNS0_15binary_internal21div_floor_kernel_cudaERNS_18TensorIteratorBaseEENKUlvE1_clEvENKUlvE0_clEvEUlffE_EESt5arrayIPcLm2EEEEviT0_T1_ --------------------------
	.section	.nv.constant0._ZN2at6native29vectorized_elementwise_kernelILi2ENS0_13AUnaryFunctorIfffZZZNS0_15binary_internal21div_floor_kernel_cudaERNS_18TensorIteratorBaseEENKUlvE1_clEvENKUlvE0_clEvEUlffE_EESt5arrayIPcLm2EEEEviT0_T1_,"a",@progbits
	.sectionflags	@""
	.align	4
.nv.constant0._ZN2at6native29vectorized_elementwise_kernelILi2ENS0_13AUnaryFunctorIfffZZZNS0_15binary_internal21div_floor_kernel_cudaERNS_18TensorIteratorBaseEENKUlvE1_clEvENKUlvE0_clEvEUlffE_EESt5arrayIPcLm2EEEEviT0_T1_:
	.zero		560


//--------------------- .nv.constant0._ZN2at6native29vectorized_elementwise_kernelILi4ENS0_13AUnaryFunctorIfffZZZNS0_15binary_internal21div_floor_kernel_cudaERNS_18TensorIteratorBaseEENKUlvE1_clEvENKUlvE0_clEvEUlffE_EESt5arrayIPcLm2EEEEviT0_T1_ --------------------------
	.section	.nv.constant0._ZN2at6native29vectorized_elementwise_kernelILi4ENS0_13AUnaryFunctorIfffZZZNS0_15binary_internal21div_floor_kernel_cudaERNS_18TensorIteratorBaseEENKUlvE1_clEvENKUlvE0_clEvEUlffE_EESt5arrayIPcLm2EEEEviT0_T1_,"a",@progbits
	.sectionflags	@""
	.align	4
.nv.constant0._ZN2at6native29vectorized_elementwise_kernelILi4ENS0_13AUnaryFunctorIfffZZZNS0_15binary_internal21div_floor_kernel_cudaERNS_18TensorIteratorBaseEENKUlvE1_clEvENKUlvE0_clEvEUlffE_EESt5arrayIPcLm2EEEEviT0_T1_:
	.zero		560


//--------------------- .nv.constant0._ZN2at6native29vectorized_elementwise_kernelILi8ENS0_13AUnaryFunctorIfffZZZNS0_15binary_internal21div_floor_kernel_cudaERNS_18TensorIteratorBaseEENKUlvE1_clEvENKUlvE0_clEvEUlffE_EESt5arrayIPcLm2EEEEviT0_T1_ --------------------------
	.section	.nv.constant0._ZN2at6native29vectorized_elementwise_kernelILi8ENS0_13AUnaryFunctorIfffZZZNS0_15binary_internal21div_floor_kernel_cudaERNS_18TensorIteratorBaseEENKUlvE1_clEvENKUlvE0_clEvEUlffE_EESt5arrayIPcLm2EEEEviT0_T1_,"a",@progbits
	.sectionflags	@""
	.align	4
.nv.constant0._ZN2at6native29vectorized_elementwise_kernelILi8ENS0_13AUnaryFunctorIfffZZZNS0_15binary_internal21div_floor_kernel_cudaERNS_18TensorIteratorBaseEENKUlvE1_clEvENKUlvE0_clEvEUlffE_EESt5arrayIPcLm2EEEEviT0_T1_:
	.zero		560


//--------------------- .nv.constant0._ZN2at6native18elementwise_kernelILi128ELi4EZNS0_15gpu_kernel_implINS0_13BinaryFunctorIdddZZZNS0_15binary_internal21div_floor_kernel_cudaERNS_18TensorIteratorBaseEENKUlvE1_clEvENKUlvE_clEvEUlddE_EEEEvS6_RKT_EUliE_EEviT1_ --------------------------
	.section	.nv.constant0._ZN2at6native18elementwise_kernelILi128ELi4EZNS0_15gpu_kernel_implINS0_13BinaryFunctorIdddZZZNS0_15binary_internal21div_floor_kernel_cudaERNS_18TensorIteratorBaseEENKUlvE1_clEvENKUlvE_clEvEUlddE_EEEEvS6_RKT_EUliE_EEviT1_,"a",@progbits
	.sectionflags	@""
	.align	4
.nv.constant0._ZN2at6native18elementwise_kernelILi128ELi4EZNS0_15gpu_kernel_implINS0_13BinaryFunctorIdddZZZNS0_15binary_internal21div_floor_kernel_cudaERNS_18TensorIteratorBaseEENKUlvE1_clEvENKUlvE_clEvEUlddE_EEEEvS6_RKT_EUliE_EEviT1_:
	.zero		1184


//--------------------- .nv.constant0._ZN2at6native27unrolled_elementwise_kernelINS0_13BinaryFunctorIdddZZZNS0_15binary_internal21div_floor_kernel_cudaERNS_18TensorIteratorBaseEENKUlvE1_clEvENKUlvE_clEvEUlddE_EESt5arrayIPcLm3EELi4E23TrivialOffsetCalculatorILi2EjESD_ILi1EjENS0_6memory12LoadWithCastILi2EEENSG_13StoreWithCastILi1EEEEEviT_T0_T2_T3_T4_T5_ --------------------------
	.section	.nv.constant0._ZN2at6native27unrolled_elementwise_kernelINS0_13BinaryFunctorIdddZZZNS0_15binary_internal21div_floor_kernel_cudaERNS_18TensorIteratorBaseEENKUlvE1_clEvENKUlvE_clEvEUlddE_EESt5arrayIPcLm3EELi4E23TrivialOffsetCalculatorILi2EjESD_ILi1EjENS0_6memory12LoadWithCastILi2EEENSG_13StoreWithCastILi1EEEEEviT_T0_T2_T3_T4_T5_,"a",@progbits
	.sectionflags	@""
	.align	4
.nv.constant0._ZN2at6native27unrolled_elementwise_kernelINS0_13BinaryFunctorIdddZZZNS0_15binary_internal21div_floor_kernel_cudaERNS_18TensorIteratorBaseEENKUlvE1_clEvENKUlvE_clEvEUlddE_EESt5arrayIPcLm3EELi4E23TrivialOffsetCalculatorILi2EjESD_ILi1EjENS0_6memory12LoadWithCastILi2EEENSG_13StoreWithCastILi1EEEEEviT_T0_T2_T3_T4_T5_:
	.zero		584


//--------------------- .nv.constant0._ZN2at6native18elementwise_kernelILi128ELi2EZNS0_22gpu_kernel_impl_nocastINS0_13BinaryFunctorIdddZZZNS0_15binary_internal21div_floor_kernel_cudaERNS_18TensorIteratorBaseEENKUlvE1_clEvENKUlvE_clEvEUlddE_EEEEvS6_RKT_EUliE_EEviT1_ --------------------------
	.section	.nv.constant0._ZN2at6native18elementwise_kernelILi128ELi2EZNS0_22gpu_kernel_impl_nocastINS0_13BinaryFunctorIdddZZZNS0_15binary_internal21div_floor_kernel_cudaERNS_18TensorIteratorBaseEENKUlvE1_clEvENKUlvE_clEvEUlddE_EEEEvS6_RKT_EUliE_EEviT1_,"a",@progbits
	.sectionflags	@""
	.align	4
.nv.constant0._ZN2at6native18elementwise_kernelILi128ELi2EZNS0_22gpu_kernel_impl_nocastINS0_13BinaryFunctorIdddZZZNS0_15binary_internal21div_floor_kernel_cudaERNS_18TensorIteratorBaseEENKUlvE1_clEvENKUlvE_clEvEUlddE_EEEEvS6_RKT_EUliE_EEviT1_:
	.zero		1184


//--------------------- .nv.constant0._ZN2at6native27unrolled_elementwise_kernelINS0_13BinaryFunctorIdddZZZNS0_15binary_internal21div_floor_kernel_cudaERNS_18TensorIteratorBaseEENKUlvE1_clEvENKUlvE_clEvEUlddE_EESt5arrayIPcLm3EELi4E23TrivialOffsetCalculatorILi2EjESD_ILi1EjENS0_6memory15LoadWithoutCastENSG_16StoreWithoutCastEEEviT_T0_T2_T3_T4_T5_ --------------------------
	.section	.nv.constant0._ZN2at6native27unrolled_elementwise_kernelINS0_13BinaryFunctorIdddZZZNS0_15binary_internal21div_floor_kernel_cudaERNS_18TensorIteratorBaseEENKUlvE1_clEvENKUlvE_clEvEUlddE_EESt5arrayIPcLm3EELi4E23TrivialOffsetCalculatorILi2EjESD_ILi1EjENS0_6memory15LoadWithoutCastENSG_16StoreWithoutCastEEEviT_T0_T2_T3_T4_T5_,"a",@progbits
	.sectionflags	@""
	.align	4
.nv.constant0._ZN2at6native27unrolled_elementwise_kernelINS0_13BinaryFunctorIdddZZZNS0_15binary_internal21div_floor_kernel_cudaERNS_18TensorIteratorBaseEENKUlvE1_clEvENKUlvE_clEvEUlddE_EESt5arrayIPcLm3EELi4E23TrivialOffsetCalculatorILi2EjESD_ILi1EjENS0_6memory15LoadWithoutCastENSG_16StoreWithoutCastEEEviT_T0_T2_T3_T4_T5_:
	.zero		564


//--------------------- .nv.constant0._ZN2at6native29vectorized_elementwise_kernelILi2ENS0_13BinaryFunctorIdddZZZNS0_15binary_internal21div_floor_kernel_cudaERNS_18TensorIteratorBaseEENKUlvE1_clEvENKUlvE_clEvEUlddE_EESt5arrayIPcLm3EEEEviT0_T1_ --------------------------
	.section	.nv.constant0._ZN2at6native29vectorized_elementwise_kernelILi2ENS0_13BinaryFunctorIdddZZZNS0_15binary_internal21div_floor_kernel_cudaERNS_18TensorIteratorBaseEENKUlvE1_clEvENKUlvE_clEvEUlddE_EESt5arrayIPcLm3EEEEviT0_T1_,"a",@progbits
	.sectionflags	@""
	.align	4
.nv.constant0._ZN2at6native29vectorized_elementwise_kernelILi2ENS0_13BinaryFunctorIdddZZZNS0_15binary_internal21div_floor_kernel_cudaERNS_18TensorIteratorBaseEENKUlvE1_clEvENKUlvE_clEvEUlddE_EESt5arrayIPcLm3EEEEviT0_T1_:
	.zero		560


//--------------------- .nv.constant0._ZN2at6native29vectorized_elementwise_kernelILi4ENS0_13BinaryFunctorIdddZZZNS0_15binary_internal21div_floor_kernel_cudaERNS_18TensorIteratorBaseEENKUlvE1_clEvENKUlvE_clEvEUlddE_EESt5arrayIPcLm3EEEEviT0_T1_ --------------------------
	.section	.nv.constant0._ZN2at6native29vectorized_elementwise_kernelILi4ENS0_13BinaryFunctorIdddZZZNS0_15binary_internal21div_floor_kernel_cudaERNS_18TensorIteratorBaseEENKUlvE1_clEvENKUlvE_clEvEUlddE_EESt5arrayIPcLm3EEEEviT0_T1_,"a",@progbits
	.sectionflags	@""
	.align	4
.nv.constant0._ZN2at6native29vectorized_elementwise_kernelILi4ENS0_13BinaryFunctorIdddZZZNS0_15binary_internal21div_floor_kernel_cudaERNS_18TensorIteratorBaseEENKUlvE1_clEvENKUlvE_clEvEUlddE_EESt5arrayIPcLm3EEEEviT0_T1_:
	.zero		560


//--------------------- .nv.constant0._ZN2at6native29vectorized_elementwise_kernelILi8ENS0_13BinaryFunctorIdddZZZNS0_15binary_internal21div_floor_kernel_cudaERNS_18TensorIteratorBaseEENKUlvE1_clEvENKUlvE_clEvEUlddE_EESt5arrayIPcLm3EEEEviT0_T1_ --------------------------
	.section	.nv.constant0._ZN2at6native29vectorized_elementwise_kernelILi8ENS0_13BinaryFunctorIdddZZZNS0_15binary_internal21div_floor_kernel_cudaERNS_18TensorIteratorBaseEENKUlvE1_clEvENKUlvE_clEvEUlddE_EESt5arrayIPcLm3EEEEviT0_T1_,"a",@progbits
	.sectionflags	@""
	.align	4
.nv.constant0._ZN2at6native29vectorized_elementwise_kernelILi8ENS0_13BinaryFunctorIdddZZZNS0_15binary_internal21div_floor_kernel_cudaERNS_18TensorIteratorBaseEENKUlvE1_clEvENKUlvE_clEvEUlddE_EESt5arrayIPcLm3EEEEviT0_T1_:
	.zero		560


//--------------------- .nv.constant0._ZN2at6native18elementwise_kernelILi128ELi4EZNS0_15gpu_kernel_implINS0_13BUnaryFunctorIdddZZZNS0_15binary_internal21div_floor_kernel_cudaERNS_18TensorIteratorBaseEENKUlvE1_clEvENKUlvE_clEvEUlddE_EEEEvS6_RKT_EUliE_EEviT1_ --------------------------
	.section	.nv.constant0._ZN2at6native18elementwise_kernelILi128ELi4EZNS0_15gpu_kernel_implINS0_13BUnaryFunctorIdddZZZNS0_15binary_internal21div_floor_kernel_cudaERNS_18TensorIteratorBaseEENKUlvE1_clEvENKUlvE_clEvEUlddE_EEEEvS6_RKT_EUliE_EEviT1_,"a",@progbits
	.sectionflags	@""
	.align	4
.nv.constant0._ZN2at6native18elementwise_kernelILi128ELi4EZNS0_15gpu_kernel_implINS0_13BUnaryFunctorIdddZZZNS0_15binary_internal21div_floor_kernel_cudaERNS_18TensorIteratorBaseEENKUlvE1_clEvENKUlvE_clEvEUlddE_EEEEvS6_RKT_EUliE_EEviT1_:
	.zero		1088


//--------------------- .nv.constant0._ZN2at6native27unrolled_elementwise_kernelINS0_13BUnaryFunctorIdddZZZNS0_15binary_internal21div_floor_kernel_cudaERNS_18TensorIteratorBaseEENKUlvE1_clEvENKUlvE_clEvEUlddE_EESt5arrayIPcLm2EELi4E23TrivialOffsetCalculatorILi1EjESE_NS0_6memory12LoadWithCastILi1EEENSF_13StoreWithCastILi1EEEEEviT_T0_T2_T3_T4_T5_ --------------------------
	.section	.nv.constant0._ZN2at6native27unrolled_elementwise_kernelINS0_13BUnaryFunctorIdddZZZNS0_15binary_internal21div_floor_kernel_cudaERNS_18TensorIteratorBaseEENKUlvE1_clEvENKUlvE_clEvEUlddE_EESt5arrayIPcLm2EELi4E23TrivialOffsetCalculatorILi1EjESE_NS0_6memory12LoadWithCastILi1EEENSF_13StoreWithCastILi1EEEEEviT_T0_T2_T3_T4_T5_,"a",@progbits
	.sectionflags	@""
	.align	4
.nv.constant0._ZN2at6native27unrolled_elementwise_kernelINS0_13BUnaryFunctorIdddZZZNS0_15binary_internal21div_floor_kernel_cudaERNS_18TensorIteratorBaseEENKUlvE1_clEvENKUlvE_clEvEUlddE_EESt5arrayIPcLm2EELi4E23TrivialOffsetCalculatorILi1EjESE_NS0_6memory12LoadWithCastILi1EEENSF_13StoreWithCastILi1EEEEEviT_T0_T2_T3_T4_T5_:
	.zero		588


//--------------------- .nv.constant0._ZN2at6native18elementwise_kernelILi128ELi2EZNS0_22gpu_kernel_impl_nocastINS0_13BUnaryFunctorIdddZZZNS0_15binary_internal21div_floor_kernel_cudaERNS_18TensorIteratorBaseEENKUlvE1_clEvENKUlvE_clEvEUlddE_EEEEvS6_RKT_EUliE_EEviT1_ --------------------------
	.section	.nv.constant0._ZN2at6native18elementwise_kernelILi128ELi2EZNS0_22gpu_kernel_impl_nocastINS0_13BUnaryFunctorIdddZZZNS0_15binary_internal21div_floor_kernel_cudaERNS_18TensorIteratorBaseEENKUlvE1_clEvENKUlvE_clEvEUlddE_EEEEvS6_RKT_EUliE_EEviT1_,"a",@progbits
	.sectionflags	@""
	.align	4
.nv.constant0._ZN2at6native18elementwise_kernelILi128ELi2EZNS0_22gpu_kernel_impl_nocastINS0_13BUnaryFunctorIdddZZZNS0_15binary_internal21div_floor_kernel_cudaERNS_18TensorIteratorBaseEENKUlvE1_clEvENKUlvE_clEvEUlddE_EEEEvS6_RKT_EUliE_EEviT1_:
	.zero		1080


//--------------------- .nv.constant0._ZN2at6native27unrolled_elementwise_kernelINS0_13BUnaryFunctorIdddZZZNS0_15binary_internal21div_floor_kernel_cudaERNS_18TensorIteratorBaseEENKUlvE1_clEvENKUlvE_clEvEUlddE_EESt5arrayIPcLm2EELi4E23TrivialOffsetCalculatorILi1EjESE_NS0_6memory15LoadWithoutCastENSF_16StoreWithoutCastEEEviT_T0_T2_T3_T4_T5_ --------------------------
	.section	.nv.constant0._ZN2at6native27unrolled_elementwise_kernelINS0_13BUnaryFunctorIdddZZZNS0_15binary_internal21div_floor_kernel_cudaERNS_18TensorIteratorBaseEENKUlvE1_clEvENKUlvE_clEvEUlddE_EESt5arrayIPcLm2EELi4E23TrivialOffsetCalculatorILi1EjESE_NS0_6memory15LoadWithoutCastENSF_16StoreWithoutCastEEEviT_T0_T2_T3_T4_T5_,"a",@progbits
	.sectionflags	@""
	.align	4
.nv.constant0._ZN2at6native27unrolled_elementwise_kernelINS0_13BUnaryFunctorIdddZZZNS0_15binary_internal21div_floor_kernel_cudaERNS_18TensorIteratorBaseEENKUlvE1_clEvENKUlvE_clEvEUlddE_EESt5arrayIPcLm2EELi4E23TrivialOffsetCalculatorILi1EjESE_NS0_6memory15LoadWithoutCastENSF_16StoreWithoutCastEEEviT_T0_T2_T3_T4_T5_:
	.zero		572


//--------------------- .nv.constant0._ZN2at6native29vectorized_elementwise_kernelILi2ENS0_13BUnaryFunctorIdddZZZNS0_15binary_internal21div_floor_kernel_cudaERNS_18TensorIteratorBaseEENKUlvE1_clEvENKUlvE_clEvEUlddE_EESt5arrayIPcLm2EEEEviT0_T1_ --------------------------
	.section	.nv.constant0._ZN2at6native29vectorized_elementwise_kernelILi2ENS0_13BUnaryFunctorIdddZZZNS0_15binary_internal21div_floor_kernel_cudaERNS_18TensorIteratorBaseEENKUlvE1_clEvENKUlvE_clEvEUlddE_EESt5arrayIPcLm2EEEEviT0_T1_,"a",@progbits
	.sectionflags	@""
	.align	4
.nv.constant0._ZN2at6native29vectorized_elementwise_kernelILi2ENS0_13BUnaryFunctorIdddZZZNS0_15binary_internal21div_floor_kernel_cudaERNS_18TensorIteratorBaseEENKUlvE1_clEvENKUlvE_clEvEUlddE_EESt5arrayIPcLm2EEEEviT0_T1_:
	.zero		568


//--------------------- .nv.constant0._ZN2at6native29vectorized_elementwise_kernelILi4ENS0_13BUnaryFunctorIdddZZZNS0_15binary_internal21div_floor_kernel_cudaERNS_18TensorIteratorBaseEENKUlvE1_clEvENKUlvE_clEvEUlddE_EESt5arrayIPcLm2EEEEviT0_T1_ --------------------------
	.section	.nv.constant0._ZN2at6native29vectorized_elementwise_kernelILi4ENS0_13BUnaryFunctorIdddZZZNS0_15binary_internal21div_floor_kernel_cudaERNS_18TensorIteratorBaseEENKUlvE1_clEvENKUlvE_clEvEUlddE_EESt5arrayIPcLm2EEEEviT0_T1_,"a",@progbits
	.sectionflags	@""
	.align	4
.nv.constant0._ZN2at6native29vectorized_elementwise_kernelILi4ENS0_13BUnaryFunctorIdddZZZNS0_15binary_internal21div_floor_kernel_cudaERNS_18TensorIteratorBaseEENKUlvE1_clEvENKUlvE_clEvEUlddE_EESt5arrayIPcLm2EEEEviT0_T1_:
	.zero		568


//--------------------- .nv.constant0._ZN2at6native29vectorized_elementwise_kernelILi8ENS0_13BUnaryFunctorIdddZZZNS0_15binary_internal21div_floor_kernel_cudaERNS_18TensorIteratorBaseEENKUlvE1_clEvENKUlvE_clEvEUlddE_EESt5arrayIPcLm2EEEEviT0_T1_ --------------------------
	.section	.nv.constant0._ZN2at6native29vectorized_elementwise_kernelILi8ENS0_13BUnaryFunctorIdddZZZNS0_15binary_internal21div_floor_kernel_cudaERNS_18TensorIteratorBaseEENKUlvE1_clEvENKUlvE_clEvEUlddE_EESt5arrayIPcLm2EEEEviT0_T1_,"a",@progbits
	.sectionflags	@""
	.align	4
.nv.constant0._ZN2at6native29vectorized_elementwise_kernelILi8ENS0_13BUnaryFunctorIdddZZZNS0_15binary_internal21div_floor_kernel_cudaERNS_18TensorIteratorBaseEENKUlvE1_clEvENKUlvE_clEvEUlddE_EESt5arrayIPcLm2EEEEviT0_T1_:
	.zero		568


//--------------------- .nv.constant0._ZN2at6native18elementwise_kernelILi128ELi4EZNS0_15gpu_kernel_implINS0_13AUnaryFunctorIdddZZZNS0_15binary_internal21div_floor_kernel_cudaERNS_18TensorIteratorBaseEENKUlvE1_clEvENKUlvE_clEvEUlddE_EEEEvS6_RKT_EUliE_EEviT1_ --------------------------
	.section	.nv.constant0._ZN2at6native18elementwise_kernelILi128ELi4EZNS0_15gpu_kernel_implINS0_13AUnaryFunctorIdddZZZNS0_15binary_internal21div_floor_kernel_cudaERNS_18TensorIteratorBaseEENKUlvE1_clEvENKUlvE_clEvEUlddE_EEEEvS6_RKT_EUliE_EEviT1_,"a",@progbits
	.sectionflags	@""
	.align	4
.nv.constant0._ZN2at6native18elementwise_kernelILi128ELi4EZNS0_15gpu_kernel_implINS0_13AUnaryFunctorIdddZZZNS0_15binary_internal21div_floor_kernel_cudaERNS_18TensorIteratorBaseEENKUlvE1_clEvENKUlvE_clEvEUlddE_EEEEvS6_RKT_EUliE_EEviT1_:
	.zero		1088


//--------------------- .nv.constant0._ZN2at6native27unrolled_elementwise_kernelINS0_13AUnaryFunctorIdddZZZNS0_15binary_internal21div_floor_kernel_cudaERNS_18TensorIteratorBaseEENKUlvE1_clEvENKUlvE_clEvEUlddE_EESt5arrayIPcLm2EELi4E23TrivialOffsetCalculatorILi1EjESE_NS0_6memory12LoadWithCastILi1EEENSF_13StoreWithCastILi1EEEEEviT_T0_T2_T3_T4_T5_ --------------------------
	.section	.nv.constant0._ZN2at6native27unrolled_elementwise_kernelINS0_13AUnaryFunctorIdddZZZNS0_15binary_internal21div_floor_kernel_cudaERNS_18TensorIteratorBaseEENKUlvE1_clEvENKUlvE_clEvEUlddE_EESt5arrayIPcLm2EELi4E23TrivialOffsetCalculatorILi1EjESE_NS0_6memory12LoadWithCastILi1EEENSF_13StoreWithCastILi1EEEEEviT_T0_T2_T3_T4_T5_,"a",@progbits
	.sectionflags	@""
	.align	4
.nv.constant0._ZN2at6native27unrolled_elementwise_kernelINS0_13AUnaryFunctorIdddZZZNS0_15binary_internal21div_floor_kernel_cudaERNS_18TensorIteratorBaseEENKUlvE1_clEvENKUlvE_clEvEUlddE_EESt5arrayIPcLm2EELi4E23TrivialOffsetCalculatorILi1EjESE_NS0_6memory12LoadWithCastILi1EEENSF_13StoreWithCastILi1EEEEEviT_T0_T2_T3_T4_T5_:
	.zero		588


//--------------------- .nv.constant0._ZN2at6native18elementwise_kernelILi128ELi2EZNS0_22gpu_kernel_impl_nocastINS0_13AUnaryFunctorIdddZZZNS0_15binary_internal21div_floor_kernel_cudaERNS_18TensorIteratorBaseEENKUlvE1_clEvENKUlvE_clEvEUlddE_EEEEvS6_RKT_EUliE_EEviT1_ --------------------------
	.section	.nv.constant0._ZN2at6native18elementwise_kernelILi128ELi2EZNS0_22gpu_kernel_impl_nocastINS0_13AUnaryFunctorIdddZZZNS0_15binary_internal21div_floor_kernel_cudaERNS_18TensorIteratorBaseEENKUlvE1_clEvENKUlvE_clEvEUlddE_EEEEvS6_RKT_EUliE_EEviT1_,"a",@progbits
	.sectionflags	@""
	.align	4
.nv.constant0._ZN2at6native18elementwise_kernelILi128ELi2EZNS0_22gpu_kernel_impl_nocastINS0_13AUnaryFunctorIdddZZZNS0_15binary_internal21div_floor_kernel_cudaERNS_18TensorIteratorBaseEENKUlvE1_clEvENKUlvE_clEvEUlddE_EEEEvS6_RKT_EUliE_EEviT1_:
	.zero		1080


//--------------------- .nv.constant0._ZN2at6native27unrolled_elementwise_kernelINS0_13AUnaryFunctorIdddZZZNS0_15binary_internal21div_floor_kernel_cudaERNS_18TensorIteratorBaseEENKUlvE1_clEvENKUlvE_clEvEUlddE_EESt5arrayIPcLm2EELi4E23TrivialOffsetCalculatorILi1EjESE_NS0_6memory15LoadWithoutCastENSF_16StoreWithoutCastEEEviT_T0_T2_T3_T4_T5_ --------------------------
	.section	.nv.constant0._ZN2at6native27unrolled_elementwise_kernelINS0_13AUnaryFunctorIdddZZZNS0_15binary_internal21div_floor_kernel_cudaERNS_18TensorIteratorBaseEENKUlvE1_clEvENKUlvE_clEvEUlddE_EESt5arrayIPcLm2EELi4E23TrivialOffsetCalculatorILi1EjESE_NS0_6memory15LoadWithoutCastENSF_16StoreWithoutCastEEEviT_T0_T2_T3_T4_T5_,"a",@progbits
	.sectionflags	@""
	.align	4
.nv.constant0._ZN2at6native27unrolled_elementwise_kernelINS0_13AUnaryFunctorIdddZZZNS0_15binary_internal21div_floor_kernel_cudaERNS_18TensorIteratorBaseEENKUlvE1_clEvENKUlvE_clEvEUlddE_EESt5arrayIPcLm2EELi4E23TrivialOffsetCalculatorILi1EjESE_NS0_6memory15LoadWithoutCastENSF_16StoreWithoutCastEEEviT_T0_T2_T3_T4_T5_:
	.zero		572


//--------------------- .nv.constant0._ZN2at6native29vectorized_elementwise_kernelILi2ENS0_13AUnaryFunctorIdddZZZNS0_15binary_internal21div_floor_kernel_cudaERNS_18TensorIteratorBaseEENKUlvE1_clEvENKUlvE_clEvEUlddE_EESt5arrayIPcLm2EEEEviT0_T1_ --------------------------
	.section	.nv.constant0._ZN2at6native29vectorized_elementwise_kernelILi2ENS0_13AUnaryFunctorIdddZZZNS0_15binary_internal21div_floor_kernel_cudaERNS_18TensorIteratorBaseEENKUlvE1_clEvENKUlvE_clEvEUlddE_EESt5arrayIPcLm2EEEEviT0_T1_,"a",@progbits
	.sectionflags	@""
	.align	4
.nv.constant0._ZN2at6native29vectorized_elementwise_kernelILi2ENS0_13AUnaryFunctorIdddZZZNS0_15binary_internal21div_floor_kernel_cudaERNS_18TensorIteratorBaseEENKUlvE1_clEvENKUlvE_clEvEUlddE_EESt5arrayIPcLm2EEEEviT0_T1_:
	.zero		568


//--------------------- .nv.constant0._ZN2at6native29vectorized_elementwise_kernelILi4ENS0_13AUnaryFunctorIdddZZZNS0_15binary_internal21div_floor_kernel_cudaERNS_18TensorIteratorBaseEENKUlvE1_clEvENKUlvE_clEvEUlddE_EESt5arrayIPcLm2EEEEviT0_T1_ --------------------------
	.section	.nv.constant0._ZN2at6native29vectorized_elementwise_kernelILi4ENS0_13AUnaryFunctorIdddZZZNS0_15binary_internal21div_floor_kernel_cudaERNS_18TensorIteratorBaseEENKUlvE1_clEvENKUlvE_clEvEUlddE_EESt5arrayIPcLm2EEEEviT0_T1_,"a",@progbits
	.sectionflags	@""
	.align	4
.nv.constant0._ZN2at6native29vectorized_elementwise_kernelILi4ENS0_13AUnaryFunctorIdddZZZNS0_15binary_internal21div_floor_kernel_cudaERNS_18TensorIteratorBaseEENKUlvE1_clEvENKUlvE_clEvEUlddE_EESt5arrayIPcLm2EEEEviT0_T1_:
	.zero		568


//--------------------- .nv.constant0._ZN2at6native29vectorized_elementwise_kernelILi8ENS0_13AUnaryFunctorIdddZZZNS0_15binary_internal21div_floor_kernel_cudaERNS_18TensorIteratorBaseEENKUlvE1_clEvENKUlvE_clEvEUlddE_EESt5arrayIPcLm2EEEEviT0_T1_ --------------------------
	.section	.nv.constant0._ZN2at6native29vectorized_elementwise_kernelILi8ENS0_13AUnaryFunctorIdddZZZNS0_15binary_internal21div_floor_kernel_cudaERNS_18TensorIteratorBaseEENKUlvE1_clEvENKUlvE_clEvEUlddE_EESt5arrayIPcLm2EEEEviT0_T1_,"a",@progbits
	.sectionflags	@""
	.align	4
.nv.constant0._ZN2at6native29vectorized_elementwise_kernelILi8ENS0_13AUnaryFunctorIdddZZZNS0_15binary_internal21div_floor_kernel_cudaERNS_18TensorIteratorBaseEENKUlvE1_clEvENKUlvE_clEvEUlddE_EESt5arrayIPcLm2EEEEviT0_T1_:
	.zero		568


//--------------------- .nv.constant0._ZN2at6native18elementwise_kernelILi128ELi4EZNS0_15gpu_kernel_implIZZZNS0_15binary_internal21div_floor_kernel_cudaERNS_18TensorIteratorBaseEENKUlvE0_clEvENKUlvE2_clEvEUlN3c108BFloat16EE_EEvS5_RKT_EUliE_EEviT1_ --------------------------
	.section	.nv.constant0._ZN2at6native18elementwise_kernelILi128ELi4EZNS0_15gpu_kernel_implIZZZNS0_15binary_internal21div_floor_kernel_cudaERNS_18TensorIteratorBaseEENKUlvE0_clEvENKUlvE2_clEvEUlN3c108BFloat16EE_EEvS5_RKT_EUliE_EEviT1_,"a",@progbits
	.sectionflags	@""
	.align	4
.nv.constant0._ZN2at6native18elementwise_kernelILi128ELi4EZNS0_15gpu_kernel_implIZZZNS0_15binary_internal21div_floor_kernel_cudaERNS_18TensorIteratorBaseEENKUlvE0_clEvENKUlvE2_clEvEUlN3c108BFloat16EE_EEvS5_RKT_EUliE_EEviT1_:
	.zero		1088


//--------------------- .nv.constant0._ZN2at6native27unrolled_elementwise_kernelIZZZNS0_15binary_internal21div_floor_kernel_cudaERNS_18TensorIteratorBaseEENKUlvE0_clEvENKUlvE2_clEvEUlN3c108BFloat16EE_St5arrayIPcLm2EELi4E23TrivialOffsetCalculatorILi1EjESE_NS0_6memory12LoadWithCastILi1EEENSF_13StoreWithCastILi1EEEEEviT_T0_T2_T3_T4_T5_ --------------------------
	.section	.nv.constant0._ZN2at6native27unrolled_elementwise_kernelIZZZNS0_15binary_internal21div_floor_kernel_cudaERNS_18TensorIteratorBaseEENKUlvE0_clEvENKUlvE2_clEvEUlN3c108BFloat16EE_St5arrayIPcLm2EELi4E23TrivialOffsetCalculatorILi1EjESE_NS0_6memory12LoadWithCastILi1EEENSF_13StoreWithCastILi1EEEEEviT_T0_T2_T3_T4_T5_,"a",@progbits
	.sectionflags	@""
	.align	4
.nv.constant0._ZN2at6native27unrolled_elementwise_kernelIZZZNS0_15binary_internal21div_floor_kernel_cudaERNS_18TensorIteratorBaseEENKUlvE0_clEvENKUlvE2_clEvEUlN3c108BFloat16EE_St5arrayIPcLm2EELi4E23TrivialOffsetCalculatorILi1EjESE_NS0_6memory12LoadWithCastILi1EEENSF_13StoreWithCastILi1EEEEEviT_T0_T2_T3_T4_T5_:
	.zero		588


//--------------------- .nv.constant0._ZN2at6native18elementwise_kernelILi128ELi4EZNS0_22gpu_kernel_impl_nocastIZZZNS0_15binary_internal21div_floor_kernel_cudaERNS_18TensorIteratorBaseEENKUlvE0_clEvENKUlvE2_clEvEUlN3c108BFloat16EE_EEvS5_RKT_EUliE_EEviT1_ --------------------------
	.section	.nv.constant0._ZN2at6native18elementwise_kernelILi128ELi4EZNS0_22gpu_kernel_impl_nocastIZZZNS0_15binary_internal21div_floor_kernel_cudaERNS_18TensorIteratorBaseEENKUlvE0_clEvENKUlvE2_clEvEUlN3c108BFloat16EE_EEvS5_RKT_EUliE_EEviT1_,"a",@progbits
	.sectionflags	@""
	.align	4
.nv.constant0._ZN2at6native18elementwise_kernelILi128ELi4EZNS0_22gpu_kernel_impl_nocastIZZZNS0_15binary_internal21div_floor_kernel_cudaERNS_18TensorIteratorBaseEENKUlvE0_clEvENKUlvE2_clEvEUlN3c108BFloat16EE_EEvS5_RKT_EUliE_EEviT1_:
	.zero		1080


//--------------------- .nv.constant0._ZN2at6native27unrolled_elementwise_kernelIZZZNS0_15binary_internal21div_floor_kernel_cudaERNS_18TensorIteratorBaseEENKUlvE0_clEvENKUlvE2_clEvEUlN3c108BFloat16EE_St5arrayIPcLm2EELi4E23TrivialOffsetCalculatorILi1EjESE_NS0_6memory15LoadWithoutCastENSF_16StoreWithoutCastEEEviT_T0_T2_T3_T4_T5_ --------------------------
	.section	.nv.constant0._ZN2at6native27unrolled_elementwise_kernelIZZZNS0_15binary_internal21div_floor_kernel_cudaERNS_18TensorIteratorBaseEENKUlvE0_clEvENKUlvE2_clEvEUlN3c108BFloat16EE_St5arrayIPcLm2EELi4E23TrivialOffsetCalculatorILi1EjESE_NS0_6memory15LoadWithoutCastENSF_16StoreWithoutCastEEEviT_T0_T2_T3_T4_T5_,"a",@progbits
	.sectionflags	@""
	.align	4
.nv.constant0._ZN2at6native27unrolled_elementwise_kernelIZZZNS0_15binary_internal21div_floor_kernel_cudaERNS_18TensorIteratorBaseEENKUlvE0_clEvENKUlvE2_clEvEUlN3c108BFloat16EE_St5arrayIPcLm2EELi4E23TrivialOffsetCalculatorILi1EjESE_NS0_6memory15LoadWithoutCastENSF_16StoreWithoutCastEEEviT_T0_T2_T3_T4_T5_:
	.zero		572


//--------------------- .nv.constant0._ZN2at6native29vectorized_elementwise_kernelILi2EZZZNS0_15binary_internal21div_floor_kernel_cudaERNS_18TensorIteratorBaseEENKUlvE0_clEvENKUlvE2_clEvEUlN3c108BFloat16EE_St5arrayIPcLm2EEEEviT0_T1_ --------------------------
	.section	.nv.constant0._ZN2at6native29vectorized_elementwise_kernelILi2EZZZNS0_15binary_internal21div_floor_kernel_cudaERNS_18TensorIteratorBaseEENKUlvE0_clEvENKUlvE2_clEvEUlN3c108BFloat16EE_St5arrayIPcLm2EEEEviT0_T1_,"a",@progbits
	.sectionflags	@""
	.align	4
.nv.constant0._ZN2at6native29vectorized_elementwise_kernelILi2EZZZNS0_15binary_internal21div_floor_kernel_cudaERNS_18TensorIteratorBaseEENKUlvE0_clEvENKUlvE2_clEvEUlN3c108BFloat16EE_St5arrayIPcLm2EEEEviT0_T1_:
	.zero		568


//--------------------- .nv.constant0._ZN2at6native29vectorized_elementwise_kernelILi4EZZZNS0_15binary_internal21div_floor_kernel_cudaERNS_18TensorIteratorBaseEENKUlvE0_clEvENKUlvE2_clEvEUlN3c108BFloat16EE_St5arrayIPcLm2EEEEviT0_T1_ --------------------------
	.section	.nv.constant0._ZN2at6native29vectorized_elementwise_kernelILi4EZZZNS0_15binary_internal21div_floor_kernel_cudaERNS_18TensorIteratorBaseEENKUlvE0_clEvENKUlvE2_clEvEUlN3c108BFloat16EE_St5arrayIPcLm2EEEEviT0_T1_,"a",@progbits
	.sectionflags	@""
	.align	4
.nv.constant0._ZN2at6native29vectorized_elementwise_kernelILi4EZZZNS0_15binary_internal21div_floor_kernel_cudaERNS_18TensorIteratorBaseEENKUlvE0_clEvENKUlvE2_clEvEUlN3c108BFloat16EE_St5arrayIPcLm2EEEEviT0_T1_:
	.zero		568


//--------------------- .nv.constant0._ZN2at6native29vectorized_elementwise_kernelILi8EZZZNS0_15binary_internal21div_floor_kernel_cudaERNS_18TensorIteratorBaseEENKUlvE0_clEvENKUlvE2_clEvEUlN3c108BFloat16EE_St5arrayIPcLm2EEEEviT0_T1_ --------------------------
	.section	.nv.constant0._ZN2at6native29vectorized_elementwise_kernelILi8EZZZNS0_15binary_internal21div_floor_kernel_cudaERNS_18TensorIteratorBaseEENKUlvE0_clEvENKUlvE2_clEvEUlN3c108BFloat16EE_St5arrayIPcLm2EEEEviT0_T1_,"a",@progbits
	.sectionflags	@""
	.align	4
.nv.constant0._ZN2at6native29vectorized_elementwise_kernelILi8EZZZNS0_15binary_internal21div_floor_kernel_cudaERNS_18TensorIteratorBaseEENKUlvE0_clEvENKUlvE2_clEvEUlN3c108BFloat16EE_St5arrayIPcLm2EEEEviT0_T1_:
	.zero		568


//--------------------- .nv.constant0._ZN2at6native18elementwise_kernelILi128ELi4EZNS0_15gpu_kernel_implIZZZNS0_15binary_internal21div_floor_kernel_cudaERNS_18TensorIteratorBaseEENKUlvE0_clEvENKUlvE1_clEvEUlN3c104HalfEE_EEvS5_RKT_EUliE_EEviT1_ --------------------------
	.section	.nv.constant0._ZN2at6native18elementwise_kernelILi128ELi4EZNS0_15gpu_kernel_implIZZZNS0_15binary_internal21div_floor_kernel_cudaERNS_18TensorIteratorBaseEENKUlvE0_clEvENKUlvE1_clEvEUlN3c104HalfEE_EEvS5_RKT_EUliE_EEviT1_,"a",@progbits
	.sectionflags	@""
	.align	4
.nv.constant0._ZN2at6native18elementwise_kernelILi128ELi4EZNS0_15gpu_kernel_implIZZZNS0_15binary_internal21div_floor_kernel_cudaERNS_18TensorIteratorBaseEENKUlvE0_clEvENKUlvE1_clEvEUlN3c104HalfEE_EEvS5_RKT_EUliE_EEviT1_:
	.zero		1088


//--------------------- .nv.constant0._ZN2at6native27unrolled_elementwise_kernelIZZZNS0_15binary_internal21div_floor_kernel_cudaERNS_18TensorIteratorBaseEENKUlvE0_clEvENKUlvE1_clEvEUlN3c104HalfEE_St5arrayIPcLm2EELi4E23TrivialOffsetCalculatorILi1EjESE_NS0_6memory12LoadWithCastILi1EEENSF_13StoreWithCastILi1EEEEEviT_T0_T2_T3_T4_T5_ --------------------------
	.section	.nv.constant0._ZN2at6native27unrolled_elementwise_kernelIZZZNS0_15binary_internal21div_floor_kernel_cudaERNS_18TensorIteratorBaseEENKUlvE0_clEvENKUlvE1_clEvEUlN3c104HalfEE_St5arrayIPcLm2EELi4E23TrivialOffsetCalculatorILi1EjESE_NS0_6memory12LoadWithCastILi1EEENSF_13StoreWithCastILi1EEEEEviT_T0_T2_T3_T4_T5_,"a",@progbits
	.sectionflags	@""
	.align	4
.nv.constant0._ZN2at6native27unrolled_elementwise_kernelIZZZNS0_15binary_internal21div_floor_kernel_cudaERNS_18TensorIteratorBaseEENKUlvE0_clEvENKUlvE1_clEvEUlN3c104HalfEE_St5arrayIPcLm2EELi4E23TrivialOffsetCalculatorILi1EjESE_NS0_6memory12LoadWithCastILi1EEENSF_13StoreWithCastILi1EEEEEviT_T0_T2_T3_T4_T5_:
	.zero		588


//--------------------- .nv.constant0._ZN2at6native18elementwise_kernelILi128ELi4EZNS0_22gpu_kernel_impl_nocastIZZZNS0_15binary_internal21div_floor_kernel_cudaERNS_18TensorIteratorBaseEENKUlvE0_clEvENKUlvE1_clEvEUlN3c104HalfEE_EEvS5_RKT_EUliE_EEviT1_ --------------------------
	.section	.nv.constant0._ZN2at6native18elementwise_kernelILi128ELi4EZNS0_22gpu_kernel_impl_nocastIZZZNS0_15binary_internal21div_floor_kernel_cudaERNS_18TensorIteratorBaseEENKUlvE0_clEvENKUlvE1_clEvEUlN3c104HalfEE_EEvS5_RKT_EUliE_EEviT1_,"a",@progbits
	.sectionflags	@""
	.align	4
.nv.constant0._ZN2at6native18elementwise_kernelILi128ELi4EZNS0_22gpu_kernel_impl_nocastIZZZNS0_15binary_internal21div_floor_kernel_cudaERNS_18TensorIteratorBaseEENKUlvE0_clEvENKUlvE1_clEvEUlN3c104HalfEE_EEvS5_RKT_EUliE_EEviT1_:
	.zero		1080


//--------------------- .nv.constant0._ZN2at6native27unrolled_elementwise_kernelIZZZNS0_15binary_internal21div_floor_kernel_cudaERNS_18TensorIteratorBaseEENKUlvE0_clEvENKUlvE1_clEvEUlN3c104HalfEE_St5arrayIPcLm2EELi4E23TrivialOffsetCalculatorILi1EjESE_NS0_6memory15LoadWithoutCastENSF_16StoreWithoutCastEEEviT_T0_T2_T3_T4_T5_ --------------------------
	.section	.nv.constant0._ZN2at6native27unrolled_elementwise_kernelIZZZNS0_15binary_internal21div_floor_kernel_cudaERNS_18TensorIteratorBaseEENKUlvE0_clEvENKUlvE1_clEvEUlN3c104HalfEE_St5arrayIPcLm2EELi4E23TrivialOffsetCalculatorILi1EjESE_NS0_6memory15LoadWithoutCastENSF_16StoreWithoutCastEEEviT_T0_T2_T3_T4_T5_,"a",@progbits
	.sectionflags	@""
	.align	4
.nv.constant0._ZN2at6native27unrolled_elementwise_kernelIZZZNS0_15binary_internal21div_floor_kernel_cudaERNS_18TensorIteratorBaseEENKUlvE0_clEvENKUlvE1_clEvEUlN3c104HalfEE_St5arrayIPcLm2EELi4E23TrivialOffsetCalculatorILi1EjESE_NS0_6memory15LoadWithoutCastENSF_16StoreWithoutCastEEEviT_T0_T2_T3_T4_T5_:
	.zero		572


//--------------------- .nv.constant0._ZN2at6native29vectorized_elementwise_kernelILi2EZZZNS0_15binary_internal21div_floor_kernel_cudaERNS_18TensorIteratorBaseEENKUlvE0_clEvENKUlvE1_clEvEUlN3c104HalfEE_St5arrayIPcLm2EEEEviT0_T1_ --------------------------
	.section	.nv.constant0._ZN2at6native29vectorized_elementwise_kernelILi2EZZZNS0_15binary_internal21div_floor_kernel_cudaERNS_18TensorIteratorBaseEENKUlvE0_clEvENKUlvE1_clEvEUlN3c104HalfEE_St5arrayIPcLm2EEEEviT0_T1_,"a",@progbits
	.sectionflags	@""
	.align	4
.nv.constant0._ZN2at6native29vectorized_elementwise_kernelILi2EZZZNS0_15binary_internal21div_floor_kernel_cudaERNS_18TensorIteratorBaseEENKUlvE0_clEvENKUlvE1_clEvEUlN3c104HalfEE_St5arrayIPcLm2EEEEviT0_T1_:
	.zero		568


//--------------------- .nv.constant0._ZN2at6native29vectorized_elementwise_kernelILi4EZZZNS0_15binary_internal21div_floor_kernel_cudaERNS_18TensorIteratorBaseEENKUlvE0_clEvENKUlvE1_clEvEUlN3c104HalfEE_St5arrayIPcLm2EEEEviT0_T1_ --------------------------
	.section	.nv.constant0._ZN2at6native29vectorized_elementwise_kernelILi4EZZZNS0_15binary_internal21div_floor_kernel_cudaERNS_18TensorIteratorBaseEENKUlvE0_clEvENKUlvE1_clEvEUlN3c104HalfEE_St5arrayIPcLm2EEEEviT0_T1_,"a",@progbits
	.sectionflags	@""
	.align	4
.nv.constant0._ZN2at6native29vectorized_elementwise_kernelILi4EZZZNS0_15binary_internal21div_floor_kernel_cudaERNS_18TensorIteratorBaseEENKUlvE0_clEvENKUlvE1_clEvEUlN3c104HalfEE_St5arrayIPcLm2EEEEviT0_T1_:
	.zero		568


//--------------------- .nv.constant0._ZN2at6native29vectorized_elementwise_kernelILi8EZZZNS0_15binary_internal21div_floor_kernel_cudaERNS_18TensorIteratorBaseEENKUlvE0_clEvENKUlvE1_clEvEUlN3c104HalfEE_St5arrayIPcLm2EEEEviT0_T1_ --------------------------
	.section	.nv.constant0._ZN2at6native29vectorized_elementwise_kernelILi8EZZZNS0_15binary_internal21div_floor_kernel_cudaERNS_18TensorIteratorBaseEENKUlvE0_clEvENKUlvE1_clEvEUlN3c104HalfEE_St5arrayIPcLm2EEEEviT0_T1_,"a",@progbits
	.sectionflags	@""
	.align	4
.nv.constant0._ZN2at6native29vectorized_elementwise_kernelILi8EZZZNS0_15binary_internal21div_floor_kernel_cudaERNS_18TensorIteratorBaseEENKUlvE0_clEvENKUlvE1_clEvEUlN3c104HalfEE_St5arrayIPcLm2EEEEviT0_T1_:
	.zero		568


//--------------------- .nv.constant0._ZN2at6native18elementwise_kernelILi128ELi4EZNS0_15gpu_kernel_implIZZZNS0_15binary_internal21div_floor_kernel_cudaERNS_18TensorIteratorBaseEENKUlvE0_clEvENKUlvE0_clEvEUlfE_EEvS5_RKT_EUliE_EEviT1_ --------------------------
	.section	.nv.constant0._ZN2at6native18elementwise_kernelILi128ELi4EZNS0_15gpu_kernel_implIZZZNS0_15binary_internal21div_floor_kernel_cudaERNS_18TensorIteratorBaseEENKUlvE0_clEvENKUlvE0_clEvEUlfE_EEvS5_RKT_EUliE_EEviT1_,"a",@progbits
	.sectionflags	@""
	.align	4
.nv.constant0._ZN2at6native18elementwise_kernelILi128ELi4EZNS0_15gpu_kernel_implIZZZNS0_15binary_internal21div_floor_kernel_cudaERNS_18TensorIteratorBaseEENKUlvE0_clEvENKUlvE0_clEvEUlfE_EEvS5_RKT_EUliE_EEviT1_:
	.zero		1088


//--------------------- .nv.constant0._ZN2at6native27unrolled_elementwise_kernelIZZZNS0_15binary_internal21div_floor_kernel_cudaERNS_18TensorIteratorBaseEENKUlvE0_clEvENKUlvE0_clEvEUlfE_St5arrayIPcLm2EELi4E23TrivialOffsetCalculatorILi1EjESC_NS0_6memory12LoadWithCastILi1EEENSD_13StoreWithCastILi1EEEEEviT_T0_T2_T3_T4_T5_ --------------------------
	.section	.nv.constant0._ZN2at6native27unrolled_elementwise_kernelIZZZNS0_15binary_internal21div_floor_kernel_cudaERNS_18TensorIteratorBaseEENKUlvE0_clEvENKUlvE0_clEvEUlfE_St5arrayIPcLm2EELi4E23TrivialOffsetCalculatorILi1EjESC_NS0_6memory12LoadWithCastILi1EEENSD_13StoreWithCastILi1EEEEEviT_T0_T2_T3_T4_T5_,"a",@progbits
	.sectionflags	@""
	.align	4
.nv.constant0._ZN2at6native27unrolled_elementwise_kernelIZZZNS0_15binary_internal21div_floor_kernel_cudaERNS_18TensorIteratorBaseEENKUlvE0_clEvENKUlvE0_clEvEUlfE_St5arrayIPcLm2EELi4E23TrivialOffsetCalculatorILi1EjESC_NS0_6memory12LoadWithCastILi1EEENSD_13StoreWithCastILi1EEEEEviT_T0_T2_T3_T4_T5_:
	.zero		588


//--------------------- .nv.constant0._ZN2at6native18elementwise_kernelILi128ELi2EZNS0_22gpu_kernel_impl_nocastIZZZNS0_15binary_internal21div_floor_kernel_cudaERNS_18TensorIteratorBaseEENKUlvE0_clEvENKUlvE0_clEvEUlfE_EEvS5_RKT_EUliE_EEviT1_ --------------------------
	.section	.nv.constant0._ZN2at6native18elementwise_kernelILi128ELi2EZNS0_22gpu_kernel_impl_nocastIZZZNS0_15binary_internal21div_floor_kernel_cudaERNS_18TensorIteratorBaseEENKUlvE0_clEvENKUlvE0_clEvEUlfE_EEvS5_RKT_EUliE_EEviT1_,"a",@progbits
	.sectionflags	@""
	.align	4
.nv.constant0._ZN2at6native18elementwise_kernelILi128ELi2EZNS0_22gpu_kernel_impl_nocastIZZZNS0_15binary_internal21div_floor_kernel_cudaERNS_18TensorIteratorBaseEENKUlvE0_clEvENKUlvE0_clEvEUlfE_EEvS5_RKT_EUliE_EEviT1_:
	.zero		1080


//--------------------- .nv.constant0._ZN2at6native27unrolled_elementwise_kernelIZZZNS0_15binary_internal21div_floor_kernel_cudaERNS_18TensorIteratorBaseEENKUlvE0_clEvENKUlvE0_clEvEUlfE_St5arrayIPcLm2EELi4E23TrivialOffsetCalculatorILi1EjESC_NS0_6memory15LoadWithoutCastENSD_16StoreWithoutCastEEEviT_T0_T2_T3_T4_T5_ --------------------------
	.section	.nv.constant0._ZN2at6native27unrolled_elementwise_kernelIZZZNS0_15binary_internal21div_floor_kernel_cudaERNS_18TensorIteratorBaseEENKUlvE0_clEvENKUlvE0_clEvEUlfE_St5arrayIPcLm2EELi4E23TrivialOffsetCalculatorILi1EjESC_NS0_6memory15LoadWithoutCastENSD_16StoreWithoutCastEEEviT_T0_T2_T3_T4_T5_,"a",@progbits
	.sectionflags	@""
	.align	4
.nv.constant0._ZN2at6native27unrolled_elementwise_kernelIZZZNS0_15binary_internal21div_floor_kernel_cudaERNS_18TensorIteratorBaseEENKUlvE0_clEvENKUlvE0_clEvEUlfE_St5arrayIPcLm2EELi4E23TrivialOffsetCalculatorILi1EjESC_NS0_6memory15LoadWithoutCastENSD_16StoreWithoutCastEEEviT_T0_T2_T3_T4_T5_:
	.zero		572


//--------------------- .nv.constant0._ZN2at6native29vectorized_elementwise_kernelILi2EZZZNS0_15binary_internal21div_floor_kernel_cudaERNS_18TensorIteratorBaseEENKUlvE0_clEvENKUlvE0_clEvEUlfE_St5arrayIPcLm2EEEEviT0_T1_ --------------------------
	.section	.nv.constant0._ZN2at6native29vectorized_elementwise_kernelILi2EZZZNS0_15binary_internal21div_floor_kernel_cudaERNS_18TensorIteratorBaseEENKUlvE0_clEvENKUlvE0_clEvEUlfE_St5arrayIPcLm2EEEEviT0_T1_,"a",@progbits
	.sectionflags	@""
	.align	4
.nv.constant0._ZN2at6native29vectorized_elementwise_kernelILi2EZZZNS0_15binary_internal21div_floor_kernel_cudaERNS_18TensorIteratorBaseEENKUlvE0_clEvENKUlvE0_clEvEUlfE_St5arrayIPcLm2EEEEviT0_T1_:
	.zero		568


//--------------------- .nv.constant0._ZN2at6native29vectorized_elementwise_kernelILi4EZZZNS0_15binary_internal21div_floor_kernel_cudaERNS_18TensorIteratorBaseEENKUlvE0_clEvENKUlvE0_clEvEUlfE_St5arrayIPcLm2EEEEviT0_T1_ --------------------------
	.section	.nv.constant0._ZN2at6native29vectorized_elementwise_kernelILi4EZZZNS0_15binary_internal21div_floor_kernel_cudaERNS_18TensorIteratorBaseEENKUlvE0_clEvENKUlvE0_clEvEUlfE_St5arrayIPcLm2EEEEviT0_T1_,"a",@progbits
	.sectionflags	@""
	.align	4
.nv.constant0._ZN2at6native29vectorized_elementwise_kernelILi4EZZZNS0_15binary_internal21div_floor_kernel_cudaERNS_18TensorIteratorBaseEENKUlvE0_clEvENKUlvE0_clEvEUlfE_St5arrayIPcLm2EEEEviT0_T1_:
	.zero		568


//--------------------- .nv.constant0._ZN2at6native29vectorized_elementwise_kernelILi8EZZZNS0_15binary_internal21div_floor_kernel_cudaERNS_18TensorIteratorBaseEENKUlvE0_clEvENKUlvE0_clEvEUlfE_St5arrayIPcLm2EEEEviT0_T1_ --------------------------
	.section	.nv.constant0._ZN2at6native29vectorized_elementwise_kernelILi8EZZZNS0_15binary_internal21div_floor_kernel_cudaERNS_18TensorIteratorBaseEENKUlvE0_clEvENKUlvE0_clEvEUlfE_St5arrayIPcLm2EEEEviT0_T1_,"a",@progbits
	.sectionflags	@""
	.align	4
.nv.constant0._ZN2at6native29vectorized_elementwise_kernelILi8EZZZNS0_15binary_internal21div_floor_kernel_cudaERNS_18TensorIteratorBaseEENKUlvE0_clEvENKUlvE0_clEvEUlfE_St5arrayIPcLm2EEEEviT0_T1_:
	.zero		568


//--------------------- .nv.constant0._ZN2at6native18elementwise_kernelILi128ELi4EZNS0_15gpu_kernel_implIZZZNS0_15binary_internal21div_floor_kernel_cudaERNS_18TensorIteratorBaseEENKUlvE0_clEvENKUlvE_clEvEUldE_EEvS5_RKT_EUliE_EEviT1_ --------------------------
	.section	.nv.constant0._ZN2at6native18elementwise_kernelILi128ELi4EZNS0_15gpu_kernel_implIZZZNS0_15binary_internal21div_floor_kernel_cudaERNS_18TensorIteratorBaseEENKUlvE0_clEvENKUlvE_clEvEUldE_EEvS5_RKT_EUliE_EEviT1_,"a",@progbits
	.sectionflags	@""
	.align	4
.nv.constant0._ZN2at6native18elementwise_kernelILi128ELi4EZNS0_15gpu_kernel_implIZZZNS0_15binary_internal21div_floor_kernel_cudaERNS_18TensorIteratorBaseEENKUlvE0_clEvENKUlvE_clEvEUldE_EEvS5_RKT_EUliE_EEviT1_:
	.zero		1096


//--------------------- .nv.constant0._ZN2at6native27unrolled_elementwise_kernelIZZZNS0_15binary_internal21div_floor_kernel_cudaERNS_18TensorIteratorBaseEENKUlvE0_clEvENKUlvE_clEvEUldE_St5arrayIPcLm2EELi4E23TrivialOffsetCalculatorILi1EjESC_NS0_6memory12LoadWithCastILi1EEENSD_13StoreWithCastILi1EEEEEviT_T0_T2_T3_T4_T5_ --------------------------
	.section	.nv.constant0._ZN2at6native27unrolled_elementwise_kernelIZZZNS0_15binary_internal21div_floor_kernel_cudaERNS_18TensorIteratorBaseEENKUlvE0_clEvENKUlvE_clEvEUldE_St5arrayIPcLm2EELi4E23TrivialOffsetCalculatorILi1EjESC_NS0_6memory12LoadWithCastILi1EEENSD_13StoreWithCastILi1EEEEEviT_T0_T2_T3_T4_T5_,"a",@progbits
	.sectionflags	@""
	.align	4
.nv.constant0._ZN2at6native27unrolled_elementwise_kernelIZZZNS0_15binary_internal21div_floor_kernel_cudaERNS_18TensorIteratorBaseEENKUlvE0_clEvENKUlvE_clEvEUldE_St5arrayIPcLm2EELi4E23TrivialOffsetCalculatorILi1EjESC_NS0_6memory12LoadWithCastILi1EEENSD_13StoreWithCastILi1EEEEEviT_T0_T2_T3_T4_T5_:
	.zero		596


//--------------------- .nv.constant0._ZN2at6native18elementwise_kernelILi128ELi2EZNS0_22gpu_kernel_impl_nocastIZZZNS0_15binary_internal21div_floor_kernel_cudaERNS_18TensorIteratorBaseEENKUlvE0_clEvENKUlvE_clEvEUldE_EEvS5_RKT_EUliE_EEviT1_ --------------------------
	.section	.nv.constant0._ZN2at6native18elementwise_kernelILi128ELi2EZNS0_22gpu_kernel_impl_nocastIZZZNS0_15binary_internal21div_floor_kernel_cudaERNS_18TensorIteratorBaseEENKUlvE0_clEvENKUlvE_clEvEUldE_EEvS5_RKT_EUliE_EEviT1_,"a",@progbits
	.sectionflags	@""
	.align	4
.nv.constant0._ZN2at6native18elementwise_kernelILi128ELi2EZNS0_22gpu_kernel_impl_nocastIZZZNS0_15binary_internal21div_floor_kernel_cudaERNS_18TensorIteratorBaseEENKUlvE0_clEvENKUlvE_clEvEUldE_EEvS5_RKT_EUliE_EEviT1_:
	.zero		1088


//--------------------- .nv.constant0._ZN2at6native27unrolled_elementwise_kernelIZZZNS0_15binary_internal21div_floor_kernel_cudaERNS_18TensorIteratorBaseEENKUlvE0_clEvENKUlvE_clEvEUldE_St5arrayIPcLm2EELi4E23TrivialOffsetCalculatorILi1EjESC_NS0_6memory15LoadWithoutCastENSD_16StoreWithoutCastEEEviT_T0_T2_T3_T4_T5_ --------------------------
	.section	.nv.constant0._ZN2at6native27unrolled_elementwise_kernelIZZZNS0_15binary_internal21div_floor_kernel_cudaERNS_18TensorIteratorBaseEENKUlvE0_clEvENKUlvE_clEvEUldE_St5arrayIPcLm2EELi4E23TrivialOffsetCalculatorILi1EjESC_NS0_6memory15LoadWithoutCastENSD_16StoreWithoutCastEEEviT_T0_T2_T3_T4_T5_,"a",@progbits
	.sectionflags	@""
	.align	4
.nv.constant0._ZN2at6native27unrolled_elementwise_kernelIZZZNS0_15binary_internal21div_floor_kernel_cudaERNS_18TensorIteratorBaseEENKUlvE0_clEvENKUlvE_clEvEUldE_St5arrayIPcLm2EELi4E23TrivialOffsetCalculatorILi1EjESC_NS0_6memory15LoadWithoutCastENSD_16StoreWithoutCastEEEviT_T0_T2_T3_T4_T5_:
	.zero		580


//--------------------- .nv.constant0._ZN2at6native29vectorized_elementwise_kernelILi2EZZZNS0_15binary_internal21div_floor_kernel_cudaERNS_18TensorIteratorBaseEENKUlvE0_clEvENKUlvE_clEvEUldE_St5arrayIPcLm2EEEEviT0_T1_ --------------------------
	.section	.nv.constant0._ZN2at6native29vectorized_elementwise_kernelILi2EZZZNS0_15binary_internal21div_floor_kernel_cudaERNS_18TensorIteratorBaseEENKUlvE0_clEvENKUlvE_clEvEUldE_St5arrayIPcLm2EEEEviT0_T1_,"a",@progbits
	.sectionflags	@""
	.align	4
.nv.constant0._ZN2at6native29vectorized_elementwise_kernelILi2EZZZNS0_15binary_internal21div_floor_kernel_cudaERNS_18TensorIteratorBaseEENKUlvE0_clEvENKUlvE_clEvEUldE_St5arrayIPcLm2EEEEviT0_T1_:
	.zero		576


//--------------------- .nv.constant0._ZN2at6native29vectorized_elementwise_kernelILi4EZZZNS0_15binary_internal21div_floor_kernel_cudaERNS_18TensorIteratorBaseEENKUlvE0_clEvENKUlvE_clEvEUldE_St5arrayIPcLm2EEEEviT0_T1_ --------------------------
	.section	.nv.constant0._ZN2at6native29vectorized_elementwise_kernelILi4EZZZNS0_15binary_internal21div_floor_kernel_cudaERNS_18TensorIteratorBaseEENKUlvE0_clEvENKUlvE_clEvEUldE_St5arrayIPcLm2EEEEviT0_T1_,"a",@progbits
	.sectionflags	@""
	.align	4
.nv.constant0._ZN2at6native29vectorized_elementwise_kernelILi4EZZZNS0_15binary_internal21div_floor_kernel_cudaERNS_18TensorIteratorBaseEENKUlvE0_clEvENKUlvE_clEvEUldE_St5arrayIPcLm2EEEEviT0_T1_:
	.zero		576


//--------------------- .nv.constant0._ZN2at6native29vectorized_elementwise_kernelILi8EZZZNS0_15binary_internal21div_floor_kernel_cudaERNS_18TensorIteratorBaseEENKUlvE0_clEvENKUlvE_clEvEUldE_St5arrayIPcLm2EEEEviT0_T1_ --------------------------
	.section	.nv.constant0._ZN2at6native29vectorized_elementwise_kernelILi8EZZZNS0_15binary_internal21div_floor_kernel_cudaERNS_18TensorIteratorBaseEENKUlvE0_clEvENKUlvE_clEvEUldE_St5arrayIPcLm2EEEEviT0_T1_,"a",@progbits
	.sectionflags	@""
	.align	4
.nv.constant0._ZN2at6native29vectorized_elementwise_kernelILi8EZZZNS0_15binary_internal21div_floor_kernel_cudaERNS_18TensorIteratorBaseEENKUlvE0_clEvENKUlvE_clEvEUldE_St5arrayIPcLm2EEEEviT0_T1_:
	.zero		576


//--------------------- .nv.constant0._ZN2at6native18elementwise_kernelILi128ELi4EZNS0_15gpu_kernel_implINS0_13BinaryFunctorIsssZZZNS0_15binary_internal21div_floor_kernel_cudaERNS_18TensorIteratorBaseEENKUlvE_clEvENKUlvE3_clEvEUlssE_EEEEvS6_RKT_EUliE_EEviT1_ --------------------------
	.section	.nv.constant0._ZN2at6native18elementwise_kernelILi128ELi4EZNS0_15gpu_kernel_implINS0_13BinaryFunctorIsssZZZNS0_15binary_internal21div_floor_kernel_cudaERNS_18TensorIteratorBaseEENKUlvE_clEvENKUlvE3_clEvEUlssE_EEEEvS6_RKT_EUliE_EEviT1_,"a",@progbits
	.sectionflags	@""
	.align	4
.nv.constant0._ZN2at6native18elementwise_kernelILi128ELi4EZNS0_15gpu_kernel_implINS0_13BinaryFunctorIsssZZZNS0_15binary_internal21div_floor_kernel_cudaERNS_18TensorIteratorBaseEENKUlvE_clEvENKUlvE3_clEvEUlssE_EEEEvS6_RKT_EUliE_EEviT1_:
	.zero		1184


//--------------------- .nv.constant0._ZN2at6native27unrolled_elementwise_kernelINS0_13BinaryFunctorIsssZZZNS0_15binary_internal21div_floor_kernel_cudaERNS_18TensorIteratorBaseEENKUlvE_clEvENKUlvE3_clEvEUlssE_EESt5arrayIPcLm3EELi4E23TrivialOffsetCalculatorILi2EjESD_ILi1EjENS0_6memory12LoadWithCastILi2EEENSG_13StoreWithCastILi1EEEEEviT_T0_T2_T3_T4_T5_ --------------------------
	.section	.nv.constant0._ZN2at6native27unrolled_elementwise_kernelINS0_13BinaryFunctorIsssZZZNS0_15binary_internal21div_floor_kernel_cudaERNS_18TensorIteratorBaseEENKUlvE_clEvENKUlvE3_clEvEUlssE_EESt5arrayIPcLm3EELi4E23TrivialOffsetCalculatorILi2EjESD_ILi1EjENS0_6memory12LoadWithCastILi2EEENSG_13StoreWithCastILi1EEEEEviT_T0_T2_T3_T4_T5_,"a",@progbits
	.sectionflags	@""
	.align	4
.nv.constant0._ZN2at6native27unrolled_elementwise_kernelINS0_13BinaryFunctorIsssZZZNS0_15binary_internal21div_floor_kernel_cudaERNS_18TensorIteratorBaseEENKUlvE_clEvENKUlvE3_clEvEUlssE_EESt5arrayIPcLm3EELi4E23TrivialOffsetCalculatorILi2EjESD_ILi1EjENS0_6memory12LoadWithCastILi2EEENSG_13StoreWithCastILi1EEEEEviT_T0_T2_T3_T4_T5_:
	.zero		584


//--------------------- .nv.constant0._ZN2at6native18elementwise_kernelILi128ELi4EZNS0_22gpu_kernel_impl_nocastINS0_13BinaryFunctorIsssZZZNS0_15binary_internal21div_floor_kernel_cudaERNS_18TensorIteratorBaseEENKUlvE_clEvENKUlvE3_clEvEUlssE_EEEEvS6_RKT_EUliE_EEviT1_ --------------------------
	.section	.nv.constant0._ZN2at6native18elementwise_kernelILi128ELi4EZNS0_22gpu_kernel_impl_nocastINS0_13BinaryFunctorIsssZZZNS0_15binary_internal21div_floor_kernel_cudaERNS_18TensorIteratorBaseEENKUlvE_clEvENKUlvE3_clEvEUlssE_EEEEvS6_RKT_EUliE_EEviT1_,"a",@progbits
	.sectionflags	@""
	.align	4
.nv.constant0._ZN2at6native18elementwise_kernelILi128ELi4EZNS0_22gpu_kernel_impl_nocastINS0_13BinaryFunctorIsssZZZNS0_15binary_internal21div_floor_kernel_cudaERNS_18TensorIteratorBaseEENKUlvE_clEvENKUlvE3_clEvEUlssE_EEEEvS6_RKT_EUliE_EEviT1_:
	.zero		1184


//--------------------- .nv.constant0._ZN2at6native27unrolled_elementwise_kernelINS0_13BinaryFunctorIsssZZZNS0_15binary_internal21div_floor_kernel_cudaERNS_18TensorIteratorBaseEENKUlvE_clEvENKUlvE3_clEvEUlssE_EESt5arrayIPcLm3EELi4E23TrivialOffsetCalculatorILi2EjESD_ILi1EjENS0_6memory15LoadWithoutCastENSG_16StoreWithoutCastEEEviT_T0_T2_T3_T4_T5_ --------------------------
	.section	.nv.constant0._ZN2at6native27unrolled_elementwise_kernelINS0_13BinaryFunctorIsssZZZNS0_15binary_internal21div_floor_kernel_cudaERNS_18TensorIteratorBaseEENKUlvE_clEvENKUlvE3_clEvEUlssE_EESt5arrayIPcLm3EELi4E23TrivialOffsetCalculatorILi2EjESD_ILi1EjENS0_6memory15LoadWithoutCastENSG_16StoreWithoutCastEEEviT_T0_T2_T3_T4_T5_,"a",@progbits
	.sectionflags	@""
	.align	4
.nv.constant0._ZN2at6native27unrolled_elementwise_kernelINS0_13BinaryFunctorIsssZZZNS0_15binary_internal21div_floor_kernel_cudaERNS_18TensorIteratorBaseEENKUlvE_clEvENKUlvE3_clEvEUlssE_EESt5arrayIPcLm3EELi4E23TrivialOffsetCalculatorILi2EjESD_ILi1EjENS0_6memory15LoadWithoutCastENSG_16StoreWithoutCastEEEviT_T0_T2_T3_T4_T5_:
	.zero		564


//--------------------- .nv.constant0._ZN2at6native29vectorized_elementwise_kernelILi2ENS0_13BinaryFunctorIsssZZZNS0_15binary_internal21div_floor_kernel_cudaERNS_18TensorIteratorBaseEENKUlvE_clEvENKUlvE3_clEvEUlssE_EESt5arrayIPcLm3EEEEviT0_T1_ --------------------------
	.section	.nv.constant0._ZN2at6native29vectorized_elementwise_kernelILi2ENS0_13BinaryFunctorIsssZZZNS0_15binary_internal21div_floor_kernel_cudaERNS_18TensorIteratorBaseEENKUlvE_clEvENKUlvE3_clEvEUlssE_EESt5arrayIPcLm3EEEEviT0_T1_,"a",@progbits
	.sectionflags	@""
	.align	4
.nv.constant0._ZN2at6native29vectorized_elementwise_kernelILi2ENS0_13BinaryFunctorIsssZZZNS0_15binary_internal21div_floor_kernel_cudaERNS_18TensorIteratorBaseEENKUlvE_clEvENKUlvE3_clEvEUlssE_EESt5arrayIPcLm3EEEEviT0_T1_:
	.zero		560


//--------------------- .nv.constant0._ZN2at6native29vectorized_elementwise_kernelILi4ENS0_13BinaryFunctorIsssZZZNS0_15binary_internal21div_floor_kernel_cudaERNS_18TensorIteratorBaseEENKUlvE_clEvENKUlvE3_clEvEUlssE_EESt5arrayIPcLm3EEEEviT0_T1_ --------------------------
	.section	.nv.constant0._ZN2at6native29vectorized_elementwise_kernelILi4ENS0_13BinaryFunctorIsssZZZNS0_15binary_internal21div_floor_kernel_cudaERNS_18TensorIteratorBaseEENKUlvE_clEvENKUlvE3_clEvEUlssE_EESt5arrayIPcLm3EEEEviT0_T1_,"a",@progbits
	.sectionflags	@""
	.align	4
.nv.constant0._ZN2at6native29vectorized_elementwise_kernelILi4ENS0_13BinaryFunctorIsssZZZNS0_15binary_internal21div_floor_kernel_cudaERNS_18TensorIteratorBaseEENKUlvE_clEvENKUlvE3_clEvEUlssE_EESt5arrayIPcLm3EEEEviT0_T1_:
	.zero		560


//--------------------- .nv.constant0._ZN2at6native29vectorized_elementwise_kernelILi8ENS0_13BinaryFunctorIsssZZZNS0_15binary_internal21div_floor_kernel_cudaERNS_18TensorIteratorBaseEENKUlvE_clEvENKUlvE3_clEvEUlssE_EESt5arrayIPcLm3EEEEviT0_T1_ --------------------------
	.section	.nv.constant0._ZN2at6native29vectorized_elementwise_kernelILi8ENS0_13BinaryFunctorIsssZZZNS0_15binary_internal21div_floor_kernel_cudaERNS_18TensorIteratorBaseEENKUlvE_clEvENKUlvE3_clEvEUlssE_EESt5arrayIPcLm3EEEEviT0_T1_,"a",@progbits
	.sectionflags	@""
	.align	4
.nv.constant0._ZN2at6native29vectorized_elementwise_kernelILi8ENS0_13BinaryFunctorIsssZZZNS0_15binary_internal21div_floor_kernel_cudaERNS_18TensorIteratorBaseEENKUlvE_clEvENKUlvE3_clEvEUlssE_EESt5arrayIPcLm3EEEEviT0_T1_:
	.zero		560


//--------------------- .nv.constant0._ZN2at6native18elementwise_kernelILi128ELi4EZNS0_15gpu_kernel_implINS0_13BUnaryFunctorIsssZZZNS0_15binary_internal21div_floor_kernel_cudaERNS_18TensorIteratorBaseEENKUlvE_clEvENKUlvE3_clEvEUlssE_EEEEvS6_RKT_EUliE_EEviT1_ --------------------------
	.section	.nv.constant0._ZN2at6native18elementwise_kernelILi128ELi4EZNS0_15gpu_kernel_implINS0_13BUnaryFunctorIsssZZZNS0_15binary_internal21div_floor_kernel_cudaERNS_18TensorIteratorBaseEENKUlvE_clEvENKUlvE3_clEvEUlssE_EEEEvS6_RKT_EUliE_EEviT1_,"a",@progbits
	.sectionflags	@""
	.align	4
.nv.constant0._ZN2at6native18elementwise_kernelILi128ELi4EZNS0_15gpu_kernel_implINS0_13BUnaryFunctorIsssZZZNS0_15binary_internal21div_floor_kernel_cudaERNS_18TensorIteratorBaseEENKUlvE_clEvENKUlvE3_clEvEUlssE_EEEEvS6_RKT_EUliE_EEviT1_:
	.zero		1072


//--------------------- .nv.constant0._ZN2at6native27unrolled_elementwise_kernelINS0_13BUnaryFunctorIsssZZZNS0_15binary_internal21div_floor_kernel_cudaERNS_18TensorIteratorBaseEENKUlvE_clEvENKUlvE3_clEvEUlssE_EESt5arrayIPcLm2EELi4E23TrivialOffsetCalculatorILi1EjESE_NS0_6memory12LoadWithCastILi1EEENSF_13StoreWithCastILi1EEEEEviT_T0_T2_T3_T4_T5_ --------------------------
	.section	.nv.constant0._ZN2at6native27unrolled_elementwise_kernelINS0_13BUnaryFunctorIsssZZZNS0_15binary_internal21div_floor_kernel_cudaERNS_18TensorIteratorBaseEENKUlvE_clEvENKUlvE3_clEvEUlssE_EESt5arrayIPcLm2EELi4E23TrivialOffsetCalculatorILi1EjESE_NS0_6memory12LoadWithCastILi1EEENSF_13StoreWithCastILi1EEEEEviT_T0_T2_T3_T4_T5_,"a",@progbits
	.sectionflags	@""
	.align	4
.nv.constant0._ZN2at6native27unrolled_elementwise_kernelINS0_13BUnaryFunctorIsssZZZNS0_15binary_internal21div_floor_kernel_cudaERNS_18TensorIteratorBaseEENKUlvE_clEvENKUlvE3_clEvEUlssE_EESt5arrayIPcLm2EELi4E23TrivialOffsetCalculatorILi1EjESE_NS0_6memory12LoadWithCastILi1EEENSF_13StoreWithCastILi1EEEEEviT_T0_T2_T3_T4_T5_:
	.zero		572


//--------------------- .nv.constant0._ZN2at6native18elementwise_kernelILi128ELi4EZNS0_22gpu_kernel_impl_nocastINS0_13BUnaryFunctorIsssZZZNS0_15binary_internal21div_floor_kernel_cudaERNS_18TensorIteratorBaseEENKUlvE_clEvENKUlvE3_clEvEUlssE_EEEEvS6_RKT_EUliE_EEviT1_ --------------------------
	.section	.nv.constant0._ZN2at6native18elementwise_kernelILi128ELi4EZNS0_22gpu_kernel_impl_nocastINS0_13BUnaryFunctorIsssZZZNS0_15binary_internal21div_floor_kernel_cudaERNS_18TensorIteratorBaseEENKUlvE_clEvENKUlvE3_clEvEUlssE_EEEEvS6_RKT_EUliE_EEviT1_,"a",@progbits
	.sectionflags	@""
	.align	4
.nv.constant0._ZN2at6native18elementwise_kernelILi128ELi4EZNS0_22gpu_kernel_impl_nocastINS0_13BUnaryFunctorIsssZZZNS0_15binary_internal21div_floor_kernel_cudaERNS_18TensorIteratorBaseEENKUlvE_clEvENKUlvE3_clEvEUlssE_EEEEvS6_RKT_EUliE_EEviT1_:
	.zero		1072


//--------------------- .nv.constant0._ZN2at6native27unrolled_elementwise_kernelINS0_13BUnaryFunctorIsssZZZNS0_15binary_internal21div_floor_kernel_cudaERNS_18TensorIteratorBaseEENKUlvE_clEvENKUlvE3_clEvEUlssE_EESt5arrayIPcLm2EELi4E23TrivialOffsetCalculatorILi1EjESE_NS0_6memory15LoadWithoutCastENSF_16StoreWithoutCastEEEviT_T0_T2_T3_T4_T5_ --------------------------
	.section	.nv.constant0._ZN2at6native27unrolled_elementwise_kernelINS0_13BUnaryFunctorIsssZZZNS0_15binary_internal21div_floor_kernel_cudaERNS_18TensorIteratorBaseEENKUlvE_clEvENKUlvE3_clEvEUlssE_EESt5arrayIPcLm2EELi4E23TrivialOffsetCalculatorILi1EjESE_NS0_6memory15LoadWithoutCastENSF_16StoreWithoutCastEEEviT_T0_T2_T3_T4_T5_,"a",@progbits
	.sectionflags	@""
	.align	4
.nv.constant0._ZN2at6native27unrolled_elementwise_kernelINS0_13BUnaryFunctorIsssZZZNS0_15binary_internal21div_floor_kernel_cudaERNS_18TensorIteratorBaseEENKUlvE_clEvENKUlvE3_clEvEUlssE_EESt5arrayIPcLm2EELi4E23TrivialOffsetCalculatorILi1EjESE_NS0_6memory15LoadWithoutCastENSF_16StoreWithoutCastEEEviT_T0_T2_T3_T4_T5_:
	.zero		556


//--------------------- .nv.constant0._ZN2at6native29vectorized_elementwise_kernelILi2ENS0_13BUnaryFunctorIsssZZZNS0_15binary_internal21div_floor_kernel_cudaERNS_18TensorIteratorBaseEENKUlvE_clEvENKUlvE3_clEvEUlssE_EESt5arrayIPcLm2EEEEviT0_T1_ --------------------------
	.section	.nv.constant0._ZN2at6native29vectorized_elementwise_kernelILi2ENS0_13BUnaryFunctorIsssZZZNS0_15binary_internal21div_floor_kernel_cudaERNS_18TensorIteratorBaseEENKUlvE_clEvENKUlvE3_clEvEUlssE_EESt5arrayIPcLm2EEEEviT0_T1_,"a",@progbits
	.sectionflags	@""
	.align	4
.nv.constant0._ZN2at6native29vectorized_elementwise_kernelILi2ENS0_13BUnaryFunctorIsssZZZNS0_15binary_internal21div_floor_kernel_cudaERNS_18TensorIteratorBaseEENKUlvE_clEvENKUlvE3_clEvEUlssE_EESt5arrayIPcLm2EEEEviT0_T1_:
	.zero		552


//--------------------- .nv.constant0._ZN2at6native29vectorized_elementwise_kernelILi4ENS0_13BUnaryFunctorIsssZZZNS0_15binary_internal21div_floor_kernel_cudaERNS_18TensorIteratorBaseEENKUlvE_clEvENKUlvE3_clEvEUlssE_EESt5arrayIPcLm2EEEEviT0_T1_ --------------------------
	.section	.nv.constant0._ZN2at6native29vectorized_elementwise_kernelILi4ENS0_13BUnaryFunctorIsssZZZNS0_15binary_internal21div_floor_kernel_cudaERNS_18TensorIteratorBaseEENKUlvE_clEvENKUlvE3_clEvEUlssE_EESt5arrayIPcLm2EEEEviT0_T1_,"a",@progbits
	.sectionflags	@""
	.align	4
.nv.constant0._ZN2at6native29vectorized_elementwise_kernelILi4ENS0_13BUnaryFunctorIsssZZZNS0_15binary_internal21div_floor_kernel_cudaERNS_18TensorIteratorBaseEENKUlvE_clEvENKUlvE3_clEvEUlssE_EESt5arrayIPcLm2EEEEviT0_T1_:
	.zero		552


//--------------------- .nv.constant0._ZN2at6native29vectorized_elementwise_kernelILi8ENS0_13BUnaryFunctorIsssZZZNS0_15binary_internal21div_floor_kernel_cudaERNS_18TensorIteratorBaseEENKUlvE_clEvENKUlvE3_clEvEUlssE_EESt5arrayIPcLm2EEEEviT0_T1_ --------------------------
	.section	.nv.constant0._ZN2at6native29vectorized_elementwise_kernelILi8ENS0_13BUnaryFunctorIsssZZZNS0_15binary_internal21div_floor_kernel_cudaERNS_18TensorIteratorBaseEENKUlvE_clEvENKUlvE3_clEvEUlssE_EESt5arrayIPcLm2EEEEviT0_T1_,"a",@progbits
	.sectionflags	@""
	.align	4
.nv.constant0._ZN2at6native29vectorized_elementwise_kernelILi8ENS0_13BUnaryFunctorIsssZZZNS0_15binary_internal21div_floor_kernel_cudaERNS_18TensorIteratorBaseEENKUlvE_clEvENKUlvE3_clEvEUlssE_EESt5arrayIPcLm2EEEEviT0_T1_:
	.zero		552


//--------------------- .nv.constant0._ZN2at6native18elementwise_kernelILi128ELi4EZNS0_15gpu_kernel_implINS0_13AUnaryFunctorIsssZZZNS0_15binary_internal21div_floor_kernel_cudaERNS_18TensorIteratorBaseEENKUlvE_clEvENKUlvE3_clEvEUlssE_EEEEvS6_RKT_EUliE_EEviT1_ --------------------------
	.section	.nv.constant0._ZN2at6native18elementwise_kernelILi128ELi4EZNS0_15gpu_kernel_implINS0_13AUnaryFunctorIsssZZZNS0_15binary_internal21div_floor_kernel_cudaERNS_18TensorIteratorBaseEENKUlvE_clEvENKUlvE3_clEvEUlssE_EEEEvS6_RKT_EUliE_EEviT1_,"a",@progbits
	.sectionflags	@""
	.align	4
.nv.constant0._ZN2at6native18elementwise_kernelILi128ELi4EZNS0_15gpu_kernel_implINS0_13AUnaryFunctorIsssZZZNS0_15binary_internal21div_floor_kernel_cudaERNS_18TensorIteratorBaseEENKUlvE_clEvENKUlvE3_clEvEUlssE_EEEEvS6_RKT_EUliE_EEviT1_:
	.zero		1072


//--------------------- .nv.constant0._ZN2at6native27unrolled_elementwise_kernelINS0_13AUnaryFunctorIsssZZZNS0_15binary_internal21div_floor_kernel_cudaERNS_18TensorIteratorBaseEENKUlvE_clEvENKUlvE3_clEvEUlssE_EESt5arrayIPcLm2EELi4E23TrivialOffsetCalculatorILi1EjESE_NS0_6memory12LoadWithCastILi1EEENSF_13StoreWithCastILi1EEEEEviT_T0_T2_T3_T4_T5_ --------------------------
	.section	.nv.constant0._ZN2at6native27unrolled_elementwise_kernelINS0_13AUnaryFunctorIsssZZZNS0_15binary_internal21div_floor_kernel_cudaERNS_18TensorIteratorBaseEENKUlvE_clEvENKUlvE3_clEvEUlssE_EESt5arrayIPcLm2EELi4E23TrivialOffsetCalculatorILi1EjESE_NS0_6memory12LoadWithCastILi1EEENSF_13StoreWithCastILi1EEEEEviT_T0_T2_T3_T4_T5_,"a",@progbits
	.sectionflags	@""
	.align	4
.nv.constant0._ZN2at6native27unrolled_elementwise_kernelINS0_13AUnaryFunctorIsssZZZNS0_15binary_internal21div_floor_kernel_cudaERNS_18TensorIteratorBaseEENKUlvE_clEvENKUlvE3_clEvEUlssE_EESt5arrayIPcLm2EELi4E23TrivialOffsetCalculatorILi1EjESE_NS0_6memory12LoadWithCastILi1EEENSF_13StoreWithCastILi1EEEEEviT_T0_T2_T3_T4_T5_:
	.zero		572


//--------------------- .nv.constant0._ZN2at6native18elementwise_kernelILi128ELi4EZNS0_22gpu_kernel_impl_nocastINS0_13AUnaryFunctorIsssZZZNS0_15binary_internal21div_floor_kernel_cudaERNS_18TensorIteratorBaseEENKUlvE_clEvENKUlvE3_clEvEUlssE_EEEEvS6_RKT_EUliE_EEviT1_ --------------------------
	.section	.nv.constant0._ZN2at6native18elementwise_kernelILi128ELi4EZNS0_22gpu_kernel_impl_nocastINS0_13AUnaryFunctorIsssZZZNS0_15binary_internal21div_floor_kernel_cudaERNS_18TensorIteratorBaseEENKUlvE_clEvENKUlvE3_clEvEUlssE_EEEEvS6_RKT_EUliE_EEviT1_,"a",@progbits
	.sectionflags	@""
	.align	4
.nv.constant0._ZN2at6native18elementwise_kernelILi128ELi4EZNS0_22gpu_kernel_impl_nocastINS0_13AUnaryFunctorIsssZZZNS0_15binary_internal21div_floor_kernel_cudaERNS_18TensorIteratorBaseEENKUlvE_clEvENKUlvE3_clEvEUlssE_EEEEvS6_RKT_EUliE_EEviT1_:
	.zero		1072


//--------------------- .nv.constant0._ZN2at6native27unrolled_elementwise_kernelINS0_13AUnaryFunctorIsssZZZNS0_15binary_internal21div_floor_kernel_cudaERNS_18TensorIteratorBaseEENKUlvE_clEvENKUlvE3_clEvEUlssE_EESt5arrayIPcLm2EELi4E23TrivialOffsetCalculatorILi1EjESE_NS0_6memory15LoadWithoutCastENSF_16StoreWithoutCastEEEviT_T0_T2_T3_T4_T5_ --------------------------
	.section	.nv.constant0._ZN2at6native27unrolled_elementwise_kernelINS0_13AUnaryFunctorIsssZZZNS0_15binary_internal21div_floor_kernel_cudaERNS_18TensorIteratorBaseEENKUlvE_clEvENKUlvE3_clEvEUlssE_EESt5arrayIPcLm2EELi4E23TrivialOffsetCalculatorILi1EjESE_NS0_6memory15LoadWithoutCastENSF_16StoreWithoutCastEEEviT_T0_T2_T3_T4_T5_,"a",@progbits
	.sectionflags	@""
	.align	4
.nv.constant0._ZN2at6native27unrolled_elementwise_kernelINS0_13AUnaryFunctorIsssZZZNS0_15binary_internal21div_floor_kernel_cudaERNS_18TensorIteratorBaseEENKUlvE_clEvENKUlvE3_clEvEUlssE_EESt5arrayIPcLm2EELi4E23TrivialOffsetCalculatorILi1EjESE_NS0_6memory15LoadWithoutCastENSF_16StoreWithoutCastEEEviT_T0_T2_T3_T4_T5_:
	.zero		556


//--------------------- .nv.constant0._ZN2at6native29vectorized_elementwise_kernelILi2ENS0_13AUnaryFunctorIsssZZZNS0_15binary_internal21div_floor_kernel_cudaERNS_18TensorIteratorBaseEENKUlvE_clEvENKUlvE3_clEvEUlssE_EESt5arrayIPcLm2EEEEviT0_T1_ --------------------------
	.section	.nv.constant0._ZN2at6native29vectorized_elementwise_kernelILi2ENS0_13AUnaryFunctorIsssZZZNS0_15binary_internal21div_floor_kernel_cudaERNS_18TensorIteratorBaseEENKUlvE_clEvENKUlvE3_clEvEUlssE_EESt5arrayIPcLm2EEEEviT0_T1_,"a",@progbits
	.sectionflags	@""
	.align	4
.nv.constant0._ZN2at6native29vectorized_elementwise_kernelILi2ENS0_13AUnaryFunctorIsssZZZNS0_15binary_internal21div_floor_kernel_cudaERNS_18TensorIteratorBaseEENKUlvE_clEvENKUlvE3_clEvEUlssE_EESt5arrayIPcLm2EEEEviT0_T1_:
	.zero		552


//--------------------- .nv.constant0._ZN2at6native29vectorized_elementwise_kernelILi4ENS0_13AUnaryFunctorIsssZZZNS0_15binary_internal21div_floor_kernel_cudaERNS_18TensorIteratorBaseEENKUlvE_clEvENKUlvE3_clEvEUlssE_EESt5arrayIPcLm2EEEEviT0_T1_ --------------------------
	.section	.nv.constant0._ZN2at6native29vectorized_elementwise_kernelILi4ENS0_13AUnaryFunctorIsssZZZNS0_15binary_internal21div_floor_kernel_cudaERNS_18TensorIteratorBaseEENKUlvE_clEvENKUlvE3_clEvEUlssE_EESt5arrayIPcLm2EEEEviT0_T1_,"a",@progbits
	.sectionflags	@""
	.align	4
.nv.constant0._ZN2at6native29vectorized_elementwise_kernelILi4ENS0_13AUnaryFunctorIsssZZZNS0_15binary_internal21div_floor_kernel_cudaERNS_18TensorIteratorBaseEENKUlvE_clEvENKUlvE3_clEvEUlssE_EESt5arrayIPcLm2EEEEviT0_T1_:
	.zero		552


//--------------------- .nv.constant0._ZN2at6native29vectorized_elementwise_kernelILi8ENS0_13AUnaryFunctorIsssZZZNS0_15binary_internal21div_floor_kernel_cudaERNS_18TensorIteratorBaseEENKUlvE_clEvENKUlvE3_clEvEUlssE_EESt5arrayIPcLm2EEEEviT0_T1_ --------------------------
	.section	.nv.constant0._ZN2at6native29vectorized_elementwise_kernelILi8ENS0_13AUnaryFunctorIsssZZZNS0_15binary_internal21div_floor_kernel_cudaERNS_18TensorIteratorBaseEENKUlvE_clEvENKUlvE3_clEvEUlssE_EESt5arrayIPcLm2EEEEviT0_T1_,"a",@progbits
	.sectionflags	@""
	.align	4
.nv.constant0._ZN2at6native29vectorized_elementwise_kernelILi8ENS0_13AUnaryFunctorIsssZZZNS0_15binary_internal21div_floor_kernel_cudaERNS_18TensorIteratorBaseEENKUlvE_clEvENKUlvE3_clEvEUlssE_EESt5arrayIPcLm2EEEEviT0_T1_:
	.zero		552


//--------------------- .nv.constant0._ZN2at6native18elementwise_kernelILi128ELi4EZNS0_15gpu_kernel_implINS0_13BinaryFunctorIlllZZZNS0_15binary_internal21div_floor_kernel_cudaERNS_18TensorIteratorBaseEENKUlvE_clEvENKUlvE2_clEvEUlllE_EEEEvS6_RKT_EUliE_EEviT1_ --------------------------
	.section	.nv.constant0._ZN2at6native18elementwise_kernelILi128ELi4EZNS0_15gpu_kernel_implINS0_13BinaryFunctorIlllZZZNS0_15binary_internal21div_floor_kernel_cudaERNS_18TensorIteratorBaseEENKUlvE_clEvENKUlvE2_clEvEUlllE_EEEEvS6_RKT_EUliE_EEviT1_,"a",@progbits
	.sectionflags	@""
	.align	4
.nv.constant0._ZN2at6native18elementwise_kernelILi128ELi4EZNS0_15gpu_kernel_implINS0_13BinaryFunctorIlllZZZNS0_15binary_internal21div_floor_kernel_cudaERNS_18TensorIteratorBaseEENKUlvE_clEvENKUlvE2_clEvEUlllE_EEEEvS6_RKT_EUliE_EEviT1_:
	.zero		1184


//--------------------- .nv.constant0._ZN2at6native27unrolled_elementwise_kernelINS0_13BinaryFunctorIlllZZZNS0_15binary_internal21div_floor_kernel_cudaERNS_18TensorIteratorBaseEENKUlvE_clEvENKUlvE2_clEvEUlllE_EESt5arrayIPcLm3EELi4E23TrivialOffsetCalculatorILi2EjESD_ILi1EjENS0_6memory12LoadWithCastILi2EEENSG_13StoreWithCastILi1EEEEEviT_T0_T2_T3_T4_T5_ --------------------------
	.section	.nv.constant0._ZN2at6native27unrolled_elementwise_kernelINS0_13BinaryFunctorIlllZZZNS0_15binary_internal21div_floor_kernel_cudaERNS_18TensorIteratorBaseEENKUlvE_clEvENKUlvE2_clEvEUlllE_EESt5arrayIPcLm3EELi4E23TrivialOffsetCalculatorILi2EjESD_ILi1EjENS0_6memory12LoadWithCastILi2EEENSG_13StoreWithCastILi1EEEEEviT_T0_T2_T3_T4_T5_,"a",@progbits
	.sectionflags	@""
	.align	4
.nv.constant0._ZN2at6native27unrolled_elementwise_kernelINS0_13BinaryFunctorIlllZZZNS0_15binary_internal21div_floor_kernel_cudaERNS_18TensorIteratorBaseEENKUlvE_clEvENKUlvE2_clEvEUlllE_EESt5arrayIPcLm3EELi4E23TrivialOffsetCalculatorILi2EjESD_ILi1EjENS0_6memory12LoadWithCastILi2EEENSG_13StoreWithCastILi1EEEEEviT_T0_T2_T3_T4_T5_:
	.zero		584


//--------------------- .nv.constant0._ZN2at6native18elementwise_kernelILi128ELi2EZNS0_22gpu_kernel_impl_nocastINS0_13BinaryFunctorIlllZZZNS0_15binary_internal21div_floor_kernel_cudaERNS_18TensorIteratorBaseEENKUlvE_clEvENKUlvE2_clEvEUlllE_EEEEvS6_RKT_EUliE_EEviT1_ --------------------------
	.section	.nv.constant0._ZN2at6native18elementwise_kernelILi128ELi2EZNS0_22gpu_kernel_impl_nocastINS0_13BinaryFunctorIlllZZZNS0_15binary_internal21div_floor_kernel_cudaERNS_18TensorIteratorBaseEENKUlvE_clEvENKUlvE2_clEvEUlllE_EEEEvS6_RKT_EUliE_EEviT1_,"a",@progbits
	.sectionflags	@""
	.align	4
.nv.constant0._ZN2at6native18elementwise_kernelILi128ELi2EZNS0_22gpu_kernel_impl_nocastINS0_13BinaryFunctorIlllZZZNS0_15binary_internal21div_floor_kernel_cudaERNS_18TensorIteratorBaseEENKUlvE_clEvENKUlvE2_clEvEUlllE_EEEEvS6_RKT_EUliE_EEviT1_:
	.zero		1184


//--------------------- .nv.constant0._ZN2at6native27unrolled_elementwise_kernelINS0_13BinaryFunctorIlllZZZNS0_15binary_internal21div_floor_kernel_cudaERNS_18TensorIteratorBaseEENKUlvE_clEvENKUlvE2_clEvEUlllE_EESt5arrayIPcLm3EELi4E23TrivialOffsetCalculatorILi2EjESD_ILi1EjENS0_6memory15LoadWithoutCastENSG_16StoreWithoutCastEEEviT_T0_T2_T3_T4_T5_ --------------------------
	.section	.nv.constant0._ZN2at6native27unrolled_elementwise_kernelINS0_13BinaryFunctorIlllZZZNS0_15binary_internal21div_floor_kernel_cudaERNS_18TensorIteratorBaseEENKUlvE_clEvENKUlvE2_clEvEUlllE_EESt5arrayIPcLm3EELi4E23TrivialOffsetCalculatorILi2EjESD_ILi1EjENS0_6memory15LoadWithoutCastENSG_16StoreWithoutCastEEEviT_T0_T2_T3_T4_T5_,"a",@progbits
	.sectionflags	@""
	.align	4
.nv.constant0._ZN2at6native27unrolled_elementwise_kernelINS0_13BinaryFunctorIlllZZZNS0_15binary_internal21div_floor_kernel_cudaERNS_18TensorIteratorBaseEENKUlvE_clEvENKUlvE2_clEvEUlllE_EESt5arrayIPcLm3EELi4E23TrivialOffsetCalculatorILi2EjESD_ILi1EjENS0_6memory15LoadWithoutCastENSG_16StoreWithoutCastEEEviT_T0_T2_T3_T4_T5_:
	.zero		564


//--------------------- .nv.constant0._ZN2at6native29vectorized_elementwise_kernelILi2ENS0_13BinaryFunctorIlllZZZNS0_15binary_internal21div_floor_kernel_cudaERNS_18TensorIteratorBaseEENKUlvE_clEvENKUlvE2_clEvEUlllE_EESt5arrayIPcLm3EEEEviT0_T1_ --------------------------
	.section	.nv.constant0._ZN2at6native29vectorized_elementwise_kernelILi2ENS0_13BinaryFunctorIlllZZZNS0_15binary_internal21div_floor_kernel_cudaERNS_18TensorIteratorBaseEENKUlvE_clEvENKUlvE2_clEvEUlllE_EESt5arrayIPcLm3EEEEviT0_T1_,"a",@progbits
	.sectionflags	@""
	.align	4
.nv.constant0._ZN2at6native29vectorized_elementwise_kernelILi2ENS0_13BinaryFunctorIlllZZZNS0_15binary_internal21div_floor_kernel_cudaERNS_18TensorIteratorBaseEENKUlvE_clEvENKUlvE2_clEvEUlllE_EESt5arrayIPcLm3EEEEviT0_T1_:
	.zero		560


//--------------------- .nv.constant0._ZN2at6native29vectorized_elementwise_kernelILi4ENS0_13BinaryFunctorIlllZZZNS0_15binary_internal21div_floor_kernel_cudaERNS_18TensorIteratorBaseEENKUlvE_clEvENKUlvE2_clEvEUlllE_EESt5arrayIPcLm3EEEEviT0_T1_ --------------------------
	.section	.nv.constant0._ZN2at6native29vectorized_elementwise_kernelILi4ENS0_13BinaryFunctorIlllZZZNS0_15binary_internal21div_floor_kernel_cudaERNS_18TensorIteratorBaseEENKUlvE_clEvENKUlvE2_clEvEUlllE_EESt5arrayIPcLm3EEEEviT0_T1_,"a",@progbits
	.sectionflags	@""
	.align	4
.nv.constant0._ZN2at6native29vectorized_elementwise_kernelILi4ENS0_13BinaryFunctorIlllZZZNS0_15binary_internal21div_floor_kernel_cudaERNS_18TensorIteratorBaseEENKUlvE_clEvENKUlvE2_clEvEUlllE_EESt5arrayIPcLm3EEEEviT0_T1_:
	.zero		560


//--------------------- .nv.constant0._ZN2at6native29vectorized_elementwise_kernelILi8ENS0_13BinaryFunctorIlllZZZNS0_15binary_internal21div_floor_kernel_cudaERNS_18TensorIteratorBaseEENKUlvE_clEvENKUlvE2_clEvEUlllE_EESt5arrayIPcLm3EEEEviT0_T1_ --------------------------
	.section	.nv.constant0._ZN2at6native29vectorized_elementwise_kernelILi8ENS0_13BinaryFunctorIlllZZZNS0_15binary_internal21div_floor_kernel_cudaERNS_18TensorIteratorBaseEENKUlvE_clEvENKUlvE2_clEvEUlllE_EESt5arrayIPcLm3EEEEviT0_T1_,"a",@progbits
	.sectionflags	@""
	.align	4
.nv.constant0._ZN2at6native29vectorized_elementwise_kernelILi8ENS0_13BinaryFunctorIlllZZZNS0_15binary_internal21div_floor_kernel_cudaERNS_18TensorIteratorBaseEENKUlvE_clEvENKUlvE2_clEvEUlllE_EESt5arrayIPcLm3EEEEviT0_T1_:
	.zero		560


//--------------------- .nv.constant0._ZN2at6native18elementwise_kernelILi128ELi4EZNS0_15gpu_kernel_implINS0_13BUnaryFunctorIlllZZZNS0_15binary_internal21div_floor_kernel_cudaERNS_18TensorIteratorBaseEENKUlvE_clEvENKUlvE2_clEvEUlllE_EEEEvS6_RKT_EUliE_EEviT1_ --------------------------
	.section	.nv.constant0._ZN2at6native18elementwise_kernelILi128ELi4EZNS0_15gpu_kernel_implINS0_13BUnaryFunctorIlllZZZNS0_15binary_internal21div_floor_kernel_cudaERNS_18TensorIteratorBaseEENKUlvE_clEvENKUlvE2_clEvEUlllE_EEEEvS6_RKT_EUliE_EEviT1_,"a",@progbits
	.sectionflags	@""
	.align	4
.nv.constant0._ZN2at6native18elementwise_kernelILi128ELi4EZNS0_15gpu_kernel_implINS0_13BUnaryFunctorIlllZZZNS0_15binary_internal21div_floor_kernel_cudaERNS_18TensorIteratorBaseEENKUlvE_clEvENKUlvE2_clEvEUlllE_EEEEvS6_RKT_EUliE_EEviT1_:
	.zero		1088


//--------------------- .nv.constant0._ZN2at6native27unrolled_elementwise_kernelINS0_13BUnaryFunctorIlllZZZNS0_15binary_internal21div_floor_kernel_cudaERNS_18TensorIteratorBaseEENKUlvE_clEvENKUlvE2_clEvEUlllE_EESt5arrayIPcLm2EELi4E23TrivialOffsetCalculatorILi1EjESE_NS0_6memory12LoadWithCastILi1EEENSF_13StoreWithCastILi1EEEEEviT_T0_T2_T3_T4_T5_ --------------------------
	.section	.nv.constant0._ZN2at6native27unrolled_elementwise_kernelINS0_13BUnaryFunctorIlllZZZNS0_15binary_internal21div_floor_kernel_cudaERNS_18TensorIteratorBaseEENKUlvE_clEvENKUlvE2_clEvEUlllE_EESt5arrayIPcLm2EELi4E23TrivialOffsetCalculatorILi1EjESE_NS0_6memory12LoadWithCastILi1EEENSF_13StoreWithCastILi1EEEEEviT_T0_T2_T3_T4_T5_,"a",@progbits
	.sectionflags	@""
	.align	4
.nv.constant0._ZN2at6native27unrolled_elementwise_kernelINS0_13BUnaryFunctorIlllZZZNS0_15binary_internal21div_floor_kernel_cudaERNS_18TensorIteratorBaseEENKUlvE_clEvENKUlvE2_clEvEUlllE_EESt5arrayIPcLm2EELi4E23TrivialOffsetCalculatorILi1EjESE_NS0_6memory12LoadWithCastILi1EEENSF_13StoreWithCastILi1EEEEEviT_T0_T2_T3_T4_T5_:
	.zero		588


//--------------------- .nv.constant0._ZN2at6native18elementwise_kernelILi128ELi2EZNS0_22gpu_kernel_impl_nocastINS0_13BUnaryFunctorIlllZZZNS0_15binary_internal21div_floor_kernel_cudaERNS_18TensorIteratorBaseEENKUlvE_clEvENKUlvE2_clEvEUlllE_EEEEvS6_RKT_EUliE_EEviT1_ --------------------------
	.section	.nv.constant0._ZN2at6native18elementwise_kernelILi128ELi2EZNS0_22gpu_kernel_impl_nocastINS0_13BUnaryFunctorIlllZZZNS0_15binary_internal21div_floor_kernel_cudaERNS_18TensorIteratorBaseEENKUlvE_clEvENKUlvE2_clEvEUlllE_EEEEvS6_RKT_EUliE_EEviT1_,"a",@progbits
	.sectionflags	@""
	.align	4
.nv.constant0._ZN2at6native18elementwise_kernelILi128ELi2EZNS0_22gpu_kernel_impl_nocastINS0_13BUnaryFunctorIlllZZZNS0_15binary_internal21div_floor_kernel_cudaERNS_18TensorIteratorBaseEENKUlvE_clEvENKUlvE2_clEvEUlllE_EEEEvS6_RKT_EUliE_EEviT1_:
	.zero		1080


//--------------------- .nv.constant0._ZN2at6native27unrolled_elementwise_kernelINS0_13BUnaryFunctorIlllZZZNS0_15binary_internal21div_floor_kernel_cudaERNS_18TensorIteratorBaseEENKUlvE_clEvENKUlvE2_clEvEUlllE_EESt5arrayIPcLm2EELi4E23TrivialOffsetCalculatorILi1EjESE_NS0_6memory15LoadWithoutCastENSF_16StoreWithoutCastEEEviT_T0_T2_T3_T4_T5_ --------------------------
	.section	.nv.constant0._ZN2at6native27unrolled_elementwise_kernelINS0_13BUnaryFunctorIlllZZZNS0_15binary_internal21div_floor_kernel_cudaERNS_18TensorIteratorBaseEENKUlvE_clEvENKUlvE2_clEvEUlllE_EESt5arrayIPcLm2EELi4E23TrivialOffsetCalculatorILi1EjESE_NS0_6memory15LoadWithoutCastENSF_16StoreWithoutCastEEEviT_T0_T2_T3_T4_T5_,"a",@progbits
	.sectionflags	@""
	.align	4
.nv.constant0._ZN2at6native27unrolled_elementwise_kernelINS0_13BUnaryFunctorIlllZZZNS0_15binary_internal21div_floor_kernel_cudaERNS_18TensorIteratorBaseEENKUlvE_clEvENKUlvE2_clEvEUlllE_EESt5arrayIPcLm2EELi4E23TrivialOffsetCalculatorILi1EjESE_NS0_6memory15LoadWithoutCastENSF_16StoreWithoutCastEEEviT_T0_T2_T3_T4_T5_:
	.zero		572


//--------------------- .nv.constant0._ZN2at6native29vectorized_elementwise_kernelILi2ENS0_13BUnaryFunctorIlllZZZNS0_15binary_internal21div_floor_kernel_cudaERNS_18TensorIteratorBaseEENKUlvE_clEvENKUlvE2_clEvEUlllE_EESt5arrayIPcLm2EEEEviT0_T1_ --------------------------
	.section	.nv.constant0._ZN2at6native29vectorized_elementwise_kernelILi2ENS0_13BUnaryFunctorIlllZZZNS0_15binary_internal21div_floor_kernel_cudaERNS_18TensorIteratorBaseEENKUlvE_clEvENKUlvE2_clEvEUlllE_EESt5arrayIPcLm2EEEEviT0_T1_,"a",@progbits
	.sectionflags	@""
	.align	4
.nv.constant0._ZN2at6native29vectorized_elementwise_kernelILi2ENS0_13BUnaryFunctorIlllZZZNS0_15binary_internal21div_floor_kernel_cudaERNS_18TensorIteratorBaseEENKUlvE_clEvENKUlvE2_clEvEUlllE_EESt5arrayIPcLm2EEEEviT0_T1_:
	.zero		568


//--------------------- .nv.constant0._ZN2at6native29vectorized_elementwise_kernelILi4ENS0_13BUnaryFunctorIlllZZZNS0_15binary_internal21div_floor_kernel_cudaERNS_18TensorIteratorBaseEENKUlvE_clEvENKUlvE2_clEvEUlllE_EESt5arrayIPcLm2EEEEviT0_T1_ --------------------------
	.section	.nv.constant0._ZN2at6native29vectorized_elementwise_kernelILi4ENS0_13BUnaryFunctorIlllZZZNS0_15binary_internal21div_floor_kernel_cudaERNS_18TensorIteratorBaseEENKUlvE_clEvENKUlvE2_clEvEUlllE_EESt5arrayIPcLm2EEEEviT0_T1_,"a",@progbits
	.sectionflags	@""
	.align	4
.nv.constant0._ZN2at6native29vectorized_elementwise_kernelILi4ENS0_13BUnaryFunctorIlllZZZNS0_15binary_internal21div_floor_kernel_cudaERNS_18TensorIteratorBaseEENKUlvE_clEvENKUlvE2_clEvEUlllE_EESt5arrayIPcLm2EEEEviT0_T1_:
	.zero		568


//--------------------- .nv.constant0._ZN2at6native29vectorized_elementwise_kernelILi8ENS0_13BUnaryFunctorIlllZZZNS0_15binary_internal21div_floor_kernel_cudaERNS_18TensorIteratorBaseEENKUlvE_clEvENKUlvE2_clEvEUlllE_EESt5arrayIPcLm2EEEEviT0_T1_ --------------------------
	.section	.nv.constant0._ZN2at6native29vectorized_elementwise_kernelILi8ENS0_13BUnaryFunctorIlllZZZNS0_15binary_internal21div_floor_kernel_cudaERNS_18TensorIteratorBaseEENKUlvE_clEvENKUlvE2_clEvEUlllE_EESt5arrayIPcLm2EEEEviT0_T1_,"a",@progbits
	.sectionflags	@""
	.align	4
.nv.constant0._ZN2at6native29vectorized_elementwise_kernelILi8ENS0_13BUnaryFunctorIlllZZZNS0_15binary_internal21div_floor_kernel_cudaERNS_18TensorIteratorBaseEENKUlvE_clEvENKUlvE2_clEvEUlllE_EESt5arrayIPcLm2EEEEviT0_T1_:
	.zero		568


//--------------------- .nv.constant0._ZN2at6native18elementwise_kernelILi128ELi4EZNS0_15gpu_kernel_implINS0_13AUnaryFunctorIlllZZZNS0_15binary_internal21div_floor_kernel_cudaERNS_18TensorIteratorBaseEENKUlvE_clEvENKUlvE2_clEvEUlllE_EEEEvS6_RKT_EUliE_EEviT1_ --------------------------
	.section	.nv.constant0._ZN2at6native18elementwise_kernelILi128ELi4EZNS0_15gpu_kernel_implINS0_13AUnaryFunctorIlllZZZNS0_15binary_internal21div_floor_kernel_cudaERNS_18TensorIteratorBaseEENKUlvE_clEvENKUlvE2_clEvEUlllE_EEEEvS6_RKT_EUliE_EEviT1_,"a",@progbits
	.sectionflags	@""
	.align	4
.nv.constant0._ZN2at6native18elementwise_kernelILi128ELi4EZNS0_15gpu_kernel_implINS0_13AUnaryFunctorIlllZZZNS0_15binary_internal21div_floor_kernel_cudaERNS_18TensorIteratorBaseEENKUlvE_clEvENKUlvE2_clEvEUlllE_EEEEvS6_RKT_EUliE_EEviT1_:
	.zero		1088


//--------------------- .nv.constant0._ZN2at6native27unrolled_elementwise_kernelINS0_13AUnaryFunctorIlllZZZNS0_15binary_internal21div_floor_kernel_cudaERNS_18TensorIteratorBaseEENKUlvE_clEvENKUlvE2_clEvEUlllE_EESt5arrayIPcLm2EELi4E23TrivialOffsetCalculatorILi1EjESE_NS0_6memory12LoadWithCastILi1EEENSF_13StoreWithCastILi1EEEEEviT_T0_T2_T3_T4_T5_ --------------------------
	.section	.nv.constant0._ZN2at6native27unrolled_elementwise_kernelINS0_13AUnaryFunctorIlllZZZNS0_15binary_internal21div_floor_kernel_cudaERNS_18TensorIteratorBaseEENKUlvE_clEvENKUlvE2_clEvEUlllE_EESt5arrayIPcLm2EELi4E23TrivialOffsetCalculatorILi1EjESE_NS0_6memory12LoadWithCastILi1EEENSF_13StoreWithCastILi1EEEEEviT_T0_T2_T3_T4_T5_,"a",@progbits
	.sectionflags	@""
	.align	4
.nv.constant0._ZN2at6native27unrolled_elementwise_kernelINS0_13AUnaryFunctorIlllZZZNS0_15binary_internal21div_floor_kernel_cudaERNS_18TensorIteratorBaseEENKUlvE_clEvENKUlvE2_clEvEUlllE_EESt5arrayIPcLm2EELi4E23TrivialOffsetCalculatorILi1EjESE_NS0_6memory12LoadWithCastILi1EEENSF_13StoreWithCastILi1EEEEEviT_T0_T2_T3_T4_T5_:
	.zero		588


//--------------------- .nv.constant0._ZN2at6native18elementwise_kernelILi128ELi2EZNS0_22gpu_kernel_impl_nocastINS0_13AUnaryFunctorIlllZZZNS0_15binary_internal21div_floor_kernel_cudaERNS_18TensorIteratorBaseEENKUlvE_clEvENKUlvE2_clEvEUlllE_EEEEvS6_RKT_EUliE_EEviT1_ --------------------------
	.section	.nv.constant0._ZN2at6native18elementwise_kernelILi128ELi2EZNS0_22gpu_kernel_impl_nocastINS0_13AUnaryFunctorIlllZZZNS0_15binary_internal21div_floor_kernel_cudaERNS_18TensorIteratorBaseEENKUlvE_clEvENKUlvE2_clEvEUlllE_EEEEvS6_RKT_EUliE_EEviT1_,"a",@progbits
	.sectionflags	@""
	.align	4
.nv.constant0._ZN2at6native18elementwise_kernelILi128ELi2EZNS0_22gpu_kernel_impl_nocastINS0_13AUnaryFunctorIlllZZZNS0_15binary_internal21div_floor_kernel_cudaERNS_18TensorIteratorBaseEENKUlvE_clEvENKUlvE2_clEvEUlllE_EEEEvS6_RKT_EUliE_EEviT1_:
	.zero		1080


//--------------------- .nv.constant0._ZN2at6native27unrolled_elementwise_kernelINS0_13AUnaryFunctorIlllZZZNS0_15binary_internal21div_floor_kernel_cudaERNS_18TensorIteratorBaseEENKUlvE_clEvENKUlvE2_clEvEUlllE_EESt5arrayIPcLm2EELi4E23TrivialOffsetCalculatorILi1EjESE_NS0_6memory15LoadWithoutCastENSF_16StoreWithoutCastEEEviT_T0_T2_T3_T4_T5_ --------------------------
	.section	.nv.constant0._ZN2at6native27unrolled_elementwise_kernelINS0_13AUnaryFunctorIlllZZZNS0_15binary_internal21div_floor_kernel_cudaERNS_18TensorIteratorBaseEENKUlvE_clEvENKUlvE2_clEvEUlllE_EESt5arrayIPcLm2EELi4E23TrivialOffsetCalculatorILi1EjESE_NS0_6memory15LoadWithoutCastENSF_16StoreWithoutCastEEEviT_T0_T2_T3_T4_T5_,"a",@progbits
	.sectionflags	@""
	.align	4
.nv.constant0._ZN2at6native27unrolled_elementwise_kernelINS0_13AUnaryFunctorIlllZZZNS0_15binary_internal21div_floor_kernel_cudaERNS_18TensorIteratorBaseEENKUlvE_clEvENKUlvE2_clEvEUlllE_EESt5arrayIPcLm2EELi4E23TrivialOffsetCalculatorILi1EjESE_NS0_6memory15LoadWithoutCastENSF_16StoreWithoutCastEEEviT_T0_T2_T3_T4_T5_:
	.zero		572


//--------------------- .nv.constant0._ZN2at6native29vectorized_elementwise_kernelILi2ENS0_13AUnaryFunctorIlllZZZNS0_15binary_internal21div_floor_kernel_cudaERNS_18TensorIteratorBaseEENKUlvE_clEvENKUlvE2_clEvEUlllE_EESt5arrayIPcLm2EEEEviT0_T1_ --------------------------
	.section	.nv.constant0._ZN2at6native29vectorized_elementwise_kernelILi2ENS0_13AUnaryFunctorIlllZZZNS0_15binary_internal21div_floor_kernel_cudaERNS_18TensorIteratorBaseEENKUlvE_clEvENKUlvE2_clEvEUlllE_EESt5arrayIPcLm2EEEEviT0_T1_,"a",@progbits
	.sectionflags	@""
	.align	4
.nv.constant0._ZN2at6native29vectorized_elementwise_kernelILi2ENS0_13AUnaryFunctorIlllZZZNS0_15binary_internal21div_floor_kernel_cudaERNS_18TensorIteratorBaseEENKUlvE_clEvENKUlvE2_clEvEUlllE_EESt5arrayIPcLm2EEEEviT0_T1_:
	.zero		568


//--------------------- .nv.constant0._ZN2at6native29vectorized_elementwise_kernelILi4ENS0_13AUnaryFunctorIlllZZZNS0_15binary_internal21div_floor_kernel_cudaERNS_18TensorIteratorBaseEENKUlvE_clEvENKUlvE2_clEvEUlllE_EESt5arrayIPcLm2EEEEviT0_T1_ --------------------------
	.section	.nv.constant0._ZN2at6native29vectorized_elementwise_kernelILi4ENS0_13AUnaryFunctorIlllZZZNS0_15binary_internal21div_floor_kernel_cudaERNS_18TensorIteratorBaseEENKUlvE_clEvENKUlvE2_clEvEUlllE_EESt5arrayIPcLm2EEEEviT0_T1_,"a",@progbits
	.sectionflags	@""
	.align	4
.nv.constant0._ZN2at6native29vectorized_elementwise_kernelILi4ENS0_13AUnaryFunctorIlllZZZNS0_15binary_internal21div_floor_kernel_cudaERNS_18TensorIteratorBaseEENKUlvE_clEvENKUlvE2_clEvEUlllE_EESt5arrayIPcLm2EEEEviT0_T1_:
	.zero		568


//--------------------- .nv.constant0._ZN2at6native29vectorized_elementwise_kernelILi8ENS0_13AUnaryFunctorIlllZZZNS0_15binary_internal21div_floor_kernel_cudaERNS_18TensorIteratorBaseEENKUlvE_clEvENKUlvE2_clEvEUlllE_EESt5arrayIPcLm2EEEEviT0_T1_ --------------------------
	.section	.nv.constant0._ZN2at6native29vectorized_elementwise_kernelILi8ENS0_13AUnaryFunctorIlllZZZNS0_15binary_internal21div_floor_kernel_cudaERNS_18TensorIteratorBaseEENKUlvE_clEvENKUlvE2_clEvEUlllE_EESt5arrayIPcLm2EEEEviT0_T1_,"a",@progbits
	.sectionflags	@""
	.align	4
.nv.constant0._ZN2at6native29vectorized_elementwise_kernelILi8ENS0_13AUnaryFunctorIlllZZZNS0_15binary_internal21div_floor_kernel_cudaERNS_18TensorIteratorBaseEENKUlvE_clEvENKUlvE2_clEvEUlllE_EESt5arrayIPcLm2EEEEviT0_T1_:
	.zero		568


//--------------------- .nv.constant0._ZN2at6native18elementwise_kernelILi128ELi4EZNS0_15gpu_kernel_implINS0_13BinaryFunctorIiiiZZZNS0_15binary_internal21div_floor_kernel_cudaERNS_18TensorIteratorBaseEENKUlvE_clEvENKUlvE1_clEvEUliiE_EEEEvS6_RKT_EUliE_EEviT1_ --------------------------
	.section	.nv.constant0._ZN2at6native18elementwise_kernelILi128ELi4EZNS0_15gpu_kernel_implINS0_13BinaryFunctorIiiiZZZNS0_15binary_internal21div_floor_kernel_cudaERNS_18TensorIteratorBaseEENKUlvE_clEvENKUlvE1_clEvEUliiE_EEEEvS6_RKT_EUliE_EEviT1_,"a",@progbits
	.sectionflags	@""
	.align	4
.nv.constant0._ZN2at6native18elementwise_kernelILi128ELi4EZNS0_15gpu_kernel_implINS0_13BinaryFunctorIiiiZZZNS0_15binary_internal21div_floor_kernel_cudaERNS_18TensorIteratorBaseEENKUlvE_clEvENKUlvE1_clEvEUliiE_EEEEvS6_RKT_EUliE_EEviT1_:
	.zero		1184


//--------------------- .nv.constant0._ZN2at6native27unrolled_elementwise_kernelINS0_13BinaryFunctorIiiiZZZNS0_15binary_internal21div_floor_kernel_cudaERNS_18TensorIteratorBaseEENKUlvE_clEvENKUlvE1_clEvEUliiE_EESt5arrayIPcLm3EELi4E23TrivialOffsetCalculatorILi2EjESD_ILi1EjENS0_6memory12LoadWithCastILi2EEENSG_13StoreWithCastILi1EEEEEviT_T0_T2_T3_T4_T5_ --------------------------
	.section	.nv.constant0._ZN2at6native27unrolled_elementwise_kernelINS0_13BinaryFunctorIiiiZZZNS0_15binary_internal21div_floor_kernel_cudaERNS_18TensorIteratorBaseEENKUlvE_clEvENKUlvE1_clEvEUliiE_EESt5arrayIPcLm3EELi4E23TrivialOffsetCalculatorILi2EjESD_ILi1EjENS0_6memory12LoadWithCastILi2EEENSG_13StoreWithCastILi1EEEEEviT_T0_T2_T3_T4_T5_,"a",@progbits
	.sectionflags	@""
	.align	4
.nv.constant0._ZN2at6native27unrolled_elementwise_kernelINS0_13BinaryFunctorIiiiZZZNS0_15binary_internal21div_floor_kernel_cudaERNS_18TensorIteratorBaseEENKUlvE_clEvENKUlvE1_clEvEUliiE_EESt5arrayIPcLm3EELi4E23TrivialOffsetCalculatorILi2EjESD_ILi1EjENS0_6memory12LoadWithCastILi2EEENSG_13StoreWithCastILi1EEEEEviT_T0_T2_T3_T4_T5_:
	.zero		584


//--------------------- .nv.constant0._ZN2at6native18elementwise_kernelILi128ELi2EZNS0_22gpu_kernel_impl_nocastINS0_13BinaryFunctorIiiiZZZNS0_15binary_internal21div_floor_kernel_cudaERNS_18TensorIteratorBaseEENKUlvE_clEvENKUlvE1_clEvEUliiE_EEEEvS6_RKT_EUliE_EEviT1_ --------------------------
	.section	.nv.constant0._ZN2at6native18elementwise_kernelILi128ELi2EZNS0_22gpu_kernel_impl_nocastINS0_13BinaryFunctorIiiiZZZNS0_15binary_internal21div_floor_kernel_cudaERNS_18TensorIteratorBaseEENKUlvE_clEvENKUlvE1_clEvEUliiE_EEEEvS6_RKT_EUliE_EEviT1_,"a",@progbits
	.sectionflags	@""
	.align	4
.nv.constant0._ZN2at6native18elementwise_kernelILi128ELi2EZNS0_22gpu_kernel_impl_nocastINS0_13BinaryFunctorIiiiZZZNS0_15binary_internal21div_floor_kernel_cudaERNS_18TensorIteratorBaseEENKUlvE_clEvENKUlvE1_clEvEUliiE_EEEEvS6_RKT_EUliE_EEviT1_:
	.zero		1184


//--------------------- .nv.constant0._ZN2at6native27unrolled_elementwise_kernelINS0_13BinaryFunctorIiiiZZZNS0_15binary_internal21div_floor_kernel_cudaERNS_18TensorIteratorBaseEENKUlvE_clEvENKUlvE1_clEvEUliiE_EESt5arrayIPcLm3EELi4E23TrivialOffsetCalculatorILi2EjESD_ILi1EjENS0_6memory15LoadWithoutCastENSG_16StoreWithoutCastEEEviT_T0_T2_T3_T4_T5_ --------------------------
	.section	.nv.constant0._ZN2at6native27unrolled_elementwise_kernelINS0_13BinaryFunctorIiiiZZZNS0_15binary_internal21div_floor_kernel_cudaERNS_18TensorIteratorBaseEENKUlvE_clEvENKUlvE1_clEvEUliiE_EESt5arrayIPcLm3EELi4E23TrivialOffsetCalculatorILi2EjESD_ILi1EjENS0_6memory15LoadWithoutCastENSG_16StoreWithoutCastEEEviT_T0_T2_T3_T4_T5_,"a",@progbits
	.sectionflags	@""
	.align	4
.nv.constant0._ZN2at6native27unrolled_elementwise_kernelINS0_13BinaryFunctorIiiiZZZNS0_15binary_internal21div_floor_kernel_cudaERNS_18TensorIteratorBaseEENKUlvE_clEvENKUlvE1_clEvEUliiE_EESt5arrayIPcLm3EELi4E23TrivialOffsetCalculatorILi2EjESD_ILi1EjENS0_6memory15LoadWithoutCastENSG_16StoreWithoutCastEEEviT_T0_T2_T3_T4_T5_:
	.zero		564


//--------------------- .nv.constant0._ZN2at6native29vectorized_elementwise_kernelILi2ENS0_13BinaryFunctorIiiiZZZNS0_15binary_internal21div_floor_kernel_cudaERNS_18TensorIteratorBaseEENKUlvE_clEvENKUlvE1_clEvEUliiE_EESt5arrayIPcLm3EEEEviT0_T1_ --------------------------
	.section	.nv.constant0._ZN2at6native29vectorized_elementwise_kernelILi2ENS0_13BinaryFunctorIiiiZZZNS0_15binary_internal21div_floor_kernel_cudaERNS_18TensorIteratorBaseEENKUlvE_clEvENKUlvE1_clEvEUliiE_EESt5arrayIPcLm3EEEEviT0_T1_,"a",@progbits
	.sectionflags	@""
	.align	4
.nv.constant0._ZN2at6native29vectorized_elementwise_kernelILi2ENS0_13BinaryFunctorIiiiZZZNS0_15binary_internal21div_floor_kernel_cudaERNS_18TensorIteratorBaseEENKUlvE_clEvENKUlvE1_clEvEUliiE_EESt5arrayIPcLm3EEEEviT0_T1_:
	.zero		560


//--------------------- .nv.constant0._ZN2at6native29vectorized_elementwise_kernelILi4ENS0_13BinaryFunctorIiiiZZZNS0_15binary_internal21div_floor_kernel_cudaERNS_18TensorIteratorBaseEENKUlvE_clEvENKUlvE1_clEvEUliiE_EESt5arrayIPcLm3EEEEviT0_T1_ --------------------------
	.section	.nv.constant0._ZN2at6native29vectorized_elementwise_kernelILi4ENS0_13BinaryFunctorIiiiZZZNS0_15binary_internal21div_floor_kernel_cudaERNS_18TensorIteratorBaseEENKUlvE_clEvENKUlvE1_clEvEUliiE_EESt5arrayIPcLm3EEEEviT0_T1_,"a",@progbits
	.sectionflags	@""
	.align	4
.nv.constant0._ZN2at6native29vectorized_elementwise_kernelILi4ENS0_13BinaryFunctorIiiiZZZNS0_15binary_internal21div_floor_kernel_cudaERNS_18TensorIteratorBaseEENKUlvE_clEvENKUlvE1_clEvEUliiE_EESt5arrayIPcLm3EEEEviT0_T1_:
	.zero		560


//--------------------- .nv.constant0._ZN2at6native29vectorized_elementwise_kernelILi8ENS0_13BinaryFunctorIiiiZZZNS0_15binary_internal21div_floor_kernel_cudaERNS_18TensorIteratorBaseEENKUlvE_clEvENKUlvE1_clEvEUliiE_EESt5arrayIPcLm3EEEEviT0_T1_ --------------------------
	.section	.nv.constant0._ZN2at6native29vectorized_elementwise_kernelILi8ENS0_13BinaryFunctorIiiiZZZNS0_15binary_internal21div_floor_kernel_cudaERNS_18TensorIteratorBaseEENKUlvE_clEvENKUlvE1_clEvEUliiE_EESt5arrayIPcLm3EEEEviT0_T1_,"a",@progbits
	.sectionflags	@""
	.align	4
.nv.constant0._ZN2at6native29vectorized_elementwise_kernelILi8ENS0_13BinaryFunctorIiiiZZZNS0_15binary_internal21div_floor_kernel_cudaERNS_18TensorIteratorBaseEENKUlvE_clEvENKUlvE1_clEvEUliiE_EESt5arrayIPcLm3EEEEviT0_T1_:
	.zero		560


//--------------------- .nv.constant0._ZN2at6native18elementwise_kernelILi128ELi4EZNS0_15gpu_kernel_implINS0_13BUnaryFunctorIiiiZZZNS0_15binary_internal21div_floor_kernel_cudaERNS_18TensorIteratorBaseEENKUlvE_clEvENKUlvE1_clEvEUliiE_EEEEvS6_RKT_EUliE_EEviT1_ --------------------------
	.section	.nv.constant0._ZN2at6native18elementwise_kernelILi128ELi4EZNS0_15gpu_kernel_implINS0_13BUnaryFunctorIiiiZZZNS0_15binary_internal21div_floor_kernel_cudaERNS_18TensorIteratorBaseEENKUlvE_clEvENKUlvE1_clEvEUliiE_EEEEvS6_RKT_EUliE_EEviT1_,"a",@progbits
	.sectionflags	@""
	.align	4
.nv.constant0._ZN2at6native18elementwise_kernelILi128ELi4EZNS0_15gpu_kernel_implINS0_13BUnaryFunctorIiiiZZZNS0_15binary_internal21div_floor_kernel_cudaERNS_18TensorIteratorBaseEENKUlvE_clEvENKUlvE1_clEvEUliiE_EEEEvS6_RKT_EUliE_EEviT1_:
	.zero		1080


//--------------------- .nv.constant0._ZN2at6native27unrolled_elementwise_kernelINS0_13BUnaryFunctorIiiiZZZNS0_15binary_internal21div_floor_kernel_cudaERNS_18TensorIteratorBaseEENKUlvE_clEvENKUlvE1_clEvEUliiE_EESt5arrayIPcLm2EELi4E23TrivialOffsetCalculatorILi1EjESE_NS0_6memory12LoadWithCastILi1EEENSF_13StoreWithCastILi1EEEEEviT_T0_T2_T3_T4_T5_ --------------------------
	.section	.nv.constant0._ZN2at6native27unrolled_elementwise_kernelINS0_13BUnaryFunctorIiiiZZZNS0_15binary_internal21div_floor_kernel_cudaERNS_18TensorIteratorBaseEENKUlvE_clEvENKUlvE1_clEvEUliiE_EESt5arrayIPcLm2EELi4E23TrivialOffsetCalculatorILi1EjESE_NS0_6memory12LoadWithCastILi1EEENSF_13StoreWithCastILi1EEEEEviT_T0_T2_T3_T4_T5_,"a",@progbits
	.sectionflags	@""
	.align	4
.nv.constant0._ZN2at6native27unrolled_elementwise_kernelINS0_13BUnaryFunctorIiiiZZZNS0_15binary_internal21div_floor_kernel_cudaERNS_18TensorIteratorBaseEENKUlvE_clEvENKUlvE1_clEvEUliiE_EESt5arrayIPcLm2EELi4E23TrivialOffsetCalculatorILi1EjESE_NS0_6memory12LoadWithCastILi1EEENSF_13StoreWithCastILi1EEEEEviT_T0_T2_T3_T4_T5_:
	.zero		580


//--------------------- .nv.constant0._ZN2at6native18elementwise_kernelILi128ELi2EZNS0_22gpu_kernel_impl_nocastINS0_13BUnaryFunctorIiiiZZZNS0_15binary_internal21div_floor_kernel_cudaERNS_18TensorIteratorBaseEENKUlvE_clEvENKUlvE1_clEvEUliiE_EEEEvS6_RKT_EUliE_EEviT1_ --------------------------
	.section	.nv.constant0._ZN2at6native18elementwise_kernelILi128ELi2EZNS0_22gpu_kernel_impl_nocastINS0_13BUnaryFunctorIiiiZZZNS0_15binary_internal21div_floor_kernel_cudaERNS_18TensorIteratorBaseEENKUlvE_clEvENKUlvE1_clEvEUliiE_EEEEvS6_RKT_EUliE_EEviT1_,"a",@progbits
	.sectionflags	@""
	.align	4
.nv.constant0._ZN2at6native18elementwise_kernelILi128ELi2EZNS0_22gpu_kernel_impl_nocastINS0_13BUnaryFunctorIiiiZZZNS0_15binary_internal21div_floor_kernel_cudaERNS_18TensorIteratorBaseEENKUlvE_clEvENKUlvE1_clEvEUliiE_EEEEvS6_RKT_EUliE_EEviT1_:
	.zero		1072


//--------------------- .nv.constant0._ZN2at6native27unrolled_elementwise_kernelINS0_13BUnaryFunctorIiiiZZZNS0_15binary_internal21div_floor_kernel_cudaERNS_18TensorIteratorBaseEENKUlvE_clEvENKUlvE1_clEvEUliiE_EESt5arrayIPcLm2EELi4E23TrivialOffsetCalculatorILi1EjESE_NS0_6memory15LoadWithoutCastENSF_16StoreWithoutCastEEEviT_T0_T2_T3_T4_T5_ --------------------------
	.section	.nv.constant0._ZN2at6native27unrolled_elementwise_kernelINS0_13BUnaryFunctorIiiiZZZNS0_15binary_internal21div_floor_kernel_cudaERNS_18TensorIteratorBaseEENKUlvE_clEvENKUlvE1_clEvEUliiE_EESt5arrayIPcLm2EELi4E23TrivialOffsetCalculatorILi1EjESE_NS0_6memory15LoadWithoutCastENSF_16StoreWithoutCastEEEviT_T0_T2_T3_T4_T5_,"a",@progbits
	.sectionflags	@""
	.align	4
.nv.constant0._ZN2at6native27unrolled_elementwise_kernelINS0_13BUnaryFunctorIiiiZZZNS0_15binary_internal21div_floor_kernel_cudaERNS_18TensorIteratorBaseEENKUlvE_clEvENKUlvE1_clEvEUliiE_EESt5arrayIPcLm2EELi4E23TrivialOffsetCalculatorILi1EjESE_NS0_6memory15LoadWithoutCastENSF_16StoreWithoutCastEEEviT_T0_T2_T3_T4_T5_:
	.zero		564


//--------------------- .nv.constant0._ZN2at6native29vectorized_elementwise_kernelILi2ENS0_13BUnaryFunctorIiiiZZZNS0_15binary_internal21div_floor_kernel_cudaERNS_18TensorIteratorBaseEENKUlvE_clEvENKUlvE1_clEvEUliiE_EESt5arrayIPcLm2EEEEviT0_T1_ --------------------------
	.section	.nv.constant0._ZN2at6native29vectorized_elementwise_kernelILi2ENS0_13BUnaryFunctorIiiiZZZNS0_15binary_internal21div_floor_kernel_cudaERNS_18TensorIteratorBaseEENKUlvE_clEvENKUlvE1_clEvEUliiE_EESt5arrayIPcLm2EEEEviT0_T1_,"a",@progbits
	.sectionflags	@""
	.align	4
.nv.constant0._ZN2at6native29vectorized_elementwise_kernelILi2ENS0_13BUnaryFunctorIiiiZZZNS0_15binary_internal21div_floor_kernel_cudaERNS_18TensorIteratorBaseEENKUlvE_clEvENKUlvE1_clEvEUliiE_EESt5arrayIPcLm2EEEEviT0_T1_:
	.zero		560


//--------------------- .nv.constant0._ZN2at6native29vectorized_elementwise_kernelILi4ENS0_13BUnaryFunctorIiiiZZZNS0_15binary_internal21div_floor_kernel_cudaERNS_18TensorIteratorBaseEENKUlvE_clEvENKUlvE1_clEvEUliiE_EESt5arrayIPcLm2EEEEviT0_T1_ --------------------------
	.section	.nv.constant0._ZN2at6native29vectorized_elementwise_kernelILi4ENS0_13BUnaryFunctorIiiiZZZNS0_15binary_internal21div_floor_kernel_cudaERNS_18TensorIteratorBaseEENKUlvE_clEvENKUlvE1_clEvEUliiE_EESt5arrayIPcLm2EEEEviT0_T1_,"a",@progbits
	.sectionflags	@""
	.align	4
.nv.constant0._ZN2at6native29vectorized_elementwise_kernelILi4ENS0_13BUnaryFunctorIiiiZZZNS0_15binary_internal21div_floor_kernel_cudaERNS_18TensorIteratorBaseEENKUlvE_clEvENKUlvE1_clEvEUliiE_EESt5arrayIPcLm2EEEEviT0_T1_:
	.zero		560


//--------------------- .nv.constant0._ZN2at6native29vectorized_elementwise_kernelILi8ENS0_13BUnaryFunctorIiiiZZZNS0_15binary_internal21div_floor_kernel_cudaERNS_18TensorIteratorBaseEENKUlvE_clEvENKUlvE1_clEvEUliiE_EESt5arrayIPcLm2EEEEviT0_T1_ --------------------------
	.section	.nv.constant0._ZN2at6native29vectorized_elementwise_kernelILi8ENS0_13BUnaryFunctorIiiiZZZNS0_15binary_internal21div_floor_kernel_cudaERNS_18TensorIteratorBaseEENKUlvE_clEvENKUlvE1_clEvEUliiE_EESt5arrayIPcLm2EEEEviT0_T1_,"a",@progbits
	.sectionflags	@""
	.align	4
.nv.constant0._ZN2at6native29vectorized_elementwise_kernelILi8ENS0_13BUnaryFunctorIiiiZZZNS0_15binary_internal21div_floor_kernel_cudaERNS_18TensorIteratorBaseEENKUlvE_clEvENKUlvE1_clEvEUliiE_EESt5arrayIPcLm2EEEEviT0_T1_:
	.zero		560


//--------------------- .nv.constant0._ZN2at6native18elementwise_kernelILi128ELi4EZNS0_15gpu_kernel_implINS0_13AUnaryFunctorIiiiZZZNS0_15binary_internal21div_floor_kernel_cudaERNS_18TensorIteratorBaseEENKUlvE_clEvENKUlvE1_clEvEUliiE_EEEEvS6_RKT_EUliE_EEviT1_ --------------------------
	.section	.nv.constant0._ZN2at6native18elementwise_kernelILi128ELi4EZNS0_15gpu_kernel_implINS0_13AUnaryFunctorIiiiZZZNS0_15binary_internal21div_floor_kernel_cudaERNS_18TensorIteratorBaseEENKUlvE_clEvENKUlvE1_clEvEUliiE_EEEEvS6_RKT_EUliE_EEviT1_,"a",@progbits
	.sectionflags	@""
	.align	4
.nv.constant0._ZN2at6native18elementwise_kernelILi128ELi4EZNS0_15gpu_kernel_implINS0_13AUnaryFunctorIiiiZZZNS0_15binary_internal21div_floor_kernel_cudaERNS_18TensorIteratorBaseEENKUlvE_clEvENKUlvE1_clEvEUliiE_EEEEvS6_RKT_EUliE_EEviT1_:
	.zero		1080


//--------------------- .nv.constant0._ZN2at6native27unrolled_elementwise_kernelINS0_13AUnaryFunctorIiiiZZZNS0_15binary_internal21div_floor_kernel_cudaERNS_18TensorIteratorBaseEENKUlvE_clEvENKUlvE1_clEvEUliiE_EESt5arrayIPcLm2EELi4E23TrivialOffsetCalculatorILi1EjESE_NS0_6memory12LoadWithCastILi1EEENSF_13StoreWithCastILi1EEEEEviT_T0_T2_T3_T4_T5_ --------------------------
	.section	.nv.constant0._ZN2at6native27unrolled_elementwise_kernelINS0_13AUnaryFunctorIiiiZZZNS0_15binary_internal21div_floor_kernel_cudaERNS_18TensorIteratorBaseEENKUlvE_clEvENKUlvE1_clEvEUliiE_EESt5arrayIPcLm2EELi4E23TrivialOffsetCalculatorILi1EjESE_NS0_6memory12LoadWithCastILi1EEENSF_13StoreWithCastILi1EEEEEviT_T0_T2_T3_T4_T5_,"a",@progbits
	.sectionflags	@""
	.align	4
.nv.constant0._ZN2at6native27unrolled_elementwise_kernelINS0_13AUnaryFunctorIiiiZZZNS0_15binary_internal21div_floor_kernel_cudaERNS_18TensorIteratorBaseEENKUlvE_clEvENKUlvE1_clEvEUliiE_EESt5arrayIPcLm2EELi4E23TrivialOffsetCalculatorILi1EjESE_NS0_6memory12LoadWithCastILi1EEENSF_13StoreWithCastILi1EEEEEviT_T0_T2_T3_T4_T5_:
	.zero		580


//--------------------- .nv.constant0._ZN2at6native18elementwise_kernelILi128ELi2EZNS0_22gpu_kernel_impl_nocastINS0_13AUnaryFunctorIiiiZZZNS0_15binary_internal21div_floor_kernel_cudaERNS_18TensorIteratorBaseEENKUlvE_clEvENKUlvE1_clEvEUliiE_EEEEvS6_RKT_EUliE_EEviT1_ --------------------------
	.section	.nv.constant0._ZN2at6native18elementwise_kernelILi128ELi2EZNS0_22gpu_kernel_impl_nocastINS0_13AUnaryFunctorIiiiZZZNS0_15binary_internal21div_floor_kernel_cudaERNS_18TensorIteratorBaseEENKUlvE_clEvENKUlvE1_clEvEUliiE_EEEEvS6_RKT_EUliE_EEviT1_,"a",@progbits
	.sectionflags	@""
	.align	4
.nv.constant0._ZN2at6native18elementwise_kernelILi128ELi2EZNS0_22gpu_kernel_impl_nocastINS0_13AUnaryFunctorIiiiZZZNS0_15binary_internal21div_floor_kernel_cudaERNS_18TensorIteratorBaseEENKUlvE_clEvENKUlvE1_clEvEUliiE_EEEEvS6_RKT_EUliE_EEviT1_:
	.zero		1072


//--------------------- .nv.constant0._ZN2at6native27unrolled_elementwise_kernelINS0_13AUnaryFunctorIiiiZZZNS0_15binary_internal21div_floor_kernel_cudaERNS_18TensorIteratorBaseEENKUlvE_clEvENKUlvE1_clEvEUliiE_EESt5arrayIPcLm2EELi4E23TrivialOffsetCalculatorILi1EjESE_NS0_6memory15LoadWithoutCastENSF_16StoreWithoutCastEEEviT_T0_T2_T3_T4_T5_ --------------------------
	.section	.nv.constant0._ZN2at6native27unrolled_elementwise_kernelINS0_13AUnaryFunctorIiiiZZZNS0_15binary_internal21div_floor_kernel_cudaERNS_18TensorIteratorBaseEENKUlvE_clEvENKUlvE1_clEvEUliiE_EESt5arrayIPcLm2EELi4E23TrivialOffsetCalculatorILi1EjESE_NS0_6memory15LoadWithoutCastENSF_16StoreWithoutCastEEEviT_T0_T2_T3_T4_T5_,"a",@progbits
	.sectionflags	@""
	.align	4
.nv.constant0._ZN2at6native27unrolled_elementwise_kernelINS0_13AUnaryFunctorIiiiZZZNS0_15binary_internal21div_floor_kernel_cudaERNS_18TensorIteratorBaseEENKUlvE_clEvENKUlvE1_clEvEUliiE_EESt5arrayIPcLm2EELi4E23TrivialOffsetCalculatorILi1EjESE_NS0_6memory15LoadWithoutCastENSF_16StoreWithoutCastEEEviT_T0_T2_T3_T4_T5_:
	.zero		564


//--------------------- .nv.constant0._ZN2at6native29vectorized_elementwise_kernelILi2ENS0_13AUnaryFunctorIiiiZZZNS0_15binary_internal21div_floor_kernel_cudaERNS_18TensorIteratorBaseEENKUlvE_clEvENKUlvE1_clEvEUliiE_EESt5arrayIPcLm2EEEEviT0_T1_ --------------------------
	.section	.nv.constant0._ZN2at6native29vectorized_elementwise_kernelILi2ENS0_13AUnaryFunctorIiiiZZZNS0_15binary_internal21div_floor_kernel_cudaERNS_18TensorIteratorBaseEENKUlvE_clEvENKUlvE1_clEvEUliiE_EESt5arrayIPcLm2EEEEviT0_T1_,"a",@progbits
	.sectionflags	@""
	.align	4
.nv.constant0._ZN2at6native29vectorized_elementwise_kernelILi2ENS0_13AUnaryFunctorIiiiZZZNS0_15binary_internal21div_floor_kernel_cudaERNS_18TensorIteratorBaseEENKUlvE_clEvENKUlvE1_clEvEUliiE_EESt5arrayIPcLm2EEEEviT0_T1_:
	.zero		560


//--------------------- .nv.constant0._ZN2at6native29vectorized_elementwise_kernelILi4ENS0_13AUnaryFunctorIiiiZZZNS0_15binary_internal21div_floor_kernel_cudaERNS_18TensorIteratorBaseEENKUlvE_clEvENKUlvE1_clEvEUliiE_EESt5arrayIPcLm2EEEEviT0_T1_ --------------------------
	.section	.nv.constant0._ZN2at6native29vectorized_elementwise_kernelILi4ENS0_13AUnaryFunctorIiiiZZZNS0_15binary_internal21div_floor_kernel_cudaERNS_18TensorIteratorBaseEENKUlvE_clEvENKUlvE1_clEvEUliiE_EESt5arrayIPcLm2EEEEviT0_T1_,"a",@progbits
	.sectionflags	@""
	.align	4
.nv.constant0._ZN2at6native29vectorized_elementwise_kernelILi4ENS0_13AUnaryFunctorIiiiZZZNS0_15binary_internal21div_floor_kernel_cudaERNS_18TensorIteratorBaseEENKUlvE_clEvENKUlvE1_clEvEUliiE_EESt5arrayIPcLm2EEEEviT0_T1_:
	.zero		560


//--------------------- .nv.constant0._ZN2at6native29vectorized_elementwise_kernelILi8ENS0_13AUnaryFunctorIiiiZZZNS0_15binary_internal21div_floor_kernel_cudaERNS_18TensorIteratorBaseEENKUlvE_clEvENKUlvE1_clEvEUliiE_EESt5arrayIPcLm2EEEEviT0_T1_ --------------------------
	.section	.nv.constant0._ZN2at6native29vectorized_elementwise_kernelILi8ENS0_13AUnaryFunctorIiiiZZZNS0_15binary_internal21div_floor_kernel_cudaERNS_18TensorIteratorBaseEENKUlvE_clEvENKUlvE1_clEvEUliiE_EESt5arrayIPcLm2EEEEviT0_T1_,"a",@progbits
	.sectionflags	@""
	.align	4
.nv.constant0._ZN2at6native29vectorized_elementwise_kernelILi8ENS0_13AUnaryFunctorIiiiZZZNS0_15binary_internal21div_floor_kernel_cudaERNS_18TensorIteratorBaseEENKUlvE_clEvENKUlvE1_clEvEUliiE_EESt5arrayIPcLm2EEEEviT0_T1_:
	.zero		560


//--------------------- .nv.constant0._ZN2at6native18elementwise_kernelILi128ELi4EZNS0_15gpu_kernel_implINS0_13BinaryFunctorIaaaZZZNS0_15binary_internal21div_floor_kernel_cudaERNS_18TensorIteratorBaseEENKUlvE_clEvENKUlvE0_clEvEUlaaE_EEEEvS6_RKT_EUliE_EEviT1_ --------------------------
	.section	.nv.constant0._ZN2at6native18elementwise_kernelILi128ELi4EZNS0_15gpu_kernel_implINS0_13BinaryFunctorIaaaZZZNS0_15binary_internal21div_floor_kernel_cudaERNS_18TensorIteratorBaseEENKUlvE_clEvENKUlvE0_clEvEUlaaE_EEEEvS6_RKT_EUliE_EEviT1_,"a",@progbits
	.sectionflags	@""
	.align	4
.nv.constant0._ZN2at6native18elementwise_kernelILi128ELi4EZNS0_15gpu_kernel_implINS0_13BinaryFunctorIaaaZZZNS0_15binary_internal21div_floor_kernel_cudaERNS_18TensorIteratorBaseEENKUlvE_clEvENKUlvE0_clEvEUlaaE_EEEEvS6_RKT_EUliE_EEviT1_:
	.zero		1184


//--------------------- .nv.constant0._ZN2at6native27unrolled_elementwise_kernelINS0_13BinaryFunctorIaaaZZZNS0_15binary_internal21div_floor_kernel_cudaERNS_18TensorIteratorBaseEENKUlvE_clEvENKUlvE0_clEvEUlaaE_EESt5arrayIPcLm3EELi4E23TrivialOffsetCalculatorILi2EjESD_ILi1EjENS0_6memory12LoadWithCastILi2EEENSG_13StoreWithCastILi1EEEEEviT_T0_T2_T3_T4_T5_ --------------------------
	.section	.nv.constant0._ZN2at6native27unrolled_elementwise_kernelINS0_13BinaryFunctorIaaaZZZNS0_15binary_internal21div_floor_kernel_cudaERNS_18TensorIteratorBaseEENKUlvE_clEvENKUlvE0_clEvEUlaaE_EESt5arrayIPcLm3EELi4E23TrivialOffsetCalculatorILi2EjESD_ILi1EjENS0_6memory12LoadWithCastILi2EEENSG_13StoreWithCastILi1EEEEEviT_T0_T2_T3_T4_T5_,"a",@progbits
	.sectionflags	@""
	.align	4
.nv.constant0._ZN2at6native27unrolled_elementwise_kernelINS0_13BinaryFunctorIaaaZZZNS0_15binary_internal21div_floor_kernel_cudaERNS_18TensorIteratorBaseEENKUlvE_clEvENKUlvE0_clEvEUlaaE_EESt5arrayIPcLm3EELi4E23TrivialOffsetCalculatorILi2EjESD_ILi1EjENS0_6memory12LoadWithCastILi2EEENSG_13StoreWithCastILi1EEEEEviT_T0_T2_T3_T4_T5_:
	.zero		584


//--------------------- .nv.constant0._ZN2at6native18elementwise_kernelILi128ELi4EZNS0_22gpu_kernel_impl_nocastINS0_13BinaryFunctorIaaaZZZNS0_15binary_internal21div_floor_kernel_cudaERNS_18TensorIteratorBaseEENKUlvE_clEvENKUlvE0_clEvEUlaaE_EEEEvS6_RKT_EUliE_EEviT1_ --------------------------
	.section	.nv.constant0._ZN2at6native18elementwise_kernelILi128ELi4EZNS0_22gpu_kernel_impl_nocastINS0_13BinaryFunctorIaaaZZZNS0_15binary_internal21div_floor_kernel_cudaERNS_18TensorIteratorBaseEENKUlvE_clEvENKUlvE0_clEvEUlaaE_EEEEvS6_RKT_EUliE_EEviT1_,"a",@progbits
	.sectionflags	@""
	.align	4
.nv.constant0._ZN2at6native18elementwise_kernelILi128ELi4EZNS0_22gpu_kernel_impl_nocastINS0_13BinaryFunctorIaaaZZZNS0_15binary_internal21div_floor_kernel_cudaERNS_18TensorIteratorBaseEENKUlvE_clEvENKUlvE0_clEvEUlaaE_EEEEvS6_RKT_EUliE_EEviT1_:
	.zero		1184


//--------------------- .nv.constant0._ZN2at6native27unrolled_elementwise_kernelINS0_13BinaryFunctorIaaaZZZNS0_15binary_internal21div_floor_kernel_cudaERNS_18TensorIteratorBaseEENKUlvE_clEvENKUlvE0_clEvEUlaaE_EESt5arrayIPcLm3EELi4E23TrivialOffsetCalculatorILi2EjESD_ILi1EjENS0_6memory15LoadWithoutCastENSG_16StoreWithoutCastEEEviT_T0_T2_T3_T4_T5_ --------------------------
	.section	.nv.constant0._ZN2at6native27unrolled_elementwise_kernelINS0_13BinaryFunctorIaaaZZZNS0_15binary_internal21div_floor_kernel_cudaERNS_18TensorIteratorBaseEENKUlvE_clEvENKUlvE0_clEvEUlaaE_EESt5arrayIPcLm3EELi4E23TrivialOffsetCalculatorILi2EjESD_ILi1EjENS0_6memory15LoadWithoutCastENSG_16StoreWithoutCastEEEviT_T0_T2_T3_T4_T5_,"a",@progbits
	.sectionflags	@""
	.align	4
.nv.constant0._ZN2at6native27unrolled_elementwise_kernelINS0_13BinaryFunctorIaaaZZZNS0_15binary_internal21div_floor_kernel_cudaERNS_18TensorIteratorBaseEENKUlvE_clEvENKUlvE0_clEvEUlaaE_EESt5arrayIPcLm3EELi4E23TrivialOffsetCalculatorILi2EjESD_ILi1EjENS0_6memory15LoadWithoutCastENSG_16StoreWithoutCastEEEviT_T0_T2_T3_T4_T5_:
	.zero		564


//--------------------- .nv.constant0._ZN2at6native29vectorized_elementwise_kernelILi2ENS0_13BinaryFunctorIaaaZZZNS0_15binary_internal21div_floor_kernel_cudaERNS_18TensorIteratorBaseEENKUlvE_clEvENKUlvE0_clEvEUlaaE_EESt5arrayIPcLm3EEEEviT0_T1_ --------------------------
	.section	.nv.constant0._ZN2at6native29vectorized_elementwise_kernelILi2ENS0_13BinaryFunctorIaaaZZZNS0_15binary_internal21div_floor_kernel_cudaERNS_18TensorIteratorBaseEENKUlvE_clEvENKUlvE0_clEvEUlaaE_EESt5arrayIPcLm3EEEEviT0_T1_,"a",@progbits
	.sectionflags	@""
	.align	4
.nv.constant0._ZN2at6native29vectorized_elementwise_kernelILi2ENS0_13BinaryFunctorIaaaZZZNS0_15binary_internal21div_floor_kernel_cudaERNS_18TensorIteratorBaseEENKUlvE_clEvENKUlvE0_clEvEUlaaE_EESt5arrayIPcLm3EEEEviT0_T1_:
	.zero		560


//--------------------- .nv.constant0._ZN2at6native29vectorized_elementwise_kernelILi4ENS0_13BinaryFunctorIaaaZZZNS0_15binary_internal21div_floor_kernel_cudaERNS_18TensorIteratorBaseEENKUlvE_clEvENKUlvE0_clEvEUlaaE_EESt5arrayIPcLm3EEEEviT0_T1_ --------------------------
	.section	.nv.constant0._ZN2at6native29vectorized_elementwise_kernelILi4ENS0_13BinaryFunctorIaaaZZZNS0_15binary_internal21div_floor_kernel_cudaERNS_18TensorIteratorBaseEENKUlvE_clEvENKUlvE0_clEvEUlaaE_EESt5arrayIPcLm3EEEEviT0_T1_,"a",@progbits
	.sectionflags	@""
	.align	4
.nv.constant0._ZN2at6native29vectorized_elementwise_kernelILi4ENS0_13BinaryFunctorIaaaZZZNS0_15binary_internal21div_floor_kernel_cudaERNS_18TensorIteratorBaseEENKUlvE_clEvENKUlvE0_clEvEUlaaE_EESt5arrayIPcLm3EEEEviT0_T1_:
	.zero		560


//--------------------- .nv.constant0._ZN2at6native29vectorized_elementwise_kernelILi8ENS0_13BinaryFunctorIaaaZZZNS0_15binary_internal21div_floor_kernel_cudaERNS_18TensorIteratorBaseEENKUlvE_clEvENKUlvE0_clEvEUlaaE_EESt5arrayIPcLm3EEEEviT0_T1_ --------------------------
	.section	.nv.constant0._ZN2at6native29vectorized_elementwise_kernelILi8ENS0_13BinaryFunctorIaaaZZZNS0_15binary_internal21div_floor_kernel_cudaERNS_18TensorIteratorBaseEENKUlvE_clEvENKUlvE0_clEvEUlaaE_EESt5arrayIPcLm3EEEEviT0_T1_,"a",@progbits
	.sectionflags	@""
	.align	4
.nv.constant0._ZN2at6native29vectorized_elementwise_kernelILi8ENS0_13BinaryFunctorIaaaZZZNS0_15binary_internal21div_floor_kernel_cudaERNS_18TensorIteratorBaseEENKUlvE_clEvENKUlvE0_clEvEUlaaE_EESt5arrayIPcLm3EEEEviT0_T1_:
	.zero		560


//--------------------- .nv.constant0._ZN2at6native18elementwise_kernelILi128ELi4EZNS0_15gpu_kernel_implINS0_13BUnaryFunctorIaaaZZZNS0_15binary_internal21div_floor_kernel_cudaERNS_18TensorIteratorBaseEENKUlvE_clEvENKUlvE0_clEvEUlaaE_EEEEvS6_RKT_EUliE_EEviT1_ --------------------------
	.section	.nv.constant0._ZN2at6native18elementwise_kernelILi128ELi4EZNS0_15gpu_kernel_implINS0_13BUnaryFunctorIaaaZZZNS0_15binary_internal21div_floor_kernel_cudaERNS_18TensorIteratorBaseEENKUlvE_clEvENKUlvE0_clEvEUlaaE_EEEEvS6_RKT_EUliE_EEviT1_,"a",@progbits
	.sectionflags	@""
	.align	4
.nv.constant0._ZN2at6native18elementwise_kernelILi128ELi4EZNS0_15gpu_kernel_implINS0_13BUnaryFunctorIaaaZZZNS0_15binary_internal21div_floor_kernel_cudaERNS_18TensorIteratorBaseEENKUlvE_clEvENKUlvE0_clEvEUlaaE_EEEEvS6_RKT_EUliE_EEviT1_:
	.zero		1072


//--------------------- .nv.constant0._ZN2at6native27unrolled_elementwise_kernelINS0_13BUnaryFunctorIaaaZZZNS0_15binary_internal21div_floor_kernel_cudaERNS_18TensorIteratorBaseEENKUlvE_clEvENKUlvE0_clEvEUlaaE_EESt5arrayIPcLm2EELi4E23TrivialOffsetCalculatorILi1EjESE_NS0_6memory12LoadWithCastILi1EEENSF_13StoreWithCastILi1EEEEEviT_T0_T2_T3_T4_T5_ --------------------------
	.section	.nv.constant0._ZN2at6native27unrolled_elementwise_kernelINS0_13BUnaryFunctorIaaaZZZNS0_15binary_internal21div_floor_kernel_cudaERNS_18TensorIteratorBaseEENKUlvE_clEvENKUlvE0_clEvEUlaaE_EESt5arrayIPcLm2EELi4E23TrivialOffsetCalculatorILi1EjESE_NS0_6memory12LoadWithCastILi1EEENSF_13StoreWithCastILi1EEEEEviT_T0_T2_T3_T4_T5_,"a",@progbits
	.sectionflags	@""
	.align	4
.nv.constant0._ZN2at6native27unrolled_elementwise_kernelINS0_13BUnaryFunctorIaaaZZZNS0_15binary_internal21div_floor_kernel_cudaERNS_18TensorIteratorBaseEENKUlvE_clEvENKUlvE0_clEvEUlaaE_EESt5arrayIPcLm2EELi4E23TrivialOffsetCalculatorILi1EjESE_NS0_6memory12LoadWithCastILi1EEENSF_13StoreWithCastILi1EEEEEviT_T0_T2_T3_T4_T5_:
	.zero		572


//--------------------- .nv.constant0._ZN2at6native18elementwise_kernelILi128ELi4EZNS0_22gpu_kernel_impl_nocastINS0_13BUnaryFunctorIaaaZZZNS0_15binary_internal21div_floor_kernel_cudaERNS_18TensorIteratorBaseEENKUlvE_clEvENKUlvE0_clEvEUlaaE_EEEEvS6_RKT_EUliE_EEviT1_ --------------------------
	.section	.nv.constant0._ZN2at6native18elementwise_kernelILi128ELi4EZNS0_22gpu_kernel_impl_nocastINS0_13BUnaryFunctorIaaaZZZNS0_15binary_internal21div_floor_kernel_cudaERNS_18TensorIteratorBaseEENKUlvE_clEvENKUlvE0_clEvEUlaaE_EEEEvS6_RKT_EUliE_EEviT1_,"a",@progbits
	.sectionflags	@""
	.align	4
.nv.constant0._ZN2at6native18elementwise_kernelILi128ELi4EZNS0_22gpu_kernel_impl_nocastINS0_13BUnaryFunctorIaaaZZZNS0_15binary_internal21div_floor_kernel_cudaERNS_18TensorIteratorBaseEENKUlvE_clEvENKUlvE0_clEvEUlaaE_EEEEvS6_RKT_EUliE_EEviT1_:
	.zero		1072


//--------------------- .nv.constant0._ZN2at6native27unrolled_elementwise_kernelINS0_13BUnaryFunctorIaaaZZZNS0_15binary_internal21div_floor_kernel_cudaERNS_18TensorIteratorBaseEENKUlvE_clEvENKUlvE0_clEvEUlaaE_EESt5arrayIPcLm2EELi4E23TrivialOffsetCalculatorILi1EjESE_NS0_6memory15LoadWithoutCastENSF_16StoreWithoutCastEEEviT_T0_T2_T3_T4_T5_ --------------------------
	.section	.nv.constant0._ZN2at6native27unrolled_elementwise_kernelINS0_13BUnaryFunctorIaaaZZZNS0_15binary_internal21div_floor_kernel_cudaERNS_18TensorIteratorBaseEENKUlvE_clEvENKUlvE0_clEvEUlaaE_EESt5arrayIPcLm2EELi4E23TrivialOffsetCalculatorILi1EjESE_NS0_6memory15LoadWithoutCastENSF_16StoreWithoutCastEEEviT_T0_T2_T3_T4_T5_,"a",@progbits
	.sectionflags	@""
	.align	4
.nv.constant0._ZN2at6native27unrolled_elementwise_kernelINS0_13BUnaryFunctorIaaaZZZNS0_15binary_internal21div_floor_kernel_cudaERNS_18TensorIteratorBaseEENKUlvE_clEvENKUlvE0_clEvEUlaaE_EESt5arrayIPcLm2EELi4E23TrivialOffsetCalculatorILi1EjESE_NS0_6memory15LoadWithoutCastENSF_16StoreWithoutCastEEEviT_T0_T2_T3_T4_T5_:
	.zero		556


//--------------------- .nv.constant0._ZN2at6native29vectorized_elementwise_kernelILi2ENS0_13BUnaryFunctorIaaaZZZNS0_15binary_internal21div_floor_kernel_cudaERNS_18TensorIteratorBaseEENKUlvE_clEvENKUlvE0_clEvEUlaaE_EESt5arrayIPcLm2EEEEviT0_T1_ --------------------------
	.section	.nv.constant0._ZN2at6native29vectorized_elementwise_kernelILi2ENS0_13BUnaryFunctorIaaaZZZNS0_15binary_internal21div_floor_kernel_cudaERNS_18TensorIteratorBaseEENKUlvE_clEvENKUlvE0_clEvEUlaaE_EESt5arrayIPcLm2EEEEviT0_T1_,"a",@progbits
	.sectionflags	@""
	.align	4
.nv.constant0._ZN2at6native29vectorized_elementwise_kernelILi2ENS0_13BUnaryFunctorIaaaZZZNS0_15binary_internal21div_floor_kernel_cudaERNS_18TensorIteratorBaseEENKUlvE_clEvENKUlvE0_clEvEUlaaE_EESt5arrayIPcLm2EEEEviT0_T1_:
	.zero		552


//--------------------- .nv.constant0._ZN2at6native29vectorized_elementwise_kernelILi4ENS0_13BUnaryFunctorIaaaZZZNS0_15binary_internal21div_floor_kernel_cudaERNS_18TensorIteratorBaseEENKUlvE_clEvENKUlvE0_clEvEUlaaE_EESt5arrayIPcLm2EEEEviT0_T1_ --------------------------
	.section	.nv.constant0._ZN2at6native29vectorized_elementwise_kernelILi4ENS0_13BUnaryFunctorIaaaZZZNS0_15binary_internal21div_floor_kernel_cudaERNS_18TensorIteratorBaseEENKUlvE_clEvENKUlvE0_clEvEUlaaE_EESt5arrayIPcLm2EEEEviT0_T1_,"a",@progbits
	.sectionflags	@""
	.align	4
.nv.constant0._ZN2at6native29vectorized_elementwise_kernelILi4ENS0_13BUnaryFunctorIaaaZZZNS0_15binary_internal21div_floor_kernel_cudaERNS_18TensorIteratorBaseEENKUlvE_clEvENKUlvE0_clEvEUlaaE_EESt5arrayIPcLm2EEEEviT0_T1_:
	.zero		552


//--------------------- .nv.constant0._ZN2at6native29vectorized_elementwise_kernelILi8ENS0_13BUnaryFunctorIaaaZZZNS0_15binary_internal21div_floor_kernel_cudaERNS_18TensorIteratorBaseEENKUlvE_clEvENKUlvE0_clEvEUlaaE_EESt5arrayIPcLm2EEEEviT0_T1_ --------------------------
	.section	.nv.constant0._ZN2at6native29vectorized_elementwise_kernelILi8ENS0_13BUnaryFunctorIaaaZZZNS0_15binary_internal21div_floor_kernel_cudaERNS_18TensorIteratorBaseEENKUlvE_clEvENKUlvE0_clEvEUlaaE_EESt5arrayIPcLm2EEEEviT0_T1_,"a",@progbits
	.sectionflags	@""
	.align	4
.nv.constant0._ZN2at6native29vectorized_elementwise_kernelILi8ENS0_13BUnaryFunctorIaaaZZZNS0_15binary_internal21div_floor_kernel_cudaERNS_18TensorIteratorBaseEENKUlvE_clEvENKUlvE0_clEvEUlaaE_EESt5arrayIPcLm2EEEEviT0_T1_:
	.zero		552


//--------------------- .nv.constant0._ZN2at6native18elementwise_kernelILi128ELi4EZNS0_15gpu_kernel_implINS0_13AUnaryFunctorIaaaZZZNS0_15binary_internal21div_floor_kernel_cudaERNS_18TensorIteratorBaseEENKUlvE_clEvENKUlvE0_clEvEUlaaE_EEEEvS6_RKT_EUliE_EEviT1_ --------------------------
	.section	.nv.constant0._ZN2at6native18elementwise_kernelILi128ELi4EZNS0_15gpu_kernel_implINS0_13AUnaryFunctorIaaaZZZNS0_15binary_internal21div_floor_kernel_cudaERNS_18TensorIteratorBaseEENKUlvE_clEvENKUlvE0_clEvEUlaaE_EEEEvS6_RKT_EUliE_EEviT1_,"a",@progbits
	.sectionflags	@""
	.align	4
.nv.constant0._ZN2at6native18elementwise_kernelILi128ELi4EZNS0_15gpu_kernel_implINS0_13AUnaryFunctorIaaaZZZNS0_15binary_internal21div_floor_kernel_cudaERNS_18TensorIteratorBaseEENKUlvE_clEvENKUlvE0_clEvEUlaaE_EEEEvS6_RKT_EUliE_EEviT1_:
	.zero		1072


//--------------------- .nv.constant0._ZN2at6native27unrolled_elementwise_kernelINS0_13AUnaryFunctorIaaaZZZNS0_15binary_internal21div_floor_kernel_cudaERNS_18TensorIteratorBaseEENKUlvE_clEvENKUlvE0_clEvEUlaaE_EESt5arrayIPcLm2EELi4E23TrivialOffsetCalculatorILi1EjESE_NS0_6memory12LoadWithCastILi1EEENSF_13StoreWithCastILi1EEEEEviT_T0_T2_T3_T4_T5_ --------------------------
	.section	.nv.constant0._ZN2at6native27unrolled_elementwise_kernelINS0_13AUnaryFunctorIaaaZZZNS0_15binary_internal21div_floor_kernel_cudaERNS_18TensorIteratorBaseEENKUlvE_clEvENKUlvE0_clEvEUlaaE_EESt5arrayIPcLm2EELi4E23TrivialOffsetCalculatorILi1EjESE_NS0_6memory12LoadWithCastILi1EEENSF_13StoreWithCastILi1EEEEEviT_T0_T2_T3_T4_T5_,"a",@progbits
	.sectionflags	@""
	.align	4
.nv.constant0._ZN2at6native27unrolled_elementwise_kernelINS0_13AUnaryFunctorIaaaZZZNS0_15binary_internal21div_floor_kernel_cudaERNS_18TensorIteratorBaseEENKUlvE_clEvENKUlvE0_clEvEUlaaE_EESt5arrayIPcLm2EELi4E23TrivialOffsetCalculatorILi1EjESE_NS0_6memory12LoadWithCastILi1EEENSF_13StoreWithCastILi1EEEEEviT_T0_T2_T3_T4_T5_:
	.zero		572


//--------------------- .nv.constant0._ZN2at6native18elementwise_kernelILi128ELi4EZNS0_22gpu_kernel_impl_nocastINS0_13AUnaryFunctorIaaaZZZNS0_15binary_internal21div_floor_kernel_cudaERNS_18TensorIteratorBaseEENKUlvE_clEvENKUlvE0_clEvEUlaaE_EEEEvS6_RKT_EUliE_EEviT1_ --------------------------
	.section	.nv.constant0._ZN2at6native18elementwise_kernelILi128ELi4EZNS0_22gpu_kernel_impl_nocastINS0_13AUnaryFunctorIaaaZZZNS0_15binary_internal21div_floor_kernel_cudaERNS_18TensorIteratorBaseEENKUlvE_clEvENKUlvE0_clEvEUlaaE_EEEEvS6_RKT_EUliE_EEviT1_,"a",@progbits
	.sectionflags	@""
	.align	4
.nv.constant0._ZN2at6native18elementwise_kernelILi128ELi4EZNS0_22gpu_kernel_impl_nocastINS0_13AUnaryFunctorIaaaZZZNS0_15binary_internal21div_floor_kernel_cudaERNS_18TensorIteratorBaseEENKUlvE_clEvENKUlvE0_clEvEUlaaE_EEEEvS6_RKT_EUliE_EEviT1_:
	.zero		1072


//--------------------- .nv.constant0._ZN2at6native27unrolled_elementwise_kernelINS0_13AUnaryFunctorIaaaZZZNS0_15binary_internal21div_floor_kernel_cudaERNS_18TensorIteratorBaseEENKUlvE_clEvENKUlvE0_clEvEUlaaE_EESt5arrayIPcLm2EELi4E23TrivialOffsetCalculatorILi1EjESE_NS0_6memory15LoadWithoutCastENSF_16StoreWithoutCastEEEviT_T0_T2_T3_T4_T5_ --------------------------
	.section	.nv.constant0._ZN2at6native27unrolled_elementwise_kernelINS0_13AUnaryFunctorIaaaZZZNS0_15binary_internal21div_floor_kernel_cudaERNS_18TensorIteratorBaseEENKUlvE_clEvENKUlvE0_clEvEUlaaE_EESt5arrayIPcLm2EELi4E23TrivialOffsetCalculatorILi1EjESE_NS0_6memory15LoadWithoutCastENSF_16StoreWithoutCastEEEviT_T0_T2_T3_T4_T5_,"a",@progbits
	.sectionflags	@""
	.align	4
.nv.constant0._ZN2at6native27unrolled_elementwise_kernelINS0_13AUnaryFunctorIaaaZZZNS0_15binary_internal21div_floor_kernel_cudaERNS_18TensorIteratorBaseEENKUlvE_clEvENKUlvE0_clEvEUlaaE_EESt5arrayIPcLm2EELi4E23TrivialOffsetCalculatorILi1EjESE_NS0_6memory15LoadWithoutCastENSF_16StoreWithoutCastEEEviT_T0_T2_T3_T4_T5_:
	.zero		556


//--------------------- .nv.constant0._ZN2at6native29vectorized_elementwise_kernelILi2ENS0_13AUnaryFunctorIaaaZZZNS0_15binary_internal21div_floor_kernel_cudaERNS_18TensorIteratorBaseEENKUlvE_clEvENKUlvE0_clEvEUlaaE_EESt5arrayIPcLm2EEEEviT0_T1_ --------------------------
	.section	.nv.constant0._ZN2at6native29vectorized_elementwise_kernelILi2ENS0_13AUnaryFunctorIaaaZZZNS0_15binary_internal21div_floor_kernel_cudaERNS_18TensorIteratorBaseEENKUlvE_clEvENKUlvE0_clEvEUlaaE_EESt5arrayIPcLm2EEEEviT0_T1_,"a",@progbits
	.sectionflags	@""
	.align	4
.nv.constant0._ZN2at6native29vectorized_elementwise_kernelILi2ENS0_13AUnaryFunctorIaaaZZZNS0_15binary_internal21div_floor_kernel_cudaERNS_18TensorIteratorBaseEENKUlvE_clEvENKUlvE0_clEvEUlaaE_EESt5arrayIPcLm2EEEEviT0_T1_:
	.zero		552


//--------------------- .nv.constant0._ZN2at6native29vectorized_elementwise_kernelILi4ENS0_13AUnaryFunctorIaaaZZZNS0_15binary_internal21div_floor_kernel_cudaERNS_18TensorIteratorBaseEENKUlvE_clEvENKUlvE0_clEvEUlaaE_EESt5arrayIPcLm2EEEEviT0_T1_ --------------------------
	.section	.nv.constant0._ZN2at6native29vectorized_elementwise_kernelILi4ENS0_13AUnaryFunctorIaaaZZZNS0_15binary_internal21div_floor_kernel_cudaERNS_18TensorIteratorBaseEENKUlvE_clEvENKUlvE0_clEvEUlaaE_EESt5arrayIPcLm2EEEEviT0_T1_,"a",@progbits
	.sectionflags	@""
	.align	4
.nv.constant0._ZN2at6native29vectorized_elementwise_kernelILi4ENS0_13AUnaryFunctorIaaaZZZNS0_15binary_internal21div_floor_kernel_cudaERNS_18TensorIteratorBaseEENKUlvE_clEvENKUlvE0_clEvEUlaaE_EESt5arrayIPcLm2EEEEviT0_T1_:
	.zero		552


//--------------------- .nv.constant0._ZN2at6native29vectorized_elementwise_kernelILi8ENS0_13AUnaryFunctorIaaaZZZNS0_15binary_internal21div_floor_kernel_cudaERNS_18TensorIteratorBaseEENKUlvE_clEvENKUlvE0_clEvEUlaaE_EESt5arrayIPcLm2EEEEviT0_T1_ --------------------------
	.section	.nv.constant0._ZN2at6native29vectorized_elementwise_kernelILi8ENS0_13AUnaryFunctorIaaaZZZNS0_15binary_internal21div_floor_kernel_cudaERNS_18TensorIteratorBaseEENKUlvE_clEvENKUlvE0_clEvEUlaaE_EESt5arrayIPcLm2EEEEviT0_T1_,"a",@progbits
	.sectionflags	@""
	.align	4
.nv.constant0._ZN2at6native29vectorized_elementwise_kernelILi8ENS0_13AUnaryFunctorIaaaZZZNS0_15binary_internal21div_floor_kernel_cudaERNS_18TensorIteratorBaseEENKUlvE_clEvENKUlvE0_clEvEUlaaE_EESt5arrayIPcLm2EEEEviT0_T1_:
	.zero		552


//--------------------- .nv.constant0._ZN2at6native18elementwise_kernelILi128ELi4EZNS0_15gpu_kernel_implINS0_13BinaryFunctorIhhhZZZNS0_15binary_internal21div_floor_kernel_cudaERNS_18TensorIteratorBaseEENKUlvE_clEvENKUlvE_clEvEUlhhE_EEEEvS6_RKT_EUliE_EEviT1_ --------------------------
	.section	.nv.constant0._ZN2at6native18elementwise_kernelILi128ELi4EZNS0_15gpu_kernel_implINS0_13BinaryFunctorIhhhZZZNS0_15binary_internal21div_floor_kernel_cudaERNS_18TensorIteratorBaseEENKUlvE_clEvENKUlvE_clEvEUlhhE_EEEEvS6_RKT_EUliE_EEviT1_,"a",@progbits
	.sectionflags	@""
	.align	4
.nv.constant0._ZN2at6native18elementwise_kernelILi128ELi4EZNS0_15gpu_kernel_implINS0_13BinaryFunctorIhhhZZZNS0_15binary_internal21div_floor_kernel_cudaERNS_18TensorIteratorBaseEENKUlvE_clEvENKUlvE_clEvEUlhhE_EEEEvS6_RKT_EUliE_EEviT1_:
	.zero		1184


//--------------------- .nv.constant0._ZN2at6native27unrolled_elementwise_kernelINS0_13BinaryFunctorIhhhZZZNS0_15binary_internal21div_floor_kernel_cudaERNS_18TensorIteratorBaseEENKUlvE_clEvENKUlvE_clEvEUlhhE_EESt5arrayIPcLm3EELi4E23TrivialOffsetCalculatorILi2EjESD_ILi1EjENS0_6memory12LoadWithCastILi2EEENSG_13StoreWithCastILi1EEEEEviT_T0_T2_T3_T4_T5_ --------------------------
	.section	.nv.constant0._ZN2at6native27unrolled_elementwise_kernelINS0_13BinaryFunctorIhhhZZZNS0_15binary_internal21div_floor_kernel_cudaERNS_18TensorIteratorBaseEENKUlvE_clEvENKUlvE_clEvEUlhhE_EESt5arrayIPcLm3EELi4E23TrivialOffsetCalculatorILi2EjESD_ILi1EjENS0_6memory12LoadWithCastILi2EEENSG_13StoreWithCastILi1EEEEEviT_T0_T2_T3_T4_T5_,"a",@progbits
	.sectionflags	@""
	.align	4
.nv.constant0._ZN2at6native27unrolled_elementwise_kernelINS0_13BinaryFunctorIhhhZZZNS0_15binary_internal21div_floor_kernel_cudaERNS_18TensorIteratorBaseEENKUlvE_clEvENKUlvE_clEvEUlhhE_EESt5arrayIPcLm3EELi4E23TrivialOffsetCalculatorILi2EjESD_ILi1EjENS0_6memory12LoadWithCastILi2EEENSG_13StoreWithCastILi1EEEEEviT_T0_T2_T3_T4_T5_:
	.zero		584


//--------------------- .nv.constant0._ZN2at6native18elementwise_kernelILi128ELi4EZNS0_22gpu_kernel_impl_nocastINS0_13BinaryFunctorIhhhZZZNS0_15binary_internal21div_floor_kernel_cudaERNS_18TensorIteratorBaseEENKUlvE_clEvENKUlvE_clEvEUlhhE_EEEEvS6_RKT_EUliE_EEviT1_ --------------------------
	.section	.nv.constant0._ZN2at6native18elementwise_kernelILi128ELi4EZNS0_22gpu_kernel_impl_nocastINS0_13BinaryFunctorIhhhZZZNS0_15binary_internal21div_floor_kernel_cudaERNS_18TensorIteratorBaseEENKUlvE_clEvENKUlvE_clEvEUlhhE_EEEEvS6_RKT_EUliE_EEviT1_,"a",@progbits
	.sectionflags	@""
	.align	4
.nv.constant0._ZN2at6native18elementwise_kernelILi128ELi4EZNS0_22gpu_kernel_impl_nocastINS0_13BinaryFunctorIhhhZZZNS0_15binary_internal21div_floor_kernel_cudaERNS_18TensorIteratorBaseEENKUlvE_clEvENKUlvE_clEvEUlhhE_EEEEvS6_RKT_EUliE_EEviT1_:
	.zero		1184


//--------------------- .nv.constant0._ZN2at6native27unrolled_elementwise_kernelINS0_13BinaryFunctorIhhhZZZNS0_15binary_internal21div_floor_kernel_cudaERNS_18TensorIteratorBaseEENKUlvE_clEvENKUlvE_clEvEUlhhE_EESt5arrayIPcLm3EELi4E23TrivialOffsetCalculatorILi2EjESD_ILi1EjENS0_6memory15LoadWithoutCastENSG_16StoreWithoutCastEEEviT_T0_T2_T3_T4_T5_ --------------------------
	.section	.nv.constant0._ZN2at6native27unrolled_elementwise_kernelINS0_13BinaryFunctorIhhhZZZNS0_15binary_internal21div_floor_kernel_cudaERNS_18TensorIteratorBaseEENKUlvE_clEvENKUlvE_clEvEUlhhE_EESt5arrayIPcLm3EELi4E23TrivialOffsetCalculatorILi2EjESD_ILi1EjENS0_6memory15LoadWithoutCastENSG_16StoreWithoutCastEEEviT_T0_T2_T3_T4_T5_,"a",@progbits
	.sectionflags	@""
	.align	4
.nv.constant0._ZN2at6native27unrolled_elementwise_kernelINS0_13BinaryFunctorIhhhZZZNS0_15binary_internal21div_floor_kernel_cudaERNS_18TensorIteratorBaseEENKUlvE_clEvENKUlvE_clEvEUlhhE_EESt5arrayIPcLm3EELi4E23TrivialOffsetCalculatorILi2EjESD_ILi1EjENS0_6memory15LoadWithoutCastENSG_16StoreWithoutCastEEEviT_T0_T2_T3_T4_T5_:
	.zero		564


//--------------------- .nv.constant0._ZN2at6native29vectorized_elementwise_kernelILi2ENS0_13BinaryFunctorIhhhZZZNS0_15binary_internal21div_floor_kernel_cudaERNS_18TensorIteratorBaseEENKUlvE_clEvENKUlvE_clEvEUlhhE_EESt5arrayIPcLm3EEEEviT0_T1_ --------------------------
	.section	.nv.constant0._ZN2at6native29vectorized_elementwise_kernelILi2ENS0_13BinaryFunctorIhhhZZZNS0_15binary_internal21div_floor_kernel_cudaERNS_18TensorIteratorBaseEENKUlvE_clEvENKUlvE_clEvEUlhhE_EESt5arrayIPcLm3EEEEviT0_T1_,"a",@progbits
	.sectionflags	@""
	.align	4
.nv.constant0._ZN2at6native29vectorized_elementwise_kernelILi2ENS0_13BinaryFunctorIhhhZZZNS0_15binary_internal21div_floor_kernel_cudaERNS_18TensorIteratorBaseEENKUlvE_clEvENKUlvE_clEvEUlhhE_EESt5arrayIPcLm3EEEEviT0_T1_:
	.zero		560


//--------------------- .nv.constant0._ZN2at6native29vectorized_elementwise_kernelILi4ENS0_13BinaryFunctorIhhhZZZNS0_15binary_internal21div_floor_kernel_cudaERNS_18TensorIteratorBaseEENKUlvE_clEvENKUlvE_clEvEUlhhE_EESt5arrayIPcLm3EEEEviT0_T1_ --------------------------
	.section	.nv.constant0._ZN2at6native29vectorized_elementwise_kernelILi4ENS0_13BinaryFunctorIhhhZZZNS0_15binary_internal21div_floor_kernel_cudaERNS_18TensorIteratorBaseEENKUlvE_clEvENKUlvE_clEvEUlhhE_EESt5arrayIPcLm3EEEEviT0_T1_,"a",@progbits
	.sectionflags	@""
	.align	4
.nv.constant0._ZN2at6native29vectorized_elementwise_kernelILi4ENS0_13BinaryFunctorIhhhZZZNS0_15binary_internal21div_floor_kernel_cudaERNS_18TensorIteratorBaseEENKUlvE_clEvENKUlvE_clEvEUlhhE_EESt5arrayIPcLm3EEEEviT0_T1_:
	.zero		560


//--------------------- .nv.constant0._ZN2at6native29vectorized_elementwise_kernelILi8ENS0_13BinaryFunctorIhhhZZZNS0_15binary_internal21div_floor_kernel_cudaERNS_18TensorIteratorBaseEENKUlvE_clEvENKUlvE_clEvEUlhhE_EESt5arrayIPcLm3EEEEviT0_T1_ --------------------------
	.section	.nv.constant0._ZN2at6native29vectorized_elementwise_kernelILi8ENS0_13BinaryFunctorIhhhZZZNS0_15binary_internal21div_floor_kernel_cudaERNS_18TensorIteratorBaseEENKUlvE_clEvENKUlvE_clEvEUlhhE_EESt5arrayIPcLm3EEEEviT0_T1_,"a",@progbits
	.sectionflags	@""
	.align	4
.nv.constant0._ZN2at6native29vectorized_elementwise_kernelILi8ENS0_13BinaryFunctorIhhhZZZNS0_15binary_internal21div_floor_kernel_cudaERNS_18TensorIteratorBaseEENKUlvE_clEvENKUlvE_clEvEUlhhE_EESt5arrayIPcLm3EEEEviT0_T1_:
	.zero		560


//--------------------- .nv.constant0._ZN2at6native18elementwise_kernelILi128ELi4EZNS0_15gpu_kernel_implINS0_13BUnaryFunctorIhhhZZZNS0_15binary_internal21div_floor_kernel_cudaERNS_18TensorIteratorBaseEENKUlvE_clEvENKUlvE_clEvEUlhhE_EEEEvS6_RKT_EUliE_EEviT1_ --------------------------
	.section	.nv.constant0._ZN2at6native18elementwise_kernelILi128ELi4EZNS0_15gpu_kernel_implINS0_13BUnaryFunctorIhhhZZZNS0_15binary_internal21div_floor_kernel_cudaERNS_18TensorIteratorBaseEENKUlvE_clEvENKUlvE_clEvEUlhhE_EEEEvS6_RKT_EUliE_EEviT1_,"a",@progbits
	.sectionflags	@""
	.align	4
.nv.constant0._ZN2at6native18elementwise_kernelILi128ELi4EZNS0_15gpu_kernel_implINS0_13BUnaryFunctorIhhhZZZNS0_15binary_internal21div_floor_kernel_cudaERNS_18TensorIteratorBaseEENKUlvE_clEvENKUlvE_clEvEUlhhE_EEEEvS6_RKT_EUliE_EEviT1_:
	.zero		1072


//--------------------- .nv.constant0._ZN2at6native27unrolled_elementwise_kernelINS0_13BUnaryFunctorIhhhZZZNS0_15binary_internal21div_floor_kernel_cudaERNS_18TensorIteratorBaseEENKUlvE_clEvENKUlvE_clEvEUlhhE_EESt5arrayIPcLm2EELi4E23TrivialOffsetCalculatorILi1EjESE_NS0_6memory12LoadWithCastILi1EEENSF_13StoreWithCastILi1EEEEEviT_T0_T2_T3_T4_T5_ --------------------------
	.section	.nv.constant0._ZN2at6native27unrolled_elementwise_kernelINS0_13BUnaryFunctorIhhhZZZNS0_15binary_internal21div_floor_kernel_cudaERNS_18TensorIteratorBaseEENKUlvE_clEvENKUlvE_clEvEUlhhE_EESt5arrayIPcLm2EELi4E23TrivialOffsetCalculatorILi1EjESE_NS0_6memory12LoadWithCastILi1EEENSF_13StoreWithCastILi1EEEEEviT_T0_T2_T3_T4_T5_,"a",@progbits
	.sectionflags	@""
	.align	4
.nv.constant0._ZN2at6native27unrolled_elementwise_kernelINS0_13BUnaryFunctorIhhhZZZNS0_15binary_internal21div_floor_kernel_cudaERNS_18TensorIteratorBaseEENKUlvE_clEvENKUlvE_clEvEUlhhE_EESt5arrayIPcLm2EELi4E23TrivialOffsetCalculatorILi1EjESE_NS0_6memory12LoadWithCastILi1EEENSF_13StoreWithCastILi1EEEEEviT_T0_T2_T3_T4_T5_:
	.zero		572


//--------------------- .nv.constant0._ZN2at6native18elementwise_kernelILi128ELi4EZNS0_22gpu_kernel_impl_nocastINS0_13BUnaryFunctorIhhhZZZNS0_15binary_internal21div_floor_kernel_cudaERNS_18TensorIteratorBaseEENKUlvE_clEvENKUlvE_clEvEUlhhE_EEEEvS6_RKT_EUliE_EEviT1_ --------------------------
	.section	.nv.constant0._ZN2at6native18elementwise_kernelILi128ELi4EZNS0_22gpu_kernel_impl_nocastINS0_13BUnaryFunctorIhhhZZZNS0_15binary_internal21div_floor_kernel_cudaERNS_18TensorIteratorBaseEENKUlvE_clEvENKUlvE_clEvEUlhhE_EEEEvS6_RKT_EUliE_EEviT1_,"a",@progbits
	.sectionflags	@""
	.align	4
.nv.constant0._ZN2at6native18elementwise_kernelILi128ELi4EZNS0_22gpu_kernel_impl_nocastINS0_13BUnaryFunctorIhhhZZZNS0_15binary_internal21div_floor_kernel_cudaERNS_18TensorIteratorBaseEENKUlvE_clEvENKUlvE_clEvEUlhhE_EEEEvS6_RKT_EUliE_EEviT1_:
	.zero		1072


//--------------------- .nv.constant0._ZN2at6native27unrolled_elementwise_kernelINS0_13BUnaryFunctorIhhhZZZNS0_15binary_internal21div_floor_kernel_cudaERNS_18TensorIteratorBaseEENKUlvE_clEvENKUlvE_clEvEUlhhE_EESt5arrayIPcLm2EELi4E23TrivialOffsetCalculatorILi1EjESE_NS0_6memory15LoadWithoutCastENSF_16StoreWithoutCastEEEviT_T0_T2_T3_T4_T5_ --------------------------
	.section	.nv.constant0._ZN2at6native27unrolled_elementwise_kernelINS0_13BUnaryFunctorIhhhZZZNS0_15binary_internal21div_floor_kernel_cudaERNS_18TensorIteratorBaseEENKUlvE_clEvENKUlvE_clEvEUlhhE_EESt5arrayIPcLm2EELi4E23TrivialOffsetCalculatorILi1EjESE_NS0_6memory15LoadWithoutCastENSF_16StoreWithoutCastEEEviT_T0_T2_T3_T4_T5_,"a",@progbits
	.sectionflags	@""
	.align	4
.nv.constant0._ZN2at6native27unrolled_elementwise_kernelINS0_13BUnaryFunctorIhhhZZZNS0_15binary_internal21div_floor_kernel_cudaERNS_18TensorIteratorBaseEENKUlvE_clEvENKUlvE_clEvEUlhhE_EESt5arrayIPcLm2EELi4E23TrivialOffsetCalculatorILi1EjESE_NS0_6memory15LoadWithoutCastENSF_16StoreWithoutCastEEEviT_T0_T2_T3_T4_T5_:
	.zero		556


//--------------------- .nv.constant0._ZN2at6native29vectorized_elementwise_kernelILi2ENS0_13BUnaryFunctorIhhhZZZNS0_15binary_internal21div_floor_kernel_cudaERNS_18TensorIteratorBaseEENKUlvE_clEvENKUlvE_clEvEUlhhE_EESt5arrayIPcLm2EEEEviT0_T1_ --------------------------
	.section	.nv.constant0._ZN2at6native29vectorized_elementwise_kernelILi2ENS0_13BUnaryFunctorIhhhZZZNS0_15binary_internal21div_floor_kernel_cudaERNS_18TensorIteratorBaseEENKUlvE_clEvENKUlvE_clEvEUlhhE_EESt5arrayIPcLm2EEEEviT0_T1_,"a",@progbits
	.sectionflags	@""
	.align	4
.nv.constant0._ZN2at6native29vectorized_elementwise_kernelILi2ENS0_13BUnaryFunctorIhhhZZZNS0_15binary_internal21div_floor_kernel_cudaERNS_18TensorIteratorBaseEENKUlvE_clEvENKUlvE_clEvEUlhhE_EESt5arrayIPcLm2EEEEviT0_T1_:
	.zero		552


//--------------------- .nv.constant0._ZN2at6native29vectorized_elementwise_kernelILi4ENS0_13BUnaryFunctorIhhhZZZNS0_15binary_internal21div_floor_kernel_cudaERNS_18TensorIteratorBaseEENKUlvE_clEvENKUlvE_clEvEUlhhE_EESt5arrayIPcLm2EEEEviT0_T1_ --------------------------
	.section	.nv.constant0._ZN2at6native29vectorized_elementwise_kernelILi4ENS0_13BUnaryFunctorIhhhZZZNS0_15binary_internal21div_floor_kernel_cudaERNS_18TensorIteratorBaseEENKUlvE_clEvENKUlvE_clEvEUlhhE_EESt5arrayIPcLm2EEEEviT0_T1_,"a",@progbits
	.sectionflags	@""
	.align	4
.nv.constant0._ZN2at6native29vectorized_elementwise_kernelILi4ENS0_13BUnaryFunctorIhhhZZZNS0_15binary_internal21div_floor_kernel_cudaERNS_18TensorIteratorBaseEENKUlvE_clEvENKUlvE_clEvEUlhhE_EESt5arrayIPcLm2EEEEviT0_T1_:
	.zero		552


//--------------------- .nv.constant0._ZN2at6native29vectorized_elementwise_kernelILi8ENS0_13BUnaryFunctorIhhhZZZNS0_15binary_internal21div_floor_kernel_cudaERNS_18TensorIteratorBaseEENKUlvE_clEvENKUlvE_clEvEUlhhE_EESt5arrayIPcLm2EEEEviT0_T1_ --------------------------
	.section	.nv.constant0._ZN2at6native29vectorized_elementwise_kernelILi8ENS0_13BUnaryFunctorIhhhZZZNS0_15binary_internal21div_floor_kernel_cudaERNS_18TensorIteratorBaseEENKUlvE_clEvENKUlvE_clEvEUlhhE_EESt5arrayIPcLm2EEEEviT0_T1_,"a",@progbits
	.sectionflags	@""
	.align	4
.nv.constant0._ZN2at6native29vectorized_elementwise_kernelILi8ENS0_13BUnaryFunctorIhhhZZZNS0_15binary_internal21div_floor_kernel_cudaERNS_18TensorIteratorBaseEENKUlvE_clEvENKUlvE_clEvEUlhhE_EESt5arrayIPcLm2EEEEviT0_T1_:
	.zero		552


//--------------------- .nv.constant0._ZN2at6native18elementwise_kernelILi128ELi4EZNS0_15gpu_kernel_implINS0_13AUnaryFunctorIhhhZZZNS0_15binary_internal21div_floor_kernel_cudaERNS_18TensorIteratorBaseEENKUlvE_clEvENKUlvE_clEvEUlhhE_EEEEvS6_RKT_EUliE_EEviT1_ --------------------------
	.section	.nv.constant0._ZN2at6native18elementwise_kernelILi128ELi4EZNS0_15gpu_kernel_implINS0_13AUnaryFunctorIhhhZZZNS0_15binary_internal21div_floor_kernel_cudaERNS_18TensorIteratorBaseEENKUlvE_clEvENKUlvE_clEvEUlhhE_EEEEvS6_RKT_EUliE_EEviT1_,"a",@progbits
	.sectionflags	@""
	.align	4
.nv.constant0._ZN2at6native18elementwise_kernelILi128ELi4EZNS0_15gpu_kernel_implINS0_13AUnaryFunctorIhhhZZZNS0_15binary_internal21div_floor_kernel_cudaERNS_18TensorIteratorBaseEENKUlvE_clEvENKUlvE_clEvEUlhhE_EEEEvS6_RKT_EUliE_EEviT1_:
	.zero		1072


//--------------------- .nv.constant0._ZN2at6native27unrolled_elementwise_kernelINS0_13AUnaryFunctorIhhhZZZNS0_15binary_internal21div_floor_kernel_cudaERNS_18TensorIteratorBaseEENKUlvE_clEvENKUlvE_clEvEUlhhE_EESt5arrayIPcLm2EELi4E23TrivialOffsetCalculatorILi1EjESE_NS0_6memory12LoadWithCastILi1EEENSF_13StoreWithCastILi1EEEEEviT_T0_T2_T3_T4_T5_ --------------------------
	.section	.nv.constant0._ZN2at6native27unrolled_elementwise_kernelINS0_13AUnaryFunctorIhhhZZZNS0_15binary_internal21div_floor_kernel_cudaERNS_18TensorIteratorBaseEENKUlvE_clEvENKUlvE_clEvEUlhhE_EESt5arrayIPcLm2EELi4E23TrivialOffsetCalculatorILi1EjESE_NS0_6memory12LoadWithCastILi1EEENSF_13StoreWithCastILi1EEEEEviT_T0_T2_T3_T4_T5_,"a",@progbits
	.sectionflags	@""
	.align	4
.nv.constant0._ZN2at6native27unrolled_elementwise_kernelINS0_13AUnaryFunctorIhhhZZZNS0_15binary_internal21div_floor_kernel_cudaERNS_18TensorIteratorBaseEENKUlvE_clEvENKUlvE_clEvEUlhhE_EESt5arrayIPcLm2EELi4E23TrivialOffsetCalculatorILi1EjESE_NS0_6memory12LoadWithCastILi1EEENSF_13StoreWithCastILi1EEEEEviT_T0_T2_T3_T4_T5_:
	.zero		572


//--------------------- .nv.constant0._ZN2at6native18elementwise_kernelILi128ELi4EZNS0_22gpu_kernel_impl_nocastINS0_13AUnaryFunctorIhhhZZZNS0_15binary_internal21div_floor_kernel_cudaERNS_18TensorIteratorBaseEENKUlvE_clEvENKUlvE_clEvEUlhhE_EEEEvS6_RKT_EUliE_EEviT1_ --------------------------
	.section	.nv.constant0._ZN2at6native18elementwise_kernelILi128ELi4EZNS0_22gpu_kernel_impl_nocastINS0_13AUnaryFunctorIhhhZZZNS0_15binary_internal21div_floor_kernel_cudaERNS_18TensorIteratorBaseEENKUlvE_clEvENKUlvE_clEvEUlhhE_EEEEvS6_RKT_EUliE_EEviT1_,"a",@progbits
	.sectionflags	@""
	.align	4
.nv.constant0._ZN2at6native18elementwise_kernelILi128ELi4EZNS0_22gpu_kernel_impl_nocastINS0_13AUnaryFunctorIhhhZZZNS0_15binary_internal21div_floor_kernel_cudaERNS_18TensorIteratorBaseEENKUlvE_clEvENKUlvE_clEvEUlhhE_EEEEvS6_RKT_EUliE_EEviT1_:
	.zero		1072


//--------------------- .nv.constant0._ZN2at6native27unrolled_elementwise_kernelINS0_13AUnaryFunctorIhhhZZZNS0_15binary_internal21div_floor_kernel_cudaERNS_18TensorIteratorBaseEENKUlvE_clEvENKUlvE_clEvEUlhhE_EESt5arrayIPcLm2EELi4E23TrivialOffsetCalculatorILi1EjESE_NS0_6memory15LoadWithoutCastENSF_16StoreWithoutCastEEEviT_T0_T2_T3_T4_T5_ --------------------------
	.section	.nv.constant0._ZN2at6native27unrolled_elementwise_kernelINS0_13AUnaryFunctorIhhhZZZNS0_15binary_internal21div_floor_kernel_cudaERNS_18TensorIteratorBaseEENKUlvE_clEvENKUlvE_clEvEUlhhE_EESt5arrayIPcLm2EELi4E23TrivialOffsetCalculatorILi1EjESE_NS0_6memory15LoadWithoutCastENSF_16StoreWithoutCastEEEviT_T0_T2_T3_T4_T5_,"a",@progbits
	.sectionflags	@""
	.align	4
.nv.constant0._ZN2at6native27unrolled_elementwise_kernelINS0_13AUnaryFunctorIhhhZZZNS0_15binary_internal21div_floor_kernel_cudaERNS_18TensorIteratorBaseEENKUlvE_clEvENKUlvE_clEvEUlhhE_EESt5arrayIPcLm2EELi4E23TrivialOffsetCalculatorILi1EjESE_NS0_6memory15LoadWithoutCastENSF_16StoreWithoutCastEEEviT_T0_T2_T3_T4_T5_:
	.zero		556


//--------------------- .nv.constant0._ZN2at6native29vectorized_elementwise_kernelILi2ENS0_13AUnaryFunctorIhhhZZZNS0_15binary_internal21div_floor_kernel_cudaERNS_18TensorIteratorBaseEENKUlvE_clEvENKUlvE_clEvEUlhhE_EESt5arrayIPcLm2EEEEviT0_T1_ --------------------------
	.section	.nv.constant0._ZN2at6native29vectorized_elementwise_kernelILi2ENS0_13AUnaryFunctorIhhhZZZNS0_15binary_internal21div_floor_kernel_cudaERNS_18TensorIteratorBaseEENKUlvE_clEvENKUlvE_clEvEUlhhE_EESt5arrayIPcLm2EEEEviT0_T1_,"a",@progbits
	.sectionflags	@""
	.align	4
.nv.constant0._ZN2at6native29vectorized_elementwise_kernelILi2ENS0_13AUnaryFunctorIhhhZZZNS0_15binary_internal21div_floor_kernel_cudaERNS_18TensorIteratorBaseEENKUlvE_clEvENKUlvE_clEvEUlhhE_EESt5arrayIPcLm2EEEEviT0_T1_:
	.zero		552


//--------------------- .nv.constant0._ZN2at6native29vectorized_elementwise_kernelILi4ENS0_13AUnaryFunctorIhhhZZZNS0_15binary_internal21div_floor_kernel_cudaERNS_18TensorIteratorBaseEENKUlvE_clEvENKUlvE_clEvEUlhhE_EESt5arrayIPcLm2EEEEviT0_T1_ --------------------------
	.section	.nv.constant0._ZN2at6native29vectorized_elementwise_kernelILi4ENS0_13AUnaryFunctorIhhhZZZNS0_15binary_internal21div_floor_kernel_cudaERNS_18TensorIteratorBaseEENKUlvE_clEvENKUlvE_clEvEUlhhE_EESt5arrayIPcLm2EEEEviT0_T1_,"a",@progbits
	.sectionflags	@""
	.align	4
.nv.constant0._ZN2at6native29vectorized_elementwise_kernelILi4ENS0_13AUnaryFunctorIhhhZZZNS0_15binary_internal21div_floor_kernel_cudaERNS_18TensorIteratorBaseEENKUlvE_clEvENKUlvE_clEvEUlhhE_EESt5arrayIPcLm2EEEEviT0_T1_:
	.zero		552


//--------------------- .nv.constant0._ZN2at6native29vectorized_elementwise_kernelILi8ENS0_13AUnaryFunctorIhhhZZZNS0_15binary_internal21div_floor_kernel_cudaERNS_18TensorIteratorBaseEENKUlvE_clEvENKUlvE_clEvEUlhhE_EESt5arrayIPcLm2EEEEviT0_T1_ --------------------------
	.section	.nv.constant0._ZN2at6native29vectorized_elementwise_kernelILi8ENS0_13AUnaryFunctorIhhhZZZNS0_15binary_internal21div_floor_kernel_cudaERNS_18TensorIteratorBaseEENKUlvE_clEvENKUlvE_clEvEUlhhE_EESt5arrayIPcLm2EEEEviT0_T1_,"a",@progbits
	.sectionflags	@""
	.align	4
.nv.constant0._ZN2at6native29vectorized_elementwise_kernelILi8ENS0_13AUnaryFunctorIhhhZZZNS0_15binary_internal21div_floor_kernel_cudaERNS_18TensorIteratorBaseEENKUlvE_clEvENKUlvE_clEvEUlhhE_EESt5arrayIPcLm2EEEEviT0_T1_:
	.zero		552


//--------------------- SYMBOLS --------------------------

	.type		.nv.reservedSmem.offset0,@object
	.size		.nv.reservedSmem.offset0,0x4
	.type		__assertfail,@function
